/*
 * SPDX-FileCopyrightText: Copyright (c) 2025 NVIDIA CORPORATION & AFFILIATES. All rights reserved.
 * SPDX-License-Identifier: BSD-3-Clause
 */

#include "group_norm_nhwc_bwd_one_pass_kernel.cuh"
#include "group_norm_nhwc_fwd_one_pass_kernel.cuh"
#include "macros.h"

GN_FWD_BWD_ONE_PASS_DEFINITION(/* CHANNELS_PER_GROUP */ 80, /* THREADS_PER_BLOCK */ 640)


// ===== COMPILED SASS (sm_103a) =====

	.target	sm_103a

	.elftype	@"ET_EXEC"


//--------------------- .note.nv.tkinfo           --------------------------
	.section	.note.nv.tkinfo,"",@"SHT_NOTE"
	.sectionflags	@"SHF_NOTE_NV_TKINFO"
	.tkinfo
        /*0018*/ 	.word	0x00000002
        /*0030*/ 	.string	""
        /*0030*/ 	.string	"ptxas"
        /*0030*/ 	.string	"Cuda compilation tools, release 13.0, V13.0.88"
        /*0030*/ 	.string	"Build cuda_13.0.r13.0/compiler.36424714_0"
        /*0030*/ 	.string	"-arch sm_103a -m 64 "



//--------------------- .note.nv.cuinfo           --------------------------
	.section	.note.nv.cuinfo,"",@"SHT_NOTE"
	.sectionflags	@"SHF_NOTE_NV_CUINFO"
        /*0018*/ 	.short	0x0002
        /*001a*/ 	.short	0x0067
        /*001c*/ 	.short	0x0082
	.zero		2


//--------------------- .nv.info                  --------------------------
	.section	.nv.info,"",@"SHT_CUDA_INFO"
	.align	4


	//----- nvinfo : EIATTR_REGCOUNT
	.align		4
        /*0000*/ 	.byte	0x04, 0x2f
        /*0002*/ 	.short	(.L_41 - .L_40)
	.align		4
.L_40:
        /*0004*/ 	.word	index@(_Z35group_norm_nhwc_fwd_one_pass_kernelI11Fp32IOFp16WLi512ELi80ELi640EEv26Group_norm_nhwc_fwd_params)
        /*0008*/ 	.word	0x00000060


	//----- nvinfo : EIATTR_FRAME_SIZE
	.align		4
.L_41:
        /*000c*/ 	.byte	0x04, 0x11
        /*000e*/ 	.short	(.L_43 - .L_42)
	.align		4
.L_42:
        /*0010*/ 	.word	index@(_Z35group_norm_nhwc_fwd_one_pass_kernelI11Fp32IOFp16WLi512ELi80ELi640EEv26Group_norm_nhwc_fwd_params)
        /*0014*/ 	.word	0x00000000


	//----- nvinfo : EIATTR_REGCOUNT
	.align		4
.L_43:
        /*0018*/ 	.byte	0x04, 0x2f
        /*001a*/ 	.short	(.L_45 - .L_44)
	.align		4
.L_44:
        /*001c*/ 	.word	index@(_Z35group_norm_nhwc_fwd_one_pass_kernelI11Fp32IOFp16WLi256ELi80ELi640EEv26Group_norm_nhwc_fwd_params)
        /*0020*/ 	.word	0x00000056


	//----- nvinfo : EIATTR_FRAME_SIZE
	.align		4
.L_45:
        /*0024*/ 	.byte	0x04, 0x11
        /*0026*/ 	.short	(.L_47 - .L_46)
	.align		4
.L_46:
        /*0028*/ 	.word	index@(_Z35group_norm_nhwc_fwd_one_pass_kernelI11Fp32IOFp16WLi256ELi80ELi640EEv26Group_norm_nhwc_fwd_params)
        /*002c*/ 	.word	0x00000000


	//----- nvinfo : EIATTR_REGCOUNT
	.align		4
.L_47:
        /*0030*/ 	.byte	0x04, 0x2f
        /*0032*/ 	.short	(.L_49 - .L_48)
	.align		4
.L_48:
        /*0034*/ 	.word	index@(_Z35group_norm_nhwc_fwd_one_pass_kernelI11Fp32IOFp16WLi128ELi80ELi640EEv26Group_norm_nhwc_fwd_params)
        /*0038*/ 	.word	0x00000030


	//----- nvinfo : EIATTR_FRAME_SIZE
	.align		4
.L_49:
        /*003c*/ 	.byte	0x04, 0x11
        /*003e*/ 	.short	(.L_51 - .L_50)
	.align		4
.L_50:
        /*0040*/ 	.word	index@(_Z35group_norm_nhwc_fwd_one_pass_kernelI11Fp32IOFp16WLi128ELi80ELi640EEv26Group_norm_nhwc_fwd_params)
        /*0044*/ 	.word	0x00000000


	//----- nvinfo : EIATTR_REGCOUNT
	.align		4
.L_51:
        /*0048*/ 	.byte	0x04, 0x2f
        /*004a*/ 	.short	(.L_53 - .L_52)
	.align		4
.L_52:
        /*004c*/ 	.word	index@(_Z35group_norm_nhwc_fwd_one_pass_kernelI11Fp32IOFp16WLi64ELi80ELi640EEv26Group_norm_nhwc_fwd_params)
        /*0050*/ 	.word	0x0000002a


	//----- nvinfo : EIATTR_FRAME_SIZE
	.align		4
.L_53:
        /*0054*/ 	.byte	0x04, 0x11
        /*0056*/ 	.short	(.L_55 - .L_54)
	.align		4
.L_54:
        /*0058*/ 	.word	index@(_Z35group_norm_nhwc_fwd_one_pass_kernelI11Fp32IOFp16WLi64ELi80ELi640EEv26Group_norm_nhwc_fwd_params)
        /*005c*/ 	.word	0x00000000


	//----- nvinfo : EIATTR_REGCOUNT
	.align		4
.L_55:
        /*0060*/ 	.byte	0x04, 0x2f
        /*0062*/ 	.short	(.L_57 - .L_56)
	.align		4
.L_56:
        /*0064*/ 	.word	index@(_Z35group_norm_nhwc_fwd_one_pass_kernelI11Fp32IOBf16WLi512ELi80ELi640EEv26Group_norm_nhwc_fwd_params)
        /*0068*/ 	.word	0x00000060


	//----- nvinfo : EIATTR_FRAME_SIZE
	.align		4
.L_57:
        /*006c*/ 	.byte	0x04, 0x11
        /*006e*/ 	.short	(.L_59 - .L_58)
	.align		4
.L_58:
        /*0070*/ 	.word	index@(_Z35group_norm_nhwc_fwd_one_pass_kernelI11Fp32IOBf16WLi512ELi80ELi640EEv26Group_norm_nhwc_fwd_params)
        /*0074*/ 	.word	0x00000000


	//----- nvinfo : EIATTR_REGCOUNT
	.align		4
.L_59:
        /*0078*/ 	.byte	0x04, 0x2f
        /*007a*/ 	.short	(.L_61 - .L_60)
	.align		4
.L_60:
        /*007c*/ 	.word	index@(_Z35group_norm_nhwc_fwd_one_pass_kernelI11Fp32IOBf16WLi256ELi80ELi640EEv26Group_norm_nhwc_fwd_params)
        /*0080*/ 	.word	0x00000056


	//----- nvinfo : EIATTR_FRAME_SIZE
	.align		4
.L_61:
        /*0084*/ 	.byte	0x04, 0x11
        /*0086*/ 	.short	(.L_63 - .L_62)
	.align		4
.L_62:
        /*0088*/ 	.word	index@(_Z35group_norm_nhwc_fwd_one_pass_kernelI11Fp32IOBf16WLi256ELi80ELi640EEv26Group_norm_nhwc_fwd_params)
        /*008c*/ 	.word	0x00000000


	//----- nvinfo : EIATTR_REGCOUNT
	.align		4
.L_63:
        /*0090*/ 	.byte	0x04, 0x2f
        /*0092*/ 	.short	(.L_65 - .L_64)
	.align		4
.L_64:
        /*0094*/ 	.word	index@(_Z35group_norm_nhwc_fwd_one_pass_kernelI11Fp32IOBf16WLi128ELi80ELi640EEv26Group_norm_nhwc_fwd_params)
        /*0098*/ 	.word	0x00000030


	//----- nvinfo : EIATTR_FRAME_SIZE
	.align		4
.L_65:
        /*009c*/ 	.byte	0x04, 0x11
        /*009e*/ 	.short	(.L_67 - .L_66)
	.align		4
.L_66:
        /*00a0*/ 	.word	index@(_Z35group_norm_nhwc_fwd_one_pass_kernelI11Fp32IOBf16WLi128ELi80ELi640EEv26Group_norm_nhwc_fwd_params)
        /*00a4*/ 	.word	0x00000000


	//----- nvinfo : EIATTR_REGCOUNT
	.align		4
.L_67:
        /*00a8*/ 	.byte	0x04, 0x2f
        /*00aa*/ 	.short	(.L_69 - .L_68)
	.align		4
.L_68:
        /*00ac*/ 	.word	index@(_Z35group_norm_nhwc_fwd_one_pass_kernelI11Fp32IOBf16WLi64ELi80ELi640EEv26Group_norm_nhwc_fwd_params)
        /*00b0*/ 	.word	0x0000002a


	//----- nvinfo : EIATTR_FRAME_SIZE
	.align		4
.L_69:
        /*00b4*/ 	.byte	0x04, 0x11
        /*00b6*/ 	.short	(.L_71 - .L_70)
	.align		4
.L_70:
        /*00b8*/ 	.word	index@(_Z35group_norm_nhwc_fwd_one_pass_kernelI11Fp32IOBf16WLi64ELi80ELi640EEv26Group_norm_nhwc_fwd_params)
        /*00bc*/ 	.word	0x00000000


	//----- nvinfo : EIATTR_REGCOUNT
	.align		4
.L_71:
        /*00c0*/ 	.byte	0x04, 0x2f
        /*00c2*/ 	.short	(.L_73 - .L_72)
	.align		4
.L_72:
        /*00c4*/ 	.word	index@(_Z35group_norm_nhwc_fwd_one_pass_kernelI11Fp32IOFp32WLi512ELi80ELi640EEv26Group_norm_nhwc_fwd_params)
        /*00c8*/ 	.word	0x00000060


	//----- nvinfo : EIATTR_FRAME_SIZE
	.align		4
.L_73:
        /*00cc*/ 	.byte	0x04, 0x11
        /*00ce*/ 	.short	(.L_75 - .L_74)
	.align		4
.L_74:
        /*00d0*/ 	.word	index@(_Z35group_norm_nhwc_fwd_one_pass_kernelI11Fp32IOFp32WLi512ELi80ELi640EEv26Group_norm_nhwc_fwd_params)
        /*00d4*/ 	.word	0x00000000


	//----- nvinfo : EIATTR_REGCOUNT
	.align		4
.L_75:
        /*00d8*/ 	.byte	0x04, 0x2f
        /*00da*/ 	.short	(.L_77 - .L_76)
	.align		4
.L_76:
        /*00dc*/ 	.word	index@(_Z35group_norm_nhwc_fwd_one_pass_kernelI11Fp32IOFp32WLi256ELi80ELi640EEv26Group_norm_nhwc_fwd_params)
        /*00e0*/ 	.word	0x00000056


	//----- nvinfo : EIATTR_FRAME_SIZE
	.align		4
.L_77:
        /*00e4*/ 	.byte	0x04, 0x11
        /*00e6*/ 	.short	(.L_79 - .L_78)
	.align		4
.L_78:
        /*00e8*/ 	.word	index@(_Z35group_norm_nhwc_fwd_one_pass_kernelI11Fp32IOFp32WLi256ELi80ELi640EEv26Group_norm_nhwc_fwd_params)
        /*00ec*/ 	.word	0x00000000


	//----- nvinfo : EIATTR_REGCOUNT
	.align		4
.L_79:
        /*00f0*/ 	.byte	0x04, 0x2f
        /*00f2*/ 	.short	(.L_81 - .L_80)
	.align		4
.L_80:
        /*00f4*/ 	.word	index@(_Z35group_norm_nhwc_fwd_one_pass_kernelI11Fp32IOFp32WLi128ELi80ELi640EEv26Group_norm_nhwc_fwd_params)
        /*00f8*/ 	.word	0x00000030


	//----- nvinfo : EIATTR_FRAME_SIZE
	.align		4
.L_81:
        /*00fc*/ 	.byte	0x04, 0x11
        /*00fe*/ 	.short	(.L_83 - .L_82)
	.align		4
.L_82:
        /*0100*/ 	.word	index@(_Z35group_norm_nhwc_fwd_one_pass_kernelI11Fp32IOFp32WLi128ELi80ELi640EEv26Group_norm_nhwc_fwd_params)
        /*0104*/ 	.word	0x00000000


	//----- nvinfo : EIATTR_REGCOUNT
	.align		4
.L_83:
        /*0108*/ 	.byte	0x04, 0x2f
        /*010a*/ 	.short	(.L_85 - .L_84)
	.align		4
.L_84:
        /*010c*/ 	.word	index@(_Z35group_norm_nhwc_fwd_one_pass_kernelI11Fp32IOFp32WLi64ELi80ELi640EEv26Group_norm_nhwc_fwd_params)
        /*0110*/ 	.word	0x00000020


	//----- nvinfo : EIATTR_FRAME_SIZE
	.align		4
.L_85:
        /*0114*/ 	.byte	0x04, 0x11
        /*0116*/ 	.short	(.L_87 - .L_86)
	.align		4
.L_86:
        /*0118*/ 	.word	index@(_Z35group_norm_nhwc_fwd_one_pass_kernelI11Fp32IOFp32WLi64ELi80ELi640EEv26Group_norm_nhwc_fwd_params)
        /*011c*/ 	.word	0x00000000


	//----- nvinfo : EIATTR_REGCOUNT
	.align		4
.L_87:
        /*0120*/ 	.byte	0x04, 0x2f
        /*0122*/ 	.short	(.L_89 - .L_88)
	.align		4
.L_88:
        /*0124*/ 	.word	index@(_Z35group_norm_nhwc_fwd_one_pass_kernelI11Fp16IOFp16WLi512ELi80ELi640EEv26Group_norm_nhwc_fwd_params)
        /*0128*/ 	.word	0x00000060


	//----- nvinfo : EIATTR_FRAME_SIZE
	.align		4
.L_89:
        /*012c*/ 	.byte	0x04, 0x11
        /*012e*/ 	.short	(.L_91 - .L_90)
	.align		4
.L_90:
        /*0130*/ 	.word	index@(_Z35group_norm_nhwc_fwd_one_pass_kernelI11Fp16IOFp16WLi512ELi80ELi640EEv26Group_norm_nhwc_fwd_params)
        /*0134*/ 	.word	0x00000000


	//----- nvinfo : EIATTR_REGCOUNT
	.align		4
.L_91:
        /*0138*/ 	.byte	0x04, 0x2f
        /*013a*/ 	.short	(.L_93 - .L_92)
	.align		4
.L_92:
        /*013c*/ 	.word	index@(_Z35group_norm_nhwc_fwd_one_pass_kernelI11Fp16IOFp16WLi256ELi80ELi640EEv26Group_norm_nhwc_fwd_params)
        /*0140*/ 	.word	0x00000058


	//----- nvinfo : EIATTR_FRAME_SIZE
	.align		4
.L_93:
        /*0144*/ 	.byte	0x04, 0x11
        /*0146*/ 	.short	(.L_95 - .L_94)
	.align		4
.L_94:
        /*0148*/ 	.word	index@(_Z35group_norm_nhwc_fwd_one_pass_kernelI11Fp16IOFp16WLi256ELi80ELi640EEv26Group_norm_nhwc_fwd_params)
        /*014c*/ 	.word	0x00000000


	//----- nvinfo : EIATTR_REGCOUNT
	.align		4
.L_95:
        /*0150*/ 	.byte	0x04, 0x2f
        /*0152*/ 	.short	(.L_97 - .L_96)
	.align		4
.L_96:
        /*0154*/ 	.word	index@(_Z35group_norm_nhwc_fwd_one_pass_kernelI11Fp16IOFp16WLi128ELi80ELi640EEv26Group_norm_nhwc_fwd_params)
        /*0158*/ 	.word	0x00000030


	//----- nvinfo : EIATTR_FRAME_SIZE
	.align		4
.L_97:
        /*015c*/ 	.byte	0x04, 0x11
        /*015e*/ 	.short	(.L_99 - .L_98)
	.align		4
.L_98:
        /*0160*/ 	.word	index@(_Z35group_norm_nhwc_fwd_one_pass_kernelI11Fp16IOFp16WLi128ELi80ELi640EEv26Group_norm_nhwc_fwd_params)
        /*0164*/ 	.word	0x00000000


	//----- nvinfo : EIATTR_REGCOUNT
	.align		4
.L_99:
        /*0168*/ 	.byte	0x04, 0x2f
        /*016a*/ 	.short	(.L_101 - .L_100)
	.align		4
.L_100:
        /*016c*/ 	.word	index@(_Z35group_norm_nhwc_fwd_one_pass_kernelI11Fp16IOFp16WLi64ELi80ELi640EEv26Group_norm_nhwc_fwd_params)
        /*0170*/ 	.word	0x00000020


	//----- nvinfo : EIATTR_FRAME_SIZE
	.align		4
.L_101:
        /*0174*/ 	.byte	0x04, 0x11
        /*0176*/ 	.short	(.L_103 - .L_102)
	.align		4
.L_102:
        /*0178*/ 	.word	index@(_Z35group_norm_nhwc_fwd_one_pass_kernelI11Fp16IOFp16WLi64ELi80ELi640EEv26Group_norm_nhwc_fwd_params)
        /*017c*/ 	.word	0x00000000


	//----- nvinfo : EIATTR_REGCOUNT
	.align		4
.L_103:
        /*0180*/ 	.byte	0x04, 0x2f
        /*0182*/ 	.short	(.L_105 - .L_104)
	.align		4
.L_104:
        /*0184*/ 	.word	index@(_Z35group_norm_nhwc_fwd_one_pass_kernelI11Fp16IOBf16WLi512ELi80ELi640EEv26Group_norm_nhwc_fwd_params)
        /*0188*/ 	.word	0x00000060


	//----- nvinfo : EIATTR_FRAME_SIZE
	.align		4
.L_105:
        /*018c*/ 	.byte	0x04, 0x11
        /*018e*/ 	.short	(.L_107 - .L_106)
	.align		4
.L_106:
        /*0190*/ 	.word	index@(_Z35group_norm_nhwc_fwd_one_pass_kernelI11Fp16IOBf16WLi512ELi80ELi640EEv26Group_norm_nhwc_fwd_params)
        /*0194*/ 	.word	0x00000000


	//----- nvinfo : EIATTR_REGCOUNT
	.align		4
.L_107:
        /*0198*/ 	.byte	0x04, 0x2f
        /*019a*/ 	.short	(.L_109 - .L_108)
	.align		4
.L_108:
        /*019c*/ 	.word	index@(_Z35group_norm_nhwc_fwd_one_pass_kernelI11Fp16IOBf16WLi256ELi80ELi640EEv26Group_norm_nhwc_fwd_params)
        /*01a0*/ 	.word	0x00000058


	//----- nvinfo : EIATTR_FRAME_SIZE
	.align		4
.L_109:
        /*01a4*/ 	.byte	0x04, 0x11
        /*01a6*/ 	.short	(.L_111 - .L_110)
	.align		4
.L_110:
        /*01a8*/ 	.word	index@(_Z35group_norm_nhwc_fwd_one_pass_kernelI11Fp16IOBf16WLi256ELi80ELi640EEv26Group_norm_nhwc_fwd_params)
        /*01ac*/ 	.word	0x00000000


	//----- nvinfo : EIATTR_REGCOUNT
	.align		4
.L_111:
        /*01b0*/ 	.byte	0x04, 0x2f
        /*01b2*/ 	.short	(.L_113 - .L_112)
	.align		4
.L_112:
        /*01b4*/ 	.word	index@(_Z35group_norm_nhwc_fwd_one_pass_kernelI11Fp16IOBf16WLi128ELi80ELi640EEv26Group_norm_nhwc_fwd_params)
        /*01b8*/ 	.word	0x00000030


	//----- nvinfo : EIATTR_FRAME_SIZE
	.align		4
.L_113:
        /*01bc*/ 	.byte	0x04, 0x11
        /*01be*/ 	.short	(.L_115 - .L_114)
	.align		4
.L_114:
        /*01c0*/ 	.word	index@(_Z35group_norm_nhwc_fwd_one_pass_kernelI11Fp16IOBf16WLi128ELi80ELi640EEv26Group_norm_nhwc_fwd_params)
        /*01c4*/ 	.word	0x00000000


	//----- nvinfo : EIATTR_REGCOUNT
	.align		4
.L_115:
        /*01c8*/ 	.byte	0x04, 0x2f
        /*01ca*/ 	.short	(.L_117 - .L_116)
	.align		4
.L_116:
        /*01cc*/ 	.word	index@(_Z35group_norm_nhwc_fwd_one_pass_kernelI11Fp16IOBf16WLi64ELi80ELi640EEv26Group_norm_nhwc_fwd_params)
        /*01d0*/ 	.word	0x00000020


	//----- nvinfo : EIATTR_FRAME_SIZE
	.align		4
.L_117:
        /*01d4*/ 	.byte	0x04, 0x11
        /*01d6*/ 	.short	(.L_119 - .L_118)
	.align		4
.L_118:
        /*01d8*/ 	.word	index@(_Z35group_norm_nhwc_fwd_one_pass_kernelI11Fp16IOBf16WLi64ELi80ELi640EEv26Group_norm_nhwc_fwd_params)
        /*01dc*/ 	.word	0x00000000


	//----- nvinfo : EIATTR_REGCOUNT
	.align		4
.L_119:
        /*01e0*/ 	.byte	0x04, 0x2f
        /*01e2*/ 	.short	(.L_121 - .L_120)
	.align		4
.L_120:
        /*01e4*/ 	.word	index@(_Z35group_norm_nhwc_fwd_one_pass_kernelI11Fp16IOFp32WLi512ELi80ELi640EEv26Group_norm_nhwc_fwd_params)
        /*01e8*/ 	.word	0x00000060


	//----- nvinfo : EIATTR_FRAME_SIZE
	.align		4
.L_121:
        /*01ec*/ 	.byte	0x04, 0x11
        /*01ee*/ 	.short	(.L_123 - .L_122)
	.align		4
.L_122:
        /*01f0*/ 	.word	index@(_Z35group_norm_nhwc_fwd_one_pass_kernelI11Fp16IOFp32WLi512ELi80ELi640EEv26Group_norm_nhwc_fwd_params)
        /*01f4*/ 	.word	0x00000000


	//----- nvinfo : EIATTR_REGCOUNT
	.align		4
.L_123:
        /*01f8*/ 	.byte	0x04, 0x2f
        /*01fa*/ 	.short	(.L_125 - .L_124)
	.align		4
.L_124:
        /*01fc*/ 	.word	index@(_Z35group_norm_nhwc_fwd_one_pass_kernelI11Fp16IOFp32WLi256ELi80ELi640EEv26Group_norm_nhwc_fwd_params)
        /*0200*/ 	.word	0x00000058


	//----- nvinfo : EIATTR_FRAME_SIZE
	.align		4
.L_125:
        /*0204*/ 	.byte	0x04, 0x11
        /*0206*/ 	.short	(.L_127 - .L_126)
	.align		4
.L_126:
        /*0208*/ 	.word	index@(_Z35group_norm_nhwc_fwd_one_pass_kernelI11Fp16IOFp32WLi256ELi80ELi640EEv26Group_norm_nhwc_fwd_params)
        /*020c*/ 	.word	0x00000000


	//----- nvinfo : EIATTR_REGCOUNT
	.align		4
.L_127:
        /*0210*/ 	.byte	0x04, 0x2f
        /*0212*/ 	.short	(.L_129 - .L_128)
	.align		4
.L_128:
        /*0214*/ 	.word	index@(_Z35group_norm_nhwc_fwd_one_pass_kernelI11Fp16IOFp32WLi128ELi80ELi640EEv26Group_norm_nhwc_fwd_params)
        /*0218*/ 	.word	0x00000030


	//----- nvinfo : EIATTR_FRAME_SIZE
	.align		4
.L_129:
        /*021c*/ 	.byte	0x04, 0x11
        /*021e*/ 	.short	(.L_131 - .L_130)
	.align		4
.L_130:
        /*0220*/ 	.word	index@(_Z35group_norm_nhwc_fwd_one_pass_kernelI11Fp16IOFp32WLi128ELi80ELi640EEv26Group_norm_nhwc_fwd_params)
        /*0224*/ 	.word	0x00000000


	//----- nvinfo : EIATTR_REGCOUNT
	.align		4
.L_131:
        /*0228*/ 	.byte	0x04, 0x2f
        /*022a*/ 	.short	(.L_133 - .L_132)
	.align		4
.L_132:
        /*022c*/ 	.word	index@(_Z35group_norm_nhwc_fwd_one_pass_kernelI11Fp16IOFp32WLi64ELi80ELi640EEv26Group_norm_nhwc_fwd_params)
        /*0230*/ 	.word	0x00000020


	//----- nvinfo : EIATTR_FRAME_SIZE
	.align		4
.L_133:
        /*0234*/ 	.byte	0x04, 0x11
        /*0236*/ 	.short	(.L_135 - .L_134)
	.align		4
.L_134:
        /*0238*/ 	.word	index@(_Z35group_norm_nhwc_fwd_one_pass_kernelI11Fp16IOFp32WLi64ELi80ELi640EEv26Group_norm_nhwc_fwd_params)
        /*023c*/ 	.word	0x00000000


	//----- nvinfo : EIATTR_REGCOUNT
	.align		4
.L_135:
        /*0240*/ 	.byte	0x04, 0x2f
        /*0242*/ 	.short	(.L_137 - .L_136)
	.align		4
.L_136:
        /*0244*/ 	.word	index@(_Z35group_norm_nhwc_fwd_one_pass_kernelI11Bf16IOFp16WLi512ELi80ELi640EEv26Group_norm_nhwc_fwd_params)
        /*0248*/ 	.word	0x00000060


	//----- nvinfo : EIATTR_FRAME_SIZE
	.align		4
.L_137:
        /*024c*/ 	.byte	0x04, 0x11
        /*024e*/ 	.short	(.L_139 - .L_138)
	.align		4
.L_138:
        /*0250*/ 	.word	index@(_Z35group_norm_nhwc_fwd_one_pass_kernelI11Bf16IOFp16WLi512ELi80ELi640EEv26Group_norm_nhwc_fwd_params)
        /*0254*/ 	.word	0x00000000


	//----- nvinfo : EIATTR_REGCOUNT
	.align		4
.L_139:
        /*0258*/ 	.byte	0x04, 0x2f
        /*025a*/ 	.short	(.L_141 - .L_140)
	.align		4
.L_140:
        /*025c*/ 	.word	index@(_Z35group_norm_nhwc_fwd_one_pass_kernelI11Bf16IOFp16WLi256ELi80ELi640EEv26Group_norm_nhwc_fwd_params)
        /*0260*/ 	.word	0x00000058


	//----- nvinfo : EIATTR_FRAME_SIZE
	.align		4
.L_141:
        /*0264*/ 	.byte	0x04, 0x11
        /*0266*/ 	.short	(.L_143 - .L_142)
	.align		4
.L_142:
        /*0268*/ 	.word	index@(_Z35group_norm_nhwc_fwd_one_pass_kernelI11Bf16IOFp16WLi256ELi80ELi640EEv26Group_norm_nhwc_fwd_params)
        /*026c*/ 	.word	0x00000000


	//----- nvinfo : EIATTR_REGCOUNT
	.align		4
.L_143:
        /*0270*/ 	.byte	0x04, 0x2f
        /*0272*/ 	.short	(.L_145 - .L_144)
	.align		4
.L_144:
        /*0274*/ 	.word	index@(_Z35group_norm_nhwc_fwd_one_pass_kernelI11Bf16IOFp16WLi128ELi80ELi640EEv26Group_norm_nhwc_fwd_params)
        /*0278*/ 	.word	0x00000030


	//----- nvinfo : EIATTR_FRAME_SIZE
	.align		4
.L_145:
        /*027c*/ 	.byte	0x04, 0x11
        /*027e*/ 	.short	(.L_147 - .L_146)
	.align		4
.L_146:
        /*0280*/ 	.word	index@(_Z35group_norm_nhwc_fwd_one_pass_kernelI11Bf16IOFp16WLi128ELi80ELi640EEv26Group_norm_nhwc_fwd_params)
        /*0284*/ 	.word	0x00000000


	//----- nvinfo : EIATTR_REGCOUNT
	.align		4
.L_147:
        /*0288*/ 	.byte	0x04, 0x2f
        /*028a*/ 	.short	(.L_149 - .L_148)
	.align		4
.L_148:
        /*028c*/ 	.word	index@(_Z35group_norm_nhwc_fwd_one_pass_kernelI11Bf16IOFp16WLi64ELi80ELi640EEv26Group_norm_nhwc_fwd_params)
        /*0290*/ 	.word	0x00000020


	//----- nvinfo : EIATTR_FRAME_SIZE
	.align		4
.L_149:
        /*0294*/ 	.byte	0x04, 0x11
        /*0296*/ 	.short	(.L_151 - .L_150)
	.align		4
.L_150:
        /*0298*/ 	.word	index@(_Z35group_norm_nhwc_fwd_one_pass_kernelI11Bf16IOFp16WLi64ELi80ELi640EEv26Group_norm_nhwc_fwd_params)
        /*029c*/ 	.word	0x00000000


	//----- nvinfo : EIATTR_REGCOUNT
	.align		4
.L_151:
        /*02a0*/ 	.byte	0x04, 0x2f
        /*02a2*/ 	.short	(.L_153 - .L_152)
	.align		4
.L_152:
        /*02a4*/ 	.word	index@(_Z35group_norm_nhwc_fwd_one_pass_kernelI11Bf16IOBf16WLi512ELi80ELi640EEv26Group_norm_nhwc_fwd_params)
        /*02a8*/ 	.word	0x00000060


	//----- nvinfo : EIATTR_FRAME_SIZE
	.align		4
.L_153:
        /*02ac*/ 	.byte	0x04, 0x11
        /*02ae*/ 	.short	(.L_155 - .L_154)
	.align		4
.L_154:
        /*02b0*/ 	.word	index@(_Z35group_norm_nhwc_fwd_one_pass_kernelI11Bf16IOBf16WLi512ELi80ELi640EEv26Group_norm_nhwc_fwd_params)
        /*02b4*/ 	.word	0x00000000


	//----- nvinfo : EIATTR_REGCOUNT
	.align		4
.L_155:
        /*02b8*/ 	.byte	0x04, 0x2f
        /*02ba*/ 	.short	(.L_157 - .L_156)
	.align		4
.L_156:
        /*02bc*/ 	.word	index@(_Z35group_norm_nhwc_fwd_one_pass_kernelI11Bf16IOBf16WLi256ELi80ELi640EEv26Group_norm_nhwc_fwd_params)
        /*02c0*/ 	.word	0x00000058


	//----- nvinfo : EIATTR_FRAME_SIZE
	.align		4
.L_157:
        /*02c4*/ 	.byte	0x04, 0x11
        /*02c6*/ 	.short	(.L_159 - .L_158)
	.align		4
.L_158:
        /*02c8*/ 	.word	index@(_Z35group_norm_nhwc_fwd_one_pass_kernelI11Bf16IOBf16WLi256ELi80ELi640EEv26Group_norm_nhwc_fwd_params)
        /*02cc*/ 	.word	0x00000000


	//----- nvinfo : EIATTR_REGCOUNT
	.align		4
.L_159:
        /*02d0*/ 	.byte	0x04, 0x2f
        /*02d2*/ 	.short	(.L_161 - .L_160)
	.align		4
.L_160:
        /*02d4*/ 	.word	index@(_Z35group_norm_nhwc_fwd_one_pass_kernelI11Bf16IOBf16WLi128ELi80ELi640EEv26Group_norm_nhwc_fwd_params)
        /*02d8*/ 	.word	0x00000030


	//----- nvinfo : EIATTR_FRAME_SIZE
	.align		4
.L_161:
        /*02dc*/ 	.byte	0x04, 0x11
        /*02de*/ 	.short	(.L_163 - .L_162)
	.align		4
.L_162:
        /*02e0*/ 	.word	index@(_Z35group_norm_nhwc_fwd_one_pass_kernelI11Bf16IOBf16WLi128ELi80ELi640EEv26Group_norm_nhwc_fwd_params)
        /*02e4*/ 	.word	0x00000000


	//----- nvinfo : EIATTR_REGCOUNT
	.align		4
.L_163:
        /*02e8*/ 	.byte	0x04, 0x2f
        /*02ea*/ 	.short	(.L_165 - .L_164)
	.align		4
.L_164:
        /*02ec*/ 	.word	index@(_Z35group_norm_nhwc_fwd_one_pass_kernelI11Bf16IOBf16WLi64ELi80ELi640EEv26Group_norm_nhwc_fwd_params)
        /*02f0*/ 	.word	0x00000020


	//----- nvinfo : EIATTR_FRAME_SIZE
	.align		4
.L_165:
        /*02f4*/ 	.byte	0x04, 0x11
        /*02f6*/ 	.short	(.L_167 - .L_166)
	.align		4
.L_166:
        /*02f8*/ 	.word	index@(_Z35group_norm_nhwc_fwd_one_pass_kernelI11Bf16IOBf16WLi64ELi80ELi640EEv26Group_norm_nhwc_fwd_params)
        /*02fc*/ 	.word	0x00000000


	//----- nvinfo : EIATTR_REGCOUNT
	.align		4
.L_167:
        /*0300*/ 	.byte	0x04, 0x2f
        /*0302*/ 	.short	(.L_169 - .L_168)
	.align		4
.L_168:
        /*0304*/ 	.word	index@(_Z35group_norm_nhwc_fwd_one_pass_kernelI11Bf16IOFp32WLi512ELi80ELi640EEv26Group_norm_nhwc_fwd_params)
        /*0308*/ 	.word	0x00000060


	//----- nvinfo : EIATTR_FRAME_SIZE
	.align		4
.L_169:
        /*030c*/ 	.byte	0x04, 0x11
        /*030e*/ 	.short	(.L_171 - .L_170)
	.align		4
.L_170:
        /*0310*/ 	.word	index@(_Z35group_norm_nhwc_fwd_one_pass_kernelI11Bf16IOFp32WLi512ELi80ELi640EEv26Group_norm_nhwc_fwd_params)
        /*0314*/ 	.word	0x00000000


	//----- nvinfo : EIATTR_REGCOUNT
	.align		4
.L_171:
        /*0318*/ 	.byte	0x04, 0x2f
        /*031a*/ 	.short	(.L_173 - .L_172)
	.align		4
.L_172:
        /*031c*/ 	.word	index@(_Z35group_norm_nhwc_fwd_one_pass_kernelI11Bf16IOFp32WLi256ELi80ELi640EEv26Group_norm_nhwc_fwd_params)
        /*0320*/ 	.word	0x00000058


	//----- nvinfo : EIATTR_FRAME_SIZE
	.align		4
.L_173:
        /*0324*/ 	.byte	0x04, 0x11
        /*0326*/ 	.short	(.L_175 - .L_174)
	.align		4
.L_174:
        /*0328*/ 	.word	index@(_Z35group_norm_nhwc_fwd_one_pass_kernelI11Bf16IOFp32WLi256ELi80ELi640EEv26Group_norm_nhwc_fwd_params)
        /*032c*/ 	.word	0x00000000


	//----- nvinfo : EIATTR_REGCOUNT
	.align		4
.L_175:
        /*0330*/ 	.byte	0x04, 0x2f
        /*0332*/ 	.short	(.L_177 - .L_176)
	.align		4
.L_176:
        /*0334*/ 	.word	index@(_Z35group_norm_nhwc_fwd_one_pass_kernelI11Bf16IOFp32WLi128ELi80ELi640EEv26Group_norm_nhwc_fwd_params)
        /*0338*/ 	.word	0x00000030


	//----- nvinfo : EIATTR_FRAME_SIZE
	.align		4
.L_177:
        /*033c*/ 	.byte	0x04, 0x11
        /*033e*/ 	.short	(.L_179 - .L_178)
	.align		4
.L_178:
        /*0340*/ 	.word	index@(_Z35group_norm_nhwc_fwd_one_pass_kernelI11Bf16IOFp32WLi128ELi80ELi640EEv26Group_norm_nhwc_fwd_params)
        /*0344*/ 	.word	0x00000000


	//----- nvinfo : EIATTR_REGCOUNT
	.align		4
.L_179:
        /*0348*/ 	.byte	0x04, 0x2f
        /*034a*/ 	.short	(.L_181 - .L_180)
	.align		4
.L_180:
        /*034c*/ 	.word	index@(_Z35group_norm_nhwc_fwd_one_pass_kernelI11Bf16IOFp32WLi64ELi80ELi640EEv26Group_norm_nhwc_fwd_params)
        /*0350*/ 	.word	0x00000020


	//----- nvinfo : EIATTR_FRAME_SIZE
	.align		4
.L_181:
        /*0354*/ 	.byte	0x04, 0x11
        /*0356*/ 	.short	(.L_183 - .L_182)
	.align		4
.L_182:
        /*0358*/ 	.word	index@(_Z35group_norm_nhwc_fwd_one_pass_kernelI11Bf16IOFp32WLi64ELi80ELi640EEv26Group_norm_nhwc_fwd_params)
        /*035c*/ 	.word	0x00000000


	//----- nvinfo : EIATTR_REGCOUNT
	.align		4
.L_183:
        /*0360*/ 	.byte	0x04, 0x2f
        /*0362*/ 	.short	(.L_185 - .L_184)
	.align		4
.L_184:
        /*0364*/ 	.word	index@(_Z35group_norm_nhwc_bwd_one_pass_kernelI11Fp32IOFp16WLi512ELi80ELi640EEv26Group_norm_nhwc_bwd_params)
        /*0368*/ 	.word	0x00000030


	//----- nvinfo : EIATTR_FRAME_SIZE
	.align		4
.L_185:
        /*036c*/ 	.byte	0x04, 0x11
        /*036e*/ 	.short	(.L_187 - .L_186)
	.align		4
.L_186:
        /*0370*/ 	.word	index@(_Z35group_norm_nhwc_bwd_one_pass_kernelI11Fp32IOFp16WLi512ELi80ELi640EEv26Group_norm_nhwc_bwd_params)
        /*0374*/ 	.word	0x00000580


	//----- nvinfo : EIATTR_REGCOUNT
	.align		4
.L_187:
        /*0378*/ 	.byte	0x04, 0x2f
        /*037a*/ 	.short	(.L_189 - .L_188)
	.align		4
.L_188:
        /*037c*/ 	.word	index@(_Z35group_norm_nhwc_bwd_one_pass_kernelI11Fp32IOFp16WLi256ELi80ELi640EEv26Group_norm_nhwc_bwd_params)
        /*0380*/ 	.word	0x00000060


	//----- nvinfo : EIATTR_FRAME_SIZE
	.align		4
.L_189:
        /*0384*/ 	.byte	0x04, 0x11
        /*0386*/ 	.short	(.L_191 - .L_190)
	.align		4
.L_190:
        /*0388*/ 	.word	index@(_Z35group_norm_nhwc_bwd_one_pass_kernelI11Fp32IOFp16WLi256ELi80ELi640EEv26Group_norm_nhwc_bwd_params)
        /*038c*/ 	.word	0x00000000


	//----- nvinfo : EIATTR_REGCOUNT
	.align		4
.L_191:
        /*0390*/ 	.byte	0x04, 0x2f
        /*0392*/ 	.short	(.L_193 - .L_192)
	.align		4
.L_192:
        /*0394*/ 	.word	index@(_Z35group_norm_nhwc_bwd_one_pass_kernelI11Fp32IOFp16WLi128ELi80ELi640EEv26Group_norm_nhwc_bwd_params)
        /*0398*/ 	.word	0x00000060


	//----- nvinfo : EIATTR_FRAME_SIZE
	.align		4
.L_193:
        /*039c*/ 	.byte	0x04, 0x11
        /*039e*/ 	.short	(.L_195 - .L_194)
	.align		4
.L_194:
        /*03a0*/ 	.word	index@(_Z35group_norm_nhwc_bwd_one_pass_kernelI11Fp32IOFp16WLi128ELi80ELi640EEv26Group_norm_nhwc_bwd_params)
        /*03a4*/ 	.word	0x00000000


	//----- nvinfo : EIATTR_REGCOUNT
	.align		4
.L_195:
        /*03a8*/ 	.byte	0x04, 0x2f
        /*03aa*/ 	.short	(.L_197 - .L_196)
	.align		4
.L_196:
        /*03ac*/ 	.word	index@(_Z35group_norm_nhwc_bwd_one_pass_kernelI11Fp32IOFp16WLi64ELi80ELi640EEv26Group_norm_nhwc_bwd_params)
        /*03b0*/ 	.word	0x00000030


	//----- nvinfo : EIATTR_FRAME_SIZE
	.align		4
.L_197:
        /*03b4*/ 	.byte	0x04, 0x11
        /*03b6*/ 	.short	(.L_199 - .L_198)
	.align		4
.L_198:
        /*03b8*/ 	.word	index@(_Z35group_norm_nhwc_bwd_one_pass_kernelI11Fp32IOFp16WLi64ELi80ELi640EEv26Group_norm_nhwc_bwd_params)
        /*03bc*/ 	.word	0x00000000


	//----- nvinfo : EIATTR_REGCOUNT
	.align		4
.L_199:
        /*03c0*/ 	.byte	0x04, 0x2f
        /*03c2*/ 	.short	(.L_201 - .L_200)
	.align		4
.L_200:
        /*03c4*/ 	.word	index@(_Z35group_norm_nhwc_bwd_one_pass_kernelI11Fp32IOBf16WLi512ELi80ELi640EEv26Group_norm_nhwc_bwd_params)
        /*03c8*/ 	.word	0x00000030


	//----- nvinfo : EIATTR_FRAME_SIZE
	.align		4
.L_201:
        /*03cc*/ 	.byte	0x04, 0x11
        /*03ce*/ 	.short	(.L_203 - .L_202)
	.align		4
.L_202:
        /*03d0*/ 	.word	index@(_Z35group_norm_nhwc_bwd_one_pass_kernelI11Fp32IOBf16WLi512ELi80ELi640EEv26Group_norm_nhwc_bwd_params)
        /*03d4*/ 	.word	0x00000570


	//----- nvinfo : EIATTR_REGCOUNT
	.align		4
.L_203:
        /*03d8*/ 	.byte	0x04, 0x2f
        /*03da*/ 	.short	(.L_205 - .L_204)
	.align		4
.L_204:
        /*03dc*/ 	.word	index@(_Z35group_norm_nhwc_bwd_one_pass_kernelI11Fp32IOBf16WLi256ELi80ELi640EEv26Group_norm_nhwc_bwd_params)
        /*03e0*/ 	.word	0x00000060


	//----- nvinfo : EIATTR_FRAME_SIZE
	.align		4
.L_205:
        /*03e4*/ 	.byte	0x04, 0x11
        /*03e6*/ 	.short	(.L_207 - .L_206)
	.align		4
.L_206:
        /*03e8*/ 	.word	index@(_Z35group_norm_nhwc_bwd_one_pass_kernelI11Fp32IOBf16WLi256ELi80ELi640EEv26Group_norm_nhwc_bwd_params)
        /*03ec*/ 	.word	0x00000000


	//----- nvinfo : EIATTR_REGCOUNT
	.align		4
.L_207:
        /*03f0*/ 	.byte	0x04, 0x2f
        /*03f2*/ 	.short	(.L_209 - .L_208)
	.align		4
.L_208:
        /*03f4*/ 	.word	index@(_Z35group_norm_nhwc_bwd_one_pass_kernelI11Fp32IOBf16WLi128ELi80ELi640EEv26Group_norm_nhwc_bwd_params)
        /*03f8*/ 	.word	0x00000060


	//----- nvinfo : EIATTR_FRAME_SIZE
	.align		4
.L_209:
        /*03fc*/ 	.byte	0x04, 0x11
        /*03fe*/ 	.short	(.L_211 - .L_210)
	.align		4
.L_210:
        /*0400*/ 	.word	index@(_Z35group_norm_nhwc_bwd_one_pass_kernelI11Fp32IOBf16WLi128ELi80ELi640EEv26Group_norm_nhwc_bwd_params)
        /*0404*/ 	.word	0x00000000


	//----- nvinfo : EIATTR_REGCOUNT
	.align		4
.L_211:
        /*0408*/ 	.byte	0x04, 0x2f
        /*040a*/ 	.short	(.L_213 - .L_212)
	.align		4
.L_212:
        /*040c*/ 	.word	index@(_Z35group_norm_nhwc_bwd_one_pass_kernelI11Fp32IOBf16WLi64ELi80ELi640EEv26Group_norm_nhwc_bwd_params)
        /*0410*/ 	.word	0x00000030


	//----- nvinfo : EIATTR_FRAME_SIZE
	.align		4
.L_213:
        /*0414*/ 	.byte	0x04, 0x11
        /*0416*/ 	.short	(.L_215 - .L_214)
	.align		4
.L_214:
        /*0418*/ 	.word	index@(_Z35group_norm_nhwc_bwd_one_pass_kernelI11Fp32IOBf16WLi64ELi80ELi640EEv26Group_norm_nhwc_bwd_params)
        /*041c*/ 	.word	0x00000000


	//----- nvinfo : EIATTR_REGCOUNT
	.align		4
.L_215:
        /*0420*/ 	.byte	0x04, 0x2f
        /*0422*/ 	.short	(.L_217 - .L_216)
	.align		4
.L_216:
        /*0424*/ 	.word	index@(_Z35group_norm_nhwc_bwd_one_pass_kernelI11Fp32IOFp32WLi512ELi80ELi640EEv26Group_norm_nhwc_bwd_params)
        /*0428*/ 	.word	0x00000030


	//----- nvinfo : EIATTR_FRAME_SIZE
	.align		4
.L_217:
        /*042c*/ 	.byte	0x04, 0x11
        /*042e*/ 	.short	(.L_219 - .L_218)
	.align		4
.L_218:
        /*0430*/ 	.word	index@(_Z35group_norm_nhwc_bwd_one_pass_kernelI11Fp32IOFp32WLi512ELi80ELi640EEv26Group_norm_nhwc_bwd_params)
        /*0434*/ 	.word	0x00000570


	//----- nvinfo : EIATTR_REGCOUNT
	.align		4
.L_219:
        /*0438*/ 	.byte	0x04, 0x2f
        /*043a*/ 	.short	(.L_221 - .L_220)
	.align		4
.L_220:
        /*043c*/ 	.word	index@(_Z35group_norm_nhwc_bwd_one_pass_kernelI11Fp32IOFp32WLi256ELi80ELi640EEv26Group_norm_nhwc_bwd_params)
        /*0440*/ 	.word	0x00000060


	//----- nvinfo : EIATTR_FRAME_SIZE
	.align		4
.L_221:
        /*0444*/ 	.byte	0x04, 0x11
        /*0446*/ 	.short	(.L_223 - .L_222)
	.align		4
.L_222:
        /*0448*/ 	.word	index@(_Z35group_norm_nhwc_bwd_one_pass_kernelI11Fp32IOFp32WLi256ELi80ELi640EEv26Group_norm_nhwc_bwd_params)
        /*044c*/ 	.word	0x00000000


	//----- nvinfo : EIATTR_REGCOUNT
	.align		4
.L_223:
        /*0450*/ 	.byte	0x04, 0x2f
        /*0452*/ 	.short	(.L_225 - .L_224)
	.align		4
.L_224:
        /*0454*/ 	.word	index@(_Z35group_norm_nhwc_bwd_one_pass_kernelI11Fp32IOFp32WLi128ELi80ELi640EEv26Group_norm_nhwc_bwd_params)
        /*0458*/ 	.word	0x00000060


	//----- nvinfo : EIATTR_FRAME_SIZE
	.align		4
.L_225:
        /*045c*/ 	.byte	0x04, 0x11
        /*045e*/ 	.short	(.L_227 - .L_226)
	.align		4
.L_226:
        /*0460*/ 	.word	index@(_Z35group_norm_nhwc_bwd_one_pass_kernelI11Fp32IOFp32WLi128ELi80ELi640EEv26Group_norm_nhwc_bwd_params)
        /*0464*/ 	.word	0x00000000


	//----- nvinfo : EIATTR_REGCOUNT
	.align		4
.L_227:
        /*0468*/ 	.byte	0x04, 0x2f
        /*046a*/ 	.short	(.L_229 - .L_228)
	.align		4
.L_228:
        /*046c*/ 	.word	index@(_Z35group_norm_nhwc_bwd_one_pass_kernelI11Fp32IOFp32WLi64ELi80ELi640EEv26Group_norm_nhwc_bwd_params)
        /*0470*/ 	.word	0x00000030


	//----- nvinfo : EIATTR_FRAME_SIZE
	.align		4
.L_229:
        /*0474*/ 	.byte	0x04, 0x11
        /*0476*/ 	.short	(.L_231 - .L_230)
	.align		4
.L_230:
        /*0478*/ 	.word	index@(_Z35group_norm_nhwc_bwd_one_pass_kernelI11Fp32IOFp32WLi64ELi80ELi640EEv26Group_norm_nhwc_bwd_params)
        /*047c*/ 	.word	0x00000000


	//----- nvinfo : EIATTR_REGCOUNT
	.align		4
.L_231:
        /*0480*/ 	.byte	0x04, 0x2f
        /*0482*/ 	.short	(.L_233 - .L_232)
	.align		4
.L_232:
        /*0484*/ 	.word	index@(_Z35group_norm_nhwc_bwd_one_pass_kernelI11Fp16IOFp16WLi512ELi80ELi640EEv26Group_norm_nhwc_bwd_params)
        /*0488*/ 	.word	0x00000060


	//----- nvinfo : EIATTR_FRAME_SIZE
	.align		4
.L_233:
        /*048c*/ 	.byte	0x04, 0x11
        /*048e*/ 	.short	(.L_235 - .L_234)
	.align		4
.L_234:
        /*0490*/ 	.word	index@(_Z35group_norm_nhwc_bwd_one_pass_kernelI11Fp16IOFp16WLi512ELi80ELi640EEv26Group_norm_nhwc_bwd_params)
        /*0494*/ 	.word	0x00000220


	//----- nvinfo : EIATTR_REGCOUNT
	.align		4
.L_235:
        /*0498*/ 	.byte	0x04, 0x2f
        /*049a*/ 	.short	(.L_237 - .L_236)
	.align		4
.L_236:
        /*049c*/ 	.word	index@(_Z35group_norm_nhwc_bwd_one_pass_kernelI11Fp16IOFp16WLi256ELi80ELi640EEv26Group_norm_nhwc_bwd_params)
        /*04a0*/ 	.word	0x00000058


	//----- nvinfo : EIATTR_FRAME_SIZE
	.align		4
.L_237:
        /*04a4*/ 	.byte	0x04, 0x11
        /*04a6*/ 	.short	(.L_239 - .L_238)
	.align		4
.L_238:
        /*04a8*/ 	.word	index@(_Z35group_norm_nhwc_bwd_one_pass_kernelI11Fp16IOFp16WLi256ELi80ELi640EEv26Group_norm_nhwc_bwd_params)
        /*04ac*/ 	.word	0x00000000


	//----- nvinfo : EIATTR_REGCOUNT
	.align		4
.L_239:
        /*04b0*/ 	.byte	0x04, 0x2f
        /*04b2*/ 	.short	(.L_241 - .L_240)
	.align		4
.L_240:
        /*04b4*/ 	.word	index@(_Z35group_norm_nhwc_bwd_one_pass_kernelI11Fp16IOFp16WLi128ELi80ELi640EEv26Group_norm_nhwc_bwd_params)
        /*04b8*/ 	.word	0x0000003b


	//----- nvinfo : EIATTR_FRAME_SIZE
	.align		4
.L_241:
        /*04bc*/ 	.byte	0x04, 0x11
        /*04be*/ 	.short	(.L_243 - .L_242)
	.align		4
.L_242:
        /*04c0*/ 	.word	index@(_Z35group_norm_nhwc_bwd_one_pass_kernelI11Fp16IOFp16WLi128ELi80ELi640EEv26Group_norm_nhwc_bwd_params)
        /*04c4*/ 	.word	0x00000000


	//----- nvinfo : EIATTR_REGCOUNT
	.align		4
.L_243:
        /*04c8*/ 	.byte	0x04, 0x2f
        /*04ca*/ 	.short	(.L_245 - .L_244)
	.align		4
.L_244:
        /*04cc*/ 	.word	index@(_Z35group_norm_nhwc_bwd_one_pass_kernelI11Fp16IOFp16WLi64ELi80ELi640EEv26Group_norm_nhwc_bwd_params)
        /*04d0*/ 	.word	0x00000030


	//----- nvinfo : EIATTR_FRAME_SIZE
	.align		4
.L_245:
        /*04d4*/ 	.byte	0x04, 0x11
        /*04d6*/ 	.short	(.L_247 - .L_246)
	.align		4
.L_246:
        /*04d8*/ 	.word	index@(_Z35group_norm_nhwc_bwd_one_pass_kernelI11Fp16IOFp16WLi64ELi80ELi640EEv26Group_norm_nhwc_bwd_params)
        /*04dc*/ 	.word	0x00000000


	//----- nvinfo : EIATTR_REGCOUNT
	.align		4
.L_247:
        /*04e0*/ 	.byte	0x04, 0x2f
        /*04e2*/ 	.short	(.L_249 - .L_248)
	.align		4
.L_248:
        /*04e4*/ 	.word	index@(_Z35group_norm_nhwc_bwd_one_pass_kernelI11Fp16IOBf16WLi512ELi80ELi640EEv26Group_norm_nhwc_bwd_params)
        /*04e8*/ 	.word	0x00000060


	//----- nvinfo : EIATTR_FRAME_SIZE
	.align		4
.L_249:
        /*04ec*/ 	.byte	0x04, 0x11
        /*04ee*/ 	.short	(.L_251 - .L_250)
	.align		4
.L_250:
        /*04f0*/ 	.word	index@(_Z35group_norm_nhwc_bwd_one_pass_kernelI11Fp16IOBf16WLi512ELi80ELi640EEv26Group_norm_nhwc_bwd_params)
        /*04f4*/ 	.word	0x00000220


	//----- nvinfo : EIATTR_REGCOUNT
	.align		4
.L_251:
        /*04f8*/ 	.byte	0x04, 0x2f
        /*04fa*/ 	.short	(.L_253 - .L_252)
	.align		4
.L_252:
        /*04fc*/ 	.word	index@(_Z35group_norm_nhwc_bwd_one_pass_kernelI11Fp16IOBf16WLi256ELi80ELi640EEv26Group_norm_nhwc_bwd_params)
        /*0500*/ 	.word	0x00000058


	//----- nvinfo : EIATTR_FRAME_SIZE
	.align		4
.L_253:
        /*0504*/ 	.byte	0x04, 0x11
        /*0506*/ 	.short	(.L_255 - .L_254)
	.align		4
.L_254:
        /*0508*/ 	.word	index@(_Z35group_norm_nhwc_bwd_one_pass_kernelI11Fp16IOBf16WLi256ELi80ELi640EEv26Group_norm_nhwc_bwd_params)
        /*050c*/ 	.word	0x00000000


	//----- nvinfo : EIATTR_REGCOUNT
	.align		4
.L_255:
        /*0510*/ 	.byte	0x04, 0x2f
        /*0512*/ 	.short	(.L_257 - .L_256)
	.align		4
.L_256:
        /*0514*/ 	.word	index@(_Z35group_norm_nhwc_bwd_one_pass_kernelI11Fp16IOBf16WLi128ELi80ELi640EEv26Group_norm_nhwc_bwd_params)
        /*0518*/ 	.word	0x0000003b


	//----- nvinfo : EIATTR_FRAME_SIZE
	.align		4
.L_257:
        /*051c*/ 	.byte	0x04, 0x11
        /*051e*/ 	.short	(.L_259 - .L_258)
	.align		4
.L_258:
        /*0520*/ 	.word	index@(_Z35group_norm_nhwc_bwd_one_pass_kernelI11Fp16IOBf16WLi128ELi80ELi640EEv26Group_norm_nhwc_bwd_params)
        /*0524*/ 	.word	0x00000000


	//----- nvinfo : EIATTR_REGCOUNT
	.align		4
.L_259:
        /*0528*/ 	.byte	0x04, 0x2f
        /*052a*/ 	.short	(.L_261 - .L_260)
	.align		4
.L_260:
        /*052c*/ 	.word	index@(_Z35group_norm_nhwc_bwd_one_pass_kernelI11Fp16IOBf16WLi64ELi80ELi640EEv26Group_norm_nhwc_bwd_params)
        /*0530*/ 	.word	0x00000030


	//----- nvinfo : EIATTR_FRAME_SIZE
	.align		4
.L_261:
        /*0534*/ 	.byte	0x04, 0x11
        /*0536*/ 	.short	(.L_263 - .L_262)
	.align		4
.L_262:
        /*0538*/ 	.word	index@(_Z35group_norm_nhwc_bwd_one_pass_kernelI11Fp16IOBf16WLi64ELi80ELi640EEv26Group_norm_nhwc_bwd_params)
        /*053c*/ 	.word	0x00000000


	//----- nvinfo : EIATTR_REGCOUNT
	.align		4
.L_263:
        /*0540*/ 	.byte	0x04, 0x2f
        /*0542*/ 	.short	(.L_265 - .L_264)
	.align		4
.L_264:
        /*0544*/ 	.word	index@(_Z35group_norm_nhwc_bwd_one_pass_kernelI11Fp16IOFp32WLi512ELi80ELi640EEv26Group_norm_nhwc_bwd_params)
        /*0548*/ 	.word	0x00000060


	//----- nvinfo : EIATTR_FRAME_SIZE
	.align		4
.L_265:
        /*054c*/ 	.byte	0x04, 0x11
        /*054e*/ 	.short	(.L_267 - .L_266)
	.align		4
.L_266:
        /*0550*/ 	.word	index@(_Z35group_norm_nhwc_bwd_one_pass_kernelI11Fp16IOFp32WLi512ELi80ELi640EEv26Group_norm_nhwc_bwd_params)
        /*0554*/ 	.word	0x00000220


	//----- nvinfo : EIATTR_REGCOUNT
	.align		4
.L_267:
        /*0558*/ 	.byte	0x04, 0x2f
        /*055a*/ 	.short	(.L_269 - .L_268)
	.align		4
.L_268:
        /*055c*/ 	.word	index@(_Z35group_norm_nhwc_bwd_one_pass_kernelI11Fp16IOFp32WLi256ELi80ELi640EEv26Group_norm_nhwc_bwd_params)
        /*0560*/ 	.word	0x0000005a


	//----- nvinfo : EIATTR_FRAME_SIZE
	.align		4
.L_269:
        /*0564*/ 	.byte	0x04, 0x11
        /*0566*/ 	.short	(.L_271 - .L_270)
	.align		4
.L_270:
        /*0568*/ 	.word	index@(_Z35group_norm_nhwc_bwd_one_pass_kernelI11Fp16IOFp32WLi256ELi80ELi640EEv26Group_norm_nhwc_bwd_params)
        /*056c*/ 	.word	0x00000000


	//----- nvinfo : EIATTR_REGCOUNT
	.align		4
.L_271:
        /*0570*/ 	.byte	0x04, 0x2f
        /*0572*/ 	.short	(.L_273 - .L_272)
	.align		4
.L_272:
        /*0574*/ 	.word	index@(_Z35group_norm_nhwc_bwd_one_pass_kernelI11Fp16IOFp32WLi128ELi80ELi640EEv26Group_norm_nhwc_bwd_params)
        /*0578*/ 	.word	0x0000003c


	//----- nvinfo : EIATTR_FRAME_SIZE
	.align		4
.L_273:
        /*057c*/ 	.byte	0x04, 0x11
        /*057e*/ 	.short	(.L_275 - .L_274)
	.align		4
.L_274:
        /*0580*/ 	.word	index@(_Z35group_norm_nhwc_bwd_one_pass_kernelI11Fp16IOFp32WLi128ELi80ELi640EEv26Group_norm_nhwc_bwd_params)
        /*0584*/ 	.word	0x00000000


	//----- nvinfo : EIATTR_REGCOUNT
	.align		4
.L_275:
        /*0588*/ 	.byte	0x04, 0x2f
        /*058a*/ 	.short	(.L_277 - .L_276)
	.align		4
.L_276:
        /*058c*/ 	.word	index@(_Z35group_norm_nhwc_bwd_one_pass_kernelI11Fp16IOFp32WLi64ELi80ELi640EEv26Group_norm_nhwc_bwd_params)
        /*0590*/ 	.word	0x00000030


	//----- nvinfo : EIATTR_FRAME_SIZE
	.align		4
.L_277:
        /*0594*/ 	.byte	0x04, 0x11
        /*0596*/ 	.short	(.L_279 - .L_278)
	.align		4
.L_278:
        /*0598*/ 	.word	index@(_Z35group_norm_nhwc_bwd_one_pass_kernelI11Fp16IOFp32WLi64ELi80ELi640EEv26Group_norm_nhwc_bwd_params)
        /*059c*/ 	.word	0x00000000


	//----- nvinfo : EIATTR_REGCOUNT
	.align		4
.L_279:
        /*05a0*/ 	.byte	0x04, 0x2f
        /*05a2*/ 	.short	(.L_281 - .L_280)
	.align		4
.L_280:
        /*05a4*/ 	.word	index@(_Z35group_norm_nhwc_bwd_one_pass_kernelI11Bf16IOFp16WLi512ELi80ELi640EEv26Group_norm_nhwc_bwd_params)
        /*05a8*/ 	.word	0x00000030


	//----- nvinfo : EIATTR_FRAME_SIZE
	.align		4
.L_281:
        /*05ac*/ 	.byte	0x04, 0x11
        /*05ae*/ 	.short	(.L_283 - .L_282)
	.align		4
.L_282:
        /*05b0*/ 	.word	index@(_Z35group_norm_nhwc_bwd_one_pass_kernelI11Bf16IOFp16WLi512ELi80ELi640EEv26Group_norm_nhwc_bwd_params)
        /*05b4*/ 	.word	0x000004d0


	//----- nvinfo : EIATTR_REGCOUNT
	.align		4
.L_283:
        /*05b8*/ 	.byte	0x04, 0x2f
        /*05ba*/ 	.short	(.L_285 - .L_284)
	.align		4
.L_284:
        /*05bc*/ 	.word	index@(_Z35group_norm_nhwc_bwd_one_pass_kernelI11Bf16IOFp16WLi256ELi80ELi640EEv26Group_norm_nhwc_bwd_params)
        /*05c0*/ 	.word	0x00000060


	//----- nvinfo : EIATTR_FRAME_SIZE
	.align		4
.L_285:
        /*05c4*/ 	.byte	0x04, 0x11
        /*05c6*/ 	.short	(.L_287 - .L_286)
	.align		4
.L_286:
        /*05c8*/ 	.word	index@(_Z35group_norm_nhwc_bwd_one_pass_kernelI11Bf16IOFp16WLi256ELi80ELi640EEv26Group_norm_nhwc_bwd_params)
        /*05cc*/ 	.word	0x00000000


	//----- nvinfo : EIATTR_REGCOUNT
	.align		4
.L_287:
        /*05d0*/ 	.byte	0x04, 0x2f
        /*05d2*/ 	.short	(.L_289 - .L_288)
	.align		4
.L_288:
        /*05d4*/ 	.word	index@(_Z35group_norm_nhwc_bwd_one_pass_kernelI11Bf16IOFp16WLi128ELi80ELi640EEv26Group_norm_nhwc_bwd_params)
        /*05d8*/ 	.word	0x00000053


	//----- nvinfo : EIATTR_FRAME_SIZE
	.align		4
.L_289:
        /*05dc*/ 	.byte	0x04, 0x11
        /*05de*/ 	.short	(.L_291 - .L_290)
	.align		4
.L_290:
        /*05e0*/ 	.word	index@(_Z35group_norm_nhwc_bwd_one_pass_kernelI11Bf16IOFp16WLi128ELi80ELi640EEv26Group_norm_nhwc_bwd_params)
        /*05e4*/ 	.word	0x00000000


	//----- nvinfo : EIATTR_REGCOUNT
	.align		4
.L_291:
        /*05e8*/ 	.byte	0x04, 0x2f
        /*05ea*/ 	.short	(.L_293 - .L_292)
	.align		4
.L_292:
        /*05ec*/ 	.word	index@(_Z35group_norm_nhwc_bwd_one_pass_kernelI11Bf16IOFp16WLi64ELi80ELi640EEv26Group_norm_nhwc_bwd_params)
        /*05f0*/ 	.word	0x0000004c


	//----- nvinfo : EIATTR_FRAME_SIZE
	.align		4
.L_293:
        /*05f4*/ 	.byte	0x04, 0x11
        /*05f6*/ 	.short	(.L_295 - .L_294)
	.align		4
.L_294:
        /*05f8*/ 	.word	index@(_Z35group_norm_nhwc_bwd_one_pass_kernelI11Bf16IOFp16WLi64ELi80ELi640EEv26Group_norm_nhwc_bwd_params)
        /*05fc*/ 	.word	0x00000000


	//----- nvinfo : EIATTR_REGCOUNT
	.align		4
.L_295:
        /*0600*/ 	.byte	0x04, 0x2f
        /*0602*/ 	.short	(.L_297 - .L_296)
	.align		4
.L_296:
        /*0604*/ 	.word	index@(_Z35group_norm_nhwc_bwd_one_pass_kernelI11Bf16IOBf16WLi512ELi80ELi640EEv26Group_norm_nhwc_bwd_params)
        /*0608*/ 	.word	0x00000030


	//----- nvinfo : EIATTR_FRAME_SIZE
	.align		4
.L_297:
        /*060c*/ 	.byte	0x04, 0x11
        /*060e*/ 	.short	(.L_299 - .L_298)
	.align		4
.L_298:
        /*0610*/ 	.word	index@(_Z35group_norm_nhwc_bwd_one_pass_kernelI11Bf16IOBf16WLi512ELi80ELi640EEv26Group_norm_nhwc_bwd_params)
        /*0614*/ 	.word	0x000004e0


	//----- nvinfo : EIATTR_REGCOUNT
	.align		4
.L_299:
        /*0618*/ 	.byte	0x04, 0x2f
        /*061a*/ 	.short	(.L_301 - .L_300)
	.align		4
.L_300:
        /*061c*/ 	.word	index@(_Z35group_norm_nhwc_bwd_one_pass_kernelI11Bf16IOBf16WLi256ELi80ELi640EEv26Group_norm_nhwc_bwd_params)
        /*0620*/ 	.word	0x00000060


	//----- nvinfo : EIATTR_FRAME_SIZE
	.align		4
.L_301:
        /*0624*/ 	.byte	0x04, 0x11
        /*0626*/ 	.short	(.L_303 - .L_302)
	.align		4
.L_302:
        /*0628*/ 	.word	index@(_Z35group_norm_nhwc_bwd_one_pass_kernelI11Bf16IOBf16WLi256ELi80ELi640EEv26Group_norm_nhwc_bwd_params)
        /*062c*/ 	.word	0x00000000


	//----- nvinfo : EIATTR_REGCOUNT
	.align		4
.L_303:
        /*0630*/ 	.byte	0x04, 0x2f
        /*0632*/ 	.short	(.L_305 - .L_304)
	.align		4
.L_304:
        /*0634*/ 	.word	index@(_Z35group_norm_nhwc_bwd_one_pass_kernelI11Bf16IOBf16WLi128ELi80ELi640EEv26Group_norm_nhwc_bwd_params)
        /*0638*/ 	.word	0x00000053


	//----- nvinfo : EIATTR_FRAME_SIZE
	.align		4
.L_305:
        /*063c*/ 	.byte	0x04, 0x11
        /*063e*/ 	.short	(.L_307 - .L_306)
	.align		4
.L_306:
        /*0640*/ 	.word	index@(_Z35group_norm_nhwc_bwd_one_pass_kernelI11Bf16IOBf16WLi128ELi80ELi640EEv26Group_norm_nhwc_bwd_params)
        /*0644*/ 	.word	0x00000000


	//----- nvinfo : EIATTR_REGCOUNT
	.align		4
.L_307:
        /*0648*/ 	.byte	0x04, 0x2f
        /*064a*/ 	.short	(.L_309 - .L_308)
	.align		4
.L_308:
        /*064c*/ 	.word	index@(_Z35group_norm_nhwc_bwd_one_pass_kernelI11Bf16IOBf16WLi64ELi80ELi640EEv26Group_norm_nhwc_bwd_params)
        /*0650*/ 	.word	0x0000004c


	//----- nvinfo : EIATTR_FRAME_SIZE
	.align		4
.L_309:
        /*0654*/ 	.byte	0x04, 0x11
        /*0656*/ 	.short	(.L_311 - .L_310)
	.align		4
.L_310:
        /*0658*/ 	.word	index@(_Z35group_norm_nhwc_bwd_one_pass_kernelI11Bf16IOBf16WLi64ELi80ELi640EEv26Group_norm_nhwc_bwd_params)
        /*065c*/ 	.word	0x00000000


	//----- nvinfo : EIATTR_REGCOUNT
	.align		4
.L_311:
        /*0660*/ 	.byte	0x04, 0x2f
        /*0662*/ 	.short	(.L_313 - .L_312)
	.align		4
.L_312:
        /*0664*/ 	.word	index@(_Z35group_norm_nhwc_bwd_one_pass_kernelI11Bf16IOFp32WLi512ELi80ELi640EEv26Group_norm_nhwc_bwd_params)
        /*0668*/ 	.word	0x00000030


	//----- nvinfo : EIATTR_FRAME_SIZE
	.align		4
.L_313:
        /*066c*/ 	.byte	0x04, 0x11
        /*066e*/ 	.short	(.L_315 - .L_314)
	.align		4
.L_314:
        /*0670*/ 	.word	index@(_Z35group_norm_nhwc_bwd_one_pass_kernelI11Bf16IOFp32WLi512ELi80ELi640EEv26Group_norm_nhwc_bwd_params)
        /*0674*/ 	.word	0x000004e0


	//----- nvinfo : EIATTR_REGCOUNT
	.align		4
.L_315:
        /*0678*/ 	.byte	0x04, 0x2f
        /*067a*/ 	.short	(.L_317 - .L_316)
	.align		4
.L_316:
        /*067c*/ 	.word	index@(_Z35group_norm_nhwc_bwd_one_pass_kernelI11Bf16IOFp32WLi256ELi80ELi640EEv26Group_norm_nhwc_bwd_params)
        /*0680*/ 	.word	0x00000060


	//----- nvinfo : EIATTR_FRAME_SIZE
	.align		4
.L_317:
        /*0684*/ 	.byte	0x04, 0x11
        /*0686*/ 	.short	(.L_319 - .L_318)
	.align		4
.L_318:
        /*0688*/ 	.word	index@(_Z35group_norm_nhwc_bwd_one_pass_kernelI11Bf16IOFp32WLi256ELi80ELi640EEv26Group_norm_nhwc_bwd_params)
        /*068c*/ 	.word	0x00000000


	//----- nvinfo : EIATTR_REGCOUNT
	.align		4
.L_319:
        /*0690*/ 	.byte	0x04, 0x2f
        /*0692*/ 	.short	(.L_321 - .L_320)
	.align		4
.L_320:
        /*0694*/ 	.word	index@(_Z35group_norm_nhwc_bwd_one_pass_kernelI11Bf16IOFp32WLi128ELi80ELi640EEv26Group_norm_nhwc_bwd_params)
        /*0698*/ 	.word	0x00000053


	//----- nvinfo : EIATTR_FRAME_SIZE
	.align		4
.L_321:
        /*069c*/ 	.byte	0x04, 0x11
        /*069e*/ 	.short	(.L_323 - .L_322)
	.align		4
.L_322:
        /*06a0*/ 	.word	index@(_Z35group_norm_nhwc_bwd_one_pass_kernelI11Bf16IOFp32WLi128ELi80ELi640EEv26Group_norm_nhwc_bwd_params)
        /*06a4*/ 	.word	0x00000000


	//----- nvinfo : EIATTR_REGCOUNT
	.align		4
.L_323:
        /*06a8*/ 	.byte	0x04, 0x2f
        /*06aa*/ 	.short	(.L_325 - .L_324)
	.align		4
.L_324:
        /*06ac*/ 	.word	index@(_Z35group_norm_nhwc_bwd_one_pass_kernelI11Bf16IOFp32WLi64ELi80ELi640EEv26Group_norm_nhwc_bwd_params)
        /*06b0*/ 	.word	0x0000004b


	//----- nvinfo : EIATTR_FRAME_SIZE
	.align		4
.L_325:
        /*06b4*/ 	.byte	0x04, 0x11
        /*06b6*/ 	.short	(.L_327 - .L_326)
	.align		4
.L_326:
        /*06b8*/ 	.word	index@(_Z35group_norm_nhwc_bwd_one_pass_kernelI11Bf16IOFp32WLi64ELi80ELi640EEv26Group_norm_nhwc_bwd_params)
        /*06bc*/ 	.word	0x00000000


	//----- nvinfo : EIATTR_REGCOUNT
	.align		4
.L_327:
        /*06c0*/ 	.byte	0x04, 0x2f
        /*06c2*/ 	.short	(.L_329 - .L_328)
	.align		4
.L_328:
        /*06c4*/ 	.word	index@(_ZN3cub18CUB_300001_SM_10306detail11EmptyKernelIvEEvv)
        /*06c8*/ 	.word	0x00000004


	//----- nvinfo : EIATTR_FRAME_SIZE
	.align		4
.L_329:
        /*06cc*/ 	.byte	0x04, 0x11
        /*06ce*/ 	.short	(.L_331 - .L_330)
	.align		4
.L_330:
        /*06d0*/ 	.word	index@(_ZN3cub18CUB_300001_SM_10306detail11EmptyKernelIvEEvv)
        /*06d4*/ 	.word	0x00000000


	//----- nvinfo : EIATTR_MIN_STACK_SIZE
	.align		4
.L_331:
        /*06d8*/ 	.byte	0x04, 0x12
        /*06da*/ 	.short	(.L_333 - .L_332)
	.align		4
.L_332:
        /*06dc*/ 	.word	index@(_ZN3cub18CUB_300001_SM_10306detail11EmptyKernelIvEEvv)
        /*06e0*/ 	.word	0x00000000


	//----- nvinfo : EIATTR_MIN_STACK_SIZE
	.align		4
.L_333:
        /*06e4*/ 	.byte	0x04, 0x12
        /*06e6*/ 	.short	(.L_335 - .L_334)
	.align		4
.L_334:
        /*06e8*/ 	.word	index@(_Z35group_norm_nhwc_bwd_one_pass_kernelI11Bf16IOFp32WLi64ELi80ELi640EEv26Group_norm_nhwc_bwd_params)
        /*06ec*/ 	.word	0x00000000


	//----- nvinfo : EIATTR_MIN_STACK_SIZE
	.align		4
.L_335:
        /*06f0*/ 	.byte	0x04, 0x12
        /*06f2*/ 	.short	(.L_337 - .L_336)
	.align		4
.L_336:
        /*06f4*/ 	.word	index@(_Z35group_norm_nhwc_bwd_one_pass_kernelI11Bf16IOFp32WLi128ELi80ELi640EEv26Group_norm_nhwc_bwd_params)
        /*06f8*/ 	.word	0x00000000


	//----- nvinfo : EIATTR_MIN_STACK_SIZE
	.align		4
.L_337:
        /*06fc*/ 	.byte	0x04, 0x12
        /*06fe*/ 	.short	(.L_339 - .L_338)
	.align		4
.L_338:
        /*0700*/ 	.word	index@(_Z35group_norm_nhwc_bwd_one_pass_kernelI11Bf16IOFp32WLi256ELi80ELi640EEv26Group_norm_nhwc_bwd_params)
        /*0704*/ 	.word	0x00000000


	//----- nvinfo : EIATTR_MIN_STACK_SIZE
	.align		4
.L_339:
        /*0708*/ 	.byte	0x04, 0x12
        /*070a*/ 	.short	(.L_341 - .L_340)
	.align		4
.L_340:
        /*070c*/ 	.word	index@(_Z35group_norm_nhwc_bwd_one_pass_kernelI11Bf16IOFp32WLi512ELi80ELi640EEv26Group_norm_nhwc_bwd_params)
        /*0710*/ 	.word	0x000004e0


	//----- nvinfo : EIATTR_MIN_STACK_SIZE
	.align		4
.L_341:
        /*0714*/ 	.byte	0x04, 0x12
        /*0716*/ 	.short	(.L_343 - .L_342)
	.align		4
.L_342:
        /*0718*/ 	.word	index@(_Z35group_norm_nhwc_bwd_one_pass_kernelI11Bf16IOBf16WLi64ELi80ELi640EEv26Group_norm_nhwc_bwd_params)
        /*071c*/ 	.word	0x00000000


	//----- nvinfo : EIATTR_MIN_STACK_SIZE
	.align		4
.L_343:
        /*0720*/ 	.byte	0x04, 0x12
        /*0722*/ 	.short	(.L_345 - .L_344)
	.align		4
.L_344:
        /*0724*/ 	.word	index@(_Z35group_norm_nhwc_bwd_one_pass_kernelI11Bf16IOBf16WLi128ELi80ELi640EEv26Group_norm_nhwc_bwd_params)
        /*0728*/ 	.word	0x00000000


	//----- nvinfo : EIATTR_MIN_STACK_SIZE
	.align		4
.L_345:
        /*072c*/ 	.byte	0x04, 0x12
        /*072e*/ 	.short	(.L_347 - .L_346)
	.align		4
.L_346:
        /*0730*/ 	.word	index@(_Z35group_norm_nhwc_bwd_one_pass_kernelI11Bf16IOBf16WLi256ELi80ELi640EEv26Group_norm_nhwc_bwd_params)
        /*0734*/ 	.word	0x00000000


	//----- nvinfo : EIATTR_MIN_STACK_SIZE
	.align		4
.L_347:
        /*0738*/ 	.byte	0x04, 0x12
        /*073a*/ 	.short	(.L_349 - .L_348)
	.align		4
.L_348:
        /*073c*/ 	.word	index@(_Z35group_norm_nhwc_bwd_one_pass_kernelI11Bf16IOBf16WLi512ELi80ELi640EEv26Group_norm_nhwc_bwd_params)
        /*0740*/ 	.word	0x000004e0


	//----- nvinfo : EIATTR_MIN_STACK_SIZE
	.align		4
.L_349:
        /*0744*/ 	.byte	0x04, 0x12
        /*0746*/ 	.short	(.L_351 - .L_350)
	.align		4
.L_350:
        /*0748*/ 	.word	index@(_Z35group_norm_nhwc_bwd_one_pass_kernelI11Bf16IOFp16WLi64ELi80ELi640EEv26Group_norm_nhwc_bwd_params)
        /*074c*/ 	.word	0x00000000


	//----- nvinfo : EIATTR_MIN_STACK_SIZE
	.align		4
.L_351:
        /*0750*/ 	.byte	0x04, 0x12
        /*0752*/ 	.short	(.L_353 - .L_352)
	.align		4
.L_352:
        /*0754*/ 	.word	index@(_Z35group_norm_nhwc_bwd_one_pass_kernelI11Bf16IOFp16WLi128ELi80ELi640EEv26Group_norm_nhwc_bwd_params)
        /*0758*/ 	.word	0x00000000


	//----- nvinfo : EIATTR_MIN_STACK_SIZE
	.align		4
.L_353:
        /*075c*/ 	.byte	0x04, 0x12
        /*075e*/ 	.short	(.L_355 - .L_354)
	.align		4
.L_354:
        /*0760*/ 	.word	index@(_Z35group_norm_nhwc_bwd_one_pass_kernelI11Bf16IOFp16WLi256ELi80ELi640EEv26Group_norm_nhwc_bwd_params)
        /*0764*/ 	.word	0x00000000


	//----- nvinfo : EIATTR_MIN_STACK_SIZE
	.align		4
.L_355:
        /*0768*/ 	.byte	0x04, 0x12
        /*076a*/ 	.short	(.L_357 - .L_356)
	.align		4
.L_356:
        /*076c*/ 	.word	index@(_Z35group_norm_nhwc_bwd_one_pass_kernelI11Bf16IOFp16WLi512ELi80ELi640EEv26Group_norm_nhwc_bwd_params)
        /*0770*/ 	.word	0x000004d0


	//----- nvinfo : EIATTR_MIN_STACK_SIZE
	.align		4
.L_357:
        /*0774*/ 	.byte	0x04, 0x12
        /*0776*/ 	.short	(.L_359 - .L_358)
	.align		4
.L_358:
        /*0778*/ 	.word	index@(_Z35group_norm_nhwc_bwd_one_pass_kernelI11Fp16IOFp32WLi64ELi80ELi640EEv26Group_norm_nhwc_bwd_params)
        /*077c*/ 	.word	0x00000000


	//----- nvinfo : EIATTR_MIN_STACK_SIZE
	.align		4
.L_359:
        /*0780*/ 	.byte	0x04, 0x12
        /*0782*/ 	.short	(.L_361 - .L_360)
	.align		4
.L_360:
        /*0784*/ 	.word	index@(_Z35group_norm_nhwc_bwd_one_pass_kernelI11Fp16IOFp32WLi128ELi80ELi640EEv26Group_norm_nhwc_bwd_params)
        /*0788*/ 	.word	0x00000000


	//----- nvinfo : EIATTR_MIN_STACK_SIZE
	.align		4
.L_361:
        /*078c*/ 	.byte	0x04, 0x12
        /*078e*/ 	.short	(.L_363 - .L_362)
	.align		4
.L_362:
        /*0790*/ 	.word	index@(_Z35group_norm_nhwc_bwd_one_pass_kernelI11Fp16IOFp32WLi256ELi80ELi640EEv26Group_norm_nhwc_bwd_params)
        /*0794*/ 	.word	0x00000000


	//----- nvinfo : EIATTR_MIN_STACK_SIZE
	.align		4
.L_363:
        /*0798*/ 	.byte	0x04, 0x12
        /*079a*/ 	.short	(.L_365 - .L_364)
	.align		4
.L_364:
        /*079c*/ 	.word	index@(_Z35group_norm_nhwc_bwd_one_pass_kernelI11Fp16IOFp32WLi512ELi80ELi640EEv26Group_norm_nhwc_bwd_params)
        /*07a0*/ 	.word	0x00000220


	//----- nvinfo : EIATTR_MIN_STACK_SIZE
	.align		4
.L_365:
        /*07a4*/ 	.byte	0x04, 0x12
        /*07a6*/ 	.short	(.L_367 - .L_366)
	.align		4
.L_366:
        /*07a8*/ 	.word	index@(_Z35group_norm_nhwc_bwd_one_pass_kernelI11Fp16IOBf16WLi64ELi80ELi640EEv26Group_norm_nhwc_bwd_params)
        /*07ac*/ 	.word	0x00000000


	//----- nvinfo : EIATTR_MIN_STACK_SIZE
	.align		4
.L_367:
        /*07b0*/ 	.byte	0x04, 0x12
        /*07b2*/ 	.short	(.L_369 - .L_368)
	.align		4
.L_368:
        /*07b4*/ 	.word	index@(_Z35group_norm_nhwc_bwd_one_pass_kernelI11Fp16IOBf16WLi128ELi80ELi640EEv26Group_norm_nhwc_bwd_params)
        /*07b8*/ 	.word	0x00000000


	//----- nvinfo : EIATTR_MIN_STACK_SIZE
	.align		4
.L_369:
        /*07bc*/ 	.byte	0x04, 0x12
        /*07be*/ 	.short	(.L_371 - .L_370)
	.align		4
.L_370:
        /*07c0*/ 	.word	index@(_Z35group_norm_nhwc_bwd_one_pass_kernelI11Fp16IOBf16WLi256ELi80ELi640EEv26Group_norm_nhwc_bwd_params)
        /*07c4*/ 	.word	0x00000000


	//----- nvinfo : EIATTR_MIN_STACK_SIZE
	.align		4
.L_371:
        /*07c8*/ 	.byte	0x04, 0x12
        /*07ca*/ 	.short	(.L_373 - .L_372)
	.align		4
.L_372:
        /*07cc*/ 	.word	index@(_Z35group_norm_nhwc_bwd_one_pass_kernelI11Fp16IOBf16WLi512ELi80ELi640EEv26Group_norm_nhwc_bwd_params)
        /*07d0*/ 	.word	0x00000220


	//----- nvinfo : EIATTR_MIN_STACK_SIZE
	.align		4
.L_373:
        /*07d4*/ 	.byte	0x04, 0x12
        /*07d6*/ 	.short	(.L_375 - .L_374)
	.align		4
.L_374:
        /*07d8*/ 	.word	index@(_Z35group_norm_nhwc_bwd_one_pass_kernelI11Fp16IOFp16WLi64ELi80ELi640EEv26Group_norm_nhwc_bwd_params)
        /*07dc*/ 	.word	0x00000000


	//----- nvinfo : EIATTR_MIN_STACK_SIZE
	.align		4
.L_375:
        /*07e0*/ 	.byte	0x04, 0x12
        /*07e2*/ 	.short	(.L_377 - .L_376)
	.align		4
.L_376:
        /*07e4*/ 	.word	index@(_Z35group_norm_nhwc_bwd_one_pass_kernelI11Fp16IOFp16WLi128ELi80ELi640EEv26Group_norm_nhwc_bwd_params)
        /*07e8*/ 	.word	0x00000000


	//----- nvinfo : EIATTR_MIN_STACK_SIZE
	.align		4
.L_377:
        /*07ec*/ 	.byte	0x04, 0x12
        /*07ee*/ 	.short	(.L_379 - .L_378)
	.align		4
.L_378:
        /*07f0*/ 	.word	index@(_Z35group_norm_nhwc_bwd_one_pass_kernelI11Fp16IOFp16WLi256ELi80ELi640EEv26Group_norm_nhwc_bwd_params)
        /*07f4*/ 	.word	0x00000000


	//----- nvinfo : EIATTR_MIN_STACK_SIZE
	.align		4
.L_379:
        /*07f8*/ 	.byte	0x04, 0x12
        /*07fa*/ 	.short	(.L_381 - .L_380)
	.align		4
.L_380:
        /*07fc*/ 	.word	index@(_Z35group_norm_nhwc_bwd_one_pass_kernelI11Fp16IOFp16WLi512ELi80ELi640EEv26Group_norm_nhwc_bwd_params)
        /*0800*/ 	.word	0x00000220


	//----- nvinfo : EIATTR_MIN_STACK_SIZE
	.align		4
.L_381:
        /*0804*/ 	.byte	0x04, 0x12
        /*0806*/ 	.short	(.L_383 - .L_382)
	.align		4
.L_382:
        /*0808*/ 	.word	index@(_Z35group_norm_nhwc_bwd_one_pass_kernelI11Fp32IOFp32WLi64ELi80ELi640EEv26Group_norm_nhwc_bwd_params)
        /*080c*/ 	.word	0x00000000


	//----- nvinfo : EIATTR_MIN_STACK_SIZE
	.align		4
.L_383:
        /*0810*/ 	.byte	0x04, 0x12
        /*0812*/ 	.short	(.L_385 - .L_384)
	.align		4
.L_384:
        /*0814*/ 	.word	index@(_Z35group_norm_nhwc_bwd_one_pass_kernelI11Fp32IOFp32WLi128ELi80ELi640EEv26Group_norm_nhwc_bwd_params)
        /*0818*/ 	.word	0x00000000


	//----- nvinfo : EIATTR_MIN_STACK_SIZE
	.align		4
.L_385:
        /*081c*/ 	.byte	0x04, 0x12
        /*081e*/ 	.short	(.L_387 - .L_386)
	.align		4
.L_386:
        /*0820*/ 	.word	index@(_Z35group_norm_nhwc_bwd_one_pass_kernelI11Fp32IOFp32WLi256ELi80ELi640EEv26Group_norm_nhwc_bwd_params)
        /*0824*/ 	.word	0x00000000


	//----- nvinfo : EIATTR_MIN_STACK_SIZE
	.align		4
.L_387:
        /*0828*/ 	.byte	0x04, 0x12
        /*082a*/ 	.short	(.L_389 - .L_388)
	.align		4
.L_388:
        /*082c*/ 	.word	index@(_Z35group_norm_nhwc_bwd_one_pass_kernelI11Fp32IOFp32WLi512ELi80ELi640EEv26Group_norm_nhwc_bwd_params)
        /*0830*/ 	.word	0x00000570


	//----- nvinfo : EIATTR_MIN_STACK_SIZE
	.align		4
.L_389:
        /*0834*/ 	.byte	0x04, 0x12
        /*0836*/ 	.short	(.L_391 - .L_390)
	.align		4
.L_390:
        /*0838*/ 	.word	index@(_Z35group_norm_nhwc_bwd_one_pass_kernelI11Fp32IOBf16WLi64ELi80ELi640EEv26Group_norm_nhwc_bwd_params)
        /*083c*/ 	.word	0x00000000


	//----- nvinfo : EIATTR_MIN_STACK_SIZE
	.align		4
.L_391:
        /*0840*/ 	.byte	0x04, 0x12
        /*0842*/ 	.short	(.L_393 - .L_392)
	.align		4
.L_392:
        /*0844*/ 	.word	index@(_Z35group_norm_nhwc_bwd_one_pass_kernelI11Fp32IOBf16WLi128ELi80ELi640EEv26Group_norm_nhwc_bwd_params)
        /*0848*/ 	.word	0x00000000


	//----- nvinfo : EIATTR_MIN_STACK_SIZE
	.align		4
.L_393:
        /*084c*/ 	.byte	0x04, 0x12
        /*084e*/ 	.short	(.L_395 - .L_394)
	.align		4
.L_394:
        /*0850*/ 	.word	index@(_Z35group_norm_nhwc_bwd_one_pass_kernelI11Fp32IOBf16WLi256ELi80ELi640EEv26Group_norm_nhwc_bwd_params)
        /*0854*/ 	.word	0x00000000


	//----- nvinfo : EIATTR_MIN_STACK_SIZE
	.align		4
.L_395:
        /*0858*/ 	.byte	0x04, 0x12
        /*085a*/ 	.short	(.L_397 - .L_396)
	.align		4
.L_396:
        /*085c*/ 	.word	index@(_Z35group_norm_nhwc_bwd_one_pass_kernelI11Fp32IOBf16WLi512ELi80ELi640EEv26Group_norm_nhwc_bwd_params)
        /*0860*/ 	.word	0x00000570


	//----- nvinfo : EIATTR_MIN_STACK_SIZE
	.align		4
.L_397:
        /*0864*/ 	.byte	0x04, 0x12
        /*0866*/ 	.short	(.L_399 - .L_398)
	.align		4
.L_398:
        /*0868*/ 	.word	index@(_Z35group_norm_nhwc_bwd_one_pass_kernelI11Fp32IOFp16WLi64ELi80ELi640EEv26Group_norm_nhwc_bwd_params)
        /*086c*/ 	.word	0x00000000


	//----- nvinfo : EIATTR_MIN_STACK_SIZE
	.align		4
.L_399:
        /*0870*/ 	.byte	0x04, 0x12
        /*0872*/ 	.short	(.L_401 - .L_400)
	.align		4
.L_400:
        /*0874*/ 	.word	index@(_Z35group_norm_nhwc_bwd_one_pass_kernelI11Fp32IOFp16WLi128ELi80ELi640EEv26Group_norm_nhwc_bwd_params)
        /*0878*/ 	.word	0x00000000


	//----- nvinfo : EIATTR_MIN_STACK_SIZE
	.align		4
.L_401:
        /*087c*/ 	.byte	0x04, 0x12
        /*087e*/ 	.short	(.L_403 - .L_402)
	.align		4
.L_402:
        /*0880*/ 	.word	index@(_Z35group_norm_nhwc_bwd_one_pass_kernelI11Fp32IOFp16WLi256ELi80ELi640EEv26Group_norm_nhwc_bwd_params)
        /*0884*/ 	.word	0x00000000


	//----- nvinfo : EIATTR_MIN_STACK_SIZE
	.align		4
.L_403:
        /*0888*/ 	.byte	0x04, 0x12
        /*088a*/ 	.short	(.L_405 - .L_404)
	.align		4
.L_404:
        /*088c*/ 	.word	index@(_Z35group_norm_nhwc_bwd_one_pass_kernelI11Fp32IOFp16WLi512ELi80ELi640EEv26Group_norm_nhwc_bwd_params)
        /*0890*/ 	.word	0x00000580


	//----- nvinfo : EIATTR_MIN_STACK_SIZE
	.align		4
.L_405:
        /*0894*/ 	.byte	0x04, 0x12
        /*0896*/ 	.short	(.L_407 - .L_406)
	.align		4
.L_406:
        /*0898*/ 	.word	index@(_Z35group_norm_nhwc_fwd_one_pass_kernelI11Bf16IOFp32WLi64ELi80ELi640EEv26Group_norm_nhwc_fwd_params)
        /*089c*/ 	.word	0x00000000


	//----- nvinfo : EIATTR_MIN_STACK_SIZE
	.align		4
.L_407:
        /*08a0*/ 	.byte	0x04, 0x12
        /*08a2*/ 	.short	(.L_409 - .L_408)
	.align		4
.L_408:
        /*08a4*/ 	.word	index@(_Z35group_norm_nhwc_fwd_one_pass_kernelI11Bf16IOFp32WLi128ELi80ELi640EEv26Group_norm_nhwc_fwd_params)
        /*08a8*/ 	.word	0x00000000


	//----- nvinfo : EIATTR_MIN_STACK_SIZE
	.align		4
.L_409:
        /*08ac*/ 	.byte	0x04, 0x12
        /*08ae*/ 	.short	(.L_411 - .L_410)
	.align		4
.L_410:
        /*08b0*/ 	.word	index@(_Z35group_norm_nhwc_fwd_one_pass_kernelI11Bf16IOFp32WLi256ELi80ELi640EEv26Group_norm_nhwc_fwd_params)
        /*08b4*/ 	.word	0x00000000


	//----- nvinfo : EIATTR_MIN_STACK_SIZE
	.align		4
.L_411:
        /*08b8*/ 	.byte	0x04, 0x12
        /*08ba*/ 	.short	(.L_413 - .L_412)
	.align		4
.L_412:
        /*08bc*/ 	.word	index@(_Z35group_norm_nhwc_fwd_one_pass_kernelI11Bf16IOFp32WLi512ELi80ELi640EEv26Group_norm_nhwc_fwd_params)
        /*08c0*/ 	.word	0x00000000


	//----- nvinfo : EIATTR_MIN_STACK_SIZE
	.align		4
.L_413:
        /*08c4*/ 	.byte	0x04, 0x12
        /*08c6*/ 	.short	(.L_415 - .L_414)
	.align		4
.L_414:
        /*08c8*/ 	.word	index@(_Z35group_norm_nhwc_fwd_one_pass_kernelI11Bf16IOBf16WLi64ELi80ELi640EEv26Group_norm_nhwc_fwd_params)
        /*08cc*/ 	.word	0x00000000


	//----- nvinfo : EIATTR_MIN_STACK_SIZE
	.align		4
.L_415:
        /*08d0*/ 	.byte	0x04, 0x12
        /*08d2*/ 	.short	(.L_417 - .L_416)
	.align		4
.L_416:
        /*08d4*/ 	.word	index@(_Z35group_norm_nhwc_fwd_one_pass_kernelI11Bf16IOBf16WLi128ELi80ELi640EEv26Group_norm_nhwc_fwd_params)
        /*08d8*/ 	.word	0x00000000


	//----- nvinfo : EIATTR_MIN_STACK_SIZE
	.align		4
.L_417:
        /*08dc*/ 	.byte	0x04, 0x12
        /*08de*/ 	.short	(.L_419 - .L_418)
	.align		4
.L_418:
        /*08e0*/ 	.word	index@(_Z35group_norm_nhwc_fwd_one_pass_kernelI11Bf16IOBf16WLi256ELi80ELi640EEv26Group_norm_nhwc_fwd_params)
        /*08e4*/ 	.word	0x00000000


	//----- nvinfo : EIATTR_MIN_STACK_SIZE
	.align		4
.L_419:
        /*08e8*/ 	.byte	0x04, 0x12
        /*08ea*/ 	.short	(.L_421 - .L_420)
	.align		4
.L_420:
        /*08ec*/ 	.word	index@(_Z35group_norm_nhwc_fwd_one_pass_kernelI11Bf16IOBf16WLi512ELi80ELi640EEv26Group_norm_nhwc_fwd_params)
        /*08f0*/ 	.word	0x00000000


	//----- nvinfo : EIATTR_MIN_STACK_SIZE
	.align		4
.L_421:
        /*08f4*/ 	.byte	0x04, 0x12
        /*08f6*/ 	.short	(.L_423 - .L_422)
	.align		4
.L_422:
        /*08f8*/ 	.word	index@(_Z35group_norm_nhwc_fwd_one_pass_kernelI11Bf16IOFp16WLi64ELi80ELi640EEv26Group_norm_nhwc_fwd_params)
        /*08fc*/ 	.word	0x00000000


	//----- nvinfo : EIATTR_MIN_STACK_SIZE
	.align		4
.L_423:
        /*0900*/ 	.byte	0x04, 0x12
        /*0902*/ 	.short	(.L_425 - .L_424)
	.align		4
.L_424:
        /*0904*/ 	.word	index@(_Z35group_norm_nhwc_fwd_one_pass_kernelI11Bf16IOFp16WLi128ELi80ELi640EEv26Group_norm_nhwc_fwd_params)
        /*0908*/ 	.word	0x00000000


	//----- nvinfo : EIATTR_MIN_STACK_SIZE
	.align		4
.L_425:
        /*090c*/ 	.byte	0x04, 0x12
        /*090e*/ 	.short	(.L_427 - .L_426)
	.align		4
.L_426:
        /*0910*/ 	.word	index@(_Z35group_norm_nhwc_fwd_one_pass_kernelI11Bf16IOFp16WLi256ELi80ELi640EEv26Group_norm_nhwc_fwd_params)
        /*0914*/ 	.word	0x00000000


	//----- nvinfo : EIATTR_MIN_STACK_SIZE
	.align		4
.L_427:
        /*0918*/ 	.byte	0x04, 0x12
        /*091a*/ 	.short	(.L_429 - .L_428)
	.align		4
.L_428:
        /*091c*/ 	.word	index@(_Z35group_norm_nhwc_fwd_one_pass_kernelI11Bf16IOFp16WLi512ELi80ELi640EEv26Group_norm_nhwc_fwd_params)
        /*0920*/ 	.word	0x00000000


	//----- nvinfo : EIATTR_MIN_STACK_SIZE
	.align		4
.L_429:
        /*0924*/ 	.byte	0x04, 0x12
        /*0926*/ 	.short	(.L_431 - .L_430)
	.align		4
.L_430:
        /*0928*/ 	.word	index@(_Z35group_norm_nhwc_fwd_one_pass_kernelI11Fp16IOFp32WLi64ELi80ELi640EEv26Group_norm_nhwc_fwd_params)
        /*092c*/ 	.word	0x00000000


	//----- nvinfo : EIATTR_MIN_STACK_SIZE
	.align		4
.L_431:
        /*0930*/ 	.byte	0x04, 0x12
        /*0932*/ 	.short	(.L_433 - .L_432)
	.align		4
.L_432:
        /*0934*/ 	.word	index@(_Z35group_norm_nhwc_fwd_one_pass_kernelI11Fp16IOFp32WLi128ELi80ELi640EEv26Group_norm_nhwc_fwd_params)
        /*0938*/ 	.word	0x00000000


	//----- nvinfo : EIATTR_MIN_STACK_SIZE
	.align		4
.L_433:
        /*093c*/ 	.byte	0x04, 0x12
        /*093e*/ 	.short	(.L_435 - .L_434)
	.align		4
.L_434:
        /*0940*/ 	.word	index@(_Z35group_norm_nhwc_fwd_one_pass_kernelI11Fp16IOFp32WLi256ELi80ELi640EEv26Group_norm_nhwc_fwd_params)
        /*0944*/ 	.word	0x00000000


	//----- nvinfo : EIATTR_MIN_STACK_SIZE
	.align		4
.L_435:
        /*0948*/ 	.byte	0x04, 0x12
        /*094a*/ 	.short	(.L_437 - .L_436)
	.align		4
.L_436:
        /*094c*/ 	.word	index@(_Z35group_norm_nhwc_fwd_one_pass_kernelI11Fp16IOFp32WLi512ELi80ELi640EEv26Group_norm_nhwc_fwd_params)
        /*0950*/ 	.word	0x00000000


	//----- nvinfo : EIATTR_MIN_STACK_SIZE
	.align		4
.L_437:
        /*0954*/ 	.byte	0x04, 0x12
        /*0956*/ 	.short	(.L_439 - .L_438)
	.align		4
.L_438:
        /*0958*/ 	.word	index@(_Z35group_norm_nhwc_fwd_one_pass_kernelI11Fp16IOBf16WLi64ELi80ELi640EEv26Group_norm_nhwc_fwd_params)
        /*095c*/ 	.word	0x00000000


	//----- nvinfo : EIATTR_MIN_STACK_SIZE
	.align		4
.L_439:
        /*0960*/ 	.byte	0x04, 0x12
        /*0962*/ 	.short	(.L_441 - .L_440)
	.align		4
.L_440:
        /*0964*/ 	.word	index@(_Z35group_norm_nhwc_fwd_one_pass_kernelI11Fp16IOBf16WLi128ELi80ELi640EEv26Group_norm_nhwc_fwd_params)
        /*0968*/ 	.word	0x00000000


	//----- nvinfo : EIATTR_MIN_STACK_SIZE
	.align		4
.L_441:
        /*096c*/ 	.byte	0x04, 0x12
        /*096e*/ 	.short	(.L_443 - .L_442)
	.align		4
.L_442:
        /*0970*/ 	.word	index@(_Z35group_norm_nhwc_fwd_one_pass_kernelI11Fp16IOBf16WLi256ELi80ELi640EEv26Group_norm_nhwc_fwd_params)
        /*0974*/ 	.word	0x00000000


	//----- nvinfo : EIATTR_MIN_STACK_SIZE
	.align		4
.L_443:
        /*0978*/ 	.byte	0x04, 0x12
        /*097a*/ 	.short	(.L_445 - .L_444)
	.align		4
.L_444:
        /*097c*/ 	.word	index@(_Z35group_norm_nhwc_fwd_one_pass_kernelI11Fp16IOBf16WLi512ELi80ELi640EEv26Group_norm_nhwc_fwd_params)
        /*0980*/ 	.word	0x00000000


	//----- nvinfo : EIATTR_MIN_STACK_SIZE
	.align		4
.L_445:
        /*0984*/ 	.byte	0x04, 0x12
        /*0986*/ 	.short	(.L_447 - .L_446)
	.align		4
.L_446:
        /*0988*/ 	.word	index@(_Z35group_norm_nhwc_fwd_one_pass_kernelI11Fp16IOFp16WLi64ELi80ELi640EEv26Group_norm_nhwc_fwd_params)
        /*098c*/ 	.word	0x00000000


	//----- nvinfo : EIATTR_MIN_STACK_SIZE
	.align		4
.L_447:
        /*0990*/ 	.byte	0x04, 0x12
        /*0992*/ 	.short	(.L_449 - .L_448)
	.align		4
.L_448:
        /*0994*/ 	.word	index@(_Z35group_norm_nhwc_fwd_one_pass_kernelI11Fp16IOFp16WLi128ELi80ELi640EEv26Group_norm_nhwc_fwd_params)
        /*0998*/ 	.word	0x00000000


	//----- nvinfo : EIATTR_MIN_STACK_SIZE
	.align		4
.L_449:
        /*099c*/ 	.byte	0x04, 0x12
        /*099e*/ 	.short	(.L_451 - .L_450)
	.align		4
.L_450:
        /*09a0*/ 	.word	index@(_Z35group_norm_nhwc_fwd_one_pass_kernelI11Fp16IOFp16WLi256ELi80ELi640EEv26Group_norm_nhwc_fwd_params)
        /*09a4*/ 	.word	0x00000000


	//----- nvinfo : EIATTR_MIN_STACK_SIZE
	.align		4
.L_451:
        /*09a8*/ 	.byte	0x04, 0x12
        /*09aa*/ 	.short	(.L_453 - .L_452)
	.align		4
.L_452:
        /*09ac*/ 	.word	index@(_Z35group_norm_nhwc_fwd_one_pass_kernelI11Fp16IOFp16WLi512ELi80ELi640EEv26Group_norm_nhwc_fwd_params)
        /*09b0*/ 	.word	0x00000000


	//----- nvinfo : EIATTR_MIN_STACK_SIZE
	.align		4
.L_453:
        /*09b4*/ 	.byte	0x04, 0x12
        /*09b6*/ 	.short	(.L_455 - .L_454)
	.align		4
.L_454:
        /*09b8*/ 	.word	index@(_Z35group_norm_nhwc_fwd_one_pass_kernelI11Fp32IOFp32WLi64ELi80ELi640EEv26Group_norm_nhwc_fwd_params)
        /*09bc*/ 	.word	0x00000000


	//----- nvinfo : EIATTR_MIN_STACK_SIZE
	.align		4
.L_455:
        /*09c0*/ 	.byte	0x04, 0x12
        /*09c2*/ 	.short	(.L_457 - .L_456)
	.align		4
.L_456:
        /*09c4*/ 	.word	index@(_Z35group_norm_nhwc_fwd_one_pass_kernelI11Fp32IOFp32WLi128ELi80ELi640EEv26Group_norm_nhwc_fwd_params)
        /*09c8*/ 	.word	0x00000000


	//----- nvinfo : EIATTR_MIN_STACK_SIZE
	.align		4
.L_457:
        /*09cc*/ 	.byte	0x04, 0x12
        /*09ce*/ 	.short	(.L_459 - .L_458)
	.align		4
.L_458:
        /*09d0*/ 	.word	index@(_Z35group_norm_nhwc_fwd_one_pass_kernelI11Fp32IOFp32WLi256ELi80ELi640EEv26Group_norm_nhwc_fwd_params)
        /*09d4*/ 	.word	0x00000000


	//----- nvinfo : EIATTR_MIN_STACK_SIZE
	.align		4
.L_459:
        /*09d8*/ 	.byte	0x04, 0x12
        /*09da*/ 	.short	(.L_461 - .L_460)
	.align		4
.L_460:
        /*09dc*/ 	.word	index@(_Z35group_norm_nhwc_fwd_one_pass_kernelI11Fp32IOFp32WLi512ELi80ELi640EEv26Group_norm_nhwc_fwd_params)
        /*09e0*/ 	.word	0x00000000


	//----- nvinfo : EIATTR_MIN_STACK_SIZE
	.align		4
.L_461:
        /*09e4*/ 	.byte	0x04, 0x12
        /*09e6*/ 	.short	(.L_463 - .L_462)
	.align		4
.L_462:
        /*09e8*/ 	.word	index@(_Z35group_norm_nhwc_fwd_one_pass_kernelI11Fp32IOBf16WLi64ELi80ELi640EEv26Group_norm_nhwc_fwd_params)
        /*09ec*/ 	.word	0x00000000


	//----- nvinfo : EIATTR_MIN_STACK_SIZE
	.align		4
.L_463:
        /*09f0*/ 	.byte	0x04, 0x12
        /*09f2*/ 	.short	(.L_465 - .L_464)
	.align		4
.L_464:
        /*09f4*/ 	.word	index@(_Z35group_norm_nhwc_fwd_one_pass_kernelI11Fp32IOBf16WLi128ELi80ELi640EEv26Group_norm_nhwc_fwd_params)
        /*09f8*/ 	.word	0x00000000


	//----- nvinfo : EIATTR_MIN_STACK_SIZE
	.align		4
.L_465:
        /*09fc*/ 	.byte	0x04, 0x12
        /*09fe*/ 	.short	(.L_467 - .L_466)
	.align		4
.L_466:
        /*0a00*/ 	.word	index@(_Z35group_norm_nhwc_fwd_one_pass_kernelI11Fp32IOBf16WLi256ELi80ELi640EEv26Group_norm_nhwc_fwd_params)
        /*0a04*/ 	.word	0x00000000


	//----- nvinfo : EIATTR_MIN_STACK_SIZE
	.align		4
.L_467:
        /*0a08*/ 	.byte	0x04, 0x12
        /*0a0a*/ 	.short	(.L_469 - .L_468)
	.align		4
.L_468:
        /*0a0c*/ 	.word	index@(_Z35group_norm_nhwc_fwd_one_pass_kernelI11Fp32IOBf16WLi512ELi80ELi640EEv26Group_norm_nhwc_fwd_params)
        /*0a10*/ 	.word	0x00000000


	//----- nvinfo : EIATTR_MIN_STACK_SIZE
	.align		4
.L_469:
        /*0a14*/ 	.byte	0x04, 0x12
        /*0a16*/ 	.short	(.L_471 - .L_470)
	.align		4
.L_470:
        /*0a18*/ 	.word	index@(_Z35group_norm_nhwc_fwd_one_pass_kernelI11Fp32IOFp16WLi64ELi80ELi640EEv26Group_norm_nhwc_fwd_params)
        /*0a1c*/ 	.word	0x00000000


	//----- nvinfo : EIATTR_MIN_STACK_SIZE
	.align		4
.L_471:
        /*0a20*/ 	.byte	0x04, 0x12
        /*0a22*/ 	.short	(.L_473 - .L_472)
	.align		4
.L_472:
        /*0a24*/ 	.word	index@(_Z35group_norm_nhwc_fwd_one_pass_kernelI11Fp32IOFp16WLi128ELi80ELi640EEv26Group_norm_nhwc_fwd_params)
        /*0a28*/ 	.word	0x00000000


	//----- nvinfo : EIATTR_MIN_STACK_SIZE
	.align		4
.L_473:
        /*0a2c*/ 	.byte	0x04, 0x12
        /*0a2e*/ 	.short	(.L_475 - .L_474)
	.align		4
.L_474:
        /*0a30*/ 	.word	index@(_Z35group_norm_nhwc_fwd_one_pass_kernelI11Fp32IOFp16WLi256ELi80ELi640EEv26Group_norm_nhwc_fwd_params)
        /*0a34*/ 	.word	0x00000000


	//----- nvinfo : EIATTR_MIN_STACK_SIZE
	.align		4
.L_475:
        /*0a38*/ 	.byte	0x04, 0x12
        /*0a3a*/ 	.short	(.L_477 - .L_476)
	.align		4
.L_476:
        /*0a3c*/ 	.word	index@(_Z35group_norm_nhwc_fwd_one_pass_kernelI11Fp32IOFp16WLi512ELi80ELi640EEv26Group_norm_nhwc_fwd_params)
        /*0a40*/ 	.word	0x00000000
.L_477:


//--------------------- .nv.compat                --------------------------
	.section	.nv.compat,"",@"SHT_CUDA_COMPAT_INFO"
	.align	4
        /*0000*/ 	.byte	0x02, 0x09, 0x01, 0x00, 0x02, 0x02, 0x01, 0x00, 0x02, 0x05, 0x05, 0x00, 0x03, 0x07, 0x01, 0x01
        /*0010*/ 	.byte	0x02, 0x03, 0x00, 0x00, 0x02, 0x06, 0x01, 0x00, 0x04, 0x0b, 0x08, 0x00, 0x00, 0x00, 0x00, 0x00
        /*0020*/ 	.byte	0x00, 0x00, 0x00, 0x00


//--------------------- .nv.info._ZN3cub18CUB_300001_SM_10306detail11EmptyKernelIvEEvv --------------------------
	.section	.nv.info._ZN3cub18CUB_300001_SM_10306detail11EmptyKernelIvEEvv,"",@"SHT_CUDA_INFO"
	.sectionflags	@""
	.align	4


	//----- nvinfo : EIATTR_CUDA_API_VERSION
	.align		4
        /*0000*/ 	.byte	0x04, 0x37
        /*0002*/ 	.short	(.L_479 - .L_478)
.L_478:
        /*0004*/ 	.word	0x00000082


	//----- nvinfo : EIATTR_SPARSE_MMA_MASK
	.align		4
.L_479:
        /*0008*/ 	.byte	0x03, 0x50
        /*000a*/ 	.short	0x0000


	//----- nvinfo : EIATTR_MAXREG_COUNT
	.align		4
        /*000c*/ 	.byte	0x03, 0x1b
        /*000e*/ 	.short	0x00ff


	//----- nvinfo : EIATTR_MERCURY_ISA_VERSION
	.align		4
        /*0010*/ 	.byte	0x03, 0x5f
        /*0012*/ 	.short	0x0101


	//----- nvinfo : EIATTR_VRC_CTA_INIT_COUNT
	.align		4
        /*0014*/ 	.byte	0x02, 0x4a
	.zero		1
	.zero		1


	//----- nvinfo : EIATTR_EXIT_INSTR_OFFSETS
	.align		4
        /*0018*/ 	.byte	0x04, 0x1c
        /*001a*/ 	.short	(.L_481 - .L_480)


	//   ....[0]....
.L_480:
        /*001c*/ 	.word	0x00000010


	//----- nvinfo : EIATTR_SW_WAR
	.align		4
.L_481:
        /*0020*/ 	.byte	0x04, 0x36
        /*0022*/ 	.short	(.L_483 - .L_482)
.L_482:
        /*0024*/ 	.word	0x00000008
.L_483:


//--------------------- .nv.info._Z35group_norm_nhwc_bwd_one_pass_kernelI11Bf16IOFp32WLi64ELi80ELi640EEv26Group_norm_nhwc_bwd_params --------------------------
	.section	.nv.info._Z35group_norm_nhwc_bwd_one_pass_kernelI11Bf16IOFp32WLi64ELi80ELi640EEv26Group_norm_nhwc_bwd_params,"",@"SHT_CUDA_INFO"
	.sectionflags	@""
	.align	4


	//----- nvinfo : EIATTR_CUDA_API_VERSION
	.align		4
        /*0000*/ 	.byte	0x04, 0x37
        /*0002*/ 	.short	(.L_485 - .L_484)
.L_484:
        /*0004*/ 	.word	0x00000082


	//----- nvinfo : EIATTR_KPARAM_INFO
	.align		4
.L_485:
        /*0008*/ 	.byte	0x04, 0x17
        /*000a*/ 	.short	(.L_487 - .L_486)
.L_486:
        /*000c*/ 	.word	0x00000000
        /*0010*/ 	.short	0x0000
        /*0012*/ 	.short	0x0000
        /*0014*/ 	.byte	0x00, 0xf0, 0xe1, 0x02


	//----- nvinfo : EIATTR_SPARSE_MMA_MASK
	.align		4
.L_487:
        /*0018*/ 	.byte	0x03, 0x50
        /*001a*/ 	.short	0x0000


	//----- nvinfo : EIATTR_MAXREG_COUNT
	.align		4
        /*001c*/ 	.byte	0x03, 0x1b
        /*001e*/ 	.short	0x0060


	//----- nvinfo : EIATTR_NUM_BARRIERS
	.align		4
        /*0020*/ 	.byte	0x02, 0x4c
        /*0022*/ 	.byte	0x01
	.zero		1


	//----- nvinfo : EIATTR_MERCURY_ISA_VERSION
	.align		4
        /*0024*/ 	.byte	0x03, 0x5f
        /*0026*/ 	.short	0x0101


	//----- nvinfo : EIATTR_COOP_GROUP_MASK_REGIDS
	.align		4
        /*0028*/ 	.byte	0x04, 0x29
        /*002a*/ 	.short	(.L_489 - .L_488)


	//   ....[0]....
.L_488:
        /*002c*/ 	.word	0xffffffff


	//   ....[1]....
        /*0030*/ 	.word	0xffffffff


	//   ....[2]....
        /*0034*/ 	.word	0xffffffff


	//   ....[3]....
        /*0038*/ 	.word	0xffffffff


	//   ....[4]....
        /*003c*/ 	.word	0xffffffff


	//   ....[5]....
        /*0040*/ 	.word	0xffffffff


	//   ....[6]....
        /*0044*/ 	.word	0xffffffff


	//   ....[7]....
        /*0048*/ 	.word	0xffffffff


	//   ....[8]....
        /*004c*/ 	.word	0xffffffff


	//   ....[9]....
        /*0050*/ 	.word	0xffffffff


	//----- nvinfo : EIATTR_COOP_GROUP_INSTR_OFFSETS
	.align		4
.L_489:
        /*0054*/ 	.byte	0x04, 0x28
        /*0056*/ 	.short	(.L_491 - .L_490)


	//   ....[0]....
.L_490:
        /*0058*/ 	.word	0x00001a40


	//   ....[1]....
        /*005c*/ 	.word	0x00001a80


	//   ....[2]....
        /*0060*/ 	.word	0x00001af0


	//   ....[3]....
        /*0064*/ 	.word	0x00001b10


	//   ....[4]....
        /*0068*/ 	.word	0x00001b40


	//   ....[5]....
        /*006c*/ 	.word	0x00001b60


	//   ....[6]....
        /*0070*/ 	.word	0x00001b90


	//   ....[7]....
        /*0074*/ 	.word	0x00001bb0


	//   ....[8]....
        /*0078*/ 	.word	0x00001c00


	//   ....[9]....
        /*007c*/ 	.word	0x00001c10


	//----- nvinfo : EIATTR_VRC_CTA_INIT_COUNT
	.align		4
.L_491:
        /*0080*/ 	.byte	0x02, 0x4a
	.zero		1
	.zero		1


	//----- nvinfo : EIATTR_EXIT_INSTR_OFFSETS
	.align		4
        /*0084*/ 	.byte	0x04, 0x1c
        /*0086*/ 	.short	(.L_493 - .L_492)


	//   ....[0]....
.L_492:
        /*0088*/ 	.word	0x00003f80


	//   ....[1]....
        /*008c*/ 	.word	0x000040b0


	//   ....[2]....
        /*0090*/ 	.word	0x00004690


	//   ....[3]....
        /*0094*/ 	.word	0x00004c40


	//----- nvinfo : EIATTR_MAX_THREADS
	.align		4
.L_493:
        /*0098*/ 	.byte	0x04, 0x05
        /*009a*/ 	.short	(.L_495 - .L_494)
.L_494:
        /*009c*/ 	.word	0x00000280
        /*00a0*/ 	.word	0x00000001
        /*00a4*/ 	.word	0x00000001


	//----- nvinfo : EIATTR_CRS_STACK_SIZE
	.align		4
.L_495:
        /*00a8*/ 	.byte	0x04, 0x1e
        /*00aa*/ 	.short	(.L_497 - .L_496)
.L_496:
        /*00ac*/ 	.word	0x00000000


	//----- nvinfo : EIATTR_CBANK_PARAM_SIZE
	.align		4
.L_497:
        /*00b0*/ 	.byte	0x03, 0x19
        /*00b2*/ 	.short	0x00b8


	//----- nvinfo : EIATTR_PARAM_CBANK
	.align		4
        /*00b4*/ 	.byte	0x04, 0x0a
        /*00b6*/ 	.short	(.L_499 - .L_498)
	.align		4
.L_498:
        /*00b8*/ 	.word	index@(.nv.constant0._Z35group_norm_nhwc_bwd_one_pass_kernelI11Bf16IOFp32WLi64ELi80ELi640EEv26Group_norm_nhwc_bwd_params)
        /*00bc*/ 	.short	0x0380
        /*00be*/ 	.short	0x00b8


	//----- nvinfo : EIATTR_SW_WAR
	.align		4
.L_499:
        /*00c0*/ 	.byte	0x04, 0x36
        /*00c2*/ 	.short	(.L_501 - .L_500)
.L_500:
        /*00c4*/ 	.word	0x00000008
.L_501:


//--------------------- .nv.info._Z35group_norm_nhwc_bwd_one_pass_kernelI11Bf16IOFp32WLi128ELi80ELi640EEv26Group_norm_nhwc_bwd_params --------------------------
	.section	.nv.info._Z35group_norm_nhwc_bwd_one_pass_kernelI11Bf16IOFp32WLi128ELi80ELi640EEv26Group_norm_nhwc_bwd_params,"",@"SHT_CUDA_INFO"
	.sectionflags	@""
	.align	4


	//----- nvinfo : EIATTR_CUDA_API_VERSION
	.align		4
        /*0000*/ 	.byte	0x04, 0x37
        /*0002*/ 	.short	(.L_503 - .L_502)
.L_502:
        /*0004*/ 	.word	0x00000082


	//----- nvinfo : EIATTR_KPARAM_INFO
	.align		4
.L_503:
        /*0008*/ 	.byte	0x04, 0x17
        /*000a*/ 	.short	(.L_505 - .L_504)
.L_504:
        /*000c*/ 	.word	0x00000000
        /*0010*/ 	.short	0x0000
        /*0012*/ 	.short	0x0000
        /*0014*/ 	.byte	0x00, 0xf0, 0xe1, 0x02


	//----- nvinfo : EIATTR_SPARSE_MMA_MASK
	.align		4
.L_505:
        /*0018*/ 	.byte	0x03, 0x50
        /*001a*/ 	.short	0x0000


	//----- nvinfo : EIATTR_MAXREG_COUNT
	.align		4
        /*001c*/ 	.byte	0x03, 0x1b
        /*001e*/ 	.short	0x0060


	//----- nvinfo : EIATTR_NUM_BARRIERS
	.align		4
        /*0020*/ 	.byte	0x02, 0x4c
        /*0022*/ 	.byte	0x01
	.zero		1


	//----- nvinfo : EIATTR_MERCURY_ISA_VERSION
	.align		4
        /*0024*/ 	.byte	0x03, 0x5f
        /*0026*/ 	.short	0x0101


	//----- nvinfo : EIATTR_INT_WARP_WIDE_INSTR_OFFSETS
	.align		4
        /*0028*/ 	.byte	0x04, 0x31
        /*002a*/ 	.short	(.L_507 - .L_506)


	//   ....[0]....
.L_506:
        /*002c*/ 	.word	0x00002f40


	//----- nvinfo : EIATTR_COOP_GROUP_MASK_REGIDS
	.align		4
.L_507:
        /*0030*/ 	.byte	0x04, 0x29
        /*0032*/ 	.short	(.L_509 - .L_508)


	//   ....[0]....
.L_508:
        /*0034*/ 	.word	0xffffffff


	//   ....[1]....
        /*0038*/ 	.word	0xffffffff


	//   ....[2]....
        /*003c*/ 	.word	0xffffffff


	//   ....[3]....
        /*0040*/ 	.word	0xffffffff


	//   ....[4]....
        /*0044*/ 	.word	0xffffffff


	//   ....[5]....
        /*0048*/ 	.word	0xffffffff


	//   ....[6]....
        /*004c*/ 	.word	0xffffffff


	//   ....[7]....
        /*0050*/ 	.word	0xffffffff


	//   ....[8]....
        /*0054*/ 	.word	0xffffffff


	//   ....[9]....
        /*0058*/ 	.word	0xffffffff


	//----- nvinfo : EIATTR_COOP_GROUP_INSTR_OFFSETS
	.align		4
.L_509:
        /*005c*/ 	.byte	0x04, 0x28
        /*005e*/ 	.short	(.L_511 - .L_510)


	//   ....[0]....
.L_510:
        /*0060*/ 	.word	0x00002d10


	//   ....[1]....
        /*0064*/ 	.word	0x00002d50


	//   ....[2]....
        /*0068*/ 	.word	0x00002d90


	//   ....[3]....
        /*006c*/ 	.word	0x00002dc0


	//   ....[4]....
        /*0070*/ 	.word	0x00002e20


	//   ....[5]....
        /*0074*/ 	.word	0x00002e40


	//   ....[6]....
        /*0078*/ 	.word	0x00002e70


	//   ....[7]....
        /*007c*/ 	.word	0x00002e90


	//   ....[8]....
        /*0080*/ 	.word	0x00002ee0


	//   ....[9]....
        /*0084*/ 	.word	0x00002ef0


	//----- nvinfo : EIATTR_VRC_CTA_INIT_COUNT
	.align		4
.L_511:
        /*0088*/ 	.byte	0x02, 0x4a
	.zero		1
	.zero		1


	//----- nvinfo : EIATTR_EXIT_INSTR_OFFSETS
	.align		4
        /*008c*/ 	.byte	0x04, 0x1c
        /*008e*/ 	.short	(.L_513 - .L_512)


	//   ....[0]....
.L_512:
        /*0090*/ 	.word	0x00006100


	//   ....[1]....
        /*0094*/ 	.word	0x00006230


	//   ....[2]....
        /*0098*/ 	.word	0x00006820


	//   ....[3]....
        /*009c*/ 	.word	0x00006dd0


	//----- nvinfo : EIATTR_MAX_THREADS
	.align		4
.L_513:
        /*00a0*/ 	.byte	0x04, 0x05
        /*00a2*/ 	.short	(.L_515 - .L_514)
.L_514:
        /*00a4*/ 	.word	0x00000280
        /*00a8*/ 	.word	0x00000001
        /*00ac*/ 	.word	0x00000001


	//----- nvinfo : EIATTR_CRS_STACK_SIZE
	.align		4
.L_515:
        /*00b0*/ 	.byte	0x04, 0x1e
        /*00b2*/ 	.short	(.L_517 - .L_516)
.L_516:
        /*00b4*/ 	.word	0x00000000


	//----- nvinfo : EIATTR_CBANK_PARAM_SIZE
	.align		4
.L_517:
        /*00b8*/ 	.byte	0x03, 0x19
        /*00ba*/ 	.short	0x00b8


	//----- nvinfo : EIATTR_PARAM_CBANK
	.align		4
        /*00bc*/ 	.byte	0x04, 0x0a
        /*00be*/ 	.short	(.L_519 - .L_518)
	.align		4
.L_518:
        /*00c0*/ 	.word	index@(.nv.constant0._Z35group_norm_nhwc_bwd_one_pass_kernelI11Bf16IOFp32WLi128ELi80ELi640EEv26Group_norm_nhwc_bwd_params)
        /*00c4*/ 	.short	0x0380
        /*00c6*/ 	.short	0x00b8


	//----- nvinfo : EIATTR_SW_WAR
	.align		4
.L_519:
        /*00c8*/ 	.byte	0x04, 0x36
        /*00ca*/ 	.short	(.L_521 - .L_520)
.L_520:
        /*00cc*/ 	.word	0x00000008
.L_521:


//--------------------- .nv.info._Z35group_norm_nhwc_bwd_one_pass_kernelI11Bf16IOFp32WLi256ELi80ELi640EEv26Group_norm_nhwc_bwd_params --------------------------
	.section	.nv.info._Z35group_norm_nhwc_bwd_one_pass_kernelI11Bf16IOFp32WLi256ELi80ELi640EEv26Group_norm_nhwc_bwd_params,"",@"SHT_CUDA_INFO"
	.sectionflags	@""
	.align	4


	//----- nvinfo : EIATTR_CUDA_API_VERSION
	.align		4
        /*0000*/ 	.byte	0x04, 0x37
        /*0002*/ 	.short	(.L_523 - .L_522)
.L_522:
        /*0004*/ 	.word	0x00000082


	//----- nvinfo : EIATTR_KPARAM_INFO
	.align		4
.L_523:
        /*0008*/ 	.byte	0x04, 0x17
        /*000a*/ 	.short	(.L_525 - .L_524)
.L_524:
        /*000c*/ 	.word	0x00000000
        /*0010*/ 	.short	0x0000
        /*0012*/ 	.short	0x0000
        /*0014*/ 	.byte	0x00, 0xf0, 0xe1, 0x02


	//----- nvinfo : EIATTR_SPARSE_MMA_MASK
	.align		4
.L_525:
        /*0018*/ 	.byte	0x03, 0x50
        /*001a*/ 	.short	0x0000


	//----- nvinfo : EIATTR_MAXREG_COUNT
	.align		4
        /*001c*/ 	.byte	0x03, 0x1b
        /*001e*/ 	.short	0x0060


	//----- nvinfo : EIATTR_NUM_BARRIERS
	.align		4
        /*0020*/ 	.byte	0x02, 0x4c
        /*0022*/ 	.byte	0x01
	.zero		1


	//----- nvinfo : EIATTR_MERCURY_ISA_VERSION
	.align		4
        /*0024*/ 	.byte	0x03, 0x5f
        /*0026*/ 	.short	0x0101


	//----- nvinfo : EIATTR_INT_WARP_WIDE_INSTR_OFFSETS
	.align		4
        /*0028*/ 	.byte	0x04, 0x31
        /*002a*/ 	.short	(.L_527 - .L_526)


	//   ....[0]....
.L_526:
        /*002c*/ 	.word	0x000056e0


	//----- nvinfo : EIATTR_COOP_GROUP_MASK_REGIDS
	.align		4
.L_527:
        /*0030*/ 	.byte	0x04, 0x29
        /*0032*/ 	.short	(.L_529 - .L_528)


	//   ....[0]....
.L_528:
        /*0034*/ 	.word	0xffffffff


	//   ....[1]....
        /*0038*/ 	.word	0xffffffff


	//   ....[2]....
        /*003c*/ 	.word	0xffffffff


	//   ....[3]....
        /*0040*/ 	.word	0xffffffff


	//   ....[4]....
        /*0044*/ 	.word	0xffffffff


	//   ....[5]....
        /*0048*/ 	.word	0xffffffff


	//   ....[6]....
        /*004c*/ 	.word	0xffffffff


	//   ....[7]....
        /*0050*/ 	.word	0xffffffff


	//   ....[8]....
        /*0054*/ 	.word	0xffffffff


	//   ....[9]....
        /*0058*/ 	.word	0xffffffff


	//----- nvinfo : EIATTR_COOP_GROUP_INSTR_OFFSETS
	.align		4
.L_529:
        /*005c*/ 	.byte	0x04, 0x28
        /*005e*/ 	.short	(.L_531 - .L_530)


	//   ....[0]....
.L_530:
        /*0060*/ 	.word	0x000054a0


	//   ....[1]....
        /*0064*/ 	.word	0x000054c0


	//   ....[2]....
        /*0068*/ 	.word	0x00005540


	//   ....[3]....
        /*006c*/ 	.word	0x00005550


	//   ....[4]....
        /*0070*/ 	.word	0x000055a0


	//   ....[5]....
        /*0074*/ 	.word	0x000055b0


	//   ....[6]....
        /*0078*/ 	.word	0x000055e0


	//   ....[7]....
        /*007c*/ 	.word	0x00005610


	//   ....[8]....
        /*0080*/ 	.word	0x00005680


	//   ....[9]....
        /*0084*/ 	.word	0x00005690


	//----- nvinfo : EIATTR_VRC_CTA_INIT_COUNT
	.align		4
.L_531:
        /*0088*/ 	.byte	0x02, 0x4a
	.zero		1
	.zero		1


	//----- nvinfo : EIATTR_EXIT_INSTR_OFFSETS
	.align		4
        /*008c*/ 	.byte	0x04, 0x1c
        /*008e*/ 	.short	(.L_533 - .L_532)


	//   ....[0]....
.L_532:
        /*0090*/ 	.word	0x0000acb0


	//   ....[1]....
        /*0094*/ 	.word	0x0000ade0


	//   ....[2]....
        /*0098*/ 	.word	0x0000b3c0


	//   ....[3]....
        /*009c*/ 	.word	0x0000b970


	//----- nvinfo : EIATTR_MAX_THREADS
	.align		4
.L_533:
        /*00a0*/ 	.byte	0x04, 0x05
        /*00a2*/ 	.short	(.L_535 - .L_534)
.L_534:
        /*00a4*/ 	.word	0x00000280
        /*00a8*/ 	.word	0x00000001
        /*00ac*/ 	.word	0x00000001


	//----- nvinfo : EIATTR_CRS_STACK_SIZE
	.align		4
.L_535:
        /*00b0*/ 	.byte	0x04, 0x1e
        /*00b2*/ 	.short	(.L_537 - .L_536)
.L_536:
        /*00b4*/ 	.word	0x00000000


	//----- nvinfo : EIATTR_CBANK_PARAM_SIZE
	.align		4
.L_537:
        /*00b8*/ 	.byte	0x03, 0x19
        /*00ba*/ 	.short	0x00b8


	//----- nvinfo : EIATTR_PARAM_CBANK
	.align		4
        /*00bc*/ 	.byte	0x04, 0x0a
        /*00be*/ 	.short	(.L_539 - .L_538)
	.align		4
.L_538:
        /*00c0*/ 	.word	index@(.nv.constant0._Z35group_norm_nhwc_bwd_one_pass_kernelI11Bf16IOFp32WLi256ELi80ELi640EEv26Group_norm_nhwc_bwd_params)
        /*00c4*/ 	.short	0x0380
        /*00c6*/ 	.short	0x00b8


	//----- nvinfo : EIATTR_SW_WAR
	.align		4
.L_539:
        /*00c8*/ 	.byte	0x04, 0x36
        /*00ca*/ 	.short	(.L_541 - .L_540)
.L_540:
        /*00cc*/ 	.word	0x00000008
.L_541:


//--------------------- .nv.info._Z35group_norm_nhwc_bwd_one_pass_kernelI11Bf16IOFp32WLi512ELi80ELi640EEv26Group_norm_nhwc_bwd_params --------------------------
	.section	.nv.info._Z35group_norm_nhwc_bwd_one_pass_kernelI11Bf16IOFp32WLi512ELi80ELi640EEv26Group_norm_nhwc_bwd_params,"",@"SHT_CUDA_INFO"
	.sectionflags	@""
	.align	4


	//----- nvinfo : EIATTR_CUDA_API_VERSION
	.align		4
        /*0000*/ 	.byte	0x04, 0x37
        /*0002*/ 	.short	(.L_543 - .L_542)
.L_542:
        /*0004*/ 	.word	0x00000082


	//----- nvinfo : EIATTR_KPARAM_INFO
	.align		4
.L_543:
        /*0008*/ 	.byte	0x04, 0x17
        /*000a*/ 	.short	(.L_545 - .L_544)
.L_544:
        /*000c*/ 	.word	0x00000000
        /*0010*/ 	.short	0x0000
        /*0012*/ 	.short	0x0000
        /*0014*/ 	.byte	0x00, 0xf0, 0xe1, 0x02


	//----- nvinfo : EIATTR_SPARSE_MMA_MASK
	.align		4
.L_545:
        /*0018*/ 	.byte	0x03, 0x50
        /*001a*/ 	.short	0x0000


	//----- nvinfo : EIATTR_MAXREG_COUNT
	.align		4
        /*001c*/ 	.byte	0x03, 0x1b
        /*001e*/ 	.short	0x0060


	//----- nvinfo : EIATTR_NUM_BARRIERS
	.align		4
        /*0020*/ 	.byte	0x02, 0x4c
        /*0022*/ 	.byte	0x01
	.zero		1


	//----- nvinfo : EIATTR_ANNOTATIONS
	.align		4
        /*0024*/ 	.byte	0x04, 0x55
        /*0026*/ 	.short	(.L_547 - .L_546)


	//   ....[0]....
.L_546:
        /*0028*/ 	.word	0x00000001
        /*002c*/ 	.byte	0xa0, 0x01, 0x00, 0x00, 0x01, 0x00, 0x00, 0x00, 0xb0, 0x01, 0x00, 0x00, 0x01, 0x00, 0x00, 0x00
        /* <DEDUP_REMOVED lines=396> */
        /*18fc*/ 	.byte	0x50, 0xf8, 0x00, 0x00, 0x01, 0x00, 0x00, 0x00, 0x70, 0xf8, 0x00, 0x00


	//----- nvinfo : EIATTR_MERCURY_ISA_VERSION
	.align		4
.L_547:
        /*1908*/ 	.byte	0x03, 0x5f
        /*190a*/ 	.short	0x0101


	//----- nvinfo : EIATTR_INT_WARP_WIDE_INSTR_OFFSETS
	.align		4
        /*190c*/ 	.byte	0x04, 0x31
        /*190e*/ 	.short	(.L_549 - .L_548)


	//   ....[0]....
.L_548:
        /*1910*/ 	.word	0x0000eeb0


	//   ....[1]....
        /*1914*/ 	.word	0x000105b0


	//   ....[2]....
        /*1918*/ 	.word	0x000105f0


	//   ....[3]....
        /*191c*/ 	.word	0x00010630


	//   ....[4]....
        /*1920*/ 	.word	0x00010670


	//   ....[5]....
        /*1924*/ 	.word	0x00010890


	//----- nvinfo : EIATTR_COOP_GROUP_MASK_REGIDS
	.align		4
.L_549:
        /*1928*/ 	.byte	0x04, 0x29
        /*192a*/ 	.short	(.L_551 - .L_550)


	//   ....[0]....
.L_550:
        /*192c*/ 	.word	0xffffffff


	//   ....[1]....
        /*1930*/ 	.word	0xffffffff


	//   ....[2]....
        /*1934*/ 	.word	0xffffffff


	//   ....[3]....
        /*1938*/ 	.word	0xffffffff


	//   ....[4]....
        /*193c*/ 	.word	0xffffffff


	//   ....[5]....
        /*1940*/ 	.word	0xffffffff


	//   ....[6]....
        /*1944*/ 	.word	0xffffffff


	//   ....[7]....
        /*1948*/ 	.word	0xffffffff


	//   ....[8]....
        /*194c*/ 	.word	0xffffffff


	//   ....[9]....
        /*1950*/ 	.word	0xffffffff


	//----- nvinfo : EIATTR_COOP_GROUP_INSTR_OFFSETS
	.align		4
.L_551:
        /*1954*/ 	.byte	0x04, 0x28
        /*1956*/ 	.short	(.L_553 - .L_552)


	//   ....[0]....
.L_552:
        /*1958*/ 	.word	0x0000ec50


	//   ....[1]....
        /*195c*/ 	.word	0x0000ec80


	//   ....[2]....
        /*1960*/ 	.word	0x0000ed50


	//   ....[3]....
        /*1964*/ 	.word	0x0000ed60


	//   ....[4]....
        /*1968*/ 	.word	0x0000ed90


	//   ....[5]....
        /*196c*/ 	.word	0x0000edb0


	//   ....[6]....
        /*1970*/ 	.word	0x0000ede0


	//   ....[7]....
        /*1974*/ 	.word	0x0000ee00


	//   ....[8]....
        /*1978*/ 	.word	0x0000ee50


	//   ....[9]....
        /*197c*/ 	.word	0x0000ee60


	//----- nvinfo : EIATTR_VRC_CTA_INIT_COUNT
	.align		4
.L_553:
        /*1980*/ 	.byte	0x02, 0x4a
	.zero		1
	.zero		1


	//----- nvinfo : EIATTR_EXIT_INSTR_OFFSETS
	.align		4
        /*1984*/ 	.byte	0x04, 0x1c
        /*1986*/ 	.short	(.L_555 - .L_554)


	//   ....[0]....
.L_554:
        /*1988*/ 	.word	0x00011410


	//   ....[1]....
        /*198c*/ 	.word	0x00011540


	//   ....[2]....
        /*1990*/ 	.word	0x00011b20


	//   ....[3]....
        /*1994*/ 	.word	0x000120d0


	//----- nvinfo : EIATTR_MAX_THREADS
	.align		4
.L_555:
        /*1998*/ 	.byte	0x04, 0x05
        /*199a*/ 	.short	(.L_557 - .L_556)
.L_556:
        /*199c*/ 	.word	0x00000280
        /*19a0*/ 	.word	0x00000001
        /*19a4*/ 	.word	0x00000001


	//----- nvinfo : EIATTR_CRS_STACK_SIZE
	.align		4
.L_557:
        /*19a8*/ 	.byte	0x04, 0x1e
        /*19aa*/ 	.short	(.L_559 - .L_558)
.L_558:
        /*19ac*/ 	.word	0x00000000


	//----- nvinfo : EIATTR_CBANK_PARAM_SIZE
	.align		4
.L_559:
        /*19b0*/ 	.byte	0x03, 0x19
        /*19b2*/ 	.short	0x00b8


	//----- nvinfo : EIATTR_PARAM_CBANK
	.align		4
        /*19b4*/ 	.byte	0x04, 0x0a
        /*19b6*/ 	.short	(.L_561 - .L_560)
	.align		4
.L_560:
        /*19b8*/ 	.word	index@(.nv.constant0._Z35group_norm_nhwc_bwd_one_pass_kernelI11Bf16IOFp32WLi512ELi80ELi640EEv26Group_norm_nhwc_bwd_params)
        /*19bc*/ 	.short	0x0380
        /*19be*/ 	.short	0x00b8


	//----- nvinfo : EIATTR_SW_WAR
	.align		4
.L_561:
        /*19c0*/ 	.byte	0x04, 0x36
        /*19c2*/ 	.short	(.L_563 - .L_562)
.L_562:
        /*19c4*/ 	.word	0x00000008
.L_563:


//--------------------- .nv.info._Z35group_norm_nhwc_bwd_one_pass_kernelI11Bf16IOBf16WLi64ELi80ELi640EEv26Group_norm_nhwc_bwd_params --------------------------
	.section	.nv.info._Z35group_norm_nhwc_bwd_one_pass_kernelI11Bf16IOBf16WLi64ELi80ELi640EEv26Group_norm_nhwc_bwd_params,"",@"SHT_CUDA_INFO"
	.sectionflags	@""
	.align	4


	//----- nvinfo : EIATTR_CUDA_API_VERSION
	.align		4
        /*0000*/ 	.byte	0x04, 0x37
        /*0002*/ 	.short	(.L_565 - .L_564)
.L_564:
        /*0004*/ 	.word	0x00000082


	//----- nvinfo : EIATTR_KPARAM_INFO
	.align		4
.L_565:
        /*0008*/ 	.byte	0x04, 0x17
        /*000a*/ 	.short	(.L_567 - .L_566)
.L_566:
        /*000c*/ 	.word	0x00000000
        /*0010*/ 	.short	0x0000
        /*0012*/ 	.short	0x0000
        /*0014*/ 	.byte	0x00, 0xf0, 0xe1, 0x02


	//----- nvinfo : EIATTR_SPARSE_MMA_MASK
	.align		4
.L_567:
        /*0018*/ 	.byte	0x03, 0x50
        /*001a*/ 	.short	0x0000


	//----- nvinfo : EIATTR_MAXREG_COUNT
	.align		4
        /*001c*/ 	.byte	0x03, 0x1b
        /*001e*/ 	.short	0x0060


	//----- nvinfo : EIATTR_NUM_BARRIERS
	.align		4
        /*0020*/ 	.byte	0x02, 0x4c
        /*0022*/ 	.byte	0x01
	.zero		1


	//----- nvinfo : EIATTR_MERCURY_ISA_VERSION
	.align		4
        /*0024*/ 	.byte	0x03, 0x5f
        /*0026*/ 	.short	0x0101


	//----- nvinfo : EIATTR_COOP_GROUP_MASK_REGIDS
	.align		4
        /*0028*/ 	.byte	0x04, 0x29
        /*002a*/ 	.short	(.L_569 - .L_568)


	//   ....[0]....
.L_568:
        /*002c*/ 	.word	0xffffffff


	//   ....[1]....
        /*0030*/ 	.word	0xffffffff


	//   ....[2]....
        /*0034*/ 	.word	0xffffffff


	//   ....[3]....
        /*0038*/ 	.word	0xffffffff


	//   ....[4]....
        /*003c*/ 	.word	0xffffffff


	//   ....[5]....
        /*0040*/ 	.word	0xffffffff


	//   ....[6]....
        /*0044*/ 	.word	0xffffffff


	//   ....[7]....
        /*0048*/ 	.word	0xffffffff


	//   ....[8]....
        /*004c*/ 	.word	0xffffffff


	//   ....[9]....
        /*0050*/ 	.word	0xffffffff


	//----- nvinfo : EIATTR_COOP_GROUP_INSTR_OFFSETS
	.align		4
.L_569:
        /*0054*/ 	.byte	0x04, 0x28
        /*0056*/ 	.short	(.L_571 - .L_570)


	//   ....[0]....
.L_570:
        /*0058*/ 	.word	0x00001a90


	//   ....[1]....
        /*005c*/ 	.word	0x00001ad0


	//   ....[2]....
        /*0060*/ 	.word	0x00001b40


	//   ....[3]....
        /*0064*/ 	.word	0x00001b60


	//   ....[4]....
        /*0068*/ 	.word	0x00001b90


	//   ....[5]....
        /*006c*/ 	.word	0x00001bb0


	//   ....[6]....
        /*0070*/ 	.word	0x00001be0


	//   ....[7]....
        /*0074*/ 	.word	0x00001c00


	//   ....[8]....
        /*0078*/ 	.word	0x00001c50


	//   ....[9]....
        /*007c*/ 	.word	0x00001c60


	//----- nvinfo : EIATTR_VRC_CTA_INIT_COUNT
	.align		4
.L_571:
        /*0080*/ 	.byte	0x02, 0x4a
	.zero		1
	.zero		1


	//----- nvinfo : EIATTR_EXIT_INSTR_OFFSETS
	.align		4
        /*0084*/ 	.byte	0x04, 0x1c
        /*0086*/ 	.short	(.L_573 - .L_572)


	//   ....[0]....
.L_572:
        /*0088*/ 	.word	0x00003fd0


	//   ....[1]....
        /*008c*/ 	.word	0x00004100


	//   ....[2]....
        /*0090*/ 	.word	0x00004710


	//   ....[3]....
        /*0094*/ 	.word	0x00004d10


	//----- nvinfo : EIATTR_MAX_THREADS
	.align		4
.L_573:
        /*0098*/ 	.byte	0x04, 0x05
        /*009a*/ 	.short	(.L_575 - .L_574)
.L_574:
        /*009c*/ 	.word	0x00000280
        /*00a0*/ 	.word	0x00000001
        /*00a4*/ 	.word	0x00000001


	//----- nvinfo : EIATTR_CRS_STACK_SIZE
	.align		4
.L_575:
        /*00a8*/ 	.byte	0x04, 0x1e
        /*00aa*/ 	.short	(.L_577 - .L_576)
.L_576:
        /*00ac*/ 	.word	0x00000000


	//----- nvinfo : EIATTR_CBANK_PARAM_SIZE
	.align		4
.L_577:
        /*00b0*/ 	.byte	0x03, 0x19
        /*00b2*/ 	.short	0x00b8


	//----- nvinfo : EIATTR_PARAM_CBANK
	.align		4
        /*00b4*/ 	.byte	0x04, 0x0a
        /*00b6*/ 	.short	(.L_579 - .L_578)
	.align		4
.L_578:
        /*00b8*/ 	.word	index@(.nv.constant0._Z35group_norm_nhwc_bwd_one_pass_kernelI11Bf16IOBf16WLi64ELi80ELi640EEv26Group_norm_nhwc_bwd_params)
        /*00bc*/ 	.short	0x0380
        /*00be*/ 	.short	0x00b8


	//----- nvinfo : EIATTR_SW_WAR
	.align		4
.L_579:
        /*00c0*/ 	.byte	0x04, 0x36
        /*00c2*/ 	.short	(.L_581 - .L_580)
.L_580:
        /*00c4*/ 	.word	0x00000008
.L_581:


//--------------------- .nv.info._Z35group_norm_nhwc_bwd_one_pass_kernelI11Bf16IOBf16WLi128ELi80ELi640EEv26Group_norm_nhwc_bwd_params --------------------------
	.section	.nv.info._Z35group_norm_nhwc_bwd_one_pass_kernelI11Bf16IOBf16WLi128ELi80ELi640EEv26Group_norm_nhwc_bwd_params,"",@"SHT_CUDA_INFO"
	.sectionflags	@""
	.align	4


	//----- nvinfo : EIATTR_CUDA_API_VERSION
	.align		4
        /*0000*/ 	.byte	0x04, 0x37
        /*0002*/ 	.short	(.L_583 - .L_582)
.L_582:
        /*0004*/ 	.word	0x00000082


	//----- nvinfo : EIATTR_KPARAM_INFO
	.align		4
.L_583:
        /*0008*/ 	.byte	0x04, 0x17
        /*000a*/ 	.short	(.L_585 - .L_584)
.L_584:
        /*000c*/ 	.word	0x00000000
        /*0010*/ 	.short	0x0000
        /*0012*/ 	.short	0x0000
        /*0014*/ 	.byte	0x00, 0xf0, 0xe1, 0x02


	//----- nvinfo : EIATTR_SPARSE_MMA_MASK
	.align		4
.L_585:
        /*0018*/ 	.byte	0x03, 0x50
        /*001a*/ 	.short	0x0000


	//----- nvinfo : EIATTR_MAXREG_COUNT
	.align		4
        /*001c*/ 	.byte	0x03, 0x1b
        /*001e*/ 	.short	0x0060


	//----- nvinfo : EIATTR_NUM_BARRIERS
	.align		4
        /*0020*/ 	.byte	0x02, 0x4c
        /*0022*/ 	.byte	0x01
	.zero		1


	//----- nvinfo : EIATTR_MERCURY_ISA_VERSION
	.align		4
        /*0024*/ 	.byte	0x03, 0x5f
        /*0026*/ 	.short	0x0101


	//----- nvinfo : EIATTR_INT_WARP_WIDE_INSTR_OFFSETS
	.align		4
        /*0028*/ 	.byte	0x04, 0x31
        /*002a*/ 	.short	(.L_587 - .L_586)


	//   ....[0]....
.L_586:
        /*002c*/ 	.word	0x00002fa0


	//----- nvinfo : EIATTR_COOP_GROUP_MASK_REGIDS
	.align		4
.L_587:
        /*0030*/ 	.byte	0x04, 0x29
        /*0032*/ 	.short	(.L_589 - .L_588)


	//   ....[0]....
.L_588:
        /*0034*/ 	.word	0xffffffff


	//   ....[1]....
        /*0038*/ 	.word	0xffffffff


	//   ....[2]....
        /*003c*/ 	.word	0xffffffff


	//   ....[3]....
        /*0040*/ 	.word	0xffffffff


	//   ....[4]....
        /*0044*/ 	.word	0xffffffff


	//   ....[5]....
        /*0048*/ 	.word	0xffffffff


	//   ....[6]....
        /*004c*/ 	.word	0xffffffff


	//   ....[7]....
        /*0050*/ 	.word	0xffffffff


	//   ....[8]....
        /*0054*/ 	.word	0xffffffff


	//   ....[9]....
        /*0058*/ 	.word	0xffffffff


	//----- nvinfo : EIATTR_COOP_GROUP_INSTR_OFFSETS
	.align		4
.L_589:
        /*005c*/ 	.byte	0x04, 0x28
        /*005e*/ 	.short	(.L_591 - .L_590)


	//   ....[0]....
.L_590:
        /*0060*/ 	.word	0x00002d70


	//   ....[1]....
        /*0064*/ 	.word	0x00002db0


	//   ....[2]....
        /*0068*/ 	.word	0x00002df0


	//   ....[3]....
        /*006c*/ 	.word	0x00002e20


	//   ....[4]....
        /*0070*/ 	.word	0x00002e80


	//   ....[5]....
        /*0074*/ 	.word	0x00002ea0


	//   ....[6]....
        /*0078*/ 	.word	0x00002ed0


	//   ....[7]....
        /*007c*/ 	.word	0x00002ef0


	//   ....[8]....
        /*0080*/ 	.word	0x00002f40


	//   ....[9]....
        /*0084*/ 	.word	0x00002f50


	//----- nvinfo : EIATTR_VRC_CTA_INIT_COUNT
	.align		4
.L_591:
        /*0088*/ 	.byte	0x02, 0x4a
	.zero		1
	.zero		1


	//----- nvinfo : EIATTR_EXIT_INSTR_OFFSETS
	.align		4
        /*008c*/ 	.byte	0x04, 0x1c
        /*008e*/ 	.short	(.L_593 - .L_592)


	//   ....[0]....
.L_592:
        /*0090*/ 	.word	0x00006160


	//   ....[1]....
        /*0094*/ 	.word	0x00006290


	//   ....[2]....
        /*0098*/ 	.word	0x000068b0


	//   ....[3]....
        /*009c*/ 	.word	0x00006eb0


	//----- nvinfo : EIATTR_MAX_THREADS
	.align		4
.L_593:
        /*00a0*/ 	.byte	0x04, 0x05
        /*00a2*/ 	.short	(.L_595 - .L_594)
.L_594:
        /*00a4*/ 	.word	0x00000280
        /*00a8*/ 	.word	0x00000001
        /*00ac*/ 	.word	0x00000001


	//----- nvinfo : EIATTR_CRS_STACK_SIZE
	.align		4
.L_595:
        /*00b0*/ 	.byte	0x04, 0x1e
        /*00b2*/ 	.short	(.L_597 - .L_596)
.L_596:
        /*00b4*/ 	.word	0x00000000


	//----- nvinfo : EIATTR_CBANK_PARAM_SIZE
	.align		4
.L_597:
        /*00b8*/ 	.byte	0x03, 0x19
        /*00ba*/ 	.short	0x00b8


	//----- nvinfo : EIATTR_PARAM_CBANK
	.align		4
        /*00bc*/ 	.byte	0x04, 0x0a
        /*00be*/ 	.short	(.L_599 - .L_598)
	.align		4
.L_598:
        /*00c0*/ 	.word	index@(.nv.constant0._Z35group_norm_nhwc_bwd_one_pass_kernelI11Bf16IOBf16WLi128ELi80ELi640EEv26Group_norm_nhwc_bwd_params)
        /*00c4*/ 	.short	0x0380
        /*00c6*/ 	.short	0x00b8


	//----- nvinfo : EIATTR_SW_WAR
	.align		4
.L_599:
        /*00c8*/ 	.byte	0x04, 0x36
        /*00ca*/ 	.short	(.L_601 - .L_600)
.L_600:
        /*00cc*/ 	.word	0x00000008
.L_601:


//--------------------- .nv.info._Z35group_norm_nhwc_bwd_one_pass_kernelI11Bf16IOBf16WLi256ELi80ELi640EEv26Group_norm_nhwc_bwd_params --------------------------
	.section	.nv.info._Z35group_norm_nhwc_bwd_one_pass_kernelI11Bf16IOBf16WLi256ELi80ELi640EEv26Group_norm_nhwc_bwd_params,"",@"SHT_CUDA_INFO"
	.sectionflags	@""
	.align	4


	//----- nvinfo : EIATTR_CUDA_API_VERSION
	.align		4
        /*0000*/ 	.byte	0x04, 0x37
        /*0002*/ 	.short	(.L_603 - .L_602)
.L_602:
        /*0004*/ 	.word	0x00000082


	//----- nvinfo : EIATTR_KPARAM_INFO
	.align		4
.L_603:
        /*0008*/ 	.byte	0x04, 0x17
        /*000a*/ 	.short	(.L_605 - .L_604)
.L_604:
        /*000c*/ 	.word	0x00000000
        /*0010*/ 	.short	0x0000
        /*0012*/ 	.short	0x0000
        /*0014*/ 	.byte	0x00, 0xf0, 0xe1, 0x02


	//----- nvinfo : EIATTR_SPARSE_MMA_MASK
	.align		4
.L_605:
        /*0018*/ 	.byte	0x03, 0x50
        /*001a*/ 	.short	0x0000


	//----- nvinfo : EIATTR_MAXREG_COUNT
	.align		4
        /*001c*/ 	.byte	0x03, 0x1b
        /*001e*/ 	.short	0x0060


	//----- nvinfo : EIATTR_NUM_BARRIERS
	.align		4
        /*0020*/ 	.byte	0x02, 0x4c
        /*0022*/ 	.byte	0x01
	.zero		1


	//----- nvinfo : EIATTR_MERCURY_ISA_VERSION
	.align		4
        /*0024*/ 	.byte	0x03, 0x5f
        /*0026*/ 	.short	0x0101


	//----- nvinfo : EIATTR_INT_WARP_WIDE_INSTR_OFFSETS
	.align		4
        /*0028*/ 	.byte	0x04, 0x31
        /*002a*/ 	.short	(.L_607 - .L_606)


	//   ....[0]....
.L_606:
        /*002c*/ 	.word	0x00005710


	//----- nvinfo : EIATTR_COOP_GROUP_MASK_REGIDS
	.align		4
.L_607:
        /*0030*/ 	.byte	0x04, 0x29
        /*0032*/ 	.short	(.L_609 - .L_608)


	//   ....[0]....
.L_608:
        /*0034*/ 	.word	0xffffffff


	//   ....[1]....
        /*0038*/ 	.word	0xffffffff


	//   ....[2]....
        /*003c*/ 	.word	0xffffffff


	//   ....[3]....
        /*0040*/ 	.word	0xffffffff


	//   ....[4]....
        /*0044*/ 	.word	0xffffffff


	//   ....[5]....
        /*0048*/ 	.word	0xffffffff


	//   ....[6]....
        /*004c*/ 	.word	0xffffffff


	//   ....[7]....
        /*0050*/ 	.word	0xffffffff


	//   ....[8]....
        /*0054*/ 	.word	0xffffffff


	//   ....[9]....
        /*0058*/ 	.word	0xffffffff


	//----- nvinfo : EIATTR_COOP_GROUP_INSTR_OFFSETS
	.align		4
.L_609:
        /*005c*/ 	.byte	0x04, 0x28
        /*005e*/ 	.short	(.L_611 - .L_610)


	//   ....[0]....
.L_610:
        /*0060*/ 	.word	0x000054c0


	//   ....[1]....
        /*0064*/ 	.word	0x000054f0


	//   ....[2]....
        /*0068*/ 	.word	0x00005570


	//   ....[3]....
        /*006c*/ 	.word	0x00005580


	//   ....[4]....
        /*0070*/ 	.word	0x000055d0


	//   ....[5]....
        /*0074*/ 	.word	0x000055e0


	//   ....[6]....
        /*0078*/ 	.word	0x00005610


	//   ....[7]....
        /*007c*/ 	.word	0x00005640


	//   ....[8]....
        /*0080*/ 	.word	0x000056b0


	//   ....[9]....
        /*0084*/ 	.word	0x000056c0


	//----- nvinfo : EIATTR_VRC_CTA_INIT_COUNT
	.align		4
.L_611:
        /*0088*/ 	.byte	0x02, 0x4a
	.zero		1
	.zero		1


	//----- nvinfo : EIATTR_EXIT_INSTR_OFFSETS
	.align		4
        /*008c*/ 	.byte	0x04, 0x1c
        /*008e*/ 	.short	(.L_613 - .L_612)


	//   ....[0]....
.L_612:
        /*0090*/ 	.word	0x0000ace0


	//   ....[1]....
        /*0094*/ 	.word	0x0000ae10


	//   ....[2]....
        /*0098*/ 	.word	0x0000b420


	//   ....[3]....
        /*009c*/ 	.word	0x0000ba20


	//----- nvinfo : EIATTR_MAX_THREADS
	.align		4
.L_613:
        /*00a0*/ 	.byte	0x04, 0x05
        /*00a2*/ 	.short	(.L_615 - .L_614)
.L_614:
        /*00a4*/ 	.word	0x00000280
        /*00a8*/ 	.word	0x00000001
        /*00ac*/ 	.word	0x00000001


	//----- nvinfo : EIATTR_CRS_STACK_SIZE
	.align		4
.L_615:
        /*00b0*/ 	.byte	0x04, 0x1e
        /*00b2*/ 	.short	(.L_617 - .L_616)
.L_616:
        /*00b4*/ 	.word	0x00000000


	//----- nvinfo : EIATTR_CBANK_PARAM_SIZE
	.align		4
.L_617:
        /*00b8*/ 	.byte	0x03, 0x19
        /*00ba*/ 	.short	0x00b8


	//----- nvinfo : EIATTR_PARAM_CBANK
	.align		4
        /*00bc*/ 	.byte	0x04, 0x0a
        /*00be*/ 	.short	(.L_619 - .L_618)
	.align		4
.L_618:
        /*00c0*/ 	.word	index@(.nv.constant0._Z35group_norm_nhwc_bwd_one_pass_kernelI11Bf16IOBf16WLi256ELi80ELi640EEv26Group_norm_nhwc_bwd_params)
        /*00c4*/ 	.short	0x0380
        /*00c6*/ 	.short	0x00b8


	//----- nvinfo : EIATTR_SW_WAR
	.align		4
.L_619:
        /*00c8*/ 	.byte	0x04, 0x36
        /*00ca*/ 	.short	(.L_621 - .L_620)
.L_620:
        /*00cc*/ 	.word	0x00000008
.L_621:


//--------------------- .nv.info._Z35group_norm_nhwc_bwd_one_pass_kernelI11Bf16IOBf16WLi512ELi80ELi640EEv26Group_norm_nhwc_bwd_params --------------------------
	.section	.nv.info._Z35group_norm_nhwc_bwd_one_pass_kernelI11Bf16IOBf16WLi512ELi80ELi640EEv26Group_norm_nhwc_bwd_params,"",@"SHT_CUDA_INFO"
	.sectionflags	@""
	.align	4


	//----- nvinfo : EIATTR_CUDA_API_VERSION
	.align		4
        /*0000*/ 	.byte	0x04, 0x37
        /*0002*/ 	.short	(.L_623 - .L_622)
.L_622:
        /*0004*/ 	.word	0x00000082


	//----- nvinfo : EIATTR_KPARAM_INFO
	.align		4
.L_623:
        /*0008*/ 	.byte	0x04, 0x17
        /*000a*/ 	.short	(.L_625 - .L_624)
.L_624:
        /*000c*/ 	.word	0x00000000
        /*0010*/ 	.short	0x0000
        /*0012*/ 	.short	0x0000
        /*0014*/ 	.byte	0x00, 0xf0, 0xe1, 0x02


	//----- nvinfo : EIATTR_SPARSE_MMA_MASK
	.align		4
.L_625:
        /*0018*/ 	.byte	0x03, 0x50
        /*001a*/ 	.short	0x0000


	//----- nvinfo : EIATTR_MAXREG_COUNT
	.align		4
        /*001c*/ 	.byte	0x03, 0x1b
        /*001e*/ 	.short	0x0060


	//----- nvinfo : EIATTR_NUM_BARRIERS
	.align		4
        /*0020*/ 	.byte	0x02, 0x4c
        /*0022*/ 	.byte	0x01
	.zero		1


	//----- nvinfo : EIATTR_ANNOTATIONS
	.align		4
        /*0024*/ 	.byte	0x04, 0x55
        /*0026*/ 	.short	(.L_627 - .L_626)


	//   ....[0]....
.L_626:
        /* <DEDUP_REMOVED lines=402> */


	//----- nvinfo : EIATTR_MERCURY_ISA_VERSION
	.align		4
.L_627:
        /*1938*/ 	.byte	0x03, 0x5f
        /*193a*/ 	.short	0x0101


	//----- nvinfo : EIATTR_INT_WARP_WIDE_INSTR_OFFSETS
	.align		4
        /*193c*/ 	.byte	0x04, 0x31
        /*193e*/ 	.short	(.L_629 - .L_628)


	//   ....[0]....
.L_628:
        /*1940*/ 	.word	0x0000eea0


	//   ....[1]....
        /*1944*/ 	.word	0x000105c0


	//   ....[2]....
        /*1948*/ 	.word	0x00010600


	//   ....[3]....
        /*194c*/ 	.word	0x00010640


	//   ....[4]....
        /*1950*/ 	.word	0x00010680


	//   ....[5]....
        /*1954*/ 	.word	0x000108a0


	//----- nvinfo : EIATTR_COOP_GROUP_MASK_REGIDS
	.align		4
.L_629:
        /*1958*/ 	.byte	0x04, 0x29
        /*195a*/ 	.short	(.L_631 - .L_630)


	//   ....[0]....
.L_630:
        /*195c*/ 	.word	0xffffffff


	//   ....[1]....
        /*1960*/ 	.word	0xffffffff


	//   ....[2]....
        /*1964*/ 	.word	0xffffffff


	//   ....[3]....
        /*1968*/ 	.word	0xffffffff


	//   ....[4]....
        /*196c*/ 	.word	0xffffffff


	//   ....[5]....
        /*1970*/ 	.word	0xffffffff


	//   ....[6]....
        /*1974*/ 	.word	0xffffffff


	//   ....[7]....
        /*1978*/ 	.word	0xffffffff


	//   ....[8]....
        /*197c*/ 	.word	0xffffffff


	//   ....[9]....
        /*1980*/ 	.word	0xffffffff


	//----- nvinfo : EIATTR_COOP_GROUP_INSTR_OFFSETS
	.align		4
.L_631:
        /*1984*/ 	.byte	0x04, 0x28
        /*1986*/ 	.short	(.L_633 - .L_632)


	//   ....[0]....
.L_632:
        /*1988*/ 	.word	0x0000ec40


	//   ....[1]....
        /*198c*/ 	.word	0x0000ec70


	//   ....[2]....
        /*1990*/ 	.word	0x0000ed40


	//   ....[3]....
        /*1994*/ 	.word	0x0000ed50


	//   ....[4]....
        /*1998*/ 	.word	0x0000ed80


	//   ....[5]....
        /*199c*/ 	.word	0x0000eda0


	//   ....[6]....
        /*19a0*/ 	.word	0x0000edd0


	//   ....[7]....
        /*19a4*/ 	.word	0x0000edf0


	//   ....[8]....
        /*19a8*/ 	.word	0x0000ee40


	//   ....[9]....
        /*19ac*/ 	.word	0x0000ee50


	//----- nvinfo : EIATTR_VRC_CTA_INIT_COUNT
	.align		4
.L_633:
        /*19b0*/ 	.byte	0x02, 0x4a
	.zero		1
	.zero		1


	//----- nvinfo : EIATTR_EXIT_INSTR_OFFSETS
	.align		4
        /*19b4*/ 	.byte	0x04, 0x1c
        /*19b6*/ 	.short	(.L_635 - .L_634)


	//   ....[0]....
.L_634:
        /*19b8*/ 	.word	0x00011420


	//   ....[1]....
        /*19bc*/ 	.word	0x00011550


	//   ....[2]....
        /*19c0*/ 	.word	0x00011b50


	//   ....[3]....
        /*19c4*/ 	.word	0x00012150


	//----- nvinfo : EIATTR_MAX_THREADS
	.align		4
.L_635:
        /*19c8*/ 	.byte	0x04, 0x05
        /*19ca*/ 	.short	(.L_637 - .L_636)
.L_636:
        /*19cc*/ 	.word	0x00000280
        /*19d0*/ 	.word	0x00000001
        /*19d4*/ 	.word	0x00000001


	//----- nvinfo : EIATTR_CRS_STACK_SIZE
	.align		4
.L_637:
        /*19d8*/ 	.byte	0x04, 0x1e
        /*19da*/ 	.short	(.L_639 - .L_638)
.L_638:
        /*19dc*/ 	.word	0x00000000


	//----- nvinfo : EIATTR_CBANK_PARAM_SIZE
	.align		4
.L_639:
        /*19e0*/ 	.byte	0x03, 0x19
        /*19e2*/ 	.short	0x00b8


	//----- nvinfo : EIATTR_PARAM_CBANK
	.align		4
        /*19e4*/ 	.byte	0x04, 0x0a
        /*19e6*/ 	.short	(.L_641 - .L_640)
	.align		4
.L_640:
        /*19e8*/ 	.word	index@(.nv.constant0._Z35group_norm_nhwc_bwd_one_pass_kernelI11Bf16IOBf16WLi512ELi80ELi640EEv26Group_norm_nhwc_bwd_params)
        /*19ec*/ 	.short	0x0380
        /*19ee*/ 	.short	0x00b8


	//----- nvinfo : EIATTR_SW_WAR
	.align		4
.L_641:
        /*19f0*/ 	.byte	0x04, 0x36
        /*19f2*/ 	.short	(.L_643 - .L_642)
.L_642:
        /*19f4*/ 	.word	0x00000008
.L_643:


//--------------------- .nv.info._Z35group_norm_nhwc_bwd_one_pass_kernelI11Bf16IOFp16WLi64ELi80ELi640EEv26Group_norm_nhwc_bwd_params --------------------------
	.section	.nv.info._Z35group_norm_nhwc_bwd_one_pass_kernelI11Bf16IOFp16WLi64ELi80ELi640EEv26Group_norm_nhwc_bwd_params,"",@"SHT_CUDA_INFO"
	.sectionflags	@""
	.align	4


	//----- nvinfo : EIATTR_CUDA_API_VERSION
	.align		4
        /*0000*/ 	.byte	0x04, 0x37
        /*0002*/ 	.short	(.L_645 - .L_644)
.L_644:
        /*0004*/ 	.word	0x00000082


	//----- nvinfo : EIATTR_KPARAM_INFO
	.align		4
.L_645:
        /*0008*/ 	.byte	0x04, 0x17
        /*000a*/ 	.short	(.L_647 - .L_646)
.L_646:
        /*000c*/ 	.word	0x00000000
        /*0010*/ 	.short	0x0000
        /*0012*/ 	.short	0x0000
        /*0014*/ 	.byte	0x00, 0xf0, 0xe1, 0x02


	//----- nvinfo : EIATTR_SPARSE_MMA_MASK
	.align		4
.L_647:
        /*0018*/ 	.byte	0x03, 0x50
        /*001a*/ 	.short	0x0000


	//----- nvinfo : EIATTR_MAXREG_COUNT
	.align		4
        /*001c*/ 	.byte	0x03, 0x1b
        /*001e*/ 	.short	0x0060


	//----- nvinfo : EIATTR_NUM_BARRIERS
	.align		4
        /*0020*/ 	.byte	0x02, 0x4c
        /*0022*/ 	.byte	0x01
	.zero		1


	//----- nvinfo : EIATTR_MERCURY_ISA_VERSION
	.align		4
        /*0024*/ 	.byte	0x03, 0x5f
        /*0026*/ 	.short	0x0101


	//----- nvinfo : EIATTR_COOP_GROUP_MASK_REGIDS
	.align		4
        /*0028*/ 	.byte	0x04, 0x29
        /*002a*/ 	.short	(.L_649 - .L_648)


	//   ....[0]....
.L_648:
        /*002c*/ 	.word	0xffffffff


	//   ....[1]....
        /*0030*/ 	.word	0xffffffff


	//   ....[2]....
        /*0034*/ 	.word	0xffffffff


	//   ....[3]....
        /*0038*/ 	.word	0xffffffff


	//   ....[4]....
        /*003c*/ 	.word	0xffffffff


	//   ....[5]....
        /*0040*/ 	.word	0xffffffff


	//   ....[6]....
        /*0044*/ 	.word	0xffffffff


	//   ....[7]....
        /*0048*/ 	.word	0xffffffff


	//   ....[8]....
        /*004c*/ 	.word	0xffffffff


	//   ....[9]....
        /*0050*/ 	.word	0xffffffff


	//----- nvinfo : EIATTR_COOP_GROUP_INSTR_OFFSETS
	.align		4
.L_649:
        /*0054*/ 	.byte	0x04, 0x28
        /*0056*/ 	.short	(.L_651 - .L_650)


	//   ....[0]....
.L_650:
        /*0058*/ 	.word	0x00001a90


	//   ....[1]....
        /*005c*/ 	.word	0x00001ad0


	//   ....[2]....
        /*0060*/ 	.word	0x00001b40


	//   ....[3]....
        /*0064*/ 	.word	0x00001b60


	//   ....[4]....
        /*0068*/ 	.word	0x00001b90


	//   ....[5]....
        /*006c*/ 	.word	0x00001bb0


	//   ....[6]....
        /*0070*/ 	.word	0x00001be0


	//   ....[7]....
        /*0074*/ 	.word	0x00001c00


	//   ....[8]....
        /*0078*/ 	.word	0x00001c50


	//   ....[9]....
        /*007c*/ 	.word	0x00001c60


	//----- nvinfo : EIATTR_VRC_CTA_INIT_COUNT
	.align		4
.L_651:
        /*0080*/ 	.byte	0x02, 0x4a
	.zero		1
	.zero		1


	//----- nvinfo : EIATTR_EXIT_INSTR_OFFSETS
	.align		4
        /*0084*/ 	.byte	0x04, 0x1c
        /*0086*/ 	.short	(.L_653 - .L_652)


	//   ....[0]....
.L_652:
        /*0088*/ 	.word	0x00003fd0


	//   ....[1]....
        /*008c*/ 	.word	0x00004100


	//   ....[2]....
        /*0090*/ 	.word	0x00004710


	//   ....[3]....
        /*0094*/ 	.word	0x00004d10


	//----- nvinfo : EIATTR_MAX_THREADS
	.align		4
.L_653:
        /*0098*/ 	.byte	0x04, 0x05
        /*009a*/ 	.short	(.L_655 - .L_654)
.L_654:
        /*009c*/ 	.word	0x00000280
        /*00a0*/ 	.word	0x00000001
        /*00a4*/ 	.word	0x00000001


	//----- nvinfo : EIATTR_CRS_STACK_SIZE
	.align		4
.L_655:
        /*00a8*/ 	.byte	0x04, 0x1e
        /*00aa*/ 	.short	(.L_657 - .L_656)
.L_656:
        /*00ac*/ 	.word	0x00000000


	//----- nvinfo : EIATTR_CBANK_PARAM_SIZE
	.align		4
.L_657:
        /*00b0*/ 	.byte	0x03, 0x19
        /*00b2*/ 	.short	0x00b8


	//----- nvinfo : EIATTR_PARAM_CBANK
	.align		4
        /*00b4*/ 	.byte	0x04, 0x0a
        /*00b6*/ 	.short	(.L_659 - .L_658)
	.align		4
.L_658:
        /*00b8*/ 	.word	index@(.nv.constant0._Z35group_norm_nhwc_bwd_one_pass_kernelI11Bf16IOFp16WLi64ELi80ELi640EEv26Group_norm_nhwc_bwd_params)
        /*00bc*/ 	.short	0x0380
        /*00be*/ 	.short	0x00b8


	//----- nvinfo : EIATTR_SW_WAR
	.align		4
.L_659:
        /*00c0*/ 	.byte	0x04, 0x36
        /*00c2*/ 	.short	(.L_661 - .L_660)
.L_660:
        /*00c4*/ 	.word	0x00000008
.L_661:


//--------------------- .nv.info._Z35group_norm_nhwc_bwd_one_pass_kernelI11Bf16IOFp16WLi128ELi80ELi640EEv26Group_norm_nhwc_bwd_params --------------------------
	.section	.nv.info._Z35group_norm_nhwc_bwd_one_pass_kernelI11Bf16IOFp16WLi128ELi80ELi640EEv26Group_norm_nhwc_bwd_params,"",@"SHT_CUDA_INFO"
	.sectionflags	@""
	.align	4


	//----- nvinfo : EIATTR_CUDA_API_VERSION
	.align		4
        /*0000*/ 	.byte	0x04, 0x37
        /*0002*/ 	.short	(.L_663 - .L_662)
.L_662:
        /*0004*/ 	.word	0x00000082


	//----- nvinfo : EIATTR_KPARAM_INFO
	.align		4
.L_663:
        /*0008*/ 	.byte	0x04, 0x17
        /*000a*/ 	.short	(.L_665 - .L_664)
.L_664:
        /*000c*/ 	.word	0x00000000
        /*0010*/ 	.short	0x0000
        /*0012*/ 	.short	0x0000
        /*0014*/ 	.byte	0x00, 0xf0, 0xe1, 0x02


	//----- nvinfo : EIATTR_SPARSE_MMA_MASK
	.align		4
.L_665:
        /*0018*/ 	.byte	0x03, 0x50
        /*001a*/ 	.short	0x0000


	//----- nvinfo : EIATTR_MAXREG_COUNT
	.align		4
        /*001c*/ 	.byte	0x03, 0x1b
        /*001e*/ 	.short	0x0060


	//----- nvinfo : EIATTR_NUM_BARRIERS
	.align		4
        /*0020*/ 	.byte	0x02, 0x4c
        /*0022*/ 	.byte	0x01
	.zero		1


	//----- nvinfo : EIATTR_MERCURY_ISA_VERSION
	.align		4
        /*0024*/ 	.byte	0x03, 0x5f
        /*0026*/ 	.short	0x0101


	//----- nvinfo : EIATTR_INT_WARP_WIDE_INSTR_OFFSETS
	.align		4
        /*0028*/ 	.byte	0x04, 0x31
        /*002a*/ 	.short	(.L_667 - .L_666)


	//   ....[0]....
.L_666:
        /*002c*/ 	.word	0x00002fa0


	//----- nvinfo : EIATTR_COOP_GROUP_MASK_REGIDS
	.align		4
.L_667:
        /*0030*/ 	.byte	0x04, 0x29
        /*0032*/ 	.short	(.L_669 - .L_668)


	//   ....[0]....
.L_668:
        /*0034*/ 	.word	0xffffffff


	//   ....[1]....
        /*0038*/ 	.word	0xffffffff


	//   ....[2]....
        /*003c*/ 	.word	0xffffffff


	//   ....[3]....
        /*0040*/ 	.word	0xffffffff


	//   ....[4]....
        /*0044*/ 	.word	0xffffffff


	//   ....[5]....
        /*0048*/ 	.word	0xffffffff


	//   ....[6]....
        /*004c*/ 	.word	0xffffffff


	//   ....[7]....
        /*0050*/ 	.word	0xffffffff


	//   ....[8]....
        /*0054*/ 	.word	0xffffffff


	//   ....[9]....
        /*0058*/ 	.word	0xffffffff


	//----- nvinfo : EIATTR_COOP_GROUP_INSTR_OFFSETS
	.align		4
.L_669:
        /*005c*/ 	.byte	0x04, 0x28
        /*005e*/ 	.short	(.L_671 - .L_670)


	//   ....[0]....
.L_670:
        /*0060*/ 	.word	0x00002d70


	//   ....[1]....
        /*0064*/ 	.word	0x00002db0


	//   ....[2]....
        /*0068*/ 	.word	0x00002df0


	//   ....[3]....
        /*006c*/ 	.word	0x00002e20


	//   ....[4]....
        /*0070*/ 	.word	0x00002e80


	//   ....[5]....
        /*0074*/ 	.word	0x00002ea0


	//   ....[6]....
        /*0078*/ 	.word	0x00002ed0


	//   ....[7]....
        /*007c*/ 	.word	0x00002ef0


	//   ....[8]....
        /*0080*/ 	.word	0x00002f40


	//   ....[9]....
        /*0084*/ 	.word	0x00002f50


	//----- nvinfo : EIATTR_VRC_CTA_INIT_COUNT
	.align		4
.L_671:
        /*0088*/ 	.byte	0x02, 0x4a
	.zero		1
	.zero		1


	//----- nvinfo : EIATTR_EXIT_INSTR_OFFSETS
	.align		4
        /*008c*/ 	.byte	0x04, 0x1c
        /*008e*/ 	.short	(.L_673 - .L_672)


	//   ....[0]....
.L_672:
        /*0090*/ 	.word	0x00006160


	//   ....[1]....
        /*0094*/ 	.word	0x00006290


	//   ....[2]....
        /*0098*/ 	.word	0x000068b0


	//   ....[3]....
        /*009c*/ 	.word	0x00006eb0


	//----- nvinfo : EIATTR_MAX_THREADS
	.align		4
.L_673:
        /*00a0*/ 	.byte	0x04, 0x05
        /*00a2*/ 	.short	(.L_675 - .L_674)
.L_674:
        /*00a4*/ 	.word	0x00000280
        /*00a8*/ 	.word	0x00000001
        /*00ac*/ 	.word	0x00000001


	//----- nvinfo : EIATTR_CRS_STACK_SIZE
	.align		4
.L_675:
        /*00b0*/ 	.byte	0x04, 0x1e
        /*00b2*/ 	.short	(.L_677 - .L_676)
.L_676:
        /*00b4*/ 	.word	0x00000000


	//----- nvinfo : EIATTR_CBANK_PARAM_SIZE
	.align		4
.L_677:
        /*00b8*/ 	.byte	0x03, 0x19
        /*00ba*/ 	.short	0x00b8


	//----- nvinfo : EIATTR_PARAM_CBANK
	.align		4
        /*00bc*/ 	.byte	0x04, 0x0a
        /*00be*/ 	.short	(.L_679 - .L_678)
	.align		4
.L_678:
        /*00c0*/ 	.word	index@(.nv.constant0._Z35group_norm_nhwc_bwd_one_pass_kernelI11Bf16IOFp16WLi128ELi80ELi640EEv26Group_norm_nhwc_bwd_params)
        /*00c4*/ 	.short	0x0380
        /*00c6*/ 	.short	0x00b8


	//----- nvinfo : EIATTR_SW_WAR
	.align		4
.L_679:
        /*00c8*/ 	.byte	0x04, 0x36
        /*00ca*/ 	.short	(.L_681 - .L_680)
.L_680:
        /*00cc*/ 	.word	0x00000008
.L_681:


//--------------------- .nv.info._Z35group_norm_nhwc_bwd_one_pass_kernelI11Bf16IOFp16WLi256ELi80ELi640EEv26Group_norm_nhwc_bwd_params --------------------------
	.section	.nv.info._Z35group_norm_nhwc_bwd_one_pass_kernelI11Bf16IOFp16WLi256ELi80ELi640EEv26Group_norm_nhwc_bwd_params,"",@"SHT_CUDA_INFO"
	.sectionflags	@""
	.align	4


	//----- nvinfo : EIATTR_CUDA_API_VERSION
	.align		4
        /*0000*/ 	.byte	0x04, 0x37
        /*0002*/ 	.short	(.L_683 - .L_682)
.L_682:
        /*0004*/ 	.word	0x00000082


	//----- nvinfo : EIATTR_KPARAM_INFO
	.align		4
.L_683:
        /*0008*/ 	.byte	0x04, 0x17
        /*000a*/ 	.short	(.L_685 - .L_684)
.L_684:
        /*000c*/ 	.word	0x00000000
        /*0010*/ 	.short	0x0000
        /*0012*/ 	.short	0x0000
        /*0014*/ 	.byte	0x00, 0xf0, 0xe1, 0x02


	//----- nvinfo : EIATTR_SPARSE_MMA_MASK
	.align		4
.L_685:
        /*0018*/ 	.byte	0x03, 0x50
        /*001a*/ 	.short	0x0000


	//----- nvinfo : EIATTR_MAXREG_COUNT
	.align		4
        /*001c*/ 	.byte	0x03, 0x1b
        /*001e*/ 	.short	0x0060


	//----- nvinfo : EIATTR_NUM_BARRIERS
	.align		4
        /*0020*/ 	.byte	0x02, 0x4c
        /*0022*/ 	.byte	0x01
	.zero		1


	//----- nvinfo : EIATTR_MERCURY_ISA_VERSION
	.align		4
        /*0024*/ 	.byte	0x03, 0x5f
        /*0026*/ 	.short	0x0101


	//----- nvinfo : EIATTR_INT_WARP_WIDE_INSTR_OFFSETS
	.align		4
        /*0028*/ 	.byte	0x04, 0x31
        /*002a*/ 	.short	(.L_687 - .L_686)


	//   ....[0]....
.L_686:
        /*002c*/ 	.word	0x00005710


	//----- nvinfo : EIATTR_COOP_GROUP_MASK_REGIDS
	.align		4
.L_687:
        /*0030*/ 	.byte	0x04, 0x29
        /*0032*/ 	.short	(.L_689 - .L_688)


	//   ....[0]....
.L_688:
        /*0034*/ 	.word	0xffffffff


	//   ....[1]....
        /*0038*/ 	.word	0xffffffff


	//   ....[2]....
        /*003c*/ 	.word	0xffffffff


	//   ....[3]....
        /*0040*/ 	.word	0xffffffff


	//   ....[4]....
        /*0044*/ 	.word	0xffffffff


	//   ....[5]....
        /*0048*/ 	.word	0xffffffff


	//   ....[6]....
        /*004c*/ 	.word	0xffffffff


	//   ....[7]....
        /*0050*/ 	.word	0xffffffff


	//   ....[8]....
        /*0054*/ 	.word	0xffffffff


	//   ....[9]....
        /*0058*/ 	.word	0xffffffff


	//----- nvinfo : EIATTR_COOP_GROUP_INSTR_OFFSETS
	.align		4
.L_689:
        /*005c*/ 	.byte	0x04, 0x28
        /*005e*/ 	.short	(.L_691 - .L_690)


	//   ....[0]....
.L_690:
        /*0060*/ 	.word	0x000054c0


	//   ....[1]....
        /*0064*/ 	.word	0x000054f0


	//   ....[2]....
        /*0068*/ 	.word	0x00005570


	//   ....[3]....
        /*006c*/ 	.word	0x00005580


	//   ....[4]....
        /*0070*/ 	.word	0x000055d0


	//   ....[5]....
        /*0074*/ 	.word	0x000055e0


	//   ....[6]....
        /*0078*/ 	.word	0x00005610


	//   ....[7]....
        /*007c*/ 	.word	0x00005640


	//   ....[8]....
        /*0080*/ 	.word	0x000056b0


	//   ....[9]....
        /*0084*/ 	.word	0x000056c0


	//----- nvinfo : EIATTR_VRC_CTA_INIT_COUNT
	.align		4
.L_691:
        /*0088*/ 	.byte	0x02, 0x4a
	.zero		1
	.zero		1


	//----- nvinfo : EIATTR_EXIT_INSTR_OFFSETS
	.align		4
        /*008c*/ 	.byte	0x04, 0x1c
        /*008e*/ 	.short	(.L_693 - .L_692)


	//   ....[0]....
.L_692:
        /*0090*/ 	.word	0x0000ace0


	//   ....[1]....
        /*0094*/ 	.word	0x0000ae10


	//   ....[2]....
        /*0098*/ 	.word	0x0000b420


	//   ....[3]....
        /*009c*/ 	.word	0x0000ba20


	//----- nvinfo : EIATTR_MAX_THREADS
	.align		4
.L_693:
        /*00a0*/ 	.byte	0x04, 0x05
        /*00a2*/ 	.short	(.L_695 - .L_694)
.L_694:
        /*00a4*/ 	.word	0x00000280
        /*00a8*/ 	.word	0x00000001
        /*00ac*/ 	.word	0x00000001


	//----- nvinfo : EIATTR_CRS_STACK_SIZE
	.align		4
.L_695:
        /*00b0*/ 	.byte	0x04, 0x1e
        /*00b2*/ 	.short	(.L_697 - .L_696)
.L_696:
        /*00b4*/ 	.word	0x00000000


	//----- nvinfo : EIATTR_CBANK_PARAM_SIZE
	.align		4
.L_697:
        /*00b8*/ 	.byte	0x03, 0x19
        /*00ba*/ 	.short	0x00b8


	//----- nvinfo : EIATTR_PARAM_CBANK
	.align		4
        /*00bc*/ 	.byte	0x04, 0x0a
        /*00be*/ 	.short	(.L_699 - .L_698)
	.align		4
.L_698:
        /*00c0*/ 	.word	index@(.nv.constant0._Z35group_norm_nhwc_bwd_one_pass_kernelI11Bf16IOFp16WLi256ELi80ELi640EEv26Group_norm_nhwc_bwd_params)
        /*00c4*/ 	.short	0x0380
        /*00c6*/ 	.short	0x00b8


	//----- nvinfo : EIATTR_SW_WAR
	.align		4
.L_699:
        /*00c8*/ 	.byte	0x04, 0x36
        /*00ca*/ 	.short	(.L_701 - .L_700)
.L_700:
        /*00cc*/ 	.word	0x00000008
.L_701:


//--------------------- .nv.info._Z35group_norm_nhwc_bwd_one_pass_kernelI11Bf16IOFp16WLi512ELi80ELi640EEv26Group_norm_nhwc_bwd_params --------------------------
	.section	.nv.info._Z35group_norm_nhwc_bwd_one_pass_kernelI11Bf16IOFp16WLi512ELi80ELi640EEv26Group_norm_nhwc_bwd_params,"",@"SHT_CUDA_INFO"
	.sectionflags	@""
	.align	4


	//----- nvinfo : EIATTR_CUDA_API_VERSION
	.align		4
        /*0000*/ 	.byte	0x04, 0x37
        /*0002*/ 	.short	(.L_703 - .L_702)
.L_702:
        /*0004*/ 	.word	0x00000082


	//----- nvinfo : EIATTR_KPARAM_INFO
	.align		4
.L_703:
        /*0008*/ 	.byte	0x04, 0x17
        /*000a*/ 	.short	(.L_705 - .L_704)
.L_704:
        /*000c*/ 	.word	0x00000000
        /*0010*/ 	.short	0x0000
        /*0012*/ 	.short	0x0000
        /*0014*/ 	.byte	0x00, 0xf0, 0xe1, 0x02


	//----- nvinfo : EIATTR_SPARSE_MMA_MASK
	.align		4
.L_705:
        /*0018*/ 	.byte	0x03, 0x50
        /*001a*/ 	.short	0x0000


	//----- nvinfo : EIATTR_MAXREG_COUNT
	.align		4
        /*001c*/ 	.byte	0x03, 0x1b
        /*001e*/ 	.short	0x0060


	//----- nvinfo : EIATTR_NUM_BARRIERS
	.align		4
        /*0020*/ 	.byte	0x02, 0x4c
        /*0022*/ 	.byte	0x01
	.zero		1


	//----- nvinfo : EIATTR_ANNOTATIONS
	.align		4
        /*0024*/ 	.byte	0x04, 0x55
        /*0026*/ 	.short	(.L_707 - .L_706)


	//   ....[0]....
.L_706:
        /* <DEDUP_REMOVED lines=398> */


	//----- nvinfo : EIATTR_MERCURY_ISA_VERSION
	.align		4
.L_707:
        /*18f8*/ 	.byte	0x03, 0x5f
        /*18fa*/ 	.short	0x0101


	//----- nvinfo : EIATTR_INT_WARP_WIDE_INSTR_OFFSETS
	.align		4
        /*18fc*/ 	.byte	0x04, 0x31
        /*18fe*/ 	.short	(.L_709 - .L_708)


	//   ....[0]....
.L_708:
        /*1900*/ 	.word	0x0000ee00


	//   ....[1]....
        /*1904*/ 	.word	0x00010520


	//   ....[2]....
        /*1908*/ 	.word	0x00010560


	//   ....[3]....
        /*190c*/ 	.word	0x000105a0


	//   ....[4]....
        /*1910*/ 	.word	0x000105e0


	//   ....[5]....
        /*1914*/ 	.word	0x00010800


	//----- nvinfo : EIATTR_COOP_GROUP_MASK_REGIDS
	.align		4
.L_709:
        /*1918*/ 	.byte	0x04, 0x29
        /*191a*/ 	.short	(.L_711 - .L_710)


	//   ....[0]....
.L_710:
        /*191c*/ 	.word	0xffffffff


	//   ....[1]....
        /*1920*/ 	.word	0xffffffff


	//   ....[2]....
        /*1924*/ 	.word	0xffffffff


	//   ....[3]....
        /*1928*/ 	.word	0xffffffff


	//   ....[4]....
        /*192c*/ 	.word	0xffffffff


	//   ....[5]....
        /*1930*/ 	.word	0xffffffff


	//   ....[6]....
        /*1934*/ 	.word	0xffffffff


	//   ....[7]....
        /*1938*/ 	.word	0xffffffff


	//   ....[8]....
        /*193c*/ 	.word	0xffffffff


	//   ....[9]....
        /*1940*/ 	.word	0xffffffff


	//----- nvinfo : EIATTR_COOP_GROUP_INSTR_OFFSETS
	.align		4
.L_711:
        /*1944*/ 	.byte	0x04, 0x28
        /*1946*/ 	.short	(.L_713 - .L_712)


	//   ....[0]....
.L_712:
        /*1948*/ 	.word	0x0000eba0


	//   ....[1]....
        /*194c*/ 	.word	0x0000ebd0


	//   ....[2]....
        /*1950*/ 	.word	0x0000eca0


	//   ....[3]....
        /*1954*/ 	.word	0x0000ecb0


	//   ....[4]....
        /*1958*/ 	.word	0x0000ece0


	//   ....[5]....
        /*195c*/ 	.word	0x0000ed00


	//   ....[6]....
        /*1960*/ 	.word	0x0000ed30


	//   ....[7]....
        /*1964*/ 	.word	0x0000ed50


	//   ....[8]....
        /*1968*/ 	.word	0x0000eda0


	//   ....[9]....
        /*196c*/ 	.word	0x0000edb0


	//----- nvinfo : EIATTR_VRC_CTA_INIT_COUNT
	.align		4
.L_713:
        /*1970*/ 	.byte	0x02, 0x4a
	.zero		1
	.zero		1


	//----- nvinfo : EIATTR_EXIT_INSTR_OFFSETS
	.align		4
        /*1974*/ 	.byte	0x04, 0x1c
        /*1976*/ 	.short	(.L_715 - .L_714)


	//   ....[0]....
.L_714:
        /*1978*/ 	.word	0x00011380


	//   ....[1]....
        /*197c*/ 	.word	0x000114b0


	//   ....[2]....
        /*1980*/ 	.word	0x00011ab0


	//   ....[3]....
        /*1984*/ 	.word	0x000120b0


	//----- nvinfo : EIATTR_MAX_THREADS
	.align		4
.L_715:
        /*1988*/ 	.byte	0x04, 0x05
        /*198a*/ 	.short	(.L_717 - .L_716)
.L_716:
        /*198c*/ 	.word	0x00000280
        /*1990*/ 	.word	0x00000001
        /*1994*/ 	.word	0x00000001


	//----- nvinfo : EIATTR_CRS_STACK_SIZE
	.align		4
.L_717:
        /*1998*/ 	.byte	0x04, 0x1e
        /*199a*/ 	.short	(.L_719 - .L_718)
.L_718:
        /*199c*/ 	.word	0x00000000


	//----- nvinfo : EIATTR_CBANK_PARAM_SIZE
	.align		4
.L_719:
        /*19a0*/ 	.byte	0x03, 0x19
        /*19a2*/ 	.short	0x00b8


	//----- nvinfo : EIATTR_PARAM_CBANK
	.align		4
        /*19a4*/ 	.byte	0x04, 0x0a
        /*19a6*/ 	.short	(.L_721 - .L_720)
	.align		4
.L_720:
        /*19a8*/ 	.word	index@(.nv.constant0._Z35group_norm_nhwc_bwd_one_pass_kernelI11Bf16IOFp16WLi512ELi80ELi640EEv26Group_norm_nhwc_bwd_params)
        /*19ac*/ 	.short	0x0380
        /*19ae*/ 	.short	0x00b8


	//----- nvinfo : EIATTR_SW_WAR
	.align		4
.L_721:
        /*19b0*/ 	.byte	0x04, 0x36
        /*19b2*/ 	.short	(.L_723 - .L_722)
.L_722:
        /*19b4*/ 	.word	0x00000008
.L_723:


//--------------------- .nv.info._Z35group_norm_nhwc_bwd_one_pass_kernelI11Fp16IOFp32WLi64ELi80ELi640EEv26Group_norm_nhwc_bwd_params --------------------------
	.section	.nv.info._Z35group_norm_nhwc_bwd_one_pass_kernelI11Fp16IOFp32WLi64ELi80ELi640EEv26Group_norm_nhwc_bwd_params,"",@"SHT_CUDA_INFO"
	.sectionflags	@""
	.align	4


	//----- nvinfo : EIATTR_CUDA_API_VERSION
	.align		4
        /*0000*/ 	.byte	0x04, 0x37
        /*0002*/ 	.short	(.L_725 - .L_724)
.L_724:
        /*0004*/ 	.word	0x00000082


	//----- nvinfo : EIATTR_KPARAM_INFO
	.align		4
.L_725:
        /*0008*/ 	.byte	0x04, 0x17
        /*000a*/ 	.short	(.L_727 - .L_726)
.L_726:
        /*000c*/ 	.word	0x00000000
        /*0010*/ 	.short	0x0000
        /*0012*/ 	.short	0x0000
        /*0014*/ 	.byte	0x00, 0xf0, 0xe1, 0x02


	//----- nvinfo : EIATTR_SPARSE_MMA_MASK
	.align		4
.L_727:
        /*0018*/ 	.byte	0x03, 0x50
        /*001a*/ 	.short	0x0000


	//----- nvinfo : EIATTR_MAXREG_COUNT
	.align		4
        /*001c*/ 	.byte	0x03, 0x1b
        /*001e*/ 	.short	0x0060


	//----- nvinfo : EIATTR_NUM_BARRIERS
	.align		4
        /*0020*/ 	.byte	0x02, 0x4c
        /*0022*/ 	.byte	0x01
	.zero		1


	//----- nvinfo : EIATTR_MERCURY_ISA_VERSION
	.align		4
        /*0024*/ 	.byte	0x03, 0x5f
        /*0026*/ 	.short	0x0101


	//----- nvinfo : EIATTR_INT_WARP_WIDE_INSTR_OFFSETS
	.align		4
        /*0028*/ 	.byte	0x04, 0x31
        /*002a*/ 	.short	(.L_729 - .L_728)


	//   ....[0]....
.L_728:
        /*002c*/ 	.word	0x00002a00


	//   ....[1]....
        /*0030*/ 	.word	0x00002a30


	//   ....[2]....
        /*0034*/ 	.word	0x00002a40


	//   ....[3]....
        /*0038*/ 	.word	0x00002a90


	//   ....[4]....
        /*003c*/ 	.word	0x00002c20


	//   ....[5]....
        /*0040*/ 	.word	0x00002c70


	//   ....[6]....
        /*0044*/ 	.word	0x00002c80


	//   ....[7]....
        /*0048*/ 	.word	0x00002cd0


	//----- nvinfo : EIATTR_COOP_GROUP_MASK_REGIDS
	.align		4
.L_729:
        /*004c*/ 	.byte	0x04, 0x29
        /*004e*/ 	.short	(.L_731 - .L_730)


	//   ....[0]....
.L_730:
        /*0050*/ 	.word	0xffffffff


	//   ....[1]....
        /*0054*/ 	.word	0xffffffff


	//   ....[2]....
        /*0058*/ 	.word	0xffffffff


	//   ....[3]....
        /*005c*/ 	.word	0xffffffff


	//   ....[4]....
        /*0060*/ 	.word	0xffffffff


	//   ....[5]....
        /*0064*/ 	.word	0xffffffff


	//   ....[6]....
        /*0068*/ 	.word	0xffffffff


	//   ....[7]....
        /*006c*/ 	.word	0xffffffff


	//   ....[8]....
        /*0070*/ 	.word	0xffffffff


	//   ....[9]....
        /*0074*/ 	.word	0xffffffff


	//----- nvinfo : EIATTR_COOP_GROUP_INSTR_OFFSETS
	.align		4
.L_731:
        /*0078*/ 	.byte	0x04, 0x28
        /*007a*/ 	.short	(.L_733 - .L_732)


	//   ....[0]....
.L_732:
        /*007c*/ 	.word	0x00001a30


	//   ....[1]....
        /*0080*/ 	.word	0x00001a70


	//   ....[2]....
        /*0084*/ 	.word	0x00001ad0


	//   ....[3]....
        /*0088*/ 	.word	0x00001af0


	//   ....[4]....
        /*008c*/ 	.word	0x00001b20


	//   ....[5]....
        /*0090*/ 	.word	0x00001b40


	//   ....[6]....
        /*0094*/ 	.word	0x00001b70


	//   ....[7]....
        /*0098*/ 	.word	0x00001b90


	//   ....[8]....
        /*009c*/ 	.word	0x00001be0


	//   ....[9]....
        /*00a0*/ 	.word	0x00001bf0


	//----- nvinfo : EIATTR_VRC_CTA_INIT_COUNT
	.align		4
.L_733:
        /*00a4*/ 	.byte	0x02, 0x4a
	.zero		1
	.zero		1


	//----- nvinfo : EIATTR_EXIT_INSTR_OFFSETS
	.align		4
        /*00a8*/ 	.byte	0x04, 0x1c
        /*00aa*/ 	.short	(.L_735 - .L_734)


	//   ....[0]....
.L_734:
        /*00ac*/ 	.word	0x00004220


	//   ....[1]....
        /*00b0*/ 	.word	0x00004350


	//   ....[2]....
        /*00b4*/ 	.word	0x00004900


	//   ....[3]....
        /*00b8*/ 	.word	0x00004eb0


	//----- nvinfo : EIATTR_MAX_THREADS
	.align		4
.L_735:
        /*00bc*/ 	.byte	0x04, 0x05
        /*00be*/ 	.short	(.L_737 - .L_736)
.L_736:
        /*00c0*/ 	.word	0x00000280
        /*00c4*/ 	.word	0x00000001
        /*00c8*/ 	.word	0x00000001


	//----- nvinfo : EIATTR_CRS_STACK_SIZE
	.align		4
.L_737:
        /*00cc*/ 	.byte	0x04, 0x1e
        /*00ce*/ 	.short	(.L_739 - .L_738)
.L_738:
        /*00d0*/ 	.word	0x00000000


	//----- nvinfo : EIATTR_CBANK_PARAM_SIZE
	.align		4
.L_739:
        /*00d4*/ 	.byte	0x03, 0x19
        /*00d6*/ 	.short	0x00b8


	//----- nvinfo : EIATTR_PARAM_CBANK
	.align		4
        /*00d8*/ 	.byte	0x04, 0x0a
        /*00da*/ 	.short	(.L_741 - .L_740)
	.align		4
.L_740:
        /*00dc*/ 	.word	index@(.nv.constant0._Z35group_norm_nhwc_bwd_one_pass_kernelI11Fp16IOFp32WLi64ELi80ELi640EEv26Group_norm_nhwc_bwd_params)
        /*00e0*/ 	.short	0x0380
        /*00e2*/ 	.short	0x00b8


	//----- nvinfo : EIATTR_SW_WAR
	.align		4
.L_741:
        /*00e4*/ 	.byte	0x04, 0x36
        /*00e6*/ 	.short	(.L_743 - .L_742)
.L_742:
        /*00e8*/ 	.word	0x00000008
.L_743:


//--------------------- .nv.info._Z35group_norm_nhwc_bwd_one_pass_kernelI11Fp16IOFp32WLi128ELi80ELi640EEv26Group_norm_nhwc_bwd_params --------------------------
	.section	.nv.info._Z35group_norm_nhwc_bwd_one_pass_kernelI11Fp16IOFp32WLi128ELi80ELi640EEv26Group_norm_nhwc_bwd_params,"",@"SHT_CUDA_INFO"
	.sectionflags	@""
	.align	4


	//----- nvinfo : EIATTR_CUDA_API_VERSION
	.align		4
        /*0000*/ 	.byte	0x04, 0x37
        /*0002*/ 	.short	(.L_745 - .L_744)
.L_744:
        /*0004*/ 	.word	0x00000082


	//----- nvinfo : EIATTR_KPARAM_INFO
	.align		4
.L_745:
        /*0008*/ 	.byte	0x04, 0x17
        /*000a*/ 	.short	(.L_747 - .L_746)
.L_746:
        /*000c*/ 	.word	0x00000000
        /*0010*/ 	.short	0x0000
        /*0012*/ 	.short	0x0000
        /*0014*/ 	.byte	0x00, 0xf0, 0xe1, 0x02


	//----- nvinfo : EIATTR_SPARSE_MMA_MASK
	.align		4
.L_747:
        /*0018*/ 	.byte	0x03, 0x50
        /*001a*/ 	.short	0x0000


	//----- nvinfo : EIATTR_MAXREG_COUNT
	.align		4
        /*001c*/ 	.byte	0x03, 0x1b
        /*001e*/ 	.short	0x0060


	//----- nvinfo : EIATTR_NUM_BARRIERS
	.align		4
        /*0020*/ 	.byte	0x02, 0x4c
        /*0022*/ 	.byte	0x01
	.zero		1


	//----- nvinfo : EIATTR_MERCURY_ISA_VERSION
	.align		4
        /*0024*/ 	.byte	0x03, 0x5f
        /*0026*/ 	.short	0x0101


	//----- nvinfo : EIATTR_INT_WARP_WIDE_INSTR_OFFSETS
	.align		4
        /*0028*/ 	.byte	0x04, 0x31
        /*002a*/ 	.short	(.L_749 - .L_748)


	//   ....[0]....
.L_748:
        /*002c*/ 	.word	0x00002e60


	//----- nvinfo : EIATTR_COOP_GROUP_MASK_REGIDS
	.align		4
.L_749:
        /*0030*/ 	.byte	0x04, 0x29
        /*0032*/ 	.short	(.L_751 - .L_750)


	//   ....[0]....
.L_750:
        /*0034*/ 	.word	0xffffffff


	//   ....[1]....
        /*0038*/ 	.word	0xffffffff


	//   ....[2]....
        /*003c*/ 	.word	0xffffffff


	//   ....[3]....
        /*0040*/ 	.word	0xffffffff


	//   ....[4]....
        /*0044*/ 	.word	0xffffffff


	//   ....[5]....
        /*0048*/ 	.word	0xffffffff


	//   ....[6]....
        /*004c*/ 	.word	0xffffffff


	//   ....[7]....
        /*0050*/ 	.word	0xffffffff


	//   ....[8]....
        /*0054*/ 	.word	0xffffffff


	//   ....[9]....
        /*0058*/ 	.word	0xffffffff


	//----- nvinfo : EIATTR_COOP_GROUP_INSTR_OFFSETS
	.align		4
.L_751:
        /*005c*/ 	.byte	0x04, 0x28
        /*005e*/ 	.short	(.L_753 - .L_752)


	//   ....[0]....
.L_752:
        /*0060*/ 	.word	0x00002bf0


	//   ....[1]....
        /*0064*/ 	.word	0x00002c30


	//   ....[2]....
        /*0068*/ 	.word	0x00002cc0


	//   ....[3]....
        /*006c*/ 	.word	0x00002ce0


	//   ....[4]....
        /*0070*/ 	.word	0x00002d40


	//   ....[5]....
        /*0074*/ 	.word	0x00002d60


	//   ....[6]....
        /*0078*/ 	.word	0x00002d90


	//   ....[7]....
        /*007c*/ 	.word	0x00002db0


	//   ....[8]....
        /*0080*/ 	.word	0x00002e00


	//   ....[9]....
        /*0084*/ 	.word	0x00002e10


	//----- nvinfo : EIATTR_VRC_CTA_INIT_COUNT
	.align		4
.L_753:
        /*0088*/ 	.byte	0x02, 0x4a
	.zero		1
	.zero		1


	//----- nvinfo : EIATTR_EXIT_INSTR_OFFSETS
	.align		4
        /*008c*/ 	.byte	0x04, 0x1c
        /*008e*/ 	.short	(.L_755 - .L_754)


	//   ....[0]....
.L_754:
        /*0090*/ 	.word	0x000060c0


	//   ....[1]....
        /*0094*/ 	.word	0x000061f0


	//   ....[2]....
        /*0098*/ 	.word	0x000067e0


	//   ....[3]....
        /*009c*/ 	.word	0x00006d90


	//----- nvinfo : EIATTR_MAX_THREADS
	.align		4
.L_755:
        /*00a0*/ 	.byte	0x04, 0x05
        /*00a2*/ 	.short	(.L_757 - .L_756)
.L_756:
        /*00a4*/ 	.word	0x00000280
        /*00a8*/ 	.word	0x00000001
        /*00ac*/ 	.word	0x00000001


	//----- nvinfo : EIATTR_CRS_STACK_SIZE
	.align		4
.L_757:
        /*00b0*/ 	.byte	0x04, 0x1e
        /*00b2*/ 	.short	(.L_759 - .L_758)
.L_758:
        /*00b4*/ 	.word	0x00000000


	//----- nvinfo : EIATTR_CBANK_PARAM_SIZE
	.align		4
.L_759:
        /*00b8*/ 	.byte	0x03, 0x19
        /*00ba*/ 	.short	0x00b8


	//----- nvinfo : EIATTR_PARAM_CBANK
	.align		4
        /*00bc*/ 	.byte	0x04, 0x0a
        /*00be*/ 	.short	(.L_761 - .L_760)
	.align		4
.L_760:
        /*00c0*/ 	.word	index@(.nv.constant0._Z35group_norm_nhwc_bwd_one_pass_kernelI11Fp16IOFp32WLi128ELi80ELi640EEv26Group_norm_nhwc_bwd_params)
        /*00c4*/ 	.short	0x0380
        /*00c6*/ 	.short	0x00b8


	//----- nvinfo : EIATTR_SW_WAR
	.align		4
.L_761:
        /*00c8*/ 	.byte	0x04, 0x36
        /*00ca*/ 	.short	(.L_763 - .L_762)
.L_762:
        /*00cc*/ 	.word	0x00000008
.L_763:


//--------------------- .nv.info._Z35group_norm_nhwc_bwd_one_pass_kernelI11Fp16IOFp32WLi256ELi80ELi640EEv26Group_norm_nhwc_bwd_params --------------------------
	.section	.nv.info._Z35group_norm_nhwc_bwd_one_pass_kernelI11Fp16IOFp32WLi256ELi80ELi640EEv26Group_norm_nhwc_bwd_params,"",@"SHT_CUDA_INFO"
	.sectionflags	@""
	.align	4


	//----- nvinfo : EIATTR_CUDA_API_VERSION
	.align		4
        /*0000*/ 	.byte	0x04, 0x37
        /*0002*/ 	.short	(.L_765 - .L_764)
.L_764:
        /*0004*/ 	.word	0x00000082


	//----- nvinfo : EIATTR_KPARAM_INFO
	.align		4
.L_765:
        /*0008*/ 	.byte	0x04, 0x17
        /*000a*/ 	.short	(.L_767 - .L_766)
.L_766:
        /*000c*/ 	.word	0x00000000
        /*0010*/ 	.short	0x0000
        /*0012*/ 	.short	0x0000
        /*0014*/ 	.byte	0x00, 0xf0, 0xe1, 0x02


	//----- nvinfo : EIATTR_SPARSE_MMA_MASK
	.align		4
.L_767:
        /*0018*/ 	.byte	0x03, 0x50
        /*001a*/ 	.short	0x0000


	//----- nvinfo : EIATTR_MAXREG_COUNT
	.align		4
        /*001c*/ 	.byte	0x03, 0x1b
        /*001e*/ 	.short	0x0060


	//----- nvinfo : EIATTR_NUM_BARRIERS
	.align		4
        /*0020*/ 	.byte	0x02, 0x4c
        /*0022*/ 	.byte	0x01
	.zero		1


	//----- nvinfo : EIATTR_MERCURY_ISA_VERSION
	.align		4
        /*0024*/ 	.byte	0x03, 0x5f
        /*0026*/ 	.short	0x0101


	//----- nvinfo : EIATTR_INT_WARP_WIDE_INSTR_OFFSETS
	.align		4
        /*0028*/ 	.byte	0x04, 0x31
        /*002a*/ 	.short	(.L_769 - .L_768)


	//   ....[0]....
.L_768:
        /*002c*/ 	.word	0x00005420


	//----- nvinfo : EIATTR_COOP_GROUP_MASK_REGIDS
	.align		4
.L_769:
        /*0030*/ 	.byte	0x04, 0x29
        /*0032*/ 	.short	(.L_771 - .L_770)


	//   ....[0]....
.L_770:
        /*0034*/ 	.word	0xffffffff


	//   ....[1]....
        /*0038*/ 	.word	0xffffffff


	//   ....[2]....
        /*003c*/ 	.word	0xffffffff


	//   ....[3]....
        /*0040*/ 	.word	0xffffffff


	//   ....[4]....
        /*0044*/ 	.word	0xffffffff


	//   ....[5]....
        /*0048*/ 	.word	0xffffffff


	//   ....[6]....
        /*004c*/ 	.word	0xffffffff


	//   ....[7]....
        /*0050*/ 	.word	0xffffffff


	//   ....[8]....
        /*0054*/ 	.word	0xffffffff


	//   ....[9]....
        /*0058*/ 	.word	0xffffffff


	//----- nvinfo : EIATTR_COOP_GROUP_INSTR_OFFSETS
	.align		4
.L_771:
        /*005c*/ 	.byte	0x04, 0x28
        /*005e*/ 	.short	(.L_773 - .L_772)


	//   ....[0]....
.L_772:
        /*0060*/ 	.word	0x000051b0


	//   ....[1]....
        /*0064*/ 	.word	0x000051f0


	//   ....[2]....
        /*0068*/ 	.word	0x00005270


	//   ....[3]....
        /*006c*/ 	.word	0x00005290


	//   ....[4]....
        /*0070*/ 	.word	0x000052e0


	//   ....[5]....
        /*0074*/ 	.word	0x000052f0


	//   ....[6]....
        /*0078*/ 	.word	0x00005320


	//   ....[7]....
        /*007c*/ 	.word	0x00005350


	//   ....[8]....
        /*0080*/ 	.word	0x000053c0


	//   ....[9]....
        /*0084*/ 	.word	0x000053d0


	//----- nvinfo : EIATTR_VRC_CTA_INIT_COUNT
	.align		4
.L_773:
        /*0088*/ 	.byte	0x02, 0x4a
	.zero		1
	.zero		1


	//----- nvinfo : EIATTR_EXIT_INSTR_OFFSETS
	.align		4
        /*008c*/ 	.byte	0x04, 0x1c
        /*008e*/ 	.short	(.L_775 - .L_774)


	//   ....[0]....
.L_774:
        /*0090*/ 	.word	0x0000a990


	//   ....[1]....
        /*0094*/ 	.word	0x0000aac0


	//   ....[2]....
        /*0098*/ 	.word	0x0000b0b0


	//   ....[3]....
        /*009c*/ 	.word	0x0000b660


	//----- nvinfo : EIATTR_MAX_THREADS
	.align		4
.L_775:
        /*00a0*/ 	.byte	0x04, 0x05
        /*00a2*/ 	.short	(.L_777 - .L_776)
.L_776:
        /*00a4*/ 	.word	0x00000280
        /*00a8*/ 	.word	0x00000001
        /*00ac*/ 	.word	0x00000001


	//----- nvinfo : EIATTR_CRS_STACK_SIZE
	.align		4
.L_777:
        /*00b0*/ 	.byte	0x04, 0x1e
        /*00b2*/ 	.short	(.L_779 - .L_778)
.L_778:
        /*00b4*/ 	.word	0x00000000


	//----- nvinfo : EIATTR_CBANK_PARAM_SIZE
	.align		4
.L_779:
        /*00b8*/ 	.byte	0x03, 0x19
        /*00ba*/ 	.short	0x00b8


	//----- nvinfo : EIATTR_PARAM_CBANK
	.align		4
        /*00bc*/ 	.byte	0x04, 0x0a
        /*00be*/ 	.short	(.L_781 - .L_780)
	.align		4
.L_780:
        /*00c0*/ 	.word	index@(.nv.constant0._Z35group_norm_nhwc_bwd_one_pass_kernelI11Fp16IOFp32WLi256ELi80ELi640EEv26Group_norm_nhwc_bwd_params)
        /*00c4*/ 	.short	0x0380
        /*00c6*/ 	.short	0x00b8


	//----- nvinfo : EIATTR_SW_WAR
	.align		4
.L_781:
        /*00c8*/ 	.byte	0x04, 0x36
        /*00ca*/ 	.short	(.L_783 - .L_782)
.L_782:
        /*00cc*/ 	.word	0x00000008
.L_783:


//--------------------- .nv.info._Z35group_norm_nhwc_bwd_one_pass_kernelI11Fp16IOFp32WLi512ELi80ELi640EEv26Group_norm_nhwc_bwd_params --------------------------
	.section	.nv.info._Z35group_norm_nhwc_bwd_one_pass_kernelI11Fp16IOFp32WLi512ELi80ELi640EEv26Group_norm_nhwc_bwd_params,"",@"SHT_CUDA_INFO"
	.sectionflags	@""
	.align	4


	//----- nvinfo : EIATTR_CUDA_API_VERSION
	.align		4
        /*0000*/ 	.byte	0x04, 0x37
        /*0002*/ 	.short	(.L_785 - .L_784)
.L_784:
        /*0004*/ 	.word	0x00000082


	//----- nvinfo : EIATTR_KPARAM_INFO
	.align		4
.L_785:
        /*0008*/ 	.byte	0x04, 0x17
        /*000a*/ 	.short	(.L_787 - .L_786)
.L_786:
        /*000c*/ 	.word	0x00000000
        /*0010*/ 	.short	0x0000
        /*0012*/ 	.short	0x0000
        /*0014*/ 	.byte	0x00, 0xf0, 0xe1, 0x02


	//----- nvinfo : EIATTR_SPARSE_MMA_MASK
	.align		4
.L_787:
        /*0018*/ 	.byte	0x03, 0x50
        /*001a*/ 	.short	0x0000


	//----- nvinfo : EIATTR_MAXREG_COUNT
	.align		4
        /*001c*/ 	.byte	0x03, 0x1b
        /*001e*/ 	.short	0x0060


	//----- nvinfo : EIATTR_NUM_BARRIERS
	.align		4
        /*0020*/ 	.byte	0x02, 0x4c
        /*0022*/ 	.byte	0x01
	.zero		1


	//----- nvinfo : EIATTR_ANNOTATIONS
	.align		4
        /*0024*/ 	.byte	0x04, 0x55
        /*0026*/ 	.short	(.L_789 - .L_788)


	//   ....[0]....
.L_788:
        /* <DEDUP_REMOVED lines=122> */
        /*07bc*/ 	.byte	0xa0, 0xb7, 0x00, 0x00


	//----- nvinfo : EIATTR_MERCURY_ISA_VERSION
	.align		4
.L_789:
        /*07c0*/ 	.byte	0x03, 0x5f
        /*07c2*/ 	.short	0x0101


	//----- nvinfo : EIATTR_INT_WARP_WIDE_INSTR_OFFSETS
	.align		4
        /*07c4*/ 	.byte	0x04, 0x31
        /*07c6*/ 	.short	(.L_791 - .L_790)


	//   ....[0]....
.L_790:
        /*07c8*/ 	.word	0x0000cd90


	//   ....[1]....
        /*07cc*/ 	.word	0x0000e190


	//   ....[2]....
        /*07d0*/ 	.word	0x0000e1d0


	//   ....[3]....
        /*07d4*/ 	.word	0x0000e210


	//   ....[4]....
        /*07d8*/ 	.word	0x0000e250


	//   ....[5]....
        /*07dc*/ 	.word	0x0000e470


	//----- nvinfo : EIATTR_COOP_GROUP_MASK_REGIDS
	.align		4
.L_791:
        /*07e0*/ 	.byte	0x04, 0x29
        /*07e2*/ 	.short	(.L_793 - .L_792)


	//   ....[0]....
.L_792:
        /*07e4*/ 	.word	0xffffffff


	//   ....[1]....
        /*07e8*/ 	.word	0xffffffff


	//   ....[2]....
        /*07ec*/ 	.word	0xffffffff


	//   ....[3]....
        /*07f0*/ 	.word	0xffffffff


	//   ....[4]....
        /*07f4*/ 	.word	0xffffffff


	//   ....[5]....
        /*07f8*/ 	.word	0xffffffff


	//   ....[6]....
        /*07fc*/ 	.word	0xffffffff


	//   ....[7]....
        /*0800*/ 	.word	0xffffffff


	//   ....[8]....
        /*0804*/ 	.word	0xffffffff


	//   ....[9]....
        /*0808*/ 	.word	0xffffffff


	//----- nvinfo : EIATTR_COOP_GROUP_INSTR_OFFSETS
	.align		4
.L_793:
        /*080c*/ 	.byte	0x04, 0x28
        /*080e*/ 	.short	(.L_795 - .L_794)


	//   ....[0]....
.L_794:
        /*0810*/ 	.word	0x0000cb20


	//   ....[1]....
        /*0814*/ 	.word	0x0000cb60


	//   ....[2]....
        /*0818*/ 	.word	0x0000cbf0


	//   ....[3]....
        /*081c*/ 	.word	0x0000cc00


	//   ....[4]....
        /*0820*/ 	.word	0x0000cc30


	//   ....[5]....
        /*0824*/ 	.word	0x0000cc50


	//   ....[6]....
        /*0828*/ 	.word	0x0000cc90


	//   ....[7]....
        /*082c*/ 	.word	0x0000cca0


	//   ....[8]....
        /*0830*/ 	.word	0x0000cd30


	//   ....[9]....
        /*0834*/ 	.word	0x0000cd40


	//----- nvinfo : EIATTR_VRC_CTA_INIT_COUNT
	.align		4
.L_795:
        /*0838*/ 	.byte	0x02, 0x4a
	.zero		1
	.zero		1


	//----- nvinfo : EIATTR_EXIT_INSTR_OFFSETS
	.align		4
        /*083c*/ 	.byte	0x04, 0x1c
        /*083e*/ 	.short	(.L_797 - .L_796)


	//   ....[0]....
.L_796:
        /*0840*/ 	.word	0x0000efb0


	//   ....[1]....
        /*0844*/ 	.word	0x0000f0e0


	//   ....[2]....
        /*0848*/ 	.word	0x0000f6d0


	//   ....[3]....
        /*084c*/ 	.word	0x0000fc80


	//----- nvinfo : EIATTR_MAX_THREADS
	.align		4
.L_797:
        /*0850*/ 	.byte	0x04, 0x05
        /*0852*/ 	.short	(.L_799 - .L_798)
.L_798:
        /*0854*/ 	.word	0x00000280
        /*0858*/ 	.word	0x00000001
        /*085c*/ 	.word	0x00000001


	//----- nvinfo : EIATTR_CRS_STACK_SIZE
	.align		4
.L_799:
        /*0860*/ 	.byte	0x04, 0x1e
        /*0862*/ 	.short	(.L_801 - .L_800)
.L_800:
        /*0864*/ 	.word	0x00000000


	//----- nvinfo : EIATTR_CBANK_PARAM_SIZE
	.align		4
.L_801:
        /*0868*/ 	.byte	0x03, 0x19
        /*086a*/ 	.short	0x00b8


	//----- nvinfo : EIATTR_PARAM_CBANK
	.align		4
        /*086c*/ 	.byte	0x04, 0x0a
        /*086e*/ 	.short	(.L_803 - .L_802)
	.align		4
.L_802:
        /*0870*/ 	.word	index@(.nv.constant0._Z35group_norm_nhwc_bwd_one_pass_kernelI11Fp16IOFp32WLi512ELi80ELi640EEv26Group_norm_nhwc_bwd_params)
        /*0874*/ 	.short	0x0380
        /*0876*/ 	.short	0x00b8


	//----- nvinfo : EIATTR_SW_WAR
	.align		4
.L_803:
        /*0878*/ 	.byte	0x04, 0x36
        /*087a*/ 	.short	(.L_805 - .L_804)
.L_804:
        /*087c*/ 	.word	0x00000008
.L_805:


//--------------------- .nv.info._Z35group_norm_nhwc_bwd_one_pass_kernelI11Fp16IOBf16WLi64ELi80ELi640EEv26Group_norm_nhwc_bwd_params --------------------------
	.section	.nv.info._Z35group_norm_nhwc_bwd_one_pass_kernelI11Fp16IOBf16WLi64ELi80ELi640EEv26Group_norm_nhwc_bwd_params,"",@"SHT_CUDA_INFO"
	.sectionflags	@""
	.align	4


	//----- nvinfo : EIATTR_CUDA_API_VERSION
	.align		4
        /*0000*/ 	.byte	0x04, 0x37
        /*0002*/ 	.short	(.L_807 - .L_806)
.L_806:
        /*0004*/ 	.word	0x00000082


	//----- nvinfo : EIATTR_KPARAM_INFO
	.align		4
.L_807:
        /*0008*/ 	.byte	0x04, 0x17
        /*000a*/ 	.short	(.L_809 - .L_808)
.L_808:
        /*000c*/ 	.word	0x00000000
        /*0010*/ 	.short	0x0000
        /*0012*/ 	.short	0x0000
        /*0014*/ 	.byte	0x00, 0xf0, 0xe1, 0x02


	//----- nvinfo : EIATTR_SPARSE_MMA_MASK
	.align		4
.L_809:
        /*0018*/ 	.byte	0x03, 0x50
        /*001a*/ 	.short	0x0000


	//----- nvinfo : EIATTR_MAXREG_COUNT
	.align		4
        /*001c*/ 	.byte	0x03, 0x1b
        /*001e*/ 	.short	0x0060


	//----- nvinfo : EIATTR_NUM_BARRIERS
	.align		4
        /*0020*/ 	.byte	0x02, 0x4c
        /*0022*/ 	.byte	0x01
	.zero		1


	//----- nvinfo : EIATTR_MERCURY_ISA_VERSION
	.align		4
        /*0024*/ 	.byte	0x03, 0x5f
        /*0026*/ 	.short	0x0101


	//----- nvinfo : EIATTR_INT_WARP_WIDE_INSTR_OFFSETS
	.align		4
        /*0028*/ 	.byte	0x04, 0x31
        /*002a*/ 	.short	(.L_811 - .L_810)


	//   ....[0]....
.L_810:
        /*002c*/ 	.word	0x00002a30


	//   ....[1]....
        /*0030*/ 	.word	0x00002a60


	//   ....[2]....
        /*0034*/ 	.word	0x00002a70


	//   ....[3]....
        /*0038*/ 	.word	0x00002ac0


	//   ....[4]....
        /*003c*/ 	.word	0x00002c50


	//   ....[5]....
        /*0040*/ 	.word	0x00002ca0


	//   ....[6]....
        /*0044*/ 	.word	0x00002cb0


	//   ....[7]....
        /*0048*/ 	.word	0x00002d00


	//----- nvinfo : EIATTR_COOP_GROUP_MASK_REGIDS
	.align		4
.L_811:
        /*004c*/ 	.byte	0x04, 0x29
        /*004e*/ 	.short	(.L_813 - .L_812)


	//   ....[0]....
.L_812:
        /*0050*/ 	.word	0xffffffff


	//   ....[1]....
        /*0054*/ 	.word	0xffffffff


	//   ....[2]....
        /*0058*/ 	.word	0xffffffff


	//   ....[3]....
        /*005c*/ 	.word	0xffffffff


	//   ....[4]....
        /*0060*/ 	.word	0xffffffff


	//   ....[5]....
        /*0064*/ 	.word	0xffffffff


	//   ....[6]....
        /*0068*/ 	.word	0xffffffff


	//   ....[7]....
        /*006c*/ 	.word	0xffffffff


	//   ....[8]....
        /*0070*/ 	.word	0xffffffff


	//   ....[9]....
        /*0074*/ 	.word	0xffffffff


	//----- nvinfo : EIATTR_COOP_GROUP_INSTR_OFFSETS
	.align		4
.L_813:
        /*0078*/ 	.byte	0x04, 0x28
        /*007a*/ 	.short	(.L_815 - .L_814)


	//   ....[0]....
.L_814:
        /*007c*/ 	.word	0x00001a60


	//   ....[1]....
        /*0080*/ 	.word	0x00001aa0


	//   ....[2]....
        /*0084*/ 	.word	0x00001b00


	//   ....[3]....
        /*0088*/ 	.word	0x00001b20


	//   ....[4]....
        /*008c*/ 	.word	0x00001b50


	//   ....[5]....
        /*0090*/ 	.word	0x00001b70


	//   ....[6]....
        /*0094*/ 	.word	0x00001ba0


	//   ....[7]....
        /*0098*/ 	.word	0x00001bc0


	//   ....[8]....
        /*009c*/ 	.word	0x00001c10


	//   ....[9]....
        /*00a0*/ 	.word	0x00001c20


	//----- nvinfo : EIATTR_VRC_CTA_INIT_COUNT
	.align		4
.L_815:
        /*00a4*/ 	.byte	0x02, 0x4a
	.zero		1
	.zero		1


	//----- nvinfo : EIATTR_EXIT_INSTR_OFFSETS
	.align		4
        /*00a8*/ 	.byte	0x04, 0x1c
        /*00aa*/ 	.short	(.L_817 - .L_816)


	//   ....[0]....
.L_816:
        /*00ac*/ 	.word	0x00004250


	//   ....[1]....
        /*00b0*/ 	.word	0x00004380


	//   ....[2]....
        /*00b4*/ 	.word	0x00004950


	//   ....[3]....
        /*00b8*/ 	.word	0x00004f50


	//----- nvinfo : EIATTR_MAX_THREADS
	.align		4
.L_817:
        /*00bc*/ 	.byte	0x04, 0x05
        /*00be*/ 	.short	(.L_819 - .L_818)
.L_818:
        /*00c0*/ 	.word	0x00000280
        /*00c4*/ 	.word	0x00000001
        /*00c8*/ 	.word	0x00000001


	//----- nvinfo : EIATTR_CRS_STACK_SIZE
	.align		4
.L_819:
        /*00cc*/ 	.byte	0x04, 0x1e
        /*00ce*/ 	.short	(.L_821 - .L_820)
.L_820:
        /*00d0*/ 	.word	0x00000000


	//----- nvinfo : EIATTR_CBANK_PARAM_SIZE
	.align		4
.L_821:
        /*00d4*/ 	.byte	0x03, 0x19
        /*00d6*/ 	.short	0x00b8


	//----- nvinfo : EIATTR_PARAM_CBANK
	.align		4
        /*00d8*/ 	.byte	0x04, 0x0a
        /*00da*/ 	.short	(.L_823 - .L_822)
	.align		4
.L_822:
        /*00dc*/ 	.word	index@(.nv.constant0._Z35group_norm_nhwc_bwd_one_pass_kernelI11Fp16IOBf16WLi64ELi80ELi640EEv26Group_norm_nhwc_bwd_params)
        /*00e0*/ 	.short	0x0380
        /*00e2*/ 	.short	0x00b8


	//----- nvinfo : EIATTR_SW_WAR
	.align		4
.L_823:
        /*00e4*/ 	.byte	0x04, 0x36
        /*00e6*/ 	.short	(.L_825 - .L_824)
.L_824:
        /*00e8*/ 	.word	0x00000008
.L_825:


//--------------------- .nv.info._Z35group_norm_nhwc_bwd_one_pass_kernelI11Fp16IOBf16WLi128ELi80ELi640EEv26Group_norm_nhwc_bwd_params --------------------------
	.section	.nv.info._Z35group_norm_nhwc_bwd_one_pass_kernelI11Fp16IOBf16WLi128ELi80ELi640EEv26Group_norm_nhwc_bwd_params,"",@"SHT_CUDA_INFO"
	.sectionflags	@""
	.align	4


	//----- nvinfo : EIATTR_CUDA_API_VERSION
	.align		4
        /*0000*/ 	.byte	0x04, 0x37
        /*0002*/ 	.short	(.L_827 - .L_826)
.L_826:
        /*0004*/ 	.word	0x00000082


	//----- nvinfo : EIATTR_KPARAM_INFO
	.align		4
.L_827:
        /*0008*/ 	.byte	0x04, 0x17
        /*000a*/ 	.short	(.L_829 - .L_828)
.L_828:
        /*000c*/ 	.word	0x00000000
        /*0010*/ 	.short	0x0000
        /*0012*/ 	.short	0x0000
        /*0014*/ 	.byte	0x00, 0xf0, 0xe1, 0x02


	//----- nvinfo : EIATTR_SPARSE_MMA_MASK
	.align		4
.L_829:
        /*0018*/ 	.byte	0x03, 0x50
        /*001a*/ 	.short	0x0000


	//----- nvinfo : EIATTR_MAXREG_COUNT
	.align		4
        /*001c*/ 	.byte	0x03, 0x1b
        /*001e*/ 	.short	0x0060


	//----- nvinfo : EIATTR_NUM_BARRIERS
	.align		4
        /*0020*/ 	.byte	0x02, 0x4c
        /*0022*/ 	.byte	0x01
	.zero		1


	//----- nvinfo : EIATTR_MERCURY_ISA_VERSION
	.align		4
        /*0024*/ 	.byte	0x03, 0x5f
        /*0026*/ 	.short	0x0101


	//----- nvinfo : EIATTR_INT_WARP_WIDE_INSTR_OFFSETS
	.align		4
        /*0028*/ 	.byte	0x04, 0x31
        /*002a*/ 	.short	(.L_831 - .L_830)


	//   ....[0]....
.L_830:
        /*002c*/ 	.word	0x00002ee0


	//----- nvinfo : EIATTR_COOP_GROUP_MASK_REGIDS
	.align		4
.L_831:
        /*0030*/ 	.byte	0x04, 0x29
        /*0032*/ 	.short	(.L_833 - .L_832)


	//   ....[0]....
.L_832:
        /*0034*/ 	.word	0xffffffff


	//   ....[1]....
        /*0038*/ 	.word	0xffffffff


	//   ....[2]....
        /*003c*/ 	.word	0xffffffff


	//   ....[3]....
        /*0040*/ 	.word	0xffffffff


	//   ....[4]....
        /*0044*/ 	.word	0xffffffff


	//   ....[5]....
        /*0048*/ 	.word	0xffffffff


	//   ....[6]....
        /*004c*/ 	.word	0xffffffff


	//   ....[7]....
        /*0050*/ 	.word	0xffffffff


	//   ....[8]....
        /*0054*/ 	.word	0xffffffff


	//   ....[9]....
        /*0058*/ 	.word	0xffffffff


	//----- nvinfo : EIATTR_COOP_GROUP_INSTR_OFFSETS
	.align		4
.L_833:
        /*005c*/ 	.byte	0x04, 0x28
        /*005e*/ 	.short	(.L_835 - .L_834)


	//   ....[0]....
.L_834:
        /*0060*/ 	.word	0x00002cb0


	//   ....[1]....
        /*0064*/ 	.word	0x00002cf0


	//   ....[2]....
        /*0068*/ 	.word	0x00002d40


	//   ....[3]....
        /*006c*/ 	.word	0x00002d70


	//   ....[4]....
        /*0070*/ 	.word	0x00002dc0


	//   ....[5]....
        /*0074*/ 	.word	0x00002de0


	//   ....[6]....
        /*0078*/ 	.word	0x00002e10


	//   ....[7]....
        /*007c*/ 	.word	0x00002e30


	//   ....[8]....
        /*0080*/ 	.word	0x00002e80


	//   ....[9]....
        /*0084*/ 	.word	0x00002e90


	//----- nvinfo : EIATTR_VRC_CTA_INIT_COUNT
	.align		4
.L_835:
        /*0088*/ 	.byte	0x02, 0x4a
	.zero		1
	.zero		1


	//----- nvinfo : EIATTR_EXIT_INSTR_OFFSETS
	.align		4
        /*008c*/ 	.byte	0x04, 0x1c
        /*008e*/ 	.short	(.L_837 - .L_836)


	//   ....[0]....
.L_836:
        /*0090*/ 	.word	0x00006150


	//   ....[1]....
        /*0094*/ 	.word	0x00006280


	//   ....[2]....
        /*0098*/ 	.word	0x000068a0


	//   ....[3]....
        /*009c*/ 	.word	0x00006ea0


	//----- nvinfo : EIATTR_MAX_THREADS
	.align		4
.L_837:
        /*00a0*/ 	.byte	0x04, 0x05
        /*00a2*/ 	.short	(.L_839 - .L_838)
.L_838:
        /*00a4*/ 	.word	0x00000280
        /*00a8*/ 	.word	0x00000001
        /*00ac*/ 	.word	0x00000001


	//----- nvinfo : EIATTR_CRS_STACK_SIZE
	.align		4
.L_839:
        /*00b0*/ 	.byte	0x04, 0x1e
        /*00b2*/ 	.short	(.L_841 - .L_840)
.L_840:
        /*00b4*/ 	.word	0x00000000


	//----- nvinfo : EIATTR_CBANK_PARAM_SIZE
	.align		4
.L_841:
        /*00b8*/ 	.byte	0x03, 0x19
        /*00ba*/ 	.short	0x00b8


	//----- nvinfo : EIATTR_PARAM_CBANK
	.align		4
        /*00bc*/ 	.byte	0x04, 0x0a
        /*00be*/ 	.short	(.L_843 - .L_842)
	.align		4
.L_842:
        /*00c0*/ 	.word	index@(.nv.constant0._Z35group_norm_nhwc_bwd_one_pass_kernelI11Fp16IOBf16WLi128ELi80ELi640EEv26Group_norm_nhwc_bwd_params)
        /*00c4*/ 	.short	0x0380
        /*00c6*/ 	.short	0x00b8


	//----- nvinfo : EIATTR_SW_WAR
	.align		4
.L_843:
        /*00c8*/ 	.byte	0x04, 0x36
        /*00ca*/ 	.short	(.L_845 - .L_844)
.L_844:
        /*00cc*/ 	.word	0x00000008
.L_845:


//--------------------- .nv.info._Z35group_norm_nhwc_bwd_one_pass_kernelI11Fp16IOBf16WLi256ELi80ELi640EEv26Group_norm_nhwc_bwd_params --------------------------
	.section	.nv.info._Z35group_norm_nhwc_bwd_one_pass_kernelI11Fp16IOBf16WLi256ELi80ELi640EEv26Group_norm_nhwc_bwd_params,"",@"SHT_CUDA_INFO"
	.sectionflags	@""
	.align	4


	//----- nvinfo : EIATTR_CUDA_API_VERSION
	.align		4
        /*0000*/ 	.byte	0x04, 0x37
        /*0002*/ 	.short	(.L_847 - .L_846)
.L_846:
        /*0004*/ 	.word	0x00000082


	//----- nvinfo : EIATTR_KPARAM_INFO
	.align		4
.L_847:
        /*0008*/ 	.byte	0x04, 0x17
        /*000a*/ 	.short	(.L_849 - .L_848)
.L_848:
        /*000c*/ 	.word	0x00000000
        /*0010*/ 	.short	0x0000
        /*0012*/ 	.short	0x0000
        /*0014*/ 	.byte	0x00, 0xf0, 0xe1, 0x02


	//----- nvinfo : EIATTR_SPARSE_MMA_MASK
	.align		4
.L_849:
        /*0018*/ 	.byte	0x03, 0x50
        /*001a*/ 	.short	0x0000


	//----- nvinfo : EIATTR_MAXREG_COUNT
	.align		4
        /*001c*/ 	.byte	0x03, 0x1b
        /*001e*/ 	.short	0x0060


	//----- nvinfo : EIATTR_NUM_BARRIERS
	.align		4
        /*0020*/ 	.byte	0x02, 0x4c
        /*0022*/ 	.byte	0x01
	.zero		1


	//----- nvinfo : EIATTR_MERCURY_ISA_VERSION
	.align		4
        /*0024*/ 	.byte	0x03, 0x5f
        /*0026*/ 	.short	0x0101


	//----- nvinfo : EIATTR_INT_WARP_WIDE_INSTR_OFFSETS
	.align		4
        /*0028*/ 	.byte	0x04, 0x31
        /*002a*/ 	.short	(.L_851 - .L_850)


	//   ....[0]....
.L_850:
        /*002c*/ 	.word	0x00005490


	//----- nvinfo : EIATTR_COOP_GROUP_MASK_REGIDS
	.align		4
.L_851:
        /*0030*/ 	.byte	0x04, 0x29
        /*0032*/ 	.short	(.L_853 - .L_852)


	//   ....[0]....
.L_852:
        /*0034*/ 	.word	0xffffffff


	//   ....[1]....
        /*0038*/ 	.word	0xffffffff


	//   ....[2]....
        /*003c*/ 	.word	0xffffffff


	//   ....[3]....
        /*0040*/ 	.word	0xffffffff


	//   ....[4]....
        /*0044*/ 	.word	0xffffffff


	//   ....[5]....
        /*0048*/ 	.word	0xffffffff


	//   ....[6]....
        /*004c*/ 	.word	0xffffffff


	//   ....[7]....
        /*0050*/ 	.word	0xffffffff


	//   ....[8]....
        /*0054*/ 	.word	0xffffffff


	//   ....[9]....
        /*0058*/ 	.word	0xffffffff


	//----- nvinfo : EIATTR_COOP_GROUP_INSTR_OFFSETS
	.align		4
.L_853:
        /*005c*/ 	.byte	0x04, 0x28
        /*005e*/ 	.short	(.L_855 - .L_854)


	//   ....[0]....
.L_854:
        /*0060*/ 	.word	0x00005220


	//   ....[1]....
        /*0064*/ 	.word	0x00005260


	//   ....[2]....
        /*0068*/ 	.word	0x000052f0


	//   ....[3]....
        /*006c*/ 	.word	0x00005310


	//   ....[4]....
        /*0070*/ 	.word	0x00005370


	//   ....[5]....
        /*0074*/ 	.word	0x00005390


	//   ....[6]....
        /*0078*/ 	.word	0x000053c0


	//   ....[7]....
        /*007c*/ 	.word	0x000053e0


	//   ....[8]....
        /*0080*/ 	.word	0x00005430


	//   ....[9]....
        /*0084*/ 	.word	0x00005440


	//----- nvinfo : EIATTR_VRC_CTA_INIT_COUNT
	.align		4
.L_855:
        /*0088*/ 	.byte	0x02, 0x4a
	.zero		1
	.zero		1


	//----- nvinfo : EIATTR_EXIT_INSTR_OFFSETS
	.align		4
        /*008c*/ 	.byte	0x04, 0x1c
        /*008e*/ 	.short	(.L_857 - .L_856)


	//   ....[0]....
.L_856:
        /*0090*/ 	.word	0x0000aa00


	//   ....[1]....
        /*0094*/ 	.word	0x0000ab30


	//   ....[2]....
        /*0098*/ 	.word	0x0000b120


	//   ....[3]....
        /*009c*/ 	.word	0x0000b720


	//----- nvinfo : EIATTR_MAX_THREADS
	.align		4
.L_857:
        /*00a0*/ 	.byte	0x04, 0x05
        /*00a2*/ 	.short	(.L_859 - .L_858)
.L_858:
        /*00a4*/ 	.word	0x00000280
        /*00a8*/ 	.word	0x00000001
        /*00ac*/ 	.word	0x00000001


	//----- nvinfo : EIATTR_CRS_STACK_SIZE
	.align		4
.L_859:
        /*00b0*/ 	.byte	0x04, 0x1e
        /*00b2*/ 	.short	(.L_861 - .L_860)
.L_860:
        /*00b4*/ 	.word	0x00000000


	//----- nvinfo : EIATTR_CBANK_PARAM_SIZE
	.align		4
.L_861:
        /*00b8*/ 	.byte	0x03, 0x19
        /*00ba*/ 	.short	0x00b8


	//----- nvinfo : EIATTR_PARAM_CBANK
	.align		4
        /*00bc*/ 	.byte	0x04, 0x0a
        /*00be*/ 	.short	(.L_863 - .L_862)
	.align		4
.L_862:
        /*00c0*/ 	.word	index@(.nv.constant0._Z35group_norm_nhwc_bwd_one_pass_kernelI11Fp16IOBf16WLi256ELi80ELi640EEv26Group_norm_nhwc_bwd_params)
        /*00c4*/ 	.short	0x0380
        /*00c6*/ 	.short	0x00b8


	//----- nvinfo : EIATTR_SW_WAR
	.align		4
.L_863:
        /*00c8*/ 	.byte	0x04, 0x36
        /*00ca*/ 	.short	(.L_865 - .L_864)
.L_864:
        /*00cc*/ 	.word	0x00000008
.L_865:


//--------------------- .nv.info._Z35group_norm_nhwc_bwd_one_pass_kernelI11Fp16IOBf16WLi512ELi80ELi640EEv26Group_norm_nhwc_bwd_params --------------------------
	.section	.nv.info._Z35group_norm_nhwc_bwd_one_pass_kernelI11Fp16IOBf16WLi512ELi80ELi640EEv26Group_norm_nhwc_bwd_params,"",@"SHT_CUDA_INFO"
	.sectionflags	@""
	.align	4


	//----- nvinfo : EIATTR_CUDA_API_VERSION
	.align		4
        /*0000*/ 	.byte	0x04, 0x37
        /*0002*/ 	.short	(.L_867 - .L_866)
.L_866:
        /*0004*/ 	.word	0x00000082


	//----- nvinfo : EIATTR_KPARAM_INFO
	.align		4
.L_867:
        /*0008*/ 	.byte	0x04, 0x17
        /*000a*/ 	.short	(.L_869 - .L_868)
.L_868:
        /*000c*/ 	.word	0x00000000
        /*0010*/ 	.short	0x0000
        /*0012*/ 	.short	0x0000
        /*0014*/ 	.byte	0x00, 0xf0, 0xe1, 0x02


	//----- nvinfo : EIATTR_SPARSE_MMA_MASK
	.align		4
.L_869:
        /*0018*/ 	.byte	0x03, 0x50
        /*001a*/ 	.short	0x0000


	//----- nvinfo : EIATTR_MAXREG_COUNT
	.align		4
        /*001c*/ 	.byte	0x03, 0x1b
        /*001e*/ 	.short	0x0060


	//----- nvinfo : EIATTR_NUM_BARRIERS
	.align		4
        /*0020*/ 	.byte	0x02, 0x4c
        /*0022*/ 	.byte	0x01
	.zero		1


	//----- nvinfo : EIATTR_ANNOTATIONS
	.align		4
        /*0024*/ 	.byte	0x04, 0x55
        /*0026*/ 	.short	(.L_871 - .L_870)


	//   ....[0]....
.L_870:
        /* <DEDUP_REMOVED lines=117> */


	//----- nvinfo : EIATTR_MERCURY_ISA_VERSION
	.align		4
.L_871:
        /*0768*/ 	.byte	0x03, 0x5f
        /*076a*/ 	.short	0x0101


	//----- nvinfo : EIATTR_INT_WARP_WIDE_INSTR_OFFSETS
	.align		4
        /*076c*/ 	.byte	0x04, 0x31
        /*076e*/ 	.short	(.L_873 - .L_872)


	//   ....[0]....
.L_872:
        /*0770*/ 	.word	0x0000cbd0


	//   ....[1]....
        /*0774*/ 	.word	0x0000dfd0


	//   ....[2]....
        /*0778*/ 	.word	0x0000e010


	//   ....[3]....
        /*077c*/ 	.word	0x0000e050


	//   ....[4]....
        /*0780*/ 	.word	0x0000e090


	//   ....[5]....
        /*0784*/ 	.word	0x0000e2b0


	//----- nvinfo : EIATTR_COOP_GROUP_MASK_REGIDS
	.align		4
.L_873:
        /*0788*/ 	.byte	0x04, 0x29
        /*078a*/ 	.short	(.L_875 - .L_874)


	//   ....[0]....
.L_874:
        /*078c*/ 	.word	0xffffffff


	//   ....[1]....
        /*0790*/ 	.word	0xffffffff


	//   ....[2]....
        /*0794*/ 	.word	0xffffffff


	//   ....[3]....
        /*0798*/ 	.word	0xffffffff


	//   ....[4]....
        /*079c*/ 	.word	0xffffffff


	//   ....[5]....
        /*07a0*/ 	.word	0xffffffff


	//   ....[6]....
        /*07a4*/ 	.word	0xffffffff


	//   ....[7]....
        /*07a8*/ 	.word	0xffffffff


	//   ....[8]....
        /*07ac*/ 	.word	0xffffffff


	//   ....[9]....
        /*07b0*/ 	.word	0xffffffff


	//----- nvinfo : EIATTR_COOP_GROUP_INSTR_OFFSETS
	.align		4
.L_875:
        /*07b4*/ 	.byte	0x04, 0x28
        /*07b6*/ 	.short	(.L_877 - .L_876)


	//   ....[0]....
.L_876:
        /*07b8*/ 	.word	0x0000c960


	//   ....[1]....
        /*07bc*/ 	.word	0x0000c9a0


	//   ....[2]....
        /*07c0*/ 	.word	0x0000ca30


	//   ....[3]....
        /*07c4*/ 	.word	0x0000ca40


	//   ....[4]....
        /*07c8*/ 	.word	0x0000ca70


	//   ....[5]....
        /*07cc*/ 	.word	0x0000ca90


	//   ....[6]....
        /*07d0*/ 	.word	0x0000cad0


	//   ....[7]....
        /*07d4*/ 	.word	0x0000cae0


	//   ....[8]....
        /*07d8*/ 	.word	0x0000cb70


	//   ....[9]....
        /*07dc*/ 	.word	0x0000cb80


	//----- nvinfo : EIATTR_VRC_CTA_INIT_COUNT
	.align		4
.L_877:
        /*07e0*/ 	.byte	0x02, 0x4a
	.zero		1
	.zero		1


	//----- nvinfo : EIATTR_EXIT_INSTR_OFFSETS
	.align		4
        /*07e4*/ 	.byte	0x04, 0x1c
        /*07e6*/ 	.short	(.L_879 - .L_878)


	//   ....[0]....
.L_878:
        /*07e8*/ 	.word	0x0000edf0


	//   ....[1]....
        /*07ec*/ 	.word	0x0000ef20


	//   ....[2]....
        /*07f0*/ 	.word	0x0000f540


	//   ....[3]....
        /*07f4*/ 	.word	0x0000fb40


	//----- nvinfo : EIATTR_MAX_THREADS
	.align		4
.L_879:
        /*07f8*/ 	.byte	0x04, 0x05
        /*07fa*/ 	.short	(.L_881 - .L_880)
.L_880:
        /*07fc*/ 	.word	0x00000280
        /*0800*/ 	.word	0x00000001
        /*0804*/ 	.word	0x00000001


	//----- nvinfo : EIATTR_CRS_STACK_SIZE
	.align		4
.L_881:
        /*0808*/ 	.byte	0x04, 0x1e
        /*080a*/ 	.short	(.L_883 - .L_882)
.L_882:
        /*080c*/ 	.word	0x00000000


	//----- nvinfo : EIATTR_CBANK_PARAM_SIZE
	.align		4
.L_883:
        /*0810*/ 	.byte	0x03, 0x19
        /*0812*/ 	.short	0x00b8


	//----- nvinfo : EIATTR_PARAM_CBANK
	.align		4
        /*0814*/ 	.byte	0x04, 0x0a
        /*0816*/ 	.short	(.L_885 - .L_884)
	.align		4
.L_884:
        /*0818*/ 	.word	index@(.nv.constant0._Z35group_norm_nhwc_bwd_one_pass_kernelI11Fp16IOBf16WLi512ELi80ELi640EEv26Group_norm_nhwc_bwd_params)
        /*081c*/ 	.short	0x0380
        /*081e*/ 	.short	0x00b8


	//----- nvinfo : EIATTR_SW_WAR
	.align		4
.L_885:
        /*0820*/ 	.byte	0x04, 0x36
        /*0822*/ 	.short	(.L_887 - .L_886)
.L_886:
        /*0824*/ 	.word	0x00000008
.L_887:


//--------------------- .nv.info._Z35group_norm_nhwc_bwd_one_pass_kernelI11Fp16IOFp16WLi64ELi80ELi640EEv26Group_norm_nhwc_bwd_params --------------------------
	.section	.nv.info._Z35group_norm_nhwc_bwd_one_pass_kernelI11Fp16IOFp16WLi64ELi80ELi640EEv26Group_norm_nhwc_bwd_params,"",@"SHT_CUDA_INFO"
	.sectionflags	@""
	.align	4


	//----- nvinfo : EIATTR_CUDA_API_VERSION
	.align		4
        /*0000*/ 	.byte	0x04, 0x37
        /*0002*/ 	.short	(.L_889 - .L_888)
.L_888:
        /*0004*/ 	.word	0x00000082


	//----- nvinfo : EIATTR_KPARAM_INFO
	.align		4
.L_889:
        /*0008*/ 	.byte	0x04, 0x17
        /*000a*/ 	.short	(.L_891 - .L_890)
.L_890:
        /*000c*/ 	.word	0x00000000
        /*0010*/ 	.short	0x0000
        /*0012*/ 	.short	0x0000
        /*0014*/ 	.byte	0x00, 0xf0, 0xe1, 0x02


	//----- nvinfo : EIATTR_SPARSE_MMA_MASK
	.align		4
.L_891:
        /*0018*/ 	.byte	0x03, 0x50
        /*001a*/ 	.short	0x0000


	//----- nvinfo : EIATTR_MAXREG_COUNT
	.align		4
        /*001c*/ 	.byte	0x03, 0x1b
        /*001e*/ 	.short	0x0060


	//----- nvinfo : EIATTR_NUM_BARRIERS
	.align		4
        /*0020*/ 	.byte	0x02, 0x4c
        /*0022*/ 	.byte	0x01
	.zero		1


	//----- nvinfo : EIATTR_MERCURY_ISA_VERSION
	.align		4
        /*0024*/ 	.byte	0x03, 0x5f
        /*0026*/ 	.short	0x0101


	//----- nvinfo : EIATTR_INT_WARP_WIDE_INSTR_OFFSETS
	.align		4
        /*0028*/ 	.byte	0x04, 0x31
        /*002a*/ 	.short	(.L_893 - .L_892)


	//   ....[0]....
.L_892:
        /*002c*/ 	.word	0x00002a30


	//   ....[1]....
        /*0030*/ 	.word	0x00002a60


	//   ....[2]....
        /*0034*/ 	.word	0x00002a70


	//   ....[3]....
        /*0038*/ 	.word	0x00002ac0


	//   ....[4]....
        /*003c*/ 	.word	0x00002c50


	//   ....[5]....
        /*0040*/ 	.word	0x00002ca0


	//   ....[6]....
        /*0044*/ 	.word	0x00002cb0


	//   ....[7]....
        /*0048*/ 	.word	0x00002d00


	//----- nvinfo : EIATTR_COOP_GROUP_MASK_REGIDS
	.align		4
.L_893:
        /*004c*/ 	.byte	0x04, 0x29
        /*004e*/ 	.short	(.L_895 - .L_894)


	//   ....[0]....
.L_894:
        /*0050*/ 	.word	0xffffffff


	//   ....[1]....
        /*0054*/ 	.word	0xffffffff


	//   ....[2]....
        /*0058*/ 	.word	0xffffffff


	//   ....[3]....
        /*005c*/ 	.word	0xffffffff


	//   ....[4]....
        /*0060*/ 	.word	0xffffffff


	//   ....[5]....
        /*0064*/ 	.word	0xffffffff


	//   ....[6]....
        /*0068*/ 	.word	0xffffffff


	//   ....[7]....
        /*006c*/ 	.word	0xffffffff


	//   ....[8]....
        /*0070*/ 	.word	0xffffffff


	//   ....[9]....
        /*0074*/ 	.word	0xffffffff


	//----- nvinfo : EIATTR_COOP_GROUP_INSTR_OFFSETS
	.align		4
.L_895:
        /*0078*/ 	.byte	0x04, 0x28
        /*007a*/ 	.short	(.L_897 - .L_896)


	//   ....[0]....
.L_896:
        /*007c*/ 	.word	0x00001a60


	//   ....[1]....
        /*0080*/ 	.word	0x00001aa0


	//   ....[2]....
        /*0084*/ 	.word	0x00001b00


	//   ....[3]....
        /*0088*/ 	.word	0x00001b20


	//   ....[4]....
        /*008c*/ 	.word	0x00001b50


	//   ....[5]....
        /*0090*/ 	.word	0x00001b70


	//   ....[6]....
        /*0094*/ 	.word	0x00001ba0


	//   ....[7]....
        /*0098*/ 	.word	0x00001bc0


	//   ....[8]....
        /*009c*/ 	.word	0x00001c10


	//   ....[9]....
        /*00a0*/ 	.word	0x00001c20


	//----- nvinfo : EIATTR_VRC_CTA_INIT_COUNT
	.align		4
.L_897:
        /*00a4*/ 	.byte	0x02, 0x4a
	.zero		1
	.zero		1


	//----- nvinfo : EIATTR_EXIT_INSTR_OFFSETS
	.align		4
        /*00a8*/ 	.byte	0x04, 0x1c
        /*00aa*/ 	.short	(.L_899 - .L_898)


	//   ....[0]....
.L_898:
        /*00ac*/ 	.word	0x00004250


	//   ....[1]....
        /*00b0*/ 	.word	0x00004380


	//   ....[2]....
        /*00b4*/ 	.word	0x00004950


	//   ....[3]....
        /*00b8*/ 	.word	0x00004f50


	//----- nvinfo : EIATTR_MAX_THREADS
	.align		4
.L_899:
        /*00bc*/ 	.byte	0x04, 0x05
        /*00be*/ 	.short	(.L_901 - .L_900)
.L_900:
        /*00c0*/ 	.word	0x00000280
        /*00c4*/ 	.word	0x00000001
        /*00c8*/ 	.word	0x00000001


	//----- nvinfo : EIATTR_CRS_STACK_SIZE
	.align		4
.L_901:
        /*00cc*/ 	.byte	0x04, 0x1e
        /*00ce*/ 	.short	(.L_903 - .L_902)
.L_902:
        /*00d0*/ 	.word	0x00000000


	//----- nvinfo : EIATTR_CBANK_PARAM_SIZE
	.align		4
.L_903:
        /*00d4*/ 	.byte	0x03, 0x19
        /*00d6*/ 	.short	0x00b8


	//----- nvinfo : EIATTR_PARAM_CBANK
	.align		4
        /*00d8*/ 	.byte	0x04, 0x0a
        /*00da*/ 	.short	(.L_905 - .L_904)
	.align		4
.L_904:
        /*00dc*/ 	.word	index@(.nv.constant0._Z35group_norm_nhwc_bwd_one_pass_kernelI11Fp16IOFp16WLi64ELi80ELi640EEv26Group_norm_nhwc_bwd_params)
        /*00e0*/ 	.short	0x0380
        /*00e2*/ 	.short	0x00b8


	//----- nvinfo : EIATTR_SW_WAR
	.align		4
.L_905:
        /*00e4*/ 	.byte	0x04, 0x36
        /*00e6*/ 	.short	(.L_907 - .L_906)
.L_906:
        /*00e8*/ 	.word	0x00000008
.L_907:


//--------------------- .nv.info._Z35group_norm_nhwc_bwd_one_pass_kernelI11Fp16IOFp16WLi128ELi80ELi640EEv26Group_norm_nhwc_bwd_params --------------------------
	.section	.nv.info._Z35group_norm_nhwc_bwd_one_pass_kernelI11Fp16IOFp16WLi128ELi80ELi640EEv26Group_norm_nhwc_bwd_params,"",@"SHT_CUDA_INFO"
	.sectionflags	@""
	.align	4


	//----- nvinfo : EIATTR_CUDA_API_VERSION
	.align		4
        /*0000*/ 	.byte	0x04, 0x37
        /*0002*/ 	.short	(.L_909 - .L_908)
.L_908:
        /*0004*/ 	.word	0x00000082


	//----- nvinfo : EIATTR_KPARAM_INFO
	.align		4
.L_909:
        /*0008*/ 	.byte	0x04, 0x17
        /*000a*/ 	.short	(.L_911 - .L_910)
.L_910:
        /*000c*/ 	.word	0x00000000
        /*0010*/ 	.short	0x0000
        /*0012*/ 	.short	0x0000
        /*0014*/ 	.byte	0x00, 0xf0, 0xe1, 0x02


	//----- nvinfo : EIATTR_SPARSE_MMA_MASK
	.align		4
.L_911:
        /*0018*/ 	.byte	0x03, 0x50
        /*001a*/ 	.short	0x0000


	//----- nvinfo : EIATTR_MAXREG_COUNT
	.align		4
        /*001c*/ 	.byte	0x03, 0x1b
        /*001e*/ 	.short	0x0060


	//----- nvinfo : EIATTR_NUM_BARRIERS
	.align		4
        /*0020*/ 	.byte	0x02, 0x4c
        /*0022*/ 	.byte	0x01
	.zero		1


	//----- nvinfo : EIATTR_MERCURY_ISA_VERSION
	.align		4
        /*0024*/ 	.byte	0x03, 0x5f
        /*0026*/ 	.short	0x0101


	//----- nvinfo : EIATTR_INT_WARP_WIDE_INSTR_OFFSETS
	.align		4
        /*0028*/ 	.byte	0x04, 0x31
        /*002a*/ 	.short	(.L_913 - .L_912)


	//   ....[0]....
.L_912:
        /*002c*/ 	.word	0x00002ee0


	//----- nvinfo : EIATTR_COOP_GROUP_MASK_REGIDS
	.align		4
.L_913:
        /*0030*/ 	.byte	0x04, 0x29
        /*0032*/ 	.short	(.L_915 - .L_914)


	//   ....[0]....
.L_914:
        /*0034*/ 	.word	0xffffffff


	//   ....[1]....
        /*0038*/ 	.word	0xffffffff


	//   ....[2]....
        /*003c*/ 	.word	0xffffffff


	//   ....[3]....
        /*0040*/ 	.word	0xffffffff


	//   ....[4]....
        /*0044*/ 	.word	0xffffffff


	//   ....[5]....
        /*0048*/ 	.word	0xffffffff


	//   ....[6]....
        /*004c*/ 	.word	0xffffffff


	//   ....[7]....
        /*0050*/ 	.word	0xffffffff


	//   ....[8]....
        /*0054*/ 	.word	0xffffffff


	//   ....[9]....
        /*0058*/ 	.word	0xffffffff


	//----- nvinfo : EIATTR_COOP_GROUP_INSTR_OFFSETS
	.align		4
.L_915:
        /*005c*/ 	.byte	0x04, 0x28
        /*005e*/ 	.short	(.L_917 - .L_916)


	//   ....[0]....
.L_916:
        /*0060*/ 	.word	0x00002cb0


	//   ....[1]....
        /*0064*/ 	.word	0x00002cf0


	//   ....[2]....
        /*0068*/ 	.word	0x00002d40


	//   ....[3]....
        /*006c*/ 	.word	0x00002d70


	//   ....[4]....
        /*0070*/ 	.word	0x00002dc0


	//   ....[5]....
        /*0074*/ 	.word	0x00002de0


	//   ....[6]....
        /*0078*/ 	.word	0x00002e10


	//   ....[7]....
        /*007c*/ 	.word	0x00002e30


	//   ....[8]....
        /*0080*/ 	.word	0x00002e80


	//   ....[9]....
        /*0084*/ 	.word	0x00002e90


	//----- nvinfo : EIATTR_VRC_CTA_INIT_COUNT
	.align		4
.L_917:
        /*0088*/ 	.byte	0x02, 0x4a
	.zero		1
	.zero		1


	//----- nvinfo : EIATTR_EXIT_INSTR_OFFSETS
	.align		4
        /*008c*/ 	.byte	0x04, 0x1c
        /*008e*/ 	.short	(.L_919 - .L_918)


	//   ....[0]....
.L_918:
        /*0090*/ 	.word	0x00006150


	//   ....[1]....
        /*0094*/ 	.word	0x00006280


	//   ....[2]....
        /*0098*/ 	.word	0x000068a0


	//   ....[3]....
        /*009c*/ 	.word	0x00006ea0


	//----- nvinfo : EIATTR_MAX_THREADS
	.align		4
.L_919:
        /*00a0*/ 	.byte	0x04, 0x05
        /*00a2*/ 	.short	(.L_921 - .L_920)
.L_920:
        /*00a4*/ 	.word	0x00000280
        /*00a8*/ 	.word	0x00000001
        /*00ac*/ 	.word	0x00000001


	//----- nvinfo : EIATTR_CRS_STACK_SIZE
	.align		4
.L_921:
        /*00b0*/ 	.byte	0x04, 0x1e
        /*00b2*/ 	.short	(.L_923 - .L_922)
.L_922:
        /*00b4*/ 	.word	0x00000000


	//----- nvinfo : EIATTR_CBANK_PARAM_SIZE
	.align		4
.L_923:
        /*00b8*/ 	.byte	0x03, 0x19
        /*00ba*/ 	.short	0x00b8


	//----- nvinfo : EIATTR_PARAM_CBANK
	.align		4
        /*00bc*/ 	.byte	0x04, 0x0a
        /*00be*/ 	.short	(.L_925 - .L_924)
	.align		4
.L_924:
        /*00c0*/ 	.word	index@(.nv.constant0._Z35group_norm_nhwc_bwd_one_pass_kernelI11Fp16IOFp16WLi128ELi80ELi640EEv26Group_norm_nhwc_bwd_params)
        /*00c4*/ 	.short	0x0380
        /*00c6*/ 	.short	0x00b8


	//----- nvinfo : EIATTR_SW_WAR
	.align		4
.L_925:
        /*00c8*/ 	.byte	0x04, 0x36
        /*00ca*/ 	.short	(.L_927 - .L_926)
.L_926:
        /*00cc*/ 	.word	0x00000008
.L_927:


//--------------------- .nv.info._Z35group_norm_nhwc_bwd_one_pass_kernelI11Fp16IOFp16WLi256ELi80ELi640EEv26Group_norm_nhwc_bwd_params --------------------------
	.section	.nv.info._Z35group_norm_nhwc_bwd_one_pass_kernelI11Fp16IOFp16WLi256ELi80ELi640EEv26Group_norm_nhwc_bwd_params,"",@"SHT_CUDA_INFO"
	.sectionflags	@""
	.align	4


	//----- nvinfo : EIATTR_CUDA_API_VERSION
	.align		4
        /*0000*/ 	.byte	0x04, 0x37
        /*0002*/ 	.short	(.L_929 - .L_928)
.L_928:
        /*0004*/ 	.word	0x00000082


	//----- nvinfo : EIATTR_KPARAM_INFO
	.align		4
.L_929:
        /*0008*/ 	.byte	0x04, 0x17
        /*000a*/ 	.short	(.L_931 - .L_930)
.L_930:
        /*000c*/ 	.word	0x00000000
        /*0010*/ 	.short	0x0000
        /*0012*/ 	.short	0x0000
        /*0014*/ 	.byte	0x00, 0xf0, 0xe1, 0x02


	//----- nvinfo : EIATTR_SPARSE_MMA_MASK
	.align		4
.L_931:
        /*0018*/ 	.byte	0x03, 0x50
        /*001a*/ 	.short	0x0000


	//----- nvinfo : EIATTR_MAXREG_COUNT
	.align		4
        /*001c*/ 	.byte	0x03, 0x1b
        /*001e*/ 	.short	0x0060


	//----- nvinfo : EIATTR_NUM_BARRIERS
	.align		4
        /*0020*/ 	.byte	0x02, 0x4c
        /*0022*/ 	.byte	0x01
	.zero		1


	//----- nvinfo : EIATTR_MERCURY_ISA_VERSION
	.align		4
        /*0024*/ 	.byte	0x03, 0x5f
        /*0026*/ 	.short	0x0101


	//----- nvinfo : EIATTR_INT_WARP_WIDE_INSTR_OFFSETS
	.align		4
        /*0028*/ 	.byte	0x04, 0x31
        /*002a*/ 	.short	(.L_933 - .L_932)


	//   ....[0]....
.L_932:
        /*002c*/ 	.word	0x00005490


	//----- nvinfo : EIATTR_COOP_GROUP_MASK_REGIDS
	.align		4
.L_933:
        /*0030*/ 	.byte	0x04, 0x29
        /*0032*/ 	.short	(.L_935 - .L_934)


	//   ....[0]....
.L_934:
        /*0034*/ 	.word	0xffffffff


	//   ....[1]....
        /*0038*/ 	.word	0xffffffff


	//   ....[2]....
        /*003c*/ 	.word	0xffffffff


	//   ....[3]....
        /*0040*/ 	.word	0xffffffff


	//   ....[4]....
        /*0044*/ 	.word	0xffffffff


	//   ....[5]....
        /*0048*/ 	.word	0xffffffff


	//   ....[6]....
        /*004c*/ 	.word	0xffffffff


	//   ....[7]....
        /*0050*/ 	.word	0xffffffff


	//   ....[8]....
        /*0054*/ 	.word	0xffffffff


	//   ....[9]....
        /*0058*/ 	.word	0xffffffff


	//----- nvinfo : EIATTR_COOP_GROUP_INSTR_OFFSETS
	.align		4
.L_935:
        /*005c*/ 	.byte	0x04, 0x28
        /*005e*/ 	.short	(.L_937 - .L_936)


	//   ....[0]....
.L_936:
        /*0060*/ 	.word	0x00005220


	//   ....[1]....
        /*0064*/ 	.word	0x00005260


	//   ....[2]....
        /*0068*/ 	.word	0x000052f0


	//   ....[3]....
        /*006c*/ 	.word	0x00005310


	//   ....[4]....
        /*0070*/ 	.word	0x00005370


	//   ....[5]....
        /*0074*/ 	.word	0x00005390


	//   ....[6]....
        /*0078*/ 	.word	0x000053c0


	//   ....[7]....
        /*007c*/ 	.word	0x000053e0


	//   ....[8]....
        /*0080*/ 	.word	0x00005430


	//   ....[9]....
        /*0084*/ 	.word	0x00005440


	//----- nvinfo : EIATTR_VRC_CTA_INIT_COUNT
	.align		4
.L_937:
        /*0088*/ 	.byte	0x02, 0x4a
	.zero		1
	.zero		1


	//----- nvinfo : EIATTR_EXIT_INSTR_OFFSETS
	.align		4
        /*008c*/ 	.byte	0x04, 0x1c
        /*008e*/ 	.short	(.L_939 - .L_938)


	//   ....[0]....
.L_938:
        /*0090*/ 	.word	0x0000aa00


	//   ....[1]....
        /*0094*/ 	.word	0x0000ab30


	//   ....[2]....
        /*0098*/ 	.word	0x0000b120


	//   ....[3]....
        /*009c*/ 	.word	0x0000b720


	//----- nvinfo : EIATTR_MAX_THREADS
	.align		4
.L_939:
        /*00a0*/ 	.byte	0x04, 0x05
        /*00a2*/ 	.short	(.L_941 - .L_940)
.L_940:
        /*00a4*/ 	.word	0x00000280
        /*00a8*/ 	.word	0x00000001
        /*00ac*/ 	.word	0x00000001


	//----- nvinfo : EIATTR_CRS_STACK_SIZE
	.align		4
.L_941:
        /*00b0*/ 	.byte	0x04, 0x1e
        /*00b2*/ 	.short	(.L_943 - .L_942)
.L_942:
        /*00b4*/ 	.word	0x00000000


	//----- nvinfo : EIATTR_CBANK_PARAM_SIZE
	.align		4
.L_943:
        /*00b8*/ 	.byte	0x03, 0x19
        /*00ba*/ 	.short	0x00b8


	//----- nvinfo : EIATTR_PARAM_CBANK
	.align		4
        /*00bc*/ 	.byte	0x04, 0x0a
        /*00be*/ 	.short	(.L_945 - .L_944)
	.align		4
.L_944:
        /*00c0*/ 	.word	index@(.nv.constant0._Z35group_norm_nhwc_bwd_one_pass_kernelI11Fp16IOFp16WLi256ELi80ELi640EEv26Group_norm_nhwc_bwd_params)
        /*00c4*/ 	.short	0x0380
        /*00c6*/ 	.short	0x00b8


	//----- nvinfo : EIATTR_SW_WAR
	.align		4
.L_945:
        /*00c8*/ 	.byte	0x04, 0x36
        /*00ca*/ 	.short	(.L_947 - .L_946)
.L_946:
        /*00cc*/ 	.word	0x00000008
.L_947:


//--------------------- .nv.info._Z35group_norm_nhwc_bwd_one_pass_kernelI11Fp16IOFp16WLi512ELi80ELi640EEv26Group_norm_nhwc_bwd_params --------------------------
	.section	.nv.info._Z35group_norm_nhwc_bwd_one_pass_kernelI11Fp16IOFp16WLi512ELi80ELi640EEv26Group_norm_nhwc_bwd_params,"",@"SHT_CUDA_INFO"
	.sectionflags	@""
	.align	4


	//----- nvinfo : EIATTR_CUDA_API_VERSION
	.align		4
        /*0000*/ 	.byte	0x04, 0x37
        /*0002*/ 	.short	(.L_949 - .L_948)
.L_948:
        /*0004*/ 	.word	0x00000082


	//----- nvinfo : EIATTR_KPARAM_INFO
	.align		4
.L_949:
        /*0008*/ 	.byte	0x04, 0x17
        /*000a*/ 	.short	(.L_951 - .L_950)
.L_950:
        /*000c*/ 	.word	0x00000000
        /*0010*/ 	.short	0x0000
        /*0012*/ 	.short	0x0000
        /*0014*/ 	.byte	0x00, 0xf0, 0xe1, 0x02


	//----- nvinfo : EIATTR_SPARSE_MMA_MASK
	.align		4
.L_951:
        /*0018*/ 	.byte	0x03, 0x50
        /*001a*/ 	.short	0x0000


	//----- nvinfo : EIATTR_MAXREG_COUNT
	.align		4
        /*001c*/ 	.byte	0x03, 0x1b
        /*001e*/ 	.short	0x0060


	//----- nvinfo : EIATTR_NUM_BARRIERS
	.align		4
        /*0020*/ 	.byte	0x02, 0x4c
        /*0022*/ 	.byte	0x01
	.zero		1


	//----- nvinfo : EIATTR_ANNOTATIONS
	.align		4
        /*0024*/ 	.byte	0x04, 0x55
        /*0026*/ 	.short	(.L_953 - .L_952)


	//   ....[0]....
.L_952:
        /* <DEDUP_REMOVED lines=123> */


	//----- nvinfo : EIATTR_MERCURY_ISA_VERSION
	.align		4
.L_953:
        /*07c8*/ 	.byte	0x03, 0x5f
        /*07ca*/ 	.short	0x0101


	//----- nvinfo : EIATTR_INT_WARP_WIDE_INSTR_OFFSETS
	.align		4
        /*07cc*/ 	.byte	0x04, 0x31
        /*07ce*/ 	.short	(.L_955 - .L_954)


	//   ....[0]....
.L_954:
        /*07d0*/ 	.word	0x0000cdf0


	//   ....[1]....
        /*07d4*/ 	.word	0x0000e1f0


	//   ....[2]....
        /*07d8*/ 	.word	0x0000e230


	//   ....[3]....
        /*07dc*/ 	.word	0x0000e270


	//   ....[4]....
        /*07e0*/ 	.word	0x0000e2b0


	//   ....[5]....
        /*07e4*/ 	.word	0x0000e4d0


	//----- nvinfo : EIATTR_COOP_GROUP_MASK_REGIDS
	.align		4
.L_955:
        /*07e8*/ 	.byte	0x04, 0x29
        /*07ea*/ 	.short	(.L_957 - .L_956)


	//   ....[0]....
.L_956:
        /*07ec*/ 	.word	0xffffffff


	//   ....[1]....
        /*07f0*/ 	.word	0xffffffff


	//   ....[2]....
        /*07f4*/ 	.word	0xffffffff


	//   ....[3]....
        /*07f8*/ 	.word	0xffffffff


	//   ....[4]....
        /*07fc*/ 	.word	0xffffffff


	//   ....[5]....
        /*0800*/ 	.word	0xffffffff


	//   ....[6]....
        /*0804*/ 	.word	0xffffffff


	//   ....[7]....
        /*0808*/ 	.word	0xffffffff


	//   ....[8]....
        /*080c*/ 	.word	0xffffffff


	//   ....[9]....
        /*0810*/ 	.word	0xffffffff


	//----- nvinfo : EIATTR_COOP_GROUP_INSTR_OFFSETS
	.align		4
.L_957:
        /*0814*/ 	.byte	0x04, 0x28
        /*0816*/ 	.short	(.L_959 - .L_958)


	//   ....[0]....
.L_958:
        /*0818*/ 	.word	0x0000cb80


	//   ....[1]....
        /*081c*/ 	.word	0x0000cbc0


	//   ....[2]....
        /*0820*/ 	.word	0x0000cc50


	//   ....[3]....
        /*0824*/ 	.word	0x0000cc60


	//   ....[4]....
        /*0828*/ 	.word	0x0000ccb0


	//   ....[5]....
        /*082c*/ 	.word	0x0000ccc0


	//   ....[6]....
        /*0830*/ 	.word	0x0000ccf0


	//   ....[7]....
        /*0834*/ 	.word	0x0000cd20


	//   ....[8]....
        /*0838*/ 	.word	0x0000cd90


	//   ....[9]....
        /*083c*/ 	.word	0x0000cda0


	//----- nvinfo : EIATTR_VRC_CTA_INIT_COUNT
	.align		4
.L_959:
        /*0840*/ 	.byte	0x02, 0x4a
	.zero		1
	.zero		1


	//----- nvinfo : EIATTR_EXIT_INSTR_OFFSETS
	.align		4
        /*0844*/ 	.byte	0x04, 0x1c
        /*0846*/ 	.short	(.L_961 - .L_960)


	//   ....[0]....
.L_960:
        /*0848*/ 	.word	0x0000f010


	//   ....[1]....
        /*084c*/ 	.word	0x0000f140


	//   ....[2]....
        /*0850*/ 	.word	0x0000f760


	//   ....[3]....
        /*0854*/ 	.word	0x0000fd60


	//----- nvinfo : EIATTR_MAX_THREADS
	.align		4
.L_961:
        /*0858*/ 	.byte	0x04, 0x05
        /*085a*/ 	.short	(.L_963 - .L_962)
.L_962:
        /*085c*/ 	.word	0x00000280
        /*0860*/ 	.word	0x00000001
        /*0864*/ 	.word	0x00000001


	//----- nvinfo : EIATTR_CRS_STACK_SIZE
	.align		4
.L_963:
        /*0868*/ 	.byte	0x04, 0x1e
        /*086a*/ 	.short	(.L_965 - .L_964)
.L_964:
        /*086c*/ 	.word	0x00000000


	//----- nvinfo : EIATTR_CBANK_PARAM_SIZE
	.align		4
.L_965:
        /*0870*/ 	.byte	0x03, 0x19
        /*0872*/ 	.short	0x00b8


	//----- nvinfo : EIATTR_PARAM_CBANK
	.align		4
        /*0874*/ 	.byte	0x04, 0x0a
        /*0876*/ 	.short	(.L_967 - .L_966)
	.align		4
.L_966:
        /*0878*/ 	.word	index@(.nv.constant0._Z35group_norm_nhwc_bwd_one_pass_kernelI11Fp16IOFp16WLi512ELi80ELi640EEv26Group_norm_nhwc_bwd_params)
        /*087c*/ 	.short	0x0380
        /*087e*/ 	.short	0x00b8


	//----- nvinfo : EIATTR_SW_WAR
	.align		4
.L_967:
        /*0880*/ 	.byte	0x04, 0x36
        /*0882*/ 	.short	(.L_969 - .L_968)
.L_968:
        /*0884*/ 	.word	0x00000008
.L_969:


//--------------------- .nv.info._Z35group_norm_nhwc_bwd_one_pass_kernelI11Fp32IOFp32WLi64ELi80ELi640EEv26Group_norm_nhwc_bwd_params --------------------------
	.section	.nv.info._Z35group_norm_nhwc_bwd_one_pass_kernelI11Fp32IOFp32WLi64ELi80ELi640EEv26Group_norm_nhwc_bwd_params,"",@"SHT_CUDA_INFO"
	.sectionflags	@""
	.align	4


	//----- nvinfo : EIATTR_CUDA_API_VERSION
	.align		4
        /*0000*/ 	.byte	0x04, 0x37
        /*0002*/ 	.short	(.L_971 - .L_970)
.L_970:
        /*0004*/ 	.word	0x00000082


	//----- nvinfo : EIATTR_KPARAM_INFO
	.align		4
.L_971:
        /*0008*/ 	.byte	0x04, 0x17
        /*000a*/ 	.short	(.L_973 - .L_972)
.L_972:
        /*000c*/ 	.word	0x00000000
        /*0010*/ 	.short	0x0000
        /*0012*/ 	.short	0x0000
        /*0014*/ 	.byte	0x00, 0xf0, 0xe1, 0x02


	//----- nvinfo : EIATTR_SPARSE_MMA_MASK
	.align		4
.L_973:
        /*0018*/ 	.byte	0x03, 0x50
        /*001a*/ 	.short	0x0000


	//----- nvinfo : EIATTR_MAXREG_COUNT
	.align		4
        /*001c*/ 	.byte	0x03, 0x1b
        /*001e*/ 	.short	0x0060


	//----- nvinfo : EIATTR_NUM_BARRIERS
	.align		4
        /*0020*/ 	.byte	0x02, 0x4c
        /*0022*/ 	.byte	0x01
	.zero		1


	//----- nvinfo : EIATTR_MERCURY_ISA_VERSION
	.align		4
        /*0024*/ 	.byte	0x03, 0x5f
        /*0026*/ 	.short	0x0101


	//----- nvinfo : EIATTR_INT_WARP_WIDE_INSTR_OFFSETS
	.align		4
        /*0028*/ 	.byte	0x04, 0x31
        /*002a*/ 	.short	(.L_975 - .L_974)


	//   ....[0]....
.L_974:
        /*002c*/ 	.word	0x000019d0


	//----- nvinfo : EIATTR_COOP_GROUP_MASK_REGIDS
	.align		4
.L_975:
        /*0030*/ 	.byte	0x04, 0x29
        /*0032*/ 	.short	(.L_977 - .L_976)


	//   ....[0]....
.L_976:
        /*0034*/ 	.word	0xffffffff


	//   ....[1]....
        /*0038*/ 	.word	0xffffffff


	//   ....[2]....
        /*003c*/ 	.word	0xffffffff


	//   ....[3]....
        /*0040*/ 	.word	0xffffffff


	//   ....[4]....
        /*0044*/ 	.word	0xffffffff


	//   ....[5]....
        /*0048*/ 	.word	0xffffffff


	//   ....[6]....
        /*004c*/ 	.word	0xffffffff


	//   ....[7]....
        /*0050*/ 	.word	0xffffffff


	//   ....[8]....
        /*0054*/ 	.word	0xffffffff


	//   ....[9]....
        /*0058*/ 	.word	0xffffffff


	//----- nvinfo : EIATTR_COOP_GROUP_INSTR_OFFSETS
	.align		4
.L_977:
        /*005c*/ 	.byte	0x04, 0x28
        /*005e*/ 	.short	(.L_979 - .L_978)


	//   ....[0]....
.L_978:
        /*0060*/ 	.word	0x00001780


	//   ....[1]....
        /*0064*/ 	.word	0x000017c0


	//   ....[2]....
        /*0068*/ 	.word	0x00001820


	//   ....[3]....
        /*006c*/ 	.word	0x00001840


	//   ....[4]....
        /*0070*/ 	.word	0x00001870


	//   ....[5]....
        /*0074*/ 	.word	0x00001890


	//   ....[6]....
        /*0078*/ 	.word	0x000018d0


	//   ....[7]....
        /*007c*/ 	.word	0x000018e0


	//   ....[8]....
        /*0080*/ 	.word	0x00001970


	//   ....[9]....
        /*0084*/ 	.word	0x00001980


	//----- nvinfo : EIATTR_VRC_CTA_INIT_COUNT
	.align		4
.L_979:
        /*0088*/ 	.byte	0x02, 0x4a
	.zero		1
	.zero		1


	//----- nvinfo : EIATTR_EXIT_INSTR_OFFSETS
	.align		4
        /*008c*/ 	.byte	0x04, 0x1c
        /*008e*/ 	.short	(.L_981 - .L_980)


	//   ....[0]....
.L_980:
        /*0090*/ 	.word	0x000044b0


	//   ....[1]....
        /*0094*/ 	.word	0x000045e0


	//   ....[2]....
        /*0098*/ 	.word	0x00004bb0


	//   ....[3]....
        /*009c*/ 	.word	0x00005160


	//----- nvinfo : EIATTR_MAX_THREADS
	.align		4
.L_981:
        /*00a0*/ 	.byte	0x04, 0x05
        /*00a2*/ 	.short	(.L_983 - .L_982)
.L_982:
        /*00a4*/ 	.word	0x00000280
        /*00a8*/ 	.word	0x00000001
        /*00ac*/ 	.word	0x00000001


	//----- nvinfo : EIATTR_CRS_STACK_SIZE
	.align		4
.L_983:
        /*00b0*/ 	.byte	0x04, 0x1e
        /*00b2*/ 	.short	(.L_985 - .L_984)
.L_984:
        /*00b4*/ 	.word	0x00000000


	//----- nvinfo : EIATTR_CBANK_PARAM_SIZE
	.align		4
.L_985:
        /*00b8*/ 	.byte	0x03, 0x19
        /*00ba*/ 	.short	0x00b8


	//----- nvinfo : EIATTR_PARAM_CBANK
	.align		4
        /*00bc*/ 	.byte	0x04, 0x0a
        /*00be*/ 	.short	(.L_987 - .L_986)
	.align		4
.L_986:
        /*00c0*/ 	.word	index@(.nv.constant0._Z35group_norm_nhwc_bwd_one_pass_kernelI11Fp32IOFp32WLi64ELi80ELi640EEv26Group_norm_nhwc_bwd_params)
        /*00c4*/ 	.short	0x0380
        /*00c6*/ 	.short	0x00b8


	//----- nvinfo : EIATTR_SW_WAR
	.align		4
.L_987:
        /*00c8*/ 	.byte	0x04, 0x36
        /*00ca*/ 	.short	(.L_989 - .L_988)
.L_988:
        /*00cc*/ 	.word	0x00000008
.L_989:


//--------------------- .nv.info._Z35group_norm_nhwc_bwd_one_pass_kernelI11Fp32IOFp32WLi128ELi80ELi640EEv26Group_norm_nhwc_bwd_params --------------------------
	.section	.nv.info._Z35group_norm_nhwc_bwd_one_pass_kernelI11Fp32IOFp32WLi128ELi80ELi640EEv26Group_norm_nhwc_bwd_params,"",@"SHT_CUDA_INFO"
	.sectionflags	@""
	.align	4


	//----- nvinfo : EIATTR_CUDA_API_VERSION
	.align		4
        /*0000*/ 	.byte	0x04, 0x37
        /*0002*/ 	.short	(.L_991 - .L_990)
.L_990:
        /*0004*/ 	.word	0x00000082


	//----- nvinfo : EIATTR_KPARAM_INFO
	.align		4
.L_991:
        /*0008*/ 	.byte	0x04, 0x17
        /*000a*/ 	.short	(.L_993 - .L_992)
.L_992:
        /*000c*/ 	.word	0x00000000
        /*0010*/ 	.short	0x0000
        /*0012*/ 	.short	0x0000
        /*0014*/ 	.byte	0x00, 0xf0, 0xe1, 0x02


	//----- nvinfo : EIATTR_SPARSE_MMA_MASK
	.align		4
.L_993:
        /*0018*/ 	.byte	0x03, 0x50
        /*001a*/ 	.short	0x0000


	//----- nvinfo : EIATTR_MAXREG_COUNT
	.align		4
        /*001c*/ 	.byte	0x03, 0x1b
        /*001e*/ 	.short	0x0060


	//----- nvinfo : EIATTR_NUM_BARRIERS
	.align		4
        /*0020*/ 	.byte	0x02, 0x4c
        /*0022*/ 	.byte	0x01
	.zero		1


	//----- nvinfo : EIATTR_MERCURY_ISA_VERSION
	.align		4
        /*0024*/ 	.byte	0x03, 0x5f
        /*0026*/ 	.short	0x0101


	//----- nvinfo : EIATTR_COOP_GROUP_MASK_REGIDS
	.align		4
        /*0028*/ 	.byte	0x04, 0x29
        /*002a*/ 	.short	(.L_995 - .L_994)


	//   ....[0]....
.L_994:
        /*002c*/ 	.word	0xffffffff


	//   ....[1]....
        /*0030*/ 	.word	0xffffffff


	//   ....[2]....
        /*0034*/ 	.word	0xffffffff


	//   ....[3]....
        /*0038*/ 	.word	0xffffffff


	//   ....[4]....
        /*003c*/ 	.word	0xffffffff


	//   ....[5]....
        /*0040*/ 	.word	0xffffffff


	//   ....[6]....
        /*0044*/ 	.word	0xffffffff


	//   ....[7]....
        /*0048*/ 	.word	0xffffffff


	//   ....[8]....
        /*004c*/ 	.word	0xffffffff


	//   ....[9]....
        /*0050*/ 	.word	0xffffffff


	//----- nvinfo : EIATTR_COOP_GROUP_INSTR_OFFSETS
	.align		4
.L_995:
        /*0054*/ 	.byte	0x04, 0x28
        /*0056*/ 	.short	(.L_997 - .L_996)


	//   ....[0]....
.L_996:
        /*0058*/ 	.word	0x00002980


	//   ....[1]....
        /*005c*/ 	.word	0x000029b0


	//   ....[2]....
        /*0060*/ 	.word	0x00002a00


	//   ....[3]....
        /*0064*/ 	.word	0x00002a20


	//   ....[4]....
        /*0068*/ 	.word	0x00002a50


	//   ....[5]....
        /*006c*/ 	.word	0x00002a70


	//   ....[6]....
        /*0070*/ 	.word	0x00002aa0


	//   ....[7]....
        /*0074*/ 	.word	0x00002ac0


	//   ....[8]....
        /*0078*/ 	.word	0x00002b10


	//   ....[9]....
        /*007c*/ 	.word	0x00002b20


	//----- nvinfo : EIATTR_VRC_CTA_INIT_COUNT
	.align		4
.L_997:
        /*0080*/ 	.byte	0x02, 0x4a
	.zero		1
	.zero		1


	//----- nvinfo : EIATTR_EXIT_INSTR_OFFSETS
	.align		4
        /*0084*/ 	.byte	0x04, 0x1c
        /*0086*/ 	.short	(.L_999 - .L_998)


	//   ....[0]....
.L_998:
        /*0088*/ 	.word	0x000058a0


	//   ....[1]....
        /*008c*/ 	.word	0x000059d0


	//   ....[2]....
        /*0090*/ 	.word	0x00005fa0


	//   ....[3]....
        /*0094*/ 	.word	0x00006550


	//----- nvinfo : EIATTR_MAX_THREADS
	.align		4
.L_999:
        /*0098*/ 	.byte	0x04, 0x05
        /*009a*/ 	.short	(.L_1001 - .L_1000)
.L_1000:
        /*009c*/ 	.word	0x00000280
        /*00a0*/ 	.word	0x00000001
        /*00a4*/ 	.word	0x00000001


	//----- nvinfo : EIATTR_CRS_STACK_SIZE
	.align		4
.L_1001:
        /*00a8*/ 	.byte	0x04, 0x1e
        /*00aa*/ 	.short	(.L_1003 - .L_1002)
.L_1002:
        /*00ac*/ 	.word	0x00000000


	//----- nvinfo : EIATTR_CBANK_PARAM_SIZE
	.align		4
.L_1003:
        /*00b0*/ 	.byte	0x03, 0x19
        /*00b2*/ 	.short	0x00b8


	//----- nvinfo : EIATTR_PARAM_CBANK
	.align		4
        /*00b4*/ 	.byte	0x04, 0x0a
        /*00b6*/ 	.short	(.L_1005 - .L_1004)
	.align		4
.L_1004:
        /*00b8*/ 	.word	index@(.nv.constant0._Z35group_norm_nhwc_bwd_one_pass_kernelI11Fp32IOFp32WLi128ELi80ELi640EEv26Group_norm_nhwc_bwd_params)
        /*00bc*/ 	.short	0x0380
        /*00be*/ 	.short	0x00b8


	//----- nvinfo : EIATTR_SW_WAR
	.align		4
.L_1005:
        /*00c0*/ 	.byte	0x04, 0x36
        /*00c2*/ 	.short	(.L_1007 - .L_1006)
.L_1006:
        /*00c4*/ 	.word	0x00000008
.L_1007:


//--------------------- .nv.info._Z35group_norm_nhwc_bwd_one_pass_kernelI11Fp32IOFp32WLi256ELi80ELi640EEv26Group_norm_nhwc_bwd_params --------------------------
	.section	.nv.info._Z35group_norm_nhwc_bwd_one_pass_kernelI11Fp32IOFp32WLi256ELi80ELi640EEv26Group_norm_nhwc_bwd_params,"",@"SHT_CUDA_INFO"
	.sectionflags	@""
	.align	4


	//----- nvinfo : EIATTR_CUDA_API_VERSION
	.align		4
        /*0000*/ 	.byte	0x04, 0x37
        /*0002*/ 	.short	(.L_1009 - .L_1008)
.L_1008:
        /*0004*/ 	.word	0x00000082


	//----- nvinfo : EIATTR_KPARAM_INFO
	.align		4
.L_1009:
        /*0008*/ 	.byte	0x04, 0x17
        /*000a*/ 	.short	(.L_1011 - .L_1010)
.L_1010:
        /*000c*/ 	.word	0x00000000
        /*0010*/ 	.short	0x0000
        /*0012*/ 	.short	0x0000
        /*0014*/ 	.byte	0x00, 0xf0, 0xe1, 0x02


	//----- nvinfo : EIATTR_SPARSE_MMA_MASK
	.align		4
.L_1011:
        /*0018*/ 	.byte	0x03, 0x50
        /*001a*/ 	.short	0x0000


	//----- nvinfo : EIATTR_MAXREG_COUNT
	.align		4
        /*001c*/ 	.byte	0x03, 0x1b
        /*001e*/ 	.short	0x0060


	//----- nvinfo : EIATTR_NUM_BARRIERS
	.align		4
        /*0020*/ 	.byte	0x02, 0x4c
        /*0022*/ 	.byte	0x01
	.zero		1


	//----- nvinfo : EIATTR_MERCURY_ISA_VERSION
	.align		4
        /*0024*/ 	.byte	0x03, 0x5f
        /*0026*/ 	.short	0x0101


	//----- nvinfo : EIATTR_INT_WARP_WIDE_INSTR_OFFSETS
	.align		4
        /*0028*/ 	.byte	0x04, 0x31
        /*002a*/ 	.short	(.L_1013 - .L_1012)


	//   ....[0]....
.L_1012:
        /*002c*/ 	.word	0x00004d50


	//----- nvinfo : EIATTR_COOP_GROUP_MASK_REGIDS
	.align		4
.L_1013:
        /*0030*/ 	.byte	0x04, 0x29
        /*0032*/ 	.short	(.L_1015 - .L_1014)


	//   ....[0]....
.L_1014:
        /*0034*/ 	.word	0xffffffff


	//   ....[1]....
        /*0038*/ 	.word	0xffffffff


	//   ....[2]....
        /*003c*/ 	.word	0xffffffff


	//   ....[3]....
        /*0040*/ 	.word	0xffffffff


	//   ....[4]....
        /*0044*/ 	.word	0xffffffff


	//   ....[5]....
        /*0048*/ 	.word	0xffffffff


	//   ....[6]....
        /*004c*/ 	.word	0xffffffff


	//   ....[7]....
        /*0050*/ 	.word	0xffffffff


	//   ....[8]....
        /*0054*/ 	.word	0xffffffff


	//   ....[9]....
        /*0058*/ 	.word	0xffffffff


	//----- nvinfo : EIATTR_COOP_GROUP_INSTR_OFFSETS
	.align		4
.L_1015:
        /*005c*/ 	.byte	0x04, 0x28
        /*005e*/ 	.short	(.L_1017 - .L_1016)


	//   ....[0]....
.L_1016:
        /*0060*/ 	.word	0x00004b00


	//   ....[1]....
        /*0064*/ 	.word	0x00004b20


	//   ....[2]....
        /*0068*/ 	.word	0x00004be0


	//   ....[3]....
        /*006c*/ 	.word	0x00004bf0


	//   ....[4]....
        /*0070*/ 	.word	0x00004c20


	//   ....[5]....
        /*0074*/ 	.word	0x00004c40


	//   ....[6]....
        /*0078*/ 	.word	0x00004c70


	//   ....[7]....
        /*007c*/ 	.word	0x00004c90


	//   ....[8]....
        /*0080*/ 	.word	0x00004ce0


	//   ....[9]....
        /*0084*/ 	.word	0x00004cf0


	//----- nvinfo : EIATTR_VRC_CTA_INIT_COUNT
	.align		4
.L_1017:
        /*0088*/ 	.byte	0x02, 0x4a
	.zero		1
	.zero		1


	//----- nvinfo : EIATTR_EXIT_INSTR_OFFSETS
	.align		4
        /*008c*/ 	.byte	0x04, 0x1c
        /*008e*/ 	.short	(.L_1019 - .L_1018)


	//   ....[0]....
.L_1018:
        /*0090*/ 	.word	0x00009ee0


	//   ....[1]....
        /*0094*/ 	.word	0x0000a010


	//   ....[2]....
        /*0098*/ 	.word	0x0000a600


	//   ....[3]....
        /*009c*/ 	.word	0x0000abb0


	//----- nvinfo : EIATTR_MAX_THREADS
	.align		4
.L_1019:
        /*00a0*/ 	.byte	0x04, 0x05
        /*00a2*/ 	.short	(.L_1021 - .L_1020)
.L_1020:
        /*00a4*/ 	.word	0x00000280
        /*00a8*/ 	.word	0x00000001
        /*00ac*/ 	.word	0x00000001


	//----- nvinfo : EIATTR_CRS_STACK_SIZE
	.align		4
.L_1021:
        /*00b0*/ 	.byte	0x04, 0x1e
        /*00b2*/ 	.short	(.L_1023 - .L_1022)
.L_1022:
        /*00b4*/ 	.word	0x00000000


	//----- nvinfo : EIATTR_CBANK_PARAM_SIZE
	.align		4
.L_1023:
        /*00b8*/ 	.byte	0x03, 0x19
        /*00ba*/ 	.short	0x00b8


	//----- nvinfo : EIATTR_PARAM_CBANK
	.align		4
        /*00bc*/ 	.byte	0x04, 0x0a
        /*00be*/ 	.short	(.L_1025 - .L_1024)
	.align		4
.L_1024:
        /*00c0*/ 	.word	index@(.nv.constant0._Z35group_norm_nhwc_bwd_one_pass_kernelI11Fp32IOFp32WLi256ELi80ELi640EEv26Group_norm_nhwc_bwd_params)
        /*00c4*/ 	.short	0x0380
        /*00c6*/ 	.short	0x00b8


	//----- nvinfo : EIATTR_SW_WAR
	.align		4
.L_1025:
        /*00c8*/ 	.byte	0x04, 0x36
        /*00ca*/ 	.short	(.L_1027 - .L_1026)
.L_1026:
        /*00cc*/ 	.word	0x00000008
.L_1027:


//--------------------- .nv.info._Z35group_norm_nhwc_bwd_one_pass_kernelI11Fp32IOFp32WLi512ELi80ELi640EEv26Group_norm_nhwc_bwd_params --------------------------
	.section	.nv.info._Z35group_norm_nhwc_bwd_one_pass_kernelI11Fp32IOFp32WLi512ELi80ELi640EEv26Group_norm_nhwc_bwd_params,"",@"SHT_CUDA_INFO"
	.sectionflags	@""
	.align	4


	//----- nvinfo : EIATTR_CUDA_API_VERSION
	.align		4
        /*0000*/ 	.byte	0x04, 0x37
        /*0002*/ 	.short	(.L_1029 - .L_1028)
.L_1028:
        /*0004*/ 	.word	0x00000082


	//----- nvinfo : EIATTR_KPARAM_INFO
	.align		4
.L_1029:
        /*0008*/ 	.byte	0x04, 0x17
        /*000a*/ 	.short	(.L_1031 - .L_1030)
.L_1030:
        /*000c*/ 	.word	0x00000000
        /*0010*/ 	.short	0x0000
        /*0012*/ 	.short	0x0000
        /*0014*/ 	.byte	0x00, 0xf0, 0xe1, 0x02


	//----- nvinfo : EIATTR_SPARSE_MMA_MASK
	.align		4
.L_1031:
        /*0018*/ 	.byte	0x03, 0x50
        /*001a*/ 	.short	0x0000


	//----- nvinfo : EIATTR_MAXREG_COUNT
	.align		4
        /*001c*/ 	.byte	0x03, 0x1b
        /*001e*/ 	.short	0x0060


	//----- nvinfo : EIATTR_NUM_BARRIERS
	.align		4
        /*0020*/ 	.byte	0x02, 0x4c
        /*0022*/ 	.byte	0x01
	.zero		1


	//----- nvinfo : EIATTR_ANNOTATIONS
	.align		4
        /*0024*/ 	.byte	0x04, 0x55
        /*0026*/ 	.short	(.L_1033 - .L_1032)


	//   ....[0]....
.L_1032:
        /* <DEDUP_REMOVED lines=370> */


	//----- nvinfo : EIATTR_MERCURY_ISA_VERSION
	.align		4
.L_1033:
        /*1738*/ 	.byte	0x03, 0x5f
        /*173a*/ 	.short	0x0101


	//----- nvinfo : EIATTR_INT_WARP_WIDE_INSTR_OFFSETS
	.align		4
        /*173c*/ 	.byte	0x04, 0x31
        /*173e*/ 	.short	(.L_1035 - .L_1034)


	//   ....[0]....
.L_1034:
        /*1740*/ 	.word	0x0000dd40


	//   ....[1]....
        /*1744*/ 	.word	0x0000f430


	//   ....[2]....
        /*1748*/ 	.word	0x0000f470


	//   ....[3]....
        /*174c*/ 	.word	0x0000f4b0


	//   ....[4]....
        /*1750*/ 	.word	0x0000f4f0


	//   ....[5]....
        /*1754*/ 	.word	0x0000f710


	//----- nvinfo : EIATTR_COOP_GROUP_MASK_REGIDS
	.align		4
.L_1035:
        /*1758*/ 	.byte	0x04, 0x29
        /*175a*/ 	.short	(.L_1037 - .L_1036)


	//   ....[0]....
.L_1036:
        /*175c*/ 	.word	0xffffffff


	//   ....[1]....
        /*1760*/ 	.word	0xffffffff


	//   ....[2]....
        /*1764*/ 	.word	0xffffffff


	//   ....[3]....
        /*1768*/ 	.word	0xffffffff


	//   ....[4]....
        /*176c*/ 	.word	0xffffffff


	//   ....[5]....
        /*1770*/ 	.word	0xffffffff


	//   ....[6]....
        /*1774*/ 	.word	0xffffffff


	//   ....[7]....
        /*1778*/ 	.word	0xffffffff


	//   ....[8]....
        /*177c*/ 	.word	0xffffffff


	//   ....[9]....
        /*1780*/ 	.word	0xffffffff


	//----- nvinfo : EIATTR_COOP_GROUP_INSTR_OFFSETS
	.align		4
.L_1037:
        /*1784*/ 	.byte	0x04, 0x28
        /*1786*/ 	.short	(.L_1039 - .L_1038)


	//   ....[0]....
.L_1038:
        /*1788*/ 	.word	0x0000dae0


	//   ....[1]....
        /*178c*/ 	.word	0x0000db10


	//   ....[2]....
        /*1790*/ 	.word	0x0000dbe0


	//   ....[3]....
        /*1794*/ 	.word	0x0000dbf0


	//   ....[4]....
        /*1798*/ 	.word	0x0000dc20


	//   ....[5]....
        /*179c*/ 	.word	0x0000dc40


	//   ....[6]....
        /*17a0*/ 	.word	0x0000dc70


	//   ....[7]....
        /*17a4*/ 	.word	0x0000dc90


	//   ....[8]....
        /*17a8*/ 	.word	0x0000dce0


	//   ....[9]....
        /*17ac*/ 	.word	0x0000dcf0


	//----- nvinfo : EIATTR_VRC_CTA_INIT_COUNT
	.align		4
.L_1039:
        /*17b0*/ 	.byte	0x02, 0x4a
	.zero		1
	.zero		1


	//----- nvinfo : EIATTR_EXIT_INSTR_OFFSETS
	.align		4
        /*17b4*/ 	.byte	0x04, 0x1c
        /*17b6*/ 	.short	(.L_1041 - .L_1040)


	//   ....[0]....
.L_1040:
        /*17b8*/ 	.word	0x000101b0


	//   ....[1]....
        /*17bc*/ 	.word	0x000102e0


	//   ....[2]....
        /*17c0*/ 	.word	0x000108c0


	//   ....[3]....
        /*17c4*/ 	.word	0x00010e70


	//----- nvinfo : EIATTR_MAX_THREADS
	.align		4
.L_1041:
        /*17c8*/ 	.byte	0x04, 0x05
        /*17ca*/ 	.short	(.L_1043 - .L_1042)
.L_1042:
        /*17cc*/ 	.word	0x00000280
        /*17d0*/ 	.word	0x00000001
        /*17d4*/ 	.word	0x00000001


	//----- nvinfo : EIATTR_CRS_STACK_SIZE
	.align		4
.L_1043:
        /*17d8*/ 	.byte	0x04, 0x1e
        /*17da*/ 	.short	(.L_1045 - .L_1044)
.L_1044:
        /*17dc*/ 	.word	0x00000000


	//----- nvinfo : EIATTR_CBANK_PARAM_SIZE
	.align		4
.L_1045:
        /*17e0*/ 	.byte	0x03, 0x19
        /*17e2*/ 	.short	0x00b8


	//----- nvinfo : EIATTR_PARAM_CBANK
	.align		4
        /*17e4*/ 	.byte	0x04, 0x0a
        /*17e6*/ 	.short	(.L_1047 - .L_1046)
	.align		4
.L_1046:
        /*17e8*/ 	.word	index@(.nv.constant0._Z35group_norm_nhwc_bwd_one_pass_kernelI11Fp32IOFp32WLi512ELi80ELi640EEv26Group_norm_nhwc_bwd_params)
        /*17ec*/ 	.short	0x0380
        /*17ee*/ 	.short	0x00b8


	//----- nvinfo : EIATTR_SW_WAR
	.align		4
.L_1047:
        /*17f0*/ 	.byte	0x04, 0x36
        /*17f2*/ 	.short	(.L_1049 - .L_1048)
.L_1048:
        /*17f4*/ 	.word	0x00000008
.L_1049:


//--------------------- .nv.info._Z35group_norm_nhwc_bwd_one_pass_kernelI11Fp32IOBf16WLi64ELi80ELi640EEv26Group_norm_nhwc_bwd_params --------------------------
	.section	.nv.info._Z35group_norm_nhwc_bwd_one_pass_kernelI11Fp32IOBf16WLi64ELi80ELi640EEv26Group_norm_nhwc_bwd_params,"",@"SHT_CUDA_INFO"
	.sectionflags	@""
	.align	4


	//----- nvinfo : EIATTR_CUDA_API_VERSION
	.align		4
        /*0000*/ 	.byte	0x04, 0x37
        /*0002*/ 	.short	(.L_1051 - .L_1050)
.L_1050:
        /*0004*/ 	.word	0x00000082


	//----- nvinfo : EIATTR_KPARAM_INFO
	.align		4
.L_1051:
        /*0008*/ 	.byte	0x04, 0x17
        /*000a*/ 	.short	(.L_1053 - .L_1052)
.L_1052:
        /*000c*/ 	.word	0x00000000
        /*0010*/ 	.short	0x0000
        /*0012*/ 	.short	0x0000
        /*0014*/ 	.byte	0x00, 0xf0, 0xe1, 0x02


	//----- nvinfo : EIATTR_SPARSE_MMA_MASK
	.align		4
.L_1053:
        /*0018*/ 	.byte	0x03, 0x50
        /*001a*/ 	.short	0x0000


	//----- nvinfo : EIATTR_MAXREG_COUNT
	.align		4
        /*001c*/ 	.byte	0x03, 0x1b
        /*001e*/ 	.short	0x0060


	//----- nvinfo : EIATTR_NUM_BARRIERS
	.align		4
        /*0020*/ 	.byte	0x02, 0x4c
        /*0022*/ 	.byte	0x01
	.zero		1


	//----- nvinfo : EIATTR_MERCURY_ISA_VERSION
	.align		4
        /*0024*/ 	.byte	0x03, 0x5f
        /*0026*/ 	.short	0x0101


	//----- nvinfo : EIATTR_INT_WARP_WIDE_INSTR_OFFSETS
	.align		4
        /*0028*/ 	.byte	0x04, 0x31
        /*002a*/ 	.short	(.L_1055 - .L_1054)


	//   ....[0]....
.L_1054:
        /*002c*/ 	.word	0x00001a00


	//----- nvinfo : EIATTR_COOP_GROUP_MASK_REGIDS
	.align		4
.L_1055:
        /*0030*/ 	.byte	0x04, 0x29
        /*0032*/ 	.short	(.L_1057 - .L_1056)


	//   ....[0]....
.L_1056:
        /*0034*/ 	.word	0xffffffff


	//   ....[1]....
        /*0038*/ 	.word	0xffffffff


	//   ....[2]....
        /*003c*/ 	.word	0xffffffff


	//   ....[3]....
        /*0040*/ 	.word	0xffffffff


	//   ....[4]....
        /*0044*/ 	.word	0xffffffff


	//   ....[5]....
        /*0048*/ 	.word	0xffffffff


	//   ....[6]....
        /*004c*/ 	.word	0xffffffff


	//   ....[7]....
        /*0050*/ 	.word	0xffffffff


	//   ....[8]....
        /*0054*/ 	.word	0xffffffff


	//   ....[9]....
        /*0058*/ 	.word	0xffffffff


	//----- nvinfo : EIATTR_COOP_GROUP_INSTR_OFFSETS
	.align		4
.L_1057:
        /*005c*/ 	.byte	0x04, 0x28
        /*005e*/ 	.short	(.L_1059 - .L_1058)


	//   ....[0]....
.L_1058:
        /*0060*/ 	.word	0x00001780


	//   ....[1]....
        /*0064*/ 	.word	0x000017c0


	//   ....[2]....
        /*0068*/ 	.word	0x00001860


	//   ....[3]....
        /*006c*/ 	.word	0x00001880


	//   ....[4]....
        /*0070*/ 	.word	0x000018e0


	//   ....[5]....
        /*0074*/ 	.word	0x00001900


	//   ....[6]....
        /*0078*/ 	.word	0x00001930


	//   ....[7]....
        /*007c*/ 	.word	0x00001950


	//   ....[8]....
        /*0080*/ 	.word	0x000019a0


	//   ....[9]....
        /*0084*/ 	.word	0x000019b0


	//----- nvinfo : EIATTR_VRC_CTA_INIT_COUNT
	.align		4
.L_1059:
        /*0088*/ 	.byte	0x02, 0x4a
	.zero		1
	.zero		1


	//----- nvinfo : EIATTR_EXIT_INSTR_OFFSETS
	.align		4
        /*008c*/ 	.byte	0x04, 0x1c
        /*008e*/ 	.short	(.L_1061 - .L_1060)


	//   ....[0]....
.L_1060:
        /*0090*/ 	.word	0x000044e0


	//   ....[1]....
        /*0094*/ 	.word	0x00004610


	//   ....[2]....
        /*0098*/ 	.word	0x00004c10


	//   ....[3]....
        /*009c*/ 	.word	0x00005210


	//----- nvinfo : EIATTR_MAX_THREADS
	.align		4
.L_1061:
        /*00a0*/ 	.byte	0x04, 0x05
        /*00a2*/ 	.short	(.L_1063 - .L_1062)
.L_1062:
        /*00a4*/ 	.word	0x00000280
        /*00a8*/ 	.word	0x00000001
        /*00ac*/ 	.word	0x00000001


	//----- nvinfo : EIATTR_CRS_STACK_SIZE
	.align		4
.L_1063:
        /*00b0*/ 	.byte	0x04, 0x1e
        /*00b2*/ 	.short	(.L_1065 - .L_1064)
.L_1064:
        /*00b4*/ 	.word	0x00000000


	//----- nvinfo : EIATTR_CBANK_PARAM_SIZE
	.align		4
.L_1065:
        /*00b8*/ 	.byte	0x03, 0x19
        /*00ba*/ 	.short	0x00b8


	//----- nvinfo : EIATTR_PARAM_CBANK
	.align		4
        /*00bc*/ 	.byte	0x04, 0x0a
        /*00be*/ 	.short	(.L_1067 - .L_1066)
	.align		4
.L_1066:
        /*00c0*/ 	.word	index@(.nv.constant0._Z35group_norm_nhwc_bwd_one_pass_kernelI11Fp32IOBf16WLi64ELi80ELi640EEv26Group_norm_nhwc_bwd_params)
        /*00c4*/ 	.short	0x0380
        /*00c6*/ 	.short	0x00b8


	//----- nvinfo : EIATTR_SW_WAR
	.align		4
.L_1067:
        /*00c8*/ 	.byte	0x04, 0x36
        /*00ca*/ 	.short	(.L_1069 - .L_1068)
.L_1068:
        /*00cc*/ 	.word	0x00000008
.L_1069:


//--------------------- .nv.info._Z35group_norm_nhwc_bwd_one_pass_kernelI11Fp32IOBf16WLi128ELi80ELi640EEv26Group_norm_nhwc_bwd_params --------------------------
	.section	.nv.info._Z35group_norm_nhwc_bwd_one_pass_kernelI11Fp32IOBf16WLi128ELi80ELi640EEv26Group_norm_nhwc_bwd_params,"",@"SHT_CUDA_INFO"
	.sectionflags	@""
	.align	4


	//----- nvinfo : EIATTR_CUDA_API_VERSION
	.align		4
        /*0000*/ 	.byte	0x04, 0x37
        /*0002*/ 	.short	(.L_1071 - .L_1070)
.L_1070:
        /*0004*/ 	.word	0x00000082


	//----- nvinfo : EIATTR_KPARAM_INFO
	.align		4
.L_1071:
        /*0008*/ 	.byte	0x04, 0x17
        /*000a*/ 	.short	(.L_1073 - .L_1072)
.L_1072:
        /*000c*/ 	.word	0x00000000
        /*0010*/ 	.short	0x0000
        /*0012*/ 	.short	0x0000
        /*0014*/ 	.byte	0x00, 0xf0, 0xe1, 0x02


	//----- nvinfo : EIATTR_SPARSE_MMA_MASK
	.align		4
.L_1073:
        /*0018*/ 	.byte	0x03, 0x50
        /*001a*/ 	.short	0x0000


	//----- nvinfo : EIATTR_MAXREG_COUNT
	.align		4
        /*001c*/ 	.byte	0x03, 0x1b
        /*001e*/ 	.short	0x0060


	//----- nvinfo : EIATTR_NUM_BARRIERS
	.align		4
        /*0020*/ 	.byte	0x02, 0x4c
        /*0022*/ 	.byte	0x01
	.zero		1


	//----- nvinfo : EIATTR_MERCURY_ISA_VERSION
	.align		4
        /*0024*/ 	.byte	0x03, 0x5f
        /*0026*/ 	.short	0x0101


	//----- nvinfo : EIATTR_COOP_GROUP_MASK_REGIDS
	.align		4
        /*0028*/ 	.byte	0x04, 0x29
        /*002a*/ 	.short	(.L_1075 - .L_1074)


	//   ....[0]....
.L_1074:
        /*002c*/ 	.word	0xffffffff


	//   ....[1]....
        /*0030*/ 	.word	0xffffffff


	//   ....[2]....
        /*0034*/ 	.word	0xffffffff


	//   ....[3]....
        /*0038*/ 	.word	0xffffffff


	//   ....[4]....
        /*003c*/ 	.word	0xffffffff


	//   ....[5]....
        /*0040*/ 	.word	0xffffffff


	//   ....[6]....
        /*0044*/ 	.word	0xffffffff


	//   ....[7]....
        /*0048*/ 	.word	0xffffffff


	//   ....[8]....
        /*004c*/ 	.word	0xffffffff


	//   ....[9]....
        /*0050*/ 	.word	0xffffffff


	//----- nvinfo : EIATTR_COOP_GROUP_INSTR_OFFSETS
	.align		4
.L_1075:
        /*0054*/ 	.byte	0x04, 0x28
        /*0056*/ 	.short	(.L_1077 - .L_1076)


	//   ....[0]....
.L_1076:
        /*0058*/ 	.word	0x000029a0


	//   ....[1]....
        /*005c*/ 	.word	0x000029e0


	//   ....[2]....
        /*0060*/ 	.word	0x00002a50


	//   ....[3]....
        /*0064*/ 	.word	0x00002a70


	//   ....[4]....
        /*0068*/ 	.word	0x00002aa0


	//   ....[5]....
        /*006c*/ 	.word	0x00002ac0


	//   ....[6]....
        /*0070*/ 	.word	0x00002af0


	//   ....[7]....
        /*0074*/ 	.word	0x00002b10


	//   ....[8]....
        /*0078*/ 	.word	0x00002b60


	//   ....[9]....
        /*007c*/ 	.word	0x00002b70


	//----- nvinfo : EIATTR_VRC_CTA_INIT_COUNT
	.align		4
.L_1077:
        /*0080*/ 	.byte	0x02, 0x4a
	.zero		1
	.zero		1


	//----- nvinfo : EIATTR_EXIT_INSTR_OFFSETS
	.align		4
        /*0084*/ 	.byte	0x04, 0x1c
        /*0086*/ 	.short	(.L_1079 - .L_1078)


	//   ....[0]....
.L_1078:
        /*0088*/ 	.word	0x000058e0


	//   ....[1]....
        /*008c*/ 	.word	0x00005a10


	//   ....[2]....
        /*0090*/ 	.word	0x00006000


	//   ....[3]....
        /*0094*/ 	.word	0x00006600


	//----- nvinfo : EIATTR_MAX_THREADS
	.align		4
.L_1079:
        /*0098*/ 	.byte	0x04, 0x05
        /*009a*/ 	.short	(.L_1081 - .L_1080)
.L_1080:
        /*009c*/ 	.word	0x00000280
        /*00a0*/ 	.word	0x00000001
        /*00a4*/ 	.word	0x00000001


	//----- nvinfo : EIATTR_CRS_STACK_SIZE
	.align		4
.L_1081:
        /*00a8*/ 	.byte	0x04, 0x1e
        /*00aa*/ 	.short	(.L_1083 - .L_1082)
.L_1082:
        /*00ac*/ 	.word	0x00000000


	//----- nvinfo : EIATTR_CBANK_PARAM_SIZE
	.align		4
.L_1083:
        /*00b0*/ 	.byte	0x03, 0x19
        /*00b2*/ 	.short	0x00b8


	//----- nvinfo : EIATTR_PARAM_CBANK
	.align		4
        /*00b4*/ 	.byte	0x04, 0x0a
        /*00b6*/ 	.short	(.L_1085 - .L_1084)
	.align		4
.L_1084:
        /*00b8*/ 	.word	index@(.nv.constant0._Z35group_norm_nhwc_bwd_one_pass_kernelI11Fp32IOBf16WLi128ELi80ELi640EEv26Group_norm_nhwc_bwd_params)
        /*00bc*/ 	.short	0x0380
        /*00be*/ 	.short	0x00b8


	//----- nvinfo : EIATTR_SW_WAR
	.align		4
.L_1085:
        /*00c0*/ 	.byte	0x04, 0x36
        /*00c2*/ 	.short	(.L_1087 - .L_1086)
.L_1086:
        /*00c4*/ 	.word	0x00000008
.L_1087:


//--------------------- .nv.info._Z35group_norm_nhwc_bwd_one_pass_kernelI11Fp32IOBf16WLi256ELi80ELi640EEv26Group_norm_nhwc_bwd_params --------------------------
	.section	.nv.info._Z35group_norm_nhwc_bwd_one_pass_kernelI11Fp32IOBf16WLi256ELi80ELi640EEv26Group_norm_nhwc_bwd_params,"",@"SHT_CUDA_INFO"
	.sectionflags	@""
	.align	4


	//----- nvinfo : EIATTR_CUDA_API_VERSION
	.align		4
        /*0000*/ 	.byte	0x04, 0x37
        /*0002*/ 	.short	(.L_1089 - .L_1088)
.L_1088:
        /*0004*/ 	.word	0x00000082


	//----- nvinfo : EIATTR_KPARAM_INFO
	.align		4
.L_1089:
        /*0008*/ 	.byte	0x04, 0x17
        /*000a*/ 	.short	(.L_1091 - .L_1090)
.L_1090:
        /*000c*/ 	.word	0x00000000
        /*0010*/ 	.short	0x0000
        /*0012*/ 	.short	0x0000
        /*0014*/ 	.byte	0x00, 0xf0, 0xe1, 0x02


	//----- nvinfo : EIATTR_SPARSE_MMA_MASK
	.align		4
.L_1091:
        /*0018*/ 	.byte	0x03, 0x50
        /*001a*/ 	.short	0x0000


	//----- nvinfo : EIATTR_MAXREG_COUNT
	.align		4
        /*001c*/ 	.byte	0x03, 0x1b
        /*001e*/ 	.short	0x0060


	//----- nvinfo : EIATTR_NUM_BARRIERS
	.align		4
        /*0020*/ 	.byte	0x02, 0x4c
        /*0022*/ 	.byte	0x01
	.zero		1


	//----- nvinfo : EIATTR_MERCURY_ISA_VERSION
	.align		4
        /*0024*/ 	.byte	0x03, 0x5f
        /*0026*/ 	.short	0x0101


	//----- nvinfo : EIATTR_INT_WARP_WIDE_INSTR_OFFSETS
	.align		4
        /*0028*/ 	.byte	0x04, 0x31
        /*002a*/ 	.short	(.L_1093 - .L_1092)


	//   ....[0]....
.L_1092:
        /*002c*/ 	.word	0x00004dd0


	//----- nvinfo : EIATTR_COOP_GROUP_MASK_REGIDS
	.align		4
.L_1093:
        /*0030*/ 	.byte	0x04, 0x29
        /*0032*/ 	.short	(.L_1095 - .L_1094)


	//   ....[0]....
.L_1094:
        /*0034*/ 	.word	0xffffffff


	//   ....[1]....
        /*0038*/ 	.word	0xffffffff


	//   ....[2]....
        /*003c*/ 	.word	0xffffffff


	//   ....[3]....
        /*0040*/ 	.word	0xffffffff


	//   ....[4]....
        /*0044*/ 	.word	0xffffffff


	//   ....[5]....
        /*0048*/ 	.word	0xffffffff


	//   ....[6]....
        /*004c*/ 	.word	0xffffffff


	//   ....[7]....
        /*0050*/ 	.word	0xffffffff


	//   ....[8]....
        /*0054*/ 	.word	0xffffffff


	//   ....[9]....
        /*0058*/ 	.word	0xffffffff


	//----- nvinfo : EIATTR_COOP_GROUP_INSTR_OFFSETS
	.align		4
.L_1095:
        /*005c*/ 	.byte	0x04, 0x28
        /*005e*/ 	.short	(.L_1097 - .L_1096)


	//   ....[0]....
.L_1096:
        /*0060*/ 	.word	0x00004b80


	//   ....[1]....
        /*0064*/ 	.word	0x00004ba0


	//   ....[2]....
        /*0068*/ 	.word	0x00004c60


	//   ....[3]....
        /*006c*/ 	.word	0x00004c70


	//   ....[4]....
        /*0070*/ 	.word	0x00004ca0


	//   ....[5]....
        /*0074*/ 	.word	0x00004cc0


	//   ....[6]....
        /*0078*/ 	.word	0x00004cf0


	//   ....[7]....
        /*007c*/ 	.word	0x00004d10


	//   ....[8]....
        /*0080*/ 	.word	0x00004d60


	//   ....[9]....
        /*0084*/ 	.word	0x00004d70


	//----- nvinfo : EIATTR_VRC_CTA_INIT_COUNT
	.align		4
.L_1097:
        /*0088*/ 	.byte	0x02, 0x4a
	.zero		1
	.zero		1


	//----- nvinfo : EIATTR_EXIT_INSTR_OFFSETS
	.align		4
        /*008c*/ 	.byte	0x04, 0x1c
        /*008e*/ 	.short	(.L_1099 - .L_1098)


	//   ....[0]....
.L_1098:
        /*0090*/ 	.word	0x00009f60


	//   ....[1]....
        /*0094*/ 	.word	0x0000a090


	//   ....[2]....
        /*0098*/ 	.word	0x0000a6a0


	//   ....[3]....
        /*009c*/ 	.word	0x0000aca0


	//----- nvinfo : EIATTR_MAX_THREADS
	.align		4
.L_1099:
        /*00a0*/ 	.byte	0x04, 0x05
        /*00a2*/ 	.short	(.L_1101 - .L_1100)
.L_1100:
        /*00a4*/ 	.word	0x00000280
        /*00a8*/ 	.word	0x00000001
        /*00ac*/ 	.word	0x00000001


	//----- nvinfo : EIATTR_CRS_STACK_SIZE
	.align		4
.L_1101:
        /*00b0*/ 	.byte	0x04, 0x1e
        /*00b2*/ 	.short	(.L_1103 - .L_1102)
.L_1102:
        /*00b4*/ 	.word	0x00000000


	//----- nvinfo : EIATTR_CBANK_PARAM_SIZE
	.align		4
.L_1103:
        /*00b8*/ 	.byte	0x03, 0x19
        /*00ba*/ 	.short	0x00b8


	//----- nvinfo : EIATTR_PARAM_CBANK
	.align		4
        /*00bc*/ 	.byte	0x04, 0x0a
        /*00be*/ 	.short	(.L_1105 - .L_1104)
	.align		4
.L_1104:
        /*00c0*/ 	.word	index@(.nv.constant0._Z35group_norm_nhwc_bwd_one_pass_kernelI11Fp32IOBf16WLi256ELi80ELi640EEv26Group_norm_nhwc_bwd_params)
        /*00c4*/ 	.short	0x0380
        /*00c6*/ 	.short	0x00b8


	//----- nvinfo : EIATTR_SW_WAR
	.align		4
.L_1105:
        /*00c8*/ 	.byte	0x04, 0x36
        /*00ca*/ 	.short	(.L_1107 - .L_1106)
.L_1106:
        /*00cc*/ 	.word	0x00000008
.L_1107:


//--------------------- .nv.info._Z35group_norm_nhwc_bwd_one_pass_kernelI11Fp32IOBf16WLi512ELi80ELi640EEv26Group_norm_nhwc_bwd_params --------------------------
	.section	.nv.info._Z35group_norm_nhwc_bwd_one_pass_kernelI11Fp32IOBf16WLi512ELi80ELi640EEv26Group_norm_nhwc_bwd_params,"",@"SHT_CUDA_INFO"
	.sectionflags	@""
	.align	4


	//----- nvinfo : EIATTR_CUDA_API_VERSION
	.align		4
        /*0000*/ 	.byte	0x04, 0x37
        /*0002*/ 	.short	(.L_1109 - .L_1108)
.L_1108:
        /*0004*/ 	.word	0x00000082


	//----- nvinfo : EIATTR_KPARAM_INFO
	.align		4
.L_1109:
        /*0008*/ 	.byte	0x04, 0x17
        /*000a*/ 	.short	(.L_1111 - .L_1110)
.L_1110:
        /*000c*/ 	.word	0x00000000
        /*0010*/ 	.short	0x0000
        /*0012*/ 	.short	0x0000
        /*0014*/ 	.byte	0x00, 0xf0, 0xe1, 0x02


	//----- nvinfo : EIATTR_SPARSE_MMA_MASK
	.align		4
.L_1111:
        /*0018*/ 	.byte	0x03, 0x50
        /*001a*/ 	.short	0x0000


	//----- nvinfo : EIATTR_MAXREG_COUNT
	.align		4
        /*001c*/ 	.byte	0x03, 0x1b
        /*001e*/ 	.short	0x0060


	//----- nvinfo : EIATTR_NUM_BARRIERS
	.align		4
        /*0020*/ 	.byte	0x02, 0x4c
        /*0022*/ 	.byte	0x01
	.zero		1


	//----- nvinfo : EIATTR_ANNOTATIONS
	.align		4
        /*0024*/ 	.byte	0x04, 0x55
        /*0026*/ 	.short	(.L_1113 - .L_1112)


	//   ....[0]....
.L_1112:
        /* <DEDUP_REMOVED lines=377> */


	//----- nvinfo : EIATTR_MERCURY_ISA_VERSION
	.align		4
.L_1113:
        /*17a0*/ 	.byte	0x03, 0x5f
        /*17a2*/ 	.short	0x0101


	//----- nvinfo : EIATTR_INT_WARP_WIDE_INSTR_OFFSETS
	.align		4
        /*17a4*/ 	.byte	0x04, 0x31
        /*17a6*/ 	.short	(.L_1115 - .L_1114)


	//   ....[0]....
.L_1114:
        /*17a8*/ 	.word	0x0000e040


	//   ....[1]....
        /*17ac*/ 	.word	0x0000f750


	//   ....[2]....
        /*17b0*/ 	.word	0x0000f790


	//   ....[3]....
        /*17b4*/ 	.word	0x0000f7d0


	//   ....[4]....
        /*17b8*/ 	.word	0x0000f810


	//   ....[5]....
        /*17bc*/ 	.word	0x0000fa30


	//----- nvinfo : EIATTR_COOP_GROUP_MASK_REGIDS
	.align		4
.L_1115:
        /*17c0*/ 	.byte	0x04, 0x29
        /*17c2*/ 	.short	(.L_1117 - .L_1116)


	//   ....[0]....
.L_1116:
        /*17c4*/ 	.word	0xffffffff


	//   ....[1]....
        /*17c8*/ 	.word	0xffffffff


	//   ....[2]....
        /*17cc*/ 	.word	0xffffffff


	//   ....[3]....
        /*17d0*/ 	.word	0xffffffff


	//   ....[4]....
        /*17d4*/ 	.word	0xffffffff


	//   ....[5]....
        /*17d8*/ 	.word	0xffffffff


	//   ....[6]....
        /*17dc*/ 	.word	0xffffffff


	//   ....[7]....
        /*17e0*/ 	.word	0xffffffff


	//   ....[8]....
        /*17e4*/ 	.word	0xffffffff


	//   ....[9]....
        /*17e8*/ 	.word	0xffffffff


	//----- nvinfo : EIATTR_COOP_GROUP_INSTR_OFFSETS
	.align		4
.L_1117:
        /*17ec*/ 	.byte	0x04, 0x28
        /*17ee*/ 	.short	(.L_1119 - .L_1118)


	//   ....[0]....
.L_1118:
        /*17f0*/ 	.word	0x0000dde0


	//   ....[1]....
        /*17f4*/ 	.word	0x0000de10


	//   ....[2]....
        /*17f8*/ 	.word	0x0000dee0


	//   ....[3]....
        /*17fc*/ 	.word	0x0000def0


	//   ....[4]....
        /*1800*/ 	.word	0x0000df20


	//   ....[5]....
        /*1804*/ 	.word	0x0000df40


	//   ....[6]....
        /*1808*/ 	.word	0x0000df70


	//   ....[7]....
        /*180c*/ 	.word	0x0000df90


	//   ....[8]....
        /*1810*/ 	.word	0x0000dfe0


	//   ....[9]....
        /*1814*/ 	.word	0x0000dff0


	//----- nvinfo : EIATTR_VRC_CTA_INIT_COUNT
	.align		4
.L_1119:
        /*1818*/ 	.byte	0x02, 0x4a
	.zero		1
	.zero		1


	//----- nvinfo : EIATTR_EXIT_INSTR_OFFSETS
	.align		4
        /*181c*/ 	.byte	0x04, 0x1c
        /*181e*/ 	.short	(.L_1121 - .L_1120)


	//   ....[0]....
.L_1120:
        /*1820*/ 	.word	0x000104d0


	//   ....[1]....
        /*1824*/ 	.word	0x00010600


	//   ....[2]....
        /*1828*/ 	.word	0x00010c00


	//   ....[3]....
        /*182c*/ 	.word	0x00011200


	//----- nvinfo : EIATTR_MAX_THREADS
	.align		4
.L_1121:
        /*1830*/ 	.byte	0x04, 0x05
        /*1832*/ 	.short	(.L_1123 - .L_1122)
.L_1122:
        /*1834*/ 	.word	0x00000280
        /*1838*/ 	.word	0x00000001
        /*183c*/ 	.word	0x00000001


	//----- nvinfo : EIATTR_CRS_STACK_SIZE
	.align		4
.L_1123:
        /*1840*/ 	.byte	0x04, 0x1e
        /*1842*/ 	.short	(.L_1125 - .L_1124)
.L_1124:
        /*1844*/ 	.word	0x00000000


	//----- nvinfo : EIATTR_CBANK_PARAM_SIZE
	.align		4
.L_1125:
        /*1848*/ 	.byte	0x03, 0x19
        /*184a*/ 	.short	0x00b8


	//----- nvinfo : EIATTR_PARAM_CBANK
	.align		4
        /*184c*/ 	.byte	0x04, 0x0a
        /*184e*/ 	.short	(.L_1127 - .L_1126)
	.align		4
.L_1126:
        /*1850*/ 	.word	index@(.nv.constant0._Z35group_norm_nhwc_bwd_one_pass_kernelI11Fp32IOBf16WLi512ELi80ELi640EEv26Group_norm_nhwc_bwd_params)
        /*1854*/ 	.short	0x0380
        /*1856*/ 	.short	0x00b8


	//----- nvinfo : EIATTR_SW_WAR
	.align		4
.L_1127:
        /*1858*/ 	.byte	0x04, 0x36
        /*185a*/ 	.short	(.L_1129 - .L_1128)
.L_1128:
        /*185c*/ 	.word	0x00000008
.L_1129:


//--------------------- .nv.info._Z35group_norm_nhwc_bwd_one_pass_kernelI11Fp32IOFp16WLi64ELi80ELi640EEv26Group_norm_nhwc_bwd_params --------------------------
	.section	.nv.info._Z35group_norm_nhwc_bwd_one_pass_kernelI11Fp32IOFp16WLi64ELi80ELi640EEv26Group_norm_nhwc_bwd_params,"",@"SHT_CUDA_INFO"
	.sectionflags	@""
	.align	4


	//----- nvinfo : EIATTR_CUDA_API_VERSION
	.align		4
        /*0000*/ 	.byte	0x04, 0x37
        /*0002*/ 	.short	(.L_1131 - .L_1130)
.L_1130:
        /*0004*/ 	.word	0x00000082


	//----- nvinfo : EIATTR_KPARAM_INFO
	.align		4
.L_1131:
        /*0008*/ 	.byte	0x04, 0x17
        /*000a*/ 	.short	(.L_1133 - .L_1132)
.L_1132:
        /*000c*/ 	.word	0x00000000
        /*0010*/ 	.short	0x0000
        /*0012*/ 	.short	0x0000
        /*0014*/ 	.byte	0x00, 0xf0, 0xe1, 0x02


	//----- nvinfo : EIATTR_SPARSE_MMA_MASK
	.align		4
.L_1133:
        /*0018*/ 	.byte	0x03, 0x50
        /*001a*/ 	.short	0x0000


	//----- nvinfo : EIATTR_MAXREG_COUNT
	.align		4
        /*001c*/ 	.byte	0x03, 0x1b
        /*001e*/ 	.short	0x0060


	//----- nvinfo : EIATTR_NUM_BARRIERS
	.align		4
        /*0020*/ 	.byte	0x02, 0x4c
        /*0022*/ 	.byte	0x01
	.zero		1


	//----- nvinfo : EIATTR_MERCURY_ISA_VERSION
	.align		4
        /*0024*/ 	.byte	0x03, 0x5f
        /*0026*/ 	.short	0x0101


	//----- nvinfo : EIATTR_INT_WARP_WIDE_INSTR_OFFSETS
	.align		4
        /*0028*/ 	.byte	0x04, 0x31
        /*002a*/ 	.short	(.L_1135 - .L_1134)


	//   ....[0]....
.L_1134:
        /*002c*/ 	.word	0x00001a00


	//----- nvinfo : EIATTR_COOP_GROUP_MASK_REGIDS
	.align		4
.L_1135:
        /*0030*/ 	.byte	0x04, 0x29
        /*0032*/ 	.short	(.L_1137 - .L_1136)


	//   ....[0]....
.L_1136:
        /*0034*/ 	.word	0xffffffff


	//   ....[1]....
        /*0038*/ 	.word	0xffffffff


	//   ....[2]....
        /*003c*/ 	.word	0xffffffff


	//   ....[3]....
        /*0040*/ 	.word	0xffffffff


	//   ....[4]....
        /*0044*/ 	.word	0xffffffff


	//   ....[5]....
        /*0048*/ 	.word	0xffffffff


	//   ....[6]....
        /*004c*/ 	.word	0xffffffff


	//   ....[7]....
        /*0050*/ 	.word	0xffffffff


	//   ....[8]....
        /*0054*/ 	.word	0xffffffff


	//   ....[9]....
        /*0058*/ 	.word	0xffffffff


	//----- nvinfo : EIATTR_COOP_GROUP_INSTR_OFFSETS
	.align		4
.L_1137:
        /*005c*/ 	.byte	0x04, 0x28
        /*005e*/ 	.short	(.L_1139 - .L_1138)


	//   ....[0]....
.L_1138:
        /*0060*/ 	.word	0x00001780


	//   ....[1]....
        /*0064*/ 	.word	0x000017c0


	//   ....[2]....
        /*0068*/ 	.word	0x00001860


	//   ....[3]....
        /*006c*/ 	.word	0x00001880


	//   ....[4]....
        /*0070*/ 	.word	0x000018e0


	//   ....[5]....
        /*0074*/ 	.word	0x00001900


	//   ....[6]....
        /*0078*/ 	.word	0x00001930


	//   ....[7]....
        /*007c*/ 	.word	0x00001950


	//   ....[8]....
        /*0080*/ 	.word	0x000019a0


	//   ....[9]....
        /*0084*/ 	.word	0x000019b0


	//----- nvinfo : EIATTR_VRC_CTA_INIT_COUNT
	.align		4
.L_1139:
        /*0088*/ 	.byte	0x02, 0x4a
	.zero		1
	.zero		1


	//----- nvinfo : EIATTR_EXIT_INSTR_OFFSETS
	.align		4
        /*008c*/ 	.byte	0x04, 0x1c
        /*008e*/ 	.short	(.L_1141 - .L_1140)


	//   ....[0]....
.L_1140:
        /*0090*/ 	.word	0x000044e0


	//   ....[1]....
        /*0094*/ 	.word	0x00004610


	//   ....[2]....
        /*0098*/ 	.word	0x00004c10


	//   ....[3]....
        /*009c*/ 	.word	0x00005210


	//----- nvinfo : EIATTR_MAX_THREADS
	.align		4
.L_1141:
        /*00a0*/ 	.byte	0x04, 0x05
        /*00a2*/ 	.short	(.L_1143 - .L_1142)
.L_1142:
        /*00a4*/ 	.word	0x00000280
        /*00a8*/ 	.word	0x00000001
        /*00ac*/ 	.word	0x00000001


	//----- nvinfo : EIATTR_CRS_STACK_SIZE
	.align		4
.L_1143:
        /*00b0*/ 	.byte	0x04, 0x1e
        /*00b2*/ 	.short	(.L_1145 - .L_1144)
.L_1144:
        /*00b4*/ 	.word	0x00000000


	//----- nvinfo : EIATTR_CBANK_PARAM_SIZE
	.align		4
.L_1145:
        /*00b8*/ 	.byte	0x03, 0x19
        /*00ba*/ 	.short	0x00b8


	//----- nvinfo : EIATTR_PARAM_CBANK
	.align		4
        /*00bc*/ 	.byte	0x04, 0x0a
        /*00be*/ 	.short	(.L_1147 - .L_1146)
	.align		4
.L_1146:
        /*00c0*/ 	.word	index@(.nv.constant0._Z35group_norm_nhwc_bwd_one_pass_kernelI11Fp32IOFp16WLi64ELi80ELi640EEv26Group_norm_nhwc_bwd_params)
        /*00c4*/ 	.short	0x0380
        /*00c6*/ 	.short	0x00b8


	//----- nvinfo : EIATTR_SW_WAR
	.align		4
.L_1147:
        /*00c8*/ 	.byte	0x04, 0x36
        /*00ca*/ 	.short	(.L_1149 - .L_1148)
.L_1148:
        /*00cc*/ 	.word	0x00000008
.L_1149:


//--------------------- .nv.info._Z35group_norm_nhwc_bwd_one_pass_kernelI11Fp32IOFp16WLi128ELi80ELi640EEv26Group_norm_nhwc_bwd_params --------------------------
	.section	.nv.info._Z35group_norm_nhwc_bwd_one_pass_kernelI11Fp32IOFp16WLi128ELi80ELi640EEv26Group_norm_nhwc_bwd_params,"",@"SHT_CUDA_INFO"
	.sectionflags	@""
	.align	4


	//----- nvinfo : EIATTR_CUDA_API_VERSION
	.align		4
        /*0000*/ 	.byte	0x04, 0x37
        /*0002*/ 	.short	(.L_1151 - .L_1150)
.L_1150:
        /*0004*/ 	.word	0x00000082


	//----- nvinfo : EIATTR_KPARAM_INFO
	.align		4
.L_1151:
        /*0008*/ 	.byte	0x04, 0x17
        /*000a*/ 	.short	(.L_1153 - .L_1152)
.L_1152:
        /*000c*/ 	.word	0x00000000
        /*0010*/ 	.short	0x0000
        /*0012*/ 	.short	0x0000
        /*0014*/ 	.byte	0x00, 0xf0, 0xe1, 0x02


	//----- nvinfo : EIATTR_SPARSE_MMA_MASK
	.align		4
.L_1153:
        /*0018*/ 	.byte	0x03, 0x50
        /*001a*/ 	.short	0x0000


	//----- nvinfo : EIATTR_MAXREG_COUNT
	.align		4
        /*001c*/ 	.byte	0x03, 0x1b
        /*001e*/ 	.short	0x0060


	//----- nvinfo : EIATTR_NUM_BARRIERS
	.align		4
        /*0020*/ 	.byte	0x02, 0x4c
        /*0022*/ 	.byte	0x01
	.zero		1


	//----- nvinfo : EIATTR_MERCURY_ISA_VERSION
	.align		4
        /*0024*/ 	.byte	0x03, 0x5f
        /*0026*/ 	.short	0x0101


	//----- nvinfo : EIATTR_COOP_GROUP_MASK_REGIDS
	.align		4
        /*0028*/ 	.byte	0x04, 0x29
        /*002a*/ 	.short	(.L_1155 - .L_1154)


	//   ....[0]....
.L_1154:
        /*002c*/ 	.word	0xffffffff


	//   ....[1]....
        /*0030*/ 	.word	0xffffffff


	//   ....[2]....
        /*0034*/ 	.word	0xffffffff


	//   ....[3]....
        /*0038*/ 	.word	0xffffffff


	//   ....[4]....
        /*003c*/ 	.word	0xffffffff


	//   ....[5]....
        /*0040*/ 	.word	0xffffffff


	//   ....[6]....
        /*0044*/ 	.word	0xffffffff


	//   ....[7]....
        /*0048*/ 	.word	0xffffffff


	//   ....[8]....
        /*004c*/ 	.word	0xffffffff


	//   ....[9]....
        /*0050*/ 	.word	0xffffffff


	//----- nvinfo : EIATTR_COOP_GROUP_INSTR_OFFSETS
	.align		4
.L_1155:
        /*0054*/ 	.byte	0x04, 0x28
        /*0056*/ 	.short	(.L_1157 - .L_1156)


	//   ....[0]....
.L_1156:
        /*0058*/ 	.word	0x000029a0


	//   ....[1]....
        /*005c*/ 	.word	0x000029e0


	//   ....[2]....
        /*0060*/ 	.word	0x00002a50


	//   ....[3]....
        /*0064*/ 	.word	0x00002a70


	//   ....[4]....
        /*0068*/ 	.word	0x00002aa0


	//   ....[5]....
        /*006c*/ 	.word	0x00002ac0


	//   ....[6]....
        /*0070*/ 	.word	0x00002af0


	//   ....[7]....
        /*0074*/ 	.word	0x00002b10


	//   ....[8]....
        /*0078*/ 	.word	0x00002b60


	//   ....[9]....
        /*007c*/ 	.word	0x00002b70


	//----- nvinfo : EIATTR_VRC_CTA_INIT_COUNT
	.align		4
.L_1157:
        /*0080*/ 	.byte	0x02, 0x4a
	.zero		1
	.zero		1


	//----- nvinfo : EIATTR_EXIT_INSTR_OFFSETS
	.align		4
        /*0084*/ 	.byte	0x04, 0x1c
        /*0086*/ 	.short	(.L_1159 - .L_1158)


	//   ....[0]....
.L_1158:
        /*0088*/ 	.word	0x000058e0


	//   ....[1]....
        /*008c*/ 	.word	0x00005a10


	//   ....[2]....
        /*0090*/ 	.word	0x00006000


	//   ....[3]....
        /*0094*/ 	.word	0x00006600


	//----- nvinfo : EIATTR_MAX_THREADS
	.align		4
.L_1159:
        /*0098*/ 	.byte	0x04, 0x05
        /*009a*/ 	.short	(.L_1161 - .L_1160)
.L_1160:
        /*009c*/ 	.word	0x00000280
        /*00a0*/ 	.word	0x00000001
        /*00a4*/ 	.word	0x00000001


	//----- nvinfo : EIATTR_CRS_STACK_SIZE
	.align		4
.L_1161:
        /*00a8*/ 	.byte	0x04, 0x1e
        /*00aa*/ 	.short	(.L_1163 - .L_1162)
.L_1162:
        /*00ac*/ 	.word	0x00000000


	//----- nvinfo : EIATTR_CBANK_PARAM_SIZE
	.align		4
.L_1163:
        /*00b0*/ 	.byte	0x03, 0x19
        /*00b2*/ 	.short	0x00b8


	//----- nvinfo : EIATTR_PARAM_CBANK
	.align		4
        /*00b4*/ 	.byte	0x04, 0x0a
        /*00b6*/ 	.short	(.L_1165 - .L_1164)
	.align		4
.L_1164:
        /*00b8*/ 	.word	index@(.nv.constant0._Z35group_norm_nhwc_bwd_one_pass_kernelI11Fp32IOFp16WLi128ELi80ELi640EEv26Group_norm_nhwc_bwd_params)
        /*00bc*/ 	.short	0x0380
        /*00be*/ 	.short	0x00b8


	//----- nvinfo : EIATTR_SW_WAR
	.align		4
.L_1165:
        /*00c0*/ 	.byte	0x04, 0x36
        /*00c2*/ 	.short	(.L_1167 - .L_1166)
.L_1166:
        /*00c4*/ 	.word	0x00000008
.L_1167:


//--------------------- .nv.info._Z35group_norm_nhwc_bwd_one_pass_kernelI11Fp32IOFp16WLi256ELi80ELi640EEv26Group_norm_nhwc_bwd_params --------------------------
	.section	.nv.info._Z35group_norm_nhwc_bwd_one_pass_kernelI11Fp32IOFp16WLi256ELi80ELi640EEv26Group_norm_nhwc_bwd_params,"",@"SHT_CUDA_INFO"
	.sectionflags	@""
	.align	4


	//----- nvinfo : EIATTR_CUDA_API_VERSION
	.align		4
        /*0000*/ 	.byte	0x04, 0x37
        /*0002*/ 	.short	(.L_1169 - .L_1168)
.L_1168:
        /*0004*/ 	.word	0x00000082


	//----- nvinfo : EIATTR_KPARAM_INFO
	.align		4
.L_1169:
        /*0008*/ 	.byte	0x04, 0x17
        /*000a*/ 	.short	(.L_1171 - .L_1170)
.L_1170:
        /*000c*/ 	.word	0x00000000
        /*0010*/ 	.short	0x0000
        /*0012*/ 	.short	0x0000
        /*0014*/ 	.byte	0x00, 0xf0, 0xe1, 0x02


	//----- nvinfo : EIATTR_SPARSE_MMA_MASK
	.align		4
.L_1171:
        /*0018*/ 	.byte	0x03, 0x50
        /*001a*/ 	.short	0x0000


	//----- nvinfo : EIATTR_MAXREG_COUNT
	.align		4
        /*001c*/ 	.byte	0x03, 0x1b
        /*001e*/ 	.short	0x0060


	//----- nvinfo : EIATTR_NUM_BARRIERS
	.align		4
        /*0020*/ 	.byte	0x02, 0x4c
        /*0022*/ 	.byte	0x01
	.zero		1


	//----- nvinfo : EIATTR_MERCURY_ISA_VERSION
	.align		4
        /*0024*/ 	.byte	0x03, 0x5f
        /*0026*/ 	.short	0x0101


	//----- nvinfo : EIATTR_INT_WARP_WIDE_INSTR_OFFSETS
	.align		4
        /*0028*/ 	.byte	0x04, 0x31
        /*002a*/ 	.short	(.L_1173 - .L_1172)


	//   ....[0]....
.L_1172:
        /*002c*/ 	.word	0x00004dd0


	//----- nvinfo : EIATTR_COOP_GROUP_MASK_REGIDS
	.align		4
.L_1173:
        /*0030*/ 	.byte	0x04, 0x29
        /*0032*/ 	.short	(.L_1175 - .L_1174)


	//   ....[0]....
.L_1174:
        /*0034*/ 	.word	0xffffffff


	//   ....[1]....
        /*0038*/ 	.word	0xffffffff


	//   ....[2]....
        /*003c*/ 	.word	0xffffffff


	//   ....[3]....
        /*0040*/ 	.word	0xffffffff


	//   ....[4]....
        /*0044*/ 	.word	0xffffffff


	//   ....[5]....
        /*0048*/ 	.word	0xffffffff


	//   ....[6]....
        /*004c*/ 	.word	0xffffffff


	//   ....[7]....
        /*0050*/ 	.word	0xffffffff


	//   ....[8]....
        /*0054*/ 	.word	0xffffffff


	//   ....[9]....
        /*0058*/ 	.word	0xffffffff


	//----- nvinfo : EIATTR_COOP_GROUP_INSTR_OFFSETS
	.align		4
.L_1175:
        /*005c*/ 	.byte	0x04, 0x28
        /*005e*/ 	.short	(.L_1177 - .L_1176)


	//   ....[0]....
.L_1176:
        /*0060*/ 	.word	0x00004b80


	//   ....[1]....
        /*0064*/ 	.word	0x00004ba0


	//   ....[2]....
        /*0068*/ 	.word	0x00004c60


	//   ....[3]....
        /*006c*/ 	.word	0x00004c70


	//   ....[4]....
        /*0070*/ 	.word	0x00004ca0


	//   ....[5]....
        /*0074*/ 	.word	0x00004cc0


	//   ....[6]....
        /*0078*/ 	.word	0x00004cf0


	//   ....[7]....
        /*007c*/ 	.word	0x00004d10


	//   ....[8]....
        /*0080*/ 	.word	0x00004d60


	//   ....[9]....
        /*0084*/ 	.word	0x00004d70


	//----- nvinfo : EIATTR_VRC_CTA_INIT_COUNT
	.align		4
.L_1177:
        /*0088*/ 	.byte	0x02, 0x4a
	.zero		1
	.zero		1


	//----- nvinfo : EIATTR_EXIT_INSTR_OFFSETS
	.align		4
        /*008c*/ 	.byte	0x04, 0x1c
        /*008e*/ 	.short	(.L_1179 - .L_1178)


	//   ....[0]....
.L_1178:
        /*0090*/ 	.word	0x00009f60


	//   ....[1]....
        /*0094*/ 	.word	0x0000a090


	//   ....[2]....
        /*0098*/ 	.word	0x0000a6a0


	//   ....[3]....
        /*009c*/ 	.word	0x0000aca0


	//----- nvinfo : EIATTR_MAX_THREADS
	.align		4
.L_1179:
        /*00a0*/ 	.byte	0x04, 0x05
        /*00a2*/ 	.short	(.L_1181 - .L_1180)
.L_1180:
        /*00a4*/ 	.word	0x00000280
        /*00a8*/ 	.word	0x00000001
        /*00ac*/ 	.word	0x00000001


	//----- nvinfo : EIATTR_CRS_STACK_SIZE
	.align		4
.L_1181:
        /*00b0*/ 	.byte	0x04, 0x1e
        /*00b2*/ 	.short	(.L_1183 - .L_1182)
.L_1182:
        /*00b4*/ 	.word	0x00000000


	//----- nvinfo : EIATTR_CBANK_PARAM_SIZE
	.align		4
.L_1183:
        /*00b8*/ 	.byte	0x03, 0x19
        /*00ba*/ 	.short	0x00b8


	//----- nvinfo : EIATTR_PARAM_CBANK
	.align		4
        /*00bc*/ 	.byte	0x04, 0x0a
        /*00be*/ 	.short	(.L_1185 - .L_1184)
	.align		4
.L_1184:
        /*00c0*/ 	.word	index@(.nv.constant0._Z35group_norm_nhwc_bwd_one_pass_kernelI11Fp32IOFp16WLi256ELi80ELi640EEv26Group_norm_nhwc_bwd_params)
        /*00c4*/ 	.short	0x0380
        /*00c6*/ 	.short	0x00b8


	//----- nvinfo : EIATTR_SW_WAR
	.align		4
.L_1185:
        /*00c8*/ 	.byte	0x04, 0x36
        /*00ca*/ 	.short	(.L_1187 - .L_1186)
.L_1186:
        /*00cc*/ 	.word	0x00000008
.L_1187:


//--------------------- .nv.info._Z35group_norm_nhwc_bwd_one_pass_kernelI11Fp32IOFp16WLi512ELi80ELi640EEv26Group_norm_nhwc_bwd_params --------------------------
	.section	.nv.info._Z35group_norm_nhwc_bwd_one_pass_kernelI11Fp32IOFp16WLi512ELi80ELi640EEv26Group_norm_nhwc_bwd_params,"",@"SHT_CUDA_INFO"
	.sectionflags	@""
	.align	4


	//----- nvinfo : EIATTR_CUDA_API_VERSION
	.align		4
        /*0000*/ 	.byte	0x04, 0x37
        /*0002*/ 	.short	(.L_1189 - .L_1188)
.L_1188:
        /*0004*/ 	.word	0x00000082


	//----- nvinfo : EIATTR_KPARAM_INFO
	.align		4
.L_1189:
        /*0008*/ 	.byte	0x04, 0x17
        /*000a*/ 	.short	(.L_1191 - .L_1190)
.L_1190:
        /*000c*/ 	.word	0x00000000
        /*0010*/ 	.short	0x0000
        /*0012*/ 	.short	0x0000
        /*0014*/ 	.byte	0x00, 0xf0, 0xe1, 0x02


	//----- nvinfo : EIATTR_SPARSE_MMA_MASK
	.align		4
.L_1191:
        /*0018*/ 	.byte	0x03, 0x50
        /*001a*/ 	.short	0x0000


	//----- nvinfo : EIATTR_MAXREG_COUNT
	.align		4
        /*001c*/ 	.byte	0x03, 0x1b
        /*001e*/ 	.short	0x0060


	//----- nvinfo : EIATTR_NUM_BARRIERS
	.align		4
        /*0020*/ 	.byte	0x02, 0x4c
        /*0022*/ 	.byte	0x01
	.zero		1


	//----- nvinfo : EIATTR_ANNOTATIONS
	.align		4
        /*0024*/ 	.byte	0x04, 0x55
        /*0026*/ 	.short	(.L_1193 - .L_1192)


	//   ....[0]....
.L_1192:
        /* <DEDUP_REMOVED lines=380> */


	//----- nvinfo : EIATTR_MERCURY_ISA_VERSION
	.align		4
.L_1193:
        /*17d0*/ 	.byte	0x03, 0x5f
        /*17d2*/ 	.short	0x0101


	//----- nvinfo : EIATTR_INT_WARP_WIDE_INSTR_OFFSETS
	.align		4
        /*17d4*/ 	.byte	0x04, 0x31
        /*17d6*/ 	.short	(.L_1195 - .L_1194)


	//   ....[0]....
.L_1194:
        /*17d8*/ 	.word	0x0000dfe0


	//   ....[1]....
        /*17dc*/ 	.word	0x0000f6f0


	//   ....[2]....
        /*17e0*/ 	.word	0x0000f730


	//   ....[3]....
        /*17e4*/ 	.word	0x0000f770


	//   ....[4]....
        /*17e8*/ 	.word	0x0000f7b0


	//   ....[5]....
        /*17ec*/ 	.word	0x0000f9d0


	//----- nvinfo : EIATTR_COOP_GROUP_MASK_REGIDS
	.align		4
.L_1195:
        /*17f0*/ 	.byte	0x04, 0x29
        /*17f2*/ 	.short	(.L_1197 - .L_1196)


	//   ....[0]....
.L_1196:
        /*17f4*/ 	.word	0xffffffff


	//   ....[1]....
        /*17f8*/ 	.word	0xffffffff


	//   ....[2]....
        /*17fc*/ 	.word	0xffffffff


	//   ....[3]....
        /*1800*/ 	.word	0xffffffff


	//   ....[4]....
        /*1804*/ 	.word	0xffffffff


	//   ....[5]....
        /*1808*/ 	.word	0xffffffff


	//   ....[6]....
        /*180c*/ 	.word	0xffffffff


	//   ....[7]....
        /*1810*/ 	.word	0xffffffff


	//   ....[8]....
        /*1814*/ 	.word	0xffffffff


	//   ....[9]....
        /*1818*/ 	.word	0xffffffff


	//----- nvinfo : EIATTR_COOP_GROUP_INSTR_OFFSETS
	.align		4
.L_1197:
        /*181c*/ 	.byte	0x04, 0x28
        /*181e*/ 	.short	(.L_1199 - .L_1198)


	//   ....[0]....
.L_1198:
        /*1820*/ 	.word	0x0000dd80


	//   ....[1]....
        /*1824*/ 	.word	0x0000ddb0


	//   ....[2]....
        /*1828*/ 	.word	0x0000de80


	//   ....[3]....
        /*182c*/ 	.word	0x0000de90


	//   ....[4]....
        /*1830*/ 	.word	0x0000dec0


	//   ....[5]....
        /*1834*/ 	.word	0x0000dee0


	//   ....[6]....
        /*1838*/ 	.word	0x0000df10


	//   ....[7]....
        /*183c*/ 	.word	0x0000df30


	//   ....[8]....
        /*1840*/ 	.word	0x0000df80


	//   ....[9]....
        /*1844*/ 	.word	0x0000df90


	//----- nvinfo : EIATTR_VRC_CTA_INIT_COUNT
	.align		4
.L_1199:
        /*1848*/ 	.byte	0x02, 0x4a
	.zero		1
	.zero		1


	//----- nvinfo : EIATTR_EXIT_INSTR_OFFSETS
	.align		4
        /*184c*/ 	.byte	0x04, 0x1c
        /*184e*/ 	.short	(.L_1201 - .L_1200)


	//   ....[0]....
.L_1200:
        /*1850*/ 	.word	0x00010470


	//   ....[1]....
        /*1854*/ 	.word	0x000105a0


	//   ....[2]....
        /*1858*/ 	.word	0x00010ba0


	//   ....[3]....
        /*185c*/ 	.word	0x000111a0


	//----- nvinfo : EIATTR_MAX_THREADS
	.align		4
.L_1201:
        /*1860*/ 	.byte	0x04, 0x05
        /*1862*/ 	.short	(.L_1203 - .L_1202)
.L_1202:
        /*1864*/ 	.word	0x00000280
        /*1868*/ 	.word	0x00000001
        /*186c*/ 	.word	0x00000001


	//----- nvinfo : EIATTR_CRS_STACK_SIZE
	.align		4
.L_1203:
        /*1870*/ 	.byte	0x04, 0x1e
        /*1872*/ 	.short	(.L_1205 - .L_1204)
.L_1204:
        /*1874*/ 	.word	0x00000000


	//----- nvinfo : EIATTR_CBANK_PARAM_SIZE
	.align		4
.L_1205:
        /*1878*/ 	.byte	0x03, 0x19
        /*187a*/ 	.short	0x00b8


	//----- nvinfo : EIATTR_PARAM_CBANK
	.align		4
        /*187c*/ 	.byte	0x04, 0x0a
        /*187e*/ 	.short	(.L_1207 - .L_1206)
	.align		4
.L_1206:
        /*1880*/ 	.word	index@(.nv.constant0._Z35group_norm_nhwc_bwd_one_pass_kernelI11Fp32IOFp16WLi512ELi80ELi640EEv26Group_norm_nhwc_bwd_params)
        /*1884*/ 	.short	0x0380
        /*1886*/ 	.short	0x00b8


	//----- nvinfo : EIATTR_SW_WAR
	.align		4
.L_1207:
        /*1888*/ 	.byte	0x04, 0x36
        /*188a*/ 	.short	(.L_1209 - .L_1208)
.L_1208:
        /*188c*/ 	.word	0x00000008
.L_1209:


//--------------------- .nv.info._Z35group_norm_nhwc_fwd_one_pass_kernelI11Bf16IOFp32WLi64ELi80ELi640EEv26Group_norm_nhwc_fwd_params --------------------------
	.section	.nv.info._Z35group_norm_nhwc_fwd_one_pass_kernelI11Bf16IOFp32WLi64ELi80ELi640EEv26Group_norm_nhwc_fwd_params,"",@"SHT_CUDA_INFO"
	.sectionflags	@""
	.align	4


	//----- nvinfo : EIATTR_CUDA_API_VERSION
	.align		4
        /*0000*/ 	.byte	0x04, 0x37
        /*0002*/ 	.short	(.L_1211 - .L_1210)
.L_1210:
        /*0004*/ 	.word	0x00000082


	//----- nvinfo : EIATTR_KPARAM_INFO
	.align		4
.L_1211:
        /*0008*/ 	.byte	0x04, 0x17
        /*000a*/ 	.short	(.L_1213 - .L_1212)
.L_1212:
        /*000c*/ 	.word	0x00000000
        /*0010*/ 	.short	0x0000
        /*0012*/ 	.short	0x0000
        /*0014*/ 	.byte	0x00, 0xf0, 0x81, 0x02


	//----- nvinfo : EIATTR_SPARSE_MMA_MASK
	.align		4
.L_1213:
        /*0018*/ 	.byte	0x03, 0x50
        /*001a*/ 	.short	0x0000


	//----- nvinfo : EIATTR_MAXREG_COUNT
	.align		4
        /*001c*/ 	.byte	0x03, 0x1b
        /*001e*/ 	.short	0x0060


	//----- nvinfo : EIATTR_NUM_BARRIERS
	.align		4
        /*0020*/ 	.byte	0x02, 0x4c
        /*0022*/ 	.byte	0x01
	.zero		1


	//----- nvinfo : EIATTR_MERCURY_ISA_VERSION
	.align		4
        /*0024*/ 	.byte	0x03, 0x5f
        /*0026*/ 	.short	0x0101


	//----- nvinfo : EIATTR_INT_WARP_WIDE_INSTR_OFFSETS
	.align		4
        /*0028*/ 	.byte	0x04, 0x31
        /*002a*/ 	.short	(.L_1215 - .L_1214)


	//   ....[0]....
.L_1214:
        /*002c*/ 	.word	0x00001470


	//   ....[1]....
        /*0030*/ 	.word	0x00001490


	//   ....[2]....
        /*0034*/ 	.word	0x00001570


	//   ....[3]....
        /*0038*/ 	.word	0x000015c0


	//   ....[4]....
        /*003c*/ 	.word	0x000016a0


	//   ....[5]....
        /*0040*/ 	.word	0x00001720


	//   ....[6]....
        /*0044*/ 	.word	0x000017f0


	//   ....[7]....
        /*0048*/ 	.word	0x00001810


	//   ....[8]....
        /*004c*/ 	.word	0x00001a60


	//   ....[9]....
        /*0050*/ 	.word	0x00001b50


	//   ....[10]....
        /*0054*/ 	.word	0x00001b70


	//   ....[11]....
        /*0058*/ 	.word	0x00001ba0


	//   ....[12]....
        /*005c*/ 	.word	0x00001db0


	//   ....[13]....
        /*0060*/ 	.word	0x00001dd0


	//----- nvinfo : EIATTR_COOP_GROUP_MASK_REGIDS
	.align		4
.L_1215:
        /*0064*/ 	.byte	0x04, 0x29
        /*0066*/ 	.short	(.L_1217 - .L_1216)


	//   ....[0]....
.L_1216:
        /*0068*/ 	.word	0xffffffff


	//   ....[1]....
        /*006c*/ 	.word	0xffffffff


	//   ....[2]....
        /*0070*/ 	.word	0xffffffff


	//   ....[3]....
        /*0074*/ 	.word	0xffffffff


	//   ....[4]....
        /*0078*/ 	.word	0xffffffff


	//   ....[5]....
        /*007c*/ 	.word	0xffffffff


	//   ....[6]....
        /*0080*/ 	.word	0xffffffff


	//   ....[7]....
        /*0084*/ 	.word	0xffffffff


	//   ....[8]....
        /*0088*/ 	.word	0xffffffff


	//   ....[9]....
        /*008c*/ 	.word	0xffffffff


	//----- nvinfo : EIATTR_COOP_GROUP_INSTR_OFFSETS
	.align		4
.L_1217:
        /*0090*/ 	.byte	0x04, 0x28
        /*0092*/ 	.short	(.L_1219 - .L_1218)


	//   ....[0]....
.L_1218:
        /*0094*/ 	.word	0x00000b80


	//   ....[1]....
        /*0098*/ 	.word	0x00000b90


	//   ....[2]....
        /*009c*/ 	.word	0x00000bc0


	//   ....[3]....
        /*00a0*/ 	.word	0x00000be0


	//   ....[4]....
        /*00a4*/ 	.word	0x00000c10


	//   ....[5]....
        /*00a8*/ 	.word	0x00000c30


	//   ....[6]....
        /*00ac*/ 	.word	0x00000c60


	//   ....[7]....
        /*00b0*/ 	.word	0x00000c80


	//   ....[8]....
        /*00b4*/ 	.word	0x00000cd0


	//   ....[9]....
        /*00b8*/ 	.word	0x00000ce0


	//----- nvinfo : EIATTR_VRC_CTA_INIT_COUNT
	.align		4
.L_1219:
        /*00bc*/ 	.byte	0x02, 0x4a
	.zero		1
	.zero		1


	//----- nvinfo : EIATTR_EXIT_INSTR_OFFSETS
	.align		4
        /*00c0*/ 	.byte	0x04, 0x1c
        /*00c2*/ 	.short	(.L_1221 - .L_1220)


	//   ....[0]....
.L_1220:
        /*00c4*/ 	.word	0x00000070


	//   ....[1]....
        /*00c8*/ 	.word	0x000030b0


	//----- nvinfo : EIATTR_MAX_THREADS
	.align		4
.L_1221:
        /*00cc*/ 	.byte	0x04, 0x05
        /*00ce*/ 	.short	(.L_1223 - .L_1222)
.L_1222:
        /*00d0*/ 	.word	0x00000280
        /*00d4*/ 	.word	0x00000001
        /*00d8*/ 	.word	0x00000001


	//----- nvinfo : EIATTR_CRS_STACK_SIZE
	.align		4
.L_1223:
        /*00dc*/ 	.byte	0x04, 0x1e
        /*00de*/ 	.short	(.L_1225 - .L_1224)
.L_1224:
        /*00e0*/ 	.word	0x00000000


	//----- nvinfo : EIATTR_CBANK_PARAM_SIZE
	.align		4
.L_1225:
        /*00e4*/ 	.byte	0x03, 0x19
        /*00e6*/ 	.short	0x00a0


	//----- nvinfo : EIATTR_PARAM_CBANK
	.align		4
        /*00e8*/ 	.byte	0x04, 0x0a
        /*00ea*/ 	.short	(.L_1227 - .L_1226)
	.align		4
.L_1226:
        /*00ec*/ 	.word	index@(.nv.constant0._Z35group_norm_nhwc_fwd_one_pass_kernelI11Bf16IOFp32WLi64ELi80ELi640EEv26Group_norm_nhwc_fwd_params)
        /*00f0*/ 	.short	0x0380
        /*00f2*/ 	.short	0x00a0


	//----- nvinfo : EIATTR_SW_WAR
	.align		4
.L_1227:
        /*00f4*/ 	.byte	0x04, 0x36
        /*00f6*/ 	.short	(.L_1229 - .L_1228)
.L_1228:
        /*00f8*/ 	.word	0x00000008
.L_1229:


//--------------------- .nv.info._Z35group_norm_nhwc_fwd_one_pass_kernelI11Bf16IOFp32WLi128ELi80ELi640EEv26Group_norm_nhwc_fwd_params --------------------------
	.section	.nv.info._Z35group_norm_nhwc_fwd_one_pass_kernelI11Bf16IOFp32WLi128ELi80ELi640EEv26Group_norm_nhwc_fwd_params,"",@"SHT_CUDA_INFO"
	.sectionflags	@""
	.align	4


	//----- nvinfo : EIATTR_CUDA_API_VERSION
	.align		4
        /*0000*/ 	.byte	0x04, 0x37
        /*0002*/ 	.short	(.L_1231 - .L_1230)
.L_1230:
        /*0004*/ 	.word	0x00000082


	//----- nvinfo : EIATTR_KPARAM_INFO
	.align		4
.L_1231:
        /*0008*/ 	.byte	0x04, 0x17
        /*000a*/ 	.short	(.L_1233 - .L_1232)
.L_1232:
        /*000c*/ 	.word	0x00000000
        /*0010*/ 	.short	0x0000
        /*0012*/ 	.short	0x0000
        /*0014*/ 	.byte	0x00, 0xf0, 0x81, 0x02


	//----- nvinfo : EIATTR_SPARSE_MMA_MASK
	.align		4
.L_1233:
        /*0018*/ 	.byte	0x03, 0x50
        /*001a*/ 	.short	0x0000


	//----- nvinfo : EIATTR_MAXREG_COUNT
	.align		4
        /*001c*/ 	.byte	0x03, 0x1b
        /*001e*/ 	.short	0x0060


	//----- nvinfo : EIATTR_NUM_BARRIERS
	.align		4
        /*0020*/ 	.byte	0x02, 0x4c
        /*0022*/ 	.byte	0x01
	.zero		1


	//----- nvinfo : EIATTR_MERCURY_ISA_VERSION
	.align		4
        /*0024*/ 	.byte	0x03, 0x5f
        /*0026*/ 	.short	0x0101


	//----- nvinfo : EIATTR_INT_WARP_WIDE_INSTR_OFFSETS
	.align		4
        /*0028*/ 	.byte	0x04, 0x31
        /*002a*/ 	.short	(.L_1235 - .L_1234)


	//   ....[0]....
.L_1234:
        /*002c*/ 	.word	0x00001ac0


	//   ....[1]....
        /*0030*/ 	.word	0x00001b00


	//   ....[2]....
        /*0034*/ 	.word	0x00001b80


	//   ....[3]....
        /*0038*/ 	.word	0x00001b90


	//   ....[4]....
        /*003c*/ 	.word	0x00001d40


	//   ....[5]....
        /*0040*/ 	.word	0x00001d90


	//   ....[6]....
        /*0044*/ 	.word	0x00001db0


	//   ....[7]....
        /*0048*/ 	.word	0x00001de0


	//   ....[8]....
        /*004c*/ 	.word	0x00002100


	//   ....[9]....
        /*0050*/ 	.word	0x00002130


	//   ....[10]....
        /*0054*/ 	.word	0x00002150


	//   ....[11]....
        /*0058*/ 	.word	0x00002190


	//   ....[12]....
        /*005c*/ 	.word	0x000023d0


	//   ....[13]....
        /*0060*/ 	.word	0x000023f0


	//----- nvinfo : EIATTR_COOP_GROUP_MASK_REGIDS
	.align		4
.L_1235:
        /*0064*/ 	.byte	0x04, 0x29
        /*0066*/ 	.short	(.L_1237 - .L_1236)


	//   ....[0]....
.L_1236:
        /*0068*/ 	.word	0xffffffff


	//   ....[1]....
        /*006c*/ 	.word	0xffffffff


	//   ....[2]....
        /*0070*/ 	.word	0xffffffff


	//   ....[3]....
        /*0074*/ 	.word	0xffffffff


	//   ....[4]....
        /*0078*/ 	.word	0xffffffff


	//   ....[5]....
        /*007c*/ 	.word	0xffffffff


	//   ....[6]....
        /*0080*/ 	.word	0xffffffff


	//   ....[7]....
        /*0084*/ 	.word	0xffffffff


	//   ....[8]....
        /*0088*/ 	.word	0xffffffff


	//   ....[9]....
        /*008c*/ 	.word	0xffffffff


	//----- nvinfo : EIATTR_COOP_GROUP_INSTR_OFFSETS
	.align		4
.L_1237:
        /*0090*/ 	.byte	0x04, 0x28
        /*0092*/ 	.short	(.L_1239 - .L_1238)


	//   ....[0]....
.L_1238:
        /*0094*/ 	.word	0x00001110


	//   ....[1]....
        /*0098*/ 	.word	0x00001120


	//   ....[2]....
        /*009c*/ 	.word	0x00001150


	//   ....[3]....
        /*00a0*/ 	.word	0x00001160


	//   ....[4]....
        /*00a4*/ 	.word	0x000011a0


	//   ....[5]....
        /*00a8*/ 	.word	0x000011b0


	//   ....[6]....
        /*00ac*/ 	.word	0x000011f0


	//   ....[7]....
        /*00b0*/ 	.word	0x00001200


	//   ....[8]....
        /*00b4*/ 	.word	0x00001290


	//   ....[9]....
        /*00b8*/ 	.word	0x000012a0


	//----- nvinfo : EIATTR_VRC_CTA_INIT_COUNT
	.align		4
.L_1239:
        /*00bc*/ 	.byte	0x02, 0x4a
	.zero		1
	.zero		1


	//----- nvinfo : EIATTR_EXIT_INSTR_OFFSETS
	.align		4
        /*00c0*/ 	.byte	0x04, 0x1c
        /*00c2*/ 	.short	(.L_1241 - .L_1240)


	//   ....[0]....
.L_1240:
        /*00c4*/ 	.word	0x00000070


	//   ....[1]....
        /*00c8*/ 	.word	0x00004540


	//----- nvinfo : EIATTR_MAX_THREADS
	.align		4
.L_1241:
        /*00cc*/ 	.byte	0x04, 0x05
        /*00ce*/ 	.short	(.L_1243 - .L_1242)
.L_1242:
        /*00d0*/ 	.word	0x00000280
        /*00d4*/ 	.word	0x00000001
        /*00d8*/ 	.word	0x00000001


	//----- nvinfo : EIATTR_CRS_STACK_SIZE
	.align		4
.L_1243:
        /*00dc*/ 	.byte	0x04, 0x1e
        /*00de*/ 	.short	(.L_1245 - .L_1244)
.L_1244:
        /*00e0*/ 	.word	0x00000000


	//----- nvinfo : EIATTR_CBANK_PARAM_SIZE
	.align		4
.L_1245:
        /*00e4*/ 	.byte	0x03, 0x19
        /*00e6*/ 	.short	0x00a0


	//----- nvinfo : EIATTR_PARAM_CBANK
	.align		4
        /*00e8*/ 	.byte	0x04, 0x0a
        /*00ea*/ 	.short	(.L_1247 - .L_1246)
	.align		4
.L_1246:
        /*00ec*/ 	.word	index@(.nv.constant0._Z35group_norm_nhwc_fwd_one_pass_kernelI11Bf16IOFp32WLi128ELi80ELi640EEv26Group_norm_nhwc_fwd_params)
        /*00f0*/ 	.short	0x0380
        /*00f2*/ 	.short	0x00a0


	//----- nvinfo : EIATTR_SW_WAR
	.align		4
.L_1247:
        /*00f4*/ 	.byte	0x04, 0x36
        /*00f6*/ 	.short	(.L_1249 - .L_1248)
.L_1248:
        /*00f8*/ 	.word	0x00000008
.L_1249:


//--------------------- .nv.info._Z35group_norm_nhwc_fwd_one_pass_kernelI11Bf16IOFp32WLi256ELi80ELi640EEv26Group_norm_nhwc_fwd_params --------------------------
	.section	.nv.info._Z35group_norm_nhwc_fwd_one_pass_kernelI11Bf16IOFp32WLi256ELi80ELi640EEv26Group_norm_nhwc_fwd_params,"",@"SHT_CUDA_INFO"
	.sectionflags	@""
	.align	4


	//----- nvinfo : EIATTR_CUDA_API_VERSION
	.align		4
        /*0000*/ 	.byte	0x04, 0x37
        /*0002*/ 	.short	(.L_1251 - .L_1250)
.L_1250:
        /*0004*/ 	.word	0x00000082


	//----- nvinfo : EIATTR_KPARAM_INFO
	.align		4
.L_1251:
        /*0008*/ 	.byte	0x04, 0x17
        /*000a*/ 	.short	(.L_1253 - .L_1252)
.L_1252:
        /*000c*/ 	.word	0x00000000
        /*0010*/ 	.short	0x0000
        /*0012*/ 	.short	0x0000
        /*0014*/ 	.byte	0x00, 0xf0, 0x81, 0x02


	//----- nvinfo : EIATTR_SPARSE_MMA_MASK
	.align		4
.L_1253:
        /*0018*/ 	.byte	0x03, 0x50
        /*001a*/ 	.short	0x0000


	//----- nvinfo : EIATTR_MAXREG_COUNT
	.align		4
        /*001c*/ 	.byte	0x03, 0x1b
        /*001e*/ 	.short	0x0060


	//----- nvinfo : EIATTR_NUM_BARRIERS
	.align		4
        /*0020*/ 	.byte	0x02, 0x4c
        /*0022*/ 	.byte	0x01
	.zero		1


	//----- nvinfo : EIATTR_MERCURY_ISA_VERSION
	.align		4
        /*0024*/ 	.byte	0x03, 0x5f
        /*0026*/ 	.short	0x0101


	//----- nvinfo : EIATTR_COOP_GROUP_MASK_REGIDS
	.align		4
        /*0028*/ 	.byte	0x04, 0x29
        /*002a*/ 	.short	(.L_1255 - .L_1254)


	//   ....[0]....
.L_1254:
        /*002c*/ 	.word	0xffffffff


	//   ....[1]....
        /*0030*/ 	.word	0xffffffff


	//   ....[2]....
        /*0034*/ 	.word	0xffffffff


	//   ....[3]....
        /*0038*/ 	.word	0xffffffff


	//   ....[4]....
        /*003c*/ 	.word	0xffffffff


	//   ....[5]....
        /*0040*/ 	.word	0xffffffff


	//   ....[6]....
        /*0044*/ 	.word	0xffffffff


	//   ....[7]....
        /*0048*/ 	.word	0xffffffff


	//   ....[8]....
        /*004c*/ 	.word	0xffffffff


	//   ....[9]....
        /*0050*/ 	.word	0xffffffff


	//----- nvinfo : EIATTR_COOP_GROUP_INSTR_OFFSETS
	.align		4
.L_1255:
        /*0054*/ 	.byte	0x04, 0x28
        /*0056*/ 	.short	(.L_1257 - .L_1256)


	//   ....[0]....
.L_1256:
        /*0058*/ 	.word	0x00001c10


	//   ....[1]....
        /*005c*/ 	.word	0x00001c20


	//   ....[2]....
        /*0060*/ 	.word	0x00001c60


	//   ....[3]....
        /*0064*/ 	.word	0x00001c70


	//   ....[4]....
        /*0068*/ 	.word	0x00001cb0


	//   ....[5]....
        /*006c*/ 	.word	0x00001cc0


	//   ....[6]....
        /*0070*/ 	.word	0x00001d00


	//   ....[7]....
        /*0074*/ 	.word	0x00001d10


	//   ....[8]....
        /*0078*/ 	.word	0x00001da0


	//   ....[9]....
        /*007c*/ 	.word	0x00001db0


	//----- nvinfo : EIATTR_VRC_CTA_INIT_COUNT
	.align		4
.L_1257:
        /*0080*/ 	.byte	0x02, 0x4a
	.zero		1
	.zero		1


	//----- nvinfo : EIATTR_EXIT_INSTR_OFFSETS
	.align		4
        /*0084*/ 	.byte	0x04, 0x1c
        /*0086*/ 	.short	(.L_1259 - .L_1258)


	//   ....[0]....
.L_1258:
        /*0088*/ 	.word	0x00000060


	//   ....[1]....
        /*008c*/ 	.word	0x000068e0


	//----- nvinfo : EIATTR_MAX_THREADS
	.align		4
.L_1259:
        /*0090*/ 	.byte	0x04, 0x05
        /*0092*/ 	.short	(.L_1261 - .L_1260)
.L_1260:
        /*0094*/ 	.word	0x00000280
        /*0098*/ 	.word	0x00000001
        /*009c*/ 	.word	0x00000001


	//----- nvinfo : EIATTR_CRS_STACK_SIZE
	.align		4
.L_1261:
        /*00a0*/ 	.byte	0x04, 0x1e
        /*00a2*/ 	.short	(.L_1263 - .L_1262)
.L_1262:
        /*00a4*/ 	.word	0x00000000


	//----- nvinfo : EIATTR_CBANK_PARAM_SIZE
	.align		4
.L_1263:
        /*00a8*/ 	.byte	0x03, 0x19
        /*00aa*/ 	.short	0x00a0


	//----- nvinfo : EIATTR_PARAM_CBANK
	.align		4
        /*00ac*/ 	.byte	0x04, 0x0a
        /*00ae*/ 	.short	(.L_1265 - .L_1264)
	.align		4
.L_1264:
        /*00b0*/ 	.word	index@(.nv.constant0._Z35group_norm_nhwc_fwd_one_pass_kernelI11Bf16IOFp32WLi256ELi80ELi640EEv26Group_norm_nhwc_fwd_params)
        /*00b4*/ 	.short	0x0380
        /*00b6*/ 	.short	0x00a0


	//----- nvinfo : EIATTR_SW_WAR
	.align		4
.L_1265:
        /*00b8*/ 	.byte	0x04, 0x36
        /*00ba*/ 	.short	(.L_1267 - .L_1266)
.L_1266:
        /*00bc*/ 	.word	0x00000008
.L_1267:


//--------------------- .nv.info._Z35group_norm_nhwc_fwd_one_pass_kernelI11Bf16IOFp32WLi512ELi80ELi640EEv26Group_norm_nhwc_fwd_params --------------------------
	.section	.nv.info._Z35group_norm_nhwc_fwd_one_pass_kernelI11Bf16IOFp32WLi512ELi80ELi640EEv26Group_norm_nhwc_fwd_params,"",@"SHT_CUDA_INFO"
	.sectionflags	@""
	.align	4


	//----- nvinfo : EIATTR_CUDA_API_VERSION
	.align		4
        /*0000*/ 	.byte	0x04, 0x37
        /*0002*/ 	.short	(.L_1269 - .L_1268)
.L_1268:
        /*0004*/ 	.word	0x00000082


	//----- nvinfo : EIATTR_KPARAM_INFO
	.align		4
.L_1269:
        /*0008*/ 	.byte	0x04, 0x17
        /*000a*/ 	.short	(.L_1271 - .L_1270)
.L_1270:
        /*000c*/ 	.word	0x00000000
        /*0010*/ 	.short	0x0000
        /*0012*/ 	.short	0x0000
        /*0014*/ 	.byte	0x00, 0xf0, 0x81, 0x02


	//----- nvinfo : EIATTR_SPARSE_MMA_MASK
	.align		4
.L_1271:
        /*0018*/ 	.byte	0x03, 0x50
        /*001a*/ 	.short	0x0000


	//----- nvinfo : EIATTR_MAXREG_COUNT
	.align		4
        /*001c*/ 	.byte	0x03, 0x1b
        /*001e*/ 	.short	0x0060


	//----- nvinfo : EIATTR_NUM_BARRIERS
	.align		4
        /*0020*/ 	.byte	0x02, 0x4c
        /*0022*/ 	.byte	0x01
	.zero		1


	//----- nvinfo : EIATTR_MERCURY_ISA_VERSION
	.align		4
        /*0024*/ 	.byte	0x03, 0x5f
        /*0026*/ 	.short	0x0101


	//----- nvinfo : EIATTR_COOP_GROUP_MASK_REGIDS
	.align		4
        /*0028*/ 	.byte	0x04, 0x29
        /*002a*/ 	.short	(.L_1273 - .L_1272)


	//   ....[0]....
.L_1272:
        /*002c*/ 	.word	0xffffffff


	//   ....[1]....
        /*0030*/ 	.word	0xffffffff


	//   ....[2]....
        /*0034*/ 	.word	0xffffffff


	//   ....[3]....
        /*0038*/ 	.word	0xffffffff


	//   ....[4]....
        /*003c*/ 	.word	0xffffffff


	//   ....[5]....
        /*0040*/ 	.word	0xffffffff


	//   ....[6]....
        /*0044*/ 	.word	0xffffffff


	//   ....[7]....
        /*0048*/ 	.word	0xffffffff


	//   ....[8]....
        /*004c*/ 	.word	0xffffffff


	//   ....[9]....
        /*0050*/ 	.word	0xffffffff


	//----- nvinfo : EIATTR_COOP_GROUP_INSTR_OFFSETS
	.align		4
.L_1273:
        /*0054*/ 	.byte	0x04, 0x28
        /*0056*/ 	.short	(.L_1275 - .L_1274)


	//   ....[0]....
.L_1274:
        /*0058*/ 	.word	0x00003490


	//   ....[1]....
        /*005c*/ 	.word	0x000034a0


	//   ....[2]....
        /*0060*/ 	.word	0x000034e0


	//   ....[3]....
        /*0064*/ 	.word	0x000034f0


	//   ....[4]....
        /*0068*/ 	.word	0x00003530


	//   ....[5]....
        /*006c*/ 	.word	0x00003540


	//   ....[6]....
        /*0070*/ 	.word	0x00003590


	//   ....[7]....
        /*0074*/ 	.word	0x000035a0


	//   ....[8]....
        /*0078*/ 	.word	0x00003630


	//   ....[9]....
        /*007c*/ 	.word	0x00003640


	//----- nvinfo : EIATTR_VRC_CTA_INIT_COUNT
	.align		4
.L_1275:
        /*0080*/ 	.byte	0x02, 0x4a
	.zero		1
	.zero		1


	//----- nvinfo : EIATTR_EXIT_INSTR_OFFSETS
	.align		4
        /*0084*/ 	.byte	0x04, 0x1c
        /*0086*/ 	.short	(.L_1277 - .L_1276)


	//   ....[0]....
.L_1276:
        /*0088*/ 	.word	0x00000060


	//   ....[1]....
        /*008c*/ 	.word	0x0000cb40


	//----- nvinfo : EIATTR_MAX_THREADS
	.align		4
.L_1277:
        /*0090*/ 	.byte	0x04, 0x05
        /*0092*/ 	.short	(.L_1279 - .L_1278)
.L_1278:
        /*0094*/ 	.word	0x00000280
        /*0098*/ 	.word	0x00000001
        /*009c*/ 	.word	0x00000001


	//----- nvinfo : EIATTR_CRS_STACK_SIZE
	.align		4
.L_1279:
        /*00a0*/ 	.byte	0x04, 0x1e
        /*00a2*/ 	.short	(.L_1281 - .L_1280)
.L_1280:
        /*00a4*/ 	.word	0x00000000


	//----- nvinfo : EIATTR_CBANK_PARAM_SIZE
	.align		4
.L_1281:
        /*00a8*/ 	.byte	0x03, 0x19
        /*00aa*/ 	.short	0x00a0


	//----- nvinfo : EIATTR_PARAM_CBANK
	.align		4
        /*00ac*/ 	.byte	0x04, 0x0a
        /*00ae*/ 	.short	(.L_1283 - .L_1282)
	.align		4
.L_1282:
        /*00b0*/ 	.word	index@(.nv.constant0._Z35group_norm_nhwc_fwd_one_pass_kernelI11Bf16IOFp32WLi512ELi80ELi640EEv26Group_norm_nhwc_fwd_params)
        /*00b4*/ 	.short	0x0380
        /*00b6*/ 	.short	0x00a0


	//----- nvinfo : EIATTR_SW_WAR
	.align		4
.L_1283:
        /*00b8*/ 	.byte	0x04, 0x36
        /*00ba*/ 	.short	(.L_1285 - .L_1284)
.L_1284:
        /*00bc*/ 	.word	0x00000008
.L_1285:


//--------------------- .nv.info._Z35group_norm_nhwc_fwd_one_pass_kernelI11Bf16IOBf16WLi64ELi80ELi640EEv26Group_norm_nhwc_fwd_params --------------------------
	.section	.nv.info._Z35group_norm_nhwc_fwd_one_pass_kernelI11Bf16IOBf16WLi64ELi80ELi640EEv26Group_norm_nhwc_fwd_params,"",@"SHT_CUDA_INFO"
	.sectionflags	@""
	.align	4


	//----- nvinfo : EIATTR_CUDA_API_VERSION
	.align		4
        /*0000*/ 	.byte	0x04, 0x37
        /*0002*/ 	.short	(.L_1287 - .L_1286)
.L_1286:
        /*0004*/ 	.word	0x00000082


	//----- nvinfo : EIATTR_KPARAM_INFO
	.align		4
.L_1287:
        /*0008*/ 	.byte	0x04, 0x17
        /*000a*/ 	.short	(.L_1289 - .L_1288)
.L_1288:
        /*000c*/ 	.word	0x00000000
        /*0010*/ 	.short	0x0000
        /*0012*/ 	.short	0x0000
        /*0014*/ 	.byte	0x00, 0xf0, 0x81, 0x02


	//----- nvinfo : EIATTR_SPARSE_MMA_MASK
	.align		4
.L_1289:
        /*0018*/ 	.byte	0x03, 0x50
        /*001a*/ 	.short	0x0000


	//----- nvinfo : EIATTR_MAXREG_COUNT
	.align		4
        /*001c*/ 	.byte	0x03, 0x1b
        /*001e*/ 	.short	0x0060


	//----- nvinfo : EIATTR_NUM_BARRIERS
	.align		4
        /*0020*/ 	.byte	0x02, 0x4c
        /*0022*/ 	.byte	0x01
	.zero		1


	//----- nvinfo : EIATTR_MERCURY_ISA_VERSION
	.align		4
        /*0024*/ 	.byte	0x03, 0x5f
        /*0026*/ 	.short	0x0101


	//----- nvinfo : EIATTR_INT_WARP_WIDE_INSTR_OFFSETS
	.align		4
        /*0028*/ 	.byte	0x04, 0x31
        /*002a*/ 	.short	(.L_1291 - .L_1290)


	//   ....[0]....
.L_1290:
        /*002c*/ 	.word	0x00001450


	//   ....[1]....
        /*0030*/ 	.word	0x00001470


	//   ....[2]....
        /*0034*/ 	.word	0x00001550


	//   ....[3]....
        /*0038*/ 	.word	0x00001570


	//   ....[4]....
        /*003c*/ 	.word	0x00001680


	//   ....[5]....
        /*0040*/ 	.word	0x000016e0


	//   ....[6]....
        /*0044*/ 	.word	0x000017d0


	//   ....[7]....
        /*0048*/ 	.word	0x000017f0


	//   ....[8]....
        /*004c*/ 	.word	0x00001a40


	//   ....[9]....
        /*0050*/ 	.word	0x00001b30


	//   ....[10]....
        /*0054*/ 	.word	0x00001b50


	//   ....[11]....
        /*0058*/ 	.word	0x00001b70


	//   ....[12]....
        /*005c*/ 	.word	0x00001d90


	//   ....[13]....
        /*0060*/ 	.word	0x00001db0


	//----- nvinfo : EIATTR_COOP_GROUP_MASK_REGIDS
	.align		4
.L_1291:
        /*0064*/ 	.byte	0x04, 0x29
        /*0066*/ 	.short	(.L_1293 - .L_1292)


	//   ....[0]....
.L_1292:
        /*0068*/ 	.word	0xffffffff


	//   ....[1]....
        /*006c*/ 	.word	0xffffffff


	//   ....[2]....
        /*0070*/ 	.word	0xffffffff


	//   ....[3]....
        /*0074*/ 	.word	0xffffffff


	//   ....[4]....
        /*0078*/ 	.word	0xffffffff


	//   ....[5]....
        /*007c*/ 	.word	0xffffffff


	//   ....[6]....
        /*0080*/ 	.word	0xffffffff


	//   ....[7]....
        /*0084*/ 	.word	0xffffffff


	//   ....[8]....
        /*0088*/ 	.word	0xffffffff


	//   ....[9]....
        /*008c*/ 	.word	0xffffffff


	//----- nvinfo : EIATTR_COOP_GROUP_INSTR_OFFSETS
	.align		4
.L_1293:
        /*0090*/ 	.byte	0x04, 0x28
        /*0092*/ 	.short	(.L_1295 - .L_1294)


	//   ....[0]....
.L_1294:
        /*0094*/ 	.word	0x00000b60


	//   ....[1]....
        /*0098*/ 	.word	0x00000b70


	//   ....[2]....
        /*009c*/ 	.word	0x00000ba0


	//   ....[3]....
        /*00a0*/ 	.word	0x00000bb0


	//   ....[4]....
        /*00a4*/ 	.word	0x00000bf0


	//   ....[5]....
        /*00a8*/ 	.word	0x00000c00


	//   ....[6]....
        /*00ac*/ 	.word	0x00000c40


	//   ....[7]....
        /*00b0*/ 	.word	0x00000c50


	//   ....[8]....
        /*00b4*/ 	.word	0x00000cb0


	//   ....[9]....
        /*00b8*/ 	.word	0x00000cc0


	//----- nvinfo : EIATTR_VRC_CTA_INIT_COUNT
	.align		4
.L_1295:
        /*00bc*/ 	.byte	0x02, 0x4a
	.zero		1
	.zero		1


	//----- nvinfo : EIATTR_EXIT_INSTR_OFFSETS
	.align		4
        /*00c0*/ 	.byte	0x04, 0x1c
        /*00c2*/ 	.short	(.L_1297 - .L_1296)


	//   ....[0]....
.L_1296:
        /*00c4*/ 	.word	0x00000070


	//   ....[1]....
        /*00c8*/ 	.word	0x000030a0


	//----- nvinfo : EIATTR_MAX_THREADS
	.align		4
.L_1297:
        /*00cc*/ 	.byte	0x04, 0x05
        /*00ce*/ 	.short	(.L_1299 - .L_1298)
.L_1298:
        /*00d0*/ 	.word	0x00000280
        /*00d4*/ 	.word	0x00000001
        /*00d8*/ 	.word	0x00000001


	//----- nvinfo : EIATTR_CRS_STACK_SIZE
	.align		4
.L_1299:
        /*00dc*/ 	.byte	0x04, 0x1e
        /*00de*/ 	.short	(.L_1301 - .L_1300)
.L_1300:
        /*00e0*/ 	.word	0x00000000


	//----- nvinfo : EIATTR_CBANK_PARAM_SIZE
	.align		4
.L_1301:
        /*00e4*/ 	.byte	0x03, 0x19
        /*00e6*/ 	.short	0x00a0


	//----- nvinfo : EIATTR_PARAM_CBANK
	.align		4
        /*00e8*/ 	.byte	0x04, 0x0a
        /*00ea*/ 	.short	(.L_1303 - .L_1302)
	.align		4
.L_1302:
        /*00ec*/ 	.word	index@(.nv.constant0._Z35group_norm_nhwc_fwd_one_pass_kernelI11Bf16IOBf16WLi64ELi80ELi640EEv26Group_norm_nhwc_fwd_params)
        /*00f0*/ 	.short	0x0380
        /*00f2*/ 	.short	0x00a0


	//----- nvinfo : EIATTR_SW_WAR
	.align		4
.L_1303:
        /*00f4*/ 	.byte	0x04, 0x36
        /*00f6*/ 	.short	(.L_1305 - .L_1304)
.L_1304:
        /*00f8*/ 	.word	0x00000008
.L_1305:


//--------------------- .nv.info._Z35group_norm_nhwc_fwd_one_pass_kernelI11Bf16IOBf16WLi128ELi80ELi640EEv26Group_norm_nhwc_fwd_params --------------------------
	.section	.nv.info._Z35group_norm_nhwc_fwd_one_pass_kernelI11Bf16IOBf16WLi128ELi80ELi640EEv26Group_norm_nhwc_fwd_params,"",@"SHT_CUDA_INFO"
	.sectionflags	@""
	.align	4


	//----- nvinfo : EIATTR_CUDA_API_VERSION
	.align		4
        /*0000*/ 	.byte	0x04, 0x37
        /*0002*/ 	.short	(.L_1307 - .L_1306)
.L_1306:
        /*0004*/ 	.word	0x00000082


	//----- nvinfo : EIATTR_KPARAM_INFO
	.align		4
.L_1307:
        /*0008*/ 	.byte	0x04, 0x17
        /*000a*/ 	.short	(.L_1309 - .L_1308)
.L_1308:
        /*000c*/ 	.word	0x00000000
        /*0010*/ 	.short	0x0000
        /*0012*/ 	.short	0x0000
        /*0014*/ 	.byte	0x00, 0xf0, 0x81, 0x02


	//----- nvinfo : EIATTR_SPARSE_MMA_MASK
	.align		4
.L_1309:
        /*0018*/ 	.byte	0x03, 0x50
        /*001a*/ 	.short	0x0000


	//----- nvinfo : EIATTR_MAXREG_COUNT
	.align		4
        /*001c*/ 	.byte	0x03, 0x1b
        /*001e*/ 	.short	0x0060


	//----- nvinfo : EIATTR_NUM_BARRIERS
	.align		4
        /*0020*/ 	.byte	0x02, 0x4c
        /*0022*/ 	.byte	0x01
	.zero		1


	//----- nvinfo : EIATTR_MERCURY_ISA_VERSION
	.align		4
        /*0024*/ 	.byte	0x03, 0x5f
        /*0026*/ 	.short	0x0101


	//----- nvinfo : EIATTR_INT_WARP_WIDE_INSTR_OFFSETS
	.align		4
        /*0028*/ 	.byte	0x04, 0x31
        /*002a*/ 	.short	(.L_1311 - .L_1310)


	//   ....[0]....
.L_1310:
        /*002c*/ 	.word	0x00001ac0


	//   ....[1]....
        /*0030*/ 	.word	0x00001b00


	//   ....[2]....
        /*0034*/ 	.word	0x00001b80


	//   ....[3]....
        /*0038*/ 	.word	0x00001b90


	//   ....[4]....
        /*003c*/ 	.word	0x00001d30


	//   ....[5]....
        /*0040*/ 	.word	0x00001d90


	//   ....[6]....
        /*0044*/ 	.word	0x00001db0


	//   ....[7]....
        /*0048*/ 	.word	0x00001de0


	//   ....[8]....
        /*004c*/ 	.word	0x00002100


	//   ....[9]....
        /*0050*/ 	.word	0x00002130


	//   ....[10]....
        /*0054*/ 	.word	0x00002150


	//   ....[11]....
        /*0058*/ 	.word	0x00002180


	//   ....[12]....
        /*005c*/ 	.word	0x000023d0


	//   ....[13]....
        /*0060*/ 	.word	0x000023f0


	//----- nvinfo : EIATTR_COOP_GROUP_MASK_REGIDS
	.align		4
.L_1311:
        /*0064*/ 	.byte	0x04, 0x29
        /*0066*/ 	.short	(.L_1313 - .L_1312)


	//   ....[0]....
.L_1312:
        /*0068*/ 	.word	0xffffffff


	//   ....[1]....
        /*006c*/ 	.word	0xffffffff


	//   ....[2]....
        /*0070*/ 	.word	0xffffffff


	//   ....[3]....
        /*0074*/ 	.word	0xffffffff


	//   ....[4]....
        /*0078*/ 	.word	0xffffffff


	//   ....[5]....
        /*007c*/ 	.word	0xffffffff


	//   ....[6]....
        /*0080*/ 	.word	0xffffffff


	//   ....[7]....
        /*0084*/ 	.word	0xffffffff


	//   ....[8]....
        /*0088*/ 	.word	0xffffffff


	//   ....[9]....
        /*008c*/ 	.word	0xffffffff


	//----- nvinfo : EIATTR_COOP_GROUP_INSTR_OFFSETS
	.align		4
.L_1313:
        /*0090*/ 	.byte	0x04, 0x28
        /*0092*/ 	.short	(.L_1315 - .L_1314)


	//   ....[0]....
.L_1314:
        /*0094*/ 	.word	0x00001110


	//   ....[1]....
        /*0098*/ 	.word	0x00001120


	//   ....[2]....
        /*009c*/ 	.word	0x00001150


	//   ....[3]....
        /*00a0*/ 	.word	0x00001160


	//   ....[4]....
        /*00a4*/ 	.word	0x000011a0


	//   ....[5]....
        /*00a8*/ 	.word	0x000011b0


	//   ....[6]....
        /*00ac*/ 	.word	0x000011f0


	//   ....[7]....
        /*00b0*/ 	.word	0x00001200


	//   ....[8]....
        /*00b4*/ 	.word	0x00001290


	//   ....[9]....
        /*00b8*/ 	.word	0x000012a0


	//----- nvinfo : EIATTR_VRC_CTA_INIT_COUNT
	.align		4
.L_1315:
        /*00bc*/ 	.byte	0x02, 0x4a
	.zero		1
	.zero		1


	//----- nvinfo : EIATTR_EXIT_INSTR_OFFSETS
	.align		4
        /*00c0*/ 	.byte	0x04, 0x1c
        /*00c2*/ 	.short	(.L_1317 - .L_1316)


	//   ....[0]....
.L_1316:
        /*00c4*/ 	.word	0x00000070


	//   ....[1]....
        /*00c8*/ 	.word	0x000045a0


	//----- nvinfo : EIATTR_MAX_THREADS
	.align		4
.L_1317:
        /*00cc*/ 	.byte	0x04, 0x05
        /*00ce*/ 	.short	(.L_1319 - .L_1318)
.L_1318:
        /*00d0*/ 	.word	0x00000280
        /*00d4*/ 	.word	0x00000001
        /*00d8*/ 	.word	0x00000001


	//----- nvinfo : EIATTR_CRS_STACK_SIZE
	.align		4
.L_1319:
        /*00dc*/ 	.byte	0x04, 0x1e
        /*00de*/ 	.short	(.L_1321 - .L_1320)
.L_1320:
        /*00e0*/ 	.word	0x00000000


	//----- nvinfo : EIATTR_CBANK_PARAM_SIZE
	.align		4
.L_1321:
        /*00e4*/ 	.byte	0x03, 0x19
        /*00e6*/ 	.short	0x00a0


	//----- nvinfo : EIATTR_PARAM_CBANK
	.align		4
        /*00e8*/ 	.byte	0x04, 0x0a
        /*00ea*/ 	.short	(.L_1323 - .L_1322)
	.align		4
.L_1322:
        /*00ec*/ 	.word	index@(.nv.constant0._Z35group_norm_nhwc_fwd_one_pass_kernelI11Bf16IOBf16WLi128ELi80ELi640EEv26Group_norm_nhwc_fwd_params)
        /*00f0*/ 	.short	0x0380
        /*00f2*/ 	.short	0x00a0


	//----- nvinfo : EIATTR_SW_WAR
	.align		4
.L_1323:
        /*00f4*/ 	.byte	0x04, 0x36
        /*00f6*/ 	.short	(.L_1325 - .L_1324)
.L_1324:
        /*00f8*/ 	.word	0x00000008
.L_1325:


//--------------------- .nv.info._Z35group_norm_nhwc_fwd_one_pass_kernelI11Bf16IOBf16WLi256ELi80ELi640EEv26Group_norm_nhwc_fwd_params --------------------------
	.section	.nv.info._Z35group_norm_nhwc_fwd_one_pass_kernelI11Bf16IOBf16WLi256ELi80ELi640EEv26Group_norm_nhwc_fwd_params,"",@"SHT_CUDA_INFO"
	.sectionflags	@""
	.align	4


	//----- nvinfo : EIATTR_CUDA_API_VERSION
	.align		4
        /*0000*/ 	.byte	0x04, 0x37
        /*0002*/ 	.short	(.L_1327 - .L_1326)
.L_1326:
        /*0004*/ 	.word	0x00000082


	//----- nvinfo : EIATTR_KPARAM_INFO
	.align		4
.L_1327:
        /*0008*/ 	.byte	0x04, 0x17
        /*000a*/ 	.short	(.L_1329 - .L_1328)
.L_1328:
        /*000c*/ 	.word	0x00000000
        /*0010*/ 	.short	0x0000
        /*0012*/ 	.short	0x0000
        /*0014*/ 	.byte	0x00, 0xf0, 0x81, 0x02


	//----- nvinfo : EIATTR_SPARSE_MMA_MASK
	.align		4
.L_1329:
        /*0018*/ 	.byte	0x03, 0x50
        /*001a*/ 	.short	0x0000


	//----- nvinfo : EIATTR_MAXREG_COUNT
	.align		4
        /*001c*/ 	.byte	0x03, 0x1b
        /*001e*/ 	.short	0x0060


	//----- nvinfo : EIATTR_NUM_BARRIERS
	.align		4
        /*0020*/ 	.byte	0x02, 0x4c
        /*0022*/ 	.byte	0x01
	.zero		1


	//----- nvinfo : EIATTR_MERCURY_ISA_VERSION
	.align		4
        /*0024*/ 	.byte	0x03, 0x5f
        /*0026*/ 	.short	0x0101


	//----- nvinfo : EIATTR_COOP_GROUP_MASK_REGIDS
	.align		4
        /*0028*/ 	.byte	0x04, 0x29
        /*002a*/ 	.short	(.L_1331 - .L_1330)


	//   ....[0]....
.L_1330:
        /*002c*/ 	.word	0xffffffff


	//   ....[1]....
        /*0030*/ 	.word	0xffffffff


	//   ....[2]....
        /*0034*/ 	.word	0xffffffff


	//   ....[3]....
        /*0038*/ 	.word	0xffffffff


	//   ....[4]....
        /*003c*/ 	.word	0xffffffff


	//   ....[5]....
        /*0040*/ 	.word	0xffffffff


	//   ....[6]....
        /*0044*/ 	.word	0xffffffff


	//   ....[7]....
        /*0048*/ 	.word	0xffffffff


	//   ....[8]....
        /*004c*/ 	.word	0xffffffff


	//   ....[9]....
        /*0050*/ 	.word	0xffffffff


	//----- nvinfo : EIATTR_COOP_GROUP_INSTR_OFFSETS
	.align		4
.L_1331:
        /*0054*/ 	.byte	0x04, 0x28
        /*0056*/ 	.short	(.L_1333 - .L_1332)


	//   ....[0]....
.L_1332:
        /*0058*/ 	.word	0x00001c20


	//   ....[1]....
        /*005c*/ 	.word	0x00001c30


	//   ....[2]....
        /*0060*/ 	.word	0x00001c70


	//   ....[3]....
        /*0064*/ 	.word	0x00001c80


	//   ....[4]....
        /*0068*/ 	.word	0x00001cc0


	//   ....[5]....
        /*006c*/ 	.word	0x00001cd0


	//   ....[6]....
        /*0070*/ 	.word	0x00001d10


	//   ....[7]....
        /*0074*/ 	.word	0x00001d20


	//   ....[8]....
        /*0078*/ 	.word	0x00001db0


	//   ....[9]....
        /*007c*/ 	.word	0x00001dc0


	//----- nvinfo : EIATTR_VRC_CTA_INIT_COUNT
	.align		4
.L_1333:
        /*0080*/ 	.byte	0x02, 0x4a
	.zero		1
	.zero		1


	//----- nvinfo : EIATTR_EXIT_INSTR_OFFSETS
	.align		4
        /*0084*/ 	.byte	0x04, 0x1c
        /*0086*/ 	.short	(.L_1335 - .L_1334)


	//   ....[0]....
.L_1334:
        /*0088*/ 	.word	0x00000060


	//   ....[1]....
        /*008c*/ 	.word	0x00006950


	//----- nvinfo : EIATTR_MAX_THREADS
	.align		4
.L_1335:
        /*0090*/ 	.byte	0x04, 0x05
        /*0092*/ 	.short	(.L_1337 - .L_1336)
.L_1336:
        /*0094*/ 	.word	0x00000280
        /*0098*/ 	.word	0x00000001
        /*009c*/ 	.word	0x00000001


	//----- nvinfo : EIATTR_CRS_STACK_SIZE
	.align		4
.L_1337:
        /*00a0*/ 	.byte	0x04, 0x1e
        /*00a2*/ 	.short	(.L_1339 - .L_1338)
.L_1338:
        /*00a4*/ 	.word	0x00000000


	//----- nvinfo : EIATTR_CBANK_PARAM_SIZE
	.align		4
.L_1339:
        /*00a8*/ 	.byte	0x03, 0x19
        /*00aa*/ 	.short	0x00a0


	//----- nvinfo : EIATTR_PARAM_CBANK
	.align		4
        /*00ac*/ 	.byte	0x04, 0x0a
        /*00ae*/ 	.short	(.L_1341 - .L_1340)
	.align		4
.L_1340:
        /*00b0*/ 	.word	index@(.nv.constant0._Z35group_norm_nhwc_fwd_one_pass_kernelI11Bf16IOBf16WLi256ELi80ELi640EEv26Group_norm_nhwc_fwd_params)
        /*00b4*/ 	.short	0x0380
        /*00b6*/ 	.short	0x00a0


	//----- nvinfo : EIATTR_SW_WAR
	.align		4
.L_1341:
        /*00b8*/ 	.byte	0x04, 0x36
        /*00ba*/ 	.short	(.L_1343 - .L_1342)
.L_1342:
        /*00bc*/ 	.word	0x00000008
.L_1343:


//--------------------- .nv.info._Z35group_norm_nhwc_fwd_one_pass_kernelI11Bf16IOBf16WLi512ELi80ELi640EEv26Group_norm_nhwc_fwd_params --------------------------
	.section	.nv.info._Z35group_norm_nhwc_fwd_one_pass_kernelI11Bf16IOBf16WLi512ELi80ELi640EEv26Group_norm_nhwc_fwd_params,"",@"SHT_CUDA_INFO"
	.sectionflags	@""
	.align	4


	//----- nvinfo : EIATTR_CUDA_API_VERSION
	.align		4
        /*0000*/ 	.byte	0x04, 0x37
        /*0002*/ 	.short	(.L_1345 - .L_1344)
.L_1344:
        /*0004*/ 	.word	0x00000082


	//----- nvinfo : EIATTR_KPARAM_INFO
	.align		4
.L_1345:
        /*0008*/ 	.byte	0x04, 0x17
        /*000a*/ 	.short	(.L_1347 - .L_1346)
.L_1346:
        /*000c*/ 	.word	0x00000000
        /*0010*/ 	.short	0x0000
        /*0012*/ 	.short	0x0000
        /*0014*/ 	.byte	0x00, 0xf0, 0x81, 0x02


	//----- nvinfo : EIATTR_SPARSE_MMA_MASK
	.align		4
.L_1347:
        /*0018*/ 	.byte	0x03, 0x50
        /*001a*/ 	.short	0x0000


	//----- nvinfo : EIATTR_MAXREG_COUNT
	.align		4
        /*001c*/ 	.byte	0x03, 0x1b
        /*001e*/ 	.short	0x0060


	//----- nvinfo : EIATTR_NUM_BARRIERS
	.align		4
        /*0020*/ 	.byte	0x02, 0x4c
        /*0022*/ 	.byte	0x01
	.zero		1


	//----- nvinfo : EIATTR_MERCURY_ISA_VERSION
	.align		4
        /*0024*/ 	.byte	0x03, 0x5f
        /*0026*/ 	.short	0x0101


	//----- nvinfo : EIATTR_COOP_GROUP_MASK_REGIDS
	.align		4
        /*0028*/ 	.byte	0x04, 0x29
        /*002a*/ 	.short	(.L_1349 - .L_1348)


	//   ....[0]....
.L_1348:
        /*002c*/ 	.word	0xffffffff


	//   ....[1]....
        /*0030*/ 	.word	0xffffffff


	//   ....[2]....
        /*0034*/ 	.word	0xffffffff


	//   ....[3]....
        /*0038*/ 	.word	0xffffffff


	//   ....[4]....
        /*003c*/ 	.word	0xffffffff


	//   ....[5]....
        /*0040*/ 	.word	0xffffffff


	//   ....[6]....
        /*0044*/ 	.word	0xffffffff


	//   ....[7]....
        /*0048*/ 	.word	0xffffffff


	//   ....[8]....
        /*004c*/ 	.word	0xffffffff


	//   ....[9]....
        /*0050*/ 	.word	0xffffffff


	//----- nvinfo : EIATTR_COOP_GROUP_INSTR_OFFSETS
	.align		4
.L_1349:
        /*0054*/ 	.byte	0x04, 0x28
        /*0056*/ 	.short	(.L_1351 - .L_1350)


	//   ....[0]....
.L_1350:
        /*0058*/ 	.word	0x00003490


	//   ....[1]....
        /*005c*/ 	.word	0x000034a0


	//   ....[2]....
        /*0060*/ 	.word	0x000034e0


	//   ....[3]....
        /*0064*/ 	.word	0x000034f0


	//   ....[4]....
        /*0068*/ 	.word	0x00003530


	//   ....[5]....
        /*006c*/ 	.word	0x00003540


	//   ....[6]....
        /*0070*/ 	.word	0x00003590


	//   ....[7]....
        /*0074*/ 	.word	0x000035a0


	//   ....[8]....
        /*0078*/ 	.word	0x00003630


	//   ....[9]....
        /*007c*/ 	.word	0x00003640


	//----- nvinfo : EIATTR_VRC_CTA_INIT_COUNT
	.align		4
.L_1351:
        /*0080*/ 	.byte	0x02, 0x4a
	.zero		1
	.zero		1


	//----- nvinfo : EIATTR_EXIT_INSTR_OFFSETS
	.align		4
        /*0084*/ 	.byte	0x04, 0x1c
        /*0086*/ 	.short	(.L_1353 - .L_1352)


	//   ....[0]....
.L_1352:
        /*0088*/ 	.word	0x00000060


	//   ....[1]....
        /*008c*/ 	.word	0x0000cba0


	//----- nvinfo : EIATTR_MAX_THREADS
	.align		4
.L_1353:
        /*0090*/ 	.byte	0x04, 0x05
        /*0092*/ 	.short	(.L_1355 - .L_1354)
.L_1354:
        /*0094*/ 	.word	0x00000280
        /*0098*/ 	.word	0x00000001
        /*009c*/ 	.word	0x00000001


	//----- nvinfo : EIATTR_CRS_STACK_SIZE
	.align		4
.L_1355:
        /*00a0*/ 	.byte	0x04, 0x1e
        /*00a2*/ 	.short	(.L_1357 - .L_1356)
.L_1356:
        /*00a4*/ 	.word	0x00000000


	//----- nvinfo : EIATTR_CBANK_PARAM_SIZE
	.align		4
.L_1357:
        /*00a8*/ 	.byte	0x03, 0x19
        /*00aa*/ 	.short	0x00a0


	//----- nvinfo : EIATTR_PARAM_CBANK
	.align		4
        /*00ac*/ 	.byte	0x04, 0x0a
        /*00ae*/ 	.short	(.L_1359 - .L_1358)
	.align		4
.L_1358:
        /*00b0*/ 	.word	index@(.nv.constant0._Z35group_norm_nhwc_fwd_one_pass_kernelI11Bf16IOBf16WLi512ELi80ELi640EEv26Group_norm_nhwc_fwd_params)
        /*00b4*/ 	.short	0x0380
        /*00b6*/ 	.short	0x00a0


	//----- nvinfo : EIATTR_SW_WAR
	.align		4
.L_1359:
        /*00b8*/ 	.byte	0x04, 0x36
        /*00ba*/ 	.short	(.L_1361 - .L_1360)
.L_1360:
        /*00bc*/ 	.word	0x00000008
.L_1361:


//--------------------- .nv.info._Z35group_norm_nhwc_fwd_one_pass_kernelI11Bf16IOFp16WLi64ELi80ELi640EEv26Group_norm_nhwc_fwd_params --------------------------
	.section	.nv.info._Z35group_norm_nhwc_fwd_one_pass_kernelI11Bf16IOFp16WLi64ELi80ELi640EEv26Group_norm_nhwc_fwd_params,"",@"SHT_CUDA_INFO"
	.sectionflags	@""
	.align	4


	//----- nvinfo : EIATTR_CUDA_API_VERSION
	.align		4
        /*0000*/ 	.byte	0x04, 0x37
        /*0002*/ 	.short	(.L_1363 - .L_1362)
.L_1362:
        /*0004*/ 	.word	0x00000082


	//----- nvinfo : EIATTR_KPARAM_INFO
	.align		4
.L_1363:
        /*0008*/ 	.byte	0x04, 0x17
        /*000a*/ 	.short	(.L_1365 - .L_1364)
.L_1364:
        /*000c*/ 	.word	0x00000000
        /*0010*/ 	.short	0x0000
        /*0012*/ 	.short	0x0000
        /*0014*/ 	.byte	0x00, 0xf0, 0x81, 0x02


	//----- nvinfo : EIATTR_SPARSE_MMA_MASK
	.align		4
.L_1365:
        /*0018*/ 	.byte	0x03, 0x50
        /*001a*/ 	.short	0x0000


	//----- nvinfo : EIATTR_MAXREG_COUNT
	.align		4
        /*001c*/ 	.byte	0x03, 0x1b
        /*001e*/ 	.short	0x0060


	//----- nvinfo : EIATTR_NUM_BARRIERS
	.align		4
        /*0020*/ 	.byte	0x02, 0x4c
        /*0022*/ 	.byte	0x01
	.zero		1


	//----- nvinfo : EIATTR_MERCURY_ISA_VERSION
	.align		4
        /*0024*/ 	.byte	0x03, 0x5f
        /*0026*/ 	.short	0x0101


	//----- nvinfo : EIATTR_INT_WARP_WIDE_INSTR_OFFSETS
	.align		4
        /*0028*/ 	.byte	0x04, 0x31
        /*002a*/ 	.short	(.L_1367 - .L_1366)


	//   ....[0]....
.L_1366:
        /*002c*/ 	.word	0x00001450


	//   ....[1]....
        /*0030*/ 	.word	0x00001470


	//   ....[2]....
        /*0034*/ 	.word	0x00001550


	//   ....[3]....
        /*0038*/ 	.word	0x00001570


	//   ....[4]....
        /*003c*/ 	.word	0x00001680


	//   ....[5]....
        /*0040*/ 	.word	0x000016e0


	//   ....[6]....
        /*0044*/ 	.word	0x000017d0


	//   ....[7]....
        /*0048*/ 	.word	0x000017f0


	//   ....[8]....
        /*004c*/ 	.word	0x00001a40


	//   ....[9]....
        /*0050*/ 	.word	0x00001b30


	//   ....[10]....
        /*0054*/ 	.word	0x00001b50


	//   ....[11]....
        /*0058*/ 	.word	0x00001b70


	//   ....[12]....
        /*005c*/ 	.word	0x00001d90


	//   ....[13]....
        /*0060*/ 	.word	0x00001db0


	//----- nvinfo : EIATTR_COOP_GROUP_MASK_REGIDS
	.align		4
.L_1367:
        /*0064*/ 	.byte	0x04, 0x29
        /*0066*/ 	.short	(.L_1369 - .L_1368)


	//   ....[0]....
.L_1368:
        /*0068*/ 	.word	0xffffffff


	//   ....[1]....
        /*006c*/ 	.word	0xffffffff


	//   ....[2]....
        /*0070*/ 	.word	0xffffffff


	//   ....[3]....
        /*0074*/ 	.word	0xffffffff


	//   ....[4]....
        /*0078*/ 	.word	0xffffffff


	//   ....[5]....
        /*007c*/ 	.word	0xffffffff


	//   ....[6]....
        /*0080*/ 	.word	0xffffffff


	//   ....[7]....
        /*0084*/ 	.word	0xffffffff


	//   ....[8]....
        /*0088*/ 	.word	0xffffffff


	//   ....[9]....
        /*008c*/ 	.word	0xffffffff


	//----- nvinfo : EIATTR_COOP_GROUP_INSTR_OFFSETS
	.align		4
.L_1369:
        /*0090*/ 	.byte	0x04, 0x28
        /*0092*/ 	.short	(.L_1371 - .L_1370)


	//   ....[0]....
.L_1370:
        /*0094*/ 	.word	0x00000b60


	//   ....[1]....
        /*0098*/ 	.word	0x00000b70


	//   ....[2]....
        /*009c*/ 	.word	0x00000ba0


	//   ....[3]....
        /*00a0*/ 	.word	0x00000bb0


	//   ....[4]....
        /*00a4*/ 	.word	0x00000bf0


	//   ....[5]....
        /*00a8*/ 	.word	0x00000c00


	//   ....[6]....
        /*00ac*/ 	.word	0x00000c40


	//   ....[7]....
        /*00b0*/ 	.word	0x00000c50


	//   ....[8]....
        /*00b4*/ 	.word	0x00000cb0


	//   ....[9]....
        /*00b8*/ 	.word	0x00000cc0


	//----- nvinfo : EIATTR_VRC_CTA_INIT_COUNT
	.align		4
.L_1371:
        /*00bc*/ 	.byte	0x02, 0x4a
	.zero		1
	.zero		1


	//----- nvinfo : EIATTR_EXIT_INSTR_OFFSETS
	.align		4
        /*00c0*/ 	.byte	0x04, 0x1c
        /*00c2*/ 	.short	(.L_1373 - .L_1372)


	//   ....[0]....
.L_1372:
        /*00c4*/ 	.word	0x00000070


	//   ....[1]....
        /*00c8*/ 	.word	0x000030a0


	//----- nvinfo : EIATTR_MAX_THREADS
	.align		4
.L_1373:
        /*00cc*/ 	.byte	0x04, 0x05
        /*00ce*/ 	.short	(.L_1375 - .L_1374)
.L_1374:
        /*00d0*/ 	.word	0x00000280
        /*00d4*/ 	.word	0x00000001
        /*00d8*/ 	.word	0x00000001


	//----- nvinfo : EIATTR_CRS_STACK_SIZE
	.align		4
.L_1375:
        /*00dc*/ 	.byte	0x04, 0x1e
        /*00de*/ 	.short	(.L_1377 - .L_1376)
.L_1376:
        /*00e0*/ 	.word	0x00000000


	//----- nvinfo : EIATTR_CBANK_PARAM_SIZE
	.align		4
.L_1377:
        /*00e4*/ 	.byte	0x03, 0x19
        /*00e6*/ 	.short	0x00a0


	//----- nvinfo : EIATTR_PARAM_CBANK
	.align		4
        /*00e8*/ 	.byte	0x04, 0x0a
        /*00ea*/ 	.short	(.L_1379 - .L_1378)
	.align		4
.L_1378:
        /*00ec*/ 	.word	index@(.nv.constant0._Z35group_norm_nhwc_fwd_one_pass_kernelI11Bf16IOFp16WLi64ELi80ELi640EEv26Group_norm_nhwc_fwd_params)
        /*00f0*/ 	.short	0x0380
        /*00f2*/ 	.short	0x00a0


	//----- nvinfo : EIATTR_SW_WAR
	.align		4
.L_1379:
        /*00f4*/ 	.byte	0x04, 0x36
        /*00f6*/ 	.short	(.L_1381 - .L_1380)
.L_1380:
        /*00f8*/ 	.word	0x00000008
.L_1381:


//--------------------- .nv.info._Z35group_norm_nhwc_fwd_one_pass_kernelI11Bf16IOFp16WLi128ELi80ELi640EEv26Group_norm_nhwc_fwd_params --------------------------
	.section	.nv.info._Z35group_norm_nhwc_fwd_one_pass_kernelI11Bf16IOFp16WLi128ELi80ELi640EEv26Group_norm_nhwc_fwd_params,"",@"SHT_CUDA_INFO"
	.sectionflags	@""
	.align	4


	//----- nvinfo : EIATTR_CUDA_API_VERSION
	.align		4
        /*0000*/ 	.byte	0x04, 0x37
        /*0002*/ 	.short	(.L_1383 - .L_1382)
.L_1382:
        /*0004*/ 	.word	0x00000082


	//----- nvinfo : EIATTR_KPARAM_INFO
	.align		4
.L_1383:
        /*0008*/ 	.byte	0x04, 0x17
        /*000a*/ 	.short	(.L_1385 - .L_1384)
.L_1384:
        /*000c*/ 	.word	0x00000000
        /*0010*/ 	.short	0x0000
        /*0012*/ 	.short	0x0000
        /*0014*/ 	.byte	0x00, 0xf0, 0x81, 0x02


	//----- nvinfo : EIATTR_SPARSE_MMA_MASK
	.align		4
.L_1385:
        /*0018*/ 	.byte	0x03, 0x50
        /*001a*/ 	.short	0x0000


	//----- nvinfo : EIATTR_MAXREG_COUNT
	.align		4
        /*001c*/ 	.byte	0x03, 0x1b
        /*001e*/ 	.short	0x0060


	//----- nvinfo : EIATTR_NUM_BARRIERS
	.align		4
        /*0020*/ 	.byte	0x02, 0x4c
        /*0022*/ 	.byte	0x01
	.zero		1


	//----- nvinfo : EIATTR_MERCURY_ISA_VERSION
	.align		4
        /*0024*/ 	.byte	0x03, 0x5f
        /*0026*/ 	.short	0x0101


	//----- nvinfo : EIATTR_INT_WARP_WIDE_INSTR_OFFSETS
	.align		4
        /*0028*/ 	.byte	0x04, 0x31
        /*002a*/ 	.short	(.L_1387 - .L_1386)


	//   ....[0]....
.L_1386:
        /*002c*/ 	.word	0x00001ac0


	//   ....[1]....
        /*0030*/ 	.word	0x00001b00


	//   ....[2]....
        /*0034*/ 	.word	0x00001b80


	//   ....[3]....
        /*0038*/ 	.word	0x00001b90


	//   ....[4]....
        /*003c*/ 	.word	0x00001d40


	//   ....[5]....
        /*0040*/ 	.word	0x00001d90


	//   ....[6]....
        /*0044*/ 	.word	0x00001db0


	//   ....[7]....
        /*0048*/ 	.word	0x00001de0


	//   ....[8]....
        /*004c*/ 	.word	0x00002100


	//   ....[9]....
        /*0050*/ 	.word	0x00002130


	//   ....[10]....
        /*0054*/ 	.word	0x00002150


	//   ....[11]....
        /*0058*/ 	.word	0x00002180


	//   ....[12]....
        /*005c*/ 	.word	0x000023d0


	//   ....[13]....
        /*0060*/ 	.word	0x000023f0


	//----- nvinfo : EIATTR_COOP_GROUP_MASK_REGIDS
	.align		4
.L_1387:
        /*0064*/ 	.byte	0x04, 0x29
        /*0066*/ 	.short	(.L_1389 - .L_1388)


	//   ....[0]....
.L_1388:
        /*0068*/ 	.word	0xffffffff


	//   ....[1]....
        /*006c*/ 	.word	0xffffffff


	//   ....[2]....
        /*0070*/ 	.word	0xffffffff


	//   ....[3]....
        /*0074*/ 	.word	0xffffffff


	//   ....[4]....
        /*0078*/ 	.word	0xffffffff


	//   ....[5]....
        /*007c*/ 	.word	0xffffffff


	//   ....[6]....
        /*0080*/ 	.word	0xffffffff


	//   ....[7]....
        /*0084*/ 	.word	0xffffffff


	//   ....[8]....
        /*0088*/ 	.word	0xffffffff


	//   ....[9]....
        /*008c*/ 	.word	0xffffffff


	//----- nvinfo : EIATTR_COOP_GROUP_INSTR_OFFSETS
	.align		4
.L_1389:
        /*0090*/ 	.byte	0x04, 0x28
        /*0092*/ 	.short	(.L_1391 - .L_1390)


	//   ....[0]....
.L_1390:
        /*0094*/ 	.word	0x00001110


	//   ....[1]....
        /*0098*/ 	.word	0x00001120


	//   ....[2]....
        /*009c*/ 	.word	0x00001150


	//   ....[3]....
        /*00a0*/ 	.word	0x00001160


	//   ....[4]....
        /*00a4*/ 	.word	0x000011a0


	//   ....[5]....
        /*00a8*/ 	.word	0x000011b0


	//   ....[6]....
        /*00ac*/ 	.word	0x000011f0


	//   ....[7]....
        /*00b0*/ 	.word	0x00001200


	//   ....[8]....
        /*00b4*/ 	.word	0x00001290


	//   ....[9]....
        /*00b8*/ 	.word	0x000012a0


	//----- nvinfo : EIATTR_VRC_CTA_INIT_COUNT
	.align		4
.L_1391:
        /*00bc*/ 	.byte	0x02, 0x4a
	.zero		1
	.zero		1


	//----- nvinfo : EIATTR_EXIT_INSTR_OFFSETS
	.align		4
        /*00c0*/ 	.byte	0x04, 0x1c
        /*00c2*/ 	.short	(.L_1393 - .L_1392)


	//   ....[0]....
.L_1392:
        /*00c4*/ 	.word	0x00000070


	//   ....[1]....
        /*00c8*/ 	.word	0x000045a0


	//----- nvinfo : EIATTR_MAX_THREADS
	.align		4
.L_1393:
        /*00cc*/ 	.byte	0x04, 0x05
        /*00ce*/ 	.short	(.L_1395 - .L_1394)
.L_1394:
        /*00d0*/ 	.word	0x00000280
        /*00d4*/ 	.word	0x00000001
        /*00d8*/ 	.word	0x00000001


	//----- nvinfo : EIATTR_CRS_STACK_SIZE
	.align		4
.L_1395:
        /*00dc*/ 	.byte	0x04, 0x1e
        /*00de*/ 	.short	(.L_1397 - .L_1396)
.L_1396:
        /*00e0*/ 	.word	0x00000000


	//----- nvinfo : EIATTR_CBANK_PARAM_SIZE
	.align		4
.L_1397:
        /*00e4*/ 	.byte	0x03, 0x19
        /*00e6*/ 	.short	0x00a0


	//----- nvinfo : EIATTR_PARAM_CBANK
	.align		4
        /*00e8*/ 	.byte	0x04, 0x0a
        /*00ea*/ 	.short	(.L_1399 - .L_1398)
	.align		4
.L_1398:
        /*00ec*/ 	.word	index@(.nv.constant0._Z35group_norm_nhwc_fwd_one_pass_kernelI11Bf16IOFp16WLi128ELi80ELi640EEv26Group_norm_nhwc_fwd_params)
        /*00f0*/ 	.short	0x0380
        /*00f2*/ 	.short	0x00a0


	//----- nvinfo : EIATTR_SW_WAR
	.align		4
.L_1399:
        /*00f4*/ 	.byte	0x04, 0x36
        /*00f6*/ 	.short	(.L_1401 - .L_1400)
.L_1400:
        /*00f8*/ 	.word	0x00000008
.L_1401:


//--------------------- .nv.info._Z35group_norm_nhwc_fwd_one_pass_kernelI11Bf16IOFp16WLi256ELi80ELi640EEv26Group_norm_nhwc_fwd_params --------------------------
	.section	.nv.info._Z35group_norm_nhwc_fwd_one_pass_kernelI11Bf16IOFp16WLi256ELi80ELi640EEv26Group_norm_nhwc_fwd_params,"",@"SHT_CUDA_INFO"
	.sectionflags	@""
	.align	4


	//----- nvinfo : EIATTR_CUDA_API_VERSION
	.align		4
        /*0000*/ 	.byte	0x04, 0x37
        /*0002*/ 	.short	(.L_1403 - .L_1402)
.L_1402:
        /*0004*/ 	.word	0x00000082


	//----- nvinfo : EIATTR_KPARAM_INFO
	.align		4
.L_1403:
        /*0008*/ 	.byte	0x04, 0x17
        /*000a*/ 	.short	(.L_1405 - .L_1404)
.L_1404:
        /*000c*/ 	.word	0x00000000
        /*0010*/ 	.short	0x0000
        /*0012*/ 	.short	0x0000
        /*0014*/ 	.byte	0x00, 0xf0, 0x81, 0x02


	//----- nvinfo : EIATTR_SPARSE_MMA_MASK
	.align		4
.L_1405:
        /*0018*/ 	.byte	0x03, 0x50
        /*001a*/ 	.short	0x0000


	//----- nvinfo : EIATTR_MAXREG_COUNT
	.align		4
        /*001c*/ 	.byte	0x03, 0x1b
        /*001e*/ 	.short	0x0060


	//----- nvinfo : EIATTR_NUM_BARRIERS
	.align		4
        /*0020*/ 	.byte	0x02, 0x4c
        /*0022*/ 	.byte	0x01
	.zero		1


	//----- nvinfo : EIATTR_MERCURY_ISA_VERSION
	.align		4
        /*0024*/ 	.byte	0x03, 0x5f
        /*0026*/ 	.short	0x0101


	//----- nvinfo : EIATTR_COOP_GROUP_MASK_REGIDS
	.align		4
        /*0028*/ 	.byte	0x04, 0x29
        /*002a*/ 	.short	(.L_1407 - .L_1406)


	//   ....[0]....
.L_1406:
        /*002c*/ 	.word	0xffffffff


	//   ....[1]....
        /*0030*/ 	.word	0xffffffff


	//   ....[2]....
        /*0034*/ 	.word	0xffffffff


	//   ....[3]....
        /*0038*/ 	.word	0xffffffff


	//   ....[4]....
        /*003c*/ 	.word	0xffffffff


	//   ....[5]....
        /*0040*/ 	.word	0xffffffff


	//   ....[6]....
        /*0044*/ 	.word	0xffffffff


	//   ....[7]....
        /*0048*/ 	.word	0xffffffff


	//   ....[8]....
        /*004c*/ 	.word	0xffffffff


	//   ....[9]....
        /*0050*/ 	.word	0xffffffff


	//----- nvinfo : EIATTR_COOP_GROUP_INSTR_OFFSETS
	.align		4
.L_1407:
        /*0054*/ 	.byte	0x04, 0x28
        /*0056*/ 	.short	(.L_1409 - .L_1408)


	//   ....[0]....
.L_1408:
        /*0058*/ 	.word	0x00001c20


	//   ....[1]....
        /*005c*/ 	.word	0x00001c30


	//   ....[2]....
        /*0060*/ 	.word	0x00001c70


	//   ....[3]....
        /*0064*/ 	.word	0x00001c80


	//   ....[4]....
        /*0068*/ 	.word	0x00001cc0


	//   ....[5]....
        /*006c*/ 	.word	0x00001cd0


	//   ....[6]....
        /*0070*/ 	.word	0x00001d10


	//   ....[7]....
        /*0074*/ 	.word	0x00001d20


	//   ....[8]....
        /*0078*/ 	.word	0x00001db0


	//   ....[9]....
        /*007c*/ 	.word	0x00001dc0


	//----- nvinfo : EIATTR_VRC_CTA_INIT_COUNT
	.align		4
.L_1409:
        /*0080*/ 	.byte	0x02, 0x4a
	.zero		1
	.zero		1


	//----- nvinfo : EIATTR_EXIT_INSTR_OFFSETS
	.align		4
        /*0084*/ 	.byte	0x04, 0x1c
        /*0086*/ 	.short	(.L_1411 - .L_1410)


	//   ....[0]....
.L_1410:
        /*0088*/ 	.word	0x00000060


	//   ....[1]....
        /*008c*/ 	.word	0x00006950


	//----- nvinfo : EIATTR_MAX_THREADS
	.align		4
.L_1411:
        /*0090*/ 	.byte	0x04, 0x05
        /*0092*/ 	.short	(.L_1413 - .L_1412)
.L_1412:
        /*0094*/ 	.word	0x00000280
        /*0098*/ 	.word	0x00000001
        /*009c*/ 	.word	0x00000001


	//----- nvinfo : EIATTR_CRS_STACK_SIZE
	.align		4
.L_1413:
        /*00a0*/ 	.byte	0x04, 0x1e
        /*00a2*/ 	.short	(.L_1415 - .L_1414)
.L_1414:
        /*00a4*/ 	.word	0x00000000


	//----- nvinfo : EIATTR_CBANK_PARAM_SIZE
	.align		4
.L_1415:
        /*00a8*/ 	.byte	0x03, 0x19
        /*00aa*/ 	.short	0x00a0


	//----- nvinfo : EIATTR_PARAM_CBANK
	.align		4
        /*00ac*/ 	.byte	0x04, 0x0a
        /*00ae*/ 	.short	(.L_1417 - .L_1416)
	.align		4
.L_1416:
        /*00b0*/ 	.word	index@(.nv.constant0._Z35group_norm_nhwc_fwd_one_pass_kernelI11Bf16IOFp16WLi256ELi80ELi640EEv26Group_norm_nhwc_fwd_params)
        /*00b4*/ 	.short	0x0380
        /*00b6*/ 	.short	0x00a0


	//----- nvinfo : EIATTR_SW_WAR
	.align		4
.L_1417:
        /*00b8*/ 	.byte	0x04, 0x36
        /*00ba*/ 	.short	(.L_1419 - .L_1418)
.L_1418:
        /*00bc*/ 	.word	0x00000008
.L_1419:


//--------------------- .nv.info._Z35group_norm_nhwc_fwd_one_pass_kernelI11Bf16IOFp16WLi512ELi80ELi640EEv26Group_norm_nhwc_fwd_params --------------------------
	.section	.nv.info._Z35group_norm_nhwc_fwd_one_pass_kernelI11Bf16IOFp16WLi512ELi80ELi640EEv26Group_norm_nhwc_fwd_params,"",@"SHT_CUDA_INFO"
	.sectionflags	@""
	.align	4


	//----- nvinfo : EIATTR_CUDA_API_VERSION
	.align		4
        /*0000*/ 	.byte	0x04, 0x37
        /*0002*/ 	.short	(.L_1421 - .L_1420)
.L_1420:
        /*0004*/ 	.word	0x00000082


	//----- nvinfo : EIATTR_KPARAM_INFO
	.align		4
.L_1421:
        /*0008*/ 	.byte	0x04, 0x17
        /*000a*/ 	.short	(.L_1423 - .L_1422)
.L_1422:
        /*000c*/ 	.word	0x00000000
        /*0010*/ 	.short	0x0000
        /*0012*/ 	.short	0x0000
        /*0014*/ 	.byte	0x00, 0xf0, 0x81, 0x02


	//----- nvinfo : EIATTR_SPARSE_MMA_MASK
	.align		4
.L_1423:
        /*0018*/ 	.byte	0x03, 0x50
        /*001a*/ 	.short	0x0000


	//----- nvinfo : EIATTR_MAXREG_COUNT
	.align		4
        /*001c*/ 	.byte	0x03, 0x1b
        /*001e*/ 	.short	0x0060


	//----- nvinfo : EIATTR_NUM_BARRIERS
	.align		4
        /*0020*/ 	.byte	0x02, 0x4c
        /*0022*/ 	.byte	0x01
	.zero		1


	//----- nvinfo : EIATTR_MERCURY_ISA_VERSION
	.align		4
        /*0024*/ 	.byte	0x03, 0x5f
        /*0026*/ 	.short	0x0101


	//----- nvinfo : EIATTR_COOP_GROUP_MASK_REGIDS
	.align		4
        /*0028*/ 	.byte	0x04, 0x29
        /*002a*/ 	.short	(.L_1425 - .L_1424)


	//   ....[0]....
.L_1424:
        /*002c*/ 	.word	0xffffffff


	//   ....[1]....
        /*0030*/ 	.word	0xffffffff


	//   ....[2]....
        /*0034*/ 	.word	0xffffffff


	//   ....[3]....
        /*0038*/ 	.word	0xffffffff


	//   ....[4]....
        /*003c*/ 	.word	0xffffffff


	//   ....[5]....
        /*0040*/ 	.word	0xffffffff


	//   ....[6]....
        /*0044*/ 	.word	0xffffffff


	//   ....[7]....
        /*0048*/ 	.word	0xffffffff


	//   ....[8]....
        /*004c*/ 	.word	0xffffffff


	//   ....[9]....
        /*0050*/ 	.word	0xffffffff


	//----- nvinfo : EIATTR_COOP_GROUP_INSTR_OFFSETS
	.align		4
.L_1425:
        /*0054*/ 	.byte	0x04, 0x28
        /*0056*/ 	.short	(.L_1427 - .L_1426)


	//   ....[0]....
.L_1426:
        /*0058*/ 	.word	0x00003490


	//   ....[1]....
        /*005c*/ 	.word	0x000034a0


	//   ....[2]....
        /*0060*/ 	.word	0x000034e0


	//   ....[3]....
        /*0064*/ 	.word	0x000034f0


	//   ....[4]....
        /*0068*/ 	.word	0x00003530


	//   ....[5]....
        /*006c*/ 	.word	0x00003540


	//   ....[6]....
        /*0070*/ 	.word	0x00003590


	//   ....[7]....
        /*0074*/ 	.word	0x000035a0


	//   ....[8]....
        /*0078*/ 	.word	0x00003630


	//   ....[9]....
        /*007c*/ 	.word	0x00003640


	//----- nvinfo : EIATTR_VRC_CTA_INIT_COUNT
	.align		4
.L_1427:
        /*0080*/ 	.byte	0x02, 0x4a
	.zero		1
	.zero		1


	//----- nvinfo : EIATTR_EXIT_INSTR_OFFSETS
	.align		4
        /*0084*/ 	.byte	0x04, 0x1c
        /*0086*/ 	.short	(.L_1429 - .L_1428)


	//   ....[0]....
.L_1428:
        /*0088*/ 	.word	0x00000060


	//   ....[1]....
        /*008c*/ 	.word	0x0000cba0


	//----- nvinfo : EIATTR_MAX_THREADS
	.align		4
.L_1429:
        /*0090*/ 	.byte	0x04, 0x05
        /*0092*/ 	.short	(.L_1431 - .L_1430)
.L_1430:
        /*0094*/ 	.word	0x00000280
        /*0098*/ 	.word	0x00000001
        /*009c*/ 	.word	0x00000001


	//----- nvinfo : EIATTR_CRS_STACK_SIZE
	.align		4
.L_1431:
        /*00a0*/ 	.byte	0x04, 0x1e
        /*00a2*/ 	.short	(.L_1433 - .L_1432)
.L_1432:
        /*00a4*/ 	.word	0x00000000


	//----- nvinfo : EIATTR_CBANK_PARAM_SIZE
	.align		4
.L_1433:
        /*00a8*/ 	.byte	0x03, 0x19
        /*00aa*/ 	.short	0x00a0


	//----- nvinfo : EIATTR_PARAM_CBANK
	.align		4
        /*00ac*/ 	.byte	0x04, 0x0a
        /*00ae*/ 	.short	(.L_1435 - .L_1434)
	.align		4
.L_1434:
        /*00b0*/ 	.word	index@(.nv.constant0._Z35group_norm_nhwc_fwd_one_pass_kernelI11Bf16IOFp16WLi512ELi80ELi640EEv26Group_norm_nhwc_fwd_params)
        /*00b4*/ 	.short	0x0380
        /*00b6*/ 	.short	0x00a0


	//----- nvinfo : EIATTR_SW_WAR
	.align		4
.L_1435:
        /*00b8*/ 	.byte	0x04, 0x36
        /*00ba*/ 	.short	(.L_1437 - .L_1436)
.L_1436:
        /*00bc*/ 	.word	0x00000008
.L_1437:


//--------------------- .nv.info._Z35group_norm_nhwc_fwd_one_pass_kernelI11Fp16IOFp32WLi64ELi80ELi640EEv26Group_norm_nhwc_fwd_params --------------------------
	.section	.nv.info._Z35group_norm_nhwc_fwd_one_pass_kernelI11Fp16IOFp32WLi64ELi80ELi640EEv26Group_norm_nhwc_fwd_params,"",@"SHT_CUDA_INFO"
	.sectionflags	@""
	.align	4


	//----- nvinfo : EIATTR_CUDA_API_VERSION
	.align		4
        /*0000*/ 	.byte	0x04, 0x37
        /*0002*/ 	.short	(.L_1439 - .L_1438)
.L_1438:
        /*0004*/ 	.word	0x00000082


	//----- nvinfo : EIATTR_KPARAM_INFO
	.align		4
.L_1439:
        /*0008*/ 	.byte	0x04, 0x17
        /*000a*/ 	.short	(.L_1441 - .L_1440)
.L_1440:
        /*000c*/ 	.word	0x00000000
        /*0010*/ 	.short	0x0000
        /*0012*/ 	.short	0x0000
        /*0014*/ 	.byte	0x00, 0xf0, 0x81, 0x02


	//----- nvinfo : EIATTR_SPARSE_MMA_MASK
	.align		4
.L_1441:
        /*0018*/ 	.byte	0x03, 0x50
        /*001a*/ 	.short	0x0000


	//----- nvinfo : EIATTR_MAXREG_COUNT
	.align		4
        /*001c*/ 	.byte	0x03, 0x1b
        /*001e*/ 	.short	0x0060


	//----- nvinfo : EIATTR_NUM_BARRIERS
	.align		4
        /*0020*/ 	.byte	0x02, 0x4c
        /*0022*/ 	.byte	0x01
	.zero		1


	//----- nvinfo : EIATTR_MERCURY_ISA_VERSION
	.align		4
        /*0024*/ 	.byte	0x03, 0x5f
        /*0026*/ 	.short	0x0101


	//----- nvinfo : EIATTR_INT_WARP_WIDE_INSTR_OFFSETS
	.align		4
        /*0028*/ 	.byte	0x04, 0x31
        /*002a*/ 	.short	(.L_1443 - .L_1442)


	//   ....[0]....
.L_1442:
        /*002c*/ 	.word	0x00001430


	//   ....[1]....
        /*0030*/ 	.word	0x00001450


	//   ....[2]....
        /*0034*/ 	.word	0x00001530


	//   ....[3]....
        /*0038*/ 	.word	0x00001580


	//   ....[4]....
        /*003c*/ 	.word	0x00001660


	//   ....[5]....
        /*0040*/ 	.word	0x000016e0


	//   ....[6]....
        /*0044*/ 	.word	0x000017b0


	//   ....[7]....
        /*0048*/ 	.word	0x000017d0


	//   ....[8]....
        /*004c*/ 	.word	0x00001a20


	//   ....[9]....
        /*0050*/ 	.word	0x00001b10


	//   ....[10]....
        /*0054*/ 	.word	0x00001b30


	//   ....[11]....
        /*0058*/ 	.word	0x00001b60


	//   ....[12]....
        /*005c*/ 	.word	0x00001d70


	//   ....[13]....
        /*0060*/ 	.word	0x00001d90


	//----- nvinfo : EIATTR_COOP_GROUP_MASK_REGIDS
	.align		4
.L_1443:
        /*0064*/ 	.byte	0x04, 0x29
        /*0066*/ 	.short	(.L_1445 - .L_1444)


	//   ....[0]....
.L_1444:
        /*0068*/ 	.word	0xffffffff


	//   ....[1]....
        /*006c*/ 	.word	0xffffffff


	//   ....[2]....
        /*0070*/ 	.word	0xffffffff


	//   ....[3]....
        /*0074*/ 	.word	0xffffffff


	//   ....[4]....
        /*0078*/ 	.word	0xffffffff


	//   ....[5]....
        /*007c*/ 	.word	0xffffffff


	//   ....[6]....
        /*0080*/ 	.word	0xffffffff


	//   ....[7]....
        /*0084*/ 	.word	0xffffffff


	//   ....[8]....
        /*0088*/ 	.word	0xffffffff


	//   ....[9]....
        /*008c*/ 	.word	0xffffffff


	//----- nvinfo : EIATTR_COOP_GROUP_INSTR_OFFSETS
	.align		4
.L_1445:
        /*0090*/ 	.byte	0x04, 0x28
        /*0092*/ 	.short	(.L_1447 - .L_1446)


	//   ....[0]....
.L_1446:
        /*0094*/ 	.word	0x00000b40


	//   ....[1]....
        /*0098*/ 	.word	0x00000b50


	//   ....[2]....
        /*009c*/ 	.word	0x00000b80


	//   ....[3]....
        /*00a0*/ 	.word	0x00000ba0


	//   ....[4]....
        /*00a4*/ 	.word	0x00000bd0


	//   ....[5]....
        /*00a8*/ 	.word	0x00000bf0


	//   ....[6]....
        /*00ac*/ 	.word	0x00000c20


	//   ....[7]....
        /*00b0*/ 	.word	0x00000c40


	//   ....[8]....
        /*00b4*/ 	.word	0x00000c90


	//   ....[9]....
        /*00b8*/ 	.word	0x00000ca0


	//----- nvinfo : EIATTR_VRC_CTA_INIT_COUNT
	.align		4
.L_1447:
        /*00bc*/ 	.byte	0x02, 0x4a
	.zero		1
	.zero		1


	//----- nvinfo : EIATTR_EXIT_INSTR_OFFSETS
	.align		4
        /*00c0*/ 	.byte	0x04, 0x1c
        /*00c2*/ 	.short	(.L_1449 - .L_1448)


	//   ....[0]....
.L_1448:
        /*00c4*/ 	.word	0x00000070


	//   ....[1]....
        /*00c8*/ 	.word	0x00003070


	//----- nvinfo : EIATTR_MAX_THREADS
	.align		4
.L_1449:
        /*00cc*/ 	.byte	0x04, 0x05
        /*00ce*/ 	.short	(.L_1451 - .L_1450)
.L_1450:
        /*00d0*/ 	.word	0x00000280
        /*00d4*/ 	.word	0x00000001
        /*00d8*/ 	.word	0x00000001


	//----- nvinfo : EIATTR_CRS_STACK_SIZE
	.align		4
.L_1451:
        /*00dc*/ 	.byte	0x04, 0x1e
        /*00de*/ 	.short	(.L_1453 - .L_1452)
.L_1452:
        /*00e0*/ 	.word	0x00000000


	//----- nvinfo : EIATTR_CBANK_PARAM_SIZE
	.align		4
.L_1453:
        /*00e4*/ 	.byte	0x03, 0x19
        /*00e6*/ 	.short	0x00a0


	//----- nvinfo : EIATTR_PARAM_CBANK
	.align		4
        /*00e8*/ 	.byte	0x04, 0x0a
        /*00ea*/ 	.short	(.L_1455 - .L_1454)
	.align		4
.L_1454:
        /*00ec*/ 	.word	index@(.nv.constant0._Z35group_norm_nhwc_fwd_one_pass_kernelI11Fp16IOFp32WLi64ELi80ELi640EEv26Group_norm_nhwc_fwd_params)
        /*00f0*/ 	.short	0x0380
        /*00f2*/ 	.short	0x00a0


	//----- nvinfo : EIATTR_SW_WAR
	.align		4
.L_1455:
        /*00f4*/ 	.byte	0x04, 0x36
        /*00f6*/ 	.short	(.L_1457 - .L_1456)
.L_1456:
        /*00f8*/ 	.word	0x00000008
.L_1457:


//--------------------- .nv.info._Z35group_norm_nhwc_fwd_one_pass_kernelI11Fp16IOFp32WLi128ELi80ELi640EEv26Group_norm_nhwc_fwd_params --------------------------
	.section	.nv.info._Z35group_norm_nhwc_fwd_one_pass_kernelI11Fp16IOFp32WLi128ELi80ELi640EEv26Group_norm_nhwc_fwd_params,"",@"SHT_CUDA_INFO"
	.sectionflags	@""
	.align	4


	//----- nvinfo : EIATTR_CUDA_API_VERSION
	.align		4
        /*0000*/ 	.byte	0x04, 0x37
        /*0002*/ 	.short	(.L_1459 - .L_1458)
.L_1458:
        /*0004*/ 	.word	0x00000082


	//----- nvinfo : EIATTR_KPARAM_INFO
	.align		4
.L_1459:
        /*0008*/ 	.byte	0x04, 0x17
        /*000a*/ 	.short	(.L_1461 - .L_1460)
.L_1460:
        /*000c*/ 	.word	0x00000000
        /*0010*/ 	.short	0x0000
        /*0012*/ 	.short	0x0000
        /*0014*/ 	.byte	0x00, 0xf0, 0x81, 0x02


	//----- nvinfo : EIATTR_SPARSE_MMA_MASK
	.align		4
.L_1461:
        /*0018*/ 	.byte	0x03, 0x50
        /*001a*/ 	.short	0x0000


	//----- nvinfo : EIATTR_MAXREG_COUNT
	.align		4
        /*001c*/ 	.byte	0x03, 0x1b
        /*001e*/ 	.short	0x0060


	//----- nvinfo : EIATTR_NUM_BARRIERS
	.align		4
        /*0020*/ 	.byte	0x02, 0x4c
        /*0022*/ 	.byte	0x01
	.zero		1


	//----- nvinfo : EIATTR_MERCURY_ISA_VERSION
	.align		4
        /*0024*/ 	.byte	0x03, 0x5f
        /*0026*/ 	.short	0x0101


	//----- nvinfo : EIATTR_INT_WARP_WIDE_INSTR_OFFSETS
	.align		4
        /*0028*/ 	.byte	0x04, 0x31
        /*002a*/ 	.short	(.L_1463 - .L_1462)


	//   ....[0]....
.L_1462:
        /*002c*/ 	.word	0x00001a40


	//   ....[1]....
        /*0030*/ 	.word	0x00001a80


	//   ....[2]....
        /*0034*/ 	.word	0x00001b00


	//   ....[3]....
        /*0038*/ 	.word	0x00001b10


	//   ....[4]....
        /*003c*/ 	.word	0x00001cb0


	//   ....[5]....
        /*0040*/ 	.word	0x00001d10


	//   ....[6]....
        /*0044*/ 	.word	0x00001d30


	//   ....[7]....
        /*0048*/ 	.word	0x00001d60


	//   ....[8]....
        /*004c*/ 	.word	0x00002080


	//   ....[9]....
        /*0050*/ 	.word	0x000020b0


	//   ....[10]....
        /*0054*/ 	.word	0x000020d0


	//   ....[11]....
        /*0058*/ 	.word	0x00002100


	//   ....[12]....
        /*005c*/ 	.word	0x00002350


	//   ....[13]....
        /*0060*/ 	.word	0x00002370


	//----- nvinfo : EIATTR_COOP_GROUP_MASK_REGIDS
	.align		4
.L_1463:
        /*0064*/ 	.byte	0x04, 0x29
        /*0066*/ 	.short	(.L_1465 - .L_1464)


	//   ....[0]....
.L_1464:
        /*0068*/ 	.word	0xffffffff


	//   ....[1]....
        /*006c*/ 	.word	0xffffffff


	//   ....[2]....
        /*0070*/ 	.word	0xffffffff


	//   ....[3]....
        /*0074*/ 	.word	0xffffffff


	//   ....[4]....
        /*0078*/ 	.word	0xffffffff


	//   ....[5]....
        /*007c*/ 	.word	0xffffffff


	//   ....[6]....
        /*0080*/ 	.word	0xffffffff


	//   ....[7]....
        /*0084*/ 	.word	0xffffffff


	//   ....[8]....
        /*0088*/ 	.word	0xffffffff


	//   ....[9]....
        /*008c*/ 	.word	0xffffffff


	//----- nvinfo : EIATTR_COOP_GROUP_INSTR_OFFSETS
	.align		4
.L_1465:
        /*0090*/ 	.byte	0x04, 0x28
        /*0092*/ 	.short	(.L_1467 - .L_1466)


	//   ....[0]....
.L_1466:
        /*0094*/ 	.word	0x00001090


	//   ....[1]....
        /*0098*/ 	.word	0x000010a0


	//   ....[2]....
        /*009c*/ 	.word	0x000010d0


	//   ....[3]....
        /*00a0*/ 	.word	0x000010e0


	//   ....[4]....
        /*00a4*/ 	.word	0x00001120


	//   ....[5]....
        /*00a8*/ 	.word	0x00001130


	//   ....[6]....
        /*00ac*/ 	.word	0x00001170


	//   ....[7]....
        /*00b0*/ 	.word	0x00001180


	//   ....[8]....
        /*00b4*/ 	.word	0x00001210


	//   ....[9]....
        /*00b8*/ 	.word	0x00001220


	//----- nvinfo : EIATTR_VRC_CTA_INIT_COUNT
	.align		4
.L_1467:
        /*00bc*/ 	.byte	0x02, 0x4a
	.zero		1
	.zero		1


	//----- nvinfo : EIATTR_EXIT_INSTR_OFFSETS
	.align		4
        /*00c0*/ 	.byte	0x04, 0x1c
        /*00c2*/ 	.short	(.L_1469 - .L_1468)


	//   ....[0]....
.L_1468:
        /*00c4*/ 	.word	0x00000070


	//   ....[1]....
        /*00c8*/ 	.word	0x000044c0


	//----- nvinfo : EIATTR_MAX_THREADS
	.align		4
.L_1469:
        /*00cc*/ 	.byte	0x04, 0x05
        /*00ce*/ 	.short	(.L_1471 - .L_1470)
.L_1470:
        /*00d0*/ 	.word	0x00000280
        /*00d4*/ 	.word	0x00000001
        /*00d8*/ 	.word	0x00000001


	//----- nvinfo : EIATTR_CRS_STACK_SIZE
	.align		4
.L_1471:
        /*00dc*/ 	.byte	0x04, 0x1e
        /*00de*/ 	.short	(.L_1473 - .L_1472)
.L_1472:
        /*00e0*/ 	.word	0x00000000


	//----- nvinfo : EIATTR_CBANK_PARAM_SIZE
	.align		4
.L_1473:
        /*00e4*/ 	.byte	0x03, 0x19
        /*00e6*/ 	.short	0x00a0


	//----- nvinfo : EIATTR_PARAM_CBANK
	.align		4
        /*00e8*/ 	.byte	0x04, 0x0a
        /*00ea*/ 	.short	(.L_1475 - .L_1474)
	.align		4
.L_1474:
        /*00ec*/ 	.word	index@(.nv.constant0._Z35group_norm_nhwc_fwd_one_pass_kernelI11Fp16IOFp32WLi128ELi80ELi640EEv26Group_norm_nhwc_fwd_params)
        /*00f0*/ 	.short	0x0380
        /*00f2*/ 	.short	0x00a0


	//----- nvinfo : EIATTR_SW_WAR
	.align		4
.L_1475:
        /*00f4*/ 	.byte	0x04, 0x36
        /*00f6*/ 	.short	(.L_1477 - .L_1476)
.L_1476:
        /*00f8*/ 	.word	0x00000008
.L_1477:


//--------------------- .nv.info._Z35group_norm_nhwc_fwd_one_pass_kernelI11Fp16IOFp32WLi256ELi80ELi640EEv26Group_norm_nhwc_fwd_params --------------------------
	.section	.nv.info._Z35group_norm_nhwc_fwd_one_pass_kernelI11Fp16IOFp32WLi256ELi80ELi640EEv26Group_norm_nhwc_fwd_params,"",@"SHT_CUDA_INFO"
	.sectionflags	@""
	.align	4


	//----- nvinfo : EIATTR_CUDA_API_VERSION
	.align		4
        /*0000*/ 	.byte	0x04, 0x37
        /*0002*/ 	.short	(.L_1479 - .L_1478)
.L_1478:
        /*0004*/ 	.word	0x00000082


	//----- nvinfo : EIATTR_KPARAM_INFO
	.align		4
.L_1479:
        /*0008*/ 	.byte	0x04, 0x17
        /*000a*/ 	.short	(.L_1481 - .L_1480)
.L_1480:
        /*000c*/ 	.word	0x00000000
        /*0010*/ 	.short	0x0000
        /*0012*/ 	.short	0x0000
        /*0014*/ 	.byte	0x00, 0xf0, 0x81, 0x02


	//----- nvinfo : EIATTR_SPARSE_MMA_MASK
	.align		4
.L_1481:
        /*0018*/ 	.byte	0x03, 0x50
        /*001a*/ 	.short	0x0000


	//----- nvinfo : EIATTR_MAXREG_COUNT
	.align		4
        /*001c*/ 	.byte	0x03, 0x1b
        /*001e*/ 	.short	0x0060


	//----- nvinfo : EIATTR_NUM_BARRIERS
	.align		4
        /*0020*/ 	.byte	0x02, 0x4c
        /*0022*/ 	.byte	0x01
	.zero		1


	//----- nvinfo : EIATTR_MERCURY_ISA_VERSION
	.align		4
        /*0024*/ 	.byte	0x03, 0x5f
        /*0026*/ 	.short	0x0101


	//----- nvinfo : EIATTR_COOP_GROUP_MASK_REGIDS
	.align		4
        /*0028*/ 	.byte	0x04, 0x29
        /*002a*/ 	.short	(.L_1483 - .L_1482)


	//   ....[0]....
.L_1482:
        /*002c*/ 	.word	0xffffffff


	//   ....[1]....
        /*0030*/ 	.word	0xffffffff


	//   ....[2]....
        /*0034*/ 	.word	0xffffffff


	//   ....[3]....
        /*0038*/ 	.word	0xffffffff


	//   ....[4]....
        /*003c*/ 	.word	0xffffffff


	//   ....[5]....
        /*0040*/ 	.word	0xffffffff


	//   ....[6]....
        /*0044*/ 	.word	0xffffffff


	//   ....[7]....
        /*0048*/ 	.word	0xffffffff


	//   ....[8]....
        /*004c*/ 	.word	0xffffffff


	//   ....[9]....
        /*0050*/ 	.word	0xffffffff


	//----- nvinfo : EIATTR_COOP_GROUP_INSTR_OFFSETS
	.align		4
.L_1483:
        /*0054*/ 	.byte	0x04, 0x28
        /*0056*/ 	.short	(.L_1485 - .L_1484)


	//   ....[0]....
.L_1484:
        /*0058*/ 	.word	0x00001b40


	//   ....[1]....
        /*005c*/ 	.word	0x00001b50


	//   ....[2]....
        /*0060*/ 	.word	0x00001b80


	//   ....[3]....
        /*0064*/ 	.word	0x00001b90


	//   ....[4]....
        /*0068*/ 	.word	0x00001bd0


	//   ....[5]....
        /*006c*/ 	.word	0x00001be0


	//   ....[6]....
        /*0070*/ 	.word	0x00001c20


	//   ....[7]....
        /*0074*/ 	.word	0x00001c30


	//   ....[8]....
        /*0078*/ 	.word	0x00001cc0


	//   ....[9]....
        /*007c*/ 	.word	0x00001cd0


	//----- nvinfo : EIATTR_VRC_CTA_INIT_COUNT
	.align		4
.L_1485:
        /*0080*/ 	.byte	0x02, 0x4a
	.zero		1
	.zero		1


	//----- nvinfo : EIATTR_EXIT_INSTR_OFFSETS
	.align		4
        /*0084*/ 	.byte	0x04, 0x1c
        /*0086*/ 	.short	(.L_1487 - .L_1486)


	//   ....[0]....
.L_1486:
        /*0088*/ 	.word	0x00000060


	//   ....[1]....
        /*008c*/ 	.word	0x00006800


	//----- nvinfo : EIATTR_MAX_THREADS
	.align		4
.L_1487:
        /*0090*/ 	.byte	0x04, 0x05
        /*0092*/ 	.short	(.L_1489 - .L_1488)
.L_1488:
        /*0094*/ 	.word	0x00000280
        /*0098*/ 	.word	0x00000001
        /*009c*/ 	.word	0x00000001


	//----- nvinfo : EIATTR_CRS_STACK_SIZE
	.align		4
.L_1489:
        /*00a0*/ 	.byte	0x04, 0x1e
        /*00a2*/ 	.short	(.L_1491 - .L_1490)
.L_1490:
        /*00a4*/ 	.word	0x00000000


	//----- nvinfo : EIATTR_CBANK_PARAM_SIZE
	.align		4
.L_1491:
        /*00a8*/ 	.byte	0x03, 0x19
        /*00aa*/ 	.short	0x00a0


	//----- nvinfo : EIATTR_PARAM_CBANK
	.align		4
        /*00ac*/ 	.byte	0x04, 0x0a
        /*00ae*/ 	.short	(.L_1493 - .L_1492)
	.align		4
.L_1492:
        /*00b0*/ 	.word	index@(.nv.constant0._Z35group_norm_nhwc_fwd_one_pass_kernelI11Fp16IOFp32WLi256ELi80ELi640EEv26Group_norm_nhwc_fwd_params)
        /*00b4*/ 	.short	0x0380
        /*00b6*/ 	.short	0x00a0


	//----- nvinfo : EIATTR_SW_WAR
	.align		4
.L_1493:
        /*00b8*/ 	.byte	0x04, 0x36
        /*00ba*/ 	.short	(.L_1495 - .L_1494)
.L_1494:
        /*00bc*/ 	.word	0x00000008
.L_1495:


//--------------------- .nv.info._Z35group_norm_nhwc_fwd_one_pass_kernelI11Fp16IOFp32WLi512ELi80ELi640EEv26Group_norm_nhwc_fwd_params --------------------------
	.section	.nv.info._Z35group_norm_nhwc_fwd_one_pass_kernelI11Fp16IOFp32WLi512ELi80ELi640EEv26Group_norm_nhwc_fwd_params,"",@"SHT_CUDA_INFO"
	.sectionflags	@""
	.align	4


	//----- nvinfo : EIATTR_CUDA_API_VERSION
	.align		4
        /*0000*/ 	.byte	0x04, 0x37
        /*0002*/ 	.short	(.L_1497 - .L_1496)
.L_1496:
        /*0004*/ 	.word	0x00000082


	//----- nvinfo : EIATTR_KPARAM_INFO
	.align		4
.L_1497:
        /*0008*/ 	.byte	0x04, 0x17
        /*000a*/ 	.short	(.L_1499 - .L_1498)
.L_1498:
        /*000c*/ 	.word	0x00000000
        /*0010*/ 	.short	0x0000
        /*0012*/ 	.short	0x0000
        /*0014*/ 	.byte	0x00, 0xf0, 0x81, 0x02


	//----- nvinfo : EIATTR_SPARSE_MMA_MASK
	.align		4
.L_1499:
        /*0018*/ 	.byte	0x03, 0x50
        /*001a*/ 	.short	0x0000


	//----- nvinfo : EIATTR_MAXREG_COUNT
	.align		4
        /*001c*/ 	.byte	0x03, 0x1b
        /*001e*/ 	.short	0x0060


	//----- nvinfo : EIATTR_NUM_BARRIERS
	.align		4
        /*0020*/ 	.byte	0x02, 0x4c
        /*0022*/ 	.byte	0x01
	.zero		1


	//----- nvinfo : EIATTR_MERCURY_ISA_VERSION
	.align		4
        /*0024*/ 	.byte	0x03, 0x5f
        /*0026*/ 	.short	0x0101


	//----- nvinfo : EIATTR_COOP_GROUP_MASK_REGIDS
	.align		4
        /*0028*/ 	.byte	0x04, 0x29
        /*002a*/ 	.short	(.L_1501 - .L_1500)


	//   ....[0]....
.L_1500:
        /*002c*/ 	.word	0xffffffff


	//   ....[1]....
        /*0030*/ 	.word	0xffffffff


	//   ....[2]....
        /*0034*/ 	.word	0xffffffff


	//   ....[3]....
        /*0038*/ 	.word	0xffffffff


	//   ....[4]....
        /*003c*/ 	.word	0xffffffff


	//   ....[5]....
        /*0040*/ 	.word	0xffffffff


	//   ....[6]....
        /*0044*/ 	.word	0xffffffff


	//   ....[7]....
        /*0048*/ 	.word	0xffffffff


	//   ....[8]....
        /*004c*/ 	.word	0xffffffff


	//   ....[9]....
        /*0050*/ 	.word	0xffffffff


	//----- nvinfo : EIATTR_COOP_GROUP_INSTR_OFFSETS
	.align		4
.L_1501:
        /*0054*/ 	.byte	0x04, 0x28
        /*0056*/ 	.short	(.L_1503 - .L_1502)


	//   ....[0]....
.L_1502:
        /*0058*/ 	.word	0x00003280


	//   ....[1]....
        /*005c*/ 	.word	0x00003290


	//   ....[2]....
        /*0060*/ 	.word	0x000032d0


	//   ....[3]....
        /*0064*/ 	.word	0x000032e0


	//   ....[4]....
        /*0068*/ 	.word	0x00003320


	//   ....[5]....
        /*006c*/ 	.word	0x00003330


	//   ....[6]....
        /*0070*/ 	.word	0x00003380


	//   ....[7]....
        /*0074*/ 	.word	0x00003390


	//   ....[8]....
        /*0078*/ 	.word	0x00003420


	//   ....[9]....
        /*007c*/ 	.word	0x00003430


	//----- nvinfo : EIATTR_VRC_CTA_INIT_COUNT
	.align		4
.L_1503:
        /*0080*/ 	.byte	0x02, 0x4a
	.zero		1
	.zero		1


	//----- nvinfo : EIATTR_EXIT_INSTR_OFFSETS
	.align		4
        /*0084*/ 	.byte	0x04, 0x1c
        /*0086*/ 	.short	(.L_1505 - .L_1504)


	//   ....[0]....
.L_1504:
        /*0088*/ 	.word	0x00000060


	//   ....[1]....
        /*008c*/ 	.word	0x0000c930


	//----- nvinfo : EIATTR_MAX_THREADS
	.align		4
.L_1505:
        /*0090*/ 	.byte	0x04, 0x05
        /*0092*/ 	.short	(.L_1507 - .L_1506)
.L_1506:
        /*0094*/ 	.word	0x00000280
        /*0098*/ 	.word	0x00000001
        /*009c*/ 	.word	0x00000001


	//----- nvinfo : EIATTR_CRS_STACK_SIZE
	.align		4
.L_1507:
        /*00a0*/ 	.byte	0x04, 0x1e
        /*00a2*/ 	.short	(.L_1509 - .L_1508)
.L_1508:
        /*00a4*/ 	.word	0x00000000


	//----- nvinfo : EIATTR_CBANK_PARAM_SIZE
	.align		4
.L_1509:
        /*00a8*/ 	.byte	0x03, 0x19
        /*00aa*/ 	.short	0x00a0


	//----- nvinfo : EIATTR_PARAM_CBANK
	.align		4
        /*00ac*/ 	.byte	0x04, 0x0a
        /*00ae*/ 	.short	(.L_1511 - .L_1510)
	.align		4
.L_1510:
        /*00b0*/ 	.word	index@(.nv.constant0._Z35group_norm_nhwc_fwd_one_pass_kernelI11Fp16IOFp32WLi512ELi80ELi640EEv26Group_norm_nhwc_fwd_params)
        /*00b4*/ 	.short	0x0380
        /*00b6*/ 	.short	0x00a0


	//----- nvinfo : EIATTR_SW_WAR
	.align		4
.L_1511:
        /*00b8*/ 	.byte	0x04, 0x36
        /*00ba*/ 	.short	(.L_1513 - .L_1512)
.L_1512:
        /*00bc*/ 	.word	0x00000008
.L_1513:


//--------------------- .nv.info._Z35group_norm_nhwc_fwd_one_pass_kernelI11Fp16IOBf16WLi64ELi80ELi640EEv26Group_norm_nhwc_fwd_params --------------------------
	.section	.nv.info._Z35group_norm_nhwc_fwd_one_pass_kernelI11Fp16IOBf16WLi64ELi80ELi640EEv26Group_norm_nhwc_fwd_params,"",@"SHT_CUDA_INFO"
	.sectionflags	@""
	.align	4


	//----- nvinfo : EIATTR_CUDA_API_VERSION
	.align		4
        /*0000*/ 	.byte	0x04, 0x37
        /*0002*/ 	.short	(.L_1515 - .L_1514)
.L_1514:
        /*0004*/ 	.word	0x00000082


	//----- nvinfo : EIATTR_KPARAM_INFO
	.align		4
.L_1515:
        /*0008*/ 	.byte	0x04, 0x17
        /*000a*/ 	.short	(.L_1517 - .L_1516)
.L_1516:
        /*000c*/ 	.word	0x00000000
        /*0010*/ 	.short	0x0000
        /*0012*/ 	.short	0x0000
        /*0014*/ 	.byte	0x00, 0xf0, 0x81, 0x02


	//----- nvinfo : EIATTR_SPARSE_MMA_MASK
	.align		4
.L_1517:
        /*0018*/ 	.byte	0x03, 0x50
        /*001a*/ 	.short	0x0000


	//----- nvinfo : EIATTR_MAXREG_COUNT
	.align		4
        /*001c*/ 	.byte	0x03, 0x1b
        /*001e*/ 	.short	0x0060


	//----- nvinfo : EIATTR_NUM_BARRIERS
	.align		4
        /*0020*/ 	.byte	0x02, 0x4c
        /*0022*/ 	.byte	0x01
	.zero		1


	//----- nvinfo : EIATTR_MERCURY_ISA_VERSION
	.align		4
        /*0024*/ 	.byte	0x03, 0x5f
        /*0026*/ 	.short	0x0101


	//----- nvinfo : EIATTR_INT_WARP_WIDE_INSTR_OFFSETS
	.align		4
        /*0028*/ 	.byte	0x04, 0x31
        /*002a*/ 	.short	(.L_1519 - .L_1518)


	//   ....[0]....
.L_1518:
        /*002c*/ 	.word	0x00001410


	//   ....[1]....
        /*0030*/ 	.word	0x00001430


	//   ....[2]....
        /*0034*/ 	.word	0x00001510


	//   ....[3]....
        /*0038*/ 	.word	0x00001530


	//   ....[4]....
        /*003c*/ 	.word	0x00001640


	//   ....[5]....
        /*0040*/ 	.word	0x000016a0


	//   ....[6]....
        /*0044*/ 	.word	0x00001790


	//   ....[7]....
        /*0048*/ 	.word	0x000017b0


	//   ....[8]....
        /*004c*/ 	.word	0x00001a00


	//   ....[9]....
        /*0050*/ 	.word	0x00001af0


	//   ....[10]....
        /*0054*/ 	.word	0x00001b10


	//   ....[11]....
        /*0058*/ 	.word	0x00001b30


	//   ....[12]....
        /*005c*/ 	.word	0x00001d50


	//   ....[13]....
        /*0060*/ 	.word	0x00001d70


	//----- nvinfo : EIATTR_COOP_GROUP_MASK_REGIDS
	.align		4
.L_1519:
        /*0064*/ 	.byte	0x04, 0x29
        /*0066*/ 	.short	(.L_1521 - .L_1520)


	//   ....[0]....
.L_1520:
        /*0068*/ 	.word	0xffffffff


	//   ....[1]....
        /*006c*/ 	.word	0xffffffff


	//   ....[2]....
        /*0070*/ 	.word	0xffffffff


	//   ....[3]....
        /*0074*/ 	.word	0xffffffff


	//   ....[4]....
        /*0078*/ 	.word	0xffffffff


	//   ....[5]....
        /*007c*/ 	.word	0xffffffff


	//   ....[6]....
        /*0080*/ 	.word	0xffffffff


	//   ....[7]....
        /*0084*/ 	.word	0xffffffff


	//   ....[8]....
        /*0088*/ 	.word	0xffffffff


	//   ....[9]....
        /*008c*/ 	.word	0xffffffff


	//----- nvinfo : EIATTR_COOP_GROUP_INSTR_OFFSETS
	.align		4
.L_1521:
        /*0090*/ 	.byte	0x04, 0x28
        /*0092*/ 	.short	(.L_1523 - .L_1522)


	//   ....[0]....
.L_1522:
        /*0094*/ 	.word	0x00000b20


	//   ....[1]....
        /*0098*/ 	.word	0x00000b30


	//   ....[2]....
        /*009c*/ 	.word	0x00000b60


	//   ....[3]....
        /*00a0*/ 	.word	0x00000b70


	//   ....[4]....
        /*00a4*/ 	.word	0x00000bb0


	//   ....[5]....
        /*00a8*/ 	.word	0x00000bc0


	//   ....[6]....
        /*00ac*/ 	.word	0x00000c00


	//   ....[7]....
        /*00b0*/ 	.word	0x00000c10


	//   ....[8]....
        /*00b4*/ 	.word	0x00000c70


	//   ....[9]....
        /*00b8*/ 	.word	0x00000c80


	//----- nvinfo : EIATTR_VRC_CTA_INIT_COUNT
	.align		4
.L_1523:
        /*00bc*/ 	.byte	0x02, 0x4a
	.zero		1
	.zero		1


	//----- nvinfo : EIATTR_EXIT_INSTR_OFFSETS
	.align		4
        /*00c0*/ 	.byte	0x04, 0x1c
        /*00c2*/ 	.short	(.L_1525 - .L_1524)


	//   ....[0]....
.L_1524:
        /*00c4*/ 	.word	0x00000070


	//   ....[1]....
        /*00c8*/ 	.word	0x00003060


	//----- nvinfo : EIATTR_MAX_THREADS
	.align		4
.L_1525:
        /*00cc*/ 	.byte	0x04, 0x05
        /*00ce*/ 	.short	(.L_1527 - .L_1526)
.L_1526:
        /*00d0*/ 	.word	0x00000280
        /*00d4*/ 	.word	0x00000001
        /*00d8*/ 	.word	0x00000001


	//----- nvinfo : EIATTR_CRS_STACK_SIZE
	.align		4
.L_1527:
        /*00dc*/ 	.byte	0x04, 0x1e
        /*00de*/ 	.short	(.L_1529 - .L_1528)
.L_1528:
        /*00e0*/ 	.word	0x00000000


	//----- nvinfo : EIATTR_CBANK_PARAM_SIZE
	.align		4
.L_1529:
        /*00e4*/ 	.byte	0x03, 0x19
        /*00e6*/ 	.short	0x00a0


	//----- nvinfo : EIATTR_PARAM_CBANK
	.align		4
        /*00e8*/ 	.byte	0x04, 0x0a
        /*00ea*/ 	.short	(.L_1531 - .L_1530)
	.align		4
.L_1530:
        /*00ec*/ 	.word	index@(.nv.constant0._Z35group_norm_nhwc_fwd_one_pass_kernelI11Fp16IOBf16WLi64ELi80ELi640EEv26Group_norm_nhwc_fwd_params)
        /*00f0*/ 	.short	0x0380
        /*00f2*/ 	.short	0x00a0


	//----- nvinfo : EIATTR_SW_WAR
	.align		4
.L_1531:
        /*00f4*/ 	.byte	0x04, 0x36
        /*00f6*/ 	.short	(.L_1533 - .L_1532)
.L_1532:
        /*00f8*/ 	.word	0x00000008
.L_1533:


//--------------------- .nv.info._Z35group_norm_nhwc_fwd_one_pass_kernelI11Fp16IOBf16WLi128ELi80ELi640EEv26Group_norm_nhwc_fwd_params --------------------------
	.section	.nv.info._Z35group_norm_nhwc_fwd_one_pass_kernelI11Fp16IOBf16WLi128ELi80ELi640EEv26Group_norm_nhwc_fwd_params,"",@"SHT_CUDA_INFO"
	.sectionflags	@""
	.align	4


	//----- nvinfo : EIATTR_CUDA_API_VERSION
	.align		4
        /*0000*/ 	.byte	0x04, 0x37
        /*0002*/ 	.short	(.L_1535 - .L_1534)
.L_1534:
        /*0004*/ 	.word	0x00000082


	//----- nvinfo : EIATTR_KPARAM_INFO
	.align		4
.L_1535:
        /*0008*/ 	.byte	0x04, 0x17
        /*000a*/ 	.short	(.L_1537 - .L_1536)
.L_1536:
        /*000c*/ 	.word	0x00000000
        /*0010*/ 	.short	0x0000
        /*0012*/ 	.short	0x0000
        /*0014*/ 	.byte	0x00, 0xf0, 0x81, 0x02


	//----- nvinfo : EIATTR_SPARSE_MMA_MASK
	.align		4
.L_1537:
        /*0018*/ 	.byte	0x03, 0x50
        /*001a*/ 	.short	0x0000


	//----- nvinfo : EIATTR_MAXREG_COUNT
	.align		4
        /*001c*/ 	.byte	0x03, 0x1b
        /*001e*/ 	.short	0x0060


	//----- nvinfo : EIATTR_NUM_BARRIERS
	.align		4
        /*0020*/ 	.byte	0x02, 0x4c
        /*0022*/ 	.byte	0x01
	.zero		1


	//----- nvinfo : EIATTR_MERCURY_ISA_VERSION
	.align		4
        /*0024*/ 	.byte	0x03, 0x5f
        /*0026*/ 	.short	0x0101


	//----- nvinfo : EIATTR_INT_WARP_WIDE_INSTR_OFFSETS
	.align		4
        /*0028*/ 	.byte	0x04, 0x31
        /*002a*/ 	.short	(.L_1539 - .L_1538)


	//   ....[0]....
.L_1538:
        /*002c*/ 	.word	0x00001a40


	//   ....[1]....
        /*0030*/ 	.word	0x00001a80


	//   ....[2]....
        /*0034*/ 	.word	0x00001b00


	//   ....[3]....
        /*0038*/ 	.word	0x00001b10


	//   ....[4]....
        /*003c*/ 	.word	0x00001cb0


	//   ....[5]....
        /*0040*/ 	.word	0x00001d10


	//   ....[6]....
        /*0044*/ 	.word	0x00001d30


	//   ....[7]....
        /*0048*/ 	.word	0x00001d60


	//   ....[8]....
        /*004c*/ 	.word	0x00002080


	//   ....[9]....
        /*0050*/ 	.word	0x000020b0


	//   ....[10]....
        /*0054*/ 	.word	0x000020d0


	//   ....[11]....
        /*0058*/ 	.word	0x00002100


	//   ....[12]....
        /*005c*/ 	.word	0x00002350


	//   ....[13]....
        /*0060*/ 	.word	0x00002370


	//----- nvinfo : EIATTR_COOP_GROUP_MASK_REGIDS
	.align		4
.L_1539:
        /*0064*/ 	.byte	0x04, 0x29
        /*0066*/ 	.short	(.L_1541 - .L_1540)


	//   ....[0]....
.L_1540:
        /*0068*/ 	.word	0xffffffff


	//   ....[1]....
        /*006c*/ 	.word	0xffffffff


	//   ....[2]....
        /*0070*/ 	.word	0xffffffff


	//   ....[3]....
        /*0074*/ 	.word	0xffffffff


	//   ....[4]....
        /*0078*/ 	.word	0xffffffff


	//   ....[5]....
        /*007c*/ 	.word	0xffffffff


	//   ....[6]....
        /*0080*/ 	.word	0xffffffff


	//   ....[7]....
        /*0084*/ 	.word	0xffffffff


	//   ....[8]....
        /*0088*/ 	.word	0xffffffff


	//   ....[9]....
        /*008c*/ 	.word	0xffffffff


	//----- nvinfo : EIATTR_COOP_GROUP_INSTR_OFFSETS
	.align		4
.L_1541:
        /*0090*/ 	.byte	0x04, 0x28
        /*0092*/ 	.short	(.L_1543 - .L_1542)


	//   ....[0]....
.L_1542:
        /*0094*/ 	.word	0x00001090


	//   ....[1]....
        /*0098*/ 	.word	0x000010a0


	//   ....[2]....
        /*009c*/ 	.word	0x000010d0


	//   ....[3]....
        /*00a0*/ 	.word	0x000010e0


	//   ....[4]....
        /*00a4*/ 	.word	0x00001120


	//   ....[5]....
        /*00a8*/ 	.word	0x00001130


	//   ....[6]....
        /*00ac*/ 	.word	0x00001170


	//   ....[7]....
        /*00b0*/ 	.word	0x00001180


	//   ....[8]....
        /*00b4*/ 	.word	0x00001210


	//   ....[9]....
        /*00b8*/ 	.word	0x00001220


	//----- nvinfo : EIATTR_VRC_CTA_INIT_COUNT
	.align		4
.L_1543:
        /*00bc*/ 	.byte	0x02, 0x4a
	.zero		1
	.zero		1


	//----- nvinfo : EIATTR_EXIT_INSTR_OFFSETS
	.align		4
        /*00c0*/ 	.byte	0x04, 0x1c
        /*00c2*/ 	.short	(.L_1545 - .L_1544)


	//   ....[0]....
.L_1544:
        /*00c4*/ 	.word	0x00000070


	//   ....[1]....
        /*00c8*/ 	.word	0x00004520


	//----- nvinfo : EIATTR_MAX_THREADS
	.align		4
.L_1545:
        /*00cc*/ 	.byte	0x04, 0x05
        /*00ce*/ 	.short	(.L_1547 - .L_1546)
.L_1546:
        /*00d0*/ 	.word	0x00000280
        /*00d4*/ 	.word	0x00000001
        /*00d8*/ 	.word	0x00000001


	//----- nvinfo : EIATTR_CRS_STACK_SIZE
	.align		4
.L_1547:
        /*00dc*/ 	.byte	0x04, 0x1e
        /*00de*/ 	.short	(.L_1549 - .L_1548)
.L_1548:
        /*00e0*/ 	.word	0x00000000


	//----- nvinfo : EIATTR_CBANK_PARAM_SIZE
	.align		4
.L_1549:
        /*00e4*/ 	.byte	0x03, 0x19
        /*00e6*/ 	.short	0x00a0


	//----- nvinfo : EIATTR_PARAM_CBANK
	.align		4
        /*00e8*/ 	.byte	0x04, 0x0a
        /*00ea*/ 	.short	(.L_1551 - .L_1550)
	.align		4
.L_1550:
        /*00ec*/ 	.word	index@(.nv.constant0._Z35group_norm_nhwc_fwd_one_pass_kernelI11Fp16IOBf16WLi128ELi80ELi640EEv26Group_norm_nhwc_fwd_params)
        /*00f0*/ 	.short	0x0380
        /*00f2*/ 	.short	0x00a0


	//----- nvinfo : EIATTR_SW_WAR
	.align		4
.L_1551:
        /*00f4*/ 	.byte	0x04, 0x36
        /*00f6*/ 	.short	(.L_1553 - .L_1552)
.L_1552:
        /*00f8*/ 	.word	0x00000008
.L_1553:


//--------------------- .nv.info._Z35group_norm_nhwc_fwd_one_pass_kernelI11Fp16IOBf16WLi256ELi80ELi640EEv26Group_norm_nhwc_fwd_params --------------------------
	.section	.nv.info._Z35group_norm_nhwc_fwd_one_pass_kernelI11Fp16IOBf16WLi256ELi80ELi640EEv26Group_norm_nhwc_fwd_params,"",@"SHT_CUDA_INFO"
	.sectionflags	@""
	.align	4


	//----- nvinfo : EIATTR_CUDA_API_VERSION
	.align		4
        /*0000*/ 	.byte	0x04, 0x37
        /*0002*/ 	.short	(.L_1555 - .L_1554)
.L_1554:
        /*0004*/ 	.word	0x00000082


	//----- nvinfo : EIATTR_KPARAM_INFO
	.align		4
.L_1555:
        /*0008*/ 	.byte	0x04, 0x17
        /*000a*/ 	.short	(.L_1557 - .L_1556)
.L_1556:
        /*000c*/ 	.word	0x00000000
        /*0010*/ 	.short	0x0000
        /*0012*/ 	.short	0x0000
        /*0014*/ 	.byte	0x00, 0xf0, 0x81, 0x02


	//----- nvinfo : EIATTR_SPARSE_MMA_MASK
	.align		4
.L_1557:
        /*0018*/ 	.byte	0x03, 0x50
        /*001a*/ 	.short	0x0000


	//----- nvinfo : EIATTR_MAXREG_COUNT
	.align		4
        /*001c*/ 	.byte	0x03, 0x1b
        /*001e*/ 	.short	0x0060


	//----- nvinfo : EIATTR_NUM_BARRIERS
	.align		4
        /*0020*/ 	.byte	0x02, 0x4c
        /*0022*/ 	.byte	0x01
	.zero		1


	//----- nvinfo : EIATTR_MERCURY_ISA_VERSION
	.align		4
        /*0024*/ 	.byte	0x03, 0x5f
        /*0026*/ 	.short	0x0101


	//----- nvinfo : EIATTR_COOP_GROUP_MASK_REGIDS
	.align		4
        /*0028*/ 	.byte	0x04, 0x29
        /*002a*/ 	.short	(.L_1559 - .L_1558)


	//   ....[0]....
.L_1558:
        /*002c*/ 	.word	0xffffffff


	//   ....[1]....
        /*0030*/ 	.word	0xffffffff


	//   ....[2]....
        /*0034*/ 	.word	0xffffffff


	//   ....[3]....
        /*0038*/ 	.word	0xffffffff


	//   ....[4]....
        /*003c*/ 	.word	0xffffffff


	//   ....[5]....
        /*0040*/ 	.word	0xffffffff


	//   ....[6]....
        /*0044*/ 	.word	0xffffffff


	//   ....[7]....
        /*0048*/ 	.word	0xffffffff


	//   ....[8]....
        /*004c*/ 	.word	0xffffffff


	//   ....[9]....
        /*0050*/ 	.word	0xffffffff


	//----- nvinfo : EIATTR_COOP_GROUP_INSTR_OFFSETS
	.align		4
.L_1559:
        /*0054*/ 	.byte	0x04, 0x28
        /*0056*/ 	.short	(.L_1561 - .L_1560)


	//   ....[0]....
.L_1560:
        /*0058*/ 	.word	0x00001b40


	//   ....[1]....
        /*005c*/ 	.word	0x00001b50


	//   ....[2]....
        /*0060*/ 	.word	0x00001b80


	//   ....[3]....
        /*0064*/ 	.word	0x00001b90


	//   ....[4]....
        /*0068*/ 	.word	0x00001bd0


	//   ....[5]....
        /*006c*/ 	.word	0x00001be0


	//   ....[6]....
        /*0070*/ 	.word	0x00001c20


	//   ....[7]....
        /*0074*/ 	.word	0x00001c30


	//   ....[8]....
        /*0078*/ 	.word	0x00001cc0


	//   ....[9]....
        /*007c*/ 	.word	0x00001cd0


	//----- nvinfo : EIATTR_VRC_CTA_INIT_COUNT
	.align		4
.L_1561:
        /*0080*/ 	.byte	0x02, 0x4a
	.zero		1
	.zero		1


	//----- nvinfo : EIATTR_EXIT_INSTR_OFFSETS
	.align		4
        /*0084*/ 	.byte	0x04, 0x1c
        /*0086*/ 	.short	(.L_1563 - .L_1562)


	//   ....[0]....
.L_1562:
        /*0088*/ 	.word	0x00000060


	//   ....[1]....
        /*008c*/ 	.word	0x00006860


	//----- nvinfo : EIATTR_MAX_THREADS
	.align		4
.L_1563:
        /*0090*/ 	.byte	0x04, 0x05
        /*0092*/ 	.short	(.L_1565 - .L_1564)
.L_1564:
        /*0094*/ 	.word	0x00000280
        /*0098*/ 	.word	0x00000001
        /*009c*/ 	.word	0x00000001


	//----- nvinfo : EIATTR_CRS_STACK_SIZE
	.align		4
.L_1565:
        /*00a0*/ 	.byte	0x04, 0x1e
        /*00a2*/ 	.short	(.L_1567 - .L_1566)
.L_1566:
        /*00a4*/ 	.word	0x00000000


	//----- nvinfo : EIATTR_CBANK_PARAM_SIZE
	.align		4
.L_1567:
        /*00a8*/ 	.byte	0x03, 0x19
        /*00aa*/ 	.short	0x00a0


	//----- nvinfo : EIATTR_PARAM_CBANK
	.align		4
        /*00ac*/ 	.byte	0x04, 0x0a
        /*00ae*/ 	.short	(.L_1569 - .L_1568)
	.align		4
.L_1568:
        /*00b0*/ 	.word	index@(.nv.constant0._Z35group_norm_nhwc_fwd_one_pass_kernelI11Fp16IOBf16WLi256ELi80ELi640EEv26Group_norm_nhwc_fwd_params)
        /*00b4*/ 	.short	0x0380
        /*00b6*/ 	.short	0x00a0


	//----- nvinfo : EIATTR_SW_WAR
	.align		4
.L_1569:
        /*00b8*/ 	.byte	0x04, 0x36
        /*00ba*/ 	.short	(.L_1571 - .L_1570)
.L_1570:
        /*00bc*/ 	.word	0x00000008
.L_1571:


//--------------------- .nv.info._Z35group_norm_nhwc_fwd_one_pass_kernelI11Fp16IOBf16WLi512ELi80ELi640EEv26Group_norm_nhwc_fwd_params --------------------------
	.section	.nv.info._Z35group_norm_nhwc_fwd_one_pass_kernelI11Fp16IOBf16WLi512ELi80ELi640EEv26Group_norm_nhwc_fwd_params,"",@"SHT_CUDA_INFO"
	.sectionflags	@""
	.align	4


	//----- nvinfo : EIATTR_CUDA_API_VERSION
	.align		4
        /*0000*/ 	.byte	0x04, 0x37
        /*0002*/ 	.short	(.L_1573 - .L_1572)
.L_1572:
        /*0004*/ 	.word	0x00000082


	//----- nvinfo : EIATTR_KPARAM_INFO
	.align		4
.L_1573:
        /*0008*/ 	.byte	0x04, 0x17
        /*000a*/ 	.short	(.L_1575 - .L_1574)
.L_1574:
        /*000c*/ 	.word	0x00000000
        /*0010*/ 	.short	0x0000
        /*0012*/ 	.short	0x0000
        /*0014*/ 	.byte	0x00, 0xf0, 0x81, 0x02


	//----- nvinfo : EIATTR_SPARSE_MMA_MASK
	.align		4
.L_1575:
        /*0018*/ 	.byte	0x03, 0x50
        /*001a*/ 	.short	0x0000


	//----- nvinfo : EIATTR_MAXREG_COUNT
	.align		4
        /*001c*/ 	.byte	0x03, 0x1b
        /*001e*/ 	.short	0x0060


	//----- nvinfo : EIATTR_NUM_BARRIERS
	.align		4
        /*0020*/ 	.byte	0x02, 0x4c
        /*0022*/ 	.byte	0x01
	.zero		1


	//----- nvinfo : EIATTR_MERCURY_ISA_VERSION
	.align		4
        /*0024*/ 	.byte	0x03, 0x5f
        /*0026*/ 	.short	0x0101


	//----- nvinfo : EIATTR_COOP_GROUP_MASK_REGIDS
	.align		4
        /*0028*/ 	.byte	0x04, 0x29
        /*002a*/ 	.short	(.L_1577 - .L_1576)


	//   ....[0]....
.L_1576:
        /*002c*/ 	.word	0xffffffff


	//   ....[1]....
        /*0030*/ 	.word	0xffffffff


	//   ....[2]....
        /*0034*/ 	.word	0xffffffff


	//   ....[3]....
        /*0038*/ 	.word	0xffffffff


	//   ....[4]....
        /*003c*/ 	.word	0xffffffff


	//   ....[5]....
        /*0040*/ 	.word	0xffffffff


	//   ....[6]....
        /*0044*/ 	.word	0xffffffff


	//   ....[7]....
        /*0048*/ 	.word	0xffffffff


	//   ....[8]....
        /*004c*/ 	.word	0xffffffff


	//   ....[9]....
        /*0050*/ 	.word	0xffffffff


	//----- nvinfo : EIATTR_COOP_GROUP_INSTR_OFFSETS
	.align		4
.L_1577:
        /*0054*/ 	.byte	0x04, 0x28
        /*0056*/ 	.short	(.L_1579 - .L_1578)


	//   ....[0]....
.L_1578:
        /*0058*/ 	.word	0x00003280


	//   ....[1]....
        /*005c*/ 	.word	0x00003290


	//   ....[2]....
        /*0060*/ 	.word	0x000032d0


	//   ....[3]....
        /*0064*/ 	.word	0x000032e0


	//   ....[4]....
        /*0068*/ 	.word	0x00003320


	//   ....[5]....
        /*006c*/ 	.word	0x00003330


	//   ....[6]....
        /*0070*/ 	.word	0x00003380


	//   ....[7]....
        /*0074*/ 	.word	0x00003390


	//   ....[8]....
        /*0078*/ 	.word	0x00003420


	//   ....[9]....
        /*007c*/ 	.word	0x00003430


	//----- nvinfo : EIATTR_VRC_CTA_INIT_COUNT
	.align		4
.L_1579:
        /*0080*/ 	.byte	0x02, 0x4a
	.zero		1
	.zero		1


	//----- nvinfo : EIATTR_EXIT_INSTR_OFFSETS
	.align		4
        /*0084*/ 	.byte	0x04, 0x1c
        /*0086*/ 	.short	(.L_1581 - .L_1580)


	//   ....[0]....
.L_1580:
        /*0088*/ 	.word	0x00000060


	//   ....[1]....
        /*008c*/ 	.word	0x0000c990


	//----- nvinfo : EIATTR_MAX_THREADS
	.align		4
.L_1581:
        /*0090*/ 	.byte	0x04, 0x05
        /*0092*/ 	.short	(.L_1583 - .L_1582)
.L_1582:
        /*0094*/ 	.word	0x00000280
        /*0098*/ 	.word	0x00000001
        /*009c*/ 	.word	0x00000001


	//----- nvinfo : EIATTR_CRS_STACK_SIZE
	.align		4
.L_1583:
        /*00a0*/ 	.byte	0x04, 0x1e
        /*00a2*/ 	.short	(.L_1585 - .L_1584)
.L_1584:
        /*00a4*/ 	.word	0x00000000


	//----- nvinfo : EIATTR_CBANK_PARAM_SIZE
	.align		4
.L_1585:
        /*00a8*/ 	.byte	0x03, 0x19
        /*00aa*/ 	.short	0x00a0


	//----- nvinfo : EIATTR_PARAM_CBANK
	.align		4
        /*00ac*/ 	.byte	0x04, 0x0a
        /*00ae*/ 	.short	(.L_1587 - .L_1586)
	.align		4
.L_1586:
        /*00b0*/ 	.word	index@(.nv.constant0._Z35group_norm_nhwc_fwd_one_pass_kernelI11Fp16IOBf16WLi512ELi80ELi640EEv26Group_norm_nhwc_fwd_params)
        /*00b4*/ 	.short	0x0380
        /*00b6*/ 	.short	0x00a0


	//----- nvinfo : EIATTR_SW_WAR
	.align		4
.L_1587:
        /*00b8*/ 	.byte	0x04, 0x36
        /*00ba*/ 	.short	(.L_1589 - .L_1588)
.L_1588:
        /*00bc*/ 	.word	0x00000008
.L_1589:


//--------------------- .nv.info._Z35group_norm_nhwc_fwd_one_pass_kernelI11Fp16IOFp16WLi64ELi80ELi640EEv26Group_norm_nhwc_fwd_params --------------------------
	.section	.nv.info._Z35group_norm_nhwc_fwd_one_pass_kernelI11Fp16IOFp16WLi64ELi80ELi640EEv26Group_norm_nhwc_fwd_params,"",@"SHT_CUDA_INFO"
	.sectionflags	@""
	.align	4


	//----- nvinfo : EIATTR_CUDA_API_VERSION
	.align		4
        /*0000*/ 	.byte	0x04, 0x37
        /*0002*/ 	.short	(.L_1591 - .L_1590)
.L_1590:
        /*0004*/ 	.word	0x00000082


	//----- nvinfo : EIATTR_KPARAM_INFO
	.align		4
.L_1591:
        /*0008*/ 	.byte	0x04, 0x17
        /*000a*/ 	.short	(.L_1593 - .L_1592)
.L_1592:
        /*000c*/ 	.word	0x00000000
        /*0010*/ 	.short	0x0000
        /*0012*/ 	.short	0x0000
        /*0014*/ 	.byte	0x00, 0xf0, 0x81, 0x02


	//----- nvinfo : EIATTR_SPARSE_MMA_MASK
	.align		4
.L_1593:
        /*0018*/ 	.byte	0x03, 0x50
        /*001a*/ 	.short	0x0000


	//----- nvinfo : EIATTR_MAXREG_COUNT
	.align		4
        /*001c*/ 	.byte	0x03, 0x1b
        /*001e*/ 	.short	0x0060


	//----- nvinfo : EIATTR_NUM_BARRIERS
	.align		4
        /*0020*/ 	.byte	0x02, 0x4c
        /*0022*/ 	.byte	0x01
	.zero		1


	//----- nvinfo : EIATTR_MERCURY_ISA_VERSION
	.align		4
        /*0024*/ 	.byte	0x03, 0x5f
        /*0026*/ 	.short	0x0101


	//----- nvinfo : EIATTR_INT_WARP_WIDE_INSTR_OFFSETS
	.align		4
        /*0028*/ 	.byte	0x04, 0x31
        /*002a*/ 	.short	(.L_1595 - .L_1594)


	//   ....[0]....
.L_1594:
        /*002c*/ 	.word	0x00001410


	//   ....[1]....
        /*0030*/ 	.word	0x00001430


	//   ....[2]....
        /*0034*/ 	.word	0x00001510


	//   ....[3]....
        /*0038*/ 	.word	0x00001530


	//   ....[4]....
        /*003c*/ 	.word	0x00001640


	//   ....[5]....
        /*0040*/ 	.word	0x000016a0


	//   ....[6]....
        /*0044*/ 	.word	0x00001790


	//   ....[7]....
        /*0048*/ 	.word	0x000017b0


	//   ....[8]....
        /*004c*/ 	.word	0x00001a00


	//   ....[9]....
        /*0050*/ 	.word	0x00001af0


	//   ....[10]....
        /*0054*/ 	.word	0x00001b10


	//   ....[11]....
        /*0058*/ 	.word	0x00001b30


	//   ....[12]....
        /*005c*/ 	.word	0x00001d50


	//   ....[13]....
        /*0060*/ 	.word	0x00001d70


	//----- nvinfo : EIATTR_COOP_GROUP_MASK_REGIDS
	.align		4
.L_1595:
        /*0064*/ 	.byte	0x04, 0x29
        /*0066*/ 	.short	(.L_1597 - .L_1596)


	//   ....[0]....
.L_1596:
        /*0068*/ 	.word	0xffffffff


	//   ....[1]....
        /*006c*/ 	.word	0xffffffff


	//   ....[2]....
        /*0070*/ 	.word	0xffffffff


	//   ....[3]....
        /*0074*/ 	.word	0xffffffff


	//   ....[4]....
        /*0078*/ 	.word	0xffffffff


	//   ....[5]....
        /*007c*/ 	.word	0xffffffff


	//   ....[6]....
        /*0080*/ 	.word	0xffffffff


	//   ....[7]....
        /*0084*/ 	.word	0xffffffff


	//   ....[8]....
        /*0088*/ 	.word	0xffffffff


	//   ....[9]....
        /*008c*/ 	.word	0xffffffff


	//----- nvinfo : EIATTR_COOP_GROUP_INSTR_OFFSETS
	.align		4
.L_1597:
        /*0090*/ 	.byte	0x04, 0x28
        /*0092*/ 	.short	(.L_1599 - .L_1598)


	//   ....[0]....
.L_1598:
        /*0094*/ 	.word	0x00000b20


	//   ....[1]....
        /*0098*/ 	.word	0x00000b30


	//   ....[2]....
        /*009c*/ 	.word	0x00000b60


	//   ....[3]....
        /*00a0*/ 	.word	0x00000b70


	//   ....[4]....
        /*00a4*/ 	.word	0x00000bb0


	//   ....[5]....
        /*00a8*/ 	.word	0x00000bc0


	//   ....[6]....
        /*00ac*/ 	.word	0x00000c00


	//   ....[7]....
        /*00b0*/ 	.word	0x00000c10


	//   ....[8]....
        /*00b4*/ 	.word	0x00000c70


	//   ....[9]....
        /*00b8*/ 	.word	0x00000c80


	//----- nvinfo : EIATTR_VRC_CTA_INIT_COUNT
	.align		4
.L_1599:
        /*00bc*/ 	.byte	0x02, 0x4a
	.zero		1
	.zero		1


	//----- nvinfo : EIATTR_EXIT_INSTR_OFFSETS
	.align		4
        /*00c0*/ 	.byte	0x04, 0x1c
        /*00c2*/ 	.short	(.L_1601 - .L_1600)


	//   ....[0]....
.L_1600:
        /*00c4*/ 	.word	0x00000070


	//   ....[1]....
        /*00c8*/ 	.word	0x00003060


	//----- nvinfo : EIATTR_MAX_THREADS
	.align		4
.L_1601:
        /*00cc*/ 	.byte	0x04, 0x05
        /*00ce*/ 	.short	(.L_1603 - .L_1602)
.L_1602:
        /*00d0*/ 	.word	0x00000280
        /*00d4*/ 	.word	0x00000001
        /*00d8*/ 	.word	0x00000001


	//----- nvinfo : EIATTR_CRS_STACK_SIZE
	.align		4
.L_1603:
        /*00dc*/ 	.byte	0x04, 0x1e
        /*00de*/ 	.short	(.L_1605 - .L_1604)
.L_1604:
        /*00e0*/ 	.word	0x00000000


	//----- nvinfo : EIATTR_CBANK_PARAM_SIZE
	.align		4
.L_1605:
        /*00e4*/ 	.byte	0x03, 0x19
        /*00e6*/ 	.short	0x00a0


	//----- nvinfo : EIATTR_PARAM_CBANK
	.align		4
        /*00e8*/ 	.byte	0x04, 0x0a
        /*00ea*/ 	.short	(.L_1607 - .L_1606)
	.align		4
.L_1606:
        /*00ec*/ 	.word	index@(.nv.constant0._Z35group_norm_nhwc_fwd_one_pass_kernelI11Fp16IOFp16WLi64ELi80ELi640EEv26Group_norm_nhwc_fwd_params)
        /*00f0*/ 	.short	0x0380
        /*00f2*/ 	.short	0x00a0


	//----- nvinfo : EIATTR_SW_WAR
	.align		4
.L_1607:
        /*00f4*/ 	.byte	0x04, 0x36
        /*00f6*/ 	.short	(.L_1609 - .L_1608)
.L_1608:
        /*00f8*/ 	.word	0x00000008
.L_1609:


//--------------------- .nv.info._Z35group_norm_nhwc_fwd_one_pass_kernelI11Fp16IOFp16WLi128ELi80ELi640EEv26Group_norm_nhwc_fwd_params --------------------------
	.section	.nv.info._Z35group_norm_nhwc_fwd_one_pass_kernelI11Fp16IOFp16WLi128ELi80ELi640EEv26Group_norm_nhwc_fwd_params,"",@"SHT_CUDA_INFO"
	.sectionflags	@""
	.align	4


	//----- nvinfo : EIATTR_CUDA_API_VERSION
	.align		4
        /*0000*/ 	.byte	0x04, 0x37
        /*0002*/ 	.short	(.L_1611 - .L_1610)
.L_1610:
        /*0004*/ 	.word	0x00000082


	//----- nvinfo : EIATTR_KPARAM_INFO
	.align		4
.L_1611:
        /*0008*/ 	.byte	0x04, 0x17
        /*000a*/ 	.short	(.L_1613 - .L_1612)
.L_1612:
        /*000c*/ 	.word	0x00000000
        /*0010*/ 	.short	0x0000
        /*0012*/ 	.short	0x0000
        /*0014*/ 	.byte	0x00, 0xf0, 0x81, 0x02


	//----- nvinfo : EIATTR_SPARSE_MMA_MASK
	.align		4
.L_1613:
        /*0018*/ 	.byte	0x03, 0x50
        /*001a*/ 	.short	0x0000


	//----- nvinfo : EIATTR_MAXREG_COUNT
	.align		4
        /*001c*/ 	.byte	0x03, 0x1b
        /*001e*/ 	.short	0x0060


	//----- nvinfo : EIATTR_NUM_BARRIERS
	.align		4
        /*0020*/ 	.byte	0x02, 0x4c
        /*0022*/ 	.byte	0x01
	.zero		1


	//----- nvinfo : EIATTR_MERCURY_ISA_VERSION
	.align		4
        /*0024*/ 	.byte	0x03, 0x5f
        /*0026*/ 	.short	0x0101


	//----- nvinfo : EIATTR_INT_WARP_WIDE_INSTR_OFFSETS
	.align		4
        /*0028*/ 	.byte	0x04, 0x31
        /*002a*/ 	.short	(.L_1615 - .L_1614)


	//   ....[0]....
.L_1614:
        /*002c*/ 	.word	0x00001a40


	//   ....[1]....
        /*0030*/ 	.word	0x00001a80


	//   ....[2]....
        /*0034*/ 	.word	0x00001b00


	//   ....[3]....
        /*0038*/ 	.word	0x00001b10


	//   ....[4]....
        /*003c*/ 	.word	0x00001cb0


	//   ....[5]....
        /*0040*/ 	.word	0x00001d10


	//   ....[6]....
        /*0044*/ 	.word	0x00001d30


	//   ....[7]....
        /*0048*/ 	.word	0x00001d60


	//   ....[8]....
        /*004c*/ 	.word	0x00002080


	//   ....[9]....
        /*0050*/ 	.word	0x000020b0


	//   ....[10]....
        /*0054*/ 	.word	0x000020d0


	//   ....[11]....
        /*0058*/ 	.word	0x00002100


	//   ....[12]....
        /*005c*/ 	.word	0x00002350


	//   ....[13]....
        /*0060*/ 	.word	0x00002370


	//----- nvinfo : EIATTR_COOP_GROUP_MASK_REGIDS
	.align		4
.L_1615:
        /*0064*/ 	.byte	0x04, 0x29
        /*0066*/ 	.short	(.L_1617 - .L_1616)


	//   ....[0]....
.L_1616:
        /*0068*/ 	.word	0xffffffff


	//   ....[1]....
        /*006c*/ 	.word	0xffffffff


	//   ....[2]....
        /*0070*/ 	.word	0xffffffff


	//   ....[3]....
        /*0074*/ 	.word	0xffffffff


	//   ....[4]....
        /*0078*/ 	.word	0xffffffff


	//   ....[5]....
        /*007c*/ 	.word	0xffffffff


	//   ....[6]....
        /*0080*/ 	.word	0xffffffff


	//   ....[7]....
        /*0084*/ 	.word	0xffffffff


	//   ....[8]....
        /*0088*/ 	.word	0xffffffff


	//   ....[9]....
        /*008c*/ 	.word	0xffffffff


	//----- nvinfo : EIATTR_COOP_GROUP_INSTR_OFFSETS
	.align		4
.L_1617:
        /*0090*/ 	.byte	0x04, 0x28
        /*0092*/ 	.short	(.L_1619 - .L_1618)


	//   ....[0]....
.L_1618:
        /*0094*/ 	.word	0x00001090


	//   ....[1]....
        /*0098*/ 	.word	0x000010a0


	//   ....[2]....
        /*009c*/ 	.word	0x000010d0


	//   ....[3]....
        /*00a0*/ 	.word	0x000010e0


	//   ....[4]....
        /*00a4*/ 	.word	0x00001120


	//   ....[5]....
        /*00a8*/ 	.word	0x00001130


	//   ....[6]....
        /*00ac*/ 	.word	0x00001170


	//   ....[7]....
        /*00b0*/ 	.word	0x00001180


	//   ....[8]....
        /*00b4*/ 	.word	0x00001210


	//   ....[9]....
        /*00b8*/ 	.word	0x00001220


	//----- nvinfo : EIATTR_VRC_CTA_INIT_COUNT
	.align		4
.L_1619:
        /*00bc*/ 	.byte	0x02, 0x4a
	.zero		1
	.zero		1


	//----- nvinfo : EIATTR_EXIT_INSTR_OFFSETS
	.align		4
        /*00c0*/ 	.byte	0x04, 0x1c
        /*00c2*/ 	.short	(.L_1621 - .L_1620)


	//   ....[0]....
.L_1620:
        /*00c4*/ 	.word	0x00000070


	//   ....[1]....
        /*00c8*/ 	.word	0x00004520


	//----- nvinfo : EIATTR_MAX_THREADS
	.align		4
.L_1621:
        /*00cc*/ 	.byte	0x04, 0x05
        /*00ce*/ 	.short	(.L_1623 - .L_1622)
.L_1622:
        /*00d0*/ 	.word	0x00000280
        /*00d4*/ 	.word	0x00000001
        /*00d8*/ 	.word	0x00000001


	//----- nvinfo : EIATTR_CRS_STACK_SIZE
	.align		4
.L_1623:
        /*00dc*/ 	.byte	0x04, 0x1e
        /*00de*/ 	.short	(.L_1625 - .L_1624)
.L_1624:
        /*00e0*/ 	.word	0x00000000


	//----- nvinfo : EIATTR_CBANK_PARAM_SIZE
	.align		4
.L_1625:
        /*00e4*/ 	.byte	0x03, 0x19
        /*00e6*/ 	.short	0x00a0


	//----- nvinfo : EIATTR_PARAM_CBANK
	.align		4
        /*00e8*/ 	.byte	0x04, 0x0a
        /*00ea*/ 	.short	(.L_1627 - .L_1626)
	.align		4
.L_1626:
        /*00ec*/ 	.word	index@(.nv.constant0._Z35group_norm_nhwc_fwd_one_pass_kernelI11Fp16IOFp16WLi128ELi80ELi640EEv26Group_norm_nhwc_fwd_params)
        /*00f0*/ 	.short	0x0380
        /*00f2*/ 	.short	0x00a0


	//----- nvinfo : EIATTR_SW_WAR
	.align		4
.L_1627:
        /*00f4*/ 	.byte	0x04, 0x36
        /*00f6*/ 	.short	(.L_1629 - .L_1628)
.L_1628:
        /*00f8*/ 	.word	0x00000008
.L_1629:


//--------------------- .nv.info._Z35group_norm_nhwc_fwd_one_pass_kernelI11Fp16IOFp16WLi256ELi80ELi640EEv26Group_norm_nhwc_fwd_params --------------------------
	.section	.nv.info._Z35group_norm_nhwc_fwd_one_pass_kernelI11Fp16IOFp16WLi256ELi80ELi640EEv26Group_norm_nhwc_fwd_params,"",@"SHT_CUDA_INFO"
	.sectionflags	@""
	.align	4


	//----- nvinfo : EIATTR_CUDA_API_VERSION
	.align		4
        /*0000*/ 	.byte	0x04, 0x37
        /*0002*/ 	.short	(.L_1631 - .L_1630)
.L_1630:
        /*0004*/ 	.word	0x00000082


	//----- nvinfo : EIATTR_KPARAM_INFO
	.align		4
.L_1631:
        /*0008*/ 	.byte	0x04, 0x17
        /*000a*/ 	.short	(.L_1633 - .L_1632)
.L_1632:
        /*000c*/ 	.word	0x00000000
        /*0010*/ 	.short	0x0000
        /*0012*/ 	.short	0x0000
        /*0014*/ 	.byte	0x00, 0xf0, 0x81, 0x02


	//----- nvinfo : EIATTR_SPARSE_MMA_MASK
	.align		4
.L_1633:
        /*0018*/ 	.byte	0x03, 0x50
        /*001a*/ 	.short	0x0000


	//----- nvinfo : EIATTR_MAXREG_COUNT
	.align		4
        /*001c*/ 	.byte	0x03, 0x1b
        /*001e*/ 	.short	0x0060


	//----- nvinfo : EIATTR_NUM_BARRIERS
	.align		4
        /*0020*/ 	.byte	0x02, 0x4c
        /*0022*/ 	.byte	0x01
	.zero		1


	//----- nvinfo : EIATTR_MERCURY_ISA_VERSION
	.align		4
        /*0024*/ 	.byte	0x03, 0x5f
        /*0026*/ 	.short	0x0101


	//----- nvinfo : EIATTR_COOP_GROUP_MASK_REGIDS
	.align		4
        /*0028*/ 	.byte	0x04, 0x29
        /*002a*/ 	.short	(.L_1635 - .L_1634)


	//   ....[0]....
.L_1634:
        /*002c*/ 	.word	0xffffffff


	//   ....[1]....
        /*0030*/ 	.word	0xffffffff


	//   ....[2]....
        /*0034*/ 	.word	0xffffffff


	//   ....[3]....
        /*0038*/ 	.word	0xffffffff


	//   ....[4]....
        /*003c*/ 	.word	0xffffffff


	//   ....[5]....
        /*0040*/ 	.word	0xffffffff


	//   ....[6]....
        /*0044*/ 	.word	0xffffffff


	//   ....[7]....
        /*0048*/ 	.word	0xffffffff


	//   ....[8]....
        /*004c*/ 	.word	0xffffffff


	//   ....[9]....
        /*0050*/ 	.word	0xffffffff


	//----- nvinfo : EIATTR_COOP_GROUP_INSTR_OFFSETS
	.align		4
.L_1635:
        /*0054*/ 	.byte	0x04, 0x28
        /*0056*/ 	.short	(.L_1637 - .L_1636)


	//   ....[0]....
.L_1636:
        /*0058*/ 	.word	0x00001b40


	//   ....[1]....
        /*005c*/ 	.word	0x00001b50


	//   ....[2]....
        /*0060*/ 	.word	0x00001b80


	//   ....[3]....
        /*0064*/ 	.word	0x00001b90


	//   ....[4]....
        /*0068*/ 	.word	0x00001bd0


	//   ....[5]....
        /*006c*/ 	.word	0x00001be0


	//   ....[6]....
        /*0070*/ 	.word	0x00001c20


	//   ....[7]....
        /*0074*/ 	.word	0x00001c30


	//   ....[8]....
        /*0078*/ 	.word	0x00001cc0


	//   ....[9]....
        /*007c*/ 	.word	0x00001cd0


	//----- nvinfo : EIATTR_VRC_CTA_INIT_COUNT
	.align		4
.L_1637:
        /*0080*/ 	.byte	0x02, 0x4a
	.zero		1
	.zero		1


	//----- nvinfo : EIATTR_EXIT_INSTR_OFFSETS
	.align		4
        /*0084*/ 	.byte	0x04, 0x1c
        /*0086*/ 	.short	(.L_1639 - .L_1638)


	//   ....[0]....
.L_1638:
        /*0088*/ 	.word	0x00000060


	//   ....[1]....
        /*008c*/ 	.word	0x00006860


	//----- nvinfo : EIATTR_MAX_THREADS
	.align		4
.L_1639:
        /*0090*/ 	.byte	0x04, 0x05
        /*0092*/ 	.short	(.L_1641 - .L_1640)
.L_1640:
        /*0094*/ 	.word	0x00000280
        /*0098*/ 	.word	0x00000001
        /*009c*/ 	.word	0x00000001


	//----- nvinfo : EIATTR_CRS_STACK_SIZE
	.align		4
.L_1641:
        /*00a0*/ 	.byte	0x04, 0x1e
        /*00a2*/ 	.short	(.L_1643 - .L_1642)
.L_1642:
        /*00a4*/ 	.word	0x00000000


	//----- nvinfo : EIATTR_CBANK_PARAM_SIZE
	.align		4
.L_1643:
        /*00a8*/ 	.byte	0x03, 0x19
        /*00aa*/ 	.short	0x00a0


	//----- nvinfo : EIATTR_PARAM_CBANK
	.align		4
        /*00ac*/ 	.byte	0x04, 0x0a
        /*00ae*/ 	.short	(.L_1645 - .L_1644)
	.align		4
.L_1644:
        /*00b0*/ 	.word	index@(.nv.constant0._Z35group_norm_nhwc_fwd_one_pass_kernelI11Fp16IOFp16WLi256ELi80ELi640EEv26Group_norm_nhwc_fwd_params)
        /*00b4*/ 	.short	0x0380
        /*00b6*/ 	.short	0x00a0


	//----- nvinfo : EIATTR_SW_WAR
	.align		4
.L_1645:
        /*00b8*/ 	.byte	0x04, 0x36
        /*00ba*/ 	.short	(.L_1647 - .L_1646)
.L_1646:
        /*00bc*/ 	.word	0x00000008
.L_1647:


//--------------------- .nv.info._Z35group_norm_nhwc_fwd_one_pass_kernelI11Fp16IOFp16WLi512ELi80ELi640EEv26Group_norm_nhwc_fwd_params --------------------------
	.section	.nv.info._Z35group_norm_nhwc_fwd_one_pass_kernelI11Fp16IOFp16WLi512ELi80ELi640EEv26Group_norm_nhwc_fwd_params,"",@"SHT_CUDA_INFO"
	.sectionflags	@""
	.align	4


	//----- nvinfo : EIATTR_CUDA_API_VERSION
	.align		4
        /*0000*/ 	.byte	0x04, 0x37
        /*0002*/ 	.short	(.L_1649 - .L_1648)
.L_1648:
        /*0004*/ 	.word	0x00000082


	//----- nvinfo : EIATTR_KPARAM_INFO
	.align		4
.L_1649:
        /*0008*/ 	.byte	0x04, 0x17
        /*000a*/ 	.short	(.L_1651 - .L_1650)
.L_1650:
        /*000c*/ 	.word	0x00000000
        /*0010*/ 	.short	0x0000
        /*0012*/ 	.short	0x0000
        /*0014*/ 	.byte	0x00, 0xf0, 0x81, 0x02


	//----- nvinfo : EIATTR_SPARSE_MMA_MASK
	.align		4
.L_1651:
        /*0018*/ 	.byte	0x03, 0x50
        /*001a*/ 	.short	0x0000


	//----- nvinfo : EIATTR_MAXREG_COUNT
	.align		4
        /*001c*/ 	.byte	0x03, 0x1b
        /*001e*/ 	.short	0x0060


	//----- nvinfo : EIATTR_NUM_BARRIERS
	.align		4
        /*0020*/ 	.byte	0x02, 0x4c
        /*0022*/ 	.byte	0x01
	.zero		1


	//----- nvinfo : EIATTR_MERCURY_ISA_VERSION
	.align		4
        /*0024*/ 	.byte	0x03, 0x5f
        /*0026*/ 	.short	0x0101


	//----- nvinfo : EIATTR_COOP_GROUP_MASK_REGIDS
	.align		4
        /*0028*/ 	.byte	0x04, 0x29
        /*002a*/ 	.short	(.L_1653 - .L_1652)


	//   ....[0]....
.L_1652:
        /*002c*/ 	.word	0xffffffff


	//   ....[1]....
        /*0030*/ 	.word	0xffffffff


	//   ....[2]....
        /*0034*/ 	.word	0xffffffff


	//   ....[3]....
        /*0038*/ 	.word	0xffffffff


	//   ....[4]....
        /*003c*/ 	.word	0xffffffff


	//   ....[5]....
        /*0040*/ 	.word	0xffffffff


	//   ....[6]....
        /*0044*/ 	.word	0xffffffff


	//   ....[7]....
        /*0048*/ 	.word	0xffffffff


	//   ....[8]....
        /*004c*/ 	.word	0xffffffff


	//   ....[9]....
        /*0050*/ 	.word	0xffffffff


	//----- nvinfo : EIATTR_COOP_GROUP_INSTR_OFFSETS
	.align		4
.L_1653:
        /*0054*/ 	.byte	0x04, 0x28
        /*0056*/ 	.short	(.L_1655 - .L_1654)


	//   ....[0]....
.L_1654:
        /*0058*/ 	.word	0x00003280


	//   ....[1]....
        /*005c*/ 	.word	0x00003290


	//   ....[2]....
        /*0060*/ 	.word	0x000032d0


	//   ....[3]....
        /*0064*/ 	.word	0x000032e0


	//   ....[4]....
        /*0068*/ 	.word	0x00003320


	//   ....[5]....
        /*006c*/ 	.word	0x00003330


	//   ....[6]....
        /*0070*/ 	.word	0x00003380


	//   ....[7]....
        /*0074*/ 	.word	0x00003390


	//   ....[8]....
        /*0078*/ 	.word	0x00003420


	//   ....[9]....
        /*007c*/ 	.word	0x00003430


	//----- nvinfo : EIATTR_VRC_CTA_INIT_COUNT
	.align		4
.L_1655:
        /*0080*/ 	.byte	0x02, 0x4a
	.zero		1
	.zero		1


	//----- nvinfo : EIATTR_EXIT_INSTR_OFFSETS
	.align		4
        /*0084*/ 	.byte	0x04, 0x1c
        /*0086*/ 	.short	(.L_1657 - .L_1656)


	//   ....[0]....
.L_1656:
        /*0088*/ 	.word	0x00000060


	//   ....[1]....
        /*008c*/ 	.word	0x0000c990


	//----- nvinfo : EIATTR_MAX_THREADS
	.align		4
.L_1657:
        /*0090*/ 	.byte	0x04, 0x05
        /*0092*/ 	.short	(.L_1659 - .L_1658)
.L_1658:
        /*0094*/ 	.word	0x00000280
        /*0098*/ 	.word	0x00000001
        /*009c*/ 	.word	0x00000001


	//----- nvinfo : EIATTR_CRS_STACK_SIZE
	.align		4
.L_1659:
        /*00a0*/ 	.byte	0x04, 0x1e
        /*00a2*/ 	.short	(.L_1661 - .L_1660)
.L_1660:
        /*00a4*/ 	.word	0x00000000


	//----- nvinfo : EIATTR_CBANK_PARAM_SIZE
	.align		4
.L_1661:
        /*00a8*/ 	.byte	0x03, 0x19
        /*00aa*/ 	.short	0x00a0


	//----- nvinfo : EIATTR_PARAM_CBANK
	.align		4
        /*00ac*/ 	.byte	0x04, 0x0a
        /*00ae*/ 	.short	(.L_1663 - .L_1662)
	.align		4
.L_1662:
        /*00b0*/ 	.word	index@(.nv.constant0._Z35group_norm_nhwc_fwd_one_pass_kernelI11Fp16IOFp16WLi512ELi80ELi640EEv26Group_norm_nhwc_fwd_params)
        /*00b4*/ 	.short	0x0380
        /*00b6*/ 	.short	0x00a0


	//----- nvinfo : EIATTR_SW_WAR
	.align		4
.L_1663:
        /*00b8*/ 	.byte	0x04, 0x36
        /*00ba*/ 	.short	(.L_1665 - .L_1664)
.L_1664:
        /*00bc*/ 	.word	0x00000008
.L_1665:


//--------------------- .nv.info._Z35group_norm_nhwc_fwd_one_pass_kernelI11Fp32IOFp32WLi64ELi80ELi640EEv26Group_norm_nhwc_fwd_params --------------------------
	.section	.nv.info._Z35group_norm_nhwc_fwd_one_pass_kernelI11Fp32IOFp32WLi64ELi80ELi640EEv26Group_norm_nhwc_fwd_params,"",@"SHT_CUDA_INFO"
	.sectionflags	@""
	.align	4


	//----- nvinfo : EIATTR_CUDA_API_VERSION
	.align		4
        /*0000*/ 	.byte	0x04, 0x37
        /*0002*/ 	.short	(.L_1667 - .L_1666)
.L_1666:
        /*0004*/ 	.word	0x00000082


	//----- nvinfo : EIATTR_KPARAM_INFO
	.align		4
.L_1667:
        /*0008*/ 	.byte	0x04, 0x17
        /*000a*/ 	.short	(.L_1669 - .L_1668)
.L_1668:
        /*000c*/ 	.word	0x00000000
        /*0010*/ 	.short	0x0000
        /*0012*/ 	.short	0x0000
        /*0014*/ 	.byte	0x00, 0xf0, 0x81, 0x02


	//----- nvinfo : EIATTR_SPARSE_MMA_MASK
	.align		4
.L_1669:
        /*0018*/ 	.byte	0x03, 0x50
        /*001a*/ 	.short	0x0000


	//----- nvinfo : EIATTR_MAXREG_COUNT
	.align		4
        /*001c*/ 	.byte	0x03, 0x1b
        /*001e*/ 	.short	0x0060


	//----- nvinfo : EIATTR_NUM_BARRIERS
	.align		4
        /*0020*/ 	.byte	0x02, 0x4c
        /*0022*/ 	.byte	0x01
	.zero		1


	//----- nvinfo : EIATTR_MERCURY_ISA_VERSION
	.align		4
        /*0024*/ 	.byte	0x03, 0x5f
        /*0026*/ 	.short	0x0101


	//----- nvinfo : EIATTR_INT_WARP_WIDE_INSTR_OFFSETS
	.align		4
        /*0028*/ 	.byte	0x04, 0x31
        /*002a*/ 	.short	(.L_1671 - .L_1670)


	//   ....[0]....
.L_1670:
        /*002c*/ 	.word	0x000013c0


	//   ....[1]....
        /*0030*/ 	.word	0x000013e0


	//   ....[2]....
        /*0034*/ 	.word	0x000014c0


	//   ....[3]....
        /*0038*/ 	.word	0x000014e0


	//   ....[4]....
        /*003c*/ 	.word	0x000015f0


	//   ....[5]....
        /*0040*/ 	.word	0x00001650


	//   ....[6]....
        /*0044*/ 	.word	0x00001740


	//   ....[7]....
        /*0048*/ 	.word	0x00001760


	//   ....[8]....
        /*004c*/ 	.word	0x000019e0


	//   ....[9]....
        /*0050*/ 	.word	0x00001a00


	//   ....[10]....
        /*0054*/ 	.word	0x00001b00


	//   ....[11]....
        /*0058*/ 	.word	0x00001b20


	//   ....[12]....
        /*005c*/ 	.word	0x00001d00


	//   ....[13]....
        /*0060*/ 	.word	0x00001d20


	//----- nvinfo : EIATTR_COOP_GROUP_MASK_REGIDS
	.align		4
.L_1671:
        /*0064*/ 	.byte	0x04, 0x29
        /*0066*/ 	.short	(.L_1673 - .L_1672)


	//   ....[0]....
.L_1672:
        /*0068*/ 	.word	0xffffffff


	//   ....[1]....
        /*006c*/ 	.word	0xffffffff


	//   ....[2]....
        /*0070*/ 	.word	0xffffffff


	//   ....[3]....
        /*0074*/ 	.word	0xffffffff


	//   ....[4]....
        /*0078*/ 	.word	0xffffffff


	//   ....[5]....
        /*007c*/ 	.word	0xffffffff


	//   ....[6]....
        /*0080*/ 	.word	0xffffffff


	//   ....[7]....
        /*0084*/ 	.word	0xffffffff


	//   ....[8]....
        /*0088*/ 	.word	0xffffffff


	//   ....[9]....
        /*008c*/ 	.word	0xffffffff


	//----- nvinfo : EIATTR_COOP_GROUP_INSTR_OFFSETS
	.align		4
.L_1673:
        /*0090*/ 	.byte	0x04, 0x28
        /*0092*/ 	.short	(.L_1675 - .L_1674)


	//   ....[0]....
.L_1674:
        /*0094*/ 	.word	0x00000ad0


	//   ....[1]....
        /*0098*/ 	.word	0x00000ae0


	//   ....[2]....
        /*009c*/ 	.word	0x00000b10


	//   ....[3]....
        /*00a0*/ 	.word	0x00000b20


	//   ....[4]....
        /*00a4*/ 	.word	0x00000b60


	//   ....[5]....
        /*00a8*/ 	.word	0x00000b70


	//   ....[6]....
        /*00ac*/ 	.word	0x00000bb0


	//   ....[7]....
        /*00b0*/ 	.word	0x00000bc0


	//   ....[8]....
        /*00b4*/ 	.word	0x00000c20


	//   ....[9]....
        /*00b8*/ 	.word	0x00000c30


	//----- nvinfo : EIATTR_VRC_CTA_INIT_COUNT
	.align		4
.L_1675:
        /*00bc*/ 	.byte	0x02, 0x4a
	.zero		1
	.zero		1


	//----- nvinfo : EIATTR_EXIT_INSTR_OFFSETS
	.align		4
        /*00c0*/ 	.byte	0x04, 0x1c
        /*00c2*/ 	.short	(.L_1677 - .L_1676)


	//   ....[0]....
.L_1676:
        /*00c4*/ 	.word	0x00000070


	//   ....[1]....
        /*00c8*/ 	.word	0x00002f30


	//----- nvinfo : EIATTR_MAX_THREADS
	.align		4
.L_1677:
        /*00cc*/ 	.byte	0x04, 0x05
        /*00ce*/ 	.short	(.L_1679 - .L_1678)
.L_1678:
        /*00d0*/ 	.word	0x00000280
        /*00d4*/ 	.word	0x00000001
        /*00d8*/ 	.word	0x00000001


	//----- nvinfo : EIATTR_CRS_STACK_SIZE
	.align		4
.L_1679:
        /*00dc*/ 	.byte	0x04, 0x1e
        /*00de*/ 	.short	(.L_1681 - .L_1680)
.L_1680:
        /*00e0*/ 	.word	0x00000000


	//----- nvinfo : EIATTR_CBANK_PARAM_SIZE
	.align		4
.L_1681:
        /*00e4*/ 	.byte	0x03, 0x19
        /*00e6*/ 	.short	0x00a0


	//----- nvinfo : EIATTR_PARAM_CBANK
	.align		4
        /*00e8*/ 	.byte	0x04, 0x0a
        /*00ea*/ 	.short	(.L_1683 - .L_1682)
	.align		4
.L_1682:
        /*00ec*/ 	.word	index@(.nv.constant0._Z35group_norm_nhwc_fwd_one_pass_kernelI11Fp32IOFp32WLi64ELi80ELi640EEv26Group_norm_nhwc_fwd_params)
        /*00f0*/ 	.short	0x0380
        /*00f2*/ 	.short	0x00a0


	//----- nvinfo : EIATTR_SW_WAR
	.align		4
.L_1683:
        /*00f4*/ 	.byte	0x04, 0x36
        /*00f6*/ 	.short	(.L_1685 - .L_1684)
.L_1684:
        /*00f8*/ 	.word	0x00000008
.L_1685:


//--------------------- .nv.info._Z35group_norm_nhwc_fwd_one_pass_kernelI11Fp32IOFp32WLi128ELi80ELi640EEv26Group_norm_nhwc_fwd_params --------------------------
	.section	.nv.info._Z35group_norm_nhwc_fwd_one_pass_kernelI11Fp32IOFp32WLi128ELi80ELi640EEv26Group_norm_nhwc_fwd_params,"",@"SHT_CUDA_INFO"
	.sectionflags	@""
	.align	4


	//----- nvinfo : EIATTR_CUDA_API_VERSION
	.align		4
        /*0000*/ 	.byte	0x04, 0x37
        /*0002*/ 	.short	(.L_1687 - .L_1686)
.L_1686:
        /*0004*/ 	.word	0x00000082


	//----- nvinfo : EIATTR_KPARAM_INFO
	.align		4
.L_1687:
        /*0008*/ 	.byte	0x04, 0x17
        /*000a*/ 	.short	(.L_1689 - .L_1688)
.L_1688:
        /*000c*/ 	.word	0x00000000
        /*0010*/ 	.short	0x0000
        /*0012*/ 	.short	0x0000
        /*0014*/ 	.byte	0x00, 0xf0, 0x81, 0x02


	//----- nvinfo : EIATTR_SPARSE_MMA_MASK
	.align		4
.L_1689:
        /*0018*/ 	.byte	0x03, 0x50
        /*001a*/ 	.short	0x0000


	//----- nvinfo : EIATTR_MAXREG_COUNT
	.align		4
        /*001c*/ 	.byte	0x03, 0x1b
        /*001e*/ 	.short	0x0060


	//----- nvinfo : EIATTR_NUM_BARRIERS
	.align		4
        /*0020*/ 	.byte	0x02, 0x4c
        /*0022*/ 	.byte	0x01
	.zero		1


	//----- nvinfo : EIATTR_MERCURY_ISA_VERSION
	.align		4
        /*0024*/ 	.byte	0x03, 0x5f
        /*0026*/ 	.short	0x0101


	//----- nvinfo : EIATTR_INT_WARP_WIDE_INSTR_OFFSETS
	.align		4
        /*0028*/ 	.byte	0x04, 0x31
        /*002a*/ 	.short	(.L_1691 - .L_1690)


	//   ....[0]....
.L_1690:
        /*002c*/ 	.word	0x00001970


	//   ....[1]....
        /*0030*/ 	.word	0x000019b0


	//   ....[2]....
        /*0034*/ 	.word	0x00001a30


	//   ....[3]....
        /*0038*/ 	.word	0x00001a40


	//   ....[4]....
        /*003c*/ 	.word	0x00001be0


	//   ....[5]....
        /*0040*/ 	.word	0x00001c40


	//   ....[6]....
        /*0044*/ 	.word	0x00001c60


	//   ....[7]....
        /*0048*/ 	.word	0x00001c90


	//   ....[8]....
        /*004c*/ 	.word	0x00001fb0


	//   ....[9]....
        /*0050*/ 	.word	0x00001fe0


	//   ....[10]....
        /*0054*/ 	.word	0x00002000


	//   ....[11]....
        /*0058*/ 	.word	0x00002030


	//   ....[12]....
        /*005c*/ 	.word	0x00002280


	//   ....[13]....
        /*0060*/ 	.word	0x000022a0


	//----- nvinfo : EIATTR_COOP_GROUP_MASK_REGIDS
	.align		4
.L_1691:
        /*0064*/ 	.byte	0x04, 0x29
        /*0066*/ 	.short	(.L_1693 - .L_1692)


	//   ....[0]....
.L_1692:
        /*0068*/ 	.word	0xffffffff


	//   ....[1]....
        /*006c*/ 	.word	0xffffffff


	//   ....[2]....
        /*0070*/ 	.word	0xffffffff


	//   ....[3]....
        /*0074*/ 	.word	0xffffffff


	//   ....[4]....
        /*0078*/ 	.word	0xffffffff


	//   ....[5]....
        /*007c*/ 	.word	0xffffffff


	//   ....[6]....
        /*0080*/ 	.word	0xffffffff


	//   ....[7]....
        /*0084*/ 	.word	0xffffffff


	//   ....[8]....
        /*0088*/ 	.word	0xffffffff


	//   ....[9]....
        /*008c*/ 	.word	0xffffffff


	//----- nvinfo : EIATTR_COOP_GROUP_INSTR_OFFSETS
	.align		4
.L_1693:
        /*0090*/ 	.byte	0x04, 0x28
        /*0092*/ 	.short	(.L_1695 - .L_1694)


	//   ....[0]....
.L_1694:
        /*0094*/ 	.word	0x00000fc0


	//   ....[1]....
        /*0098*/ 	.word	0x00000fd0


	//   ....[2]....
        /*009c*/ 	.word	0x00001000


	//   ....[3]....
        /*00a0*/ 	.word	0x00001010


	//   ....[4]....
        /*00a4*/ 	.word	0x00001050


	//   ....[5]....
        /*00a8*/ 	.word	0x00001060


	//   ....[6]....
        /*00ac*/ 	.word	0x000010a0


	//   ....[7]....
        /*00b0*/ 	.word	0x000010b0


	//   ....[8]....
        /*00b4*/ 	.word	0x00001140


	//   ....[9]....
        /*00b8*/ 	.word	0x00001150


	//----- nvinfo : EIATTR_VRC_CTA_INIT_COUNT
	.align		4
.L_1695:
        /*00bc*/ 	.byte	0x02, 0x4a
	.zero		1
	.zero		1


	//----- nvinfo : EIATTR_EXIT_INSTR_OFFSETS
	.align		4
        /*00c0*/ 	.byte	0x04, 0x1c
        /*00c2*/ 	.short	(.L_1697 - .L_1696)


	//   ....[0]....
.L_1696:
        /*00c4*/ 	.word	0x00000070


	//   ....[1]....
        /*00c8*/ 	.word	0x000042d0


	//----- nvinfo : EIATTR_MAX_THREADS
	.align		4
.L_1697:
        /*00cc*/ 	.byte	0x04, 0x05
        /*00ce*/ 	.short	(.L_1699 - .L_1698)
.L_1698:
        /*00d0*/ 	.word	0x00000280
        /*00d4*/ 	.word	0x00000001
        /*00d8*/ 	.word	0x00000001


	//----- nvinfo : EIATTR_CRS_STACK_SIZE
	.align		4
.L_1699:
        /*00dc*/ 	.byte	0x04, 0x1e
        /*00de*/ 	.short	(.L_1701 - .L_1700)
.L_1700:
        /*00e0*/ 	.word	0x00000000


	//----- nvinfo : EIATTR_CBANK_PARAM_SIZE
	.align		4
.L_1701:
        /*00e4*/ 	.byte	0x03, 0x19
        /*00e6*/ 	.short	0x00a0


	//----- nvinfo : EIATTR_PARAM_CBANK
	.align		4
        /*00e8*/ 	.byte	0x04, 0x0a
        /*00ea*/ 	.short	(.L_1703 - .L_1702)
	.align		4
.L_1702:
        /*00ec*/ 	.word	index@(.nv.constant0._Z35group_norm_nhwc_fwd_one_pass_kernelI11Fp32IOFp32WLi128ELi80ELi640EEv26Group_norm_nhwc_fwd_params)
        /*00f0*/ 	.short	0x0380
        /*00f2*/ 	.short	0x00a0


	//----- nvinfo : EIATTR_SW_WAR
	.align		4
.L_1703:
        /*00f4*/ 	.byte	0x04, 0x36
        /*00f6*/ 	.short	(.L_1705 - .L_1704)
.L_1704:
        /*00f8*/ 	.word	0x00000008
.L_1705:


//--------------------- .nv.info._Z35group_norm_nhwc_fwd_one_pass_kernelI11Fp32IOFp32WLi256ELi80ELi640EEv26Group_norm_nhwc_fwd_params --------------------------
	.section	.nv.info._Z35group_norm_nhwc_fwd_one_pass_kernelI11Fp32IOFp32WLi256ELi80ELi640EEv26Group_norm_nhwc_fwd_params,"",@"SHT_CUDA_INFO"
	.sectionflags	@""
	.align	4


	//----- nvinfo : EIATTR_CUDA_API_VERSION
	.align		4
        /*0000*/ 	.byte	0x04, 0x37
        /*0002*/ 	.short	(.L_1707 - .L_1706)
.L_1706:
        /*0004*/ 	.word	0x00000082


	//----- nvinfo : EIATTR_KPARAM_INFO
	.align		4
.L_1707:
        /*0008*/ 	.byte	0x04, 0x17
        /*000a*/ 	.short	(.L_1709 - .L_1708)
.L_1708:
        /*000c*/ 	.word	0x00000000
        /*0010*/ 	.short	0x0000
        /*0012*/ 	.short	0x0000
        /*0014*/ 	.byte	0x00, 0xf0, 0x81, 0x02


	//----- nvinfo : EIATTR_SPARSE_MMA_MASK
	.align		4
.L_1709:
        /*0018*/ 	.byte	0x03, 0x50
        /*001a*/ 	.short	0x0000


	//----- nvinfo : EIATTR_MAXREG_COUNT
	.align		4
        /*001c*/ 	.byte	0x03, 0x1b
        /*001e*/ 	.short	0x0060


	//----- nvinfo : EIATTR_NUM_BARRIERS
	.align		4
        /*0020*/ 	.byte	0x02, 0x4c
        /*0022*/ 	.byte	0x01
	.zero		1


	//----- nvinfo : EIATTR_MERCURY_ISA_VERSION
	.align		4
        /*0024*/ 	.byte	0x03, 0x5f
        /*0026*/ 	.short	0x0101


	//----- nvinfo : EIATTR_COOP_GROUP_MASK_REGIDS
	.align		4
        /*0028*/ 	.byte	0x04, 0x29
        /*002a*/ 	.short	(.L_1711 - .L_1710)


	//   ....[0]....
.L_1710:
        /*002c*/ 	.word	0xffffffff


	//   ....[1]....
        /*0030*/ 	.word	0xffffffff


	//   ....[2]....
        /*0034*/ 	.word	0xffffffff


	//   ....[3]....
        /*0038*/ 	.word	0xffffffff


	//   ....[4]....
        /*003c*/ 	.word	0xffffffff


	//   ....[5]....
        /*0040*/ 	.word	0xffffffff


	//   ....[6]....
        /*0044*/ 	.word	0xffffffff


	//   ....[7]....
        /*0048*/ 	.word	0xffffffff


	//   ....[8]....
        /*004c*/ 	.word	0xffffffff


	//   ....[9]....
        /*0050*/ 	.word	0xffffffff


	//----- nvinfo : EIATTR_COOP_GROUP_INSTR_OFFSETS
	.align		4
.L_1711:
        /*0054*/ 	.byte	0x04, 0x28
        /*0056*/ 	.short	(.L_1713 - .L_1712)


	//   ....[0]....
.L_1712:
        /*0058*/ 	.word	0x00001980


	//   ....[1]....
        /*005c*/ 	.word	0x00001990


	//   ....[2]....
        /*0060*/ 	.word	0x000019c0


	//   ....[3]....
        /*0064*/ 	.word	0x000019d0


	//   ....[4]....
        /*0068*/ 	.word	0x00001a10


	//   ....[5]....
        /*006c*/ 	.word	0x00001a20


	//   ....[6]....
        /*0070*/ 	.word	0x00001a60


	//   ....[7]....
        /*0074*/ 	.word	0x00001a70


	//   ....[8]....
        /*0078*/ 	.word	0x00001ad0


	//   ....[9]....
        /*007c*/ 	.word	0x00001ae0


	//----- nvinfo : EIATTR_VRC_CTA_INIT_COUNT
	.align		4
.L_1713:
        /*0080*/ 	.byte	0x02, 0x4a
	.zero		1
	.zero		1


	//----- nvinfo : EIATTR_EXIT_INSTR_OFFSETS
	.align		4
        /*0084*/ 	.byte	0x04, 0x1c
        /*0086*/ 	.short	(.L_1715 - .L_1714)


	//   ....[0]....
.L_1714:
        /*0088*/ 	.word	0x00000060


	//   ....[1]....
        /*008c*/ 	.word	0x00006420


	//----- nvinfo : EIATTR_MAX_THREADS
	.align		4
.L_1715:
        /*0090*/ 	.byte	0x04, 0x05
        /*0092*/ 	.short	(.L_1717 - .L_1716)
.L_1716:
        /*0094*/ 	.word	0x00000280
        /*0098*/ 	.word	0x00000001
        /*009c*/ 	.word	0x00000001


	//----- nvinfo : EIATTR_CRS_STACK_SIZE
	.align		4
.L_1717:
        /*00a0*/ 	.byte	0x04, 0x1e
        /*00a2*/ 	.short	(.L_1719 - .L_1718)
.L_1718:
        /*00a4*/ 	.word	0x00000000


	//----- nvinfo : EIATTR_CBANK_PARAM_SIZE
	.align		4
.L_1719:
        /*00a8*/ 	.byte	0x03, 0x19
        /*00aa*/ 	.short	0x00a0


	//----- nvinfo : EIATTR_PARAM_CBANK
	.align		4
        /*00ac*/ 	.byte	0x04, 0x0a
        /*00ae*/ 	.short	(.L_1721 - .L_1720)
	.align		4
.L_1720:
        /*00b0*/ 	.word	index@(.nv.constant0._Z35group_norm_nhwc_fwd_one_pass_kernelI11Fp32IOFp32WLi256ELi80ELi640EEv26Group_norm_nhwc_fwd_params)
        /*00b4*/ 	.short	0x0380
        /*00b6*/ 	.short	0x00a0


	//----- nvinfo : EIATTR_SW_WAR
	.align		4
.L_1721:
        /*00b8*/ 	.byte	0x04, 0x36
        /*00ba*/ 	.short	(.L_1723 - .L_1722)
.L_1722:
        /*00bc*/ 	.word	0x00000008
.L_1723:


//--------------------- .nv.info._Z35group_norm_nhwc_fwd_one_pass_kernelI11Fp32IOFp32WLi512ELi80ELi640EEv26Group_norm_nhwc_fwd_params --------------------------
	.section	.nv.info._Z35group_norm_nhwc_fwd_one_pass_kernelI11Fp32IOFp32WLi512ELi80ELi640EEv26Group_norm_nhwc_fwd_params,"",@"SHT_CUDA_INFO"
	.sectionflags	@""
	.align	4


	//----- nvinfo : EIATTR_CUDA_API_VERSION
	.align		4
        /*0000*/ 	.byte	0x04, 0x37
        /*0002*/ 	.short	(.L_1725 - .L_1724)
.L_1724:
        /*0004*/ 	.word	0x00000082


	//----- nvinfo : EIATTR_KPARAM_INFO
	.align		4
.L_1725:
        /*0008*/ 	.byte	0x04, 0x17
        /*000a*/ 	.short	(.L_1727 - .L_1726)
.L_1726:
        /*000c*/ 	.word	0x00000000
        /*0010*/ 	.short	0x0000
        /*0012*/ 	.short	0x0000
        /*0014*/ 	.byte	0x00, 0xf0, 0x81, 0x02


	//----- nvinfo : EIATTR_SPARSE_MMA_MASK
	.align		4
.L_1727:
        /*0018*/ 	.byte	0x03, 0x50
        /*001a*/ 	.short	0x0000


	//----- nvinfo : EIATTR_MAXREG_COUNT
	.align		4
        /*001c*/ 	.byte	0x03, 0x1b
        /*001e*/ 	.short	0x0060


	//----- nvinfo : EIATTR_NUM_BARRIERS
	.align		4
        /*0020*/ 	.byte	0x02, 0x4c
        /*0022*/ 	.byte	0x01
	.zero		1


	//----- nvinfo : EIATTR_MERCURY_ISA_VERSION
	.align		4
        /*0024*/ 	.byte	0x03, 0x5f
        /*0026*/ 	.short	0x0101


	//----- nvinfo : EIATTR_COOP_GROUP_MASK_REGIDS
	.align		4
        /*0028*/ 	.byte	0x04, 0x29
        /*002a*/ 	.short	(.L_1729 - .L_1728)


	//   ....[0]....
.L_1728:
        /*002c*/ 	.word	0xffffffff


	//   ....[1]....
        /*0030*/ 	.word	0xffffffff


	//   ....[2]....
        /*0034*/ 	.word	0xffffffff


	//   ....[3]....
        /*0038*/ 	.word	0xffffffff


	//   ....[4]....
        /*003c*/ 	.word	0xffffffff


	//   ....[5]....
        /*0040*/ 	.word	0xffffffff


	//   ....[6]....
        /*0044*/ 	.word	0xffffffff


	//   ....[7]....
        /*0048*/ 	.word	0xffffffff


	//   ....[8]....
        /*004c*/ 	.word	0xffffffff


	//   ....[9]....
        /*0050*/ 	.word	0xffffffff


	//----- nvinfo : EIATTR_COOP_GROUP_INSTR_OFFSETS
	.align		4
.L_1729:
        /*0054*/ 	.byte	0x04, 0x28
        /*0056*/ 	.short	(.L_1731 - .L_1730)


	//   ....[0]....
.L_1730:
        /*0058*/ 	.word	0x00002eb0


	//   ....[1]....
        /*005c*/ 	.word	0x00002ec0


	//   ....[2]....
        /*0060*/ 	.word	0x00002ef0


	//   ....[3]....
        /*0064*/ 	.word	0x00002f00


	//   ....[4]....
        /*0068*/ 	.word	0x00002f40


	//   ....[5]....
        /*006c*/ 	.word	0x00002f50


	//   ....[6]....
        /*0070*/ 	.word	0x00002fa0


	//   ....[7]....
        /*0074*/ 	.word	0x00002fb0


	//   ....[8]....
        /*0078*/ 	.word	0x00003040


	//   ....[9]....
        /*007c*/ 	.word	0x00003050


	//----- nvinfo : EIATTR_VRC_CTA_INIT_COUNT
	.align		4
.L_1731:
        /*0080*/ 	.byte	0x02, 0x4a
	.zero		1
	.zero		1


	//----- nvinfo : EIATTR_EXIT_INSTR_OFFSETS
	.align		4
        /*0084*/ 	.byte	0x04, 0x1c
        /*0086*/ 	.short	(.L_1733 - .L_1732)


	//   ....[0]....
.L_1732:
        /*0088*/ 	.word	0x00000060


	//   ....[1]....
        /*008c*/ 	.word	0x0000c150


	//----- nvinfo : EIATTR_MAX_THREADS
	.align		4
.L_1733:
        /*0090*/ 	.byte	0x04, 0x05
        /*0092*/ 	.short	(.L_1735 - .L_1734)
.L_1734:
        /*0094*/ 	.word	0x00000280
        /*0098*/ 	.word	0x00000001
        /*009c*/ 	.word	0x00000001


	//----- nvinfo : EIATTR_CRS_STACK_SIZE
	.align		4
.L_1735:
        /*00a0*/ 	.byte	0x04, 0x1e
        /*00a2*/ 	.short	(.L_1737 - .L_1736)
.L_1736:
        /*00a4*/ 	.word	0x00000000


	//----- nvinfo : EIATTR_CBANK_PARAM_SIZE
	.align		4
.L_1737:
        /*00a8*/ 	.byte	0x03, 0x19
        /*00aa*/ 	.short	0x00a0


	//----- nvinfo : EIATTR_PARAM_CBANK
	.align		4
        /*00ac*/ 	.byte	0x04, 0x0a
        /*00ae*/ 	.short	(.L_1739 - .L_1738)
	.align		4
.L_1738:
        /*00b0*/ 	.word	index@(.nv.constant0._Z35group_norm_nhwc_fwd_one_pass_kernelI11Fp32IOFp32WLi512ELi80ELi640EEv26Group_norm_nhwc_fwd_params)
        /*00b4*/ 	.short	0x0380
        /*00b6*/ 	.short	0x00a0


	//----- nvinfo : EIATTR_SW_WAR
	.align		4
.L_1739:
        /*00b8*/ 	.byte	0x04, 0x36
        /*00ba*/ 	.short	(.L_1741 - .L_1740)
.L_1740:
        /*00bc*/ 	.word	0x00000008
.L_1741:


//--------------------- .nv.info._Z35group_norm_nhwc_fwd_one_pass_kernelI11Fp32IOBf16WLi64ELi80ELi640EEv26Group_norm_nhwc_fwd_params --------------------------
	.section	.nv.info._Z35group_norm_nhwc_fwd_one_pass_kernelI11Fp32IOBf16WLi64ELi80ELi640EEv26Group_norm_nhwc_fwd_params,"",@"SHT_CUDA_INFO"
	.sectionflags	@""
	.align	4


	//----- nvinfo : EIATTR_CUDA_API_VERSION
	.align		4
        /*0000*/ 	.byte	0x04, 0x37
        /*0002*/ 	.short	(.L_1743 - .L_1742)
.L_1742:
        /*0004*/ 	.word	0x00000082


	//----- nvinfo : EIATTR_KPARAM_INFO
	.align		4
.L_1743:
        /*0008*/ 	.byte	0x04, 0x17
        /*000a*/ 	.short	(.L_1745 - .L_1744)
.L_1744:
        /*000c*/ 	.word	0x00000000
        /*0010*/ 	.short	0x0000
        /*0012*/ 	.short	0x0000
        /*0014*/ 	.byte	0x00, 0xf0, 0x81, 0x02


	//----- nvinfo : EIATTR_SPARSE_MMA_MASK
	.align		4
.L_1745:
        /*0018*/ 	.byte	0x03, 0x50
        /*001a*/ 	.short	0x0000


	//----- nvinfo : EIATTR_MAXREG_COUNT
	.align		4
        /*001c*/ 	.byte	0x03, 0x1b
        /*001e*/ 	.short	0x0060


	//----- nvinfo : EIATTR_NUM_BARRIERS
	.align		4
        /*0020*/ 	.byte	0x02, 0x4c
        /*0022*/ 	.byte	0x01
	.zero		1


	//----- nvinfo : EIATTR_MERCURY_ISA_VERSION
	.align		4
        /*0024*/ 	.byte	0x03, 0x5f
        /*0026*/ 	.short	0x0101


	//----- nvinfo : EIATTR_INT_WARP_WIDE_INSTR_OFFSETS
	.align		4
        /*0028*/ 	.byte	0x04, 0x31
        /*002a*/ 	.short	(.L_1747 - .L_1746)


	//   ....[0]....
.L_1746:
        /*002c*/ 	.word	0x00001410


	//   ....[1]....
        /*0030*/ 	.word	0x00001440


	//   ....[2]....
        /*0034*/ 	.word	0x00001460


	//   ....[3]....
        /*0038*/ 	.word	0x00001490


	//   ....[4]....
        /*003c*/ 	.word	0x00001660


	//   ....[5]....
        /*0040*/ 	.word	0x000016c0


	//   ....[6]....
        /*0044*/ 	.word	0x00001700


	//   ....[7]....
        /*0048*/ 	.word	0x00001710


	//   ....[8]....
        /*004c*/ 	.word	0x000019c0


	//   ....[9]....
        /*0050*/ 	.word	0x00001aa0


	//   ....[10]....
        /*0054*/ 	.word	0x00001ab0


	//   ....[11]....
        /*0058*/ 	.word	0x00001b90


	//   ....[12]....
        /*005c*/ 	.word	0x00001d00


	//   ....[13]....
        /*0060*/ 	.word	0x00001d20


	//----- nvinfo : EIATTR_COOP_GROUP_MASK_REGIDS
	.align		4
.L_1747:
        /*0064*/ 	.byte	0x04, 0x29
        /*0066*/ 	.short	(.L_1749 - .L_1748)


	//   ....[0]....
.L_1748:
        /*0068*/ 	.word	0xffffffff


	//   ....[1]....
        /*006c*/ 	.word	0xffffffff


	//   ....[2]....
        /*0070*/ 	.word	0xffffffff


	//   ....[3]....
        /*0074*/ 	.word	0xffffffff


	//   ....[4]....
        /*0078*/ 	.word	0xffffffff


	//   ....[5]....
        /*007c*/ 	.word	0xffffffff


	//   ....[6]....
        /*0080*/ 	.word	0xffffffff


	//   ....[7]....
        /*0084*/ 	.word	0xffffffff


	//   ....[8]....
        /*0088*/ 	.word	0xffffffff


	//   ....[9]....
        /*008c*/ 	.word	0xffffffff


	//----- nvinfo : EIATTR_COOP_GROUP_INSTR_OFFSETS
	.align		4
.L_1749:
        /*0090*/ 	.byte	0x04, 0x28
        /*0092*/ 	.short	(.L_1751 - .L_1750)


	//   ....[0]....
.L_1750:
        /*0094*/ 	.word	0x00000ae0


	//   ....[1]....
        /*0098*/ 	.word	0x00000af0


	//   ....[2]....
        /*009c*/ 	.word	0x00000b20


	//   ....[3]....
        /*00a0*/ 	.word	0x00000b30


	//   ....[4]....
        /*00a4*/ 	.word	0x00000b70


	//   ....[5]....
        /*00a8*/ 	.word	0x00000b80


	//   ....[6]....
        /*00ac*/ 	.word	0x00000bc0


	//   ....[7]....
        /*00b0*/ 	.word	0x00000bd0


	//   ....[8]....
        /*00b4*/ 	.word	0x00000c30


	//   ....[9]....
        /*00b8*/ 	.word	0x00000c40


	//----- nvinfo : EIATTR_VRC_CTA_INIT_COUNT
	.align		4
.L_1751:
        /*00bc*/ 	.byte	0x02, 0x4a
	.zero		1
	.zero		1


	//----- nvinfo : EIATTR_EXIT_INSTR_OFFSETS
	.align		4
        /*00c0*/ 	.byte	0x04, 0x1c
        /*00c2*/ 	.short	(.L_1753 - .L_1752)


	//   ....[0]....
.L_1752:
        /*00c4*/ 	.word	0x00000070


	//   ....[1]....
        /*00c8*/ 	.word	0x00002f90


	//----- nvinfo : EIATTR_MAX_THREADS
	.align		4
.L_1753:
        /*00cc*/ 	.byte	0x04, 0x05
        /*00ce*/ 	.short	(.L_1755 - .L_1754)
.L_1754:
        /*00d0*/ 	.word	0x00000280
        /*00d4*/ 	.word	0x00000001
        /*00d8*/ 	.word	0x00000001


	//----- nvinfo : EIATTR_CRS_STACK_SIZE
	.align		4
.L_1755:
        /*00dc*/ 	.byte	0x04, 0x1e
        /*00de*/ 	.short	(.L_1757 - .L_1756)
.L_1756:
        /*00e0*/ 	.word	0x00000000


	//----- nvinfo : EIATTR_CBANK_PARAM_SIZE
	.align		4
.L_1757:
        /*00e4*/ 	.byte	0x03, 0x19
        /*00e6*/ 	.short	0x00a0


	//----- nvinfo : EIATTR_PARAM_CBANK
	.align		4
        /*00e8*/ 	.byte	0x04, 0x0a
        /*00ea*/ 	.short	(.L_1759 - .L_1758)
	.align		4
.L_1758:
        /*00ec*/ 	.word	index@(.nv.constant0._Z35group_norm_nhwc_fwd_one_pass_kernelI11Fp32IOBf16WLi64ELi80ELi640EEv26Group_norm_nhwc_fwd_params)
        /*00f0*/ 	.short	0x0380
        /*00f2*/ 	.short	0x00a0


	//----- nvinfo : EIATTR_SW_WAR
	.align		4
.L_1759:
        /*00f4*/ 	.byte	0x04, 0x36
        /*00f6*/ 	.short	(.L_1761 - .L_1760)
.L_1760:
        /*00f8*/ 	.word	0x00000008
.L_1761:


//--------------------- .nv.info._Z35group_norm_nhwc_fwd_one_pass_kernelI11Fp32IOBf16WLi128ELi80ELi640EEv26Group_norm_nhwc_fwd_params --------------------------
	.section	.nv.info._Z35group_norm_nhwc_fwd_one_pass_kernelI11Fp32IOBf16WLi128ELi80ELi640EEv26Group_norm_nhwc_fwd_params,"",@"SHT_CUDA_INFO"
	.sectionflags	@""
	.align	4


	//----- nvinfo : EIATTR_CUDA_API_VERSION
	.align		4
        /*0000*/ 	.byte	0x04, 0x37
        /*0002*/ 	.short	(.L_1763 - .L_1762)
.L_1762:
        /*0004*/ 	.word	0x00000082


	//----- nvinfo : EIATTR_KPARAM_INFO
	.align		4
.L_1763:
        /*0008*/ 	.byte	0x04, 0x17
        /*000a*/ 	.short	(.L_1765 - .L_1764)
.L_1764:
        /*000c*/ 	.word	0x00000000
        /*0010*/ 	.short	0x0000
        /*0012*/ 	.short	0x0000
        /*0014*/ 	.byte	0x00, 0xf0, 0x81, 0x02


	//----- nvinfo : EIATTR_SPARSE_MMA_MASK
	.align		4
.L_1765:
        /*0018*/ 	.byte	0x03, 0x50
        /*001a*/ 	.short	0x0000


	//----- nvinfo : EIATTR_MAXREG_COUNT
	.align		4
        /*001c*/ 	.byte	0x03, 0x1b
        /*001e*/ 	.short	0x0060


	//----- nvinfo : EIATTR_NUM_BARRIERS
	.align		4
        /*0020*/ 	.byte	0x02, 0x4c
        /*0022*/ 	.byte	0x01
	.zero		1


	//----- nvinfo : EIATTR_MERCURY_ISA_VERSION
	.align		4
        /*0024*/ 	.byte	0x03, 0x5f
        /*0026*/ 	.short	0x0101


	//----- nvinfo : EIATTR_INT_WARP_WIDE_INSTR_OFFSETS
	.align		4
        /*0028*/ 	.byte	0x04, 0x31
        /*002a*/ 	.short	(.L_1767 - .L_1766)


	//   ....[0]....
.L_1766:
        /*002c*/ 	.word	0x00001970


	//   ....[1]....
        /*0030*/ 	.word	0x000019b0


	//   ....[2]....
        /*0034*/ 	.word	0x00001a30


	//   ....[3]....
        /*0038*/ 	.word	0x00001a40


	//   ....[4]....
        /*003c*/ 	.word	0x00001be0


	//   ....[5]....
        /*0040*/ 	.word	0x00001c40


	//   ....[6]....
        /*0044*/ 	.word	0x00001c60


	//   ....[7]....
        /*0048*/ 	.word	0x00001c90


	//   ....[8]....
        /*004c*/ 	.word	0x00001fb0


	//   ....[9]....
        /*0050*/ 	.word	0x00001fe0


	//   ....[10]....
        /*0054*/ 	.word	0x00002000


	//   ....[11]....
        /*0058*/ 	.word	0x00002030


	//   ....[12]....
        /*005c*/ 	.word	0x00002280


	//   ....[13]....
        /*0060*/ 	.word	0x000022a0


	//----- nvinfo : EIATTR_COOP_GROUP_MASK_REGIDS
	.align		4
.L_1767:
        /*0064*/ 	.byte	0x04, 0x29
        /*0066*/ 	.short	(.L_1769 - .L_1768)


	//   ....[0]....
.L_1768:
        /*0068*/ 	.word	0xffffffff


	//   ....[1]....
        /*006c*/ 	.word	0xffffffff


	//   ....[2]....
        /*0070*/ 	.word	0xffffffff


	//   ....[3]....
        /*0074*/ 	.word	0xffffffff


	//   ....[4]....
        /*0078*/ 	.word	0xffffffff


	//   ....[5]....
        /*007c*/ 	.word	0xffffffff


	//   ....[6]....
        /*0080*/ 	.word	0xffffffff


	//   ....[7]....
        /*0084*/ 	.word	0xffffffff


	//   ....[8]....
        /*0088*/ 	.word	0xffffffff


	//   ....[9]....
        /*008c*/ 	.word	0xffffffff


	//----- nvinfo : EIATTR_COOP_GROUP_INSTR_OFFSETS
	.align		4
.L_1769:
        /*0090*/ 	.byte	0x04, 0x28
        /*0092*/ 	.short	(.L_1771 - .L_1770)


	//   ....[0]....
.L_1770:
        /*0094*/ 	.word	0x00000fc0


	//   ....[1]....
        /*0098*/ 	.word	0x00000fd0


	//   ....[2]....
        /*009c*/ 	.word	0x00001000


	//   ....[3]....
        /*00a0*/ 	.word	0x00001010


	//   ....[4]....
        /*00a4*/ 	.word	0x00001050


	//   ....[5]....
        /*00a8*/ 	.word	0x00001060


	//   ....[6]....
        /*00ac*/ 	.word	0x000010a0


	//   ....[7]....
        /*00b0*/ 	.word	0x000010b0


	//   ....[8]....
        /*00b4*/ 	.word	0x00001140


	//   ....[9]....
        /*00b8*/ 	.word	0x00001150


	//----- nvinfo : EIATTR_VRC_CTA_INIT_COUNT
	.align		4
.L_1771:
        /*00bc*/ 	.byte	0x02, 0x4a
	.zero		1
	.zero		1


	//----- nvinfo : EIATTR_EXIT_INSTR_OFFSETS
	.align		4
        /*00c0*/ 	.byte	0x04, 0x1c
        /*00c2*/ 	.short	(.L_1773 - .L_1772)


	//   ....[0]....
.L_1772:
        /*00c4*/ 	.word	0x00000070


	//   ....[1]....
        /*00c8*/ 	.word	0x00004330


	//----- nvinfo : EIATTR_MAX_THREADS
	.align		4
.L_1773:
        /*00cc*/ 	.byte	0x04, 0x05
        /*00ce*/ 	.short	(.L_1775 - .L_1774)
.L_1774:
        /*00d0*/ 	.word	0x00000280
        /*00d4*/ 	.word	0x00000001
        /*00d8*/ 	.word	0x00000001


	//----- nvinfo : EIATTR_CRS_STACK_SIZE
	.align		4
.L_1775:
        /*00dc*/ 	.byte	0x04, 0x1e
        /*00de*/ 	.short	(.L_1777 - .L_1776)
.L_1776:
        /*00e0*/ 	.word	0x00000000


	//----- nvinfo : EIATTR_CBANK_PARAM_SIZE
	.align		4
.L_1777:
        /*00e4*/ 	.byte	0x03, 0x19
        /*00e6*/ 	.short	0x00a0


	//----- nvinfo : EIATTR_PARAM_CBANK
	.align		4
        /*00e8*/ 	.byte	0x04, 0x0a
        /*00ea*/ 	.short	(.L_1779 - .L_1778)
	.align		4
.L_1778:
        /*00ec*/ 	.word	index@(.nv.constant0._Z35group_norm_nhwc_fwd_one_pass_kernelI11Fp32IOBf16WLi128ELi80ELi640EEv26Group_norm_nhwc_fwd_params)
        /*00f0*/ 	.short	0x0380
        /*00f2*/ 	.short	0x00a0


	//----- nvinfo : EIATTR_SW_WAR
	.align		4
.L_1779:
        /*00f4*/ 	.byte	0x04, 0x36
        /*00f6*/ 	.short	(.L_1781 - .L_1780)
.L_1780:
        /*00f8*/ 	.word	0x00000008
.L_1781:


//--------------------- .nv.info._Z35group_norm_nhwc_fwd_one_pass_kernelI11Fp32IOBf16WLi256ELi80ELi640EEv26Group_norm_nhwc_fwd_params --------------------------
	.section	.nv.info._Z35group_norm_nhwc_fwd_one_pass_kernelI11Fp32IOBf16WLi256ELi80ELi640EEv26Group_norm_nhwc_fwd_params,"",@"SHT_CUDA_INFO"
	.sectionflags	@""
	.align	4


	//----- nvinfo : EIATTR_CUDA_API_VERSION
	.align		4
        /*0000*/ 	.byte	0x04, 0x37
        /*0002*/ 	.short	(.L_1783 - .L_1782)
.L_1782:
        /*0004*/ 	.word	0x00000082


	//----- nvinfo : EIATTR_KPARAM_INFO
	.align		4
.L_1783:
        /*0008*/ 	.byte	0x04, 0x17
        /*000a*/ 	.short	(.L_1785 - .L_1784)
.L_1784:
        /*000c*/ 	.word	0x00000000
        /*0010*/ 	.short	0x0000
        /*0012*/ 	.short	0x0000
        /*0014*/ 	.byte	0x00, 0xf0, 0x81, 0x02


	//----- nvinfo : EIATTR_SPARSE_MMA_MASK
	.align		4
.L_1785:
        /*0018*/ 	.byte	0x03, 0x50
        /*001a*/ 	.short	0x0000


	//----- nvinfo : EIATTR_MAXREG_COUNT
	.align		4
        /*001c*/ 	.byte	0x03, 0x1b
        /*001e*/ 	.short	0x0060


	//----- nvinfo : EIATTR_NUM_BARRIERS
	.align		4
        /*0020*/ 	.byte	0x02, 0x4c
        /*0022*/ 	.byte	0x01
	.zero		1


	//----- nvinfo : EIATTR_MERCURY_ISA_VERSION
	.align		4
        /*0024*/ 	.byte	0x03, 0x5f
        /*0026*/ 	.short	0x0101


	//----- nvinfo : EIATTR_COOP_GROUP_MASK_REGIDS
	.align		4
        /*0028*/ 	.byte	0x04, 0x29
        /*002a*/ 	.short	(.L_1787 - .L_1786)


	//   ....[0]....
.L_1786:
        /*002c*/ 	.word	0xffffffff


	//   ....[1]....
        /*0030*/ 	.word	0xffffffff


	//   ....[2]....
        /*0034*/ 	.word	0xffffffff


	//   ....[3]....
        /*0038*/ 	.word	0xffffffff


	//   ....[4]....
        /*003c*/ 	.word	0xffffffff


	//   ....[5]....
        /*0040*/ 	.word	0xffffffff


	//   ....[6]....
        /*0044*/ 	.word	0xffffffff


	//   ....[7]....
        /*0048*/ 	.word	0xffffffff


	//   ....[8]....
        /*004c*/ 	.word	0xffffffff


	//   ....[9]....
        /*0050*/ 	.word	0xffffffff


	//----- nvinfo : EIATTR_COOP_GROUP_INSTR_OFFSETS
	.align		4
.L_1787:
        /*0054*/ 	.byte	0x04, 0x28
        /*0056*/ 	.short	(.L_1789 - .L_1788)


	//   ....[0]....
.L_1788:
        /*0058*/ 	.word	0x00001940


	//   ....[1]....
        /*005c*/ 	.word	0x00001950


	//   ....[2]....
        /*0060*/ 	.word	0x00001980


	//   ....[3]....
        /*0064*/ 	.word	0x00001990


	//   ....[4]....
        /*0068*/ 	.word	0x000019d0


	//   ....[5]....
        /*006c*/ 	.word	0x000019e0


	//   ....[6]....
        /*0070*/ 	.word	0x00001a20


	//   ....[7]....
        /*0074*/ 	.word	0x00001a30


	//   ....[8]....
        /*0078*/ 	.word	0x00001ac0


	//   ....[9]....
        /*007c*/ 	.word	0x00001ad0


	//----- nvinfo : EIATTR_VRC_CTA_INIT_COUNT
	.align		4
.L_1789:
        /*0080*/ 	.byte	0x02, 0x4a
	.zero		1
	.zero		1


	//----- nvinfo : EIATTR_EXIT_INSTR_OFFSETS
	.align		4
        /*0084*/ 	.byte	0x04, 0x1c
        /*0086*/ 	.short	(.L_1791 - .L_1790)


	//   ....[0]....
.L_1790:
        /*0088*/ 	.word	0x00000060


	//   ....[1]....
        /*008c*/ 	.word	0x00006470


	//----- nvinfo : EIATTR_MAX_THREADS
	.align		4
.L_1791:
        /*0090*/ 	.byte	0x04, 0x05
        /*0092*/ 	.short	(.L_1793 - .L_1792)
.L_1792:
        /*0094*/ 	.word	0x00000280
        /*0098*/ 	.word	0x00000001
        /*009c*/ 	.word	0x00000001


	//----- nvinfo : EIATTR_CRS_STACK_SIZE
	.align		4
.L_1793:
        /*00a0*/ 	.byte	0x04, 0x1e
        /*00a2*/ 	.short	(.L_1795 - .L_1794)
.L_1794:
        /*00a4*/ 	.word	0x00000000


	//----- nvinfo : EIATTR_CBANK_PARAM_SIZE
	.align		4
.L_1795:
        /*00a8*/ 	.byte	0x03, 0x19
        /*00aa*/ 	.short	0x00a0


	//----- nvinfo : EIATTR_PARAM_CBANK
	.align		4
        /*00ac*/ 	.byte	0x04, 0x0a
        /*00ae*/ 	.short	(.L_1797 - .L_1796)
	.align		4
.L_1796:
        /*00b0*/ 	.word	index@(.nv.constant0._Z35group_norm_nhwc_fwd_one_pass_kernelI11Fp32IOBf16WLi256ELi80ELi640EEv26Group_norm_nhwc_fwd_params)
        /*00b4*/ 	.short	0x0380
        /*00b6*/ 	.short	0x00a0


	//----- nvinfo : EIATTR_SW_WAR
	.align		4
.L_1797:
        /*00b8*/ 	.byte	0x04, 0x36
        /*00ba*/ 	.short	(.L_1799 - .L_1798)
.L_1798:
        /*00bc*/ 	.word	0x00000008
.L_1799:


//--------------------- .nv.info._Z35group_norm_nhwc_fwd_one_pass_kernelI11Fp32IOBf16WLi512ELi80ELi640EEv26Group_norm_nhwc_fwd_params --------------------------
	.section	.nv.info._Z35group_norm_nhwc_fwd_one_pass_kernelI11Fp32IOBf16WLi512ELi80ELi640EEv26Group_norm_nhwc_fwd_params,"",@"SHT_CUDA_INFO"
	.sectionflags	@""
	.align	4


	//----- nvinfo : EIATTR_CUDA_API_VERSION
	.align		4
        /*0000*/ 	.byte	0x04, 0x37
        /*0002*/ 	.short	(.L_1801 - .L_1800)
.L_1800:
        /*0004*/ 	.word	0x00000082


	//----- nvinfo : EIATTR_KPARAM_INFO
	.align		4
.L_1801:
        /*0008*/ 	.byte	0x04, 0x17
        /*000a*/ 	.short	(.L_1803 - .L_1802)
.L_1802:
        /*000c*/ 	.word	0x00000000
        /*0010*/ 	.short	0x0000
        /*0012*/ 	.short	0x0000
        /*0014*/ 	.byte	0x00, 0xf0, 0x81, 0x02


	//----- nvinfo : EIATTR_SPARSE_MMA_MASK
	.align		4
.L_1803:
        /*0018*/ 	.byte	0x03, 0x50
        /*001a*/ 	.short	0x0000


	//----- nvinfo : EIATTR_MAXREG_COUNT
	.align		4
        /*001c*/ 	.byte	0x03, 0x1b
        /*001e*/ 	.short	0x0060


	//----- nvinfo : EIATTR_NUM_BARRIERS
	.align		4
        /*0020*/ 	.byte	0x02, 0x4c
        /*0022*/ 	.byte	0x01
	.zero		1


	//----- nvinfo : EIATTR_MERCURY_ISA_VERSION
	.align		4
        /*0024*/ 	.byte	0x03, 0x5f
        /*0026*/ 	.short	0x0101


	//----- nvinfo : EIATTR_COOP_GROUP_MASK_REGIDS
	.align		4
        /*0028*/ 	.byte	0x04, 0x29
        /*002a*/ 	.short	(.L_1805 - .L_1804)


	//   ....[0]....
.L_1804:
        /*002c*/ 	.word	0xffffffff


	//   ....[1]....
        /*0030*/ 	.word	0xffffffff


	//   ....[2]....
        /*0034*/ 	.word	0xffffffff


	//   ....[3]....
        /*0038*/ 	.word	0xffffffff


	//   ....[4]....
        /*003c*/ 	.word	0xffffffff


	//   ....[5]....
        /*0040*/ 	.word	0xffffffff


	//   ....[6]....
        /*0044*/ 	.word	0xffffffff


	//   ....[7]....
        /*0048*/ 	.word	0xffffffff


	//   ....[8]....
        /*004c*/ 	.word	0xffffffff


	//   ....[9]....
        /*0050*/ 	.word	0xffffffff


	//----- nvinfo : EIATTR_COOP_GROUP_INSTR_OFFSETS
	.align		4
.L_1805:
        /*0054*/ 	.byte	0x04, 0x28
        /*0056*/ 	.short	(.L_1807 - .L_1806)


	//   ....[0]....
.L_1806:
        /*0058*/ 	.word	0x00002eb0


	//   ....[1]....
        /*005c*/ 	.word	0x00002ec0


	//   ....[2]....
        /*0060*/ 	.word	0x00002ef0


	//   ....[3]....
        /*0064*/ 	.word	0x00002f00


	//   ....[4]....
        /*0068*/ 	.word	0x00002f40


	//   ....[5]....
        /*006c*/ 	.word	0x00002f50


	//   ....[6]....
        /*0070*/ 	.word	0x00002fa0


	//   ....[7]....
        /*0074*/ 	.word	0x00002fb0


	//   ....[8]....
        /*0078*/ 	.word	0x00003040


	//   ....[9]....
        /*007c*/ 	.word	0x00003050


	//----- nvinfo : EIATTR_VRC_CTA_INIT_COUNT
	.align		4
.L_1807:
        /*0080*/ 	.byte	0x02, 0x4a
	.zero		1
	.zero		1


	//----- nvinfo : EIATTR_EXIT_INSTR_OFFSETS
	.align		4
        /*0084*/ 	.byte	0x04, 0x1c
        /*0086*/ 	.short	(.L_1809 - .L_1808)


	//   ....[0]....
.L_1808:
        /*0088*/ 	.word	0x00000060


	//   ....[1]....
        /*008c*/ 	.word	0x0000c1b0


	//----- nvinfo : EIATTR_MAX_THREADS
	.align		4
.L_1809:
        /*0090*/ 	.byte	0x04, 0x05
        /*0092*/ 	.short	(.L_1811 - .L_1810)
.L_1810:
        /*0094*/ 	.word	0x00000280
        /*0098*/ 	.word	0x00000001
        /*009c*/ 	.word	0x00000001


	//----- nvinfo : EIATTR_CRS_STACK_SIZE
	.align		4
.L_1811:
        /*00a0*/ 	.byte	0x04, 0x1e
        /*00a2*/ 	.short	(.L_1813 - .L_1812)
.L_1812:
        /*00a4*/ 	.word	0x00000000


	//----- nvinfo : EIATTR_CBANK_PARAM_SIZE
	.align		4
.L_1813:
        /*00a8*/ 	.byte	0x03, 0x19
        /*00aa*/ 	.short	0x00a0


	//----- nvinfo : EIATTR_PARAM_CBANK
	.align		4
        /*00ac*/ 	.byte	0x04, 0x0a
        /*00ae*/ 	.short	(.L_1815 - .L_1814)
	.align		4
.L_1814:
        /*00b0*/ 	.word	index@(.nv.constant0._Z35group_norm_nhwc_fwd_one_pass_kernelI11Fp32IOBf16WLi512ELi80ELi640EEv26Group_norm_nhwc_fwd_params)
        /*00b4*/ 	.short	0x0380
        /*00b6*/ 	.short	0x00a0


	//----- nvinfo : EIATTR_SW_WAR
	.align		4
.L_1815:
        /*00b8*/ 	.byte	0x04, 0x36
        /*00ba*/ 	.short	(.L_1817 - .L_1816)
.L_1816:
        /*00bc*/ 	.word	0x00000008
.L_1817:


//--------------------- .nv.info._Z35group_norm_nhwc_fwd_one_pass_kernelI11Fp32IOFp16WLi64ELi80ELi640EEv26Group_norm_nhwc_fwd_params --------------------------
	.section	.nv.info._Z35group_norm_nhwc_fwd_one_pass_kernelI11Fp32IOFp16WLi64ELi80ELi640EEv26Group_norm_nhwc_fwd_params,"",@"SHT_CUDA_INFO"
	.sectionflags	@""
	.align	4


	//----- nvinfo : EIATTR_CUDA_API_VERSION
	.align		4
        /*0000*/ 	.byte	0x04, 0x37
        /*0002*/ 	.short	(.L_1819 - .L_1818)
.L_1818:
        /*0004*/ 	.word	0x00000082


	//----- nvinfo : EIATTR_KPARAM_INFO
	.align		4
.L_1819:
        /*0008*/ 	.byte	0x04, 0x17
        /*000a*/ 	.short	(.L_1821 - .L_1820)
.L_1820:
        /*000c*/ 	.word	0x00000000
        /*0010*/ 	.short	0x0000
        /*0012*/ 	.short	0x0000
        /*0014*/ 	.byte	0x00, 0xf0, 0x81, 0x02


	//----- nvinfo : EIATTR_SPARSE_MMA_MASK
	.align		4
.L_1821:
        /*0018*/ 	.byte	0x03, 0x50
        /*001a*/ 	.short	0x0000


	//----- nvinfo : EIATTR_MAXREG_COUNT
	.align		4
        /*001c*/ 	.byte	0x03, 0x1b
        /*001e*/ 	.short	0x0060


	//----- nvinfo : EIATTR_NUM_BARRIERS
	.align		4
        /*0020*/ 	.byte	0x02, 0x4c
        /*0022*/ 	.byte	0x01
	.zero		1


	//----- nvinfo : EIATTR_MERCURY_ISA_VERSION
	.align		4
        /*0024*/ 	.byte	0x03, 0x5f
        /*0026*/ 	.short	0x0101


	//----- nvinfo : EIATTR_INT_WARP_WIDE_INSTR_OFFSETS
	.align		4
        /*0028*/ 	.byte	0x04, 0x31
        /*002a*/ 	.short	(.L_1823 - .L_1822)


	//   ....[0]....
.L_1822:
        /*002c*/ 	.word	0x00001410


	//   ....[1]....
        /*0030*/ 	.word	0x00001440


	//   ....[2]....
        /*0034*/ 	.word	0x00001450


	//   ....[3]....
        /*0038*/ 	.word	0x00001490


	//   ....[4]....
        /*003c*/ 	.word	0x00001660


	//   ....[5]....
        /*0040*/ 	.word	0x000016c0


	//   ....[6]....
        /*0044*/ 	.word	0x00001700


	//   ....[7]....
        /*0048*/ 	.word	0x00001710


	//   ....[8]....
        /*004c*/ 	.word	0x000019c0


	//   ....[9]....
        /*0050*/ 	.word	0x00001aa0


	//   ....[10]....
        /*0054*/ 	.word	0x00001ab0


	//   ....[11]....
        /*0058*/ 	.word	0x00001b80


	//   ....[12]....
        /*005c*/ 	.word	0x00001d00


	//   ....[13]....
        /*0060*/ 	.word	0x00001d20


	//----- nvinfo : EIATTR_COOP_GROUP_MASK_REGIDS
	.align		4
.L_1823:
        /*0064*/ 	.byte	0x04, 0x29
        /*0066*/ 	.short	(.L_1825 - .L_1824)


	//   ....[0]....
.L_1824:
        /*0068*/ 	.word	0xffffffff


	//   ....[1]....
        /*006c*/ 	.word	0xffffffff


	//   ....[2]....
        /*0070*/ 	.word	0xffffffff


	//   ....[3]....
        /*0074*/ 	.word	0xffffffff


	//   ....[4]....
        /*0078*/ 	.word	0xffffffff


	//   ....[5]....
        /*007c*/ 	.word	0xffffffff


	//   ....[6]....
        /*0080*/ 	.word	0xffffffff


	//   ....[7]....
        /*0084*/ 	.word	0xffffffff


	//   ....[8]....
        /*0088*/ 	.word	0xffffffff


	//   ....[9]....
        /*008c*/ 	.word	0xffffffff


	//----- nvinfo : EIATTR_COOP_GROUP_INSTR_OFFSETS
	.align		4
.L_1825:
        /*0090*/ 	.byte	0x04, 0x28
        /*0092*/ 	.short	(.L_1827 - .L_1826)


	//   ....[0]....
.L_1826:
        /*0094*/ 	.word	0x00000ae0


	//   ....[1]....
        /*0098*/ 	.word	0x00000af0


	//   ....[2]....
        /*009c*/ 	.word	0x00000b20


	//   ....[3]....
        /*00a0*/ 	.word	0x00000b30


	//   ....[4]....
        /*00a4*/ 	.word	0x00000b70


	//   ....[5]....
        /*00a8*/ 	.word	0x00000b80


	//   ....[6]....
        /*00ac*/ 	.word	0x00000bc0


	//   ....[7]....
        /*00b0*/ 	.word	0x00000bd0


	//   ....[8]....
        /*00b4*/ 	.word	0x00000c30


	//   ....[9]....
        /*00b8*/ 	.word	0x00000c40


	//----- nvinfo : EIATTR_VRC_CTA_INIT_COUNT
	.align		4
.L_1827:
        /*00bc*/ 	.byte	0x02, 0x4a
	.zero		1
	.zero		1


	//----- nvinfo : EIATTR_EXIT_INSTR_OFFSETS
	.align		4
        /*00c0*/ 	.byte	0x04, 0x1c
        /*00c2*/ 	.short	(.L_1829 - .L_1828)


	//   ....[0]....
.L_1828:
        /*00c4*/ 	.word	0x00000070


	//   ....[1]....
        /*00c8*/ 	.word	0x00002f90


	//----- nvinfo : EIATTR_MAX_THREADS
	.align		4
.L_1829:
        /*00cc*/ 	.byte	0x04, 0x05
        /*00ce*/ 	.short	(.L_1831 - .L_1830)
.L_1830:
        /*00d0*/ 	.word	0x00000280
        /*00d4*/ 	.word	0x00000001
        /*00d8*/ 	.word	0x00000001


	//----- nvinfo : EIATTR_CRS_STACK_SIZE
	.align		4
.L_1831:
        /*00dc*/ 	.byte	0x04, 0x1e
        /*00de*/ 	.short	(.L_1833 - .L_1832)
.L_1832:
        /*00e0*/ 	.word	0x00000000


	//----- nvinfo : EIATTR_CBANK_PARAM_SIZE
	.align		4
.L_1833:
        /*00e4*/ 	.byte	0x03, 0x19
        /*00e6*/ 	.short	0x00a0


	//----- nvinfo : EIATTR_PARAM_CBANK
	.align		4
        /*00e8*/ 	.byte	0x04, 0x0a
        /*00ea*/ 	.short	(.L_1835 - .L_1834)
	.align		4
.L_1834:
        /*00ec*/ 	.word	index@(.nv.constant0._Z35group_norm_nhwc_fwd_one_pass_kernelI11Fp32IOFp16WLi64ELi80ELi640EEv26Group_norm_nhwc_fwd_params)
        /*00f0*/ 	.short	0x0380
        /*00f2*/ 	.short	0x00a0


	//----- nvinfo : EIATTR_SW_WAR
	.align		4
.L_1835:
        /*00f4*/ 	.byte	0x04, 0x36
        /*00f6*/ 	.short	(.L_1837 - .L_1836)
.L_1836:
        /*00f8*/ 	.word	0x00000008
.L_1837:


//--------------------- .nv.info._Z35group_norm_nhwc_fwd_one_pass_kernelI11Fp32IOFp16WLi128ELi80ELi640EEv26Group_norm_nhwc_fwd_params --------------------------
	.section	.nv.info._Z35group_norm_nhwc_fwd_one_pass_kernelI11Fp32IOFp16WLi128ELi80ELi640EEv26Group_norm_nhwc_fwd_params,"",@"SHT_CUDA_INFO"
	.sectionflags	@""
	.align	4


	//----- nvinfo : EIATTR_CUDA_API_VERSION
	.align		4
        /*0000*/ 	.byte	0x04, 0x37
        /*0002*/ 	.short	(.L_1839 - .L_1838)
.L_1838:
        /*0004*/ 	.word	0x00000082


	//----- nvinfo : EIATTR_KPARAM_INFO
	.align		4
.L_1839:
        /*0008*/ 	.byte	0x04, 0x17
        /*000a*/ 	.short	(.L_1841 - .L_1840)
.L_1840:
        /*000c*/ 	.word	0x00000000
        /*0010*/ 	.short	0x0000
        /*0012*/ 	.short	0x0000
        /*0014*/ 	.byte	0x00, 0xf0, 0x81, 0x02


	//----- nvinfo : EIATTR_SPARSE_MMA_MASK
	.align		4
.L_1841:
        /*0018*/ 	.byte	0x03, 0x50
        /*001a*/ 	.short	0x0000


	//----- nvinfo : EIATTR_MAXREG_COUNT
	.align		4
        /*001c*/ 	.byte	0x03, 0x1b
        /*001e*/ 	.short	0x0060


	//----- nvinfo : EIATTR_NUM_BARRIERS
	.align		4
        /*0020*/ 	.byte	0x02, 0x4c
        /*0022*/ 	.byte	0x01
	.zero		1


	//----- nvinfo : EIATTR_MERCURY_ISA_VERSION
	.align		4
        /*0024*/ 	.byte	0x03, 0x5f
        /*0026*/ 	.short	0x0101


	//----- nvinfo : EIATTR_INT_WARP_WIDE_INSTR_OFFSETS
	.align		4
        /*0028*/ 	.byte	0x04, 0x31
        /*002a*/ 	.short	(.L_1843 - .L_1842)


	//   ....[0]....
.L_1842:
        /*002c*/ 	.word	0x00001970


	//   ....[1]....
        /*0030*/ 	.word	0x000019b0


	//   ....[2]....
        /*0034*/ 	.word	0x00001a30


	//   ....[3]....
        /*0038*/ 	.word	0x00001a40


	//   ....[4]....
        /*003c*/ 	.word	0x00001be0


	//   ....[5]....
        /*0040*/ 	.word	0x00001c40


	//   ....[6]....
        /*0044*/ 	.word	0x00001c60


	//   ....[7]....
        /*0048*/ 	.word	0x00001c90


	//   ....[8]....
        /*004c*/ 	.word	0x00001fb0


	//   ....[9]....
        /*0050*/ 	.word	0x00001fe0


	//   ....[10]....
        /*0054*/ 	.word	0x00002000


	//   ....[11]....
        /*0058*/ 	.word	0x00002030


	//   ....[12]....
        /*005c*/ 	.word	0x00002280


	//   ....[13]....
        /*0060*/ 	.word	0x000022a0


	//----- nvinfo : EIATTR_COOP_GROUP_MASK_REGIDS
	.align		4
.L_1843:
        /*0064*/ 	.byte	0x04, 0x29
        /*0066*/ 	.short	(.L_1845 - .L_1844)


	//   ....[0]....
.L_1844:
        /*0068*/ 	.word	0xffffffff


	//   ....[1]....
        /*006c*/ 	.word	0xffffffff


	//   ....[2]....
        /*0070*/ 	.word	0xffffffff


	//   ....[3]....
        /*0074*/ 	.word	0xffffffff


	//   ....[4]....
        /*0078*/ 	.word	0xffffffff


	//   ....[5]....
        /*007c*/ 	.word	0xffffffff


	//   ....[6]....
        /*0080*/ 	.word	0xffffffff


	//   ....[7]....
        /*0084*/ 	.word	0xffffffff


	//   ....[8]....
        /*0088*/ 	.word	0xffffffff


	//   ....[9]....
        /*008c*/ 	.word	0xffffffff


	//----- nvinfo : EIATTR_COOP_GROUP_INSTR_OFFSETS
	.align		4
.L_1845:
        /*0090*/ 	.byte	0x04, 0x28
        /*0092*/ 	.short	(.L_1847 - .L_1846)


	//   ....[0]....
.L_1846:
        /*0094*/ 	.word	0x00000fc0


	//   ....[1]....
        /*0098*/ 	.word	0x00000fd0


	//   ....[2]....
        /*009c*/ 	.word	0x00001000


	//   ....[3]....
        /*00a0*/ 	.word	0x00001010


	//   ....[4]....
        /*00a4*/ 	.word	0x00001050


	//   ....[5]....
        /*00a8*/ 	.word	0x00001060


	//   ....[6]....
        /*00ac*/ 	.word	0x000010a0


	//   ....[7]....
        /*00b0*/ 	.word	0x000010b0


	//   ....[8]....
        /*00b4*/ 	.word	0x00001140


	//   ....[9]....
        /*00b8*/ 	.word	0x00001150


	//----- nvinfo : EIATTR_VRC_CTA_INIT_COUNT
	.align		4
.L_1847:
        /*00bc*/ 	.byte	0x02, 0x4a
	.zero		1
	.zero		1


	//----- nvinfo : EIATTR_EXIT_INSTR_OFFSETS
	.align		4
        /*00c0*/ 	.byte	0x04, 0x1c
        /*00c2*/ 	.short	(.L_1849 - .L_1848)


	//   ....[0]....
.L_1848:
        /*00c4*/ 	.word	0x00000070


	//   ....[1]....
        /*00c8*/ 	.word	0x00004330


	//----- nvinfo : EIATTR_MAX_THREADS
	.align		4
.L_1849:
        /*00cc*/ 	.byte	0x04, 0x05
        /*00ce*/ 	.short	(.L_1851 - .L_1850)
.L_1850:
        /*00d0*/ 	.word	0x00000280
        /*00d4*/ 	.word	0x00000001
        /*00d8*/ 	.word	0x00000001


	//----- nvinfo : EIATTR_CRS_STACK_SIZE
	.align		4
.L_1851:
        /*00dc*/ 	.byte	0x04, 0x1e
        /*00de*/ 	.short	(.L_1853 - .L_1852)
.L_1852:
        /*00e0*/ 	.word	0x00000000


	//----- nvinfo : EIATTR_CBANK_PARAM_SIZE
	.align		4
.L_1853:
        /*00e4*/ 	.byte	0x03, 0x19
        /*00e6*/ 	.short	0x00a0


	//----- nvinfo : EIATTR_PARAM_CBANK
	.align		4
        /*00e8*/ 	.byte	0x04, 0x0a
        /*00ea*/ 	.short	(.L_1855 - .L_1854)
	.align		4
.L_1854:
        /*00ec*/ 	.word	index@(.nv.constant0._Z35group_norm_nhwc_fwd_one_pass_kernelI11Fp32IOFp16WLi128ELi80ELi640EEv26Group_norm_nhwc_fwd_params)
        /*00f0*/ 	.short	0x0380
        /*00f2*/ 	.short	0x00a0


	//----- nvinfo : EIATTR_SW_WAR
	.align		4
.L_1855:
        /*00f4*/ 	.byte	0x04, 0x36
        /*00f6*/ 	.short	(.L_1857 - .L_1856)
.L_1856:
        /*00f8*/ 	.word	0x00000008
.L_1857:


//--------------------- .nv.info._Z35group_norm_nhwc_fwd_one_pass_kernelI11Fp32IOFp16WLi256ELi80ELi640EEv26Group_norm_nhwc_fwd_params --------------------------
	.section	.nv.info._Z35group_norm_nhwc_fwd_one_pass_kernelI11Fp32IOFp16WLi256ELi80ELi640EEv26Group_norm_nhwc_fwd_params,"",@"SHT_CUDA_INFO"
	.sectionflags	@""
	.align	4


	//----- nvinfo : EIATTR_CUDA_API_VERSION
	.align		4
        /*0000*/ 	.byte	0x04, 0x37
        /*0002*/ 	.short	(.L_1859 - .L_1858)
.L_1858:
        /*0004*/ 	.word	0x00000082


	//----- nvinfo : EIATTR_KPARAM_INFO
	.align		4
.L_1859:
        /*0008*/ 	.byte	0x04, 0x17
        /*000a*/ 	.short	(.L_1861 - .L_1860)
.L_1860:
        /*000c*/ 	.word	0x00000000
        /*0010*/ 	.short	0x0000
        /*0012*/ 	.short	0x0000
        /*0014*/ 	.byte	0x00, 0xf0, 0x81, 0x02


	//----- nvinfo : EIATTR_SPARSE_MMA_MASK
	.align		4
.L_1861:
        /*0018*/ 	.byte	0x03, 0x50
        /*001a*/ 	.short	0x0000


	//----- nvinfo : EIATTR_MAXREG_COUNT
	.align		4
        /*001c*/ 	.byte	0x03, 0x1b
        /*001e*/ 	.short	0x0060


	//----- nvinfo : EIATTR_NUM_BARRIERS
	.align		4
        /*0020*/ 	.byte	0x02, 0x4c
        /*0022*/ 	.byte	0x01
	.zero		1


	//----- nvinfo : EIATTR_MERCURY_ISA_VERSION
	.align		4
        /*0024*/ 	.byte	0x03, 0x5f
        /*0026*/ 	.short	0x0101


	//----- nvinfo : EIATTR_COOP_GROUP_MASK_REGIDS
	.align		4
        /*0028*/ 	.byte	0x04, 0x29
        /*002a*/ 	.short	(.L_1863 - .L_1862)


	//   ....[0]....
.L_1862:
        /*002c*/ 	.word	0xffffffff


	//   ....[1]....
        /*0030*/ 	.word	0xffffffff


	//   ....[2]....
        /*0034*/ 	.word	0xffffffff


	//   ....[3]....
        /*0038*/ 	.word	0xffffffff


	//   ....[4]....
        /*003c*/ 	.word	0xffffffff


	//   ....[5]....
        /*0040*/ 	.word	0xffffffff


	//   ....[6]....
        /*0044*/ 	.word	0xffffffff


	//   ....[7]....
        /*0048*/ 	.word	0xffffffff


	//   ....[8]....
        /*004c*/ 	.word	0xffffffff


	//   ....[9]....
        /*0050*/ 	.word	0xffffffff


	//----- nvinfo : EIATTR_COOP_GROUP_INSTR_OFFSETS
	.align		4
.L_1863:
        /*0054*/ 	.byte	0x04, 0x28
        /*0056*/ 	.short	(.L_1865 - .L_1864)


	//   ....[0]....
.L_1864:
        /*0058*/ 	.word	0x00001940


	//   ....[1]....
        /*005c*/ 	.word	0x00001950


	//   ....[2]....
        /*0060*/ 	.word	0x00001980


	//   ....[3]....
        /*0064*/ 	.word	0x00001990


	//   ....[4]....
        /*0068*/ 	.word	0x000019d0


	//   ....[5]....
        /*006c*/ 	.word	0x000019e0


	//   ....[6]....
        /*0070*/ 	.word	0x00001a20


	//   ....[7]....
        /*0074*/ 	.word	0x00001a30


	//   ....[8]....
        /*0078*/ 	.word	0x00001ac0


	//   ....[9]....
        /*007c*/ 	.word	0x00001ad0


	//----- nvinfo : EIATTR_VRC_CTA_INIT_COUNT
	.align		4
.L_1865:
        /*0080*/ 	.byte	0x02, 0x4a
	.zero		1
	.zero		1


	//----- nvinfo : EIATTR_EXIT_INSTR_OFFSETS
	.align		4
        /*0084*/ 	.byte	0x04, 0x1c
        /*0086*/ 	.short	(.L_1867 - .L_1866)


	//   ....[0]....
.L_1866:
        /*0088*/ 	.word	0x00000060


	//   ....[1]....
        /*008c*/ 	.word	0x00006470


	//----- nvinfo : EIATTR_MAX_THREADS
	.align		4
.L_1867:
        /*0090*/ 	.byte	0x04, 0x05
        /*0092*/ 	.short	(.L_1869 - .L_1868)
.L_1868:
        /*0094*/ 	.word	0x00000280
        /*0098*/ 	.word	0x00000001
        /*009c*/ 	.word	0x00000001


	//----- nvinfo : EIATTR_CRS_STACK_SIZE
	.align		4
.L_1869:
        /*00a0*/ 	.byte	0x04, 0x1e
        /*00a2*/ 	.short	(.L_1871 - .L_1870)
.L_1870:
        /*00a4*/ 	.word	0x00000000


	//----- nvinfo : EIATTR_CBANK_PARAM_SIZE
	.align		4
.L_1871:
        /*00a8*/ 	.byte	0x03, 0x19
        /*00aa*/ 	.short	0x00a0


	//----- nvinfo : EIATTR_PARAM_CBANK
	.align		4
        /*00ac*/ 	.byte	0x04, 0x0a
        /*00ae*/ 	.short	(.L_1873 - .L_1872)
	.align		4
.L_1872:
        /*00b0*/ 	.word	index@(.nv.constant0._Z35group_norm_nhwc_fwd_one_pass_kernelI11Fp32IOFp16WLi256ELi80ELi640EEv26Group_norm_nhwc_fwd_params)
        /*00b4*/ 	.short	0x0380
        /*00b6*/ 	.short	0x00a0


	//----- nvinfo : EIATTR_SW_WAR
	.align		4
.L_1873:
        /*00b8*/ 	.byte	0x04, 0x36
        /*00ba*/ 	.short	(.L_1875 - .L_1874)
.L_1874:
        /*00bc*/ 	.word	0x00000008
.L_1875:


//--------------------- .nv.info._Z35group_norm_nhwc_fwd_one_pass_kernelI11Fp32IOFp16WLi512ELi80ELi640EEv26Group_norm_nhwc_fwd_params --------------------------
	.section	.nv.info._Z35group_norm_nhwc_fwd_one_pass_kernelI11Fp32IOFp16WLi512ELi80ELi640EEv26Group_norm_nhwc_fwd_params,"",@"SHT_CUDA_INFO"
	.sectionflags	@""
	.align	4


	//----- nvinfo : EIATTR_CUDA_API_VERSION
	.align		4
        /*0000*/ 	.byte	0x04, 0x37
        /*0002*/ 	.short	(.L_1877 - .L_1876)
.L_1876:
        /*0004*/ 	.word	0x00000082


	//----- nvinfo : EIATTR_KPARAM_INFO
	.align		4
.L_1877:
        /*0008*/ 	.byte	0x04, 0x17
        /*000a*/ 	.short	(.L_1879 - .L_1878)
.L_1878:
        /*000c*/ 	.word	0x00000000
        /*0010*/ 	.short	0x0000
        /*0012*/ 	.short	0x0000
        /*0014*/ 	.byte	0x00, 0xf0, 0x81, 0x02


	//----- nvinfo : EIATTR_SPARSE_MMA_MASK
	.align		4
.L_1879:
        /*0018*/ 	.byte	0x03, 0x50
        /*001a*/ 	.short	0x0000


	//----- nvinfo : EIATTR_MAXREG_COUNT
	.align		4
        /*001c*/ 	.byte	0x03, 0x1b
        /*001e*/ 	.short	0x0060


	//----- nvinfo : EIATTR_NUM_BARRIERS
	.align		4
        /*0020*/ 	.byte	0x02, 0x4c
        /*0022*/ 	.byte	0x01
	.zero		1


	//----- nvinfo : EIATTR_MERCURY_ISA_VERSION
	.align		4
        /*0024*/ 	.byte	0x03, 0x5f
        /*0026*/ 	.short	0x0101


	//----- nvinfo : EIATTR_COOP_GROUP_MASK_REGIDS
	.align		4
        /*0028*/ 	.byte	0x04, 0x29
        /*002a*/ 	.short	(.L_1881 - .L_1880)


	//   ....[0]....
.L_1880:
        /*002c*/ 	.word	0xffffffff


	//   ....[1]....
        /*0030*/ 	.word	0xffffffff


	//   ....[2]....
        /*0034*/ 	.word	0xffffffff


	//   ....[3]....
        /*0038*/ 	.word	0xffffffff


	//   ....[4]....
        /*003c*/ 	.word	0xffffffff


	//   ....[5]....
        /*0040*/ 	.word	0xffffffff


	//   ....[6]....
        /*0044*/ 	.word	0xffffffff


	//   ....[7]....
        /*0048*/ 	.word	0xffffffff


	//   ....[8]....
        /*004c*/ 	.word	0xffffffff


	//   ....[9]....
        /*0050*/ 	.word	0xffffffff


	//----- nvinfo : EIATTR_COOP_GROUP_INSTR_OFFSETS
	.align		4
.L_1881:
        /*0054*/ 	.byte	0x04, 0x28
        /*0056*/ 	.short	(.L_1883 - .L_1882)


	//   ....[0]....
.L_1882:
        /*0058*/ 	.word	0x00002eb0


	//   ....[1]....
        /*005c*/ 	.word	0x00002ec0


	//   ....[2]....
        /*0060*/ 	.word	0x00002ef0


	//   ....[3]....
        /*0064*/ 	.word	0x00002f00


	//   ....[4]....
        /*0068*/ 	.word	0x00002f40


	//   ....[5]....
        /*006c*/ 	.word	0x00002f50


	//   ....[6]....
        /*0070*/ 	.word	0x00002fa0


	//   ....[7]....
        /*0074*/ 	.word	0x00002fb0


	//   ....[8]....
        /*0078*/ 	.word	0x00003040


	//   ....[9]....
        /*007c*/ 	.word	0x00003050


	//----- nvinfo : EIATTR_VRC_CTA_INIT_COUNT
	.align		4
.L_1883:
        /*0080*/ 	.byte	0x02, 0x4a
	.zero		1
	.zero		1


	//----- nvinfo : EIATTR_EXIT_INSTR_OFFSETS
	.align		4
        /*0084*/ 	.byte	0x04, 0x1c
        /*0086*/ 	.short	(.L_1885 - .L_1884)


	//   ....[0]....
.L_1884:
        /*0088*/ 	.word	0x00000060


	//   ....[1]....
        /*008c*/ 	.word	0x0000c1b0


	//----- nvinfo : EIATTR_MAX_THREADS
	.align		4
.L_1885:
        /*0090*/ 	.byte	0x04, 0x05
        /*0092*/ 	.short	(.L_1887 - .L_1886)
.L_1886:
        /*0094*/ 	.word	0x00000280
        /*0098*/ 	.word	0x00000001
        /*009c*/ 	.word	0x00000001


	//----- nvinfo : EIATTR_CRS_STACK_SIZE
	.align		4
.L_1887:
        /*00a0*/ 	.byte	0x04, 0x1e
        /*00a2*/ 	.short	(.L_1889 - .L_1888)
.L_1888:
        /*00a4*/ 	.word	0x00000000


	//----- nvinfo : EIATTR_CBANK_PARAM_SIZE
	.align		4
.L_1889:
        /*00a8*/ 	.byte	0x03, 0x19
        /*00aa*/ 	.short	0x00a0


	//----- nvinfo : EIATTR_PARAM_CBANK
	.align		4
        /*00ac*/ 	.byte	0x04, 0x0a
        /*00ae*/ 	.short	(.L_1891 - .L_1890)
	.align		4
.L_1890:
        /*00b0*/ 	.word	index@(.nv.constant0._Z35group_norm_nhwc_fwd_one_pass_kernelI11Fp32IOFp16WLi512ELi80ELi640EEv26Group_norm_nhwc_fwd_params)
        /*00b4*/ 	.short	0x0380
        /*00b6*/ 	.short	0x00a0


	//----- nvinfo : EIATTR_SW_WAR
	.align		4
.L_1891:
        /*00b8*/ 	.byte	0x04, 0x36
        /*00ba*/ 	.short	(.L_1893 - .L_1892)
.L_1892:
        /*00bc*/ 	.word	0x00000008
.L_1893:


//--------------------- .nv.callgraph             --------------------------
	.section	.nv.callgraph,"",@"SHT_CUDA_CALLGRAPH"
	.align	4
	.sectionentsize	8
	.align		4
        /*0000*/ 	.word	0x00000000
	.align		4
        /*0004*/ 	.word	0xffffffff
	.align		4
        /*0008*/ 	.word	0x00000000
	.align		4
        /*000c*/ 	.word	0xfffffffe
	.align		4
        /*0010*/ 	.word	0x00000000
	.align		4
        /*0014*/ 	.word	0xfffffffd
	.align		4
        /*0018*/ 	.word	0x00000000
	.align		4
        /*001c*/ 	.word	0xfffffffc


//--------------------- .nv.constant4             --------------------------
	.section	.nv.constant4,"a",@progbits
	.align	8
	.align		8
.nv.constant4:
        /*0000*/ 	.dword	_ZN61_INTERNAL_cc224905_30_group_norm_nhwc_one_pass_80_cu_79d83c824cuda3std3__45__cpo5beginE
	.align		8
        /*0008*/ 	.dword	_ZN61_INTERNAL_cc224905_30_group_norm_nhwc_one_pass_80_cu_79d83c824cuda3std3__45__cpo3endE
	.align		8
        /*0010*/ 	.dword	_ZN61_INTERNAL_cc224905_30_group_norm_nhwc_one_pass_80_cu_79d83c824cuda3std3__45__cpo6cbeginE
	.align		8
        /*0018*/ 	.dword	_ZN61_INTERNAL_cc224905_30_group_norm_nhwc_one_pass_80_cu_79d83c824cuda3std3__45__cpo4cendE
	.align		8
        /*0020*/ 	.dword	_ZN61_INTERNAL_cc224905_30_group_norm_nhwc_one_pass_80_cu_79d83c824cuda3std3__45__cpo6rbeginE
	.align		8
        /*0028*/ 	.dword	_ZN61_INTERNAL_cc224905_30_group_norm_nhwc_one_pass_80_cu_79d83c824cuda3std3__45__cpo4rendE
	.align		8
        /*0030*/ 	.dword	_ZN61_INTERNAL_cc224905_30_group_norm_nhwc_one_pass_80_cu_79d83c824cuda3std3__45__cpo7crbeginE
	.align		8
        /*0038*/ 	.dword	_ZN61_INTERNAL_cc224905_30_group_norm_nhwc_one_pass_80_cu_79d83c824cuda3std3__45__cpo5crendE
	.align		8
        /*0040*/ 	.dword	_ZN61_INTERNAL_cc224905_30_group_norm_nhwc_one_pass_80_cu_79d83c824cuda3std3__463_GLOBAL__N__cc224905_30_group_norm_nhwc_one_pass_80_cu_79d83c826ignoreE
	.align		8
        /*0048*/ 	.dword	_ZN61_INTERNAL_cc224905_30_group_norm_nhwc_one_pass_80_cu_79d83c824cuda3std3__419piecewise_constructE
	.align		8
        /*0050*/ 	.dword	_ZN61_INTERNAL_cc224905_30_group_norm_nhwc_one_pass_80_cu_79d83c824cuda3std3__48in_placeE
	.align		8
        /*0058*/ 	.dword	_ZN61_INTERNAL_cc224905_30_group_norm_nhwc_one_pass_80_cu_79d83c824cuda3std3__420unreachable_sentinelE
	.align		8
        /*0060*/ 	.dword	_ZN61_INTERNAL_cc224905_30_group_norm_nhwc_one_pass_80_cu_79d83c824cuda3std3__47nulloptE
	.align		8
        /*0068*/ 	.dword	_ZN61_INTERNAL_cc224905_30_group_norm_nhwc_one_pass_80_cu_79d83c824cuda3std3__48unexpectE
	.align		8
        /*0070*/ 	.dword	_ZN61_INTERNAL_cc224905_30_group_norm_nhwc_one_pass_80_cu_79d83c824cuda3std6ranges3__45__cpo4swapE
	.align		8
        /*0078*/ 	.dword	_ZN61_INTERNAL_cc224905_30_group_norm_nhwc_one_pass_80_cu_79d83c824cuda3std6ranges3__45__cpo9iter_moveE
	.align		8
        /*0080*/ 	.dword	_ZN61_INTERNAL_cc224905_30_group_norm_nhwc_one_pass_80_cu_79d83c824cuda3std6ranges3__45__cpo5beginE
	.align		8
        /*0088*/ 	.dword	_ZN61_INTERNAL_cc224905_30_group_norm_nhwc_one_pass_80_cu_79d83c824cuda3std6ranges3__45__cpo3endE
	.align		8
        /*0090*/ 	.dword	_ZN61_INTERNAL_cc224905_30_group_norm_nhwc_one_pass_80_cu_79d83c824cuda3std6ranges3__45__cpo6cbeginE
	.align		8
        /*0098*/ 	.dword	_ZN61_INTERNAL_cc224905_30_group_norm_nhwc_one_pass_80_cu_79d83c824cuda3std6ranges3__45__cpo4cendE
	.align		8
        /*00a0*/ 	.dword	_ZN61_INTERNAL_cc224905_30_group_norm_nhwc_one_pass_80_cu_79d83c824cuda3std6ranges3__45__cpo7advanceE
	.align		8
        /*00a8*/ 	.dword	_ZN61_INTERNAL_cc224905_30_group_norm_nhwc_one_pass_80_cu_79d83c824cuda3std6ranges3__45__cpo9iter_swapE
	.align		8
        /*00b0*/ 	.dword	_ZN61_INTERNAL_cc224905_30_group_norm_nhwc_one_pass_80_cu_79d83c824cuda3std6ranges3__45__cpo4nextE
	.align		8
        /*00b8*/ 	.dword	_ZN61_INTERNAL_cc224905_30_group_norm_nhwc_one_pass_80_cu_79d83c824cuda3std6ranges3__45__cpo4prevE
	.align		8
        /*00c0*/ 	.dword	_ZN61_INTERNAL_cc224905_30_group_norm_nhwc_one_pass_80_cu_79d83c824cuda3std6ranges3__45__cpo4dataE
	.align		8
        /*00c8*/ 	.dword	_ZN61_INTERNAL_cc224905_30_group_norm_nhwc_one_pass_80_cu_79d83c824cuda3std6ranges3__45__cpo5cdataE
	.align		8
        /*00d0*/ 	.dword	_ZN61_INTERNAL_cc224905_30_group_norm_nhwc_one_pass_80_cu_79d83c824cuda3std6ranges3__45__cpo4sizeE
	.align		8
        /*00d8*/ 	.dword	_ZN61_INTERNAL_cc224905_30_group_norm_nhwc_one_pass_80_cu_79d83c824cuda3std6ranges3__45__cpo5ssizeE
	.align		8
        /*00e0*/ 	.dword	_ZN61_INTERNAL_cc224905_30_group_norm_nhwc_one_pass_80_cu_79d83c824cuda3std6ranges3__45__cpo8distanceE
	.align		8
        /*00e8*/ 	.dword	_ZN61_INTERNAL_cc224905_30_group_norm_nhwc_one_pass_80_cu_79d83c826thrust24THRUST_300001_SM_1030_NS6system6detail10sequential3seqE
	.align		8
        /*00f0*/ 	.dword	_ZN61_INTERNAL_cc224905_30_group_norm_nhwc_one_pass_80_cu_79d83c826thrust24THRUST_300001_SM_1030_NS12placeholders2_1E
	.align		8
        /*00f8*/ 	.dword	_ZN61_INTERNAL_cc224905_30_group_norm_nhwc_one_pass_80_cu_79d83c826thrust24THRUST_300001_SM_1030_NS12placeholders2_2E
	.align		8
        /*0100*/ 	.dword	_ZN61_INTERNAL_cc224905_30_group_norm_nhwc_one_pass_80_cu_79d83c826thrust24THRUST_300001_SM_1030_NS12placeholders2_3E
	.align		8
        /*0108*/ 	.dword	_ZN61_INTERNAL_cc224905_30_group_norm_nhwc_one_pass_80_cu_79d83c826thrust24THRUST_300001_SM_1030_NS12placeholders2_4E
	.align		8
        /*0110*/ 	.dword	_ZN61_INTERNAL_cc224905_30_group_norm_nhwc_one_pass_80_cu_79d83c826thrust24THRUST_300001_SM_1030_NS12placeholders2_5E
	.align		8
        /*0118*/ 	.dword	_ZN61_INTERNAL_cc224905_30_group_norm_nhwc_one_pass_80_cu_79d83c826thrust24THRUST_300001_SM_1030_NS12placeholders2_6E
	.align		8
        /*0120*/ 	.dword	_ZN61_INTERNAL_cc224905_30_group_norm_nhwc_one_pass_80_cu_79d83c826thrust24THRUST_300001_SM_1030_NS12placeholders2_7E
	.align		8
        /*0128*/ 	.dword	_ZN61_INTERNAL_cc224905_30_group_norm_nhwc_one_pass_80_cu_79d83c826thrust24THRUST_300001_SM_1030_NS12placeholders2_8E
	.align		8
        /*0130*/ 	.dword	_ZN61_INTERNAL_cc224905_30_group_norm_nhwc_one_pass_80_cu_79d83c826thrust24THRUST_300001_SM_1030_NS12placeholders2_9E
	.align		8
        /*0138*/ 	.dword	_ZN61_INTERNAL_cc224905_30_group_norm_nhwc_one_pass_80_cu_79d83c826thrust24THRUST_300001_SM_1030_NS12placeholders3_10E


//--------------------- .text._ZN3cub18CUB_300001_SM_10306detail11EmptyKernelIvEEvv --------------------------
	.section	.text._ZN3cub18CUB_300001_SM_10306detail11EmptyKernelIvEEvv,"ax",@progbits
	.align	128
        .global         _ZN3cub18CUB_300001_SM_10306detail11EmptyKernelIvEEvv
        .type           _ZN3cub18CUB_300001_SM_10306detail11EmptyKernelIvEEvv,@function
        .size           _ZN3cub18CUB_300001_SM_10306detail11EmptyKernelIvEEvv,(.L_x_4492 - _ZN3cub18CUB_300001_SM_10306detail11EmptyKernelIvEEvv)
        .other          _ZN3cub18CUB_300001_SM_10306detail11EmptyKernelIvEEvv,@"STO_CUDA_ENTRY STV_DEFAULT"
_ZN3cub18CUB_300001_SM_10306detail11EmptyKernelIvEEvv:
.text._ZN3cub18CUB_300001_SM_10306detail11EmptyKernelIvEEvv:
[----:B------:R-:W-:Y:S01]  /*0000*/  LDC R1, c[0x0][0x37c] ;  /* 0x0000df00ff017b82 */ /* 0x000fe20000000800 */
[----:B------:R-:W-:Y:S05]  /*0010*/  EXIT ;  /* 0x000000000000794d */ /* 0x000fea0003800000 */
.L_x_0:
[----:B------:R-:W-:-:S00]  /*0020*/  BRA `(.L_x_0) ;  /* 0xfffffffc00fc7947 */ /* 0x000fc0000383ffff */
[----:B------:R-:W-:-:S00]  /*0030*/  NOP ;  /* 0x0000000000007918 */ /* 0x000fc00000000000 */
        /* <DEDUP_REMOVED lines=12> */
.L_x_4492:


//--------------------- .text._Z35group_norm_nhwc_bwd_one_pass_kernelI11Bf16IOFp32WLi64ELi80ELi640EEv26Group_norm_nhwc_bwd_params --------------------------
	.section	.text._Z35group_norm_nhwc_bwd_one_pass_kernelI11Bf16IOFp32WLi64ELi80ELi640EEv26Group_norm_nhwc_bwd_params,"ax",@progbits
	.align	128
        .global         _Z35group_norm_nhwc_bwd_one_pass_kernelI11Bf16IOFp32WLi64ELi80ELi640EEv26Group_norm_nhwc_bwd_params
        .type           _Z35group_norm_nhwc_bwd_one_pass_kernelI11Bf16IOFp32WLi64ELi80ELi640EEv26Group_norm_nhwc_bwd_params,@function
        .size           _Z35group_norm_nhwc_bwd_one_pass_kernelI11Bf16IOFp32WLi64ELi80ELi640EEv26Group_norm_nhwc_bwd_params,(.L_x_4493 - _Z35group_norm_nhwc_bwd_one_pass_kernelI11Bf16IOFp32WLi64ELi80ELi640EEv26Group_norm_nhwc_bwd_params)
        .other          _Z35group_norm_nhwc_bwd_one_pass_kernelI11Bf16IOFp32WLi64ELi80ELi640EEv26Group_norm_nhwc_bwd_params,@"STO_CUDA_ENTRY STV_DEFAULT"
_Z35group_norm_nhwc_bwd_one_pass_kernelI11Bf16IOFp32WLi64ELi80ELi640EEv26Group_norm_nhwc_bwd_params:
.text._Z35group_norm_nhwc_bwd_one_pass_kernelI11Bf16IOFp32WLi64ELi80ELi640EEv26Group_norm_nhwc_bwd_params:
[----:B------:R-:W-:Y:S01]  /*0000*/  LDC R1, c[0x0][0x37c] ;  /* 0x0000df00ff017b82 */ /* 0x000fe20000000800 */
[----:B------:R-:W0:Y:S01]  /*0010*/  S2R R0, SR_CTAID.Y ;  /* 0x0000000000007919 */ /* 0x000e220000002600 */
[----:B------:R-:W1:Y:S06]  /*0020*/  LDCU UR4, c[0x0][0x410] ;  /* 0x00008200ff0477ac */ /* 0x000e6c0008000800 */
[----:B------:R-:W2:Y:S01]  /*0030*/  S2UR UR10, SR_CTAID.X ;  /* 0x00000000000a79c3 */ /* 0x000ea20000002500 */
[----:B------:R-:W3:Y:S01]  /*0040*/  S2R R2, SR_TID.X ;  /* 0x0000000000027919 */ /* 0x000ee20000002100 */
[----:B------:R-:W1:Y:S01]  /*0050*/  LDCU UR5, c[0x0][0x3e0] ;  /* 0x00007c00ff0577ac */ /* 0x000e620008000800 */
[----:B------:R-:W4:Y:S01]  /*0060*/  LDCU.64 UR8, c[0x0][0x358] ;  /* 0x00006b00ff0877ac */ /* 0x000f220008000a00 */
[----:B-1----:R-:W-:-:S06]  /*0070*/  UIMAD UR4, UR4, UR5, URZ ;  /* 0x00000005040472a4 */ /* 0x002fcc000f8e02ff */
[----:B0-----:R-:W-:-:S13]  /*0080*/  ISETP.GE.AND P0, PT, R0, UR4, PT ;  /* 0x0000000400007c0c */ /* 0x001fda000bf06270 */
[----:B--234-:R-:W-:Y:S05]  /*0090*/  @P0 BRA `(.L_x_1) ;  /* 0x0000003c00680947 */ /* 0x01cfea0003800000 */
[----:B------:R-:W0:Y:S01]  /*00a0*/  LDC R55, c[0x0][0x41c] ;  /* 0x00010700ff377b82 */ /* 0x000e220000000800 */
[----:B------:R-:W-:Y:S01]  /*00b0*/  LOP3.LUT R4, R2, 0xffff, RZ, 0xc0, !PT ;  /* 0x0000ffff02047812 */ /* 0x000fe200078ec0ff */
[----:B------:R-:W1:Y:S01]  /*00c0*/  S2R R5, SR_LANEID ;  /* 0x0000000000057919 */ /* 0x000e620000000000 */
[----:B------:R-:W-:Y:S01]  /*00d0*/  UMOV UR5, 0x400 ;  /* 0x0000040000057882 */ /* 0x000fe20000000000 */
[----:B------:R-:W-:Y:S01]  /*00e0*/  SHF.R.U32.HI R53, RZ, 0x2, R2 ;  /* 0x00000002ff357819 */ /* 0x000fe20000011602 */
[----:B------:R-:W-:Y:S01]  /*00f0*/  UIADD3 UR6, UPT, UPT, UR5, 0xd0, URZ ;  /* 0x000000d005067890 */ /* 0x000fe2000fffe0ff */
[----:B------:R-:W-:Y:S02]  /*0100*/  IMAD R6, R4, 0x667, RZ ;  /* 0x0000066704067824 */ /* 0x000fe400078e02ff */
[----:B------:R-:W-:Y:S01]  /*0110*/  HFMA2 R39, -RZ, RZ, 0, 0 ;  /* 0x00000000ff277431 */ /* 0x000fe200000001ff */
[----:B------:R-:W2:Y:S01]  /*0120*/  S2UR UR7, SR_CgaCtaId ;  /* 0x00000000000779c3 */ /* 0x000ea20000008800 */
[----:B------:R-:W-:Y:S01]  /*0130*/  MOV R40, R0 ;  /* 0x0000000000287202 */ /* 0x000fe20000000f00 */
[----:B------:R-:W3:Y:S01]  /*0140*/  LDCU.U8 UR11, c[0x0][0x414] ;  /* 0x00008280ff0b77ac */ /* 0x000ee20008000000 */
[----:B------:R-:W-:-:S02]  /*0150*/  SHF.R.U32.HI R6, RZ, 0x10, R6 ;  /* 0x00000010ff067819 */ /* 0x000fc40000011606 */
[----:B------:R-:W-:-:S03]  /*0160*/  LOP3.LUT R53, R53, 0xf8, RZ, 0xc0, !PT ;  /* 0x000000f835357812 */ /* 0x000fc600078ec0ff */
[----:B------:R-:W4:Y:S01]  /*0170*/  LDC R3, c[0x0][0x374] ;  /* 0x0000dd00ff037b82 */ /* 0x000f220000000800 */
[----:B0-----:R-:W-:Y:S01]  /*0180*/  IMAD R55, R55, UR10, R6 ;  /* 0x0000000a37377c24 */ /* 0x001fe2000f8e0206 */
[----:B------:R-:W-:-:S06]  /*0190*/  PRMT R6, R6, 0x9910, RZ ;  /* 0x0000991006067816 */ /* 0x000fcc00000000ff */
[----:B------:R-:W0:Y:S01]  /*01a0*/  LDC R4, c[0x0][0x370] ;  /* 0x0000dc00ff047b82 */ /* 0x000e220000000800 */
[C---:B------:R-:W-:Y:S01]  /*01b0*/  IADD3 R50, PT, PT, R55.reuse, 0x10, RZ ;  /* 0x0000001037327810 */ /* 0x040fe20007ffe0ff */
[----:B------:R-:W-:Y:S01]  /*01c0*/  IMAD R6, R6, 0x28, RZ ;  /* 0x0000002806067824 */ /* 0x000fe200078e02ff */
[C---:B------:R-:W-:Y:S01]  /*01d0*/  IADD3 R49, PT, PT, R55.reuse, 0x20, RZ ;  /* 0x0000002037317810 */ /* 0x040fe20007ffe0ff */
[----:B--2---:R-:W-:Y:S01]  /*01e0*/  ULEA UR6, UR7, UR6, 0x18 ;  /* 0x0000000607067291 */ /* 0x004fe2000f8ec0ff */
[----:B------:R-:W-:Y:S01]  /*01f0*/  IADD3 R48, PT, PT, R55, 0x30, RZ ;  /* 0x0000003037307810 */ /* 0x000fe20007ffe0ff */
[----:B------:R-:W-:Y:S01]  /*0200*/  ULEA UR5, UR7, UR5, 0x18 ;  /* 0x0000000507057291 */ /* 0x000fe2000f8ec0ff */
[----:B------:R-:W-:Y:S02]  /*0210*/  IADD3 R6, PT, PT, RZ, -R6, RZ ;  /* 0x80000006ff067210 */ /* 0x000fe40007ffe0ff */
[----:B------:R-:W-:Y:S02]  /*0220*/  SHF.R.S32.HI R7, RZ, 0x1f, R55 ;  /* 0x0000001fff077819 */ /* 0x000fe40000011437 */
[----:B------:R-:W-:Y:S01]  /*0230*/  PRMT R9, R6, 0x7710, RZ ;  /* 0x0000771006097816 */ /* 0x000fe200000000ff */
[C-C-:B----4-:R-:W-:Y:S01]  /*0240*/  IMAD R52, R3.reuse, UR10, R0.reuse ;  /* 0x0000000a03347c24 */ /* 0x150fe2000f8e0200 */
[C---:B------:R-:W-:Y:S01]  /*0250*/  LEA R43, R3.reuse, R0, 0x2 ;  /* 0x00000000032b7211 */ /* 0x040fe200078e10ff */
[--C-:B------:R-:W-:Y:S01]  /*0260*/  IMAD R46, R3, 0x7, R0.reuse ;  /* 0x00000007032e7824 */ /* 0x100fe200078e0200 */
[----:B------:R-:W-:Y:S01]  /*0270*/  IADD3 R6, PT, PT, R9, R2, RZ ;  /* 0x0000000209067210 */ /* 0x000fe20007ffe0ff */
[C-C-:B------:R-:W-:Y:S01]  /*0280*/  IMAD R45, R3.reuse, 0x6, R0.reuse ;  /* 0x00000006032d7824 */ /* 0x140fe200078e0200 */
[C---:B------:R-:W-:Y:S01]  /*0290*/  LEA R41, R3.reuse, R0, 0x1 ;  /* 0x0000000003297211 */ /* 0x040fe200078e08ff */
[C-C-:B------:R-:W-:Y:S01]  /*02a0*/  IMAD R44, R3.reuse, 0x5, R0.reuse ;  /* 0x00000005032c7824 */ /* 0x140fe200078e0200 */
[----:B------:R-:W-:Y:S01]  /*02b0*/  SHF.L.U32 R6, R6, 0x1, RZ ;  /* 0x0000000106067819 */ /* 0x000fe200000006ff */
[----:B------:R-:W-:Y:S01]  /*02c0*/  IMAD R42, R3, 0x3, R0 ;  /* 0x00000003032a7824 */ /* 0x000fe200078e0200 */
[----:B------:R-:W-:-:S02]  /*02d0*/  LEA R54, R2, UR6, 0x4 ;  /* 0x0000000602367c11 */ /* 0x000fc4000f8e20ff */
[C---:B0-----:R-:W-:Y:S02]  /*02e0*/  LOP3.LUT R51, R4.reuse, 0x7, RZ, 0xc0, !PT ;  /* 0x0000000704337812 */ /* 0x041fe400078ec0ff */
[----:B------:R-:W-:Y:S02]  /*02f0*/  LOP3.LUT R47, R4, 0x7ffffff8, RZ, 0xc0, !PT ;  /* 0x7ffffff8042f7812 */ /* 0x000fe400078ec0ff */
[----:B------:R-:W-:Y:S02]  /*0300*/  SHF.R.S32.HI R9, RZ, 0x1f, R50 ;  /* 0x0000001fff097819 */ /* 0x000fe40000011432 */
[----:B------:R-:W-:Y:S02]  /*0310*/  SHF.R.S32.HI R11, RZ, 0x1f, R49 ;  /* 0x0000001fff0b7819 */ /* 0x000fe40000011431 */
[----:B------:R-:W-:Y:S02]  /*0320*/  SHF.R.S32.HI R13, RZ, 0x1f, R48 ;  /* 0x0000001fff0d7819 */ /* 0x000fe40000011430 */
[----:B-1-3--:R-:W-:-:S07]  /*0330*/  LOP3.LUT R6, R6, 0xffff, RZ, 0xc0, !PT ;  /* 0x0000ffff06067812 */ /* 0x00afce00078ec0ff */
.L_x_32:
[----:B0-----:R-:W0:Y:S01]  /*0340*/  LDC R21, c[0x0][0x410] ;  /* 0x00010400ff157b82 */ /* 0x001e220000000800 */
[----:B-1----:R-:W1:Y:S01]  /*0350*/  LDCU.128 UR12, c[0x0][0x400] ;  /* 0x00008000ff0c77ac */ /* 0x002e620008000c00 */
[----:B------:R-:W-:Y:S02]  /*0360*/  ISETP.GE.AND P2, PT, R40, RZ, PT ;  /* 0x000000ff2800720c */ /* 0x000fe40003f46270 */
[----:B-1----:R-:W-:-:S04]  /*0370*/  ISETP.GE.U32.AND P1, PT, R50, UR12, PT ;  /* 0x0000000c32007c0c */ /* 0x002fc8000bf26070 */
[----:B------:R-:W-:Y:S02]  /*0380*/  ISETP.GE.AND.EX P1, PT, R9, UR13, PT, P1 ;  /* 0x0000000d09007c0c */ /* 0x000fe4000bf26310 */
[----:B0-2---:R-:W-:-:S04]  /*0390*/  IABS R17, R21 ;  /* 0x0000001500117213 */ /* 0x005fc80000000000 */
[----:B------:R-:W0:Y:S07]  /*03a0*/  I2F.RP R8, R17 ;  /* 0x0000001100087306 */ /* 0x000e2e0000209400 */
[----:B------:R-:W1:Y:S01]  /*03b0*/  @!P1 LDC.64 R28, c[0x0][0x3a0] ;  /* 0x0000e800ff1c9b82 */ /* 0x000e620000000a00 */
[----:B0-----:R-:W0:Y:S07]  /*03c0*/  MUFU.RCP R8, R8 ;  /* 0x0000000800087308 */ /* 0x001e2e0000001000 */
[----:B------:R-:W2:Y:S01]  /*03d0*/  @!P1 LDC.64 R30, c[0x0][0x398] ;  /* 0x0000e600ff1e9b82 */ /* 0x000ea20000000a00 */
[----:B0-----:R-:W-:-:S04]  /*03e0*/  IADD3 R14, PT, PT, R8, 0xffffffe, RZ ;  /* 0x0ffffffe080e7810 */ /* 0x001fc80007ffe0ff */
[----:B------:R0:W3:Y:S02]  /*03f0*/  F2I.FTZ.U32.TRUNC.NTZ R15, R14 ;  /* 0x0000000e000f7305 */ /* 0x0000e4000021f000 */
[----:B0-----:R-:W-:Y:S02]  /*0400*/  MOV R14, RZ ;  /* 0x000000ff000e7202 */ /* 0x001fe40000000f00 */
[----:B---3--:R-:W-:-:S05]  /*0410*/  IADD3 R10, PT, PT, RZ, -R15, RZ ;  /* 0x8000000fff0a7210 */ /* 0x008fca0007ffe0ff */
[----:B------:R-:W-:Y:S01]  /*0420*/  IMAD R19, R10, R17, RZ ;  /* 0x000000110a137224 */ /* 0x000fe200078e02ff */
[----:B------:R-:W-:-:S03]  /*0430*/  IABS R10, R40 ;  /* 0x00000028000a7213 */ /* 0x000fc60000000000 */
[----:B------:R-:W-:-:S06]  /*0440*/  IMAD.HI.U32 R15, R15, R19, R14 ;  /* 0x000000130f0f7227 */ /* 0x000fcc00078e000e */
[----:B------:R-:W-:-:S05]  /*0450*/  IMAD.HI.U32 R15, R15, R10, RZ ;  /* 0x0000000a0f0f7227 */ /* 0x000fca00078e00ff */
[----:B------:R-:W-:-:S05]  /*0460*/  IADD3 R8, PT, PT, -R15, RZ, RZ ;  /* 0x000000ff0f087210 */ /* 0x000fca0007ffe1ff */
[----:B------:R-:W-:Y:S01]  /*0470*/  IMAD R8, R17, R8, R10 ;  /* 0x0000000811087224 */ /* 0x000fe200078e020a */
[----:B------:R-:W-:-:S04]  /*0480*/  LOP3.LUT R10, R40, R21, RZ, 0x3c, !PT ;  /* 0x00000015280a7212 */ /* 0x000fc800078e3cff */
[----:B------:R-:W-:Y:S02]  /*0490*/  ISETP.GT.U32.AND P4, PT, R17, R8, PT ;  /* 0x000000081100720c */ /* 0x000fe40003f84070 */
[----:B------:R-:W-:-:S11]  /*04a0*/  ISETP.GE.AND P0, PT, R10, RZ, PT ;  /* 0x000000ff0a00720c */ /* 0x000fd60003f06270 */
[-C--:B------:R-:W-:Y:S02]  /*04b0*/  @!P4 IADD3 R8, PT, PT, R8, -R17.reuse, RZ ;  /* 0x800000110808c210 */ /* 0x080fe40007ffe0ff */
[----:B------:R-:W-:Y:S02]  /*04c0*/  @!P4 IADD3 R15, PT, PT, R15, 0x1, RZ ;  /* 0x000000010f0fc810 */ /* 0x000fe40007ffe0ff */
[CC--:B------:R-:W-:Y:S02]  /*04d0*/  ISETP.GE.U32.AND P3, PT, R8.reuse, R17.reuse, PT ;  /* 0x000000110800720c */ /* 0x0c0fe40003f66070 */
[----:B------:R-:W-:Y:S02]  /*04e0*/  ISETP.GT.U32.AND P4, PT, R17, R8, PT ;  /* 0x000000081100720c */ /* 0x000fe40003f84070 */
[----:B------:R-:W-:-:S04]  /*04f0*/  IADD3 R17, PT, PT, R8, -R17, RZ ;  /* 0x8000001108117210 */ /* 0x000fc80007ffe0ff */
[----:B------:R-:W-:Y:S02]  /*0500*/  SEL R8, R17, R8, !P4 ;  /* 0x0000000811087207 */ /* 0x000fe40006000000 */
[----:B------:R-:W-:Y:S02]  /*0510*/  LOP3.LUT R17, RZ, R21, RZ, 0x33, !PT ;  /* 0x00000015ff117212 */ /* 0x000fe400078e33ff */
[----:B------:R-:W-:Y:S02]  /*0520*/  @!P2 IADD3 R8, PT, PT, -R8, RZ, RZ ;  /* 0x000000ff0808a210 */ /* 0x000fe40007ffe1ff */
[----:B------:R-:W-:Y:S02]  /*0530*/  @P3 IADD3 R15, PT, PT, R15, 0x1, RZ ;  /* 0x000000010f0f3810 */ /* 0x000fe40007ffe0ff */
[----:B------:R-:W-:Y:S02]  /*0540*/  ISETP.NE.AND P3, PT, R21, RZ, PT ;  /* 0x000000ff1500720c */ /* 0x000fe40003f65270 */
[----:B------:R-:W-:Y:S01]  /*0550*/  ISETP.GE.U32.AND P2, PT, R49, UR12, PT ;  /* 0x0000000c31007c0c */ /* 0x000fe2000bf46070 */
[----:B------:R-:W0:Y:S01]  /*0560*/  @!P1 LDC.64 R20, c[0x0][0x3f8] ;  /* 0x0000fe00ff149b82 */ /* 0x000e220000000a00 */
[----:B------:R-:W-:-:S02]  /*0570*/  SEL R65, R17, R8, !P3 ;  /* 0x0000000811417207 */ /* 0x000fc40005800000 */
[----:B------:R-:W-:Y:S02]  /*0580*/  ISETP.GE.AND.EX P2, PT, R11, UR13, PT, P2 ;  /* 0x0000000d0b007c0c */ /* 0x000fe4000bf46320 */
[----:B------:R-:W-:Y:S01]  /*0590*/  @!P0 IADD3 R15, PT, PT, -R15, RZ, RZ ;  /* 0x000000ff0f0f8210 */ /* 0x000fe20007ffe1ff */
[----:B------:R-:W-:-:S03]  /*05a0*/  IMAD R35, R65, 0x50, RZ ;  /* 0x0000005041237824 */ /* 0x000fc600078e02ff */
[----:B------:R-:W-:Y:S02]  /*05b0*/  SEL R15, R17, R15, !P3 ;  /* 0x0000000f110f7207 */ /* 0x000fe40005800000 */
[C---:B------:R-:W-:Y:S01]  /*05c0*/  IADD3 R68, P0, PT, R35.reuse, R6, RZ ;  /* 0x0000000623447210 */ /* 0x040fe20007f1e0ff */
[----:B------:R-:W3:Y:S01]  /*05d0*/  LDC.64 R16, c[0x0][0x3b8] ;  /* 0x0000ee00ff107b82 */ /* 0x000ee20000000a00 */
[----:B------:R-:W-:Y:S02]  /*05e0*/  SHF.R.S32.HI R8, RZ, 0x1f, R15 ;  /* 0x0000001fff087819 */ /* 0x000fe4000001140f */
[----:B------:R-:W-:Y:S02]  /*05f0*/  LEA.HI.X.SX32 R69, R35, RZ, 0x1, P0 ;  /* 0x000000ff23457211 */ /* 0x000fe400000f0eff */
[----:B------:R-:W-:Y:S01]  /*0600*/  ISETP.GE.U32.AND P0, PT, R55, UR12, PT ;  /* 0x0000000c37007c0c */ /* 0x000fe2000bf06070 */
[----:B------:R-:W-:Y:S01]  /*0610*/  IMAD R8, R8, UR14, RZ ;  /* 0x0000000e08087c24 */ /* 0x000fe2000f8e02ff */
[----:B------:R-:W-:Y:S01]  /*0620*/  ISETP.GE.U32.AND P3, PT, R48, UR12, PT ;  /* 0x0000000c30007c0c */ /* 0x000fe2000bf66070 */
[----:B------:R-:W4:Y:S01]  /*0630*/  @!P2 LDC.64 R18, c[0x0][0x3f8] ;  /* 0x0000fe00ff12ab82 */ /* 0x000f220000000a00 */
[----:B------:R-:W-:Y:S01]  /*0640*/  IMAD.WIDE.U32 R68, R15, UR14, R68 ;  /* 0x0000000e0f447c25 */ /* 0x000fe2000f8e0044 */
[----:B------:R-:W-:-:S02]  /*0650*/  ISETP.GE.AND.EX P0, PT, R7, UR13, PT, P0 ;  /* 0x0000000d07007c0c */ /* 0x000fc4000bf06300 */
[----:B------:R-:W-:Y:S01]  /*0660*/  ISETP.GE.AND.EX P3, PT, R13, UR13, PT, P3 ;  /* 0x0000000d0d007c0c */ /* 0x000fe2000bf66330 */
[----:B------:R-:W-:Y:S01]  /*0670*/  IMAD R67, R15, UR15, R8 ;  /* 0x0000000f0f437c24 */ /* 0x000fe2000f8e0208 */
[----:B------:R-:W-:Y:S01]  /*0680*/  @!P1 MOV R66, R68 ;  /* 0x0000004400429202 */ /* 0x000fe20000000f00 */
[----:B0-----:R-:W-:Y:S01]  /*0690*/  @!P1 IMAD R8, R9, R20, RZ ;  /* 0x0000001409089224 */ /* 0x001fe200078e02ff */
[----:B------:R-:W-:Y:S01]  /*06a0*/  @!P2 MOV R22, R68 ;  /* 0x000000440016a202 */ /* 0x000fe20000000f00 */
[----:B------:R-:W0:Y:S01]  /*06b0*/  @!P2 LDC.64 R24, c[0x0][0x3a0] ;  /* 0x0000e800ff18ab82 */ /* 0x000e220000000a00 */
[----:B------:R-:W-:Y:S01]  /*06c0*/  IADD3 R67, PT, PT, R69, R67, RZ ;  /* 0x0000004345437210 */ /* 0x000fe20007ffe0ff */
[----:B------:R-:W-:-:S03]  /*06d0*/  @!P1 IMAD R21, R50, R21, R8 ;  /* 0x0000001532159224 */ /* 0x000fc600078e0208 */
[----:B------:R-:W-:Y:S01]  /*06e0*/  @!P2 MOV R23, R67 ;  /* 0x000000430017a202 */ /* 0x000fe20000000f00 */
[----:B------:R-:W-:-:S04]  /*06f0*/  @!P1 IMAD.WIDE.U32 R14, R50, R20, R66 ;  /* 0x00000014320e9225 */ /* 0x000fc800078e0042 */
[----:B---3--:R-:W-:Y:S01]  /*0700*/  IMAD.WIDE R36, R40, 0x8, R16 ;  /* 0x0000000828247825 */ /* 0x008fe200078e0210 */
[----:B------:R-:W-:Y:S02]  /*0710*/  @!P1 IADD3 R15, PT, PT, R15, R21, RZ ;  /* 0x000000150f0f9210 */ /* 0x000fe40007ffe0ff */
[C---:B------:R-:W-:Y:S01]  /*0720*/  @!P1 SHF.L.U32 R27, R14.reuse, 0x1, RZ ;  /* 0x000000010e1b9819 */ /* 0x040fe200000006ff */
[----:B------:R-:W3:Y:S01]  /*0730*/  @!P0 LDC.64 R20, c[0x0][0x3f8] ;  /* 0x0000fe00ff148b82 */ /* 0x000ee20000000a00 */
[----:B----4-:R-:W-:Y:S01]  /*0740*/  @!P2 IMAD R8, R11, R18, RZ ;  /* 0x000000120b08a224 */ /* 0x010fe200078e02ff */
[----:B------:R-:W-:Y:S02]  /*0750*/  @!P1 SHF.L.U64.HI R10, R14, 0x1, R15 ;  /* 0x000000010e0a9819 */ /* 0x000fe4000001020f */
[----:B-1----:R-:W-:Y:S01]  /*0760*/  @!P1 IADD3 R28, P4, PT, R27, R28, RZ ;  /* 0x0000001c1b1c9210 */ /* 0x002fe20007f9e0ff */
[C---:B------:R-:W-:Y:S01]  /*0770*/  @!P2 IMAD R33, R49.reuse, R19, R8 ;  /* 0x000000133121a224 */ /* 0x040fe200078e0208 */
[----:B------:R-:W-:Y:S01]  /*0780*/  MOV R8, RZ ;  /* 0x000000ff00087202 */ /* 0x000fe20000000f00 */
[----:B------:R-:W-:Y:S01]  /*0790*/  @!P2 IMAD.WIDE.U32 R18, R49, R18, R22 ;  /* 0x000000123112a225 */ /* 0x000fe200078e0016 */
[----:B------:R-:W1:Y:S01]  /*07a0*/  @!P2 LDC.64 R14, c[0x0][0x398] ;  /* 0x0000e600ff0eab82 */ /* 0x000e620000000a00 */
[----:B------:R-:W-:-:S02]  /*07b0*/  @!P1 IADD3.X R29, PT, PT, R10, R29, RZ, P4, !PT ;  /* 0x0000001d0a1d9210 */ /* 0x000fc400027fe4ff */
[----:B--2---:R-:W-:Y:S02]  /*07c0*/  @!P1 IADD3 R30, P4, PT, R27, R30, RZ ;  /* 0x0000001e1b1e9210 */ /* 0x004fe40007f9e0ff */
[----:B------:R-:W-:Y:S01]  /*07d0*/  @!P2 IADD3 R17, PT, PT, R19, R33, RZ ;  /* 0x000000211311a210 */ /* 0x000fe20007ffe0ff */
[----:B------:R-:W2:Y:S01]  /*07e0*/  @!P1 LDG.E R8, desc[UR8][R28.64] ;  /* 0x000000081c089981 */ /* 0x000ea2000c1e1900 */
[C---:B------:R-:W-:Y:S01]  /*07f0*/  @!P2 SHF.L.U32 R57, R18.reuse, 0x1, RZ ;  /* 0x000000011239a819 */ /* 0x040fe200000006ff */
[----:B------:R-:W4:Y:S01]  /*0800*/  @!P0 LDC.64 R22, c[0x0][0x3a0] ;  /* 0x0000e800ff168b82 */ /* 0x000f220000000a00 */
[----:B------:R-:W-:Y:S02]  /*0810*/  @!P2 SHF.L.U64.HI R34, R18, 0x1, R17 ;  /* 0x000000011222a819 */ /* 0x000fe40000010211 */
[----:B------:R3:W2:Y:S01]  /*0820*/  LDG.E.64 R18, desc[UR8][R36.64] ;  /* 0x0000000824127981 */ /* 0x0006a2000c1e1b00 */
[----:B------:R-:W-:Y:S02]  /*0830*/  @!P1 IADD3.X R31, PT, PT, R10, R31, RZ, P4, !PT ;  /* 0x0000001f0a1f9210 */ /* 0x000fe400027fe4ff */
[----:B------:R-:W-:-:S02]  /*0840*/  MOV R10, RZ ;  /* 0x000000ff000a7202 */ /* 0x000fc40000000f00 */
[----:B------:R-:W4:Y:S01]  /*0850*/  @!P3 LDC.64 R16, c[0x0][0x3f8] ;  /* 0x0000fe00ff10bb82 */ /* 0x000f220000000a00 */
[----:B0-----:R-:W-:-:S03]  /*0860*/  @!P2 IADD3 R32, P4, PT, R57, R24, RZ ;  /* 0x000000183920a210 */ /* 0x001fc60007f9e0ff */
[----:B------:R0:W2:Y:S04]  /*0870*/  @!P1 LDG.E R10, desc[UR8][R30.64] ;  /* 0x000000081e0a9981 */ /* 0x0000a8000c1e1900 */
[----:B------:R-:W4:Y:S01]  /*0880*/  @!P0 LDC.64 R26, c[0x0][0x398] ;  /* 0x0000e600ff1a8b82 */ /* 0x000f220000000a00 */
[----:B-1----:R-:W-:Y:S01]  /*0890*/  @!P2 IADD3 R24, P1, PT, R57, R14, RZ ;  /* 0x0000000e3918a210 */ /* 0x002fe20007f3e0ff */
[----:B---3--:R-:W-:Y:S01]  /*08a0*/  @!P0 IMAD R14, R7, R20, RZ ;  /* 0x00000014070e8224 */ /* 0x008fe200078e02ff */
[----:B------:R-:W-:Y:S02]  /*08b0*/  @!P0 MOV R36, R68 ;  /* 0x0000004400248202 */ /* 0x000fe40000000f00 */
[----:B------:R-:W-:Y:S02]  /*08c0*/  @!P0 MOV R37, R67 ;  /* 0x0000004300258202 */ /* 0x000fe40000000f00 */
[C---:B------:R-:W-:Y:S01]  /*08d0*/  @!P2 IADD3.X R33, PT, PT, R34.reuse, R25, RZ, P4, !PT ;  /* 0x000000192221a210 */ /* 0x040fe200027fe4ff */
[----:B------:R-:W1:Y:S01]  /*08e0*/  @!P3 LDC.64 R28, c[0x0][0x3a0] ;  /* 0x0000e800ff1cbb82 */ /* 0x000e620000000a00 */
[----:B------:R-:W-:Y:S01]  /*08f0*/  @!P2 IADD3.X R25, PT, PT, R34, R15, RZ, P1, !PT ;  /* 0x0000000f2219a210 */ /* 0x000fe20000ffe4ff */
[----:B------:R-:W-:-:S02]  /*0900*/  @!P0 IMAD R15, R55, R21, R14 ;  /* 0x00000015370f8224 */ /* 0x000fc400078e020e */
[----:B------:R-:W-:Y:S01]  /*0910*/  @!P0 IMAD.WIDE.U32 R36, R55, R20, R36 ;  /* 0x0000001437248225 */ /* 0x000fe200078e0024 */
[----:B------:R-:W-:Y:S02]  /*0920*/  ISETP.NE.AND P4, PT, RZ, UR11, PT ;  /* 0x0000000bff007c0c */ /* 0x000fe4000bf85270 */
[----:B------:R-:W-:Y:S01]  /*0930*/  MOV R12, RZ ;  /* 0x000000ff000c7202 */ /* 0x000fe20000000f00 */
[----:B------:R-:W3:Y:S01]  /*0940*/  @!P3 LDC.64 R20, c[0x0][0x398] ;  /* 0x0000e600ff14bb82 */ /* 0x000ee20000000a00 */
[----:B------:R-:W-:Y:S02]  /*0950*/  MOV R14, RZ ;  /* 0x000000ff000e7202 */ /* 0x000fe40000000f00 */
[----:B0-----:R-:W-:Y:S02]  /*0960*/  @!P0 IADD3 R31, PT, PT, R37, R15, RZ ;  /* 0x0000000f251f8210 */ /* 0x001fe40007ffe0ff */
[C---:B------:R-:W-:Y:S01]  /*0970*/  @!P0 SHF.L.U32 R15, R36.reuse, 0x1, RZ ;  /* 0x00000001240f8819 */ /* 0x040fe200000006ff */
[----:B------:R0:W2:Y:S01]  /*0980*/  @!P2 LDG.E R12, desc[UR8][R32.64] ;  /* 0x00000008200ca981 */ /* 0x0000a2000c1e1900 */
[----:B----4-:R-:W-:Y:S01]  /*0990*/  @!P3 IMAD R30, R13, R16, RZ ;  /* 0x000000100d1eb224 */ /* 0x010fe200078e02ff */
[----:B------:R-:W-:-:S02]  /*09a0*/  @!P0 SHF.L.U64.HI R36, R36, 0x1, R31 ;  /* 0x0000000124248819 */ /* 0x000fc4000001021f */
[----:B------:R4:W2:Y:S01]  /*09b0*/  @!P2 LDG.E R14, desc[UR8][R24.64] ;  /* 0x00000008180ea981 */ /* 0x0008a2000c1e1900 */
[C---:B------:R-:W-:Y:S02]  /*09c0*/  @!P0 IADD3 R26, P2, PT, R15.reuse, R26, RZ ;  /* 0x0000001a0f1a8210 */ /* 0x040fe40007f5e0ff */
[----:B0-----:R-:W-:Y:S02]  /*09d0*/  @!P0 IADD3 R32, P1, PT, R15, R22, RZ ;  /* 0x000000160f208210 */ /* 0x001fe40007f3e0ff */
[----:B----4-:R-:W-:Y:S02]  /*09e0*/  @!P3 MOV R24, R68 ;  /* 0x000000440018b202 */ /* 0x010fe40000000f00 */
[----:B------:R-:W-:Y:S01]  /*09f0*/  @!P3 MOV R25, R67 ;  /* 0x000000430019b202 */ /* 0x000fe20000000f00 */
[----:B------:R-:W-:Y:S01]  /*0a00*/  @!P3 IMAD R15, R48, R17, R30 ;  /* 0x00000011300fb224 */ /* 0x000fe200078e021e */
[----:B------:R-:W-:Y:S02]  /*0a10*/  @!P0 IADD3.X R33, PT, PT, R36, R23, RZ, P1, !PT ;  /* 0x0000001724218210 */ /* 0x000fe40000ffe4ff */
[----:B------:R-:W0:Y:S01]  /*0a20*/  @P4 LDC.64 R22, c[0x0][0x3b0] ;  /* 0x0000ec00ff164b82 */ /* 0x000e220000000a00 */
[----:B------:R-:W-:-:S07]  /*0a30*/  @!P3 IMAD.WIDE.U32 R16, R48, R16, R24 ;  /* 0x000000103010b225 */ /* 0x000fce00078e0018 */
[----:B------:R-:W4:Y:S01]  /*0a40*/  LDC.64 R24, c[0x0][0x3a8] ;  /* 0x0000ea00ff187b82 */ /* 0x000f220000000a00 */
[----:B------:R-:W-:Y:S02]  /*0a50*/  @!P3 IADD3 R15, PT, PT, R17, R15, RZ ;  /* 0x0000000f110fb210 */ /* 0x000fe40007ffe0ff */
[----:B------:R-:W-:Y:S02]  /*0a60*/  @!P3 SHF.L.U32 R31, R16, 0x1, RZ ;  /* 0x00000001101fb819 */ /* 0x000fe400000006ff */
[----:B------:R-:W-:Y:S02]  /*0a70*/  @!P0 IADD3.X R27, PT, PT, R36, R27, RZ, P2, !PT ;  /* 0x0000001b241b8210 */ /* 0x000fe400017fe4ff */
[----:B------:R-:W-:Y:S02]  /*0a80*/  @!P3 SHF.L.U64.HI R16, R16, 0x1, R15 ;  /* 0x000000011010b819 */ /* 0x000fe4000001020f */
[C---:B-1----:R-:W-:Y:S02]  /*0a90*/  @!P3 IADD3 R28, P1, PT, R31.reuse, R28, RZ ;  /* 0x0000001c1f1cb210 */ /* 0x042fe40007f3e0ff */
[----:B---3--:R-:W-:-:S02]  /*0aa0*/  @!P3 IADD3 R30, P2, PT, R31, R20, RZ ;  /* 0x000000141f1eb210 */ /* 0x008fc40007f5e0ff */
[----:B------:R-:W-:Y:S02]  /*0ab0*/  MOV R38, RZ ;  /* 0x000000ff00267202 */ /* 0x000fe40000000f00 */
[----:B------:R-:W-:Y:S02]  /*0ac0*/  IADD3 R35, PT, PT, R35, R6, RZ ;  /* 0x0000000623237210 */ /* 0x000fe40007ffe0ff */
[C---:B------:R-:W-:Y:S02]  /*0ad0*/  @!P3 IADD3.X R29, PT, PT, R16.reuse, R29, RZ, P1, !PT ;  /* 0x0000001d101db210 */ /* 0x040fe40000ffe4ff */
[----:B------:R-:W-:Y:S01]  /*0ae0*/  @!P3 IADD3.X R31, PT, PT, R16, R21, RZ, P2, !PT ;  /* 0x00000015101fb210 */ /* 0x000fe200017fe4ff */
[----:B------:R0:W3:Y:S01]  /*0af0*/  @!P0 LDG.E R38, desc[UR8][R32.64] ;  /* 0x0000000820268981 */ /* 0x0000e2000c1e1900 */
[----:B------:R-:W-:Y:S02]  /*0b00*/  MOV R17, RZ ;  /* 0x000000ff00117202 */ /* 0x000fe40000000f00 */
[----:B------:R-:W-:-:S02]  /*0b10*/  MOV R15, RZ ;  /* 0x000000ff000f7202 */ /* 0x000fc40000000f00 */
[----:B------:R-:W-:Y:S02]  /*0b20*/  MOV R16, RZ ;  /* 0x000000ff00107202 */ /* 0x000fe40000000f00 */
[----:B------:R-:W-:Y:S01]  /*0b30*/  CS2R R20, SRZ ;  /* 0x0000000000147805 */ /* 0x000fe2000001ff00 */
[----:B------:R-:W3:Y:S01]  /*0b40*/  @!P0 LDG.E R17, desc[UR8][R26.64] ;  /* 0x000000081a118981 */ /* 0x000ee2000c1e1900 */
[----:B0-----:R-:W-:-:S03]  /*0b50*/  @P4 IMAD.WIDE R32, R35, 0x4, R22 ;  /* 0x0000000423204825 */ /* 0x001fc600078e0216 */
[----:B------:R-:W3:Y:S01]  /*0b60*/  @!P3 LDG.E R15, desc[UR8][R28.64] ;  /* 0x000000081c0fb981 */ /* 0x000ee2000c1e1900 */
[----:B----4-:R-:W-:-:S03]  /*0b70*/  IMAD.WIDE R22, R35, 0x4, R24 ;  /* 0x0000000423167825 */ /* 0x010fc600078e0218 */
[----:B------:R-:W4:Y:S04]  /*0b80*/  @!P3 LDG.E R16, desc[UR8][R30.64] ;  /* 0x000000081e10b981 */ /* 0x000f28000c1e1900 */
[----:B------:R0:W5:Y:S04]  /*0b90*/  @P4 LDG.E.64 R20, desc[UR8][R32.64] ;  /* 0x0000000820144981 */ /* 0x000168000c1e1b00 */
[----:B------:R-:W5:Y:S01]  /*0ba0*/  LDG.E.64 R22, desc[UR8][R22.64] ;  /* 0x0000000816167981 */ /* 0x000f62000c1e1b00 */
[----:B------:R-:W-:Y:S01]  /*0bb0*/  MOV R63, 0x3f800000 ;  /* 0x3f800000003f7802 */ /* 0x000fe20000000f00 */
[----:B------:R-:W-:Y:S01]  /*0bc0*/  UISETP.NE.AND UP0, UPT, UR11, URZ, UPT ;  /* 0x000000ff0b00728c */ /* 0x000fe2000bf05270 */
[----:B--2---:R-:W-:-:S05]  /*0bd0*/  FFMA.FTZ R19, -R18, R18, R19 ;  /* 0x0000001212137223 */ /* 0x004fca0000010113 */
[----:B------:R-:W-:-:S13]  /*0be0*/  FSETP.GTU.FTZ.AND P1, PT, R19, RZ, PT ;  /* 0x000000ff1300720b */ /* 0x000fda0003f3c000 */
[----:B------:R-:W1:Y:S01]  /*0bf0*/  @P1 LDC R24, c[0x0][0x3c0] ;  /* 0x0000f000ff181b82 */ /* 0x000e620000000800 */
[----:B------:R-:W-:Y:S02]  /*0c00*/  PRMT R59, R8, 0x7632, R59 ;  /* 0x00007632083b7816 */ /* 0x000fe4000000003b */
[----:B------:R-:W-:Y:S01]  /*0c10*/  PRMT R60, R10, 0x7632, R60 ;  /* 0x000076320a3c7816 */ /* 0x000fe2000000003c */
[----:B-1----:R-:W-:-:S04]  /*0c20*/  @P1 FADD.FTZ R24, R19, R24 ;  /* 0x0000001813181221 */ /* 0x002fc80000010000 */
[----:B------:R0:W1:Y:S01]  /*0c30*/  @P1 MUFU.RSQ R63, R24 ;  /* 0x00000018003f1308 */ /* 0x0000620000001400 */
[----:B------:R-:W-:Y:S02]  /*0c40*/  PRMT R57, R12, 0x7632, R57 ;  /* 0x000076320c397816 */ /* 0x000fe40000000039 */
[----:B------:R-:W-:Y:S02]  /*0c50*/  PRMT R58, R14, 0x7632, R58 ;  /* 0x000076320e3a7816 */ /* 0x000fe4000000003a */
[----:B---3--:R-:W-:Y:S02]  /*0c60*/  PRMT R61, R38, 0x7632, R61 ;  /* 0x00007632263d7816 */ /* 0x008fe4000000003d */
[----:B------:R-:W-:Y:S02]  /*0c70*/  PRMT R62, R17, 0x7632, R62 ;  /* 0x00007632113e7816 */ /* 0x000fe4000000003e */
[----:B------:R-:W-:Y:S02]  /*0c80*/  PRMT R19, R15, 0x7632, R19 ;  /* 0x000076320f137816 */ /* 0x000fe40000000013 */
[----:B----4-:R-:W-:Y:S01]  /*0c90*/  PRMT R56, R16, 0x7632, R56 ;  /* 0x0000763210387816 */ /* 0x010fe20000000038 */
[----:B01----:R-:W-:Y:S06]  /*0ca0*/  BRA.U UP0, `(.L_x_2) ;  /* 0x0000000500247547 */ /* 0x003fec000b800000 */
[----:B------:R-:W-:Y:S02]  /*0cb0*/  SHF.L.U32 R27, R38, 0x10, RZ ;  /* 0x00000010261b7819 */ /* 0x000fe400000006ff */
[----:B------:R-:W-:Y:S02]  /*0cc0*/  SHF.L.U32 R29, R61, 0x10, RZ ;  /* 0x000000103d1d7819 */ /* 0x000fe400000006ff */
[----:B------:R-:W-:Y:S01]  /*0cd0*/  SHF.L.U32 R25, R17, 0x10, RZ ;  /* 0x0000001011197819 */ /* 0x000fe200000006ff */
[----:B------:R-:W-:Y:S01]  /*0ce0*/  FADD.FTZ R26, -R18, R27 ;  /* 0x0000001b121a7221 */ /* 0x000fe20000010100 */
[----:B------:R-:W-:Y:S01]  /*0cf0*/  SHF.L.U32 R24, R62, 0x10, RZ ;  /* 0x000000103e187819 */ /* 0x000fe200000006ff */
[----:B------:R-:W-:Y:S02]  /*0d00*/  FADD.FTZ R28, -R18, R29 ;  /* 0x0000001d121c7221 */ /* 0x000fe40000010100 */
[----:B-----5:R-:W-:Y:S01]  /*0d10*/  FMUL.FTZ R29, R22, R25 ;  /* 0x00000019161d7220 */ /* 0x020fe20000410000 */
[-C--:B------:R-:W-:Y:S01]  /*0d20*/  FMUL.FTZ R26, R26, R63.reuse ;  /* 0x0000003f1a1a7220 */ /* 0x080fe20000410000 */
[----:B------:R-:W-:Y:S01]  /*0d30*/  FMUL.FTZ R27, R28, R63 ;  /* 0x0000003f1c1b7220 */ /* 0x000fe20000410000 */
[----:B------:R-:W-:Y:S01]  /*0d40*/  FMUL.FTZ R30, R23, R24 ;  /* 0x00000018171e7220 */ /* 0x000fe20000410000 */
[----:B------:R-:W-:Y:S01]  /*0d50*/  FADD.FTZ R31, RZ, R29 ;  /* 0x0000001dff1f7221 */ /* 0x000fe20000010000 */
[----:B------:R-:W-:Y:S01]  /*0d60*/  FFMA.FTZ R28, R26, R29, RZ ;  /* 0x0000001d1a1c7223 */ /* 0x000fe200000100ff */
[----:B------:R-:W-:Y:S01]  /*0d70*/  SHF.L.U32 R29, R8, 0x10, RZ ;  /* 0x00000010081d7819 */ /* 0x000fe200000006ff */
[----:B------:R-:W-:Y:S01]  /*0d80*/  FFMA.FTZ R26, R25, R26, RZ ;  /* 0x0000001a191a7223 */ /* 0x000fe200000100ff */
[----:B------:R-:W-:Y:S01]  /*0d90*/  FADD.FTZ R31, R30, R31 ;  /* 0x0000001f1e1f7221 */ /* 0x000fe20000010000 */
[----:B------:R-:W-:Y:S01]  /*0da0*/  FFMA.FTZ R28, R27, R30, R28 ;  /* 0x0000001e1b1c7223 */ /* 0x000fe2000001001c */
[----:B------:R-:W-:Y:S01]  /*0db0*/  FADD.FTZ R32, RZ, R25 ;  /* 0x00000019ff207221 */ /* 0x000fe20000010000 */
[----:B------:R-:W-:Y:S01]  /*0dc0*/  FADD.FTZ R30, -R18, R29 ;  /* 0x0000001d121e7221 */ /* 0x000fe20000010100 */
[----:B------:R-:W-:Y:S01]  /*0dd0*/  SHF.L.U32 R29, R10, 0x10, RZ ;  /* 0x000000100a1d7819 */ /* 0x000fe200000006ff */
[----:B------:R-:W-:Y:S01]  /*0de0*/  FFMA.FTZ R27, R24, R27, RZ ;  /* 0x0000001b181b7223 */ /* 0x000fe200000100ff */
[----:B------:R-:W-:Y:S01]  /*0df0*/  SHF.L.U32 R25, R59, 0x10, RZ ;  /* 0x000000103b197819 */ /* 0x000fe200000006ff */
[----:B------:R-:W-:-:S02]  /*0e00*/  FMUL.FTZ R33, R30, R63 ;  /* 0x0000003f1e217220 */ /* 0x000fc40000410000 */
[C---:B------:R-:W-:Y:S01]  /*0e10*/  FADD.FTZ R32, R29.reuse, R32 ;  /* 0x000000201d207221 */ /* 0x040fe20000010000 */
[----:B------:R-:W-:Y:S01]  /*0e20*/  FMUL.FTZ R34, R22, R29 ;  /* 0x0000001d16227220 */ /* 0x000fe20000410000 */
[----:B------:R-:W-:Y:S01]  /*0e30*/  FFMA.FTZ R30, R29, R33, R26 ;  /* 0x000000211d1e7223 */ /* 0x000fe2000001001a */
[----:B------:R-:W-:Y:S01]  /*0e40*/  FADD.FTZ R26, -R18, R25 ;  /* 0x00000019121a7221 */ /* 0x000fe20000010100 */
[----:B------:R-:W-:Y:S01]  /*0e50*/  FADD.FTZ R29, RZ, R24 ;  /* 0x00000018ff1d7221 */ /* 0x000fe20000010000 */
[----:B------:R-:W-:Y:S01]  /*0e60*/  SHF.L.U32 R24, R60, 0x10, RZ ;  /* 0x000000103c187819 */ /* 0x000fe200000006ff */
[----:B------:R-:W-:Y:S01]  /*0e70*/  FFMA.FTZ R28, R33, R34, R28 ;  /* 0x00000022211c7223 */ /* 0x000fe2000001001c */
[----:B------:R-:W-:Y:S01]  /*0e80*/  FMUL.FTZ R25, R26, R63 ;  /* 0x0000003f1a197220 */ /* 0x000fe20000410000 */
[----:B------:R-:W-:Y:S02]  /*0e90*/  FADD.FTZ R31, R31, R34 ;  /* 0x000000221f1f7221 */ /* 0x000fe40000010000 */
[C---:B------:R-:W-:Y:S01]  /*0ea0*/  FADD.FTZ R29, R24.reuse, R29 ;  /* 0x0000001d181d7221 */ /* 0x040fe20000010000 */
[----:B------:R-:W-:Y:S01]  /*0eb0*/  FFMA.FTZ R27, R24, R25, R27 ;  /* 0x00000019181b7223 */ /* 0x000fe2000001001b */
[----:B------:R-:W-:-:S04]  /*0ec0*/  FMUL.FTZ R24, R23, R24 ;  /* 0x0000001817187220 */ /* 0x000fc80000410000 */
[----:B------:R-:W-:Y:S01]  /*0ed0*/  FFMA.FTZ R28, R25, R24, R28 ;  /* 0x00000018191c7223 */ /* 0x000fe2000001001c */
[----:B------:R-:W-:Y:S01]  /*0ee0*/  SHF.L.U32 R25, R12, 0x10, RZ ;  /* 0x000000100c197819 */ /* 0x000fe200000006ff */
[----:B------:R-:W-:-:S04]  /*0ef0*/  FADD.FTZ R31, R24, R31 ;  /* 0x0000001f181f7221 */ /* 0x000fc80000010000 */
[----:B------:R-:W-:Y:S01]  /*0f00*/  FADD.FTZ R24, -R18, R25 ;  /* 0x0000001912187221 */ /* 0x000fe20000010100 */
[----:B------:R-:W-:-:S03]  /*0f10*/  SHF.L.U32 R25, R14, 0x10, RZ ;  /* 0x000000100e197819 */ /* 0x000fc600000006ff */
[----:B------:R-:W-:Y:S01]  /*0f20*/  FMUL.FTZ R33, R24, R63 ;  /* 0x0000003f18217220 */ /* 0x000fe20000410000 */
[----:B------:R-:W-:Y:S01]  /*0f30*/  SHF.L.U32 R24, R58, 0x10, RZ ;  /* 0x000000103a187819 */ /* 0x000fe200000006ff */
[----:B------:R-:W-:Y:S01]  /*0f40*/  FADD.FTZ R32, R32, R25 ;  /* 0x0000001920207221 */ /* 0x000fe20000010000 */
[----:B------:R-:W-:Y:S01]  /*0f50*/  FMUL.FTZ R34, R22, R25 ;  /* 0x0000001916227220 */ /* 0x000fe20000410000 */
[----:B------:R-:W-:Y:S01]  /*0f60*/  FFMA.FTZ R30, R25, R33, R30 ;  /* 0x00000021191e7223 */ /* 0x000fe2000001001e */
[----:B------:R-:W-:Y:S01]  /*0f70*/  SHF.L.U32 R25, R57, 0x10, RZ ;  /* 0x0000001039197819 */ /* 0x000fe200000006ff */
[----:B------:R-:W-:Y:S01]  /*0f80*/  FADD.FTZ R29, R29, R24 ;  /* 0x000000181d1d7221 */ /* 0x000fe20000010000 */
[----:B------:R-:W-:Y:S01]  /*0f90*/  FFMA.FTZ R33, R33, R34, R28 ;  /* 0x0000002221217223 */ /* 0x000fe2000001001c */
[----:B------:R-:W-:Y:S01]  /*0fa0*/  FADD.FTZ R34, R31, R34 ;  /* 0x000000221f227221 */ /* 0x000fe20000010000 */
[----:B------:R-:W-:Y:S01]  /*0fb0*/  SHF.L.U32 R31, R15, 0x10, RZ ;  /* 0x000000100f1f7819 */ /* 0x000fe200000006ff */
[----:B------:R-:W-:Y:S01]  /*0fc0*/  FADD.FTZ R26, -R18, R25 ;  /* 0x00000019121a7221 */ /* 0x000fe20000010100 */
[----:B------:R-:W-:Y:S01]  /*0fd0*/  FMUL.FTZ R25, R23, R24 ;  /* 0x0000001817197220 */ /* 0x000fe20000410000 */
[----:B------:R-:W-:-:S02]  /*0fe0*/  SHF.L.U32 R28, R56, 0x10, RZ ;  /* 0x00000010381c7819 */ /* 0x000fc400000006ff */
[----:B------:R-:W-:Y:S01]  /*0ff0*/  FMUL.FTZ R26, R26, R63 ;  /* 0x0000003f1a1a7220 */ /* 0x000fe20000410000 */
[----:B------:R-:W-:-:S03]  /*1000*/  FADD.FTZ R34, R25, R34 ;  /* 0x0000002219227221 */ /* 0x000fc60000010000 */
[----:B------:R-:W-:Y:S01]  /*1010*/  FFMA.FTZ R27, R24, R26, R27 ;  /* 0x0000001a181b7223 */ /* 0x000fe2000001001b */
[----:B------:R-:W-:Y:S01]  /*1020*/  FADD.FTZ R24, -R18, R31 ;  /* 0x0000001f12187221 */ /* 0x000fe20000010100 */
[----:B------:R-:W-:Y:S01]  /*1030*/  SHF.L.U32 R31, R16, 0x10, RZ ;  /* 0x00000010101f7819 */ /* 0x000fe200000006ff */
[----:B------:R-:W-:Y:S02]  /*1040*/  FFMA.FTZ R33, R26, R25, R33 ;  /* 0x000000191a217223 */ /* 0x000fe40000010021 */
[----:B------:R-:W-:Y:S02]  /*1050*/  FMUL.FTZ R26, R24, R63 ;  /* 0x0000003f181a7220 */ /* 0x000fe40000410000 */
[----:B------:R-:W-:-:S04]  /*1060*/  FMUL.FTZ R25, R22, R31 ;  /* 0x0000001f16197220 */ /* 0x000fc80000410000 */
[----:B------:R-:W-:Y:S01]  /*1070*/  FADD.FTZ R35, R34, R25 ;  /* 0x0000001922237221 */ /* 0x000fe20000010000 */
[----:B------:R-:W-:Y:S01]  /*1080*/  FFMA.FTZ R34, R26, R25, R33 ;  /* 0x000000191a227223 */ /* 0x000fe20000010021 */
[----:B------:R-:W-:-:S05]  /*1090*/  SHF.L.U32 R25, R19, 0x10, RZ ;  /* 0x0000001013197819 */ /* 0x000fca00000006ff */
[----:B------:R-:W-:-:S04]  /*10a0*/  FADD.FTZ R24, -R18, R25 ;  /* 0x0000001912187221 */ /* 0x000fc80000010100 */
[----:B------:R-:W-:Y:S01]  /*10b0*/  FMUL.FTZ R25, R24, R63 ;  /* 0x0000003f18197220 */ /* 0x000fe20000410000 */
[----:B------:R-:W-:-:S04]  /*10c0*/  FMUL.FTZ R24, R23, R28 ;  /* 0x0000001c17187220 */ /* 0x000fc80000410000 */
[----:B------:R-:W-:Y:S01]  /*10d0*/  FADD.FTZ R35, R24, R35 ;  /* 0x0000002318237221 */ /* 0x000fe20000010000 */
[----:B------:R-:W-:Y:S01]  /*10e0*/  FFMA.FTZ R34, R25, R24, R34 ;  /* 0x0000001819227223 */ /* 0x000fe20000010022 */
[----:B------:R-:W-:Y:S01]  /*10f0*/  FFMA.FTZ R24, R31, R26, R30 ;  /* 0x0000001a1f187223 */ /* 0x000fe2000001001e */
[----:B------:R-:W-:Y:S01]  /*1100*/  FFMA.FTZ R25, R28, R25, R27 ;  /* 0x000000191c197223 */ /* 0x000fe2000001001b */
[----:B------:R-:W-:Y:S01]  /*1110*/  FADD.FTZ R26, R32, R31 ;  /* 0x0000001f201a7221 */ /* 0x000fe20000010000 */
[----:B------:R-:W-:Y:S01]  /*1120*/  FADD.FTZ R27, R29, R28 ;  /* 0x0000001c1d1b7221 */ /* 0x000fe20000010000 */
[----:B------:R-:W-:Y:S06]  /*1130*/  BRA `(.L_x_3) ;  /* 0x0000000800407947 */ /* 0x000fec0003800000 */
.L_x_2:
[----:B------:R-:W-:Y:S02]  /*1140*/  SHF.L.U32 R25, R38, 0x10, RZ ;  /* 0x0000001026197819 */ /* 0x000fe400000006ff */
[----:B------:R-:W-:Y:S02]  /*1150*/  SHF.L.U32 R29, R61, 0x10, RZ ;  /* 0x000000103d1d7819 */ /* 0x000fe400000006ff */
[----:B------:R-:W-:Y:S01]  /*1160*/  SHF.L.U32 R33, R8, 0x10, RZ ;  /* 0x0000001008217819 */ /* 0x000fe200000006ff */
[----:B------:R-:W-:Y:S01]  /*1170*/  FADD.FTZ R24, -R18, R25 ;  /* 0x0000001912187221 */ /* 0x000fe20000010100 */
[----:B------:R-:W-:Y:S02]  /*1180*/  SHF.L.U32 R35, R59, 0x10, RZ ;  /* 0x000000103b237819 */ /* 0x000fe400000006ff */
[----:B------:R-:W-:Y:S01]  /*1190*/  SHF.L.U32 R36, R10, 0x10, RZ ;  /* 0x000000100a247819 */ /* 0x000fe200000006ff */
[----:B------:R-:W-:Y:S01]  /*11a0*/  FMUL.FTZ R25, R24, R63 ;  /* 0x0000003f18197220 */ /* 0x000fe20000410000 */
[C---:B------:R-:W-:Y:S01]  /*11b0*/  FADD.FTZ R24, -R18.reuse, R29 ;  /* 0x0000001d12187221 */ /* 0x040fe20000010100 */
[----:B------:R-:W-:-:S02]  /*11c0*/  FADD.FTZ R32, -R18, R33 ;  /* 0x0000002112207221 */ /* 0x000fc40000010100 */
[----:B-----5:R-:W-:Y:S01]  /*11d0*/  FFMA.FTZ R26, R22, R25, R20 ;  /* 0x00000019161a7223 */ /* 0x020fe20000010014 */
[----:B------:R-:W-:-:S03]  /*11e0*/  FMUL.FTZ R24, R24, R63 ;  /* 0x0000003f18187220 */ /* 0x000fc60000410000 */
[----:B------:R-:W-:Y:S01]  /*11f0*/  FMUL.FTZ R27, R26, -1.4426950216293334961 ;  /* 0xbfb8aa3b1a1b7820 */ /* 0x000fe20000410000 */
[----:B------:R-:W-:-:S04]  /*1200*/  FFMA.FTZ R28, R23, R24, R21 ;  /* 0x00000018171c7223 */ /* 0x000fc80000010015 */
[----:B------:R-:W-:Y:S01]  /*1210*/  FMUL.FTZ R30, R28, -1.4426950216293334961 ;  /* 0xbfb8aa3b1c1e7820 */ /* 0x000fe20000410000 */
[----:B------:R-:W0:Y:S05]  /*1220*/  MUFU.EX2 R27, R27 ;  /* 0x0000001b001b7308 */ /* 0x000e2a0000000800 */
[----:B------:R-:W1:Y:S01]  /*1230*/  MUFU.EX2 R30, R30 ;  /* 0x0000001e001e7308 */ /* 0x000e620000000800 */
[----:B0-----:R-:W-:Y:S01]  /*1240*/  FADD.FTZ R29, R27, 1 ;  /* 0x3f8000001b1d7421 */ /* 0x001fe20000010000 */
[----:B------:R-:W-:Y:S01]  /*1250*/  FMUL.FTZ R27, R32, R63 ;  /* 0x0000003f201b7220 */ /* 0x000fe20000410000 */
[----:B-1----:R-:W-:-:S04]  /*1260*/  FADD.FTZ R31, R30, 1 ;  /* 0x3f8000001e1f7421 */ /* 0x002fc80000010000 */
[----:B------:R-:W0:Y:S01]  /*1270*/  MUFU.RCP R29, R29 ;  /* 0x0000001d001d7308 */ /* 0x000e220000001000 */
[----:B------:R-:W-:-:S04]  /*1280*/  FFMA.FTZ R32, R22, R27, R20 ;  /* 0x0000001b16207223 */ /* 0x000fc80000010014 */
[----:B------:R-:W-:-:S03]  /*1290*/  FMUL.FTZ R34, R32, -1.4426950216293334961 ;  /* 0xbfb8aa3b20227820 */ /* 0x000fc60000410000 */
[----:B------:R-:W1:Y:S08]  /*12a0*/  MUFU.RCP R31, R31 ;  /* 0x0000001f001f7308 */ /* 0x000e700000001000 */
[----:B------:R-:W2:Y:S01]  /*12b0*/  MUFU.EX2 R34, R34 ;  /* 0x0000002200227308 */ /* 0x000ea20000000800 */
[----:B0-----:R-:W-:-:S04]  /*12c0*/  FADD.FTZ R33, -R29, 1 ;  /* 0x3f8000001d217421 */ /* 0x001fc80000010100 */
[----:B------:R-:W-:Y:S01]  /*12d0*/  FFMA.FTZ R33, R26, R33, 1 ;  /* 0x3f8000001a217423 */ /* 0x000fe20000010021 */
[----:B------:R-:W-:-:S05]  /*12e0*/  SHF.L.U32 R26, R17, 0x10, RZ ;  /* 0x00000010111a7819 */ /* 0x000fca00000006ff */
[----:B------:R-:W-:Y:S01]  /*12f0*/  FMUL.FTZ R30, R26, R29 ;  /* 0x0000001d1a1e7220 */ /* 0x000fe20000410000 */
[----:B-1----:R-:W-:Y:S01]  /*1300*/  FADD.FTZ R29, -R31, 1 ;  /* 0x3f8000001f1d7421 */ /* 0x002fe20000010100 */
[----:B------:R-:W-:Y:S02]  /*1310*/  FADD.FTZ R26, -R18, R35 ;  /* 0x00000023121a7221 */ /* 0x000fe40000010100 */
[----:B------:R-:W-:Y:S01]  /*1320*/  FMUL.FTZ R30, R30, R33 ;  /* 0x000000211e1e7220 */ /* 0x000fe20000410000 */
[----:B------:R-:W-:Y:S01]  /*1330*/  FFMA.FTZ R29, R28, R29, 1 ;  /* 0x3f8000001c1d7423 */ /* 0x000fe2000001001d */
[----:B------:R-:W-:Y:S01]  /*1340*/  SHF.L.U32 R28, R62, 0x10, RZ ;  /* 0x000000103e1c7819 */ /* 0x000fe200000006ff */
[----:B------:R-:W-:-:S04]  /*1350*/  FMUL.FTZ R26, R26, R63 ;  /* 0x0000003f1a1a7220 */ /* 0x000fc80000410000 */
[----:B------:R-:W-:Y:S01]  /*1360*/  FMUL.FTZ R28, R28, R31 ;  /* 0x0000001f1c1c7220 */ /* 0x000fe20000410000 */
[----:B--2---:R-:W-:Y:S01]  /*1370*/  FADD.FTZ R31, R34, 1 ;  /* 0x3f800000221f7421 */ /* 0x004fe20000010000 */
[----:B------:R-:W-:Y:S02]  /*1380*/  FFMA.FTZ R35, R23, R26, R21 ;  /* 0x0000001a17237223 */ /* 0x000fe40000010015 */
[----:B------:R-:W-:Y:S02]  /*1390*/  FMUL.FTZ R28, R28, R29 ;  /* 0x0000001d1c1c7220 */ /* 0x000fe40000410000 */
[----:B------:R-:W-:Y:S01]  /*13a0*/  FMUL.FTZ R34, R35, -1.4426950216293334961 ;  /* 0xbfb8aa3b23227820 */ /* 0x000fe20000410000 */
[----:B------:R-:W0:Y:S08]  /*13b0*/  MUFU.RCP R31, R31 ;  /* 0x0000001f001f7308 */ /* 0x000e300000001000 */
[----:B------:R-:W1:Y:S01]  /*13c0*/  MUFU.EX2 R34, R34 ;  /* 0x0000002200227308 */ /* 0x000e620000000800 */
[----:B0-----:R-:W-:Y:S01]  /*13d0*/  FADD.FTZ R29, -R31, 1 ;  /* 0x3f8000001f1d7421 */ /* 0x001fe20000010100 */
[----:B-1----:R-:W-:-:S03]  /*13e0*/  FADD.FTZ R33, R34, 1 ;  /* 0x3f80000022217421 */ /* 0x002fc60000010000 */
[----:B------:R-:W-:Y:S01]  /*13f0*/  FFMA.FTZ R32, R32, R29, 1 ;  /* 0x3f80000020207423 */ /* 0x000fe2000001001d */
[----:B------:R-:W-:Y:S02]  /*1400*/  FMUL.FTZ R29, R36, R31 ;  /* 0x0000001f241d7220 */ /* 0x000fe40000410000 */
[----:B------:R-:W0:Y:S02]  /*1410*/  MUFU.RCP R33, R33 ;  /* 0x0000002100217308 */ /* 0x000e240000001000 */
[----:B------:R-:W-:Y:S01]  /*1420*/  FMUL.FTZ R36, R29, R32 ;  /* 0x000000201d247220 */ /* 0x000fe20000410000 */
[----:B------:R-:W-:Y:S01]  /*1430*/  FMUL.FTZ R32, R22, R30 ;  /* 0x0000001e16207220 */ /* 0x000fe20000410000 */
[----:B------:R-:W-:-:S03]  /*1440*/  FMUL.FTZ R29, R23, R28 ;  /* 0x0000001c171d7220 */ /* 0x000fc60000410000 */
[----:B------:R-:W-:Y:S01]  /*1450*/  FFMA.FTZ R31, R25, R32, RZ ;  /* 0x00000020191f7223 */ /* 0x000fe200000100ff */
[----:B------:R-:W-:-:S03]  /*1460*/  FADD.FTZ R32, RZ, R32 ;  /* 0x00000020ff207221 */ /* 0x000fc60000010000 */
[----:B------:R-:W-:Y:S01]  /*1470*/  FFMA.FTZ R34, R24, R29, R31 ;  /* 0x0000001d18227223 */ /* 0x000fe2000001001f */
[----:B------:R-:W-:Y:S01]  /*1480*/  FADD.FTZ R31, R29, R32 ;  /* 0x000000201d1f7221 */ /* 0x000fe20000010000 */
[----:B------:R-:W-:-:S05]  /*1490*/  SHF.L.U32 R32, R60, 0x10, RZ ;  /* 0x000000103c207819 */ /* 0x000fca00000006ff */
[----:B0-----:R-:W-:Y:S01]  /*14a0*/  FMUL.FTZ R29, R32, R33 ;  /* 0x00000021201d7220 */ /* 0x001fe20000410000 */
[----:B------:R-:W-:-:S04]  /*14b0*/  FADD.FTZ R32, -R33, 1 ;  /* 0x3f80000021207421 */ /* 0x000fc80000010100 */
[----:B------:R-:W-:Y:S01]  /*14c0*/  FFMA.FTZ R32, R35, R32, 1 ;  /* 0x3f80000023207423 */ /* 0x000fe20000010020 */
[----:B------:R-:W-:-:S03]  /*14d0*/  FMUL.FTZ R35, R22, R36 ;  /* 0x0000002416237220 */ /* 0x000fc60000410000 */
[----:B------:R-:W-:Y:S01]  /*14e0*/  FMUL.FTZ R33, R29, R32 ;  /* 0x000000201d217220 */ /* 0x000fe20000410000 */
[----:B------:R-:W-:Y:S01]  /*14f0*/  FFMA.FTZ R32, R25, R30, RZ ;  /* 0x0000001e19207223 */ /* 0x000fe200000100ff */
[----:B------:R-:W-:Y:S01]  /*1500*/  SHF.L.U32 R25, R12, 0x10, RZ ;  /* 0x000000100c197819 */ /* 0x000fe200000006ff */
[----:B------:R-:W-:Y:S01]  /*1510*/  FADD.FTZ R29, RZ, R30 ;  /* 0x0000001eff1d7221 */ /* 0x000fe20000010000 */
[C---:B------:R-:W-:Y:S01]  /*1520*/  FFMA.FTZ R34, R27.reuse, R35, R34 ;  /* 0x000000231b227223 */ /* 0x040fe20000010022 */
[----:B------:R-:W-:Y:S01]  /*1530*/  FFMA.FTZ R30, R27, R36, R32 ;  /* 0x000000241b1e7223 */ /* 0x000fe20000010020 */
[----:B------:R-:W-:Y:S01]  /*1540*/  FADD.FTZ R32, R31, R35 ;  /* 0x000000231f207221 */ /* 0x000fe20000010000 */
[----:B------:R-:W-:Y:S01]  /*1550*/  FADD.FTZ R64, -R18, R25 ;  /* 0x0000001912407221 */ /* 0x000fe20000010100 */
[----:B------:R-:W-:-:S03]  /*1560*/  FADD.FTZ R29, R29, R36 ;  /* 0x000000241d1d7221 */ /* 0x000fc60000010000 */
[----:B------:R-:W-:Y:S01]  /*1570*/  FMUL.FTZ R25, R64, R63 ;  /* 0x0000003f40197220 */ /* 0x000fe20000410000 */
[----:B------:R-:W-:-:S03]  /*1580*/  SHF.L.U32 R64, R14, 0x10, RZ ;  /* 0x000000100e407819 */ /* 0x000fc600000006ff */
[----:B------:R-:W-:-:S04]  /*1590*/  FFMA.FTZ R27, R22, R25, R20 ;  /* 0x00000019161b7223 */ /* 0x000fc80000010014 */
[----:B------:R-:W-:-:S06]  /*15a0*/  FMUL.FTZ R36, R27, -1.4426950216293334961 ;  /* 0xbfb8aa3b1b247820 */ /* 0x000fcc0000410000 */
[----:B------:R-:W0:Y:S02]  /*15b0*/  MUFU.EX2 R36, R36 ;  /* 0x0000002400247308 */ /* 0x000e240000000800 */
[----:B0-----:R-:W-:Y:S01]  /*15c0*/  FADD.FTZ R37, R36, 1 ;  /* 0x3f80000024257421 */ /* 0x001fe20000010000 */
[----:B------:R-:W-:-:S05]  /*15d0*/  SHF.L.U32 R36, R58, 0x10, RZ ;  /* 0x000000103a247819 */ /* 0x000fca00000006ff */
[----:B------:R-:W0:Y:S02]  /*15e0*/  MUFU.RCP R37, R37 ;  /* 0x0000002500257308 */ /* 0x000e240000001000 */
[----:B0-----:R-:W-:Y:S01]  /*15f0*/  FMUL.FTZ R31, R64, R37 ;  /* 0x00000025401f7220 */ /* 0x001fe20000410000 */
[----:B------:R-:W-:-:S04]  /*1600*/  FADD.FTZ R64, -R37, 1 ;  /* 0x3f80000025407421 */ /* 0x000fc80000010100 */
[----:B------:R-:W-:Y:S01]  /*1610*/  FFMA.FTZ R64, R27, R64, 1 ;  /* 0x3f8000001b407423 */ /* 0x000fe20000010040 */
[----:B------:R-:W-:-:S03]  /*1620*/  SHF.L.U32 R27, R57, 0x10, RZ ;  /* 0x00000010391b7819 */ /* 0x000fc600000006ff */
[----:B------:R-:W-:Y:S01]  /*1630*/  FMUL.FTZ R64, R31, R64 ;  /* 0x000000401f407220 */ /* 0x000fe20000410000 */
[----:B------:R-:W-:Y:S01]  /*1640*/  FFMA.FTZ R31, R24, R28, RZ ;  /* 0x0000001c181f7223 */ /* 0x000fe200000100ff */
[----:B------:R-:W-:Y:S01]  /*1650*/  FADD.FTZ R28, RZ, R28 ;  /* 0x0000001cff1c7221 */ /* 0x000fe20000010000 */
[----:B------:R-:W-:Y:S01]  /*1660*/  FADD.FTZ R24, -R18, R27 ;  /* 0x0000001b12187221 */ /* 0x000fe20000010100 */
[----:B------:R-:W-:Y:S01]  /*1670*/  FFMA.FTZ R30, R25, R64, R30 ;  /* 0x00000040191e7223 */ /* 0x000fe2000001001e */
[-C--:B------:R-:W-:Y:S01]  /*1680*/  FFMA.FTZ R31, R26, R33.reuse, R31 ;  /* 0x000000211a1f7223 */ /* 0x080fe2000001001f */
[----:B------:R-:W-:Y:S01]  /*1690*/  FADD.FTZ R28, R28, R33 ;  /* 0x000000211c1c7221 */ /* 0x000fe20000010000 */
[----:B------:R-:W-:Y:S01]  /*16a0*/  FMUL.FTZ R33, R23, R33 ;  /* 0x0000002117217220 */ /* 0x000fe20000410000 */
[----:B------:R-:W-:Y:S01]  /*16b0*/  FMUL.FTZ R24, R24, R63 ;  /* 0x0000003f18187220 */ /* 0x000fe20000410000 */
[----:B------:R-:W-:Y:S02]  /*16c0*/  FADD.FTZ R29, R29, R64 ;  /* 0x000000401d1d7221 */ /* 0x000fe40000010000 */
[----:B------:R-:W-:Y:S01]  /*16d0*/  FFMA.FTZ R34, R26, R33, R34 ;  /* 0x000000211a227223 */ /* 0x000fe20000010022 */
[----:B------:R-:W-:Y:S01]  /*16e0*/  FFMA.FTZ R26, R23, R24, R21 ;  /* 0x00000018171a7223 */ /* 0x000fe20000010015 */
[----:B------:R-:W-:-:S03]  /*16f0*/  FADD.FTZ R32, R33, R32 ;  /* 0x0000002021207221 */ /* 0x000fc60000010000 */
[----:B------:R-:W-:-:S06]  /*1700*/  FMUL.FTZ R27, R26, -1.4426950216293334961 ;  /* 0xbfb8aa3b1a1b7820 */ /* 0x000fcc0000410000 */
[----:B------:R-:W0:Y:S02]  /*1710*/  MUFU.EX2 R27, R27 ;  /* 0x0000001b001b7308 */ /* 0x000e240000000800 */
[----:B0-----:R-:W-:-:S06]  /*1720*/  FADD.FTZ R35, R27, 1 ;  /* 0x3f8000001b237421 */ /* 0x001fcc0000010000 */
[----:B------:R-:W0:Y:S02]  /*1730*/  MUFU.RCP R35, R35 ;  /* 0x0000002300237308 */ /* 0x000e240000001000 */
[----:B0-----:R-:W-:Y:S01]  /*1740*/  FADD.FTZ R37, -R35, 1 ;  /* 0x3f80000023257421 */ /* 0x001fe20000010100 */
[----:B------:R-:W-:-:S03]  /*1750*/  FMUL.FTZ R33, R36, R35 ;  /* 0x0000002324217220 */ /* 0x000fc60000410000 */
[----:B------:R-:W-:-:S04]  /*1760*/  FFMA.FTZ R26, R26, R37, 1 ;  /* 0x3f8000001a1a7423 */ /* 0x000fc80000010025 */
[----:B------:R-:W-:Y:S01]  /*1770*/  FMUL.FTZ R26, R33, R26 ;  /* 0x0000001a211a7220 */ /* 0x000fe20000410000 */
[----:B------:R-:W-:-:S03]  /*1780*/  SHF.L.U32 R33, R15, 0x10, RZ ;  /* 0x000000100f217819 */ /* 0x000fc600000006ff */
[----:B------:R-:W-:Y:S01]  /*1790*/  FFMA.FTZ R31, R24, R26, R31 ;  /* 0x0000001a181f7223 */ /* 0x000fe2000001001f */
[----:B------:R-:W-:Y:S01]  /*17a0*/  FADD.FTZ R28, R28, R26 ;  /* 0x0000001a1c1c7221 */ /* 0x000fe20000010000 */
[----:B------:R-:W-:Y:S01]  /*17b0*/  FADD.FTZ R36, -R18, R33 ;  /* 0x0000002112247221 */ /* 0x000fe20000010100 */
[----:B------:R-:W-:-:S03]  /*17c0*/  FMUL.FTZ R33, R22, R64 ;  /* 0x0000004016217220 */ /* 0x000fc60000410000 */
[----:B------:R-:W-:Y:S01]  /*17d0*/  FMUL.FTZ R27, R36, R63 ;  /* 0x0000003f241b7220 */ /* 0x000fe20000410000 */
[----:B------:R-:W-:Y:S01]  /*17e0*/  FFMA.FTZ R34, R25, R33, R34 ;  /* 0x0000002119227223 */ /* 0x000fe20000010022 */
[----:B------:R-:W-:Y:S01]  /*17f0*/  FADD.FTZ R32, R32, R33 ;  /* 0x0000002120207221 */ /* 0x000fe20000010000 */
[----:B------:R-:W-:Y:S01]  /*1800*/  SHF.L.U32 R33, R16, 0x10, RZ ;  /* 0x0000001010217819 */ /* 0x000fe200000006ff */
[----:B------:R-:W-:-:S04]  /*1810*/  FFMA.FTZ R25, R22, R27, R20 ;  /* 0x0000001b16197223 */ /* 0x000fc80000010014 */
[----:B------:R-:W-:-:S06]  /*1820*/  FMUL.FTZ R35, R25, -1.4426950216293334961 ;  /* 0xbfb8aa3b19237820 */ /* 0x000fcc0000410000 */
[----:B------:R-:W0:Y:S02]  /*1830*/  MUFU.EX2 R35, R35 ;  /* 0x0000002300237308 */ /* 0x000e240000000800 */
[----:B0-----:R-:W-:-:S06]  /*1840*/  FADD.FTZ R36, R35, 1 ;  /* 0x3f80000023247421 */ /* 0x001fcc0000010000 */
[----:B------:R-:W0:Y:S02]  /*1850*/  MUFU.RCP R36, R36 ;  /* 0x0000002400247308 */ /* 0x000e240000001000 */
[----:B0-----:R-:W-:Y:S01]  /*1860*/  FADD.FTZ R64, -R36, 1 ;  /* 0x3f80000024407421 */ /* 0x001fe20000010100 */
[----:B------:R-:W-:-:S03]  /*1870*/  FMUL.FTZ R33, R33, R36 ;  /* 0x0000002421217220 */ /* 0x000fc60000410000 */
[----:B------:R-:W-:Y:S01]  /*1880*/  FFMA.FTZ R64, R25, R64, 1 ;  /* 0x3f80000019407423 */ /* 0x000fe20000010040 */
[----:B------:R-:W-:-:S03]  /*1890*/  SHF.L.U32 R25, R19, 0x10, RZ ;  /* 0x0000001013197819 */ /* 0x000fc600000006ff */
[----:B------:R-:W-:Y:S02]  /*18a0*/  FMUL.FTZ R64, R33, R64 ;  /* 0x0000004021407220 */ /* 0x000fe40000410000 */
[----:B------:R-:W-:Y:S01]  /*18b0*/  FADD.FTZ R70, -R18, R25 ;  /* 0x0000001912467221 */ /* 0x000fe20000010100 */
[----:B------:R-:W-:-:S03]  /*18c0*/  FMUL.FTZ R25, R23, R26 ;  /* 0x0000001a17197220 */ /* 0x000fc60000410000 */
[----:B------:R-:W-:Y:S01]  /*18d0*/  FMUL.FTZ R70, R70, R63 ;  /* 0x0000003f46467220 */ /* 0x000fe20000410000 */
[----:B------:R-:W-:Y:S01]  /*18e0*/  FFMA.FTZ R34, R24, R25, R34 ;  /* 0x0000001918227223 */ /* 0x000fe20000010022 */
[----:B------:R-:W-:Y:S01]  /*18f0*/  FADD.FTZ R32, R25, R32 ;  /* 0x0000002019207221 */ /* 0x000fe20000010000 */
[----:B------:R-:W-:Y:S01]  /*1900*/  FMUL.FTZ R25, R22, R64 ;  /* 0x0000004016197220 */ /* 0x000fe20000410000 */
[----:B------:R-:W-:-:S03]  /*1910*/  FFMA.FTZ R24, R23, R70, R21 ;  /* 0x0000004617187223 */ /* 0x000fc60000010015 */
[----:B------:R-:W-:Y:S01]  /*1920*/  FADD.FTZ R36, R32, R25 ;  /* 0x0000001920247221 */ /* 0x000fe20000010000 */
[----:B------:R-:W-:Y:S01]  /*1930*/  FMUL.FTZ R26, R24, -1.4426950216293334961 ;  /* 0xbfb8aa3b181a7820 */ /* 0x000fe20000410000 */
[----:B------:R-:W-:Y:S01]  /*1940*/  SHF.L.U32 R32, R56, 0x10, RZ ;  /* 0x0000001038207819 */ /* 0x000fe200000006ff */
[----:B------:R-:W-:-:S04]  /*1950*/  FFMA.FTZ R34, R27, R25, R34 ;  /* 0x000000191b227223 */ /* 0x000fc80000010022 */
[----:B------:R-:W0:Y:S02]  /*1960*/  MUFU.EX2 R26, R26 ;  /* 0x0000001a001a7308 */ /* 0x000e240000000800 */
[----:B0-----:R-:W-:Y:S01]  /*1970*/  FADD.FTZ R33, R26, 1 ;  /* 0x3f8000001a217421 */ /* 0x001fe20000010000 */
[----:B------:R-:W-:-:S05]  /*1980*/  FADD.FTZ R26, R29, R64 ;  /* 0x000000401d1a7221 */ /* 0x000fca0000010000 */
[----:B------:R-:W0:Y:S02]  /*1990*/  MUFU.RCP R33, R33 ;  /* 0x0000002100217308 */ /* 0x000e240000001000 */
[----:B0-----:R-:W-:Y:S01]  /*19a0*/  FADD.FTZ R35, -R33, 1 ;  /* 0x3f80000021237421 */ /* 0x001fe20000010100 */
[----:B------:R-:W-:-:S03]  /*19b0*/  FMUL.FTZ R25, R32, R33 ;  /* 0x0000002120197220 */ /* 0x000fc60000410000 */
[----:B------:R-:W-:-:S04]  /*19c0*/  FFMA.FTZ R24, R24, R35, 1 ;  /* 0x3f80000018187423 */ /* 0x000fc80000010023 */
[----:B------:R-:W-:Y:S01]  /*19d0*/  FMUL.FTZ R32, R25, R24 ;  /* 0x0000001819207220 */ /* 0x000fe20000410000 */
[----:B------:R-:W-:-:S03]  /*19e0*/  FFMA.FTZ R24, R27, R64, R30 ;  /* 0x000000401b187223 */ /* 0x000fc6000001001e */
[-C--:B------:R-:W-:Y:S01]  /*19f0*/  FMUL.FTZ R35, R23, R32.reuse ;  /* 0x0000002017237220 */ /* 0x080fe20000410000 */
[----:B------:R-:W-:Y:S01]  /*1a00*/  FFMA.FTZ R25, R70, R32, R31 ;  /* 0x0000002046197223 */ /* 0x000fe2000001001f */
[----:B------:R-:W-:Y:S02]  /*1a10*/  FADD.FTZ R27, R28, R32 ;  /* 0x000000201c1b7221 */ /* 0x000fe40000010000 */
[----:B------:R-:W-:Y:S01]  /*1a20*/  FFMA.FTZ R34, R70, R35, R34 ;  /* 0x0000002346227223 */ /* 0x000fe20000010022 */
[----:B------:R-:W-:-:S07]  /*1a30*/  FADD.FTZ R35, R35, R36 ;  /* 0x0000002423237221 */ /* 0x000fce0000010000 */
.L_x_3:
[----:B------:R-:W0:Y:S01]  /*1a40*/  SHFL.DOWN PT, R28, R34, 0x1, 0x1f ;  /* 0x08201f00221c7f89 */ /* 0x000e2200000e0000 */
[C---:B------:R-:W-:Y:S01]  /*1a50*/  ISETP.GT.AND P1, PT, R5.reuse, 0x1e, PT ;  /* 0x0000001e0500780c */ /* 0x040fe20003f24270 */
[----:B------:R-:W-:Y:S01]  /*1a60*/  BSSY.RECONVERGENT B0, `(.L_x_4) ;  /* 0x0000021000007945 */ /* 0x000fe20003800200 */
[C---:B------:R-:W-:Y:S01]  /*1a70*/  ISETP.GT.AND P6, PT, R5.reuse, 0xf, PT ;  /* 0x0000000f0500780c */ /* 0x040fe20003fc4270 */
[----:B------:R-:W1:Y:S01]  /*1a80*/  SHFL.DOWN PT, R29, R35, 0x1, 0x1f ;  /* 0x08201f00231d7f89 */ /* 0x000e6200000e0000 */
[----:B------:R-:W-:Y:S02]  /*1a90*/  ISETP.GT.AND P5, PT, R5, 0x17, PT ;  /* 0x000000170500780c */ /* 0x000fe40003fa4270 */
[----:B------:R-:W-:Y:S01]  /*1aa0*/  ISETP.NE.AND P2, PT, R2, RZ, PT ;  /* 0x000000ff0200720c */ /* 0x000fe20003f45270 */
[----:B------:R-:W-:Y:S01]  /*1ab0*/  STS.128 [R54], R24 ;  /* 0x0000001836007388 */ /* 0x000fe20000000c00 */
[----:B------:R-:W-:-:S05]  /*1ac0*/  ISETP.GE.U32.AND P3, PT, R4, 0x2, PT ;  /* 0x000000020400780c */ /* 0x000fca0003f66070 */
[----:B0-----:R-:W-:Y:S01]  /*1ad0*/  @!P1 FADD.FTZ R34, R28, R34 ;  /* 0x000000221c229221 */ /* 0x001fe20000010000 */
[----:B-1----:R-:W-:-:S04]  /*1ae0*/  @!P1 FADD.FTZ R35, R29, R35 ;  /* 0x000000231d239221 */ /* 0x002fc80000010000 */
[----:B------:R-:W0:Y:S01]  /*1af0*/  SHFL.DOWN PT, R28, R34, 0x2, 0x1f ;  /* 0x08401f00221c7f89 */ /* 0x000e2200000e0000 */
[----:B------:R-:W-:-:S03]  /*1b00*/  ISETP.GT.AND P1, PT, R5, 0x1d, PT ;  /* 0x0000001d0500780c */ /* 0x000fc60003f24270 */
[----:B------:R-:W1:Y:S10]  /*1b10*/  SHFL.DOWN PT, R29, R35, 0x2, 0x1f ;  /* 0x08401f00231d7f89 */ /* 0x000e7400000e0000 */
        /* <DEDUP_REMOVED lines=8> */
[----:B------:R-:W-:-:S03]  /*1ba0*/  ISETP.GT.U32.AND P1, PT, R2, 0x27, PT ;  /* 0x000000270200780c */ /* 0x000fc60003f24070 */
[----:B------:R-:W1:Y:S01]  /*1bb0*/  SHFL.DOWN PT, R29, R35, 0x8, 0x1f ;  /* 0x09001f00231d7f89 */ /* 0x000e6200000e0000 */
[----:B0-----:R-:W-:Y:S01]  /*1bc0*/  FADD.FTZ R31, R34, R28 ;  /* 0x0000001c221f7221 */ /* 0x001fe20000010000 */
[----:B-1----:R-:W-:-:S04]  /*1bd0*/  FADD.FTZ R28, R35, R29 ;  /* 0x0000001d231c7221 */ /* 0x002fc80000010000 */
[----:B------:R-:W-:Y:S02]  /*1be0*/  FSEL R36, R34, R31, P5 ;  /* 0x0000001f22247208 */ /* 0x000fe40002800000 */
[----:B------:R-:W-:-:S03]  /*1bf0*/  FSEL R37, R35, R28, P5 ;  /* 0x0000001c23257208 */ /* 0x000fc60002800000 */
[----:B------:R0:W1:Y:S04]  /*1c00*/  SHFL.DOWN PT, R30, R36, 0x10, 0x1f ;  /* 0x0a001f00241e7f89 */ /* 0x00006800000e0000 */
[----:B------:R0:W2:Y:S01]  /*1c10*/  SHFL.DOWN PT, R29, R37, 0x10, 0x1f ;  /* 0x0a001f00251d7f89 */ /* 0x0000a200000e0000 */
[----:B------:R-:W-:Y:S05]  /*1c20*/  @P6 BRA `(.L_x_5) ;  /* 0x0000000000106947 */ /* 0x000fea0003800000 */
[----:B------:R-:W-:Y:S01]  /*1c30*/  ISETP.NE.AND P5, PT, R5, RZ, PT ;  /* 0x000000ff0500720c */ /* 0x000fe20003fa5270 */
[----:B01----:R-:W-:Y:S01]  /*1c40*/  FADD.FTZ R36, R31, R30 ;  /* 0x0000001e1f247221 */ /* 0x003fe20000010000 */
[----:B--2---:R-:W-:-:S11]  /*1c50*/  FADD.FTZ R37, R28, R29 ;  /* 0x0000001d1c257221 */ /* 0x004fd60000010000 */
[----:B------:R3:W-:Y:S02]  /*1c60*/  @!P5 STS.64 [R53+UR5+0x18], R36 ;  /* 0x000018243500d988 */ /* 0x0007e40008000a05 */
.L_x_5:
[----:B------:R-:W-:Y:S05]  /*1c70*/  BSYNC.RECONVERGENT B0 ;  /* 0x0000000000007941 */ /* 0x000fea0003800200 */
.L_x_4:
[----:B------:R-:W-:Y:S06]  /*1c80*/  BAR.SYNC.DEFER_BLOCKING 0x0 ;  /* 0x0000000000007b1d */ /* 0x000fec0000010000 */
[----:B------:R-:W-:Y:S04]  /*1c90*/  BSSY.RECONVERGENT B0, `(.L_x_6) ;  /* 0x0000035000007945 */ /* 0x000fe80003800200 */
[----:B------:R-:W-:Y:S05]  /*1ca0*/  @P2 BRA `(.L_x_7) ;  /* 0x0000000000cc2947 */ /* 0x000fea0003800000 */
[----:B------:R-:W4:Y:S01]  /*1cb0*/  S2UR UR7, SR_CgaCtaId ;  /* 0x00000000000779c3 */ /* 0x000f220000008800 */
[----:B------:R-:W-:Y:S02]  /*1cc0*/  UMOV UR6, 0x400 ;  /* 0x0000040000067882 */ /* 0x000fe40000000000 */
[----:B----4-:R-:W-:-:S09]  /*1cd0*/  ULEA UR6, UR7, UR6, 0x18 ;  /* 0x0000000607067291 */ /* 0x010fd2000f8ec0ff */
[----:B-12---:R-:W1:Y:S04]  /*1ce0*/  LDS.128 R28, [UR6+0x20] ;  /* 0x00002006ff1c7984 */ /* 0x006e680008000c00 */
[----:B------:R-:W2:Y:S01]  /*1cf0*/  LDS.128 R32, [UR6+0x30] ;  /* 0x00003006ff207984 */ /* 0x000ea20008000c00 */
[----:B-1----:R-:W-:Y:S01]  /*1d00*/  FADD.FTZ R71, R36, R28 ;  /* 0x0000001c24477221 */ /* 0x002fe20000010000 */
[----:B------:R-:W-:Y:S02]  /*1d10*/  FADD.FTZ R28, R37, R29 ;  /* 0x0000001d251c7221 */ /* 0x000fe40000010000 */
[----:B0--3--:R-:W-:Y:S01]  /*1d20*/  LDS.64 R36, [UR6+0xb0] ;  /* 0x0000b006ff247984 */ /* 0x009fe20008000a00 */
[----:B------:R-:W-:Y:S01]  /*1d30*/  FADD.FTZ R71, R71, R30 ;  /* 0x0000001e47477221 */ /* 0x000fe20000010000 */
[----:B------:R-:W-:-:S03]  /*1d40*/  FADD.FTZ R28, R28, R31 ;  /* 0x0000001f1c1c7221 */ /* 0x000fc60000010000 */
[----:B--2---:R-:W-:Y:S01]  /*1d50*/  FADD.FTZ R71, R71, R32 ;  /* 0x0000002047477221 */ /* 0x004fe20000010000 */
[----:B------:R-:W-:Y:S02]  /*1d60*/  FADD.FTZ R32, R28, R33 ;  /* 0x000000211c207221 */ /* 0x000fe40000010000 */
[----:B------:R-:W0:Y:S01]  /*1d70*/  LDS.128 R28, [UR6+0x40] ;  /* 0x00004006ff1c7984 */ /* 0x000e220008000c00 */
[----:B------:R-:W-:Y:S01]  /*1d80*/  FADD.FTZ R71, R71, R34 ;  /* 0x0000002247477221 */ /* 0x000fe20000010000 */
[----:B------:R-:W-:-:S03]  /*1d90*/  FADD.FTZ R32, R32, R35 ;  /* 0x0000002320207221 */ /* 0x000fc60000010000 */
[----:B0-----:R-:W-:Y:S01]  /*1da0*/  FADD.FTZ R71, R71, R28 ;  /* 0x0000001c47477221 */ /* 0x001fe20000010000 */
        /* <DEDUP_REMOVED lines=23> */
[----:B------:R-:W-:-:S04]  /*1f20*/  FADD.FTZ R28, R28, R31 ;  /* 0x0000001f1c1c7221 */ /* 0x000fc80000010000 */
[----:B0-----:R-:W-:Y:S01]  /*1f30*/  FADD.FTZ R28, R28, R33 ;  /* 0x000000211c1c7221 */ /* 0x001fe20000010000 */
[----:B------:R-:W-:-:S03]  /*1f40*/  FADD.FTZ R71, R71, R32 ;  /* 0x0000002047477221 */ /* 0x000fc60000010000 */
[----:B------:R-:W-:Y:S01]  /*1f50*/  FADD.FTZ R32, R28, R35 ;  /* 0x000000231c207221 */ /* 0x000fe20000010000 */
[----:B------:R-:W-:Y:S01]  /*1f60*/  FADD.FTZ R71, R71, R34 ;  /* 0x0000002247477221 */ /* 0x000fe20000010000 */
[----:B------:R-:W0:Y:S03]  /*1f70*/  LDS.128 R28, [UR6+0xa0] ;  /* 0x0000a006ff1c7984 */ /* 0x000e260008000c00 */
[----:B0-----:R-:W-:Y:S01]  /*1f80*/  FADD.FTZ R71, R71, R28 ;  /* 0x0000001c47477221 */ /* 0x001fe20000010000 */
[----:B------:R-:W-:-:S03]  /*1f90*/  FADD.FTZ R32, R32, R29 ;  /* 0x0000001d20207221 */ /* 0x000fc60000010000 */
[----:B------:R-:W-:Y:S01]  /*1fa0*/  FADD.FTZ R71, R71, R30 ;  /* 0x0000001e47477221 */ /* 0x000fe20000010000 */
[----:B------:R-:W-:-:S03]  /*1fb0*/  FADD.FTZ R32, R32, R31 ;  /* 0x0000001f20207221 */ /* 0x000fc60000010000 */
[----:B------:R-:W-:Y:S01]  /*1fc0*/  FADD.FTZ R36, R71, R36 ;  /* 0x0000002447247221 */ /* 0x000fe20000010000 */
[----:B------:R-:W-:-:S07]  /*1fd0*/  FADD.FTZ R37, R32, R37 ;  /* 0x0000002520257221 */ /* 0x000fce0000010000 */
.L_x_7:
[----:B------:R-:W-:Y:S05]  /*1fe0*/  BSYNC.RECONVERGENT B0 ;  /* 0x0000000000007941 */ /* 0x000fea0003800200 */
.L_x_6:
[----:B------:R-:W-:Y:S06]  /*1ff0*/  BAR.SYNC.DEFER_BLOCKING 0x0 ;  /* 0x0000000000007b1d */ /* 0x000fec0000010000 */
[----:B------:R-:W-:Y:S04]  /*2000*/  BSSY.RECONVERGENT B0, `(.L_x_8) ;  /* 0x000004d000007945 */ /* 0x000fe80003800200 */
[----:B------:R-:W-:Y:S05]  /*2010*/  @P1 BRA `(.L_x_9) ;  /* 0x00000004002c1947 */ /* 0x000fea0003800000 */
[----:B-12---:R-:W1:Y:S04]  /*2020*/  LDS.128 R28, [R54+0x280] ;  /* 0x00028000361c7984 */ /* 0x006e680000000c00 */
[----:B------:R-:W2:Y:S01]  /*2030*/  LDS.128 R32, [R54+0x500] ;  /* 0x0005000036207984 */ /* 0x000ea20000000c00 */
[----:B-1----:R-:W-:Y:S01]  /*2040*/  FADD.FTZ R71, R24, R28 ;  /* 0x0000001c18477221 */ /* 0x002fe20000010000 */
[----:B------:R-:W-:Y:S01]  /*2050*/  FADD.FTZ R24, R25, R29 ;  /* 0x0000001d19187221 */ /* 0x000fe20000010000 */
[----:B------:R-:W-:Y:S01]  /*2060*/  FADD.FTZ R29, R26, R30 ;  /* 0x0000001e1a1d7221 */ /* 0x000fe20000010000 */
[----:B------:R-:W-:Y:S01]  /*2070*/  FADD.FTZ R28, R27, R31 ;  /* 0x0000001f1b1c7221 */ /* 0x000fe20000010000 */
[----:B--2---:R-:W-:Y:S01]  /*2080*/  FADD.FTZ R71, R71, R32 ;  /* 0x0000002047477221 */ /* 0x004fe20000010000 */
[----:B------:R-:W-:Y:S01]  /*2090*/  FADD.FTZ R30, R24, R33 ;  /* 0x00000021181e7221 */ /* 0x000fe20000010000 */
[----:B------:R-:W-:Y:S01]  /*20a0*/  FADD.FTZ R33, R29, R34 ;  /* 0x000000221d217221 */ /* 0x000fe20000010000 */
[----:B------:R-:W1:Y:S01]  /*20b0*/  LDS.128 R24, [R54+0x780] ;  /* 0x0007800036187984 */ /* 0x000e620000000c00 */
[----:B------:R-:W-:Y:S01]  /*20c0*/  FADD.FTZ R32, R28, R35 ;  /* 0x000000231c207221 */ /* 0x000fe20000010000 */
[----:B-1----:R-:W-:Y:S01]  /*20d0*/  FADD.FTZ R71, R71, R24 ;  /* 0x0000001847477221 */ /* 0x002fe20000010000 */
        /* <DEDUP_REMOVED lines=62> */
[----:B------:R-:W-:-:S07]  /*24c0*/  FADD.FTZ R27, R32, R27 ;  /* 0x0000001b201b7221 */ /* 0x000fce0000010000 */
.L_x_9:
[----:B------:R-:W-:Y:S05]  /*24d0*/  BSYNC.RECONVERGENT B0 ;  /* 0x0000000000007941 */ /* 0x000fea0003800200 */
.L_x_8:
[----:B------:R-:W-:Y:S04]  /*24e0*/  BSSY.RECONVERGENT B0, `(.L_x_10) ;  /* 0x000001d000007945 */ /* 0x000fe80003800200 */
[----:B------:R-:W-:Y:S05]  /*24f0*/  @P1 BRA `(.L_x_11) ;  /* 0x00000000006c1947 */ /* 0x000fea0003800000 */
[----:B--2---:R-:W2:Y:S01]  /*2500*/  LDC.64 R28, c[0x0][0x3f8] ;  /* 0x0000fe00ff1c7b82 */ /* 0x004ea20000000a00 */
[----:B------:R-:W-:-:S07]  /*2510*/  IMAD R33, R65, 0x28, R2 ;  /* 0x0000002841217824 */ /* 0x000fce00078e0202 */
[----:B-1----:R-:W1:Y:S01]  /*2520*/  LDC.64 R30, c[0x0][0x3d8] ;  /* 0x0000f600ff1e7b82 */ /* 0x002e620000000a00 */
[----:B--2---:R-:W-:Y:S01]  /*2530*/  LEA.HI R35, P1, R29, R28, RZ, 0x1 ;  /* 0x0000001c1d237211 */ /* 0x004fe200078308ff */
[----:B-1----:R-:W-:-:S03]  /*2540*/  IMAD.WIDE R32, R33, 0x4, R30 ;  /* 0x0000000421207825 */ /* 0x002fc600078e021e */
[----:B------:R-:W-:Y:S02]  /*2550*/  SHF.L.U32 R31, R35, 0x1, RZ ;  /* 0x00000001231f7819 */ /* 0x000fe400000006ff */
[----:B------:R-:W-:Y:S02]  /*2560*/  IADD3.X R30, PT, PT, RZ, R29, RZ, P1, !PT ;  /* 0x0000001dff1e7210 */ /* 0x000fe40000ffe4ff */
[----:B------:R-:W-:Y:S01]  /*2570*/  LOP3.LUT R31, R31, 0xfffffffc, RZ, 0xc0, !PT ;  /* 0xfffffffc1f1f7812 */ /* 0x000fe200078ec0ff */
[----:B------:R1:W-:Y:S01]  /*2580*/  REDG.E.ADD.F32.FTZ.RN.STRONG.GPU desc[UR8][R32.64], R24 ;  /* 0x00000018200079a6 */ /* 0x0003e2000c12f308 */
[----:B------:R-:W-:Y:S02]  /*2590*/  SHF.L.U64.HI R35, R35, 0x1, R30 ;  /* 0x0000000123237819 */ /* 0x000fe4000001021e */
[----:B------:R-:W-:Y:S02]  /*25a0*/  IADD3 R30, P1, PT, R32, R31, RZ ;  /* 0x0000001f201e7210 */ /* 0x000fe40007f3e0ff */
[----:B------:R-:W-:-:S02]  /*25b0*/  LEA R65, R29, R29, 0x1 ;  /* 0x0000001d1d417211 */ /* 0x000fc400078e08ff */
[----:B------:R-:W-:Y:S01]  /*25c0*/  IADD3.X R31, PT, PT, R33, R35, RZ, P1, !PT ;  /* 0x00000023211f7210 */ /* 0x000fe20000ffe4ff */
[----:B------:R-:W-:-:S04]  /*25d0*/  IMAD.WIDE.U32 R34, R28, 0x3, RZ ;  /* 0x000000031c227825 */ /* 0x000fc800078e00ff */
[----:B------:R4:W-:Y:S01]  /*25e0*/  REDG.E.ADD.F32.FTZ.RN.STRONG.GPU desc[UR8][R30.64], R25 ;  /* 0x000000191e0079a6 */ /* 0x0009e2000c12f308 */
[----:B------:R-:W-:-:S04]  /*25f0*/  IADD3 R65, PT, PT, R35, R65, RZ ;  /* 0x0000004123417210 */ /* 0x000fc80007ffe0ff */
[----:B------:R-:W-:-:S04]  /*2600*/  LEA.HI R34, P1, R65, R34, RZ, 0x1 ;  /* 0x0000002241227211 */ /* 0x000fc800078308ff */
[C---:B------:R-:W-:Y:S02]  /*2610*/  SHF.L.U32 R35, R34.reuse, 0x1, RZ ;  /* 0x0000000122237819 */ /* 0x040fe400000006ff */
[----:B------:R-:W-:Y:S02]  /*2620*/  IADD3.X R65, PT, PT, RZ, R65, RZ, P1, !PT ;  /* 0x00000041ff417210 */ /* 0x000fe40000ffe4ff */
[----:B------:R-:W-:Y:S02]  /*2630*/  LOP3.LUT R35, R35, 0xfffffffc, RZ, 0xc0, !PT ;  /* 0xfffffffc23237812 */ /* 0x000fe400078ec0ff */
[----:B------:R-:W-:Y:S02]  /*2640*/  SHF.L.U64.HI R65, R34, 0x1, R65 ;  /* 0x0000000122417819 */ /* 0x000fe40000010241 */
[----:B------:R-:W-:Y:S02]  /*2650*/  LEA R34, P1, R28, R32, 0x2 ;  /* 0x000000201c227211 */ /* 0x000fe400078210ff */
[----:B-1----:R-:W-:-:S02]  /*2660*/  IADD3 R32, P5, PT, R32, R35, RZ ;  /* 0x0000002320207210 */ /* 0x002fc40007fbe0ff */
[----:B------:R-:W-:Y:S02]  /*2670*/  LEA.HI.X R35, R28, R33, R29, 0x2, P1 ;  /* 0x000000211c237211 */ /* 0x000fe400008f141d */
[----:B------:R-:W-:-:S03]  /*2680*/  IADD3.X R33, PT, PT, R33, R65, RZ, P5, !PT ;  /* 0x0000004121217210 */ /* 0x000fc60002ffe4ff */
[----:B------:R4:W-:Y:S04]  /*2690*/  REDG.E.ADD.F32.FTZ.RN.STRONG.GPU desc[UR8][R34.64], R26 ;  /* 0x0000001a220079a6 */ /* 0x0009e8000c12f308 */
[----:B------:R4:W-:Y:S02]  /*26a0*/  REDG.E.ADD.F32.FTZ.RN.STRONG.GPU desc[UR8][R32.64], R27 ;  /* 0x0000001b200079a6 */ /* 0x0009e4000c12f308 */
.L_x_11:
[----:B------:R-:W-:Y:S05]  /*26b0*/  BSYNC.RECONVERGENT B0 ;  /* 0x0000000000007941 */ /* 0x000fea0003800200 */
.L_x_10:
[----:B------:R-:W-:Y:S05]  /*26c0*/  @!P3 BRA `(.L_x_12) ;  /* 0x00000008008cb947 */ /* 0x000fea0003800000 */
[----:B----4-:R-:W4:Y:S01]  /*26d0*/  LDC.64 R32, c[0x0][0x3d0] ;  /* 0x0000f400ff207b82 */ /* 0x010f220000000a00 */
[----:B------:R-:W-:Y:S02]  /*26e0*/  LOP3.LUT R24, R39, 0x1, RZ, 0xc0, !PT ;  /* 0x0000000127187812 */ /* 0x000fe400078ec0ff */
[----:B------:R-:W-:-:S03]  /*26f0*/  ISETP.GE.U32.AND P3, PT, R4, 0x8, PT ;  /* 0x000000080400780c */ /* 0x000fc60003f66070 */
[----:B------:R-:W-:-:S04]  /*2700*/  IMAD R27, R24, R3, RZ ;  /* 0x00000003181b7224 */ /* 0x000fc800078e02ff */
[----:B------:R-:W-:-:S05]  /*2710*/  IMAD R24, R27, R4, RZ ;  /* 0x000000041b187224 */ /* 0x000fca00078e02ff */
[----:B------:R-:W-:-:S05]  /*2720*/  SHF.L.U32 R25, R24, 0x1, RZ ;  /* 0x0000000118197819 */ /* 0x000fca00000006ff */
[----:B----4-:R-:W-:Y:S01]  /*2730*/  IMAD.WIDE R32, R25, 0x4, R32 ;  /* 0x0000000419207825 */ /* 0x010fe200078e0220 */
[----:B------:R-:W-:Y:S06]  /*2740*/  @P2 BRA `(.L_x_13) ;  /* 0x00000000004c2947 */ /* 0x000fec0003800000 */
[----:B------:R-:W4:Y:S01]  /*2750*/  LDC.64 R24, c[0x0][0x3c8] ;  /* 0x0000f200ff187b82 */ /* 0x000f220000000a00 */
[----:B------:R-:W-:Y:S02]  /*2760*/  LOP3.LUT P1, R28, R39, 0x2, RZ, 0xc0, !PT ;  /* 0x00000002271c7812 */ /* 0x000fe4000782c0ff */
[----:B------:R-:W-:Y:S02]  /*2770*/  IADD3 R27, PT, PT, R27, R0, RZ ;  /* 0x000000001b1b7210 */ /* 0x000fe40007ffe0ff */
[----:B------:R-:W-:Y:S02]  /*2780*/  SEL R31, R4, RZ, !P1 ;  /* 0x000000ff041f7207 */ /* 0x000fe40004800000 */
[----:B--2---:R-:W-:Y:S02]  /*2790*/  IADD3 R29, PT, PT, -R28, 0x1, RZ ;  /* 0x000000011c1d7810 */ /* 0x004fe40007ffe1ff */
[----:B------:R-:W-:Y:S01]  /*27a0*/  ISETP.NE.AND P1, PT, R31, -0x1, PT ;  /* 0xffffffff1f00780c */ /* 0x000fe20003f25270 */
[----:B----4-:R-:W-:-:S04]  /*27b0*/  IMAD.WIDE.U32 R24, R27, 0x4, R24 ;  /* 0x000000041b187825 */ /* 0x010fc800078e0018 */
[----:B------:R-:W-:-:S05]  /*27c0*/  IMAD.WIDE.U32 R26, R52, 0x8, R32 ;  /* 0x00000008341a7825 */ /* 0x000fca00078e0020 */
[----:B------:R4:W-:Y:S01]  /*27d0*/  STG.E.64 desc[UR8][R26.64], R36 ;  /* 0x000000241a007986 */ /* 0x0009e2000c101b08 */
[----:B------:R-:W-:Y:S06]  /*27e0*/  MEMBAR.ALL.GPU ;  /* 0x0000000000007992 */ /* 0x000fec000000a000 */
[----:B------:R-:W-:-:S00]  /*27f0*/  ERRBAR ;  /* 0x00000000000079ab */ /* 0x000fc00000000000 */
[----:B------:R-:W-:Y:S06]  /*2800*/  CGAERRBAR ;  /* 0x00000000000075ab */ /* 0x000fec0000000000 */
[----:B------:R4:W-:Y:S01]  /*2810*/  REDG.E.ADD.S32.STRONG.GPU desc[UR8][R24.64], R29 ;  /* 0x0000001d1800798e */ /* 0x0009e2000c12e308 */
[----:B------:R-:W-:Y:S05]  /*2820*/  @!P1 BRA `(.L_x_13) ;  /* 0x0000000000149947 */ /* 0x000fea0003800000 */
.L_x_14:
[----:B----4-:R-:W2:Y:S04]  /*2830*/  LDG.E.STRONG.GPU R26, desc[UR8][R24.64] ;  /* 0x00000008181a7981 */ /* 0x010ea8000c1ef900 */
[----:B--2---:R-:W-:Y:S01]  /*2840*/  CCTL.IVALL ;  /* 0x00000000ff00798f */ /* 0x004fe20002000000 */
[----:B------:R-:W-:Y:S05]  /*2850*/  YIELD ;  /* 0x0000000000007946 */ /* 0x000fea0003800000 */
[----:B------:R-:W-:-:S13]  /*2860*/  ISETP.NE.AND P1, PT, R26, R31, PT ;  /* 0x0000001f1a00720c */ /* 0x000fda0003f25270 */
[----:B------:R-:W-:Y:S05]  /*2870*/  @P1 BRA `(.L_x_14) ;  /* 0xfffffffc00ec1947 */ /* 0x000fea000383ffff */
.L_x_13:
[----:B------:R-:W-:Y:S05]  /*2880*/  WARPSYNC.ALL ;  /* 0x0000000000007948 */ /* 0x000fea0003800000 */
[----:B------:R-:W-:Y:S01]  /*2890*/  BAR.SYNC.DEFER_BLOCKING 0x0 ;  /* 0x0000000000007b1d */ /* 0x000fe20000010000 */
[----:B------:R-:W-:-:S05]  /*28a0*/  HFMA2 R34, -RZ, RZ, 0, 0 ;  /* 0x00000000ff227431 */ /* 0x000fca00000001ff */
[----:B------:R-:W-:Y:S05]  /*28b0*/  @!P3 BRA `(.L_x_15) ;  /* 0x000000040018b947 */ /* 0x000fea0003800000 */
[----:B------:R-:W-:Y:S01]  /*28c0*/  IADD3 R34, PT, PT, R0, R3, RZ ;  /* 0x0000000300227210 */ /* 0x000fe20007ffe0ff */
[----:B------:R-:W-:Y:S01]  /*28d0*/  UIADD3 UR6, UPT, UPT, -UR10, URZ, URZ ;  /* 0x000000ff0a067290 */ /* 0x000fe2000fffe1ff */
[----:B------:R-:W-:Y:S02]  /*28e0*/  MOV R72, RZ ;  /* 0x000000ff00487202 */ /* 0x000fe40000000f00 */
[----:B------:R-:W-:Y:S02]  /*28f0*/  MOV R31, R0 ;  /* 0x00000000001f7202 */ /* 0x000fe40000000f00 */
[----:B-1----:R-:W-:Y:S02]  /*2900*/  MOV R30, R41 ;  /* 0x00000029001e7202 */ /* 0x002fe40000000f00 */
[----:B------:R-:W-:Y:S02]  /*2910*/  MOV R35, R42 ;  /* 0x0000002a00237202 */ /* 0x000fe40000000f00 */
[----:B------:R-:W-:-:S02]  /*2920*/  MOV R64, R43 ;  /* 0x0000002b00407202 */ /* 0x000fc40000000f00 */
[----:B------:R-:W-:Y:S02]  /*2930*/  MOV R65, R44 ;  /* 0x0000002c00417202 */ /* 0x000fe40000000f00 */
[----:B------:R-:W-:Y:S02]  /*2940*/  MOV R70, R45 ;  /* 0x0000002d00467202 */ /* 0x000fe40000000f00 */
[----:B------:R-:W-:-:S07]  /*2950*/  MOV R71, R46 ;  /* 0x0000002e00477202 */ /* 0x000fce0000000f00 */
.L_x_16:
[----:B------:R-:W-:-:S13]  /*2960*/  ISETP.EQ.OR P1, PT, RZ, UR6, P2 ;  /* 0x00000006ff007c0c */ /* 0x000fda0009722670 */
[----:B----4-:R-:W-:-:S05]  /*2970*/  @!P1 IMAD.WIDE.U32 R26, R31, 0x8, R32 ;  /* 0x000000081f1a9825 */ /* 0x010fca00078e0020 */
[----:B------:R-:W0:Y:S02]  /*2980*/  @!P1 LDG.E.64 R24, desc[UR8][R26.64] ;  /* 0x000000081a189981 */ /* 0x000e24000c1e1b00 */
[----:B0--3--:R-:W-:Y:S01]  /*2990*/  @!P1 FADD.FTZ R36, R36, R24 ;  /* 0x0000001824249221 */ /* 0x009fe20000010000 */
[----:B------:R-:W-:Y:S01]  /*29a0*/  IADD3 R24, PT, PT, R72, 0x1, RZ ;  /* 0x0000000148187810 */ /* 0x000fe20007ffe0ff */
[----:B------:R-:W-:-:S03]  /*29b0*/  @!P1 FADD.FTZ R37, R37, R25 ;  /* 0x0000001925259221 */ /* 0x000fc60000010000 */
[----:B------:R-:W-:-:S13]  /*29c0*/  ISETP.EQ.OR P1, PT, R24, UR10, P2 ;  /* 0x0000000a18007c0c */ /* 0x000fda0009722670 */
[----:B--2---:R-:W-:-:S05]  /*29d0*/  @!P1 IMAD.WIDE.U32 R28, R34, 0x8, R32 ;  /* 0x00000008221c9825 */ /* 0x004fca00078e0020 */
[----:B------:R-:W2:Y:S02]  /*29e0*/  @!P1 LDG.E.64 R24, desc[UR8][R28.64] ;  /* 0x000000081c189981 */ /* 0x000ea4000c1e1b00 */
[----:B--2---:R-:W-:Y:S01]  /*29f0*/  @!P1 FADD.FTZ R36, R36, R24 ;  /* 0x0000001824249221 */ /* 0x004fe20000010000 */
[----:B------:R-:W-:Y:S01]  /*2a00*/  IADD3 R24, PT, PT, R72, 0x2, RZ ;  /* 0x0000000248187810 */ /* 0x000fe20007ffe0ff */
[----:B------:R-:W-:-:S03]  /*2a10*/  @!P1 FADD.FTZ R37, R37, R25 ;  /* 0x0000001925259221 */ /* 0x000fc60000010000 */
[----:B------:R-:W-:-:S13]  /*2a20*/  ISETP.EQ.OR P1, PT, R24, UR10, P2 ;  /* 0x0000000a18007c0c */ /* 0x000fda0009722670 */
[----:B------:R-:W-:-:S05]  /*2a30*/  @!P1 IMAD.WIDE.U32 R26, R30, 0x8, R32 ;  /* 0x000000081e1a9825 */ /* 0x000fca00078e0020 */
        /* <DEDUP_REMOVED lines=29> */
[----:B------:R-:W-:-:S06]  /*2c10*/  @!P1 IMAD.WIDE.U32 R24, R71, 0x8, R32 ;  /* 0x0000000847189825 */ /* 0x000fcc00078e0020 */
[----:B------:R-:W2:Y:S01]  /*2c20*/  @!P1 LDG.E.64 R24, desc[UR8][R24.64] ;  /* 0x0000000818189981 */ /* 0x000ea2000c1e1b00 */
[----:B------:R-:W-:Y:S01]  /*2c30*/  IADD3 R72, PT, PT, R72, 0x8, RZ ;  /* 0x0000000848487810 */ /* 0x000fe20007ffe0ff */
[----:B------:R-:W-:Y:S01]  /*2c40*/  UIADD3 UR6, UPT, UPT, UR6, 0x8, URZ ;  /* 0x0000000806067890 */ /* 0x000fe2000fffe0ff */
[C---:B------:R-:W-:Y:S02]  /*2c50*/  LEA R31, R3.reuse, R31, 0x3 ;  /* 0x0000001f031f7211 */ /* 0x040fe400078e18ff */
[C---:B------:R-:W-:Y:S02]  /*2c60*/  LEA R34, R3.reuse, R34, 0x3 ;  /* 0x0000002203227211 */ /* 0x040fe400078e18ff */
[C---:B------:R-:W-:Y:S02]  /*2c70*/  LEA R30, R3.reuse, R30, 0x3 ;  /* 0x0000001e031e7211 */ /* 0x040fe400078e18ff */
[C---:B------:R-:W-:Y:S02]  /*2c80*/  LEA R35, R3.reuse, R35, 0x3 ;  /* 0x0000002303237211 */ /* 0x040fe400078e18ff */
[----:B------:R-:W-:-:S02]  /*2c90*/  LEA R64, R3, R64, 0x3 ;  /* 0x0000004003407211 */ /* 0x000fc400078e18ff */
[C---:B------:R-:W-:Y:S02]  /*2ca0*/  LEA R65, R3.reuse, R65, 0x3 ;  /* 0x0000004103417211 */ /* 0x040fe400078e18ff */
[C---:B------:R-:W-:Y:S02]  /*2cb0*/  LEA R70, R3.reuse, R70, 0x3 ;  /* 0x0000004603467211 */ /* 0x040fe400078e18ff */
[----:B------:R-:W-:Y:S01]  /*2cc0*/  LEA R71, R3, R71, 0x3 ;  /* 0x0000004703477211 */ /* 0x000fe200078e18ff */
[----:B--2---:R-:W-:Y:S01]  /*2cd0*/  @!P1 FADD.FTZ R36, R36, R24 ;  /* 0x0000001824249221 */ /* 0x004fe20000010000 */
[----:B------:R-:W-:Y:S01]  /*2ce0*/  @!P1 FADD.FTZ R37, R37, R25 ;  /* 0x0000001925259221 */ /* 0x000fe20000010000 */
[----:B------:R-:W-:-:S13]  /*2cf0*/  ISETP.NE.AND P1, PT, R72, R47, PT ;  /* 0x0000002f4800720c */ /* 0x000fda0003f25270 */
[----:B------:R-:W-:Y:S05]  /*2d00*/  @P1 BRA `(.L_x_16) ;  /* 0xfffffffc00141947 */ /* 0x000fea000383ffff */
[----:B------:R-:W-:-:S07]  /*2d10*/  MOV R34, R47 ;  /* 0x0000002f00227202 */ /* 0x000fce0000000f00 */
.L_x_15:
[----:B------:R-:W-:-:S13]  /*2d20*/  ISETP.NE.AND P1, PT, R51, RZ, PT ;  /* 0x000000ff3300720c */ /* 0x000fda0003f25270 */
[----:B------:R-:W-:Y:S05]  /*2d30*/  @!P1 BRA `(.L_x_12) ;  /* 0x0000000000f09947 */ /* 0x000fea0003800000 */
[----:B----4-:R-:W-:-:S04]  /*2d40*/  IADD3 R24, PT, PT, R51, -0x1, RZ ;  /* 0xffffffff33187810 */ /* 0x010fc80007ffe0ff */
[----:B------:R-:W-:-:S13]  /*2d50*/  ISETP.GE.U32.AND P1, PT, R24, 0x3, PT ;  /* 0x000000031800780c */ /* 0x000fda0003f26070 */
[----:B------:R-:W-:Y:S05]  /*2d60*/  @!P1 BRA `(.L_x_17) ;  /* 0x0000000000709947 */ /* 0x000fea0003800000 */
[C---:B------:R-:W-:Y:S02]  /*2d70*/  ISETP.EQ.OR P1, PT, R34.reuse, UR10, P2 ;  /* 0x0000000a22007c0c */ /* 0x040fe40009722670 */
[C---:B------:R-:W-:Y:S02]  /*2d80*/  IADD3 R27, PT, PT, R34.reuse, 0x1, RZ ;  /* 0x00000001221b7810 */ /* 0x040fe40007ffe0ff */
[C---:B--2---:R-:W-:Y:S02]  /*2d90*/  IADD3 R29, PT, PT, R34.reuse, 0x2, RZ ;  /* 0x00000002221d7810 */ /* 0x044fe40007ffe0ff */
[----:B------:R-:W-:Y:S02]  /*2da0*/  ISETP.EQ.OR P3, PT, R27, UR10, P2 ;  /* 0x0000000a1b007c0c */ /* 0x000fe40009762670 */
[----:B------:R-:W-:Y:S02]  /*2db0*/  ISETP.EQ.OR P5, PT, R29, UR10, P2 ;  /* 0x0000000a1d007c0c */ /* 0x000fe400097a2670 */
[----:B------:R-:W-:-:S03]  /*2dc0*/  IADD3 R31, PT, PT, R34, 0x3, RZ ;  /* 0x00000003221f7810 */ /* 0x000fc60007ffe0ff */
[----:B------:R-:W-:Y:S01]  /*2dd0*/  @!P1 IMAD R25, R34, R3, R0 ;  /* 0x0000000322199224 */ /* 0x000fe200078e0200 */
[----:B------:R-:W-:-:S03]  /*2de0*/  ISETP.EQ.OR P6, PT, R31, UR10, P2 ;  /* 0x0000000a1f007c0c */ /* 0x000fc600097c2670 */
[----:B------:R-:W-:-:S04]  /*2df0*/  @!P1 IMAD.WIDE.U32 R24, R25, 0x8, R32 ;  /* 0x0000000819189825 */ /* 0x000fc800078e0020 */
[-CC-:B------:R-:W-:Y:S02]  /*2e00*/  @!P3 IMAD R27, R27, R3.reuse, R0.reuse ;  /* 0x000000031b1bb224 */ /* 0x180fe400078e0200 */
[----:B------:R-:W-:Y:S01]  /*2e10*/  @!P5 IMAD R29, R29, R3, R0 ;  /* 0x000000031d1dd224 */ /* 0x000fe200078e0200 */
[----:B------:R-:W0:Y:S01]  /*2e20*/  @!P1 LDG.E.64 R24, desc[UR8][R24.64] ;  /* 0x0000000818189981 */ /* 0x000e22000c1e1b00 */
[----:B------:R-:W-:-:S04]  /*2e30*/  @!P3 IMAD.WIDE.U32 R26, R27, 0x8, R32 ;  /* 0x000000081b1ab825 */ /* 0x000fc800078e0020 */
[----:B------:R-:W-:Y:S02]  /*2e40*/  @!P5 IMAD.WIDE.U32 R28, R29, 0x8, R32 ;  /* 0x000000081d1cd825 */ /* 0x000fe400078e0020 */
[----:B------:R-:W2:Y:S02]  /*2e50*/  @!P3 LDG.E.64 R26, desc[UR8][R26.64] ;  /* 0x000000081a1ab981 */ /* 0x000ea4000c1e1b00 */
[----:B------:R-:W-:Y:S02]  /*2e60*/  @!P6 IMAD R31, R31, R3, R0 ;  /* 0x000000031f1fe224 */ /* 0x000fe400078e0200 */
[----:B------:R-:W4:Y:S02]  /*2e70*/  @!P5 LDG.E.64 R28, desc[UR8][R28.64] ;  /* 0x000000081c1cd981 */ /* 0x000f24000c1e1b00 */
[----:B-1----:R-:W-:-:S06]  /*2e80*/  @!P6 IMAD.WIDE.U32 R30, R31, 0x8, R32 ;  /* 0x000000081f1ee825 */ /* 0x002fcc00078e0020 */
[----:B------:R-:W5:Y:S01]  /*2e90*/  @!P6 LDG.E.64 R30, desc[UR8][R30.64] ;  /* 0x000000081e1ee981 */ /* 0x000f62000c1e1b00 */
[----:B------:R-:W-:Y:S01]  /*2ea0*/  IADD3 R34, PT, PT, R34, 0x4, RZ ;  /* 0x0000000422227810 */ /* 0x000fe20007ffe0ff */
[----:B0--3--:R-:W-:Y:S01]  /*2eb0*/  @!P1 FADD.FTZ R36, R36, R24 ;  /* 0x0000001824249221 */ /* 0x009fe20000010000 */
[----:B------:R-:W-:-:S03]  /*2ec0*/  @!P1 FADD.FTZ R37, R37, R25 ;  /* 0x0000001925259221 */ /* 0x000fc60000010000 */
[----:B--2---:R-:W-:Y:S01]  /*2ed0*/  @!P3 FADD.FTZ R36, R36, R26 ;  /* 0x0000001a2424b221 */ /* 0x004fe20000010000 */
[----:B------:R-:W-:-:S03]  /*2ee0*/  @!P3 FADD.FTZ R37, R37, R27 ;  /* 0x0000001b2525b221 */ /* 0x000fc60000010000 */
[----:B----4-:R-:W-:Y:S01]  /*2ef0*/  @!P5 FADD.FTZ R36, R36, R28 ;  /* 0x0000001c2424d221 */ /* 0x010fe20000010000 */
[----:B------:R-:W-:-:S03]  /*2f00*/  @!P5 FADD.FTZ R37, R37, R29 ;  /* 0x0000001d2525d221 */ /* 0x000fc60000010000 */
[----:B-----5:R-:W-:Y:S01]  /*2f10*/  @!P6 FADD.FTZ R36, R36, R30 ;  /* 0x0000001e2424e221 */ /* 0x020fe20000010000 */
[----:B------:R-:W-:-:S07]  /*2f20*/  @!P6 FADD.FTZ R37, R37, R31 ;  /* 0x0000001f2525e221 */ /* 0x000fce0000010000 */
.L_x_17:
[----:B------:R-:W-:-:S13]  /*2f30*/  LOP3.LUT P1, R24, R4, 0x3, RZ, 0xc0, !PT ;  /* 0x0000000304187812 */ /* 0x000fda000782c0ff */
[----:B------:R-:W-:Y:S05]  /*2f40*/  @!P1 BRA `(.L_x_12) ;  /* 0x00000000006c9947 */ /* 0x000fea0003800000 */
[----:B------:R-:W-:Y:S02]  /*2f50*/  ISETP.NE.AND P1, PT, R24, 0x1, PT ;  /* 0x000000011800780c */ /* 0x000fe40003f25270 */
[----:B------:R-:W-:-:S11]  /*2f60*/  LOP3.LUT R28, R4, 0x1, RZ, 0xc0, !PT ;  /* 0x00000001041c7812 */ /* 0x000fd600078ec0ff */
[----:B------:R-:W-:Y:S05]  /*2f70*/  @!P1 BRA `(.L_x_18) ;  /* 0x0000000000389947 */ /* 0x000fea0003800000 */
[C---:B------:R-:W-:Y:S02]  /*2f80*/  ISETP.EQ.OR P3, PT, R34.reuse, UR10, P2 ;  /* 0x0000000a22007c0c */ /* 0x040fe40009762670 */
[----:B------:R-:W-:-:S04]  /*2f90*/  IADD3 R27, PT, PT, R34, 0x1, RZ ;  /* 0x00000001221b7810 */ /* 0x000fc80007ffe0ff */
[----:B------:R-:W-:-:S07]  /*2fa0*/  ISETP.EQ.OR P1, PT, R27, UR10, P2 ;  /* 0x0000000a1b007c0c */ /* 0x000fce0009722670 */
[----:B------:R-:W-:-:S04]  /*2fb0*/  @!P3 IMAD R25, R34, R3, R0 ;  /* 0x000000032219b224 */ /* 0x000fc800078e0200 */
[----:B------:R-:W-:-:S04]  /*2fc0*/  @!P3 IMAD.WIDE.U32 R24, R25, 0x8, R32 ;  /* 0x000000081918b825 */ /* 0x000fc800078e0020 */
[----:B------:R-:W-:Y:S02]  /*2fd0*/  @!P1 IMAD R27, R27, R3, R0 ;  /* 0x000000031b1b9224 */ /* 0x000fe400078e0200 */
[----:B------:R-:W0:Y:S02]  /*2fe0*/  @!P3 LDG.E.64 R24, desc[UR8][R24.64] ;  /* 0x000000081818b981 */ /* 0x000e24000c1e1b00 */
[----:B------:R-:W-:-:S06]  /*2ff0*/  @!P1 IMAD.WIDE.U32 R26, R27, 0x8, R32 ;  /* 0x000000081b1a9825 */ /* 0x000fcc00078e0020 */
[----:B------:R-:W4:Y:S01]  /*3000*/  @!P1 LDG.E.64 R26, desc[UR8][R26.64] ;  /* 0x000000081a1a9981 */ /* 0x000f22000c1e1b00 */
[----:B------:R-:W-:Y:S01]  /*3010*/  IADD3 R34, PT, PT, R34, 0x2, RZ ;  /* 0x0000000222227810 */ /* 0x000fe20007ffe0ff */
[----:B0--3--:R-:W-:Y:S01]  /*3020*/  @!P3 FADD.FTZ R36, R36, R24 ;  /* 0x000000182424b221 */ /* 0x009fe20000010000 */
[----:B------:R-:W-:-:S03]  /*3030*/  @!P3 FADD.FTZ R37, R37, R25 ;  /* 0x000000192525b221 */ /* 0x000fc60000010000 */
[----:B----4-:R-:W-:Y:S01]  /*3040*/  @!P1 FADD.FTZ R36, R36, R26 ;  /* 0x0000001a24249221 */ /* 0x010fe20000010000 */
[----:B------:R-:W-:-:S07]  /*3050*/  @!P1 FADD.FTZ R37, R37, R27 ;  /* 0x0000001b25259221 */ /* 0x000fce0000010000 */
.L_x_18:
[----:B------:R-:W-:Y:S01]  /*3060*/  ISETP.EQ.OR P1, PT, R34, UR10, P2 ;  /* 0x0000000a22007c0c */ /* 0x000fe20009722670 */
[----:B------:R-:W-:Y:S03]  /*3070*/  BSSY.RECONVERGENT B0, `(.L_x_12) ;  /* 0x0000008000007945 */ /* 0x000fe60003800200 */
[----:B------:R-:W-:-:S13]  /*3080*/  ISETP.NE.U32.OR P1, PT, R28, 0x1, P1 ;  /* 0x000000011c00780c */ /* 0x000fda0000f25470 */
[----:B------:R-:W-:Y:S05]  /*3090*/  @P1 BRA `(.L_x_19) ;  /* 0x0000000000141947 */ /* 0x000fea0003800000 */
[----:B------:R-:W-:-:S04]  /*30a0*/  IMAD R25, R3, R34, R0 ;  /* 0x0000002203197224 */ /* 0x000fc800078e0200 */
[----:B------:R-:W-:-:S06]  /*30b0*/  IMAD.WIDE.U32 R24, R25, 0x8, R32 ;  /* 0x0000000819187825 */ /* 0x000fcc00078e0020 */
[----:B------:R-:W0:Y:S02]  /*30c0*/  LDG.E.64 R24, desc[UR8][R24.64] ;  /* 0x0000000818187981 */ /* 0x000e24000c1e1b00 */
[----:B0--3--:R-:W-:Y:S01]  /*30d0*/  FADD.FTZ R36, R36, R24 ;  /* 0x0000001824247221 */ /* 0x009fe20000010000 */
[----:B------:R-:W-:-:S07]  /*30e0*/  FADD.FTZ R37, R37, R25 ;  /* 0x0000001925257221 */ /* 0x000fce0000010000 */
.L_x_19:
[----:B------:R-:W-:Y:S05]  /*30f0*/  BSYNC.RECONVERGENT B0 ;  /* 0x0000000000007941 */ /* 0x000fea0003800200 */
.L_x_12:
[----:B------:R-:W5:Y:S01]  /*3100*/  S2UR UR7, SR_CgaCtaId ;  /* 0x00000000000779c3 */ /* 0x000f620000008800 */
[----:B------:R-:W-:Y:S01]  /*3110*/  UMOV UR6, 0x400 ;  /* 0x0000040000067882 */ /* 0x000fe20000000000 */
[----:B----4-:R-:W-:Y:S01]  /*3120*/  SHF.L.U32 R27, R38, 0x10, RZ ;  /* 0x00000010261b7819 */ /* 0x010fe200000006ff */
[----:B------:R-:W4:Y:S01]  /*3130*/  LDCU.64 UR14, c[0x0][0x400] ;  /* 0x00008000ff0e77ac */ /* 0x000f220008000a00 */
[----:B------:R-:W-:Y:S02]  /*3140*/  SHF.L.U32 R61, R61, 0x10, RZ ;  /* 0x000000103d3d7819 */ /* 0x000fe400000006ff */
[----:B--2---:R-:W-:Y:S02]  /*3150*/  SHF.L.U32 R29, R8, 0x10, RZ ;  /* 0x00000010081d7819 */ /* 0x004fe400000006ff */
[----:B------:R-:W-:Y:S01]  /*3160*/  SHF.L.U32 R59, R59, 0x10, RZ ;  /* 0x000000103b3b7819 */ /* 0x000fe200000006ff */
[----:B------:R-:W-:Y:S01]  /*3170*/  FADD.FTZ R38, -R18, R61 ;  /* 0x0000003d12267221 */ /* 0x000fe20000010100 */
[----:B------:R-:W-:Y:S01]  /*3180*/  SHF.L.U32 R31, R12, 0x10, RZ ;  /* 0x000000100c1f7819 */ /* 0x000fe200000006ff */
[C---:B------:R-:W-:Y:S01]  /*3190*/  FADD.FTZ R28, -R18.reuse, R29 ;  /* 0x0000001d121c7221 */ /* 0x040fe20000010100 */
[----:B------:R-:W-:Y:S01]  /*31a0*/  SHF.L.U32 R57, R57, 0x10, RZ ;  /* 0x0000001039397819 */ /* 0x000fe200000006ff */
[C---:B------:R-:W-:Y:S01]  /*31b0*/  FADD.FTZ R34, -R18.reuse, R59 ;  /* 0x0000003b12227221 */ /* 0x040fe20000010100 */
[----:B------:R-:W-:Y:S01]  /*31c0*/  SHF.L.U32 R15, R15, 0x10, RZ ;  /* 0x000000100f0f7819 */ /* 0x000fe200000006ff */
[C---:B------:R-:W-:Y:S01]  /*31d0*/  FADD.FTZ R32, -R18.reuse, R31 ;  /* 0x0000001f12207221 */ /* 0x040fe20000010100 */
[----:B------:R-:W-:Y:S01]  /*31e0*/  SHF.L.U32 R19, R19, 0x10, RZ ;  /* 0x0000001013137819 */ /* 0x000fe200000006ff */
[C---:B-1----:R-:W-:Y:S01]  /*31f0*/  FADD.FTZ R30, -R18.reuse, R57 ;  /* 0x00000039121e7221 */ /* 0x042fe20000010100 */
[----:B------:R-:W-:Y:S01]  /*3200*/  SHF.L.U32 R17, R17, 0x10, RZ ;  /* 0x0000001011117819 */ /* 0x000fe200000006ff */
[----:B------:R-:W-:Y:S01]  /*3210*/  FADD.FTZ R8, -R18, R15 ;  /* 0x0000000f12087221 */ /* 0x000fe20000010100 */
[----:B------:R-:W-:Y:S01]  /*3220*/  SHF.L.U32 R62, R62, 0x10, RZ ;  /* 0x000000103e3e7819 */ /* 0x000fe200000006ff */
[----:B------:R-:W-:Y:S01]  /*3230*/  FADD.FTZ R26, -R18, R19 ;  /* 0x00000013121a7221 */ /* 0x000fe20000010100 */
[----:B------:R-:W-:Y:S01]  /*3240*/  FMUL.FTZ R38, R38, R63 ;  /* 0x0000003f26267220 */ /* 0x000fe20000410000 */
[----:B-----5:R-:W-:-:S09]  /*3250*/  ULEA UR6, UR7, UR6, 0x18 ;  /* 0x0000000607067291 */ /* 0x020fd2000f8ec0ff */
[----:B------:R0:W-:Y:S01]  /*3260*/  @!P2 STS.64 [UR6+0xc0], R36 ;  /* 0x0000c024ff00a988 */ /* 0x0001e20008000a06 */
[----:B------:R-:W-:Y:S01]  /*3270*/  BAR.SYNC.DEFER_BLOCKING 0x0 ;  /* 0x0000000000007b1d */ /* 0x000fe20000010000 */
[----:B0--3--:R-:W-:-:S04]  /*3280*/  FADD.FTZ R36, -R18, R27 ;  /* 0x0000001b12247221 */ /* 0x009fc80000010100 */
[----:B------:R-:W-:Y:S01]  /*3290*/  FMUL.FTZ R33, R36, R63 ;  /* 0x0000003f24217220 */ /* 0x000fe20000410000 */
[----:B------:R-:W0:Y:S01]  /*32a0*/  LDS.64 R24, [UR6+0xc0] ;  /* 0x0000c006ff187984 */ /* 0x000e220008000a00 */
[----:B------:R-:W0:Y:S02]  /*32b0*/  LDCU UR6, c[0x0][0x42c] ;  /* 0x00008580ff0677ac */ /* 0x000e240008000800 */
[----:B0-----:R-:W-:Y:S01]  /*32c0*/  FMUL.FTZ R12, R24, UR6 ;  /* 0x00000006180c7c20 */ /* 0x001fe20008410000 */
[----:B------:R-:W-:Y:S01]  /*32d0*/  FMUL.FTZ R29, R25, UR6 ;  /* 0x00000006191d7c20 */ /* 0x000fe20008410000 */
[----:B----4-:R-:W-:Y:S06]  /*32e0*/  @!P4 BRA `(.L_x_20) ;  /* 0x000000000048c947 */ /* 0x010fec0003800000 */
[----:B------:R-:W-:Y:S01]  /*32f0*/  FFMA.FTZ R15, R22, R33, R20 ;  /* 0x00000021160f7223 */ /* 0x000fe20000010014 */
[----:B------:R-:W-:-:S03]  /*3300*/  FFMA.FTZ R18, R23, R38, R21 ;  /* 0x0000002617127223 */ /* 0x000fc60000010015 */
[----:B------:R-:W-:Y:S01]  /*3310*/  FMUL.FTZ R19, R15, -1.4426950216293334961 ;  /* 0xbfb8aa3b0f137820 */ /* 0x000fe20000410000 */
[----:B------:R-:W-:-:S05]  /*3320*/  FMUL.FTZ R25, R18, -1.4426950216293334961 ;  /* 0xbfb8aa3b12197820 */ /* 0x000fca0000410000 */
[----:B------:R-:W0:Y:S04]  /*3330*/  MUFU.EX2 R19, R19 ;  /* 0x0000001300137308 */ /* 0x000e280000000800 */
[----:B------:R-:W1:Y:S01]  /*3340*/  MUFU.EX2 R25, R25 ;  /* 0x0000001900197308 */ /* 0x000e620000000800 */
[----:B0-----:R-:W-:Y:S01]  /*3350*/  FADD.FTZ R24, R19, 1 ;  /* 0x3f80000013187421 */ /* 0x001fe20000010000 */
[----:B-1----:R-:W-:-:S05]  /*3360*/  FADD.FTZ R27, R25, 1 ;  /* 0x3f800000191b7421 */ /* 0x002fca0000010000 */
[----:B------:R-:W0:Y:S08]  /*3370*/  MUFU.RCP R24, R24 ;  /* 0x0000001800187308 */ /* 0x000e300000001000 */
[----:B------:R-:W1:Y:S01]  /*3380*/  MUFU.RCP R27, R27 ;  /* 0x0000001b001b7308 */ /* 0x000e620000001000 */
[----:B0-----:R-:W-:Y:S01]  /*3390*/  FADD.FTZ R36, -R24, 1 ;  /* 0x3f80000018247421 */ /* 0x001fe20000010100 */
[----:B------:R-:W-:-:S03]  /*33a0*/  FMUL.FTZ R17, R17, R24 ;  /* 0x0000001811117220 */ /* 0x000fc60000410000 */
[----:B------:R-:W-:Y:S01]  /*33b0*/  FFMA.FTZ R36, R15, R36, 1 ;  /* 0x3f8000000f247423 */ /* 0x000fe20000010024 */
[----:B-1----:R-:W-:Y:S01]  /*33c0*/  FADD.FTZ R31, -R27, 1 ;  /* 0x3f8000001b1f7421 */ /* 0x002fe20000010100 */
[----:B------:R-:W-:Y:S02]  /*33d0*/  FMUL.FTZ R62, R62, R27 ;  /* 0x0000001b3e3e7220 */ /* 0x000fe40000410000 */
[----:B------:R-:W-:Y:S01]  /*33e0*/  FMUL.FTZ R17, R17, R36 ;  /* 0x0000002411117220 */ /* 0x000fe20000410000 */
[----:B------:R-:W-:-:S04]  /*33f0*/  FFMA.FTZ R31, R18, R31, 1 ;  /* 0x3f800000121f7423 */ /* 0x000fc8000001001f */
[----:B------:R-:W-:-:S07]  /*3400*/  FMUL.FTZ R62, R62, R31 ;  /* 0x0000001f3e3e7220 */ /* 0x000fce0000410000 */
.L_x_20:
[----:B------:R-:W-:Y:S04]  /*3410*/  BSSY.RECONVERGENT B0, `(.L_x_21) ;  /* 0x0000014000007945 */ /* 0x000fe80003800200 */
[----:B------:R-:W-:Y:S05]  /*3420*/  @P0 BRA `(.L_x_22) ;  /* 0x0000000000480947 */ /* 0x000fea0003800000 */
[----:B------:R-:W0:Y:S01]  /*3430*/  LDCU.64 UR12, c[0x0][0x3f8] ;  /* 0x00007f00ff0c77ac */ /* 0x000e220008000a00 */
[C-C-:B------:R-:W-:Y:S01]  /*3440*/  FFMA.FTZ R18, R12.reuse, R38, R29.reuse ;  /* 0x000000260c127223 */ /* 0x140fe2000001001d */
[----:B------:R-:W-:Y:S01]  /*3450*/  FFMA.FTZ R15, R12, R33, R29 ;  /* 0x000000210c0f7223 */ /* 0x000fe2000001001d */
[----:B------:R-:W-:Y:S01]  /*3460*/  MOV R19, R67 ;  /* 0x0000004300137202 */ /* 0x000fe20000000f00 */
[----:B------:R-:W1:Y:S01]  /*3470*/  LDCU.64 UR6, c[0x0][0x380] ;  /* 0x00007000ff0677ac */ /* 0x000e620008000a00 */
[----:B------:R-:W-:Y:S01]  /*3480*/  FFMA.FTZ R62, R23, R62, -R18 ;  /* 0x0000003e173e7223 */ /* 0x000fe20000010812 */
[----:B------:R-:W-:Y:S01]  /*3490*/  MOV R18, R68 ;  /* 0x0000004400127202 */ /* 0x000fe20000000f00 */
[----:B------:R-:W-:Y:S02]  /*34a0*/  FFMA.FTZ R24, R22, R17, -R15 ;  /* 0x0000001116187223 */ /* 0x000fe4000001080f */
[----:B------:R-:W-:Y:S01]  /*34b0*/  FMUL.FTZ R15, R62, R63 ;  /* 0x0000003f3e0f7220 */ /* 0x000fe20000410000 */
[----:B0-----:R-:W-:-:S02]  /*34c0*/  IMAD R36, R7, UR12, RZ ;  /* 0x0000000c07247c24 */ /* 0x001fc4000f8e02ff */
[----:B------:R-:W-:-:S04]  /*34d0*/  IMAD.WIDE.U32 R18, R55, UR12, R18 ;  /* 0x0000000c37127c25 */ /* 0x000fc8000f8e0012 */
[----:B------:R-:W-:Y:S02]  /*34e0*/  IMAD R17, R55, UR13, R36 ;  /* 0x0000000d37117c24 */ /* 0x000fe4000f8e0224 */
[----:B------:R-:W-:Y:S01]  /*34f0*/  FMUL.FTZ R36, R24, R63 ;  /* 0x0000003f18247220 */ /* 0x000fe20000410000 */
[C---:B-1----:R-:W-:Y:S02]  /*3500*/  LEA R24, P0, R18.reuse, UR6, 0x1 ;  /* 0x0000000612187c11 */ /* 0x042fe4000f8008ff */
[----:B------:R-:W-:Y:S02]  /*3510*/  IADD3 R17, PT, PT, R19, R17, RZ ;  /* 0x0000001113117210 */ /* 0x000fe40007ffe0ff */
[----:B------:R-:W-:Y:S02]  /*3520*/  F2FP.BF16.F32.PACK_AB R15, R15, R36 ;  /* 0x000000240f0f723e */ /* 0x000fe400000010ff */
[----:B------:R-:W-:-:S05]  /*3530*/  LEA.HI.X R25, R18, UR7, R17, 0x1, P0 ;  /* 0x0000000712197c11 */ /* 0x000fca00080f0c11 */
[----:B------:R0:W-:Y:S02]  /*3540*/  STG.E desc[UR8][R24.64], R15 ;  /* 0x0000000f18007986 */ /* 0x0001e4000c101908 */
.L_x_22:
[----:B------:R-:W-:Y:S05]  /*3550*/  BSYNC.RECONVERGENT B0 ;  /* 0x0000000000007941 */ /* 0x000fea0003800200 */
.L_x_21:
[----:B------:R-:W-:Y:S01]  /*3560*/  UISETP.NE.AND UP0, UPT, UR11, URZ, UPT ;  /* 0x000000ff0b00728c */ /* 0x000fe2000bf05270 */
[-C--:B0-----:R-:W-:Y:S01]  /*3570*/  FMUL.FTZ R25, R28, R63.reuse ;  /* 0x0000003f1c197220 */ /* 0x081fe20000410000 */
[-C--:B------:R-:W-:Y:S01]  /*3580*/  FMUL.FTZ R34, R34, R63.reuse ;  /* 0x0000003f22227220 */ /* 0x080fe20000410000 */
[-C--:B------:R-:W-:Y:S01]  /*3590*/  FMUL.FTZ R36, R32, R63.reuse ;  /* 0x0000003f20247220 */ /* 0x080fe20000410000 */
[-C--:B------:R-:W-:Y:S01]  /*35a0*/  FMUL.FTZ R30, R30, R63.reuse ;  /* 0x0000003f1e1e7220 */ /* 0x080fe20000410000 */
[-C--:B------:R-:W-:Y:S01]  /*35b0*/  FMUL.FTZ R15, R8, R63.reuse ;  /* 0x0000003f080f7220 */ /* 0x080fe20000410000 */
[----:B------:R-:W-:Y:S01]  /*35c0*/  ISETP.GE.U32.AND P0, PT, R50, UR14, PT ;  /* 0x0000000e32007c0c */ /* 0x000fe2000bf06070 */
[----:B------:R-:W-:Y:S01]  /*35d0*/  FMUL.FTZ R8, R26, R63 ;  /* 0x0000003f1a087220 */ /* 0x000fe20000410000 */
[----:B------:R-:W-:Y:S01]  /*35e0*/  ISETP.GE.U32.AND P1, PT, R49, UR14, PT ;  /* 0x0000000e31007c0c */ /* 0x000fe2000bf26070 */
[C-C-:B------:R-:W-:Y:S01]  /*35f0*/  FFMA.FTZ R37, R12.reuse, R25, R29.reuse ;  /* 0x000000190c257223 */ /* 0x140fe2000001001d */
[C-C-:B------:R-:W-:Y:S01]  /*3600*/  FFMA.FTZ R32, R12.reuse, R34, R29.reuse ;  /* 0x000000220c207223 */ /* 0x140fe2000001001d */
[C-C-:B------:R-:W-:Y:S01]  /*3610*/  FFMA.FTZ R27, R12.reuse, R36, R29.reuse ;  /* 0x000000240c1b7223 */ /* 0x140fe2000001001d */
[C-C-:B------:R-:W-:Y:S01]  /*3620*/  FFMA.FTZ R26, R12.reuse, R30, R29.reuse ;  /* 0x0000001e0c1a7223 */ /* 0x140fe2000001001d */
[--C-:B------:R-:W-:Y:S01]  /*3630*/  FFMA.FTZ R17, R12, R15, R29.reuse ;  /* 0x0000000f0c117223 */ /* 0x100fe2000001001d */
[----:B------:R-:W-:Y:S01]  /*3640*/  ISETP.GE.U32.AND P2, PT, R48, UR14, PT ;  /* 0x0000000e30007c0c */ /* 0x000fe2000bf46070 */
[----:B------:R-:W-:Y:S01]  /*3650*/  FFMA.FTZ R12, R12, R8, R29 ;  /* 0x000000080c0c7223 */ /* 0x000fe2000001001d */
[----:B------:R-:W-:-:S02]  /*3660*/  ISETP.GE.AND.EX P0, PT, R9, UR15, PT, P0 ;  /* 0x0000000f09007c0c */ /* 0x000fc4000bf06300 */
[----:B------:R-:W-:Y:S02]  /*3670*/  ISETP.GE.AND.EX P1, PT, R11, UR15, PT, P1 ;  /* 0x0000000f0b007c0c */ /* 0x000fe4000bf26310 */
[----:B------:R-:W-:Y:S02]  /*3680*/  SHF.L.U32 R19, R10, 0x10, RZ ;  /* 0x000000100a137819 */ /* 0x000fe400000006ff */
[----:B------:R-:W-:Y:S01]  /*3690*/  SHF.L.U32 R60, R60, 0x10, RZ ;  /* 0x000000103c3c7819 */ /* 0x000fe200000006ff */
[----:B------:R-:W-:Y:S08]  /*36a0*/  BRA.U !UP0, `(.L_x_23) ;  /* 0x0000000108487547 */ /* 0x000ff0000b800000 */
        /* <DEDUP_REMOVED lines=18> */
.L_x_23:
[----:B------:R-:W-:Y:S01]  /*37d0*/  BSSY.RECONVERGENT B0, `(.L_x_24) ;  /* 0x0000012000007945 */ /* 0x000fe20003800200 */
[----:B------:R-:W-:Y:S01]  /*37e0*/  FFMA.FTZ R10, R22, R19, -R37 ;  /* 0x00000013160a7223 */ /* 0x000fe20000010825 */
[----:B------:R-:W-:Y:S02]  /*37f0*/  FFMA.FTZ R32, R23, R60, -R32 ;  /* 0x0000003c17207223 */ /* 0x000fe40000010820 */
[----:B------:R-:W-:Y:S05]  /*3800*/  @P0 BRA `(.L_x_25) ;  /* 0x0000000000380947 */ /* 0x000fea0003800000 */
[----:B------:R-:W0:Y:S01]  /*3810*/  LDCU.64 UR6, c[0x0][0x3f8] ;  /* 0x00007f00ff0677ac */ /* 0x000e220008000a00 */
[----:B------:R-:W-:Y:S01]  /*3820*/  MOV R18, R68 ;  /* 0x0000004400127202 */ /* 0x000fe20000000f00 */
[----:B------:R-:W-:Y:S01]  /*3830*/  FMUL.FTZ R29, R10, R63 ;  /* 0x0000003f0a1d7220 */ /* 0x000fe20000410000 */
[----:B------:R-:W-:Y:S01]  /*3840*/  MOV R19, R67 ;  /* 0x0000004300137202 */ /* 0x000fe20000000f00 */
[----:B------:R-:W1:Y:S01]  /*3850*/  LDCU.64 UR12, c[0x0][0x380] ;  /* 0x00007000ff0c77ac */ /* 0x000e620008000a00 */
[----:B------:R-:W-:Y:S01]  /*3860*/  FMUL.FTZ R10, R32, R63 ;  /* 0x0000003f200a7220 */ /* 0x000fe20000410000 */
[----:B0-----:R-:W-:Y:S02]  /*3870*/  IMAD R25, R9, UR6, RZ ;  /* 0x0000000609197c24 */ /* 0x001fe4000f8e02ff */
[----:B------:R-:W-:-:S04]  /*3880*/  IMAD.WIDE.U32 R18, R50, UR6, R18 ;  /* 0x0000000632127c25 */ /* 0x000fc8000f8e0012 */
[----:B------:R-:W-:Y:S01]  /*3890*/  IMAD R25, R50, UR7, R25 ;  /* 0x0000000732197c24 */ /* 0x000fe2000f8e0219 */
[----:B-1----:R-:W-:-:S04]  /*38a0*/  LEA R24, P0, R18, UR12, 0x1 ;  /* 0x0000000c12187c11 */ /* 0x002fc8000f8008ff */
[----:B------:R-:W-:Y:S02]  /*38b0*/  IADD3 R25, PT, PT, R19, R25, RZ ;  /* 0x0000001913197210 */ /* 0x000fe40007ffe0ff */
[----:B------:R-:W-:Y:S02]  /*38c0*/  F2FP.BF16.F32.PACK_AB R19, R10, R29 ;  /* 0x0000001d0a13723e */ /* 0x000fe400000010ff */
[----:B------:R-:W-:-:S05]  /*38d0*/  LEA.HI.X R25, R18, UR13, R25, 0x1, P0 ;  /* 0x0000000d12197c11 */ /* 0x000fca00080f0c19 */
[----:B------:R0:W-:Y:S02]  /*38e0*/  STG.E desc[UR8][R24.64], R19 ;  /* 0x0000001318007986 */ /* 0x0001e4000c101908 */
.L_x_25:
[----:B------:R-:W-:Y:S05]  /*38f0*/  BSYNC.RECONVERGENT B0 ;  /* 0x0000000000007941 */ /* 0x000fea0003800200 */
.L_x_24:
[----:B------:R-:W-:Y:S02]  /*3900*/  SHF.L.U32 R14, R14, 0x10, RZ ;  /* 0x000000100e0e7819 */ /* 0x000fe400000006ff */
[----:B------:R-:W-:Y:S01]  /*3910*/  SHF.L.U32 R58, R58, 0x10, RZ ;  /* 0x000000103a3a7819 */ /* 0x000fe200000006ff */
[----:B------:R-:W-:Y:S06]  /*3920*/  BRA.U !UP0, `(.L_x_26) ;  /* 0x0000000108487547 */ /* 0x000fec000b800000 */
[----:B------:R-:W-:Y:S01]  /*3930*/  FFMA.FTZ R10, R22, R36, R20 ;  /* 0x00000024160a7223 */ /* 0x000fe20000010014 */
[----:B------:R-:W-:-:S03]  /*3940*/  FFMA.FTZ R30, R23, R30, R21 ;  /* 0x0000001e171e7223 */ /* 0x000fc60000010015 */
[----:B------:R-:W-:Y:S01]  /*3950*/  FMUL.FTZ R18, R10, -1.4426950216293334961 ;  /* 0xbfb8aa3b0a127820 */ /* 0x000fe20000410000 */
[----:B0-----:R-:W-:-:S05]  /*3960*/  FMUL.FTZ R24, R30, -1.4426950216293334961 ;  /* 0xbfb8aa3b1e187820 */ /* 0x001fca0000410000 */
        /* <DEDUP_REMOVED lines=14> */
.L_x_26:
[----:B------:R-:W-:Y:S01]  /*3a50*/  BSSY.RECONVERGENT B0, `(.L_x_27) ;  /* 0x0000012000007945 */ /* 0x000fe20003800200 */
[----:B------:R-:W-:Y:S01]  /*3a60*/  FFMA.FTZ R14, R22, R14, -R27 ;  /* 0x0000000e160e7223 */ /* 0x000fe2000001081b */
[----:B------:R-:W-:Y:S02]  /*3a70*/  FFMA.FTZ R10, R23, R58, -R26 ;  /* 0x0000003a170a7223 */ /* 0x000fe4000001081a */
[----:B------:R-:W-:Y:S05]  /*3a80*/  @P1 BRA `(.L_x_28) ;  /* 0x0000000000381947 */ /* 0x000fea0003800000 */
[----:B------:R-:W1:Y:S01]  /*3a90*/  LDCU.64 UR6, c[0x0][0x3f8] ;  /* 0x00007f00ff0677ac */ /* 0x000e620008000a00 */
[----:B------:R-:W-:Y:S01]  /*3aa0*/  MOV R18, R68 ;  /* 0x0000004400127202 */ /* 0x000fe20000000f00 */
[----:B------:R-:W-:Y:S01]  /*3ab0*/  FMUL.FTZ R27, R14, R63 ;  /* 0x0000003f0e1b7220 */ /* 0x000fe20000410000 */
[----:B0-----:R-:W-:Y:S01]  /*3ac0*/  MOV R19, R67 ;  /* 0x0000004300137202 */ /* 0x001fe20000000f00 */
[----:B------:R-:W0:Y:S01]  /*3ad0*/  LDCU.64 UR12, c[0x0][0x380] ;  /* 0x00007000ff0c77ac */ /* 0x000e220008000a00 */
[----:B------:R-:W-:Y:S01]  /*3ae0*/  FMUL.FTZ R10, R10, R63 ;  /* 0x0000003f0a0a7220 */ /* 0x000fe20000410000 */
[----:B-1----:R-:W-:Y:S02]  /*3af0*/  IMAD R24, R11, UR6, RZ ;  /* 0x000000060b187c24 */ /* 0x002fe4000f8e02ff */
[----:B------:R-:W-:-:S04]  /*3b00*/  IMAD.WIDE.U32 R18, R49, UR6, R18 ;  /* 0x0000000631127c25 */ /* 0x000fc8000f8e0012 */
[----:B------:R-:W-:Y:S01]  /*3b10*/  IMAD R25, R49, UR7, R24 ;  /* 0x0000000731197c24 */ /* 0x000fe2000f8e0218 */
[----:B0-----:R-:W-:-:S04]  /*3b20*/  LEA R24, P0, R18, UR12, 0x1 ;  /* 0x0000000c12187c11 */ /* 0x001fc8000f8008ff */
[----:B------:R-:W-:Y:S02]  /*3b30*/  IADD3 R25, PT, PT, R19, R25, RZ ;  /* 0x0000001913197210 */ /* 0x000fe40007ffe0ff */
[----:B------:R-:W-:Y:S02]  /*3b40*/  F2FP.BF16.F32.PACK_AB R19, R10, R27 ;  /* 0x0000001b0a13723e */ /* 0x000fe400000010ff */
[----:B------:R-:W-:-:S05]  /*3b50*/  LEA.HI.X R25, R18, UR13, R25, 0x1, P0 ;  /* 0x0000000d12197c11 */ /* 0x000fca00080f0c19 */
[----:B------:R1:W-:Y:S02]  /*3b60*/  STG.E desc[UR8][R24.64], R19 ;  /* 0x0000001318007986 */ /* 0x0003e4000c101908 */
.L_x_28:
[----:B------:R-:W-:Y:S05]  /*3b70*/  BSYNC.RECONVERGENT B0 ;  /* 0x0000000000007941 */ /* 0x000fea0003800200 */
.L_x_27:
[----:B------:R-:W-:Y:S02]  /*3b80*/  SHF.L.U32 R16, R16, 0x10, RZ ;  /* 0x0000001010107819 */ /* 0x000fe400000006ff */
[----:B------:R-:W-:Y:S01]  /*3b90*/  SHF.L.U32 R56, R56, 0x10, RZ ;  /* 0x0000001038387819 */ /* 0x000fe200000006ff */
[----:B------:R-:W-:Y:S06]  /*3ba0*/  BRA.U !UP0, `(.L_x_29) ;  /* 0x0000000108487547 */ /* 0x000fec000b800000 */
[----:B------:R-:W-:Y:S01]  /*3bb0*/  FFMA.FTZ R15, R22, R15, R20 ;  /* 0x0000000f160f7223 */ /* 0x000fe20000010014 */
[----:B------:R-:W-:-:S03]  /*3bc0*/  FFMA.FTZ R8, R23, R8, R21 ;  /* 0x0000000817087223 */ /* 0x000fc60000010015 */
[----:B------:R-:W-:Y:S01]  /*3bd0*/  FMUL.FTZ R10, R15, -1.4426950216293334961 ;  /* 0xbfb8aa3b0f0a7820 */ /* 0x000fe20000410000 */
[----:B------:R-:W-:-:S05]  /*3be0*/  FMUL.FTZ R18, R8, -1.4426950216293334961 ;  /* 0xbfb8aa3b08127820 */ /* 0x000fca0000410000 */
[----:B------:R-:W2:Y:S04]  /*3bf0*/  MUFU.EX2 R10, R10 ;  /* 0x0000000a000a7308 */ /* 0x000ea80000000800 */
[----:B------:R-:W3:Y:S01]  /*3c00*/  MUFU.EX2 R18, R18 ;  /* 0x0000001200127308 */ /* 0x000ee20000000800 */
[----:B--2---:R-:W-:Y:S01]  /*3c10*/  FADD.FTZ R14, R10, 1 ;  /* 0x3f8000000a0e7421 */ /* 0x004fe20000010000 */
[----:B---3--:R-:W-:-:S03]  /*3c20*/  FADD.FTZ R20, R18, 1 ;  /* 0x3f80000012147421 */ /* 0x008fc60000010000 */
[----:B01----:R-:W0:Y:S08]  /*3c30*/  MUFU.RCP R19, R14 ;  /* 0x0000000e00137308 */ /* 0x003e300000001000 */
        /* <DEDUP_REMOVED lines=9> */
.L_x_29:
[----:B------:R-:W-:Y:S01]  /*3cd0*/  ISETP.GE.AND.EX P2, PT, R13, UR15, PT, P2 ;  /* 0x0000000f0d007c0c */ /* 0x000fe2000bf46320 */
[----:B------:R-:W-:Y:S01]  /*3ce0*/  FFMA.FTZ R16, R22, R16, -R17 ;  /* 0x0000001016107223 */ /* 0x000fe20000010811 */
[----:B------:R-:W-:Y:S01]  /*3cf0*/  FFMA.FTZ R12, R23, R56, -R12 ;  /* 0x00000038170c7223 */ /* 0x000fe2000001080c */
[----:B------:R-:W-:Y:S02]  /*3d00*/  BSSY.RECONVERGENT B0, `(.L_x_30) ;  /* 0x000000f000007945 */ /* 0x000fe40003800200 */
[-C--:B------:R-:W-:Y:S01]  /*3d10*/  FMUL.FTZ R16, R16, R63.reuse ;  /* 0x0000003f10107220 */ /* 0x080fe20000410000 */
[----:B------:R-:W-:-:S07]  /*3d20*/  FMUL.FTZ R17, R12, R63 ;  /* 0x0000003f0c117220 */ /* 0x000fce0000410000 */
[----:B------:R-:W-:Y:S05]  /*3d30*/  @P2 BRA `(.L_x_31) ;  /* 0x00000000002c2947 */ /* 0x000fea0003800000 */
[----:B------:R-:W2:Y:S01]  /*3d40*/  LDCU.64 UR6, c[0x0][0x3f8] ;  /* 0x00007f00ff0677ac */ /* 0x000ea20008000a00 */
[----:B------:R-:W-:Y:S02]  /*3d50*/  MOV R66, R68 ;  /* 0x0000004400427202 */ /* 0x000fe40000000f00 */
[----:B------:R-:W-:Y:S01]  /*3d60*/  F2FP.BF16.F32.PACK_AB R17, R17, R16 ;  /* 0x000000101111723e */ /* 0x000fe200000010ff */
[----:B------:R-:W3:Y:S01]  /*3d70*/  LDCU.64 UR12, c[0x0][0x380] ;  /* 0x00007000ff0c77ac */ /* 0x000ee20008000a00 */
[----:B--2---:R-:W-:Y:S02]  /*3d80*/  IMAD R15, R13, UR6, RZ ;  /* 0x000000060d0f7c24 */ /* 0x004fe4000f8e02ff */
[----:B------:R-:W-:-:S04]  /*3d90*/  IMAD.WIDE.U32 R66, R48, UR6, R66 ;  /* 0x0000000630427c25 */ /* 0x000fc8000f8e0042 */
[----:B------:R-:W-:Y:S01]  /*3da0*/  IMAD R15, R48, UR7, R15 ;  /* 0x00000007300f7c24 */ /* 0x000fe2000f8e020f */
[----:B---3--:R-:W-:-:S04]  /*3db0*/  LEA R14, P0, R66, UR12, 0x1 ;  /* 0x0000000c420e7c11 */ /* 0x008fc8000f8008ff */
[----:B------:R-:W-:-:S04]  /*3dc0*/  IADD3 R15, PT, PT, R67, R15, RZ ;  /* 0x0000000f430f7210 */ /* 0x000fc80007ffe0ff */
[----:B------:R-:W-:-:S05]  /*3dd0*/  LEA.HI.X R15, R66, UR13, R15, 0x1, P0 ;  /* 0x0000000d420f7c11 */ /* 0x000fca00080f0c0f */
[----:B------:R2:W-:Y:S02]  /*3de0*/  STG.E desc[UR8][R14.64], R17 ;  /* 0x000000110e007986 */ /* 0x0005e4000c101908 */
.L_x_31:
[----:B------:R-:W-:Y:S05]  /*3df0*/  BSYNC.RECONVERGENT B0 ;  /* 0x0000000000007941 */ /* 0x000fea0003800200 */
.L_x_30:
[----:B------:R-:W-:Y:S02]  /*3e00*/  IADD3 R40, PT, PT, R3, R40, RZ ;  /* 0x0000002803287210 */ /* 0x000fe40007ffe0ff */
[----:B------:R-:W-:Y:S02]  /*3e10*/  IADD3 R39, PT, PT, R39, 0x1, RZ ;  /* 0x0000000127277810 */ /* 0x000fe40007ffe0ff */
[----:B------:R-:W-:-:S13]  /*3e20*/  ISETP.GE.AND P0, PT, R40, UR4, PT ;  /* 0x0000000428007c0c */ /* 0x000fda000bf06270 */
[----:B------:R-:W-:Y:S05]  /*3e30*/  @!P0 BRA `(.L_x_32) ;  /* 0xffffffc400408947 */ /* 0x000fea000383ffff */
.L_x_1:
[----:B------:R-:W3:Y:S01]  /*3e40*/  LDC R6, c[0x0][0x370] ;  /* 0x0000dc00ff067b82 */ /* 0x000ee20000000800 */
[----:B------:R-:W-:Y:S01]  /*3e50*/  ISETP.NE.AND P2, PT, R2, RZ, PT ;  /* 0x000000ff0200720c */ /* 0x000fe20003f45270 */
[----:B------:R-:W-:Y:S06]  /*3e60*/  BSSY.RECONVERGENT B0, `(.L_x_33) ;  /* 0x0000011000007945 */ /* 0x000fec0003800200 */
[----:B------:R-:W4:Y:S08]  /*3e70*/  LDC R7, c[0x0][0x374] ;  /* 0x0000dd00ff077b82 */ /* 0x000f300000000800 */
[----:B------:R-:W5:Y:S01]  /*3e80*/  LDC.64 R4, c[0x0][0x3c8] ;  /* 0x0000f200ff047b82 */ /* 0x000f620000000a00 */
[----:B---3--:R-:W-:-:S02]  /*3e90*/  ISETP.NE.AND P1, PT, R6, 0x1, PT ;  /* 0x000000010600780c */ /* 0x008fc40003f25270 */
[----:B------:R-:W-:Y:S02]  /*3ea0*/  IADD3 R8, PT, PT, R6, -0x1, RZ ;  /* 0xffffffff06087810 */ /* 0x000fe40007ffe0ff */
[----:B----4-:R-:W-:-:S04]  /*3eb0*/  IADD3 R3, PT, PT, R7, -0x1, RZ ;  /* 0xffffffff07037810 */ /* 0x010fc80007ffe0ff */
[----:B------:R-:W-:Y:S02]  /*3ec0*/  ISETP.NE.AND P0, PT, R0, R3, PT ;  /* 0x000000030000720c */ /* 0x000fe40003f05270 */
[----:B------:R-:W-:Y:S02]  /*3ed0*/  SHF.L.U32 R0, R7, 0x1, RZ ;  /* 0x0000000107007819 */ /* 0x000fe400000006ff */
[----:B------:R-:W-:Y:S02]  /*3ee0*/  ISETP.NE.OR P0, PT, R8, UR10, P0 ;  /* 0x0000000a08007c0c */ /* 0x000fe40008705670 */
[----:B------:R-:W-:-:S05]  /*3ef0*/  SEL R3, R0, RZ, P1 ;  /* 0x000000ff00037207 */ /* 0x000fca0000800000 */
[----:B-----5:R-:W-:Y:S01]  /*3f00*/  IMAD.WIDE.U32 R4, R3, 0x4, R4 ;  /* 0x0000000403047825 */ /* 0x020fe200078e0004 */
[----:B------:R-:W-:Y:S06]  /*3f10*/  @P2 BRA `(.L_x_34) ;  /* 0x0000000000142947 */ /* 0x000fec0003800000 */
[----:B------:R-:W-:Y:S01]  /*3f20*/  HFMA2 R3, -RZ, RZ, 0, 5.9604644775390625e-08 ;  /* 0x00000001ff037431 */ /* 0x000fe200000001ff */
[----:B------:R-:W-:Y:S06]  /*3f30*/  MEMBAR.ALL.GPU ;  /* 0x0000000000007992 */ /* 0x000fec000000a000 */
[----:B------:R-:W-:-:S00]  /*3f40*/  ERRBAR ;  /* 0x00000000000079ab */ /* 0x000fc00000000000 */
[----:B------:R-:W-:Y:S06]  /*3f50*/  CGAERRBAR ;  /* 0x00000000000075ab */ /* 0x000fec0000000000 */
[----:B------:R3:W-:Y:S02]  /*3f60*/  REDG.E.ADD.S32.STRONG.GPU desc[UR8][R4.64], R3 ;  /* 0x000000030400798e */ /* 0x0007e4000c12e308 */
.L_x_34:
[----:B------:R-:W-:Y:S05]  /*3f70*/  BSYNC.RECONVERGENT B0 ;  /* 0x0000000000007941 */ /* 0x000fea0003800200 */
.L_x_33:
[----:B------:R-:W-:Y:S05]  /*3f80*/  @P0 EXIT ;  /* 0x000000000000094d */ /* 0x000fea0003800000 */
[----:B------:R-:W-:Y:S05]  /*3f90*/  @P2 BRA `(.L_x_35) ;  /* 0x0000000000202947 */ /* 0x000fea0003800000 */
[----:B------:R-:W-:-:S05]  /*3fa0*/  IMAD R0, R6, R7, RZ ;  /* 0x0000000706007224 */ /* 0x000fca00078e02ff */
[----:B------:R-:W-:-:S13]  /*3fb0*/  ISETP.NE.AND P0, PT, R0, -0x1, PT ;  /* 0xffffffff0000780c */ /* 0x000fda0003f05270 */
[----:B------:R-:W-:Y:S05]  /*3fc0*/  @!P0 BRA `(.L_x_35) ;  /* 0x0000000000148947 */ /* 0x000fea0003800000 */
.L_x_36:
[----:B---3--:R-:W3:Y:S04]  /*3fd0*/  LDG.E.STRONG.GPU R3, desc[UR8][R4.64] ;  /* 0x0000000804037981 */ /* 0x008ee8000c1ef900 */
[----:B---3--:R-:W-:Y:S01]  /*3fe0*/  CCTL.IVALL ;  /* 0x00000000ff00798f */ /* 0x008fe20002000000 */
[----:B------:R-:W-:Y:S05]  /*3ff0*/  YIELD ;  /* 0x0000000000007946 */ /* 0x000fea0003800000 */
[----:B------:R-:W-:-:S13]  /*4000*/  ISETP.NE.AND P0, PT, R3, R0, PT ;  /* 0x000000000300720c */ /* 0x000fda0003f05270 */
[----:B------:R-:W-:Y:S05]  /*4010*/  @P0 BRA `(.L_x_36) ;  /* 0xfffffffc00ec0947 */ /* 0x000fea000383ffff */
.L_x_35:
[----:B------:R-:W-:Y:S05]  /*4020*/  WARPSYNC.ALL ;  /* 0x0000000000007948 */ /* 0x000fea0003800000 */
[----:B---3--:R-:W3:Y:S08]  /*4030*/  LDC.64 R4, c[0x0][0x3f8] ;  /* 0x0000fe00ff047b82 */ /* 0x008ef00000000a00 */
[----:B------:R-:W-:Y:S01]  /*4040*/  BAR.SYNC.DEFER_BLOCKING 0x0 ;  /* 0x0000000000007b1d */ /* 0x000fe20000010000 */
[----:B---3--:R-:W-:-:S04]  /*4050*/  LEA.HI R3, P0, R5, R4, RZ, 0x1 ;  /* 0x0000000405037211 */ /* 0x008fc800078108ff */
[----:B------:R-:W-:-:S04]  /*4060*/  IADD3.X R0, PT, PT, RZ, R5, RZ, P0, !PT ;  /* 0x00000005ff007210 */ /* 0x000fc800007fe4ff */
[--C-:B------:R-:W-:Y:S02]  /*4070*/  SHF.R.S64 R3, R3, 0x1, R0.reuse ;  /* 0x0000000103037819 */ /* 0x100fe40000001000 */
[----:B------:R-:W-:Y:S02]  /*4080*/  SHF.R.S32.HI R0, RZ, 0x1, R0 ;  /* 0x00000001ff007819 */ /* 0x000fe40000011400 */
[----:B------:R-:W-:-:S04]  /*4090*/  ISETP.GT.U32.AND P0, PT, R3, R2, PT ;  /* 0x000000020300720c */ /* 0x000fc80003f04070 */
[----:B------:R-:W-:-:S13]  /*40a0*/  ISETP.GT.AND.EX P0, PT, R0, RZ, PT, P0 ;  /* 0x000000ff0000720c */ /* 0x000fda0003f04300 */
[----:B------:R-:W-:Y:S05]  /*40b0*/  @!P0 EXIT ;  /* 0x000000000000894d */ /* 0x000fea0003800000 */
[----:B------:R-:W-:Y:S01]  /*40c0*/  IADD3 R6, P1, PT, R2, 0x280, RZ ;  /* 0x0000028002067810 */ /* 0x000fe20007f3e0ff */
[----:B------:R-:W-:Y:S01]  /*40d0*/  BSSY.RECONVERGENT B0, `(.L_x_37) ;  /* 0x000005b000007945 */ /* 0x000fe20003800200 */
[----:B------:R-:W-:Y:S02]  /*40e0*/  MOV R7, RZ ;  /* 0x000000ff00077202 */ /* 0x000fe40000000f00 */
[----:B------:R-:W-:Y:S02]  /*40f0*/  ISETP.GT.U32.AND P0, PT, R3, R6, PT ;  /* 0x000000060300720c */ /* 0x000fe40003f04070 */
[----:B------:R-:W-:-:S04]  /*4100*/  IADD3.X R9, PT, PT, RZ, R7, RZ, P1, !PT ;  /* 0x00000007ff097210 */ /* 0x000fc80000ffe4ff */
[----:B------:R-:W-:-:S04]  /*4110*/  ISETP.GT.AND.EX P0, PT, R0, R9, PT, P0 ;  /* 0x000000090000720c */ /* 0x000fc80003f04300 */
[----:B------:R-:W-:Y:S02]  /*4120*/  SEL R13, R3, R6, P0 ;  /* 0x00000006030d7207 */ /* 0x000fe40000000000 */
[----:B------:R-:W-:Y:S02]  /*4130*/  SEL R6, R0, R9, P0 ;  /* 0x0000000900067207 */ /* 0x000fe40000000000 */
[----:B------:R-:W-:-:S04]  /*4140*/  IADD3 R13, P0, PT, R13, -0x280, RZ ;  /* 0xfffffd800d0d7810 */ /* 0x000fc80007f1e0ff */
[----:B------:R-:W-:Y:S02]  /*4150*/  IADD3.X R6, PT, PT, R6, -0x1, RZ, P0, !PT ;  /* 0xffffffff06067810 */ /* 0x000fe400007fe4ff */
[----:B------:R-:W-:-:S04]  /*4160*/  ISETP.NE.U32.AND P0, PT, R13, R2, PT ;  /* 0x000000020d00720c */ /* 0x000fc80003f05070 */
[----:B------:R-:W-:-:S04]  /*4170*/  ISETP.NE.AND.EX P0, PT, R6, R7, PT, P0 ;  /* 0x000000070600720c */ /* 0x000fc80003f05300 */
[----:B--2---:R-:W-:-:S04]  /*4180*/  SEL R17, RZ, 0x1, !P0 ;  /* 0x00000001ff117807 */ /* 0x004fc80004000000 */
[----:B------:R-:W-:-:S04]  /*4190*/  IADD3 R13, P0, P1, R13, -R17, -R2 ;  /* 0x800000110d0d7210 */ /* 0x000fc8000791e802 */
[----:B------:R-:W-:-:S05]  /*41a0*/  IADD3.X R15, PT, PT, R6, -0x1, ~R7, P0, P1 ;  /* 0xffffffff060f7810 */ /* 0x000fca00007e2c07 */
[----:B------:R-:W-:-:S04]  /*41b0*/  IMAD.WIDE.U32 R8, R15, -0x33333333, RZ ;  /* 0xcccccccd0f087825 */ /* 0x000fc800078e00ff */
[----:B------:R-:W-:-:S04]  /*41c0*/  IMAD.WIDE.U32 R10, P0, R13, -0x33333334, R8 ;  /* 0xcccccccc0d0a7825 */ /* 0x000fc80007800008 */
[----:B------:R-:W-:Y:S01]  /*41d0*/  IMAD.WIDE.U32 R8, R13, -0x33333333, RZ ;  /* 0xcccccccd0d087825 */ /* 0x000fe200078e00ff */
[----:B------:R-:W-:Y:S02]  /*41e0*/  IADD3.X R13, PT, PT, RZ, RZ, RZ, P0, !PT ;  /* 0x000000ffff0d7210 */ /* 0x000fe400007fe4ff */
[----:B------:R-:W-:Y:S02]  /*41f0*/  MOV R12, R11 ;  /* 0x0000000b000c7202 */ /* 0x000fe40000000f00 */
[----:B------:R-:W-:Y:S01]  /*4200*/  IADD3 RZ, P0, PT, R9, R10, RZ ;  /* 0x0000000a09ff7210 */ /* 0x000fe20007f1e0ff */
[----:B------:R-:W-:-:S04]  /*4210*/  IMAD.WIDE.U32 R10, R4, 0x3, RZ ;  /* 0x00000003040a7825 */ /* 0x000fc800078e00ff */
[----:B------:R-:W-:Y:S01]  /*4220*/  IMAD.WIDE.U32.X R8, R15, -0x33333334, R12, P0 ;  /* 0xcccccccc0f087825 */ /* 0x000fe200000e040c */
[----:B------:R-:W-:-:S04]  /*4230*/  LEA R13, R5, R5, 0x1 ;  /* 0x00000005050d7211 */ /* 0x000fc800078e08ff */
[----:B------:R-:W-:Y:S02]  /*4240*/  SHF.R.U64 R6, R8, 0x9, R9 ;  /* 0x0000000908067819 */ /* 0x000fe40000001209 */
[----:B------:R-:W-:Y:S02]  /*4250*/  IADD3 R13, PT, PT, R11, R13, RZ ;  /* 0x0000000d0b0d7210 */ /* 0x000fe40007ffe0ff */
[----:B------:R-:W-:Y:S02]  /*4260*/  IADD3 R6, P0, PT, R6, R17, RZ ;  /* 0x0000001106067210 */ /* 0x000fe40007f1e0ff */
[----:B------:R-:W-:Y:S02]  /*4270*/  LEA.HI R30, P2, R13, R10, RZ, 0x1 ;  /* 0x0000000a0d1e7211 */ /* 0x000fe400078508ff */
[----:B------:R-:W-:Y:S02]  /*4280*/  LOP3.LUT R12, R6, 0x3, RZ, 0xc0, !PT ;  /* 0x00000003060c7812 */ /* 0x000fe400078ec0ff */
[----:B------:R-:W-:-:S02]  /*4290*/  LEA.HI.X R8, R9, RZ, RZ, 0x17, P0 ;  /* 0x000000ff09087211 */ /* 0x000fc400000fbcff */
[----:B------:R-:W-:Y:S02]  /*42a0*/  ISETP.NE.U32.AND P1, PT, R12, 0x3, PT ;  /* 0x000000030c00780c */ /* 0x000fe40003f25070 */
[----:B------:R-:W-:Y:S02]  /*42b0*/  ISETP.GE.U32.AND P0, PT, R6, 0x3, PT ;  /* 0x000000030600780c */ /* 0x000fe40003f06070 */
[----:B------:R-:W-:Y:S02]  /*42c0*/  ISETP.NE.AND.EX P1, PT, RZ, RZ, PT, P1 ;  /* 0x000000ffff00720c */ /* 0x000fe40003f25310 */
[----:B------:R-:W-:Y:S02]  /*42d0*/  IADD3.X R13, PT, PT, RZ, R13, RZ, P2, !PT ;  /* 0x0000000dff0d7210 */ /* 0x000fe400017fe4ff */
[----:B------:R-:W-:Y:S02]  /*42e0*/  ISETP.GE.U32.AND.EX P0, PT, R8, RZ, PT, P0 ;  /* 0x000000ff0800720c */ /* 0x000fe40003f06100 */
[----:B------:R-:W-:-:S02]  /*42f0*/  SHF.R.S64 R30, R30, 0x1, R13 ;  /* 0x000000011e1e7819 */ /* 0x000fc4000000100d */
[----:B------:R-:W-:-:S05]  /*4300*/  SHF.R.S32.HI R35, RZ, 0x1, R13 ;  /* 0x00000001ff237819 */ /* 0x000fca000001140d */
[----:B------:R-:W-:Y:S05]  /*4310*/  @!P1 BRA `(.L_x_38) ;  /* 0x0000000000d89947 */ /* 0x000fea0003800000 */
[----:B------:R-:W2:Y:S01]  /*4320*/  LDCU.64 UR4, c[0x0][0x3d8] ;  /* 0x00007b00ff0477ac */ /* 0x000ea20008000a00 */
[----:B------:R-:W-:Y:S02]  /*4330*/  IADD3 R11, PT, PT, R6, 0x1, RZ ;  /* 0x00000001060b7810 */ /* 0x000fe40007ffe0ff */
[----:B------:R-:W-:Y:S01]  /*4340*/  MOV R6, R2 ;  /* 0x0000000200067202 */ /* 0x000fe20000000f00 */
[----:B------:R-:W3:Y:S01]  /*4350*/  LDCU.64 UR6, c[0x0][0x390] ;  /* 0x00007200ff0677ac */ /* 0x000ee20008000a00 */
[----:B------:R-:W-:Y:S02]  /*4360*/  LOP3.LUT R11, R11, 0x3, RZ, 0xc0, !PT ;  /* 0x000000030b0b7812 */ /* 0x000fe400078ec0ff */
[C---:B------:R-:W-:Y:S01]  /*4370*/  SHF.L.U32 R23, R2.reuse, 0x3, RZ ;  /* 0x0000000302177819 */ /* 0x040fe200000006ff */
[----:B------:R-:W4:Y:S01]  /*4380*/  LDCU.64 UR10, c[0x0][0x388] ;  /* 0x00007100ff0a77ac */ /* 0x000f220008000a00 */
[--C-:B01----:R-:W-:Y:S01]  /*4390*/  SHF.L.U64.HI R24, R2, 0x3, R7.reuse ;  /* 0x0000000302187819 */ /* 0x103fe20000010207 */
[----:B------:R-:W-:Y:S01]  /*43a0*/  IMAD.WIDE.U32 R8, R11, 0x280, R6 ;  /* 0x000002800b087825 */ /* 0x000fe200078e0006 */
[----:B------:R-:W-:-:S02]  /*43b0*/  SHF.L.U32 R31, R5, 0x2, RZ ;  /* 0x00000002051f7819 */ /* 0x000fc400000006ff */
[----:B------:R-:W-:Y:S02]  /*43c0*/  SHF.L.U64.HI R33, R3, 0x2, R0 ;  /* 0x0000000203217819 */ /* 0x000fe40000010200 */
[----:B------:R-:W-:Y:S02]  /*43d0*/  SHF.L.U64.HI R29, R30, 0x2, R35 ;  /* 0x000000021e1d7819 */ /* 0x000fe40000010223 */
[C---:B--2---:R-:W-:Y:S01]  /*43e0*/  LEA R27, P1, R2.reuse, UR4, 0x2 ;  /* 0x00000004021b7c11 */ /* 0x044fe2000f8210ff */
[----:B------:R-:W-:Y:S01]  /*43f0*/  UMOV UR4, URZ ;  /* 0x000000ff00047c82 */ /* 0x000fe20008000000 */
[----:B---3--:R-:W-:Y:S02]  /*4400*/  IADD3 R25, P2, PT, R23, UR6, RZ ;  /* 0x0000000617197c10 */ /* 0x008fe4000ff5e0ff */
[----:B------:R-:W-:Y:S02]  /*4410*/  LEA.HI.X R28, R2, UR5, R7, 0x2, P1 ;  /* 0x00000005021c7c11 */ /* 0x000fe400088f1407 */
[----:B------:R-:W-:-:S02]  /*4420*/  IADD3 R7, PT, PT, R9, UR4, RZ ;  /* 0x0000000409077c10 */ /* 0x000fc4000fffe0ff */
[----:B------:R-:W-:Y:S01]  /*4430*/  MOV R2, R8 ;  /* 0x0000000800027202 */ /* 0x000fe20000000f00 */
[----:B------:R-:W-:Y:S01]  /*4440*/  IMAD.WIDE.U32 R8, R4, 0x4, RZ ;  /* 0x0000000404087825 */ /* 0x000fe200078e00ff */
[C---:B------:R-:W-:Y:S02]  /*4450*/  IADD3.X R26, PT, PT, R24.reuse, UR7, RZ, P2, !PT ;  /* 0x00000007181a7c10 */ /* 0x040fe400097fe4ff */
[----:B----4-:R-:W-:Y:S02]  /*4460*/  IADD3 R23, P1, PT, R23, UR10, RZ ;  /* 0x0000000a17177c10 */ /* 0x010fe4000ff3e0ff */
[----:B------:R-:W-:Y:S02]  /*4470*/  IADD3 R6, P2, PT, RZ, -R11, RZ ;  /* 0x8000000bff067210 */ /* 0x000fe40007f5e0ff */
[----:B------:R-:W-:Y:S02]  /*4480*/  IADD3.X R24, PT, PT, R24, UR11, RZ, P1, !PT ;  /* 0x0000000b18187c10 */ /* 0x000fe40008ffe4ff */
[----:B------:R-:W-:-:S02]  /*4490*/  IADD3 R31, PT, PT, R9, R31, RZ ;  /* 0x0000001f091f7210 */ /* 0x000fc40007ffe0ff */
[----:B------:R-:W-:-:S07]  /*44a0*/  IADD3.X R22, PT, PT, RZ, -0x1, RZ, P2, !PT ;  /* 0xffffffffff167810 */ /* 0x000fce00017fe4ff */
.L_x_39:
[-C--:B--2---:R-:W-:Y:S02]  /*44b0*/  LEA R12, P1, R3, R27.reuse, 0x2 ;  /* 0x0000001b030c7211 */ /* 0x084fe400078210ff */
[----:B------:R-:W-:Y:S02]  /*44c0*/  IADD3 R14, P2, PT, R27, R8, RZ ;  /* 0x000000081b0e7210 */ /* 0x000fe40007f5e0ff */
[----:B------:R-:W-:Y:S02]  /*44d0*/  LEA R16, P3, R30, R27, 0x2 ;  /* 0x0000001b1e107211 */ /* 0x000fe400078610ff */
[C---:B------:R-:W-:Y:S02]  /*44e0*/  IADD3.X R13, PT, PT, R28.reuse, R33, RZ, P1, !PT ;  /* 0x000000211c0d7210 */ /* 0x040fe40000ffe4ff */
[----:B------:R-:W-:Y:S02]  /*44f0*/  MOV R10, R27 ;  /* 0x0000001b000a7202 */ /* 0x000fe40000000f00 */
[----:B------:R-:W-:Y:S01]  /*4500*/  MOV R11, R28 ;  /* 0x0000001c000b7202 */ /* 0x000fe20000000f00 */
[----:B------:R0:W2:Y:S01]  /*4510*/  LDG.E R19, desc[UR8][R12.64] ;  /* 0x000000080c137981 */ /* 0x0000a2000c1e1900 */
[----:B------:R-:W-:-:S02]  /*4520*/  IADD3.X R15, PT, PT, R28, R31, RZ, P2, !PT ;  /* 0x0000001f1c0f7210 */ /* 0x000fc400017fe4ff */
[----:B------:R-:W-:Y:S01]  /*4530*/  IADD3.X R17, PT, PT, R28, R29, RZ, P3, !PT ;  /* 0x0000001d1c117210 */ /* 0x000fe20001ffe4ff */
[----:B------:R1:W2:Y:S04]  /*4540*/  LDG.E R18, desc[UR8][R10.64] ;  /* 0x000000080a127981 */ /* 0x0002a8000c1e1900 */
[----:B------:R-:W3:Y:S04]  /*4550*/  LDG.E R20, desc[UR8][R14.64] ;  /* 0x000000080e147981 */ /* 0x000ee8000c1e1900 */
[----:B------:R-:W3:Y:S01]  /*4560*/  LDG.E R21, desc[UR8][R16.64] ;  /* 0x0000000810157981 */ /* 0x000ee2000c1e1900 */
[----:B0-----:R-:W-:-:S02]  /*4570*/  MOV R12, R25 ;  /* 0x00000019000c7202 */ /* 0x001fc40000000f00 */
[----:B-1----:R-:W-:Y:S02]  /*4580*/  MOV R10, R23 ;  /* 0x00000017000a7202 */ /* 0x002fe40000000f00 */
[----:B------:R-:W-:Y:S02]  /*4590*/  MOV R11, R24 ;  /* 0x00000018000b7202 */ /* 0x000fe40000000f00 */
[----:B------:R-:W-:Y:S02]  /*45a0*/  MOV R13, R26 ;  /* 0x0000001a000d7202 */ /* 0x000fe40000000f00 */
[----:B------:R-:W-:-:S04]  /*45b0*/  IADD3 R6, P1, PT, R6, 0x1, RZ ;  /* 0x0000000106067810 */ /* 0x000fc80007f3e0ff */
[----:B------:R-:W-:Y:S02]  /*45c0*/  IADD3.X R22, PT, PT, RZ, R22, RZ, P1, !PT ;  /* 0x00000016ff167210 */ /* 0x000fe40000ffe4ff */
[----:B------:R-:W-:-:S04]  /*45d0*/  ISETP.NE.U32.AND P1, PT, R6, RZ, PT ;  /* 0x000000ff0600720c */ /* 0x000fc80003f25070 */
[----:B------:R-:W-:Y:S02]  /*45e0*/  ISETP.NE.AND.EX P1, PT, R22, RZ, PT, P1 ;  /* 0x000000ff1600720c */ /* 0x000fe40003f25310 */
[----:B------:R-:W-:Y:S02]  /*45f0*/  IADD3 R27, P2, PT, R27, 0xa00, RZ ;  /* 0x00000a001b1b7810 */ /* 0x000fe40007f5e0ff */
[----:B------:R-:W-:Y:S02]  /*4600*/  IADD3 R25, P3, PT, R25, 0x1400, RZ ;  /* 0x0000140019197810 */ /* 0x000fe40007f7e0ff */
[----:B------:R-:W-:Y:S02]  /*4610*/  IADD3 R23, P4, PT, R23, 0x1400, RZ ;  /* 0x0000140017177810 */ /* 0x000fe40007f9e0ff */
[----:B------:R-:W-:Y:S02]  /*4620*/  IADD3.X R28, PT, PT, RZ, R28, RZ, P2, !PT ;  /* 0x0000001cff1c7210 */ /* 0x000fe400017fe4ff */
[----:B------:R-:W-:-:S02]  /*4630*/  IADD3.X R26, PT, PT, RZ, R26, RZ, P3, !PT ;  /* 0x0000001aff1a7210 */ /* 0x000fc40001ffe4ff */
[----:B------:R-:W-:Y:S01]  /*4640*/  IADD3.X R24, PT, PT, RZ, R24, RZ, P4, !PT ;  /* 0x00000018ff187210 */ /* 0x000fe200027fe4ff */
[----:B--2---:R2:W-:Y:S04]  /*4650*/  STG.E.64 desc[UR8][R10.64], R18 ;  /* 0x000000120a007986 */ /* 0x0045e8000c101b08 */
[----:B---3--:R2:W-:Y:S01]  /*4660*/  STG.E.64 desc[UR8][R12.64], R20 ;  /* 0x000000140c007986 */ /* 0x0085e2000c101b08 */
[----:B------:R-:W-:Y:S05]  /*4670*/  @P1 BRA `(.L_x_39) ;  /* 0xfffffffc008c1947 */ /* 0x000fea000383ffff */
.L_x_38:
[----:B------:R-:W-:Y:S05]  /*4680*/  BSYNC.RECONVERGENT B0 ;  /* 0x0000000000007941 */ /* 0x000fea0003800200 */
.L_x_37:
[----:B------:R-:W-:Y:S05]  /*4690*/  @!P0 EXIT ;  /* 0x000000000000894d */ /* 0x000fea0003800000 */
[----:B------:R-:W-:Y:S01]  /*46a0*/  SHF.L.U64.HI R39, R30, 0x2, R35 ;  /* 0x000000021e277819 */ /* 0x000fe20000010223 */
[----:B------:R-:W3:Y:S01]  /*46b0*/  LDCU.64 UR4, c[0x0][0x3d8] ;  /* 0x00007b00ff0477ac */ /* 0x000ee20008000a00 */
[C---:B------:R-:W-:Y:S02]  /*46c0*/  SHF.L.U64.HI R33, R4.reuse, 0x2, R5 ;  /* 0x0000000204217819 */ /* 0x040fe40000010205 */
[----:B------:R-:W-:Y:S01]  /*46d0*/  SHF.L.U32 R31, R4, 0x2, RZ ;  /* 0x00000002041f7819 */ /* 0x000fe200000006ff */
[----:B------:R-:W4:Y:S01]  /*46e0*/  LDCU.64 UR6, c[0x0][0x388] ;  /* 0x00007100ff0677ac */ /* 0x000f220008000a00 */
[----:B------:R-:W-:Y:S02]  /*46f0*/  SHF.L.U32 R41, R30, 0x2, RZ ;  /* 0x000000021e297819 */ /* 0x000fe400000006ff */
[C---:B------:R-:W-:Y:S01]  /*4700*/  SHF.L.U64.HI R35, R3.reuse, 0x2, R0 ;  /* 0x0000000203237819 */ /* 0x040fe20000010200 */
[----:B------:R-:W0:Y:S01]  /*4710*/  LDCU.64 UR10, c[0x0][0x390] ;  /* 0x00007200ff0a77ac */ /* 0x000e220008000a00 */
[----:B------:R-:W-:-:S07]  /*4720*/  SHF.L.U32 R37, R3, 0x2, RZ ;  /* 0x0000000203257819 */ /* 0x000fce00000006ff */
.L_x_40:
[C---:B--2---:R-:W-:Y:S02]  /*4730*/  SHF.L.U32 R18, R2.reuse, 0x2, RZ ;  /* 0x0000000202127819 */ /* 0x044fe400000006ff */
[----:B------:R-:W-:Y:S02]  /*4740*/  SHF.L.U64.HI R6, R2, 0x2, R7 ;  /* 0x0000000202067819 */ /* 0x000fe40000010207 */
[----:B---3--:R-:W-:-:S04]  /*4750*/  IADD3 R4, P0, PT, R18, UR4, RZ ;  /* 0x0000000412047c10 */ /* 0x008fc8000ff1e0ff */
[----:B------:R-:W-:Y:S02]  /*4760*/  IADD3.X R5, PT, PT, R6, UR5, RZ, P0, !PT ;  /* 0x0000000506057c10 */ /* 0x000fe400087fe4ff */
[C---:B------:R-:W-:Y:S02]  /*4770*/  IADD3 R8, P0, PT, R4.reuse, R37, RZ ;  /* 0x0000002504087210 */ /* 0x040fe40007f1e0ff */
[C---:B-1----:R-:W-:Y:S01]  /*4780*/  IADD3 R12, P1, PT, R4.reuse, R41, RZ ;  /* 0x00000029040c7210 */ /* 0x042fe20007f3e0ff */
[----:B------:R2:W3:Y:S01]  /*4790*/  LDG.E R20, desc[UR8][R4.64] ;  /* 0x0000000804147981 */ /* 0x0004e2000c1e1900 */
[C---:B------:R-:W-:Y:S02]  /*47a0*/  IADD3.X R9, PT, PT, R5.reuse, R35, RZ, P0, !PT ;  /* 0x0000002305097210 */ /* 0x040fe400007fe4ff */
[----:B------:R-:W-:Y:S02]  /*47b0*/  IADD3 R10, P0, PT, R4, R31, RZ ;  /* 0x0000001f040a7210 */ /* 0x000fe40007f1e0ff */
[C---:B------:R-:W-:Y:S01]  /*47c0*/  IADD3.X R13, PT, PT, R5.reuse, R39, RZ, P1, !PT ;  /* 0x00000027050d7210 */ /* 0x040fe20000ffe4ff */
[----:B------:R5:W3:Y:S01]  /*47d0*/  LDG.E R21, desc[UR8][R8.64] ;  /* 0x0000000808157981 */ /* 0x000ae2000c1e1900 */
[----:B------:R-:W-:-:S03]  /*47e0*/  IADD3.X R11, PT, PT, R5, R33, RZ, P0, !PT ;  /* 0x00000021050b7210 */ /* 0x000fc600007fe4ff */
[----:B------:R-:W3:Y:S04]  /*47f0*/  LDG.E R23, desc[UR8][R12.64] ;  /* 0x000000080c177981 */ /* 0x000ee8000c1e1900 */
[----:B------:R-:W3:Y:S01]  /*4800*/  LDG.E R22, desc[UR8][R10.64] ;  /* 0x000000080a167981 */ /* 0x000ee2000c1e1900 */
[C---:B------:R-:W-:Y:S02]  /*4810*/  SHF.L.U32 R28, R2.reuse, 0x3, RZ ;  /* 0x00000003021c7819 */ /* 0x040fe400000006ff */
[----:B------:R-:W-:Y:S02]  /*4820*/  SHF.L.U64.HI R29, R2, 0x3, R7 ;  /* 0x00000003021d7819 */ /* 0x000fe40000010207 */
[----:B------:R-:W-:Y:S02]  /*4830*/  LOP3.LUT R16, R28, 0xfffffff8, RZ, 0xc0, !PT ;  /* 0xfffffff81c107812 */ /* 0x000fe400078ec0ff */
[----:B------:R-:W-:-:S02]  /*4840*/  LOP3.LUT R18, R18, 0xfffffffc, RZ, 0xc0, !PT ;  /* 0xfffffffc12127812 */ /* 0x000fc400078ec0ff */
[----:B--2---:R-:W-:Y:S02]  /*4850*/  LOP3.LUT R5, R29, 0x3, RZ, 0xc0, !PT ;  /* 0x000000031d057812 */ /* 0x004fe400078ec0ff */
[----:B----4-:R-:W-:Y:S02]  /*4860*/  IADD3 R14, P0, PT, R16, UR6, RZ ;  /* 0x00000006100e7c10 */ /* 0x010fe4000ff1e0ff */
[----:B------:R-:W-:Y:S02]  /*4870*/  LOP3.LUT R4, R6, 0x3, RZ, 0xc0, !PT ;  /* 0x0000000306047812 */ /* 0x000fe400078ec0ff */
[----:B------:R-:W-:Y:S02]  /*4880*/  IADD3 R18, P2, PT, R18, UR4, RZ ;  /* 0x0000000412127c10 */ /* 0x000fe4000ff5e0ff */
[----:B0-----:R-:W-:Y:S02]  /*4890*/  IADD3 R16, P1, PT, R16, UR10, RZ ;  /* 0x0000000a10107c10 */ /* 0x001fe4000ff3e0ff */
[----:B------:R-:W-:-:S02]  /*48a0*/  IADD3.X R15, PT, PT, R5, UR7, RZ, P0, !PT ;  /* 0x00000007050f7c10 */ /* 0x000fc400087fe4ff */
[----:B-1----:R-:W-:Y:S02]  /*48b0*/  IADD3.X R19, PT, PT, R4, UR5, RZ, P2, !PT ;  /* 0x0000000504137c10 */ /* 0x002fe400097fe4ff */
[----:B------:R-:W-:Y:S02]  /*48c0*/  IADD3.X R17, PT, PT, R5, UR11, RZ, P1, !PT ;  /* 0x0000000b05117c10 */ /* 0x000fe40008ffe4ff */
[C---:B------:R-:W-:Y:S02]  /*48d0*/  IADD3 R4, P0, PT, R18.reuse, R37, RZ ;  /* 0x0000002512047210 */ /* 0x040fe40007f1e0ff */
[C---:B------:R-:W-:Y:S02]  /*48e0*/  IADD3 R6, P1, PT, R18.reuse, R31, RZ ;  /* 0x0000001f12067210 */ /* 0x040fe40007f3e0ff */
[----:B-----5:R-:W-:Y:S02]  /*48f0*/  IADD3 R8, P2, PT, R18, R41, RZ ;  /* 0x0000002912087210 */ /* 0x020fe40007f5e0ff */
[----:B------:R-:W-:-:S02]  /*4900*/  IADD3.X R5, PT, PT, R19, R35, RZ, P0, !PT ;  /* 0x0000002313057210 */ /* 0x000fc400007fe4ff */
[C---:B------:R-:W-:Y:S02]  /*4910*/  IADD3.X R7, PT, PT, R19.reuse, R33, RZ, P1, !PT ;  /* 0x0000002113077210 */ /* 0x040fe40000ffe4ff */
[----:B------:R-:W-:Y:S01]  /*4920*/  IADD3.X R9, PT, PT, R19, R39, RZ, P2, !PT ;  /* 0x0000002713097210 */ /* 0x000fe200017fe4ff */
[----:B---3--:R-:W-:Y:S04]  /*4930*/  STG.E.64 desc[UR8][R14.64], R20 ;  /* 0x000000140e007986 */ /* 0x008fe8000c101b08 */
[----:B------:R0:W-:Y:S04]  /*4940*/  STG.E.64 desc[UR8][R16.64], R22 ;  /* 0x0000001610007986 */ /* 0x0001e8000c101b08 */
[----:B------:R-:W2:Y:S04]  /*4950*/  LDG.E R24, desc[UR8][R18.64+0xa00] ;  /* 0x000a000812187981 */ /* 0x000ea8000c1e1900 */
[----:B------:R-:W2:Y:S04]  /*4960*/  LDG.E R25, desc[UR8][R4.64+0xa00] ;  /* 0x000a000804197981 */ /* 0x000ea8000c1e1900 */
[----:B------:R-:W3:Y:S04]  /*4970*/  LDG.E R26, desc[UR8][R6.64+0xa00] ;  /* 0x000a0008061a7981 */ /* 0x000ee8000c1e1900 */
[----:B------:R-:W3:Y:S01]  /*4980*/  LDG.E R27, desc[UR8][R8.64+0xa00] ;  /* 0x000a0008081b7981 */ /* 0x000ee2000c1e1900 */
[----:B------:R-:W-:-:S04]  /*4990*/  IADD3 R12, P0, PT, R28, 0x1400, RZ ;  /* 0x000014001c0c7810 */ /* 0x000fc80007f1e0ff */
[----:B------:R-:W-:Y:S02]  /*49a0*/  IADD3.X R13, PT, PT, RZ, R29, RZ, P0, !PT ;  /* 0x0000001dff0d7210 */ /* 0x000fe400007fe4ff */
[----:B------:R-:W-:Y:S02]  /*49b0*/  LOP3.LUT R12, R12, 0xfffffff8, RZ, 0xc0, !PT ;  /* 0xfffffff80c0c7812 */ /* 0x000fe400078ec0ff */
[----:B------:R-:W-:Y:S02]  /*49c0*/  LOP3.LUT R13, R13, 0x3, RZ, 0xc0, !PT ;  /* 0x000000030d0d7812 */ /* 0x000fe400078ec0ff */
[C---:B------:R-:W-:Y:S02]  /*49d0*/  IADD3 R10, P0, PT, R12.reuse, UR6, RZ ;  /* 0x000000060c0a7c10 */ /* 0x040fe4000ff1e0ff */
[----:B------:R-:W-:Y:S02]  /*49e0*/  IADD3 R12, P1, PT, R12, UR10, RZ ;  /* 0x0000000a0c0c7c10 */ /* 0x000fe4000ff3e0ff */
[----:B------:R-:W-:-:S02]  /*49f0*/  IADD3.X R11, PT, PT, R13, UR7, RZ, P0, !PT ;  /* 0x000000070d0b7c10 */ /* 0x000fc400087fe4ff */
[----:B------:R-:W-:-:S03]  /*4a00*/  IADD3.X R13, PT, PT, R13, UR11, RZ, P1, !PT ;  /* 0x0000000b0d0d7c10 */ /* 0x000fc60008ffe4ff */
[----:B--2---:R1:W-:Y:S04]  /*4a10*/  STG.E.64 desc[UR8][R10.64], R24 ;  /* 0x000000180a007986 */ /* 0x0043e8000c101b08 */
[----:B---3--:R2:W-:Y:S04]  /*4a20*/  STG.E.64 desc[UR8][R12.64], R26 ;  /* 0x0000001a0c007986 */ /* 0x0085e8000c101b08 */
[----:B0-----:R-:W3:Y:S04]  /*4a30*/  LDG.E R16, desc[UR8][R18.64+0x1400] ;  /* 0x0014000812107981 */ /* 0x001ee8000c1e1900 */
[----:B------:R-:W3:Y:S04]  /*4a40*/  LDG.E R17, desc[UR8][R4.64+0x1400] ;  /* 0x0014000804117981 */ /* 0x000ee8000c1e1900 */
[----:B------:R-:W4:Y:S04]  /*4a50*/  LDG.E R20, desc[UR8][R6.64+0x1400] ;  /* 0x0014000806147981 */ /* 0x000f28000c1e1900 */
[----:B------:R-:W4:Y:S01]  /*4a60*/  LDG.E R21, desc[UR8][R8.64+0x1400] ;  /* 0x0014000808157981 */ /* 0x000f22000c1e1900 */
[----:B------:R-:W-:-:S04]  /*4a70*/  IADD3 R15, P0, PT, R28, 0x2800, RZ ;  /* 0x000028001c0f7810 */ /* 0x000fc80007f1e0ff */
[----:B------:R-:W-:Y:S02]  /*4a80*/  IADD3.X R22, PT, PT, RZ, R29, RZ, P0, !PT ;  /* 0x0000001dff167210 */ /* 0x000fe400007fe4ff */
[----:B------:R-:W-:Y:S02]  /*4a90*/  LOP3.LUT R15, R15, 0xfffffff8, RZ, 0xc0, !PT ;  /* 0xfffffff80f0f7812 */ /* 0x000fe400078ec0ff */
[----:B------:R-:W-:Y:S02]  /*4aa0*/  LOP3.LUT R22, R22, 0x3, RZ, 0xc0, !PT ;  /* 0x0000000316167812 */ /* 0x000fe400078ec0ff */
[C---:B------:R-:W-:Y:S02]  /*4ab0*/  IADD3 R14, P0, PT, R15.reuse, UR6, RZ ;  /* 0x000000060f0e7c10 */ /* 0x040fe4000ff1e0ff */
[----:B-1----:R-:W-:Y:S02]  /*4ac0*/  IADD3 R10, P1, PT, R15, UR10, RZ ;  /* 0x0000000a0f0a7c10 */ /* 0x002fe4000ff3e0ff */
[----:B------:R-:W-:-:S02]  /*4ad0*/  IADD3.X R15, PT, PT, R22, UR7, RZ, P0, !PT ;  /* 0x00000007160f7c10 */ /* 0x000fc400087fe4ff */
[----:B------:R-:W-:-:S03]  /*4ae0*/  IADD3.X R11, PT, PT, R22, UR11, RZ, P1, !PT ;  /* 0x0000000b160b7c10 */ /* 0x000fc60008ffe4ff */
[----:B---3--:R0:W-:Y:S04]  /*4af0*/  STG.E.64 desc[UR8][R14.64], R16 ;  /* 0x000000100e007986 */ /* 0x0081e8000c101b08 */
[----:B----4-:R1:W-:Y:S04]  /*4b00*/  STG.E.64 desc[UR8][R10.64], R20 ;  /* 0x000000140a007986 */ /* 0x0103e8000c101b08 */
[----:B------:R-:W3:Y:S04]  /*4b10*/  LDG.E R22, desc[UR8][R18.64+0x1e00] ;  /* 0x001e000812167981 */ /* 0x000ee8000c1e1900 */
[----:B------:R-:W3:Y:S04]  /*4b20*/  LDG.E R23, desc[UR8][R4.64+0x1e00] ;  /* 0x001e000804177981 */ /* 0x000ee8000c1e1900 */
[----:B------:R4:W5:Y:S04]  /*4b30*/  LDG.E R24, desc[UR8][R6.64+0x1e00] ;  /* 0x001e000806187981 */ /* 0x000968000c1e1900 */
[----:B------:R-:W5:Y:S01]  /*4b40*/  LDG.E R25, desc[UR8][R8.64+0x1e00] ;  /* 0x001e000808197981 */ /* 0x000f62000c1e1900 */
[----:B--2---:R-:W-:-:S04]  /*4b50*/  IADD3 R13, P0, PT, R28, 0x3c00, RZ ;  /* 0x00003c001c0d7810 */ /* 0x004fc80007f1e0ff */
[----:B------:R-:W-:Y:S02]  /*4b60*/  IADD3.X R26, PT, PT, RZ, R29, RZ, P0, !PT ;  /* 0x0000001dff1a7210 */ /* 0x000fe400007fe4ff */
[----:B------:R-:W-:Y:S02]  /*4b70*/  LOP3.LUT R13, R13, 0xfffffff8, RZ, 0xc0, !PT ;  /* 0xfffffff80d0d7812 */ /* 0x000fe400078ec0ff */
[----:B------:R-:W-:Y:S02]  /*4b80*/  LOP3.LUT R26, R26, 0x3, RZ, 0xc0, !PT ;  /* 0x000000031a1a7812 */ /* 0x000fe400078ec0ff */
[C---:B------:R-:W-:Y:S02]  /*4b90*/  IADD3 R12, P0, PT, R13.reuse, UR6, RZ ;  /* 0x000000060d0c7c10 */ /* 0x040fe4000ff1e0ff */
[----:B0-----:R-:W-:Y:S02]  /*4ba0*/  IADD3 R14, P1, PT, R13, UR10, RZ ;  /* 0x0000000a0d0e7c10 */ /* 0x001fe4000ff3e0ff */
[----:B------:R-:W-:-:S02]  /*4bb0*/  IADD3.X R13, PT, PT, R26, UR7, RZ, P0, !PT ;  /* 0x000000071a0d7c10 */ /* 0x000fc400087fe4ff */
[----:B------:R-:W-:Y:S02]  /*4bc0*/  IADD3.X R15, PT, PT, R26, UR11, RZ, P1, !PT ;  /* 0x0000000b1a0f7c10 */ /* 0x000fe40008ffe4ff */
[----:B------:R-:W-:-:S04]  /*4bd0*/  IADD3 R2, PT, PT, R2, 0xa00, RZ ;  /* 0x00000a0002027810 */ /* 0x000fc80007ffe0ff */
[----:B------:R-:W-:-:S04]  /*4be0*/  ISETP.GT.U32.AND P0, PT, R3, R2, PT ;  /* 0x000000020300720c */ /* 0x000fc80003f04070 */
[----:B------:R-:W-:Y:S01]  /*4bf0*/  ISETP.GT.AND.EX P0, PT, R0, RZ, PT, P0 ;  /* 0x000000ff0000720c */ /* 0x000fe20003f04300 */
[----:B----4-:R-:W-:Y:S01]  /*4c00*/  HFMA2 R7, -RZ, RZ, 0, 0 ;  /* 0x00000000ff077431 */ /* 0x010fe200000001ff */
[----:B---3--:R1:W-:Y:S04]  /*4c10*/  STG.E.64 desc[UR8][R12.64], R22 ;  /* 0x000000160c007986 */ /* 0x0083e8000c101b08 */
[----:B-----5:R1:W-:Y:S07]  /*4c20*/  STG.E.64 desc[UR8][R14.64], R24 ;  /* 0x000000180e007986 */ /* 0x0203ee000c101b08 */
[----:B------:R-:W-:Y:S05]  /*4c30*/  @P0 BRA `(.L_x_40) ;  /* 0xfffffff800bc0947 */ /* 0x000fea000383ffff */
[----:B------:R-:W-:Y:S05]  /*4c40*/  EXIT ;  /* 0x000000000000794d */ /* 0x000fea0003800000 */
.L_x_41:
        /* <DEDUP_REMOVED lines=11> */
.L_x_4493:


//--------------------- .text._Z35group_norm_nhwc_bwd_one_pass_kernelI11Bf16IOFp32WLi128ELi80ELi640EEv26Group_norm_nhwc_bwd_params --------------------------
	.section	.text._Z35group_norm_nhwc_bwd_one_pass_kernelI11Bf16IOFp32WLi128ELi80ELi640EEv26Group_norm_nhwc_bwd_params,"ax",@progbits
	.align	128
        .global         _Z35group_norm_nhwc_bwd_one_pass_kernelI11Bf16IOFp32WLi128ELi80ELi640EEv26Group_norm_nhwc_bwd_params
        .type           _Z35group_norm_nhwc_bwd_one_pass_kernelI11Bf16IOFp32WLi128ELi80ELi640EEv26Group_norm_nhwc_bwd_params,@function
        .size           _Z35group_norm_nhwc_bwd_one_pass_kernelI11Bf16IOFp32WLi128ELi80ELi640EEv26Group_norm_nhwc_bwd_params,(.L_x_4494 - _Z35group_norm_nhwc_bwd_one_pass_kernelI11Bf16IOFp32WLi128ELi80ELi640EEv26Group_norm_nhwc_bwd_params)
        .other          _Z35group_norm_nhwc_bwd_one_pass_kernelI11Bf16IOFp32WLi128ELi80ELi640EEv26Group_norm_nhwc_bwd_params,@"STO_CUDA_ENTRY STV_DEFAULT"
_Z35group_norm_nhwc_bwd_one_pass_kernelI11Bf16IOFp32WLi128ELi80ELi640EEv26Group_norm_nhwc_bwd_params:
.text._Z35group_norm_nhwc_bwd_one_pass_kernelI11Bf16IOFp32WLi128ELi80ELi640EEv26Group_norm_nhwc_bwd_params:
[----:B------:R-:W-:Y:S08]  /*0000*/  LDC R1, c[0x0][0x37c] ;  /* 0x0000df00ff017b82 */ /* 0x000ff00000000800 */
[----:B------:R-:W0:Y:S01]  /*0010*/  S2UR UR8, SR_CTAID.Y ;  /* 0x00000000000879c3 */ /* 0x000e220000002600 */
[----:B------:R-:W1:Y:S01]  /*0020*/  LDCU UR4, c[0x0][0x410] ;  /* 0x00008200ff0477ac */ /* 0x000e620008000800 */
[----:B------:R-:W1:Y:S01]  /*0030*/  LDCU UR5, c[0x0][0x3e0] ;  /* 0x00007c00ff0577ac */ /* 0x000e620008000800 */
[----:B------:R-:W2:Y:S01]  /*0040*/  LDCU.64 UR6, c[0x0][0x358] ;  /* 0x00006b00ff0677ac */ /* 0x000ea20008000a00 */
[----:B-1----:R-:W-:-:S04]  /*0050*/  UIMAD UR4, UR4, UR5, URZ ;  /* 0x00000005040472a4 */ /* 0x002fc8000f8e02ff */
[----:B0-----:R-:W-:-:S09]  /*0060*/  UISETP.GE.AND UP0, UPT, UR8, UR4, UPT ;  /* 0x000000040800728c */ /* 0x001fd2000bf06270 */
[----:B--2---:R-:W-:Y:S05]  /*0070*/  BRA.U UP0, `(.L_x_42) ;  /* 0x0000005d00c47547 */ /* 0x004fea000b800000 */
[----:B------:R-:W0:Y:S01]  /*0080*/  S2R R4, SR_TID.X ;  /* 0x0000000000047919 */ /* 0x000e220000002100 */
[----:B------:R-:W-:Y:S01]  /*0090*/  HFMA2 R40, -RZ, RZ, 0, 0 ;  /* 0x00000000ff287431 */ /* 0x000fe200000001ff */
[----:B------:R-:W-:Y:S02]  /*00a0*/  MOV R43, UR8 ;  /* 0x00000008002b7c02 */ /* 0x000fe40008000f00 */
[----:B0-----:R-:W-:-:S05]  /*00b0*/  LOP3.LUT R0, R4, 0xffff, RZ, 0xc0, !PT ;  /* 0x0000ffff04007812 */ /* 0x001fca00078ec0ff */
[----:B------:R-:W-:-:S05]  /*00c0*/  IMAD R0, R0, 0x667, RZ ;  /* 0x0000066700007824 */ /* 0x000fca00078e02ff */
[----:B------:R-:W-:Y:S02]  /*00d0*/  SHF.R.U32.HI R42, RZ, 0x10, R0 ;  /* 0x00000010ff2a7819 */ /* 0x000fe40000011600 */
[----:B------:R-:W0:Y:S02]  /*00e0*/  S2R R0, SR_LANEID ;  /* 0x0000000000007919 */ /* 0x000e240000000000 */
[----:B------:R-:W-:-:S05]  /*00f0*/  PRMT R2, R42, 0x9910, RZ ;  /* 0x000099102a027816 */ /* 0x000fca00000000ff */
[----:B------:R-:W-:-:S05]  /*0100*/  IMAD R2, R2, 0x28, RZ ;  /* 0x0000002802027824 */ /* 0x000fca00078e02ff */
[----:B------:R-:W-:-:S04]  /*0110*/  IADD3 R2, PT, PT, RZ, -R2, RZ ;  /* 0x80000002ff027210 */ /* 0x000fc80007ffe0ff */
[----:B------:R-:W-:-:S04]  /*0120*/  PRMT R41, R2, 0x7710, RZ ;  /* 0x0000771002297816 */ /* 0x000fc800000000ff */
[----:B------:R-:W-:-:S04]  /*0130*/  IADD3 R41, PT, PT, R41, R4, RZ ;  /* 0x0000000429297210 */ /* 0x000fc80007ffe0ff */
[----:B------:R-:W-:-:S04]  /*0140*/  SHF.L.U32 R41, R41, 0x1, RZ ;  /* 0x0000000129297819 */ /* 0x000fc800000006ff */
[----:B------:R-:W-:-:S07]  /*0150*/  LOP3.LUT R2, R41, 0xffff, RZ, 0xc0, !PT ;  /* 0x0000ffff29027812 */ /* 0x000fce00078ec0ff */
.L_x_85:
[----:B-1----:R-:W1:Y:S01]  /*0160*/  LDC R10, c[0x0][0x410] ;  /* 0x00010400ff0a7b82 */ /* 0x002e620000000800 */
[----:B--2---:R-:W2:Y:S01]  /*0170*/  LDCU UR4, c[0x0][0x41c] ;  /* 0x00008380ff0477ac */ /* 0x004ea20008000800 */
[----:B------:R-:W-:Y:S02]  /*0180*/  ISETP.GE.AND P2, PT, R43, RZ, PT ;  /* 0x000000ff2b00720c */ /* 0x000fe40003f46270 */
[----:B------:R-:W-:Y:S01]  /*0190*/  CS2R R38, SRZ ;  /* 0x0000000000267805 */ /* 0x000fe2000001ff00 */
[----:B---3--:R-:W3:Y:S01]  /*01a0*/  LDCU.128 UR8, c[0x0][0x400] ;  /* 0x00008000ff0877ac */ /* 0x008ee20008000c00 */
[----:B01--4-:R-:W-:-:S04]  /*01b0*/  IABS R7, R10 ;  /* 0x0000000a00077213 */ /* 0x013fc80000000000 */
[----:B------:R-:W1:Y:S08]  /*01c0*/  I2F.RP R6, R7 ;  /* 0x0000000700067306 */ /* 0x000e700000209400 */
[----:B-1----:R-:W1:Y:S02]  /*01d0*/  MUFU.RCP R6, R6 ;  /* 0x0000000600067308 */ /* 0x002e640000001000 */
[----:B-1----:R-:W-:-:S06]  /*01e0*/  IADD3 R4, PT, PT, R6, 0xffffffe, RZ ;  /* 0x0ffffffe06047810 */ /* 0x002fcc0007ffe0ff */
[----:B------:R1:W4:Y:S02]  /*01f0*/  F2I.FTZ.U32.TRUNC.NTZ R5, R4 ;  /* 0x0000000400057305 */ /* 0x000324000021f000 */
[----:B-1----:R-:W-:Y:S02]  /*0200*/  MOV R4, RZ ;  /* 0x000000ff00047202 */ /* 0x002fe40000000f00 */
[----:B----4-:R-:W-:-:S05]  /*0210*/  IADD3 R8, PT, PT, RZ, -R5, RZ ;  /* 0x80000005ff087210 */ /* 0x010fca0007ffe0ff */
[----:B------:R-:W-:Y:S01]  /*0220*/  IMAD R3, R8, R7, RZ ;  /* 0x0000000708037224 */ /* 0x000fe200078e02ff */
[----:B------:R-:W-:-:S03]  /*0230*/  IABS R8, R43 ;  /* 0x0000002b00087213 */ /* 0x000fc60000000000 */
[----:B------:R-:W-:Y:S02]  /*0240*/  IMAD.HI.U32 R5, R5, R3, R4 ;  /* 0x0000000305057227 */ /* 0x000fe400078e0004 */
[----:B------:R-:W2:Y:S04]  /*0250*/  S2R R3, SR_CTAID.X ;  /* 0x0000000000037919 */ /* 0x000ea80000002500 */
[----:B------:R-:W-:-:S05]  /*0260*/  IMAD.HI.U32 R6, R5, R8, RZ ;  /* 0x0000000805067227 */ /* 0x000fca00078e00ff */
[----:B------:R-:W-:-:S05]  /*0270*/  IADD3 R5, PT, PT, -R6, RZ, RZ ;  /* 0x000000ff06057210 */ /* 0x000fca0007ffe1ff */
[----:B------:R-:W-:Y:S01]  /*0280*/  IMAD R4, R7, R5, R8 ;  /* 0x0000000507047224 */ /* 0x000fe200078e0208 */
[----:B------:R-:W-:-:S04]  /*0290*/  LOP3.LUT R8, R43, R10, RZ, 0x3c, !PT ;  /* 0x0000000a2b087212 */ /* 0x000fc800078e3cff */
[----:B------:R-:W-:Y:S02]  /*02a0*/  ISETP.GT.U32.AND P3, PT, R7, R4, PT ;  /* 0x000000040700720c */ /* 0x000fe40003f64070 */
[----:B------:R-:W-:Y:S01]  /*02b0*/  ISETP.GE.AND P4, PT, R8, RZ, PT ;  /* 0x000000ff0800720c */ /* 0x000fe20003f86270 */
[----:B--2---:R-:W-:-:S10]  /*02c0*/  IMAD R5, R3, UR4, R42 ;  /* 0x0000000403057c24 */ /* 0x004fd4000f8e022a */
[-C--:B------:R-:W-:Y:S01]  /*02d0*/  @!P3 IADD3 R4, PT, PT, R4, -R7.reuse, RZ ;  /* 0x800000070404b210 */ /* 0x080fe20007ffe0ff */
[----:B------:R-:W1:Y:S01]  /*02e0*/  LDCU.U8 UR4, c[0x0][0x414] ;  /* 0x00008280ff0477ac */ /* 0x000e620008000000 */
[----:B------:R-:W-:Y:S02]  /*02f0*/  @!P3 IADD3 R6, PT, PT, R6, 0x1, RZ ;  /* 0x000000010606b810 */ /* 0x000fe40007ffe0ff */
[----:B---3--:R-:W-:Y:S02]  /*0300*/  ISETP.GE.U32.AND P1, PT, R5, UR8, PT ;  /* 0x0000000805007c0c */ /* 0x008fe4000bf26070 */
[----:B------:R-:W-:Y:S02]  /*0310*/  SHF.R.S32.HI R11, RZ, 0x1f, R5 ;  /* 0x0000001fff0b7819 */ /* 0x000fe40000011405 */
[----:B------:R-:W-:Y:S02]  /*0320*/  ISETP.GE.U32.AND P0, PT, R4, R7, PT ;  /* 0x000000070400720c */ /* 0x000fe40003f06070 */
[----:B------:R-:W-:-:S02]  /*0330*/  ISETP.GT.U32.AND P5, PT, R7, R4, PT ;  /* 0x000000040700720c */ /* 0x000fc40003fa4070 */
[----:B------:R-:W-:Y:S02]  /*0340*/  IADD3 R7, PT, PT, R4, -R7, RZ ;  /* 0x8000000704077210 */ /* 0x000fe40007ffe0ff */
[----:B------:R-:W-:Y:S02]  /*0350*/  ISETP.GE.AND.EX P1, PT, R11, UR9, PT, P1 ;  /* 0x000000090b007c0c */ /* 0x000fe4000bf26310 */
[----:B------:R-:W-:Y:S02]  /*0360*/  SEL R4, R7, R4, !P5 ;  /* 0x0000000407047207 */ /* 0x000fe40006800000 */
[----:B------:R-:W-:Y:S02]  /*0370*/  ISETP.NE.AND P5, PT, R10, RZ, PT ;  /* 0x000000ff0a00720c */ /* 0x000fe40003fa5270 */
[----:B------:R-:W-:Y:S02]  /*0380*/  LOP3.LUT R7, RZ, R10, RZ, 0x33, !PT ;  /* 0x0000000aff077212 */ /* 0x000fe400078e33ff */
[----:B------:R-:W-:-:S02]  /*0390*/  @!P2 IADD3 R4, PT, PT, -R4, RZ, RZ ;  /* 0x000000ff0404a210 */ /* 0x000fc40007ffe1ff */
[----:B------:R-:W-:Y:S02]  /*03a0*/  @P0 IADD3 R6, PT, PT, R6, 0x1, RZ ;  /* 0x0000000106060810 */ /* 0x000fe40007ffe0ff */
[----:B------:R-:W-:Y:S01]  /*03b0*/  SEL R61, R7, R4, !P5 ;  /* 0x00000004073d7207 */ /* 0x000fe20006800000 */
[----:B------:R-:W2:Y:S01]  /*03c0*/  @!P1 LDC.64 R18, c[0x0][0x3f8] ;  /* 0x0000fe00ff129b82 */ /* 0x000ea20000000a00 */
[----:B------:R-:W-:Y:S02]  /*03d0*/  @!P4 IADD3 R6, PT, PT, -R6, RZ, RZ ;  /* 0x000000ff0606c210 */ /* 0x000fe40007ffe1ff */
[----:B------:R-:W-:Y:S01]  /*03e0*/  IADD3 R13, PT, PT, R5, 0x10, RZ ;  /* 0x00000010050d7810 */ /* 0x000fe20007ffe0ff */
[----:B------:R-:W-:Y:S01]  /*03f0*/  IMAD R9, R61, 0x50, RZ ;  /* 0x000000503d097824 */ /* 0x000fe200078e02ff */
[----:B------:R-:W-:Y:S02]  /*0400*/  SEL R7, R7, R6, !P5 ;  /* 0x0000000607077207 */ /* 0x000fe40006800000 */
[----:B------:R-:W-:Y:S01]  /*0410*/  ISETP.GE.U32.AND P3, PT, R13, UR8, PT ;  /* 0x000000080d007c0c */ /* 0x000fe2000bf66070 */
[----:B------:R-:W3:Y:S01]  /*0420*/  @!P1 LDC.64 R22, c[0x0][0x3a0] ;  /* 0x0000e800ff169b82 */ /* 0x000ee20000000a00 */
[----:B------:R-:W-:-:S02]  /*0430*/  SHF.R.S32.HI R17, RZ, 0x1f, R13 ;  /* 0x0000001fff117819 */ /* 0x000fc4000001140d */
[----:B------:R-:W-:Y:S02]  /*0440*/  IADD3 R64, P0, PT, R9, R2, RZ ;  /* 0x0000000209407210 */ /* 0x000fe40007f1e0ff */
[----:B------:R-:W-:Y:S02]  /*0450*/  SHF.R.S32.HI R2, RZ, 0x1f, R7 ;  /* 0x0000001fff027819 */ /* 0x000fe40000011407 */
[----:B------:R-:W-:Y:S01]  /*0460*/  ISETP.GE.AND.EX P3, PT, R17, UR9, PT, P3 ;  /* 0x0000000911007c0c */ /* 0x000fe2000bf66330 */
[----:B------:R-:W4:Y:S01]  /*0470*/  @!P1 LDC.64 R24, c[0x0][0x398] ;  /* 0x0000e600ff189b82 */ /* 0x000f220000000a00 */
[----:B------:R-:W-:Y:S01]  /*0480*/  LEA.HI.X.SX32 R65, R9, RZ, 0x1, P0 ;  /* 0x000000ff09417211 */ /* 0x000fe200000f0eff */
[----:B------:R-:W-:Y:S01]  /*0490*/  IMAD R2, R2, UR10, RZ ;  /* 0x0000000a02027c24 */ /* 0x000fe2000f8e02ff */
[----:B------:R-:W-:-:S03]  /*04a0*/  IADD3 R15, PT, PT, R5, 0x20, RZ ;  /* 0x00000020050f7810 */ /* 0x000fc60007ffe0ff */
[----:B------:R-:W-:Y:S01]  /*04b0*/  IMAD R67, R7, UR11, R2 ;  /* 0x0000000b07437c24 */ /* 0x000fe2000f8e0202 */
[----:B------:R-:W-:Y:S01]  /*04c0*/  ISETP.GE.U32.AND P0, PT, R15, UR8, PT ;  /* 0x000000080f007c0c */ /* 0x000fe2000bf06070 */
[----:B------:R-:W-:Y:S01]  /*04d0*/  IMAD.WIDE.U32 R64, R7, UR10, R64 ;  /* 0x0000000a07407c25 */ /* 0x000fe2000f8e0040 */
[----:B------:R-:W-:-:S03]  /*04e0*/  SHF.R.S32.HI R21, RZ, 0x1f, R15 ;  /* 0x0000001fff157819 */ /* 0x000fc6000001140f */
[----:B------:R-:W0:Y:S01]  /*04f0*/  @!P3 LDC.64 R26, c[0x0][0x3f8] ;  /* 0x0000fe00ff1abb82 */ /* 0x000e220000000a00 */
[----:B------:R-:W-:Y:S01]  /*0500*/  IADD3 R67, PT, PT, R65, R67, RZ ;  /* 0x0000004341437210 */ /* 0x000fe20007ffe0ff */
[----:B--2---:R-:W-:Y:S01]  /*0510*/  @!P1 IMAD R2, R11, R18, RZ ;  /* 0x000000120b029224 */ /* 0x004fe200078e02ff */
[-C--:B------:R-:W-:Y:S02]  /*0520*/  @!P1 MOV R66, R64.reuse ;  /* 0x0000004000429202 */ /* 0x080fe40000000f00 */
[----:B------:R-:W-:Y:S01]  /*0530*/  ISETP.GE.AND.EX P0, PT, R21, UR9, PT, P0 ;  /* 0x0000000915007c0c */ /* 0x000fe2000bf06300 */
[C---:B------:R-:W-:Y:S01]  /*0540*/  @!P1 IMAD R9, R5.reuse, R19, R2 ;  /* 0x0000001305099224 */ /* 0x040fe200078e0202 */
[----:B------:R-:W-:Y:S01]  /*0550*/  @!P3 MOV R10, R64 ;  /* 0x00000040000ab202 */ /* 0x000fe20000000f00 */
[----:B------:R-:W-:Y:S01]  /*0560*/  @!P1 IMAD.WIDE.U32 R6, R5, R18, R66 ;  /* 0x0000001205069225 */ /* 0x000fe200078e0042 */
[----:B------:R-:W2:Y:S01]  /*0570*/  @!P3 LDC.64 R28, c[0x0][0x3a0] ;  /* 0x0000e800ff1cbb82 */ /* 0x000ea20000000a00 */
[----:B------:R-:W-:-:S03]  /*0580*/  @!P3 MOV R11, R67 ;  /* 0x00000043000bb202 */ /* 0x000fc60000000f00 */
[----:B------:R-:W-:Y:S02]  /*0590*/  @!P1 IADD3 R7, PT, PT, R7, R9, RZ ;  /* 0x0000000907079210 */ /* 0x000fe40007ffe0ff */
[C---:B------:R-:W-:Y:S02]  /*05a0*/  @!P1 SHF.L.U32 R9, R6.reuse, 0x1, RZ ;  /* 0x0000000106099819 */ /* 0x040fe400000006ff */
[----:B------:R-:W-:Y:S01]  /*05b0*/  @!P1 SHF.L.U64.HI R2, R6, 0x1, R7 ;  /* 0x0000000106029819 */ /* 0x000fe20000010207 */
[----:B------:R-:W1:Y:S01]  /*05c0*/  @!P3 LDC.64 R30, c[0x0][0x398] ;  /* 0x0000e600ff1ebb82 */ /* 0x000e620000000a00 */
[----:B---3--:R-:W-:Y:S02]  /*05d0*/  @!P1 IADD3 R6, P2, PT, R9, R22, RZ ;  /* 0x0000001609069210 */ /* 0x008fe40007f5e0ff */
[----:B------:R-:W-:Y:S02]  /*05e0*/  IADD3 R19, PT, PT, R5, 0x30, RZ ;  /* 0x0000003005137810 */ /* 0x000fe40007ffe0ff */
[C---:B------:R-:W-:Y:S01]  /*05f0*/  @!P1 IADD3.X R7, PT, PT, R2.reuse, R23, RZ, P2, !PT ;  /* 0x0000001702079210 */ /* 0x040fe200017fe4ff */
[----:B0-----:R-:W-:Y:S01]  /*0600*/  @!P3 IMAD R4, R17, R26, RZ ;  /* 0x0000001a1104b224 */ /* 0x001fe200078e02ff */
[----:B------:R-:W-:Y:S01]  /*0610*/  ISETP.GE.U32.AND P2, PT, R19, UR8, PT ;  /* 0x0000000813007c0c */ /* 0x000fe2000bf46070 */
[----:B------:R-:W0:Y:S01]  /*0620*/  @!P0 LDC.64 R32, c[0x0][0x3f8] ;  /* 0x0000fe00ff208b82 */ /* 0x000e220000000a00 */
[----:B------:R-:W-:Y:S01]  /*0630*/  SHF.R.S32.HI R23, RZ, 0x1f, R19 ;  /* 0x0000001fff177819 */ /* 0x000fe20000011413 */
[----:B------:R-:W-:Y:S01]  /*0640*/  @!P3 IMAD R17, R13, R27, R4 ;  /* 0x0000001b0d11b224 */ /* 0x000fe200078e0204 */
[----:B----4-:R-:W-:Y:S01]  /*0650*/  @!P1 IADD3 R8, P4, PT, R9, R24, RZ ;  /* 0x0000001809089210 */ /* 0x010fe20007f9e0ff */
[----:B------:R-:W-:Y:S01]  /*0660*/  @!P3 IMAD.WIDE.U32 R10, R13, R26, R10 ;  /* 0x0000001a0d0ab225 */ /* 0x000fe200078e000a */
[----:B------:R-:W-:Y:S01]  /*0670*/  ISETP.GE.AND.EX P2, PT, R23, UR9, PT, P2 ;  /* 0x0000000917007c0c */ /* 0x000fe2000bf46320 */
[----:B------:R1:W3:Y:S01]  /*0680*/  @!P1 LDG.E R39, desc[UR6][R6.64] ;  /* 0x0000000606279981 */ /* 0x0002e2000c1e1900 */
[----:B------:R-:W-:-:S02]  /*0690*/  @!P1 IADD3.X R9, PT, PT, R2, R25, RZ, P4, !PT ;  /* 0x0000001902099210 */ /* 0x000fc400027fe4ff */
[----:B------:R-:W-:Y:S01]  /*06a0*/  @!P3 IADD3 R13, PT, PT, R11, R17, RZ ;  /* 0x000000110b0db210 */ /* 0x000fe20007ffe0ff */
[----:B------:R-:W4:Y:S01]  /*06b0*/  @!P0 LDC.64 R24, c[0x0][0x3a0] ;  /* 0x0000e800ff188b82 */ /* 0x000f220000000a00 */
[C---:B------:R-:W-:Y:S01]  /*06c0*/  @!P3 SHF.L.U32 R11, R10.reuse, 0x1, RZ ;  /* 0x000000010a0bb819 */ /* 0x040fe200000006ff */
[----:B------:R0:W3:Y:S01]  /*06d0*/  @!P1 LDG.E R38, desc[UR6][R8.64] ;  /* 0x0000000608269981 */ /* 0x0000e2000c1e1900 */
[----:B------:R-:W-:Y:S02]  /*06e0*/  @!P3 SHF.L.U64.HI R2, R10, 0x1, R13 ;  /* 0x000000010a02b819 */ /* 0x000fe4000001020d */
[C---:B--2---:R-:W-:Y:S02]  /*06f0*/  @!P3 IADD3 R10, P1, PT, R11.reuse, R28, RZ ;  /* 0x0000001c0b0ab210 */ /* 0x044fe40007f3e0ff */
[----:B-1----:R-:W-:Y:S01]  /*0700*/  @!P3 IADD3 R6, P4, PT, R11, R30, RZ ;  /* 0x0000001e0b06b210 */ /* 0x002fe20007f9e0ff */
[----:B------:R-:W1:Y:S01]  /*0710*/  @!P2 LDC.64 R34, c[0x0][0x3f8] ;  /* 0x0000fe00ff22ab82 */ /* 0x000e620000000a00 */
[----:B------:R-:W-:-:S02]  /*0720*/  @!P3 IADD3.X R11, PT, PT, R2, R29, RZ, P1, !PT ;  /* 0x0000001d020bb210 */ /* 0x000fc40000ffe4ff */
[----:B------:R-:W-:Y:S02]  /*0730*/  @!P3 IADD3.X R7, PT, PT, R2, R31, RZ, P4, !PT ;  /* 0x0000001f0207b210 */ /* 0x000fe400027fe4ff */
[----:B------:R-:W-:Y:S01]  /*0740*/  IADD3 R37, PT, PT, R5, 0x40, RZ ;  /* 0x0000004005257810 */ /* 0x000fe20007ffe0ff */
[----:B0-----:R-:W-:Y:S01]  /*0750*/  @!P0 IMAD R2, R21, R32, RZ ;  /* 0x0000002015028224 */ /* 0x001fe200078e02ff */
[----:B------:R-:W-:Y:S01]  /*0760*/  @!P0 MOV R8, R64 ;  /* 0x0000004000088202 */ /* 0x000fe20000000f00 */
[----:B------:R-:W0:Y:S01]  /*0770*/  @!P0 LDC.64 R28, c[0x0][0x398] ;  /* 0x0000e600ff1c8b82 */ /* 0x000e220000000a00 */
[----:B------:R-:W-:Y:S01]  /*0780*/  @!P0 MOV R9, R67 ;  /* 0x0000004300098202 */ /* 0x000fe20000000f00 */
[----:B------:R-:W-:Y:S01]  /*0790*/  @!P0 IMAD R13, R15, R33, R2 ;  /* 0x000000210f0d8224 */ /* 0x000fe200078e0202 */
[----:B------:R-:W-:Y:S02]  /*07a0*/  MOV R4, RZ ;  /* 0x000000ff00047202 */ /* 0x000fe40000000f00 */
[----:B------:R-:W-:Y:S01]  /*07b0*/  ISETP.GE.U32.AND P1, PT, R37, UR8, PT ;  /* 0x0000000825007c0c */ /* 0x000fe2000bf26070 */
[----:B------:R-:W-:Y:S01]  /*07c0*/  @!P0 IMAD.WIDE.U32 R8, R15, R32, R8 ;  /* 0x000000200f088225 */ /* 0x000fe200078e0008 */
[----:B------:R-:W-:Y:S01]  /*07d0*/  SHF.R.S32.HI R33, RZ, 0x1f, R37 ;  /* 0x0000001fff217819 */ /* 0x000fe20000011425 */
[----:B------:R-:W2:Y:S01]  /*07e0*/  @!P2 LDC.64 R14, c[0x0][0x3a0] ;  /* 0x0000e800ff0eab82 */ /* 0x000ea20000000a00 */
[----:B------:R-:W-:Y:S01]  /*07f0*/  IADD3 R45, PT, PT, R5, 0x50, RZ ;  /* 0x00000050052d7810 */ /* 0x000fe20007ffe0ff */
[----:B------:R4:W3:Y:S01]  /*0800*/  @!P3 LDG.E R4, desc[UR6][R6.64] ;  /* 0x000000060604b981 */ /* 0x0008e2000c1e1900 */
[----:B------:R-:W-:-:S02]  /*0810*/  ISETP.GE.AND.EX P1, PT, R33, UR9, PT, P1 ;  /* 0x0000000921007c0c */ /* 0x000fc4000bf26310 */
[----:B------:R-:W-:Y:S02]  /*0820*/  MOV R17, RZ ;  /* 0x000000ff00117202 */ /* 0x000fe40000000f00 */
[C---:B------:R-:W-:Y:S01]  /*0830*/  @!P0 SHF.L.U32 R31, R8.reuse, 0x1, RZ ;  /* 0x00000001081f8819 */ /* 0x040fe200000006ff */
[----:B------:R-:W2:Y:S01]  /*0840*/  @!P2 LDC.64 R20, c[0x0][0x398] ;  /* 0x0000e600ff14ab82 */ /* 0x000ea20000000a00 */
[----:B------:R-:W-:Y:S02]  /*0850*/  ISETP.GE.U32.AND P4, PT, R45, UR8, PT ;  /* 0x000000082d007c0c */ /* 0x000fe4000bf86070 */
[----:B----4-:R-:W-:Y:S01]  /*0860*/  @!P0 IADD3 R7, PT, PT, R9, R13, RZ ;  /* 0x0000000d09078210 */ /* 0x010fe20007ffe0ff */
[----:B------:R1:W4:Y:S01]  /*0870*/  @!P3 LDG.E R17, desc[UR6][R10.64] ;  /* 0x000000060a11b981 */ /* 0x000322000c1e1900 */
[----:B------:R-:W-:Y:S02]  /*0880*/  SHF.R.S32.HI R47, RZ, 0x1f, R45 ;  /* 0x0000001fff2f7819 */ /* 0x000fe4000001142d */
[----:B------:R-:W-:-:S02]  /*0890*/  @!P0 SHF.L.U64.HI R6, R8, 0x1, R7 ;  /* 0x0000000108068819 */ /* 0x000fc40000010207 */
[----:B------:R-:W-:Y:S01]  /*08a0*/  @!P0 IADD3 R22, P6, PT, R31, R24, RZ ;  /* 0x000000181f168210 */ /* 0x000fe20007fde0ff */
[----:B------:R-:W2:Y:S01]  /*08b0*/  @!P1 LDC.64 R8, c[0x0][0x3f8] ;  /* 0x0000fe00ff089b82 */ /* 0x000ea20000000a00 */
[----:B------:R-:W-:Y:S01]  /*08c0*/  ISETP.GE.AND.EX P4, PT, R47, UR9, PT, P4 ;  /* 0x000000092f007c0c */ /* 0x000fe2000bf86340 */
[----:B-1----:R-:W-:Y:S01]  /*08d0*/  @!P2 IMAD R10, R23, R34, RZ ;  /* 0x00000022170aa224 */ /* 0x002fe200078e02ff */
[----:B------:R-:W-:Y:S02]  /*08e0*/  @!P0 IADD3.X R23, PT, PT, R6, R25, RZ, P6, !PT ;  /* 0x0000001906178210 */ /* 0x000fe400037fe4ff */
[----:B------:R-:W-:Y:S02]  /*08f0*/  @!P2 MOV R24, R64 ;  /* 0x000000400018a202 */ /* 0x000fe40000000f00 */
[----:B------:R-:W-:Y:S01]  /*0900*/  @!P2 MOV R25, R67 ;  /* 0x000000430019a202 */ /* 0x000fe20000000f00 */
[C---:B------:R-:W-:Y:S02]  /*0910*/  @!P2 IMAD R7, R19.reuse, R35, R10 ;  /* 0x000000231307a224 */ /* 0x040fe400078e020a */
[----:B------:R-:W-:-:S04]  /*0920*/  @!P2 IMAD.WIDE.U32 R24, R19, R34, R24 ;  /* 0x000000221318a225 */ /* 0x000fc800078e0018 */
[----:B------:R-:W1:Y:S01]  /*0930*/  @!P4 LDC.64 R18, c[0x0][0x3f8] ;  /* 0x0000fe00ff12cb82 */ /* 0x000e620000000a00 */
[----:B------:R-:W-:Y:S02]  /*0940*/  @!P2 IADD3 R7, PT, PT, R25, R7, RZ ;  /* 0x000000071907a210 */ /* 0x000fe40007ffe0ff */
[----:B0-----:R-:W-:Y:S02]  /*0950*/  @!P0 IADD3 R30, P6, PT, R31, R28, RZ ;  /* 0x0000001c1f1e8210 */ /* 0x001fe40007fde0ff */
[C---:B------:R-:W-:Y:S02]  /*0960*/  @!P2 SHF.L.U32 R35, R24.reuse, 0x1, RZ ;  /* 0x000000011823a819 */ /* 0x040fe400000006ff */
[----:B------:R-:W-:Y:S02]  /*0970*/  @!P2 SHF.L.U64.HI R10, R24, 0x1, R7 ;  /* 0x00000001180aa819 */ /* 0x000fe40000010207 */
[----:B------:R-:W0:Y:S01]  /*0980*/  @!P1 LDC.64 R24, c[0x0][0x3a0] ;  /* 0x0000e800ff189b82 */ /* 0x000e220000000a00 */
[----:B------:R-:W-:-:S02]  /*0990*/  IADD3 R11, PT, PT, R5, 0x60, RZ ;  /* 0x00000060050b7810 */ /* 0x000fc40007ffe0ff */
[----:B------:R-:W-:Y:S02]  /*09a0*/  @!P0 IADD3.X R31, PT, PT, R6, R29, RZ, P6, !PT ;  /* 0x0000001d061f8210 */ /* 0x000fe400037fe4ff */
[----:B------:R-:W-:Y:S02]  /*09b0*/  MOV R6, RZ ;  /* 0x000000ff00067202 */ /* 0x000fe40000000f00 */
[----:B------:R-:W-:Y:S01]  /*09c0*/  ISETP.GE.U32.AND P5, PT, R11, UR8, PT ;  /* 0x000000080b007c0c */ /* 0x000fe2000bfa6070 */
[----:B------:R-:W0:Y:S01]  /*09d0*/  LDC.64 R28, c[0x0][0x3b8] ;  /* 0x0000ee00ff1c7b82 */ /* 0x000e220000000a00 */
[----:B------:R-:W-:Y:S02]  /*09e0*/  SHF.R.S32.HI R27, RZ, 0x1f, R11 ;  /* 0x0000001fff1b7819 */ /* 0x000fe4000001140b */
[----:B------:R-:W-:Y:S01]  /*09f0*/  IADD3 R2, PT, PT, R5, 0x70, RZ ;  /* 0x0000007005027810 */ /* 0x000fe20007ffe0ff */
[----:B------:R2:W4:Y:S01]  /*0a00*/  @!P0 LDG.E R6, desc[UR6][R30.64] ;  /* 0x000000061e068981 */ /* 0x000522000c1e1900 */
[----:B------:R-:W-:Y:S01]  /*0a10*/  ISETP.GE.AND.EX P5, PT, R27, UR9, PT, P5 ;  /* 0x000000091b007c0c */ /* 0x000fe2000bfa6350 */
[----:B--2---:R-:W-:Y:S01]  /*0a20*/  @!P1 IMAD R12, R33, R8, RZ ;  /* 0x00000008210c9224 */ /* 0x004fe200078e02ff */
[----:B------:R-:W-:-:S02]  /*0a30*/  MOV R5, RZ ;  /* 0x000000ff00057202 */ /* 0x000fc40000000f00 */
[----:B------:R-:W-:Y:S02]  /*0a40*/  @!P1 MOV R30, R64 ;  /* 0x00000040001e9202 */ /* 0x000fe40000000f00 */
[----:B------:R-:W-:Y:S01]  /*0a50*/  @!P1 MOV R31, R67 ;  /* 0x00000043001f9202 */ /* 0x000fe20000000f00 */
[----:B------:R-:W-:Y:S01]  /*0a60*/  @!P1 IMAD R9, R37, R9, R12 ;  /* 0x0000000925099224 */ /* 0x000fe200078e020c */
[----:B------:R2:W4:Y:S01]  /*0a70*/  @!P0 LDG.E R5, desc[UR6][R22.64] ;  /* 0x0000000616058981 */ /* 0x000522000c1e1900 */
[----:B------:R-:W-:Y:S01]  /*0a80*/  @!P2 IADD3 R32, P0, PT, R35, R14, RZ ;  /* 0x0000000e2320a210 */ /* 0x000fe20007f1e0ff */
[----:B------:R-:W-:Y:S01]  /*0a90*/  @!P1 IMAD.WIDE.U32 R30, R37, R8, R30 ;  /* 0x00000008251e9225 */ /* 0x000fe200078e001e */
[----:B------:R-:W-:-:S03]  /*0aa0*/  @!P2 IADD3 R34, P6, PT, R35, R20, RZ ;  /* 0x000000142322a210 */ /* 0x000fc60007fde0ff */
[----:B-1----:R-:W-:Y:S01]  /*0ab0*/  @!P4 IMAD R12, R47, R18, RZ ;  /* 0x000000122f0cc224 */ /* 0x002fe200078e02ff */
[----:B--2---:R-:W1:Y:S01]  /*0ac0*/  @!P1 LDC.64 R22, c[0x0][0x398] ;  /* 0x0000e600ff169b82 */ /* 0x004e620000000a00 */
[----:B------:R-:W-:Y:S02]  /*0ad0*/  @!P1 IADD3 R9, PT, PT, R31, R9, RZ ;  /* 0x000000091f099210 */ /* 0x000fe40007ffe0ff */
[----:B------:R-:W-:Y:S02]  /*0ae0*/  @!P1 SHF.L.U32 R47, R30, 0x1, RZ ;  /* 0x000000011e2f9819 */ /* 0x000fe400000006ff */
[C---:B------:R-:W-:Y:S02]  /*0af0*/  @!P2 IADD3.X R33, PT, PT, R10.reuse, R15, RZ, P0, !PT ;  /* 0x0000000f0a21a210 */ /* 0x040fe400007fe4ff */
[----:B------:R-:W-:Y:S01]  /*0b00*/  @!P2 IADD3.X R35, PT, PT, R10, R21, RZ, P6, !PT ;  /* 0x000000150a23a210 */ /* 0x000fe200037fe4ff */
[----:B------:R-:W2:Y:S01]  /*0b10*/  @!P5 LDC.64 R14, c[0x0][0x3f8] ;  /* 0x0000fe00ff0edb82 */ /* 0x000ea20000000a00 */
[----:B------:R-:W-:-:S02]  /*0b20*/  @!P1 SHF.L.U64.HI R10, R30, 0x1, R9 ;  /* 0x000000011e0a9819 */ /* 0x000fc40000010209 */
[----:B0-----:R-:W-:Y:S02]  /*0b30*/  @!P1 IADD3 R36, P0, PT, R47, R24, RZ ;  /* 0x000000182f249210 */ /* 0x001fe40007f1e0ff */
[----:B------:R-:W-:-:S03]  /*0b40*/  @!P4 MOV R30, R64 ;  /* 0x00000040001ec202 */ /* 0x000fc60000000f00 */
[----:B------:R-:W0:Y:S01]  /*0b50*/  @!P4 LDC.64 R20, c[0x0][0x3a0] ;  /* 0x0000e800ff14cb82 */ /* 0x000e220000000a00 */
[----:B------:R-:W-:Y:S02]  /*0b60*/  @!P4 MOV R31, R67 ;  /* 0x00000043001fc202 */ /* 0x000fe40000000f00 */
[----:B------:R-:W-:Y:S01]  /*0b70*/  @!P1 IADD3.X R37, PT, PT, R10, R25, RZ, P0, !PT ;  /* 0x000000190a259210 */ /* 0x000fe200007fe4ff */
[C---:B------:R-:W-:Y:S01]  /*0b80*/  @!P4 IMAD R49, R45.reuse, R19, R12 ;  /* 0x000000132d31c224 */ /* 0x040fe200078e020c */
[----:B------:R-:W-:Y:S01]  /*0b90*/  ISETP.GE.U32.AND P3, PT, R2, UR8, PT ;  /* 0x0000000802007c0c */ /* 0x000fe2000bf66070 */
[----:B------:R-:W-:Y:S01]  /*0ba0*/  @!P4 IMAD.WIDE.U32 R30, R45, R18, R30 ;  /* 0x000000122d1ec225 */ /* 0x000fe200078e001e */
[----:B------:R-:W-:Y:S01]  /*0bb0*/  SHF.R.S32.HI R13, RZ, 0x1f, R2 ;  /* 0x0000001fff0d7819 */ /* 0x000fe20000011402 */
[----:B------:R-:W0:Y:S01]  /*0bc0*/  @!P4 LDC.64 R24, c[0x0][0x398] ;  /* 0x0000e600ff18cb82 */ /* 0x000e220000000a00 */
[----:B------:R-:W-:Y:S01]  /*0bd0*/  MOV R7, RZ ;  /* 0x000000ff00077202 */ /* 0x000fe20000000f00 */
[----:B------:R-:W-:Y:S01]  /*0be0*/  IMAD.WIDE R18, R43, 0x8, R28 ;  /* 0x000000082b127825 */ /* 0x000fe200078e021c */
[----:B------:R-:W-:-:S02]  /*0bf0*/  ISETP.GE.AND.EX P3, PT, R13, UR9, PT, P3 ;  /* 0x000000090d007c0c */ /* 0x000fc4000bf66330 */
[----:B------:R-:W-:Y:S02]  /*0c00*/  @!P4 IADD3 R29, PT, PT, R31, R49, RZ ;  /* 0x000000311f1dc210 */ /* 0x000fe40007ffe0ff */
[----:B------:R1:W4:Y:S01]  /*0c10*/  @!P2 LDG.E R7, desc[UR6][R32.64] ;  /* 0x000000062007a981 */ /* 0x000322000c1e1900 */
[----:B------:R-:W-:Y:S02]  /*0c20*/  MOV R8, RZ ;  /* 0x000000ff00087202 */ /* 0x000fe40000000f00 */
[C---:B------:R-:W-:Y:S01]  /*0c30*/  @!P4 SHF.L.U32 R45, R30.reuse, 0x1, RZ ;  /* 0x000000011e2dc819 */ /* 0x040fe200000006ff */
[----:B------:R-:W4:Y:S01]  /*0c40*/  LDG.E.64 R18, desc[UR6][R18.64] ;  /* 0x0000000612127981 */ /* 0x000f22000c1e1b00 */
[----:B------:R-:W-:Y:S02]  /*0c50*/  @!P4 SHF.L.U64.HI R12, R30, 0x1, R29 ;  /* 0x000000011e0cc819 */ /* 0x000fe4000001021d */
[----:B------:R-:W0:Y:S01]  /*0c60*/  @!P5 LDC.64 R28, c[0x0][0x3a0] ;  /* 0x0000e800ff1cdb82 */ /* 0x000e220000000a00 */
[----:B------:R0:W4:Y:S01]  /*0c70*/  @!P2 LDG.E R8, desc[UR6][R34.64] ;  /* 0x000000062208a981 */ /* 0x000122000c1e1900 */
[----:B-1----:R-:W-:-:S06]  /*0c80*/  @!P1 IADD3 R32, P0, PT, R47, R22, RZ ;  /* 0x000000162f209210 */ /* 0x002fcc0007f1e0ff */
[----:B------:R-:W1:Y:S01]  /*0c90*/  @!P5 LDC.64 R30, c[0x0][0x398] ;  /* 0x0000e600ff1edb82 */ /* 0x000e620000000a00 */
[----:B------:R-:W-:Y:S01]  /*0ca0*/  @!P1 IADD3.X R33, PT, PT, R10, R23, RZ, P0, !PT ;  /* 0x000000170a219210 */ /* 0x000fe200007fe4ff */
[----:B--2---:R-:W-:Y:S01]  /*0cb0*/  @!P5 IMAD R10, R27, R14, RZ ;  /* 0x0000000e1b0ad224 */ /* 0x004fe200078e02ff */
[----:B------:R-:W-:Y:S02]  /*0cc0*/  @!P5 MOV R22, R64 ;  /* 0x000000400016d202 */ /* 0x000fe40000000f00 */
[----:B------:R-:W-:Y:S02]  /*0cd0*/  @!P5 MOV R23, R67 ;  /* 0x000000430017d202 */ /* 0x000fe40000000f00 */
[----:B0-----:R-:W-:Y:S01]  /*0ce0*/  @!P4 IADD3 R34, P0, PT, R45, R20, RZ ;  /* 0x000000142d22c210 */ /* 0x001fe20007f1e0ff */
[----:B------:R-:W0:Y:S01]  /*0cf0*/  @!P3 LDC.64 R26, c[0x0][0x3f8] ;  /* 0x0000fe00ff1abb82 */ /* 0x000e220000000a00 */
[C---:B------:R-:W-:Y:S02]  /*0d00*/  @!P5 IMAD R47, R11.reuse, R15, R10 ;  /* 0x0000000f0b2fd224 */ /* 0x040fe400078e020a */
[----:B------:R-:W-:Y:S01]  /*0d10*/  @!P5 IMAD.WIDE.U32 R14, R11, R14, R22 ;  /* 0x0000000e0b0ed225 */ /* 0x000fe200078e0016 */
[----:B------:R-:W-:-:S02]  /*0d20*/  @!P4 IADD3.X R35, PT, PT, R12, R21, RZ, P0, !PT ;  /* 0x000000150c23c210 */ /* 0x000fc400007fe4ff */
[----:B------:R-:W-:Y:S02]  /*0d30*/  @!P4 IADD3 R24, P0, PT, R45, R24, RZ ;  /* 0x000000182d18c210 */ /* 0x000fe40007f1e0ff */
[----:B------:R-:W-:Y:S02]  /*0d40*/  @!P5 IADD3 R21, PT, PT, R15, R47, RZ ;  /* 0x0000002f0f15d210 */ /* 0x000fe40007ffe0ff */
[----:B------:R-:W-:Y:S02]  /*0d50*/  CS2R R10, SRZ ;  /* 0x00000000000a7805 */ /* 0x000fe4000001ff00 */
[----:B------:R-:W-:Y:S01]  /*0d60*/  @!P4 IADD3.X R25, PT, PT, R12, R25, RZ, P0, !PT ;  /* 0x000000190c19c210 */ /* 0x000fe200007fe4ff */
[----:B------:R-:W2:Y:S01]  /*0d70*/  @!P3 LDC.64 R22, c[0x0][0x3a0] ;  /* 0x0000e800ff16bb82 */ /* 0x000ea20000000a00 */
[----:B------:R-:W-:Y:S02]  /*0d80*/  ISETP.NE.AND P0, PT, RZ, UR4, PT ;  /* 0x00000004ff007c0c */ /* 0x000fe4000bf05270 */
[----:B------:R-:W-:Y:S01]  /*0d90*/  MOV R9, RZ ;  /* 0x000000ff00097202 */ /* 0x000fe20000000f00 */
[----:B------:R-:W4:Y:S01]  /*0da0*/  @!P1 LDG.E R10, desc[UR6][R32.64] ;  /* 0x00000006200a9981 */ /* 0x000f22000c1e1900 */
[----:B------:R-:W-:-:S02]  /*0db0*/  @!P5 SHF.L.U32 R15, R14, 0x1, RZ ;  /* 0x000000010e0fd819 */ /* 0x000fc400000006ff */
[----:B------:R-:W-:Y:S01]  /*0dc0*/  @!P5 SHF.L.U64.HI R14, R14, 0x1, R21 ;  /* 0x000000010e0ed819 */ /* 0x000fe20000010215 */
[----:B------:R0:W4:Y:S01]  /*0dd0*/  @!P4 LDG.E R11, desc[UR6][R34.64] ;  /* 0x00000006220bc981 */ /* 0x000122000c1e1900 */
[----:B------:R-:W2:Y:S01]  /*0de0*/  @!P3 LDC.64 R20, c[0x0][0x398] ;  /* 0x0000e600ff14bb82 */ /* 0x000ea20000000a00 */
[C---:B-1----:R-:W-:Y:S02]  /*0df0*/  @!P5 IADD3 R30, P2, PT, R15.reuse, R30, RZ ;  /* 0x0000001e0f1ed210 */ /* 0x042fe40007f5e0ff */
[----:B------:R1:W4:Y:S01]  /*0e00*/  @!P1 LDG.E R9, desc[UR6][R36.64] ;  /* 0x0000000624099981 */ /* 0x000322000c1e1900 */
[----:B------:R-:W-:Y:S01]  /*0e10*/  @!P5 IADD3 R28, P1, PT, R15, R28, RZ ;  /* 0x0000001c0f1cd210 */ /* 0x000fe20007f3e0ff */
[----:B0-----:R-:W-:Y:S01]  /*0e20*/  @!P3 IMAD R13, R13, R26, RZ ;  /* 0x0000001a0d0db224 */ /* 0x001fe200078e02ff */
[C---:B------:R-:W-:Y:S02]  /*0e30*/  @!P5 IADD3.X R31, PT, PT, R14.reuse, R31, RZ, P2, !PT ;  /* 0x0000001f0e1fd210 */ /* 0x040fe400017fe4ff */
[----:B------:R-:W-:Y:S01]  /*0e40*/  @!P5 IADD3.X R29, PT, PT, R14, R29, RZ, P1, !PT ;  /* 0x0000001d0e1dd210 */ /* 0x000fe20000ffe4ff */
[----:B------:R-:W0:Y:S01]  /*0e50*/  LDC.64 R34, c[0x0][0x3a8] ;  /* 0x0000ea00ff227b82 */ /* 0x000e220000000a00 */
[----:B------:R-:W-:-:S02]  /*0e60*/  @!P3 MOV R14, R64 ;  /* 0x00000040000eb202 */ /* 0x000fc40000000f00 */
[----:B------:R-:W-:Y:S01]  /*0e70*/  @!P3 MOV R15, R67 ;  /* 0x00000043000fb202 */ /* 0x000fe20000000f00 */
[----:B------:R-:W-:-:S04]  /*0e80*/  @!P3 IMAD R33, R2, R27, R13 ;  /* 0x0000001b0221b224 */ /* 0x000fc800078e020d */
[----:B-1----:R-:W1:Y:S01]  /*0e90*/  @P0 LDC.64 R36, c[0x0][0x3b0] ;  /* 0x0000ec00ff240b82 */ /* 0x002e620000000a00 */
[----:B------:R-:W-:-:S05]  /*0ea0*/  @!P3 IMAD.WIDE.U32 R26, R2, R26, R14 ;  /* 0x0000001a021ab225 */ /* 0x000fca00078e000e */
[----:B------:R-:W-:Y:S02]  /*0eb0*/  @!P3 IADD3 R15, PT, PT, R27, R33, RZ ;  /* 0x000000211b0fb210 */ /* 0x000fe40007ffe0ff */
[C---:B------:R-:W-:Y:S02]  /*0ec0*/  @!P3 SHF.L.U32 R33, R26.reuse, 0x1, RZ ;  /* 0x000000011a21b819 */ /* 0x040fe400000006ff */
[----:B------:R-:W-:Y:S02]  /*0ed0*/  @!P3 SHF.L.U64.HI R16, R26, 0x1, R15 ;  /* 0x000000011a10b819 */ /* 0x000fe4000001020f */
[----:B--2---:R-:W-:Y:S02]  /*0ee0*/  @!P3 IADD3 R26, P1, PT, R33, R22, RZ ;  /* 0x00000016211ab210 */ /* 0x004fe40007f3e0ff */
[----:B------:R-:W-:Y:S02]  /*0ef0*/  LOP3.LUT R2, R41, 0xffff, RZ, 0xc0, !PT ;  /* 0x0000ffff29027812 */ /* 0x000fe400078ec0ff */
[----:B------:R-:W-:-:S02]  /*0f00*/  @!P3 IADD3 R32, P2, PT, R33, R20, RZ ;  /* 0x000000142120b210 */ /* 0x000fc40007f5e0ff */
[----:B------:R-:W-:Y:S02]  /*0f10*/  MOV R12, RZ ;  /* 0x000000ff000c7202 */ /* 0x000fe40000000f00 */
[C---:B------:R-:W-:Y:S01]  /*0f20*/  @!P3 IADD3.X R27, PT, PT, R16.reuse, R23, RZ, P1, !PT ;  /* 0x00000017101bb210 */ /* 0x040fe20000ffe4ff */
[----:B------:R-:W-:Y:S01]  /*0f30*/  IMAD R23, R61, 0x50, R2 ;  /* 0x000000503d177824 */ /* 0x000fe200078e0202 */
[----:B------:R-:W-:Y:S02]  /*0f40*/  @!P3 IADD3.X R33, PT, PT, R16, R21, RZ, P2, !PT ;  /* 0x000000151021b210 */ /* 0x000fe400017fe4ff */
[----:B------:R-:W-:Y:S01]  /*0f50*/  MOV R13, RZ ;  /* 0x000000ff000d7202 */ /* 0x000fe20000000f00 */
[----:B------:R1:W2:Y:S01]  /*0f60*/  @!P4 LDG.E R12, desc[UR6][R24.64] ;  /* 0x00000006180cc981 */ /* 0x0002a2000c1e1900 */
[----:B------:R-:W-:Y:S02]  /*0f70*/  MOV R14, RZ ;  /* 0x000000ff000e7202 */ /* 0x000fe40000000f00 */
[----:B------:R-:W-:-:S02]  /*0f80*/  MOV R15, RZ ;  /* 0x000000ff000f7202 */ /* 0x000fc40000000f00 */
[----:B------:R-:W-:Y:S01]  /*0f90*/  MOV R16, RZ ;  /* 0x000000ff00107202 */ /* 0x000fe20000000f00 */
[----:B------:R4:W2:Y:S01]  /*0fa0*/  @!P5 LDG.E R13, desc[UR6][R28.64] ;  /* 0x000000061c0dd981 */ /* 0x0008a2000c1e1900 */
[----:B-1----:R-:W-:-:S03]  /*0fb0*/  @P0 IMAD.WIDE R24, R23, 0x4, R36 ;  /* 0x0000000417180825 */ /* 0x002fc600078e0224 */
[----:B------:R-:W2:Y:S01]  /*0fc0*/  @!P5 LDG.E R14, desc[UR6][R30.64] ;  /* 0x000000061e0ed981 */ /* 0x000ea2000c1e1900 */
[----:B0-----:R-:W-:-:S03]  /*0fd0*/  IMAD.WIDE R22, R23, 0x4, R34 ;  /* 0x0000000417167825 */ /* 0x001fc600078e0222 */
[----:B------:R-:W2:Y:S04]  /*0fe0*/  @!P3 LDG.E R15, desc[UR6][R26.64] ;  /* 0x000000061a0fb981 */ /* 0x000ea8000c1e1900 */
[----:B------:R-:W2:Y:S04]  /*0ff0*/  @!P3 LDG.E R16, desc[UR6][R32.64] ;  /* 0x000000062010b981 */ /* 0x000ea8000c1e1900 */
[----:B------:R-:W5:Y:S01]  /*1000*/  LDG.E.64 R22, desc[UR6][R22.64] ;  /* 0x0000000616167981 */ /* 0x000f62000c1e1b00 */
[----:B------:R-:W-:-:S06]  /*1010*/  CS2R R20, SRZ ;  /* 0x0000000000147805 */ /* 0x000fcc000001ff00 */
[----:B------:R0:W5:Y:S01]  /*1020*/  @P0 LDG.E.64 R20, desc[UR6][R24.64] ;  /* 0x0000000618140981 */ /* 0x000162000c1e1b00 */
[----:B------:R-:W-:Y:S01]  /*1030*/  UISETP.NE.AND UP0, UPT, UR4, URZ, UPT ;  /* 0x000000ff0400728c */ /* 0x000fe2000bf05270 */
[----:B------:R-:W-:Y:S02]  /*1040*/  MOV R59, 0x3f800000 ;  /* 0x3f800000003b7802 */ /* 0x000fe40000000f00 */
[----:B---3--:R-:W-:Y:S02]  /*1050*/  PRMT R57, R39, 0x7632, R57 ;  /* 0x0000763227397816 */ /* 0x008fe40000000039 */
[----:B------:R-:W-:Y:S02]  /*1060*/  PRMT R58, R38, 0x7632, R58 ;  /* 0x00007632263a7816 */ /* 0x000fe4000000003a */
[----:B------:R-:W-:Y:S02]  /*1070*/  PRMT R56, R4, 0x7632, R56 ;  /* 0x0000763204387816 */ /* 0x000fe40000000038 */
[----:B----4-:R-:W-:-:S02]  /*1080*/  PRMT R55, R17, 0x7632, R55 ;  /* 0x0000763211377816 */ /* 0x010fc40000000037 */
[----:B------:R-:W-:Y:S01]  /*1090*/  PRMT R54, R6, 0x7632, R54 ;  /* 0x0000763206367816 */ /* 0x000fe20000000036 */
[----:B------:R-:W-:-:S05]  /*10a0*/  FFMA.FTZ R28, -R18, R18, R19 ;  /* 0x00000012121c7223 */ /* 0x000fca0000010113 */
[----:B------:R-:W-:-:S13]  /*10b0*/  FSETP.GTU.FTZ.AND P0, PT, R28, RZ, PT ;  /* 0x000000ff1c00720b */ /* 0x000fda0003f1c000 */
[----:B------:R-:W1:Y:S01]  /*10c0*/  @P0 LDC R19, c[0x0][0x3c0] ;  /* 0x0000f000ff130b82 */ /* 0x000e620000000800 */
[----:B------:R-:W-:Y:S02]  /*10d0*/  PRMT R53, R5, 0x7632, R53 ;  /* 0x0000763205357816 */ /* 0x000fe40000000035 */
[----:B------:R-:W-:Y:S02]  /*10e0*/  PRMT R51, R7, 0x7632, R51 ;  /* 0x0000763207337816 */ /* 0x000fe40000000033 */
[----:B------:R-:W-:Y:S02]  /*10f0*/  PRMT R52, R8, 0x7632, R52 ;  /* 0x0000763208347816 */ /* 0x000fe40000000034 */
[----:B------:R-:W-:Y:S01]  /*1100*/  PRMT R50, R10, 0x7632, R50 ;  /* 0x000076320a327816 */ /* 0x000fe20000000032 */
[----:B-1----:R-:W-:Y:S01]  /*1110*/  @P0 FADD.FTZ R19, R28, R19 ;  /* 0x000000131c130221 */ /* 0x002fe20000010000 */
[----:B------:R-:W-:Y:S02]  /*1120*/  PRMT R49, R9, 0x7632, R49 ;  /* 0x0000763209317816 */ /* 0x000fe40000000031 */
[----:B------:R-:W-:Y:S01]  /*1130*/  PRMT R47, R11, 0x7632, R47 ;  /* 0x000076320b2f7816 */ /* 0x000fe2000000002f */
[----:B------:R1:W3:Y:S01]  /*1140*/  @P0 MUFU.RSQ R59, R19 ;  /* 0x00000013003b0308 */ /* 0x0002e20000001400 */
[----:B--2---:R-:W-:-:S02]  /*1150*/  PRMT R48, R12, 0x7632, R48 ;  /* 0x000076320c307816 */ /* 0x004fc40000000030 */
[----:B------:R-:W-:Y:S02]  /*1160*/  PRMT R45, R13, 0x7632, R45 ;  /* 0x000076320d2d7816 */ /* 0x000fe4000000002d */
[----:B------:R-:W-:Y:S02]  /*1170*/  PRMT R46, R14, 0x7632, R46 ;  /* 0x000076320e2e7816 */ /* 0x000fe4000000002e */
[----:B-1----:R-:W-:Y:S02]  /*1180*/  PRMT R19, R15, 0x7632, R19 ;  /* 0x000076320f137816 */ /* 0x002fe40000000013 */
[----:B------:R-:W-:Y:S01]  /*1190*/  PRMT R44, R16, 0x7632, R44 ;  /* 0x00007632102c7816 */ /* 0x000fe2000000002c */
[----:B0--3--:R-:W-:Y:S06]  /*11a0*/  BRA.U UP0, `(.L_x_43) ;  /* 0x0000000900447547 */ /* 0x009fec000b800000 */
[----:B------:R-:W-:Y:S02]  /*11b0*/  SHF.L.U32 R27, R39, 0x10, RZ ;  /* 0x00000010271b7819 */ /* 0x000fe400000006ff */
[----:B------:R-:W-:Y:S02]  /*11c0*/  SHF.L.U32 R29, R57, 0x10, RZ ;  /* 0x00000010391d7819 */ /* 0x000fe400000006ff */
[----:B------:R-:W-:Y:S01]  /*11d0*/  SHF.L.U32 R25, R38, 0x10, RZ ;  /* 0x0000001026197819 */ /* 0x000fe200000006ff */
[----:B------:R-:W-:Y:S01]  /*11e0*/  FADD.FTZ R26, -R18, R27 ;  /* 0x0000001b121a7221 */ /* 0x000fe20000010100 */
[----:B------:R-:W-:Y:S01]  /*11f0*/  SHF.L.U32 R24, R58, 0x10, RZ ;  /* 0x000000103a187819 */ /* 0x000fe200000006ff */
[----:B------:R-:W-:Y:S01]  /*1200*/  FADD.FTZ R28, -R18, R29 ;  /* 0x0000001d121c7221 */ /* 0x000fe20000010100 */
[----:B------:R-:W-:Y:S01]  /*1210*/  SHF.L.U32 R33, R17, 0x10, RZ ;  /* 0x0000001011217819 */ /* 0x000fe200000006ff */
[----:B-----5:R-:W-:Y:S01]  /*1220*/  FMUL.FTZ R29, R22, R25 ;  /* 0x00000019161d7220 */ /* 0x020fe20000410000 */
[-C--:B------:R-:W-:Y:S01]  /*1230*/  FMUL.FTZ R26, R26, R59.reuse ;  /* 0x0000003b1a1a7220 */ /* 0x080fe20000410000 */
[----:B------:R-:W-:Y:S01]  /*1240*/  FMUL.FTZ R27, R28, R59 ;  /* 0x0000003b1c1b7220 */ /* 0x000fe20000410000 */
[----:B------:R-:W-:Y:S01]  /*1250*/  FMUL.FTZ R30, R23, R24 ;  /* 0x00000018171e7220 */ /* 0x000fe20000410000 */
[----:B------:R-:W-:Y:S01]  /*1260*/  FADD.FTZ R31, RZ, R29 ;  /* 0x0000001dff1f7221 */ /* 0x000fe20000010000 */
[----:B------:R-:W-:Y:S01]  /*1270*/  FFMA.FTZ R28, R26, R29, RZ ;  /* 0x0000001d1a1c7223 */ /* 0x000fe200000100ff */
[----:B------:R-:W-:Y:S01]  /*1280*/  SHF.L.U32 R29, R4, 0x10, RZ ;  /* 0x00000010041d7819 */ /* 0x000fe200000006ff */
[----:B------:R-:W-:Y:S01]  /*1290*/  FADD.FTZ R32, -R18, R33 ;  /* 0x0000002112207221 */ /* 0x000fe20000010100 */
[----:B------:R-:W-:Y:S01]  /*12a0*/  FADD.FTZ R31, R30, R31 ;  /* 0x0000001f1e1f7221 */ /* 0x000fe20000010000 */
[----:B------:R-:W-:Y:S01]  /*12b0*/  FFMA.FTZ R28, R27, R30, R28 ;  /* 0x0000001e1b1c7223 */ /* 0x000fe2000001001c */
[----:B------:R-:W-:Y:S01]  /*12c0*/  FFMA.FTZ R26, R25, R26, RZ ;  /* 0x0000001a191a7223 */ /* 0x000fe200000100ff */
[----:B------:R-:W-:Y:S01]  /*12d0*/  FADD.FTZ R30, RZ, R25 ;  /* 0x00000019ff1e7221 */ /* 0x000fe20000010000 */
[----:B------:R-:W-:Y:S01]  /*12e0*/  FMUL.FTZ R34, R22, R29 ;  /* 0x0000001d16227220 */ /* 0x000fe20000410000 */
[----:B------:R-:W-:Y:S01]  /*12f0*/  FMUL.FTZ R33, R32, R59 ;  /* 0x0000003b20217220 */ /* 0x000fe20000410000 */
[----:B------:R-:W-:Y:S01]  /*1300*/  SHF.L.U32 R25, R55, 0x10, RZ ;  /* 0x0000001037197819 */ /* 0x000fe200000006ff */
[----:B------:R-:W-:Y:S01]  /*1310*/  FADD.FTZ R30, R29, R30 ;  /* 0x0000001e1d1e7221 */ /* 0x000fe20000010000 */
[----:B------:R-:W-:Y:S01]  /*1320*/  FADD.FTZ R31, R31, R34 ;  /* 0x000000221f1f7221 */ /* 0x000fe20000010000 */
[----:B------:R-:W-:Y:S01]  /*1330*/  FFMA.FTZ R32, R29, R33, R26 ;  /* 0x000000211d207223 */ /* 0x000fe2000001001a */
[----:B------:R-:W-:Y:S01]  /*1340*/  FFMA.FTZ R34, R33, R34, R28 ;  /* 0x0000002221227223 */ /* 0x000fe2000001001c */
[----:B------:R-:W-:Y:S01]  /*1350*/  FADD.FTZ R28, -R18, R25 ;  /* 0x00000019121c7221 */ /* 0x000fe20000010100 */
[----:B------:R-:W-:Y:S01]  /*1360*/  SHF.L.U32 R26, R56, 0x10, RZ ;  /* 0x00000010381a7819 */ /* 0x000fe200000006ff */
[----:B------:R-:W-:Y:S01]  /*1370*/  FFMA.FTZ R27, R24, R27, RZ ;  /* 0x0000001b181b7223 */ /* 0x000fe200000100ff */
[----:B------:R-:W-:Y:S01]  /*1380*/  FADD.FTZ R29, RZ, R24 ;  /* 0x00000018ff1d7221 */ /* 0x000fe20000010000 */
[----:B------:R-:W-:Y:S01]  /*1390*/  FMUL.FTZ R25, R28, R59 ;  /* 0x0000003b1c197220 */ /* 0x000fe20000410000 */
[----:B------:R-:W-:Y:S01]  /*13a0*/  SHF.L.U32 R33, R5, 0x10, RZ ;  /* 0x0000001005217819 */ /* 0x000fe200000006ff */
[----:B------:R-:W-:Y:S01]  /*13b0*/  FMUL.FTZ R24, R23, R26 ;  /* 0x0000001a17187220 */ /* 0x000fe20000410000 */
[----:B------:R-:W-:Y:S01]  /*13c0*/  SHF.L.U32 R35, R53, 0x10, RZ ;  /* 0x0000001035237819 */ /* 0x000fe200000006ff */
[C---:B------:R-:W-:Y:S01]  /*13d0*/  FADD.FTZ R29, R26.reuse, R29 ;  /* 0x0000001d1a1d7221 */ /* 0x040fe20000010000 */
[----:B------:R-:W-:Y:S01]  /*13e0*/  FFMA.FTZ R27, R26, R25, R27 ;  /* 0x000000191a1b7223 */ /* 0x000fe2000001001b */
[----:B------:R-:W-:Y:S01]  /*13f0*/  FFMA.FTZ R34, R25, R24, R34 ;  /* 0x0000001819227223 */ /* 0x000fe20000010022 */
[----:B------:R-:W-:Y:S01]  /*1400*/  FADD.FTZ R26, -R18, R33 ;  /* 0x00000021121a7221 */ /* 0x000fe20000010100 */
[----:B------:R-:W-:Y:S01]  /*1410*/  SHF.L.U32 R25, R6, 0x10, RZ ;  /* 0x0000001006197819 */ /* 0x000fe200000006ff */
[----:B------:R-:W-:Y:S01]  /*1420*/  FADD.FTZ R28, -R18, R35 ;  /* 0x00000023121c7221 */ /* 0x000fe20000010100 */
[----:B------:R-:W-:Y:S01]  /*1430*/  FADD.FTZ R31, R24, R31 ;  /* 0x0000001f181f7221 */ /* 0x000fe20000010000 */
[----:B------:R-:W-:Y:S01]  /*1440*/  SHF.L.U32 R24, R54, 0x10, RZ ;  /* 0x0000001036187819 */ /* 0x000fe200000006ff */
[-C--:B------:R-:W-:Y:S01]  /*1450*/  FMUL.FTZ R33, R26, R59.reuse ;  /* 0x0000003b1a217220 */ /* 0x080fe20000410000 */
[----:B------:R-:W-:Y:S01]  /*1460*/  FMUL.FTZ R28, R28, R59 ;  /* 0x0000003b1c1c7220 */ /* 0x000fe20000410000 */
[----:B------:R-:W-:Y:S01]  /*1470*/  SHF.L.U32 R35, R7, 0x10, RZ ;  /* 0x0000001007237819 */ /* 0x000fe200000006ff */
[----:B------:R-:W-:Y:S01]  /*1480*/  FMUL.FTZ R26, R22, R25 ;  /* 0x00000019161a7220 */ /* 0x000fe20000410000 */
[----:B------:R-:W-:Y:S01]  /*1490*/  FADD.FTZ R30, R30, R25 ;  /* 0x000000191e1e7221 */ /* 0x000fe20000010000 */
[----:B------:R-:W-:Y:S01]  /*14a0*/  FFMA.FTZ R32, R25, R33, R32 ;  /* 0x0000002119207223 */ /* 0x000fe20000010020 */
[----:B------:R-:W-:Y:S01]  /*14b0*/  FADD.FTZ R29, R29, R24 ;  /* 0x000000181d1d7221 */ /* 0x000fe20000010000 */
[----:B------:R-:W-:Y:S01]  /*14c0*/  FFMA.FTZ R27, R24, R28, R27 ;  /* 0x0000001c181b7223 */ /* 0x000fe2000001001b */
[----:B------:R-:W-:Y:S01]  /*14d0*/  FMUL.FTZ R25, R23, R24 ;  /* 0x0000001817197220 */ /* 0x000fe20000410000 */
[----:B------:R-:W-:Y:S01]  /*14e0*/  FADD.FTZ R24, R31, R26 ;  /* 0x0000001a1f187221 */ /* 0x000fe20000010000 */
[----:B------:R-:W-:Y:S01]  /*14f0*/  FFMA.FTZ R33, R33, R26, R34 ;  /* 0x0000001a21217223 */ /* 0x000fe20000010022 */
[----:B------:R-:W-:Y:S01]  /*1500*/  FADD.FTZ R26, -R18, R35 ;  /* 0x00000023121a7221 */ /* 0x000fe20000010100 */
[----:B------:R-:W-:Y:S01]  /*1510*/  SHF.L.U32 R31, R8, 0x10, RZ ;  /* 0x00000010081f7819 */ /* 0x000fe200000006ff */
[----:B------:R-:W-:Y:S01]  /*1520*/  FADD.FTZ R24, R25, R24 ;  /* 0x0000001819187221 */ /* 0x000fe20000010000 */
[----:B------:R-:W-:Y:S01]  /*1530*/  FFMA.FTZ R33, R28, R25, R33 ;  /* 0x000000191c217223 */ /* 0x000fe20000010021 */
[----:B------:R-:W-:Y:S01]  /*1540*/  FMUL.FTZ R26, R26, R59 ;  /* 0x0000003b1a1a7220 */ /* 0x000fe20000410000 */
[----:B------:R-:W-:Y:S01]  /*1550*/  SHF.L.U32 R25, R51, 0x10, RZ ;  /* 0x0000001033197819 */ /* 0x000fe200000006ff */
[----:B------:R-:W-:Y:S01]  /*1560*/  FMUL.FTZ R35, R22, R31 ;  /* 0x0000001f16237220 */ /* 0x000fe20000410000 */
[----:B------:R-:W-:Y:S01]  /*1570*/  FADD.FTZ R30, R30, R31 ;  /* 0x0000001f1e1e7221 */ /* 0x000fe20000010000 */
[----:B------:R-:W-:Y:S01]  /*1580*/  FFMA.FTZ R32, R31, R26, R32 ;  /* 0x0000001a1f207223 */ /* 0x000fe20000010020 */
[----:B------:R-:W-:Y:S01]  /*1590*/  SHF.L.U32 R31, R9, 0x10, RZ ;  /* 0x00000010091f7819 */ /* 0x000fe200000006ff */
[----:B------:R-:W-:Y:S01]  /*15a0*/  FADD.FTZ R28, R24, R35 ;  /* 0x00000023181c7221 */ /* 0x000fe20000010000 */
[----:B------:R-:W-:Y:S01]  /*15b0*/  FFMA.FTZ R33, R26, R35, R33 ;  /* 0x000000231a217223 */ /* 0x000fe20000010021 */
[----:B------:R-:W-:Y:S01]  /*15c0*/  SHF.L.U32 R24, R52, 0x10, RZ ;  /* 0x0000001034187819 */ /* 0x000fe200000006ff */
[C---:B------:R-:W-:Y:S01]  /*15d0*/  FADD.FTZ R26, -R18.reuse, R25 ;  /* 0x00000019121a7221 */ /* 0x040fe20000010100 */
[----:B------:R-:W-:Y:S01]  /*15e0*/  FADD.FTZ R34, -R18, R31 ;  /* 0x0000001f12227221 */ /* 0x000fe20000010100 */
[----:B------:R-:W-:-:S02]  /*15f0*/  SHF.L.U32 R31, R49, 0x10, RZ ;  /* 0x00000010311f7819 */ /* 0x000fc400000006ff */
[-C--:B------:R-:W-:Y:S01]  /*1600*/  FMUL.FTZ R26, R26, R59.reuse ;  /* 0x0000003b1a1a7220 */ /* 0x080fe20000410000 */
[----:B------:R-:W-:Y:S01]  /*1610*/  FMUL.FTZ R25, R23, R24 ;  /* 0x0000001817197220 */ /* 0x000fe20000410000 */
[----:B------:R-:W-:Y:S01]  /*1620*/  SHF.L.U32 R35, R10, 0x10, RZ ;  /* 0x000000100a237819 */ /* 0x000fe200000006ff */
[----:B------:R-:W-:Y:S01]  /*1630*/  FMUL.FTZ R34, R34, R59 ;  /* 0x0000003b22227220 */ /* 0x000fe20000410000 */
[----:B------:R-:W-:Y:S01]  /*1640*/  FFMA.FTZ R27, R24, R26, R27 ;  /* 0x0000001a181b7223 */ /* 0x000fe2000001001b */
[----:B------:R-:W-:Y:S01]  /*1650*/  FFMA.FTZ R33, R26, R25, R33 ;  /* 0x000000191a217223 */ /* 0x000fe20000010021 */
[----:B------:R-:W-:Y:S01]  /*1660*/  FADD.FTZ R26, -R18, R31 ;  /* 0x0000001f121a7221 */ /* 0x000fe20000010100 */
[----:B------:R-:W-:Y:S01]  /*1670*/  FADD.FTZ R29, R29, R24 ;  /* 0x000000181d1d7221 */ /* 0x000fe20000010000 */
[----:B------:R-:W-:Y:S01]  /*1680*/  FADD.FTZ R30, R30, R35 ;  /* 0x000000231e1e7221 */ /* 0x000fe20000010000 */
[----:B------:R-:W-:Y:S01]  /*1690*/  FFMA.FTZ R32, R35, R34, R32 ;  /* 0x0000002223207223 */ /* 0x000fe20000010020 */
[----:B------:R-:W-:Y:S01]  /*16a0*/  FMUL.FTZ R35, R22, R35 ;  /* 0x0000002316237220 */ /* 0x000fe20000410000 */
[----:B------:R-:W-:Y:S01]  /*16b0*/  FADD.FTZ R28, R25, R28 ;  /* 0x0000001c191c7221 */ /* 0x000fe20000010000 */
[----:B------:R-:W-:Y:S01]  /*16c0*/  SHF.L.U32 R24, R50, 0x10, RZ ;  /* 0x0000001032187819 */ /* 0x000fe200000006ff */
[----:B------:R-:W-:Y:S01]  /*16d0*/  FMUL.FTZ R26, R26, R59 ;  /* 0x0000003b1a1a7220 */ /* 0x000fe20000410000 */
[----:B------:R-:W-:Y:S01]  /*16e0*/  SHF.L.U32 R31, R11, 0x10, RZ ;  /* 0x000000100b1f7819 */ /* 0x000fe200000006ff */
[----:B------:R-:W-:Y:S01]  /*16f0*/  FADD.FTZ R28, R28, R35 ;  /* 0x000000231c1c7221 */ /* 0x000fe20000010000 */
[----:B------:R-:W-:Y:S01]  /*1700*/  FFMA.FTZ R33, R34, R35, R33 ;  /* 0x0000002322217223 */ /* 0x000fe20000010021 */
[----:B------:R-:W-:Y:S01]  /*1710*/  FMUL.FTZ R25, R23, R24 ;  /* 0x0000001817197220 */ /* 0x000fe20000410000 */
[----:B------:R-:W-:Y:S01]  /*1720*/  SHF.L.U32 R35, R47, 0x10, RZ ;  /* 0x000000102f237819 */ /* 0x000fe200000006ff */
[----:B------:R-:W-:Y:S01]  /*1730*/  FADD.FTZ R29, R29, R24 ;  /* 0x000000181d1d7221 */ /* 0x000fe20000010000 */
[----:B------:R-:W-:Y:S01]  /*1740*/  FFMA.FTZ R27, R24, R26, R27 ;  /* 0x0000001a181b7223 */ /* 0x000fe2000001001b */
[----:B------:R-:W-:Y:S01]  /*1750*/  FADD.FTZ R24, -R18, R31 ;  /* 0x0000001f12187221 */ /* 0x000fe20000010100 */
[----:B------:R-:W-:Y:S01]  /*1760*/  FADD.FTZ R28, R25, R28 ;  /* 0x0000001c191c7221 */ /* 0x000fe20000010000 */
[----:B------:R-:W-:Y:S01]  /*1770*/  FFMA.FTZ R33, R26, R25, R33 ;  /* 0x000000191a217223 */ /* 0x000fe20000010021 */
[----:B------:R-:W-:Y:S01]  /*1780*/  SHF.L.U32 R25, R12, 0x10, RZ ;  /* 0x000000100c197819 */ /* 0x000fe200000006ff */
[----:B------:R-:W-:Y:S01]  /*1790*/  FADD.FTZ R34, -R18, R35 ;  /* 0x0000002312227221 */ /* 0x000fe20000010100 */
[----:B------:R-:W-:Y:S01]  /*17a0*/  FMUL.FTZ R36, R24, R59 ;  /* 0x0000003b18247220 */ /* 0x000fe20000410000 */
[----:B------:R-:W-:-:S02]  /*17b0*/  SHF.L.U32 R26, R48, 0x10, RZ ;  /* 0x00000010301a7819 */ /* 0x000fc400000006ff */
[----:B------:R-:W-:Y:S01]  /*17c0*/  SHF.L.U32 R31, R13, 0x10, RZ ;  /* 0x000000100d1f7819 */ /* 0x000fe200000006ff */
[----:B------:R-:W-:Y:S01]  /*17d0*/  FMUL.FTZ R34, R34, R59 ;  /* 0x0000003b22227220 */ /* 0x000fe20000410000 */
[----:B------:R-:W-:Y:S01]  /*17e0*/  FADD.FTZ R30, R30, R25 ;  /* 0x000000191e1e7221 */ /* 0x000fe20000010000 */
[----:B------:R-:W-:Y:S01]  /*17f0*/  FFMA.FTZ R32, R25, R36, R32 ;  /* 0x0000002419207223 */ /* 0x000fe20000010020 */
[----:B------:R-:W-:Y:S01]  /*1800*/  FMUL.FTZ R25, R22, R25 ;  /* 0x0000001916197220 */ /* 0x000fe20000410000 */
[----:B------:R-:W-:Y:S01]  /*1810*/  FADD.FTZ R24, R29, R26 ;  /* 0x0000001a1d187221 */ /* 0x000fe20000010000 */
[----:B------:R-:W-:Y:S01]  /*1820*/  FFMA.FTZ R27, R26, R34, R27 ;  /* 0x000000221a1b7223 */ /* 0x000fe2000001001b */
[----:B------:R-:W-:Y:S01]  /*1830*/  FMUL.FTZ R29, R23, R26 ;  /* 0x0000001a171d7220 */ /* 0x000fe20000410000 */
[----:B------:R-:W-:Y:S01]  /*1840*/  FADD.FTZ R26, -R18, R31 ;  /* 0x0000001f121a7221 */ /* 0x000fe20000010100 */
[----:B------:R-:W-:Y:S01]  /*1850*/  FADD.FTZ R28, R28, R25 ;  /* 0x000000191c1c7221 */ /* 0x000fe20000010000 */
[----:B------:R-:W-:Y:S01]  /*1860*/  FFMA.FTZ R33, R36, R25, R33 ;  /* 0x0000001924217223 */ /* 0x000fe20000010021 */
[----:B------:R-:W-:Y:S01]  /*1870*/  SHF.L.U32 R31, R14, 0x10, RZ ;  /* 0x000000100e1f7819 */ /* 0x000fe200000006ff */
[----:B------:R-:W-:Y:S01]  /*1880*/  FMUL.FTZ R36, R26, R59 ;  /* 0x0000003b1a247220 */ /* 0x000fe20000410000 */
[----:B------:R-:W-:Y:S01]  /*1890*/  SHF.L.U32 R25, R45, 0x10, RZ ;  /* 0x000000102d197819 */ /* 0x000fe200000006ff */
[----:B------:R-:W-:Y:S01]  /*18a0*/  FADD.FTZ R28, R29, R28 ;  /* 0x0000001c1d1c7221 */ /* 0x000fe20000010000 */
[----:B------:R-:W-:Y:S01]  /*18b0*/  FFMA.FTZ R33, R34, R29, R33 ;  /* 0x0000001d22217223 */ /* 0x000fe20000010021 */
[----:B------:R-:W-:Y:S01]  /*18c0*/  FADD.FTZ R29, R30, R31 ;  /* 0x0000001f1e1d7221 */ /* 0x000fe20000010000 */
[----:B------:R-:W-:Y:S01]  /*18d0*/  FFMA.FTZ R32, R31, R36, R32 ;  /* 0x000000241f207223 */ /* 0x000fe20000010020 */
        /* <DEDUP_REMOVED lines=8> */
[----:B------:R-:W-:Y:S01]  /*1960*/  SHF.L.U32 R35, R16, 0x10, RZ ;  /* 0x0000001010237819 */ /* 0x000fe200000006ff */
[----:B------:R-:W-:Y:S01]  /*1970*/  FADD.FTZ R34, -R18, R25 ;  /* 0x0000001912227221 */ /* 0x000fe20000010100 */
[----:B------:R-:W-:Y:S01]  /*1980*/  FFMA.FTZ R25, R26, R30, R27 ;  /* 0x0000001e1a197223 */ /* 0x000fe2000001001b */
[----:B------:R-:W-:Y:S01]  /*1990*/  SHF.L.U32 R27, R19, 0x10, RZ ;  /* 0x00000010131b7819 */ /* 0x000fe200000006ff */
[----:B------:R-:W-:Y:S01]  /*19a0*/  FADD.FTZ R28, R31, R28 ;  /* 0x0000001c1f1c7221 */ /* 0x000fe20000010000 */
[----:B------:R-:W-:Y:S01]  /*19b0*/  FFMA.FTZ R33, R30, R31, R33 ;  /* 0x0000001f1e217223 */ /* 0x000fe20000010021 */
[----:B------:R-:W-:Y:S01]  /*19c0*/  FMUL.FTZ R31, R22, R35 ;  /* 0x00000023161f7220 */ /* 0x000fe20000410000 */
[----:B------:R-:W-:Y:S01]  /*19d0*/  FMUL.FTZ R36, R34, R59 ;  /* 0x0000003b22247220 */ /* 0x000fe20000410000 */
[----:B------:R-:W-:Y:S01]  /*19e0*/  SHF.L.U32 R30, R44, 0x10, RZ ;  /* 0x000000102c1e7819 */ /* 0x000fe200000006ff */
[----:B------:R-:W-:Y:S01]  /*19f0*/  FADD.FTZ R34, -R18, R27 ;  /* 0x0000001b12227221 */ /* 0x000fe20000010100 */
[----:B------:R-:W-:Y:S01]  /*1a00*/  FADD.FTZ R28, R28, R31 ;  /* 0x0000001f1c1c7221 */ /* 0x000fe20000010000 */
[----:B------:R-:W-:Y:S01]  /*1a10*/  FFMA.FTZ R33, R36, R31, R33 ;  /* 0x0000001f24217223 */ /* 0x000fe20000010021 */
[----:B------:R-:W-:Y:S01]  /*1a20*/  FADD.FTZ R27, R24, R26 ;  /* 0x0000001a181b7221 */ /* 0x000fe20000010000 */
[----:B------:R-:W-:Y:S01]  /*1a30*/  FMUL.FTZ R31, R23, R30 ;  /* 0x0000001e171f7220 */ /* 0x000fe20000410000 */
[----:B------:R-:W-:Y:S01]  /*1a40*/  FMUL.FTZ R34, R34, R59 ;  /* 0x0000003b22227220 */ /* 0x000fe20000410000 */
[----:B------:R-:W-:Y:S01]  /*1a50*/  FADD.FTZ R26, R29, R35 ;  /* 0x000000231d1a7221 */ /* 0x000fe20000010000 */
[----:B------:R-:W-:Y:S01]  /*1a60*/  FFMA.FTZ R24, R35, R36, R32 ;  /* 0x0000002423187223 */ /* 0x000fe20000010020 */
[----:B------:R-:W-:Y:S01]  /*1a70*/  FADD.FTZ R28, R31, R28 ;  /* 0x0000001c1f1c7221 */ /* 0x000fe20000010000 */
[----:B------:R-:W-:Y:S01]  /*1a80*/  FFMA.FTZ R31, R34, R31, R33 ;  /* 0x0000001f221f7223 */ /* 0x000fe20000010021 */
[----:B------:R-:W-:Y:S01]  /*1a90*/  FADD.FTZ R27, R27, R30 ;  /* 0x0000001e1b1b7221 */ /* 0x000fe20000010000 */
[----:B------:R-:W-:Y:S01]  /*1aa0*/  FFMA.FTZ R25, R30, R34, R25 ;  /* 0x000000221e197223 */ /* 0x000fe20000010019 */
[----:B------:R-:W-:Y:S06]  /*1ab0*/  BRA `(.L_x_44) ;  /* 0x0000001000807947 */ /* 0x000fec0003800000 */
.L_x_43:
[----:B------:R-:W-:Y:S02]  /*1ac0*/  SHF.L.U32 R25, R39, 0x10, RZ ;  /* 0x0000001027197819 */ /* 0x000fe400000006ff */
[----:B------:R-:W-:Y:S02]  /*1ad0*/  SHF.L.U32 R27, R57, 0x10, RZ ;  /* 0x00000010391b7819 */ /* 0x000fe400000006ff */
[----:B------:R-:W-:Y:S01]  /*1ae0*/  SHF.L.U32 R37, R55, 0x10, RZ ;  /* 0x0000001037257819 */ /* 0x000fe200000006ff */
[----:B------:R-:W-:Y:S01]  /*1af0*/  FADD.FTZ R24, -R18, R25 ;  /* 0x0000001912187221 */ /* 0x000fe20000010100 */
[----:B------:R-:W-:-:S03]  /*1b00*/  SHF.L.U32 R63, R38, 0x10, RZ ;  /* 0x00000010263f7819 */ /* 0x000fc600000006ff */
[----:B------:R-:W-:Y:S01]  /*1b10*/  FMUL.FTZ R25, R24, R59 ;  /* 0x0000003b18197220 */ /* 0x000fe20000410000 */
[----:B------:R-:W-:Y:S01]  /*1b20*/  FADD.FTZ R24, -R18, R27 ;  /* 0x0000001b12187221 */ /* 0x000fe20000010100 */
[----:B------:R-:W-:Y:S02]  /*1b30*/  SHF.L.U32 R27, R17, 0x10, RZ ;  /* 0x00000010111b7819 */ /* 0x000fe400000006ff */
[----:B-----5:R-:W-:Y:S01]  /*1b40*/  FFMA.FTZ R28, R22, R25, R20 ;  /* 0x00000019161c7223 */ /* 0x020fe20000010014 */
[-C--:B------:R-:W-:Y:S02]  /*1b50*/  FMUL.FTZ R24, R24, R59.reuse ;  /* 0x0000003b18187220 */ /* 0x080fe40000410000 */
[----:B------:R-:W-:Y:S01]  /*1b60*/  FADD.FTZ R30, -R18, R27 ;  /* 0x0000001b121e7221 */ /* 0x000fe20000010100 */
[----:B------:R-:W-:Y:S01]  /*1b70*/  FMUL.FTZ R26, R28, -1.4426950216293334961 ;  /* 0xbfb8aa3b1c1a7820 */ /* 0x000fe20000410000 */
[----:B------:R-:W-:Y:S02]  /*1b80*/  FFMA.FTZ R29, R23, R24, R21 ;  /* 0x00000018171d7223 */ /* 0x000fe40000010015 */
[----:B------:R-:W-:-:S02]  /*1b90*/  FMUL.FTZ R27, R30, R59 ;  /* 0x0000003b1e1b7220 */ /* 0x000fc40000410000 */
[----:B------:R-:W-:Y:S01]  /*1ba0*/  FMUL.FTZ R31, R29, -1.4426950216293334961 ;  /* 0xbfb8aa3b1d1f7820 */ /* 0x000fe20000410000 */
[----:B------:R-:W0:Y:S01]  /*1bb0*/  MUFU.EX2 R26, R26 ;  /* 0x0000001a001a7308 */ /* 0x000e220000000800 */
[----:B------:R-:W-:-:S04]  /*1bc0*/  FFMA.FTZ R33, R22, R27, R20 ;  /* 0x0000001b16217223 */ /* 0x000fc80000010014 */
[----:B------:R-:W1:Y:S01]  /*1bd0*/  MUFU.EX2 R31, R31 ;  /* 0x0000001f001f7308 */ /* 0x000e620000000800 */
[----:B------:R-:W-:-:S06]  /*1be0*/  FMUL.FTZ R35, R33, -1.4426950216293334961 ;  /* 0xbfb8aa3b21237820 */ /* 0x000fcc0000410000 */
[----:B------:R-:W2:Y:S01]  /*1bf0*/  MUFU.EX2 R35, R35 ;  /* 0x0000002300237308 */ /* 0x000ea20000000800 */
[----:B0-----:R-:W-:Y:S01]  /*1c00*/  FADD.FTZ R30, R26, 1 ;  /* 0x3f8000001a1e7421 */ /* 0x001fe20000010000 */
[----:B------:R-:W-:-:S04]  /*1c10*/  FADD.FTZ R26, -R18, R37 ;  /* 0x00000025121a7221 */ /* 0x000fc80000010100 */
[----:B------:R-:W-:Y:S01]  /*1c20*/  FMUL.FTZ R26, R26, R59 ;  /* 0x0000003b1a1a7220 */ /* 0x000fe20000410000 */
[----:B------:R-:W0:Y:S01]  /*1c30*/  MUFU.RCP R30, R30 ;  /* 0x0000001e001e7308 */ /* 0x000e220000001000 */
[----:B-1----:R-:W-:Y:S02]  /*1c40*/  FADD.FTZ R32, R31, 1 ;  /* 0x3f8000001f207421 */ /* 0x002fe40000010000 */
[----:B------:R-:W-:Y:S01]  /*1c50*/  FFMA.FTZ R34, R23, R26, R21 ;  /* 0x0000001a17227223 */ /* 0x000fe20000010015 */
[----:B--2---:R-:W-:-:S03]  /*1c60*/  FADD.FTZ R36, R35, 1 ;  /* 0x3f80000023247421 */ /* 0x004fc60000010000 */
[----:B------:R-:W-:Y:S01]  /*1c70*/  FMUL.FTZ R37, R34, -1.4426950216293334961 ;  /* 0xbfb8aa3b22257820 */ /* 0x000fe20000410000 */
[----:B------:R-:W1:Y:S01]  /*1c80*/  MUFU.RCP R32, R32 ;  /* 0x0000002000207308 */ /* 0x000e620000001000 */
[----:B------:R-:W-:-:S07]  /*1c90*/  SHF.L.U32 R35, R58, 0x10, RZ ;  /* 0x000000103a237819 */ /* 0x000fce00000006ff */
[----:B------:R-:W2:Y:S01]  /*1ca0*/  MUFU.EX2 R37, R37 ;  /* 0x0000002500257308 */ /* 0x000ea20000000800 */
[----:B0-----:R-:W-:-:S03]  /*1cb0*/  FADD.FTZ R31, -R30, 1 ;  /* 0x3f8000001e1f7421 */ /* 0x001fc60000010100 */
[----:B------:R-:W0:Y:S01]  /*1cc0*/  MUFU.RCP R36, R36 ;  /* 0x0000002400247308 */ /* 0x000e220000001000 */
[----:B------:R-:W-:Y:S01]  /*1cd0*/  FFMA.FTZ R28, R28, R31, 1 ;  /* 0x3f8000001c1c7423 */ /* 0x000fe2000001001f */
[----:B------:R-:W-:Y:S01]  /*1ce0*/  FMUL.FTZ R31, R63, R30 ;  /* 0x0000001e3f1f7220 */ /* 0x000fe20000410000 */
[----:B-1----:R-:W-:-:S03]  /*1cf0*/  FMUL.FTZ R30, R35, R32 ;  /* 0x00000020231e7220 */ /* 0x002fc60000410000 */
[----:B------:R-:W-:Y:S01]  /*1d00*/  FMUL.FTZ R31, R31, R28 ;  /* 0x0000001c1f1f7220 */ /* 0x000fe20000410000 */
[----:B------:R-:W-:Y:S01]  /*1d10*/  FADD.FTZ R28, -R32, 1 ;  /* 0x3f800000201c7421 */ /* 0x000fe20000010100 */
[----:B------:R-:W-:Y:S01]  /*1d20*/  SHF.L.U32 R35, R5, 0x10, RZ ;  /* 0x0000001005237819 */ /* 0x000fe200000006ff */
[----:B--2---:R-:W-:Y:S02]  /*1d30*/  FADD.FTZ R37, R37, 1 ;  /* 0x3f80000025257421 */ /* 0x004fe40000010000 */
[----:B------:R-:W-:Y:S02]  /*1d40*/  FFMA.FTZ R29, R29, R28, 1 ;  /* 0x3f8000001d1d7423 */ /* 0x000fe4000001001c */
[----:B------:R-:W-:Y:S01]  /*1d50*/  FADD.FTZ R32, -R18, R35 ;  /* 0x0000002312207221 */ /* 0x000fe20000010100 */
[----:B------:R-:W-:Y:S01]  /*1d60*/  SHF.L.U32 R35, R4, 0x10, RZ ;  /* 0x0000001004237819 */ /* 0x000fe200000006ff */
[----:B------:R-:W1:Y:S01]  /*1d70*/  MUFU.RCP R37, R37 ;  /* 0x0000002500257308 */ /* 0x000e620000001000 */
[----:B------:R-:W-:Y:S01]  /*1d80*/  FMUL.FTZ R30, R30, R29 ;  /* 0x0000001d1e1e7220 */ /* 0x000fe20000410000 */
[----:B------:R-:W-:Y:S01]  /*1d90*/  FMUL.FTZ R29, R32, R59 ;  /* 0x0000003b201d7220 */ /* 0x000fe20000410000 */
[----:B0-----:R-:W-:Y:S01]  /*1da0*/  FADD.FTZ R28, -R36, 1 ;  /* 0x3f800000241c7421 */ /* 0x001fe20000010100 */
[----:B------:R-:W-:-:S02]  /*1db0*/  FMUL.FTZ R36, R35, R36 ;  /* 0x0000002423247220 */ /* 0x000fc40000410000 */
[----:B------:R-:W-:Y:S01]  /*1dc0*/  FFMA.FTZ R32, R22, R29, R20 ;  /* 0x0000001d16207223 */ /* 0x000fe20000010014 */
[----:B------:R-:W-:Y:S01]  /*1dd0*/  FFMA.FTZ R33, R33, R28, 1 ;  /* 0x3f80000021217423 */ /* 0x000fe2000001001c */
[----:B------:R-:W-:Y:S02]  /*1de0*/  SHF.L.U32 R28, R56, 0x10, RZ ;  /* 0x00000010381c7819 */ /* 0x000fe400000006ff */
[----:B------:R-:W-:Y:S01]  /*1df0*/  FMUL.FTZ R60, R32, -1.4426950216293334961 ;  /* 0xbfb8aa3b203c7820 */ /* 0x000fe20000410000 */
[----:B------:R-:W-:-:S05]  /*1e00*/  FMUL.FTZ R62, R36, R33 ;  /* 0x00000021243e7220 */ /* 0x000fca0000410000 */
[----:B------:R-:W0:Y:S01]  /*1e10*/  MUFU.EX2 R60, R60 ;  /* 0x0000003c003c7308 */ /* 0x000e220000000800 */
[----:B-1----:R-:W-:Y:S01]  /*1e20*/  FADD.FTZ R35, -R37, 1 ;  /* 0x3f80000025237421 */ /* 0x002fe20000010100 */
[----:B------:R-:W-:-:S03]  /*1e30*/  FMUL.FTZ R37, R28, R37 ;  /* 0x000000251c257220 */ /* 0x000fc60000410000 */
[----:B------:R-:W-:Y:S01]  /*1e40*/  FFMA.FTZ R34, R34, R35, 1 ;  /* 0x3f80000022227423 */ /* 0x000fe20000010023 */
[----:B------:R-:W-:-:S03]  /*1e50*/  SHF.L.U32 R35, R53, 0x10, RZ ;  /* 0x0000001035237819 */ /* 0x000fc600000006ff */
[----:B------:R-:W-:Y:S01]  /*1e60*/  FMUL.FTZ R33, R37, R34 ;  /* 0x0000002225217220 */ /* 0x000fe20000410000 */
[----:B------:R-:W-:Y:S01]  /*1e70*/  SHF.L.U32 R34, R6, 0x10, RZ ;  /* 0x0000001006227819 */ /* 0x000fe200000006ff */
[----:B------:R-:W-:Y:S01]  /*1e80*/  FADD.FTZ R28, -R18, R35 ;  /* 0x00000023121c7221 */ /* 0x000fe20000010100 */
[----:B0-----:R-:W-:-:S03]  /*1e90*/  FADD.FTZ R35, R60, 1 ;  /* 0x3f8000003c237421 */ /* 0x001fc60000010000 */
[----:B------:R-:W-:-:S04]  /*1ea0*/  FMUL.FTZ R28, R28, R59 ;  /* 0x0000003b1c1c7220 */ /* 0x000fc80000410000 */
[----:B------:R-:W-:Y:S01]  /*1eb0*/  FFMA.FTZ R63, R23, R28, R21 ;  /* 0x0000001c173f7223 */ /* 0x000fe20000010015 */
[----:B------:R-:W0:Y:S03]  /*1ec0*/  MUFU.RCP R35, R35 ;  /* 0x0000002300237308 */ /* 0x000e260000001000 */
[----:B------:R-:W-:-:S06]  /*1ed0*/  FMUL.FTZ R60, R63, -1.4426950216293334961 ;  /* 0xbfb8aa3b3f3c7820 */ /* 0x000fcc0000410000 */
[----:B------:R-:W1:Y:S01]  /*1ee0*/  MUFU.EX2 R60, R60 ;  /* 0x0000003c003c7308 */ /* 0x000e620000000800 */
[----:B0-----:R-:W-:-:S04]  /*1ef0*/  FADD.FTZ R37, -R35, 1 ;  /* 0x3f80000023257421 */ /* 0x001fc80000010100 */
[----:B------:R-:W-:Y:S01]  /*1f00*/  FFMA.FTZ R37, R32, R37, 1 ;  /* 0x3f80000020257423 */ /* 0x000fe20000010025 */
[----:B-1----:R-:W-:Y:S01]  /*1f10*/  FADD.FTZ R36, R60, 1 ;  /* 0x3f8000003c247421 */ /* 0x002fe20000010000 */
[----:B------:R-:W-:Y:S01]  /*1f20*/  FMUL.FTZ R32, R34, R35 ;  /* 0x0000002322207220 */ /* 0x000fe20000410000 */
[----:B------:R-:W-:Y:S01]  /*1f30*/  FMUL.FTZ R34, R22, R31 ;  /* 0x0000001f16227220 */ /* 0x000fe20000410000 */
[----:B------:R-:W-:Y:S02]  /*1f40*/  FMUL.FTZ R35, R23, R30 ;  /* 0x0000001e17237220 */ /* 0x000fe40000410000 */
[----:B------:R-:W-:Y:S01]  /*1f50*/  FMUL.FTZ R32, R32, R37 ;  /* 0x0000002520207220 */ /* 0x000fe20000410000 */
[----:B------:R-:W0:Y:S01]  /*1f60*/  MUFU.RCP R36, R36 ;  /* 0x0000002400247308 */ /* 0x000e220000001000 */
[----:B------:R-:W-:Y:S01]  /*1f70*/  FFMA.FTZ R37, R25, R34, RZ ;  /* 0x0000002219257223 */ /* 0x000fe200000100ff */
[----:B------:R-:W-:-:S03]  /*1f80*/  FADD.FTZ R34, RZ, R34 ;  /* 0x00000022ff227221 */ /* 0x000fc60000010000 */
[----:B------:R-:W-:Y:S01]  /*1f90*/  FFMA.FTZ R60, R24, R35, R37 ;  /* 0x00000023183c7223 */ /* 0x000fe20000010025 */
[----:B------:R-:W-:Y:S01]  /*1fa0*/  SHF.L.U32 R37, R54, 0x10, RZ ;  /* 0x0000001036257819 */ /* 0x000fe200000006ff */
[----:B------:R-:W-:-:S04]  /*1fb0*/  FADD.FTZ R35, R35, R34 ;  /* 0x0000002223237221 */ /* 0x000fc80000010000 */
[----:B0-----:R-:W-:Y:S01]  /*1fc0*/  FMUL.FTZ R34, R37, R36 ;  /* 0x0000002425227220 */ /* 0x001fe20000410000 */
[----:B------:R-:W-:Y:S01]  /*1fd0*/  FADD.FTZ R68, -R36, 1 ;  /* 0x3f80000024447421 */ /* 0x000fe20000010100 */
[----:B------:R-:W-:Y:S01]  /*1fe0*/  FFMA.FTZ R36, R25, R31, RZ ;  /* 0x0000001f19247223 */ /* 0x000fe200000100ff */
[----:B------:R-:W-:Y:S01]  /*1ff0*/  SHF.L.U32 R25, R7, 0x10, RZ ;  /* 0x0000001007197819 */ /* 0x000fe200000006ff */
[----:B------:R-:W-:Y:S01]  /*2000*/  FMUL.FTZ R37, R22, R62 ;  /* 0x0000003e16257220 */ /* 0x000fe20000410000 */
[----:B------:R-:W-:Y:S01]  /*2010*/  FFMA.FTZ R63, R63, R68, 1 ;  /* 0x3f8000003f3f7423 */ /* 0x000fe20000010044 */
[C---:B------:R-:W-:Y:S01]  /*2020*/  FFMA.FTZ R36, R27.reuse, R62, R36 ;  /* 0x0000003e1b247223 */ /* 0x040fe20000010024 */
[----:B------:R-:W-:Y:S01]  /*2030*/  FADD.FTZ R31, RZ, R31 ;  /* 0x0000001fff1f7221 */ /* 0x000fe20000010000 */
[----:B------:R-:W-:Y:S01]  /*2040*/  FADD.FTZ R68, -R18, R25 ;  /* 0x0000001912447221 */ /* 0x000fe20000010100 */
[----:B------:R-:W-:Y:S01]  /*2050*/  FFMA.FTZ R60, R27, R37, R60 ;  /* 0x000000251b3c7223 */ /* 0x000fe2000001003c */
[----:B------:R-:W-:Y:S01]  /*2060*/  FMUL.FTZ R34, R34, R63 ;  /* 0x0000003f22227220 */ /* 0x000fe20000410000 */
[----:B------:R-:W-:Y:S01]  /*2070*/  FADD.FTZ R31, R31, R62 ;  /* 0x0000003e1f1f7221 */ /* 0x000fe20000010000 */
[----:B------:R-:W-:Y:S01]  /*2080*/  FMUL.FTZ R25, R68, R59 ;  /* 0x0000003b44197220 */ /* 0x000fe20000410000 */
[----:B------:R-:W-:Y:S01]  /*2090*/  FADD.FTZ R62, R35, R37 ;  /* 0x00000025233e7221 */ /* 0x000fe20000010000 */
[----:B------:R-:W-:Y:S01]  /*20a0*/  SHF.L.U32 R35, R8, 0x10, RZ ;  /* 0x0000001008237819 */ /* 0x000fe200000006ff */
[----:B------:R-:W-:Y:S01]  /*20b0*/  FFMA.FTZ R36, R29, R32, R36 ;  /* 0x000000201d247223 */ /* 0x000fe20000010024 */
[----:B------:R-:W-:Y:S01]  /*20c0*/  FFMA.FTZ R27, R22, R25, R20 ;  /* 0x00000019161b7223 */ /* 0x000fe20000010014 */
[----:B------:R-:W-:-:S03]  /*20d0*/  SHF.L.U32 R37, R51, 0x10, RZ ;  /* 0x0000001033257819 */ /* 0x000fc600000006ff */
[----:B------:R-:W-:-:S06]  /*20e0*/  FMUL.FTZ R63, R27, -1.4426950216293334961 ;  /* 0xbfb8aa3b1b3f7820 */ /* 0x000fcc0000410000 */
[----:B------:R-:W0:Y:S02]  /*20f0*/  MUFU.EX2 R63, R63 ;  /* 0x0000003f003f7308 */ /* 0x000e240000000800 */
[----:B0-----:R-:W-:-:S06]  /*2100*/  FADD.FTZ R68, R63, 1 ;  /* 0x3f8000003f447421 */ /* 0x001fcc0000010000 */
[----:B------:R-:W0:Y:S02]  /*2110*/  MUFU.RCP R68, R68 ;  /* 0x0000004400447308 */ /* 0x000e240000001000 */
[----:B0-----:R-:W-:Y:S01]  /*2120*/  FADD.FTZ R70, -R68, 1 ;  /* 0x3f80000044467421 */ /* 0x001fe20000010100 */
[----:B------:R-:W-:Y:S01]  /*2130*/  FMUL.FTZ R35, R35, R68 ;  /* 0x0000004423237220 */ /* 0x000fe20000410000 */
[----:B------:R-:W-:Y:S02]  /*2140*/  SHF.L.U32 R68, R52, 0x10, RZ ;  /* 0x0000001034447819 */ /* 0x000fe400000006ff */
[----:B------:R-:W-:-:S04]  /*2150*/  FFMA.FTZ R70, R27, R70, 1 ;  /* 0x3f8000001b467423 */ /* 0x000fc80000010046 */
        /* <DEDUP_REMOVED lines=9> */
[----:B------:R-:W-:Y:S01]  /*21f0*/  FFMA.FTZ R35, R28, R34, R35 ;  /* 0x000000221c237223 */ /* 0x000fe20000010023 */
[----:B------:R-:W-:Y:S01]  /*2200*/  FADD.FTZ R37, R37, R34 ;  /* 0x0000002225257221 */ /* 0x000fe20000010000 */
[----:B------:R-:W-:Y:S01]  /*2210*/  FFMA.FTZ R30, R26, R33, R60 ;  /* 0x000000211a1e7223 */ /* 0x000fe2000001003c */
[----:B------:R-:W-:Y:S01]  /*2220*/  FFMA.FTZ R26, R23, R24, R21 ;  /* 0x00000018171a7223 */ /* 0x000fe20000010015 */
[----:B------:R-:W-:-:S03]  /*2230*/  FADD.FTZ R62, R33, R62 ;  /* 0x0000003e213e7221 */ /* 0x000fc60000010000 */
[----:B------:R-:W-:-:S06]  /*2240*/  FMUL.FTZ R60, R26, -1.4426950216293334961 ;  /* 0xbfb8aa3b1a3c7820 */ /* 0x000fcc0000410000 */
[----:B------:R-:W0:Y:S02]  /*2250*/  MUFU.EX2 R60, R60 ;  /* 0x0000003c003c7308 */ /* 0x000e240000000800 */
[----:B0-----:R-:W-:Y:S01]  /*2260*/  FADD.FTZ R63, R60, 1 ;  /* 0x3f8000003c3f7421 */ /* 0x001fe20000010000 */
[----:B------:R-:W-:-:S04]  /*2270*/  FADD.FTZ R60, R31, R32 ;  /* 0x000000201f3c7221 */ /* 0x000fc80000010000 */
[----:B------:R-:W-:Y:S01]  /*2280*/  FADD.FTZ R60, R60, R27 ;  /* 0x0000001b3c3c7221 */ /* 0x000fe20000010000 */
[----:B------:R-:W0:Y:S02]  /*2290*/  MUFU.RCP R63, R63 ;  /* 0x0000003f003f7308 */ /* 0x000e240000001000 */
[----:B0-----:R-:W-:Y:S01]  /*22a0*/  FADD.FTZ R69, -R63, 1 ;  /* 0x3f8000003f457421 */ /* 0x001fe20000010100 */
[----:B------:R-:W-:-:S03]  /*22b0*/  FMUL.FTZ R33, R68, R63 ;  /* 0x0000003f44217220 */ /* 0x000fc60000410000 */
[----:B------:R-:W-:-:S04]  /*22c0*/  FFMA.FTZ R26, R26, R69, 1 ;  /* 0x3f8000001a1a7423 */ /* 0x000fc80000010045 */
[----:B------:R-:W-:Y:S01]  /*22d0*/  FMUL.FTZ R26, R33, R26 ;  /* 0x0000001a211a7220 */ /* 0x000fe20000410000 */
[----:B------:R-:W-:-:S03]  /*22e0*/  SHF.L.U32 R33, R9, 0x10, RZ ;  /* 0x0000001009217819 */ /* 0x000fc600000006ff */
[----:B------:R-:W-:Y:S01]  /*22f0*/  FADD.FTZ R37, R37, R26 ;  /* 0x0000001a25257221 */ /* 0x000fe20000010000 */
[----:B------:R-:W-:Y:S01]  /*2300*/  FFMA.FTZ R35, R24, R26, R35 ;  /* 0x0000001a18237223 */ /* 0x000fe20000010023 */
[----:B------:R-:W-:Y:S01]  /*2310*/  FADD.FTZ R68, -R18, R33 ;  /* 0x0000002112447221 */ /* 0x000fe20000010100 */
[----:B------:R-:W-:-:S03]  /*2320*/  FMUL.FTZ R33, R22, R32 ;  /* 0x0000002016217220 */ /* 0x000fc60000410000 */
[----:B------:R-:W-:Y:S01]  /*2330*/  FMUL.FTZ R31, R68, R59 ;  /* 0x0000003b441f7220 */ /* 0x000fe20000410000 */
[----:B------:R-:W-:Y:S01]  /*2340*/  FFMA.FTZ R32, R29, R33, R30 ;  /* 0x000000211d207223 */ /* 0x000fe2000001001e */
[----:B------:R-:W-:Y:S01]  /*2350*/  SHF.L.U32 R68, R10, 0x10, RZ ;  /* 0x000000100a447819 */ /* 0x000fe200000006ff */
[----:B------:R-:W-:Y:S01]  /*2360*/  FADD.FTZ R62, R62, R33 ;  /* 0x000000213e3e7221 */ /* 0x000fe20000010000 */
[----:B------:R-:W-:-:S04]  /*2370*/  FFMA.FTZ R29, R22, R31, R20 ;  /* 0x0000001f161d7223 */ /* 0x000fc80000010014 */
[----:B------:R-:W-:-:S06]  /*2380*/  FMUL.FTZ R30, R29, -1.4426950216293334961 ;  /* 0xbfb8aa3b1d1e7820 */ /* 0x000fcc0000410000 */
[----:B------:R-:W0:Y:S02]  /*2390*/  MUFU.EX2 R30, R30 ;  /* 0x0000001e001e7308 */ /* 0x000e240000000800 */
[----:B0-----:R-:W-:-:S06]  /*23a0*/  FADD.FTZ R63, R30, 1 ;  /* 0x3f8000001e3f7421 */ /* 0x001fcc0000010000 */
[----:B------:R-:W0:Y:S02]  /*23b0*/  MUFU.RCP R63, R63 ;  /* 0x0000003f003f7308 */ /* 0x000e240000001000 */
[----:B0-----:R-:W-:Y:S01]  /*23c0*/  FMUL.FTZ R33, R68, R63 ;  /* 0x0000003f44217220 */ /* 0x001fe20000410000 */
[----:B------:R-:W-:-:S04]  /*23d0*/  FADD.FTZ R68, -R63, 1 ;  /* 0x3f8000003f447421 */ /* 0x000fc80000010100 */
        /* <DEDUP_REMOVED lines=76> */
[-C--:B------:R-:W-:Y:S01]  /*28a0*/  FFMA.FTZ R36, R29, R31.reuse, R36 ;  /* 0x0000001f1d247223 */ /* 0x080fe20000010024 */
[----:B------:R-:W-:Y:S01]  /*28b0*/  FADD.FTZ R68, -R18, R33 ;  /* 0x0000002112447221 */ /* 0x000fe20000010100 */
[----:B------:R-:W-:Y:S01]  /*28c0*/  FMUL.FTZ R33, R23, R28 ;  /* 0x0000001c17217220 */ /* 0x000fe20000410000 */
[----:B------:R-:W-:Y:S02]  /*28d0*/  FMUL.FTZ R31, R22, R31 ;  /* 0x0000001f161f7220 */ /* 0x000fe40000410000 */
        /* <DEDUP_REMOVED lines=31> */
[----:B------:R-:W-:-:S05]  /*2ad0*/  SHF.L.U32 R33, R19, 0x10, RZ ;  /* 0x0000001013217819 */ /* 0x000fca00000006ff */
[----:B------:R-:W-:Y:S01]  /*2ae0*/  FADD.FTZ R68, -R18, R33 ;  /* 0x0000002112447221 */ /* 0x000fe20000010100 */
[----:B------:R-:W-:-:S03]  /*2af0*/  FMUL.FTZ R33, R23, R24 ;  /* 0x0000001817217220 */ /* 0x000fc60000410000 */
[----:B------:R-:W-:Y:S01]  /*2b00*/  FMUL.FTZ R32, R68, R59 ;  /* 0x0000003b44207220 */ /* 0x000fe20000410000 */
[----:B------:R-:W-:Y:S01]  /*2b10*/  FFMA.FTZ R34, R26, R33, R34 ;  /* 0x000000211a227223 */ /* 0x000fe20000010022 */
[----:B------:R-:W-:Y:S01]  /*2b20*/  FADD.FTZ R62, R33, R62 ;  /* 0x0000003e213e7221 */ /* 0x000fe20000010000 */
[----:B------:R-:W-:Y:S01]  /*2b30*/  SHF.L.U32 R68, R44, 0x10, RZ ;  /* 0x000000102c447819 */ /* 0x000fe200000006ff */
[----:B------:R-:W-:Y:S01]  /*2b40*/  FFMA.FTZ R24, R23, R32, R21 ;  /* 0x0000002017187223 */ /* 0x000fe20000010015 */
[----:B------:R-:W-:Y:S01]  /*2b50*/  FFMA.FTZ R34, R29, R31, R34 ;  /* 0x0000001f1d227223 */ /* 0x000fe20000010022 */
[----:B------:R-:W-:Y:S01]  /*2b60*/  FADD.FTZ R62, R62, R31 ;  /* 0x0000001f3e3e7221 */ /* 0x000fe20000010000 */
[----:B------:R-:W-:Y:S01]  /*2b70*/  FMUL.FTZ R29, R23, R30 ;  /* 0x0000001e171d7220 */ /* 0x000fe20000410000 */
[----:B------:R-:W-:-:S03]  /*2b80*/  FMUL.FTZ R26, R24, -1.4426950216293334961 ;  /* 0xbfb8aa3b181a7820 */ /* 0x000fc60000410000 */
[----:B------:R-:W-:Y:S01]  /*2b90*/  FFMA.FTZ R34, R28, R29, R34 ;  /* 0x0000001d1c227223 */ /* 0x000fe20000010022 */
[----:B------:R-:W-:Y:S01]  /*2ba0*/  FADD.FTZ R62, R29, R62 ;  /* 0x0000003e1d3e7221 */ /* 0x000fe20000010000 */
[----:B------:R-:W-:Y:S01]  /*2bb0*/  FMUL.FTZ R29, R22, R27 ;  /* 0x0000001b161d7220 */ /* 0x000fe20000410000 */
[----:B------:R-:W0:Y:S03]  /*2bc0*/  MUFU.EX2 R26, R26 ;  /* 0x0000001a001a7308 */ /* 0x000e260000000800 */
[----:B------:R-:W-:Y:S01]  /*2bd0*/  FFMA.FTZ R31, R25, R29, R34 ;  /* 0x0000001d191f7223 */ /* 0x000fe20000010022 */
[----:B------:R-:W-:Y:S01]  /*2be0*/  FADD.FTZ R62, R62, R29 ;  /* 0x0000001d3e3e7221 */ /* 0x000fe20000010000 */
        /* <DEDUP_REMOVED lines=9> */
[C---:B------:R-:W-:Y:S01]  /*2c80*/  FFMA.FTZ R25, R32.reuse, R68, R35 ;  /* 0x0000004420197223 */ /* 0x040fe20000010023 */
[----:B------:R-:W-:Y:S02]  /*2c90*/  FADD.FTZ R27, R37, R68 ;  /* 0x00000044251b7221 */ /* 0x000fe40000010000 */
[----:B------:R-:W-:Y:S01]  /*2ca0*/  FFMA.FTZ R31, R32, R29, R31 ;  /* 0x0000001d201f7223 */ /* 0x000fe2000001001f */
[----:B------:R-:W-:-:S07]  /*2cb0*/  FADD.FTZ R28, R29, R62 ;  /* 0x0000003e1d1c7221 */ /* 0x000fce0000010000 */
.L_x_44:
[----:B------:R-:W-:Y:S01]  /*2cc0*/  MOV R30, R28 ;  /* 0x0000001c001e7202 */ /* 0x000fe20000000f00 */
[----:B------:R-:W0:Y:S01]  /*2cd0*/  S2R R60, SR_TID.X ;  /* 0x00000000003c7919 */ /* 0x000e220000002100 */
[C---:B------:R-:W-:Y:S01]  /*2ce0*/  ISETP.GT.AND P0, PT, R0.reuse, 0x1e, PT ;  /* 0x0000001e0000780c */ /* 0x040fe20003f04270 */
[----:B------:R-:W1:Y:S01]  /*2cf0*/  S2UR UR8, SR_CgaCtaId ;  /* 0x00000000000879c3 */ /* 0x000e620000008800 */
[----:B------:R-:W-:Y:S01]  /*2d00*/  UMOV UR5, 0x400 ;  /* 0x0000040000057882 */ /* 0x000fe20000000000 */
[----:B------:R-:W2:Y:S01]  /*2d10*/  SHFL.DOWN PT, R28, R31, 0x1, 0x1f ;  /* 0x08201f001f1c7f89 */ /* 0x000ea200000e0000 */
[----:B------:R-:W-:Y:S01]  /*2d20*/  UIADD3 UR4, UPT, UPT, UR5, 0xd0, URZ ;  /* 0x000000d005047890 */ /* 0x000fe2000fffe0ff */
[----:B------:R-:W-:Y:S01]  /*2d30*/  ISETP.GT.AND P2, PT, R0, 0xf, PT ;  /* 0x0000000f0000780c */ /* 0x000fe20003f44270 */
[----:B------:R-:W-:Y:S01]  /*2d40*/  BSSY.RECONVERGENT B0, `(.L_x_45) ;  /* 0x0000025000007945 */ /* 0x000fe20003800200 */
[----:B------:R-:W3:Y:S01]  /*2d50*/  SHFL.DOWN PT, R29, R30, 0x1, 0x1f ;  /* 0x08201f001e1d7f89 */ /* 0x000ee200000e0000 */
[----:B-1----:R-:W-:-:S05]  /*2d60*/  ULEA UR4, UR8, UR4, 0x18 ;  /* 0x0000000408047291 */ /* 0x002fca000f8ec0ff */
[----:B--2---:R-:W-:Y:S01]  /*2d70*/  @!P0 FADD.FTZ R31, R28, R31 ;  /* 0x0000001f1c1f8221 */ /* 0x004fe20000010000 */
[----:B---3--:R-:W-:-:S04]  /*2d80*/  @!P0 FADD.FTZ R30, R29, R30 ;  /* 0x0000001e1d1e8221 */ /* 0x008fc80000010000 */
[----:B------:R-:W1:Y:S01]  /*2d90*/  SHFL.DOWN PT, R28, R31, 0x2, 0x1f ;  /* 0x08401f001f1c7f89 */ /* 0x000e6200000e0000 */
[----:B------:R-:W-:Y:S02]  /*2da0*/  ISETP.GT.AND P0, PT, R0, 0x1d, PT ;  /* 0x0000001d0000780c */ /* 0x000fe40003f04270 */
[C---:B0-----:R-:W-:Y:S01]  /*2db0*/  LEA R62, R60.reuse, UR4, 0x4 ;  /* 0x000000043c3e7c11 */ /* 0x041fe2000f8e20ff */
[----:B------:R-:W0:Y:S01]  /*2dc0*/  SHFL.DOWN PT, R29, R30, 0x2, 0x1f ;  /* 0x08401f001e1d7f89 */ /* 0x000e2200000e0000 */
[C---:B------:R-:W-:Y:S02]  /*2dd0*/  ISETP.NE.AND P1, PT, R60.reuse, RZ, PT ;  /* 0x000000ff3c00720c */ /* 0x040fe40003f25270 */
[----:B------:R-:W-:Y:S01]  /*2de0*/  ISETP.GT.U32.AND P3, PT, R60, 0x27, PT ;  /* 0x000000273c00780c */ /* 0x000fe20003f64070 */
[----:B------:R-:W-:Y:S06]  /*2df0*/  STS.128 [R62], R24 ;  /* 0x000000183e007388 */ /* 0x000fec0000000c00 */
[----:B-1----:R-:W-:Y:S01]  /*2e00*/  @!P0 FADD.FTZ R31, R31, R28 ;  /* 0x0000001c1f1f8221 */ /* 0x002fe20000010000 */
[----:B0-----:R-:W-:-:S04]  /*2e10*/  @!P0 FADD.FTZ R30, R30, R29 ;  /* 0x0000001d1e1e8221 */ /* 0x001fc80000010000 */
[----:B------:R-:W0:Y:S01]  /*2e20*/  SHFL.DOWN PT, R28, R31, 0x4, 0x1f ;  /* 0x08801f001f1c7f89 */ /* 0x000e2200000e0000 */
[----:B------:R-:W-:-:S03]  /*2e30*/  ISETP.GT.AND P0, PT, R0, 0x1b, PT ;  /* 0x0000001b0000780c */ /* 0x000fc60003f04270 */
[----:B------:R-:W1:Y:S10]  /*2e40*/  SHFL.DOWN PT, R29, R30, 0x4, 0x1f ;  /* 0x08801f001e1d7f89 */ /* 0x000e7400000e0000 */
[----:B0-----:R-:W-:Y:S01]  /*2e50*/  @!P0 FADD.FTZ R31, R31, R28 ;  /* 0x0000001c1f1f8221 */ /* 0x001fe20000010000 */
[----:B-1----:R-:W-:-:S04]  /*2e60*/  @!P0 FADD.FTZ R30, R30, R29 ;  /* 0x0000001d1e1e8221 */ /* 0x002fc80000010000 */
[----:B------:R-:W0:Y:S01]  /*2e70*/  SHFL.DOWN PT, R28, R31, 0x8, 0x1f ;  /* 0x09001f001f1c7f89 */ /* 0x000e2200000e0000 */
[----:B------:R-:W-:-:S03]  /*2e80*/  ISETP.GT.AND P0, PT, R0, 0x17, PT ;  /* 0x000000170000780c */ /* 0x000fc60003f04270 */
        /* <DEDUP_REMOVED lines=11> */
[----:B------:R-:W-:Y:S01]  /*2f40*/  VOTEU.ALL UP0, P0 ;  /* 0x0000000000ff7886 */ /* 0x000fe20000000000 */
[----:B------:R-:W-:-:S04]  /*2f50*/  @!P0 SHF.R.U32.HI R28, RZ, 0x2, R60 ;  /* 0x00000002ff1c8819 */ /* 0x000fc8000001163c */
[----:B------:R-:W-:Y:S01]  /*2f60*/  @!UP0 ULEA UR4, UR8, UR5, 0x18 ;  /* 0x0000000508048291 */ /* 0x000fe2000f8ec0ff */
[----:B------:R-:W-:-:S08]  /*2f70*/  @!P0 LOP3.LUT R28, R28, 0xf8, RZ, 0xc0, !PT ;  /* 0x000000f81c1c8812 */ /* 0x000fd000078ec0ff */
[----:B------:R3:W-:Y:S03]  /*2f80*/  @!P0 STS.64 [R28+UR4+0x18], R36 ;  /* 0x000018241c008988 */ /* 0x0007e60008000a04 */
.L_x_46:
[----:B------:R-:W-:Y:S05]  /*2f90*/  BSYNC.RECONVERGENT B0 ;  /* 0x0000000000007941 */ /* 0x000fea0003800200 */
.L_x_45:
[----:B------:R-:W-:Y:S06]  /*2fa0*/  BAR.SYNC.DEFER_BLOCKING 0x0 ;  /* 0x0000000000007b1d */ /* 0x000fec0000010000 */
[----:B------:R-:W-:Y:S04]  /*2fb0*/  BSSY.RECONVERGENT B0, `(.L_x_47) ;  /* 0x0000033000007945 */ /* 0x000fe80003800200 */
[----:B------:R-:W-:Y:S05]  /*2fc0*/  @P1 BRA `(.L_x_48) ;  /* 0x0000000000c41947 */ /* 0x000fea0003800000 */
[----:B------:R-:W-:-:S09]  /*2fd0*/  ULEA UR4, UR8, UR5, 0x18 ;  /* 0x0000000508047291 */ /* 0x000fd2000f8ec0ff */
[----:B-123--:R-:W1:Y:S04]  /*2fe0*/  LDS.128 R28, [UR4+0x20] ;  /* 0x00002004ff1c7984 */ /* 0x00ee680008000c00 */
[----:B------:R-:W2:Y:S01]  /*2ff0*/  LDS.128 R32, [UR4+0x30] ;  /* 0x00003004ff207984 */ /* 0x000ea20008000c00 */
[----:B-1----:R-:W-:Y:S01]  /*3000*/  FADD.FTZ R63, R36, R28 ;  /* 0x0000001c243f7221 */ /* 0x002fe20000010000 */
[----:B------:R-:W-:-:S03]  /*3010*/  FADD.FTZ R28, R37, R29 ;  /* 0x0000001d251c7221 */ /* 0x000fc60000010000 */
[----:B------:R-:W-:Y:S01]  /*3020*/  FADD.FTZ R63, R63, R30 ;  /* 0x0000001e3f3f7221 */ /* 0x000fe20000010000 */
[----:B------:R-:W-:-:S03]  /*3030*/  FADD.FTZ R28, R28, R31 ;  /* 0x0000001f1c1c7221 */ /* 0x000fc60000010000 */
[----:B--2---:R-:W-:Y:S01]  /*3040*/  FADD.FTZ R63, R63, R32 ;  /* 0x000000203f3f7221 */ /* 0x004fe20000010000 */
[----:B------:R-:W-:Y:S02]  /*3050*/  FADD.FTZ R32, R28, R33 ;  /* 0x000000211c207221 */ /* 0x000fe40000010000 */
[----:B------:R-:W1:Y:S01]  /*3060*/  LDS.128 R28, [UR4+0x40] ;  /* 0x00004004ff1c7984 */ /* 0x000e620008000c00 */
[----:B------:R-:W-:Y:S01]  /*3070*/  FADD.FTZ R63, R63, R34 ;  /* 0x000000223f3f7221 */ /* 0x000fe20000010000 */
[----:B0-----:R-:W-:Y:S02]  /*3080*/  FADD.FTZ R36, R32, R35 ;  /* 0x0000002320247221 */ /* 0x001fe40000010000 */
[----:B------:R-:W0:Y:S01]  /*3090*/  LDS.128 R32, [UR4+0x50] ;  /* 0x00005004ff207984 */ /* 0x000e220008000c00 */
[----:B-1----:R-:W-:Y:S01]  /*30a0*/  FADD.FTZ R63, R63, R28 ;  /* 0x0000001c3f3f7221 */ /* 0x002fe20000010000 */
[----:B------:R-:W-:-:S03]  /*30b0*/  FADD.FTZ R36, R36, R29 ;  /* 0x0000001d24247221 */ /* 0x000fc60000010000 */
[----:B------:R-:W-:Y:S01]  /*30c0*/  FADD.FTZ R63, R63, R30 ;  /* 0x0000001e3f3f7221 */ /* 0x000fe20000010000 */
[----:B------:R-:W-:Y:S02]  /*30d0*/  FADD.FTZ R36, R36, R31 ;  /* 0x0000001f24247221 */ /* 0x000fe40000010000 */
[----:B------:R-:W1:Y:S01]  /*30e0*/  LDS.128 R28, [UR4+0x60] ;  /* 0x00006004ff1c7984 */ /* 0x000e620008000c00 */
[----:B0-----:R-:W-:Y:S01]  /*30f0*/  FADD.FTZ R63, R63, R32 ;  /* 0x000000203f3f7221 */ /* 0x001fe20000010000 */
[----:B------:R-:W-:-:S03]  /*3100*/  FADD.FTZ R36, R36, R33 ;  /* 0x0000002124247221 */ /* 0x000fc60000010000 */
[----:B------:R-:W-:Y:S01]  /*3110*/  FADD.FTZ R63, R63, R34 ;  /* 0x000000223f3f7221 */ /* 0x000fe20000010000 */
[----:B------:R-:W-:Y:S02]  /*3120*/  FADD.FTZ R36, R36, R35 ;  /* 0x0000002324247221 */ /* 0x000fe40000010000 */
        /* <DEDUP_REMOVED lines=17> */
[----:B------:R-:W-:Y:S02]  /*3240*/  FADD.FTZ R32, R36, R33 ;  /* 0x0000002124207221 */ /* 0x000fe40000010000 */
[----:B------:R-:W0:Y:S01]  /*3250*/  LDS.64 R36, [UR4+0xb0] ;  /* 0x0000b004ff247984 */ /* 0x000e220008000a00 */
[----:B------:R-:W-:Y:S01]  /*3260*/  FADD.FTZ R63, R63, R34 ;  /* 0x000000223f3f7221 */ /* 0x000fe20000010000 */
[----:B------:R-:W-:-:S03]  /*3270*/  FADD.FTZ R32, R32, R35 ;  /* 0x0000002320207221 */ /* 0x000fc60000010000 */
[----:B-1----:R-:W-:Y:S01]  /*3280*/  FADD.FTZ R63, R63, R28 ;  /* 0x0000001c3f3f7221 */ /* 0x002fe20000010000 */
[----:B------:R-:W-:-:S03]  /*3290*/  FADD.FTZ R32, R32, R29 ;  /* 0x0000001d20207221 */ /* 0x000fc60000010000 */
[----:B------:R-:W-:Y:S01]  /*32a0*/  FADD.FTZ R63, R63, R30 ;  /* 0x0000001e3f3f7221 */ /* 0x000fe20000010000 */
[----:B------:R-:W-:-:S03]  /*32b0*/  FADD.FTZ R32, R32, R31 ;  /* 0x0000001f20207221 */ /* 0x000fc60000010000 */
[----:B0-----:R-:W-:Y:S01]  /*32c0*/  FADD.FTZ R36, R63, R36 ;  /* 0x000000243f247221 */ /* 0x001fe20000010000 */
[----:B------:R-:W-:-:S07]  /*32d0*/  FADD.FTZ R37, R32, R37 ;  /* 0x0000002520257221 */ /* 0x000fce0000010000 */
.L_x_48:
[----:B------:R-:W-:Y:S05]  /*32e0*/  BSYNC.RECONVERGENT B0 ;  /* 0x0000000000007941 */ /* 0x000fea0003800200 */
.L_x_47:
[----:B------:R-:W-:Y:S06]  /*32f0*/  BAR.SYNC.DEFER_BLOCKING 0x0 ;  /* 0x0000000000007b1d */ /* 0x000fec0000010000 */
[----:B------:R-:W-:Y:S04]  /*3300*/  BSSY.RECONVERGENT B0, `(.L_x_49) ;  /* 0x000004d000007945 */ /* 0x000fe80003800200 */
[----:B------:R-:W-:Y:S05]  /*3310*/  @P3 BRA `(.L_x_50) ;  /* 0x00000004002c3947 */ /* 0x000fea0003800000 */
[----:B-123--:R-:W1:Y:S02]  /*3320*/  LDS.128 R28, [R62+0x280] ;  /* 0x000280003e1c7984 */ /* 0x00ee640000000c00 */
[----:B-1----:R-:W-:Y:S01]  /*3330*/  FADD.FTZ R33, R24, R28 ;  /* 0x0000001c18217221 */ /* 0x002fe20000010000 */
[----:B------:R-:W-:Y:S01]  /*3340*/  FADD.FTZ R32, R25, R29 ;  /* 0x0000001d19207221 */ /* 0x000fe20000010000 */
[----:B------:R-:W-:Y:S01]  /*3350*/  FADD.FTZ R35, R26, R30 ;  /* 0x0000001e1a237221 */ /* 0x000fe20000010000 */
[----:B------:R-:W-:Y:S02]  /*3360*/  FADD.FTZ R34, R27, R31 ;  /* 0x0000001f1b227221 */ /* 0x000fe40000010000 */
[----:B------:R-:W1:Y:S04]  /*3370*/  LDS.128 R24, [R62+0x500] ;  /* 0x000500003e187984 */ /* 0x000e680000000c00 */
[----:B------:R-:W2:Y:S01]  /*3380*/  LDS.128 R28, [R62+0x780] ;  /* 0x000780003e1c7984 */ /* 0x000ea20000000c00 */
[----:B-1----:R-:W-:Y:S01]  /*3390*/  FADD.FTZ R33, R33, R24 ;  /* 0x0000001821217221 */ /* 0x002fe20000010000 */
[----:B------:R-:W-:Y:S01]  /*33a0*/  FADD.FTZ R32, R32, R25 ;  /* 0x0000001920207221 */ /* 0x000fe20000010000 */
[----:B------:R-:W-:Y:S01]  /*33b0*/  FADD.FTZ R35, R35, R26 ;  /* 0x0000001a23237221 */ /* 0x000fe20000010000 */
[----:B------:R-:W-:Y:S01]  /*33c0*/  FADD.FTZ R34, R34, R27 ;  /* 0x0000001b22227221 */ /* 0x000fe20000010000 */
[----:B--2---:R-:W-:Y:S01]  /*33d0*/  FADD.FTZ R33, R33, R28 ;  /* 0x0000001c21217221 */ /* 0x004fe20000010000 */
[----:B------:R-:W1:Y:S01]  /*33e0*/  LDS.128 R24, [R62+0xa00] ;  /* 0x000a00003e187984 */ /* 0x000e620000000c00 */
[----:B------:R-:W-:Y:S01]  /*33f0*/  FADD.FTZ R32, R32, R29 ;  /* 0x0000001d20207221 */ /* 0x000fe20000010000 */
[----:B------:R-:W-:Y:S01]  /*3400*/  FADD.FTZ R35, R35, R30 ;  /* 0x0000001e23237221 */ /* 0x000fe20000010000 */
[----:B------:R-:W-:-:S02]  /*3410*/  FADD.FTZ R34, R34, R31 ;  /* 0x0000001f22227221 */ /* 0x000fc40000010000 */
[----:B------:R-:W2:Y:S01]  /*3420*/  LDS.128 R28, [R62+0xc80] ;  /* 0x000c80003e1c7984 */ /* 0x000ea20000000c00 */
[----:B-1----:R-:W-:Y:S01]  /*3430*/  FADD.FTZ R33, R33, R24 ;  /* 0x0000001821217221 */ /* 0x002fe20000010000 */
[----:B------:R-:W-:Y:S01]  /*3440*/  FADD.FTZ R32, R32, R25 ;  /* 0x0000001920207221 */ /* 0x000fe20000010000 */
[----:B------:R-:W-:Y:S01]  /*3450*/  FADD.FTZ R35, R35, R26 ;  /* 0x0000001a23237221 */ /* 0x000fe20000010000 */
[----:B------:R-:W-:Y:S02]  /*3460*/  FADD.FTZ R34, R34, R27 ;  /* 0x0000001b22227221 */ /* 0x000fe40000010000 */
[----:B------:R-:W1:Y:S01]  /*3470*/  LDS.128 R24, [R62+0xf00] ;  /* 0x000f00003e187984 */ /* 0x000e620000000c00 */
[----:B--2---:R-:W-:Y:S01]  /*3480*/  FADD.FTZ R33, R33, R28 ;  /* 0x0000001c21217221 */ /* 0x004fe20000010000 */
        /* <DEDUP_REMOVED lines=28> */
[----:B------:R-:W-:Y:S01]  /*3650*/  LDS.128 R24, [R62+0x2080] ;  /* 0x002080003e187984 */ /* 0x000fe20000000c00 */
[----:B--2---:R-:W-:Y:S01]  /*3660*/  FADD.FTZ R33, R33, R28 ;  /* 0x0000001c21217221 */ /* 0x004fe20000010000 */
[----:B------:R-:W-:Y:S01]  /*3670*/  FADD.FTZ R32, R32, R29 ;  /* 0x0000001d20207221 */ /* 0x000fe20000010000 */
[----:B------:R-:W-:Y:S01]  /*3680*/  FADD.FTZ R35, R35, R30 ;  /* 0x0000001e23237221 */ /* 0x000fe20000010000 */
[----:B------:R-:W-:-:S02]  /*3690*/  FADD.FTZ R34, R34, R31 ;  /* 0x0000001f22227221 */ /* 0x000fc40000010000 */
[----:B------:R-:W1:Y:S02]  /*36a0*/  LDS.128 R28, [R62+0x1e00] ;  /* 0x001e00003e1c7984 */ /* 0x000e640000000c00 */
[----:B-1----:R-:W-:Y:S01]  /*36b0*/  FADD.FTZ R33, R33, R28 ;  /* 0x0000001c21217221 */ /* 0x002fe20000010000 */
[----:B------:R-:W-:Y:S01]  /*36c0*/  FADD.FTZ R32, R32, R29 ;  /* 0x0000001d20207221 */ /* 0x000fe20000010000 */
[----:B------:R-:W-:Y:S01]  /*36d0*/  FADD.FTZ R35, R35, R30 ;  /* 0x0000001e23237221 */ /* 0x000fe20000010000 */
[----:B------:R-:W-:Y:S01]  /*36e0*/  FADD.FTZ R68, R34, R31 ;  /* 0x0000001f22447221 */ /* 0x000fe20000010000 */
[----:B------:R-:W-:Y:S01]  /*36f0*/  FADD.FTZ R63, R33, R24 ;  /* 0x00000018213f7221 */ /* 0x000fe20000010000 */
[----:B------:R-:W1:Y:S01]  /*3700*/  LDS.128 R28, [R62+0x2300] ;  /* 0x002300003e1c7984 */ /* 0x000e620000000c00 */
[----:B------:R-:W-:Y:S01]  /*3710*/  FADD.FTZ R24, R32, R25 ;  /* 0x0000001920187221 */ /* 0x000fe20000010000 */
[----:B------:R-:W-:Y:S01]  /*3720*/  FADD.FTZ R25, R35, R26 ;  /* 0x0000001a23197221 */ /* 0x000fe20000010000 */
[----:B------:R-:W-:Y:S01]  /*3730*/  FADD.FTZ R68, R68, R27 ;  /* 0x0000001b44447221 */ /* 0x000fe20000010000 */
        /* <DEDUP_REMOVED lines=8> */
[----:B------:R-:W-:-:S07]  /*37c0*/  FADD.FTZ R27, R68, R35 ;  /* 0x00000023441b7221 */ /* 0x000fce0000010000 */
.L_x_50:
[----:B------:R-:W-:Y:S05]  /*37d0*/  BSYNC.RECONVERGENT B0 ;  /* 0x0000000000007941 */ /* 0x000fea0003800200 */
.L_x_49:
[----:B------:R-:W4:Y:S01]  /*37e0*/  LDC R32, c[0x0][0x374] ;  /* 0x0000dd00ff207b82 */ /* 0x000f220000000800 */
[----:B------:R-:W-:Y:S01]  /*37f0*/  BSSY.RECONVERGENT B0, `(.L_x_51) ;  /* 0x000001f000007945 */ /* 0x000fe20003800200 */
[----:B------:R-:W-:-:S06]  /*3800*/  IMAD R61, R61, 0x28, R60 ;  /* 0x000000283d3d7824 */ /* 0x000fcc00078e023c */
[----:B------:R-:W5:Y:S02]  /*3810*/  LDC R33, c[0x0][0x370] ;  /* 0x0000dc00ff217b82 */ /* 0x000f640000000800 */
[----:B-----5:R-:W-:Y:S01]  /*3820*/  ISETP.GE.U32.AND P0, PT, R33, 0x2, PT ;  /* 0x000000022100780c */ /* 0x020fe20003f06070 */
[----:B----4-:R-:W-:-:S12]  /*3830*/  @P3 BRA `(.L_x_52) ;  /* 0x0000000000683947 */ /* 0x010fd80003800000 */
[----:B---3--:R-:W1:Y:S08]  /*3840*/  LDC.64 R28, c[0x0][0x3f8] ;  /* 0x0000fe00ff1c7b82 */ /* 0x008e700000000a00 */
[----:B------:R-:W3:Y:S01]  /*3850*/  LDC.64 R34, c[0x0][0x3d8] ;  /* 0x0000f600ff227b82 */ /* 0x000ee20000000a00 */
[----:B-12---:R-:W-:Y:S01]  /*3860*/  IMAD.WIDE.U32 R30, R28, 0x3, RZ ;  /* 0x000000031c1e7825 */ /* 0x006fe200078e00ff */
[----:B------:R-:W-:-:S04]  /*3870*/  LEA R63, R29, R29, 0x1 ;  /* 0x0000001d1d3f7211 */ /* 0x000fc800078e08ff */
[----:B------:R-:W-:Y:S01]  /*3880*/  IADD3 R63, PT, PT, R31, R63, RZ ;  /* 0x0000003f1f3f7210 */ /* 0x000fe20007ffe0ff */
[----:B---3--:R-:W-:-:S03]  /*3890*/  IMAD.WIDE R34, R61, 0x4, R34 ;  /* 0x000000043d227825 */ /* 0x008fc600078e0222 */
[----:B------:R-:W-:Y:S02]  /*38a0*/  LEA.HI R60, P4, R63, R30, RZ, 0x1 ;  /* 0x0000001e3f3c7211 */ /* 0x000fe400078908ff */
[----:B------:R-:W-:Y:S02]  /*38b0*/  LEA.HI R61, P2, R29, R28, RZ, 0x1 ;  /* 0x0000001c1d3d7211 */ /* 0x000fe400078508ff */
[C---:B------:R-:W-:Y:S01]  /*38c0*/  LEA R30, P3, R28.reuse, R34, 0x2 ;  /* 0x000000221c1e7211 */ /* 0x040fe200078610ff */
[----:B------:R4:W-:Y:S01]  /*38d0*/  REDG.E.ADD.F32.FTZ.RN.STRONG.GPU desc[UR6][R34.64], R24 ;  /* 0x00000018220079a6 */ /* 0x0009e2000c12f306 */
[----:B------:R-:W-:Y:S02]  /*38e0*/  IADD3.X R63, PT, PT, RZ, R63, RZ, P4, !PT ;  /* 0x0000003fff3f7210 */ /* 0x000fe400027fe4ff */
[----:B------:R-:W-:Y:S02]  /*38f0*/  LEA.HI.X R31, R28, R35, R29, 0x2, P3 ;  /* 0x000000231c1f7211 */ /* 0x000fe400018f141d */
[----:B------:R-:W-:-:S02]  /*3900*/  IADD3.X R28, PT, PT, RZ, R29, RZ, P2, !PT ;  /* 0x0000001dff1c7210 */ /* 0x000fc400017fe4ff */
[C---:B------:R-:W-:Y:S02]  /*3910*/  SHF.L.U32 R29, R60.reuse, 0x1, RZ ;  /* 0x000000013c1d7819 */ /* 0x040fe400000006ff */
[C---:B------:R-:W-:Y:S02]  /*3920*/  SHF.L.U64.HI R69, R61.reuse, 0x1, R28 ;  /* 0x000000013d457819 */ /* 0x040fe4000001021c */
[----:B------:R-:W-:Y:S02]  /*3930*/  SHF.L.U32 R61, R61, 0x1, RZ ;  /* 0x000000013d3d7819 */ /* 0x000fe400000006ff */
[----:B------:R-:W-:Y:S02]  /*3940*/  SHF.L.U64.HI R63, R60, 0x1, R63 ;  /* 0x000000013c3f7819 */ /* 0x000fe4000001023f */
[----:B------:R-:W-:Y:S02]  /*3950*/  LOP3.LUT R61, R61, 0xfffffffc, RZ, 0xc0, !PT ;  /* 0xfffffffc3d3d7812 */ /* 0x000fe400078ec0ff */
[----:B------:R-:W-:-:S02]  /*3960*/  LOP3.LUT R29, R29, 0xfffffffc, RZ, 0xc0, !PT ;  /* 0xfffffffc1d1d7812 */ /* 0x000fc400078ec0ff */
[----:B------:R-:W-:-:S04]  /*3970*/  IADD3 R60, P2, PT, R34, R61, RZ ;  /* 0x0000003d223c7210 */ /* 0x000fc80007f5e0ff */
[----:B------:R-:W-:Y:S02]  /*3980*/  IADD3.X R61, PT, PT, R35, R69, RZ, P2, !PT ;  /* 0x00000045233d7210 */ /* 0x000fe400017fe4ff */
[----:B------:R-:W-:-:S03]  /*3990*/  IADD3 R28, P2, PT, R34, R29, RZ ;  /* 0x0000001d221c7210 */ /* 0x000fc60007f5e0ff */
[----:B------:R4:W-:Y:S01]  /*39a0*/  REDG.E.ADD.F32.FTZ.RN.STRONG.GPU desc[UR6][R60.64], R25 ;  /* 0x000000193c0079a6 */ /* 0x0009e2000c12f306 */
[----:B------:R-:W-:-:S03]  /*39b0*/  IADD3.X R29, PT, PT, R35, R63, RZ, P2, !PT ;  /* 0x0000003f231d7210 */ /* 0x000fc600017fe4ff */
[----:B------:R4:W-:Y:S04]  /*39c0*/  REDG.E.ADD.F32.FTZ.RN.STRONG.GPU desc[UR6][R30.64], R26 ;  /* 0x0000001a1e0079a6 */ /* 0x0009e8000c12f306 */
[----:B------:R4:W-:Y:S02]  /*39d0*/  REDG.E.ADD.F32.FTZ.RN.STRONG.GPU desc[UR6][R28.64], R27 ;  /* 0x0000001b1c0079a6 */ /* 0x0009e4000c12f306 */
.L_x_52:
[----:B------:R-:W-:Y:S05]  /*39e0*/  BSYNC.RECONVERGENT B0 ;  /* 0x0000000000007941 */ /* 0x000fea0003800200 */
.L_x_51:
[----:B------:R-:W-:Y:S05]  /*39f0*/  @!P0 BRA `(.L_x_53) ;  /* 0x0000000800988947 */ /* 0x000fea0003800000 */
[----:B----4-:R-:W4:Y:S01]  /*3a00*/  LDC.64 R34, c[0x0][0x3d0] ;  /* 0x0000f400ff227b82 */ /* 0x010f220000000a00 */
[----:B------:R-:W0:Y:S01]  /*3a10*/  S2R R61, SR_CTAID.Y ;  /* 0x00000000003d7919 */ /* 0x000e220000002600 */
[----:B------:R-:W-:Y:S02]  /*3a20*/  LOP3.LUT R25, R40, 0x1, RZ, 0xc0, !PT ;  /* 0x0000000128197812 */ /* 0x000fe400078ec0ff */
[----:B------:R-:W-:-:S03]  /*3a30*/  ISETP.GE.U32.AND P2, PT, R33, 0x8, PT ;  /* 0x000000082100780c */ /* 0x000fc60003f46070 */
[----:B------:R-:W-:-:S04]  /*3a40*/  IMAD R26, R25, R32, RZ ;  /* 0x00000020191a7224 */ /* 0x000fc800078e02ff */
[----:B------:R-:W-:-:S05]  /*3a50*/  IMAD R24, R26, R33, RZ ;  /* 0x000000211a187224 */ /* 0x000fca00078e02ff */
[----:B------:R-:W-:-:S05]  /*3a60*/  SHF.L.U32 R25, R24, 0x1, RZ ;  /* 0x0000000118197819 */ /* 0x000fca00000006ff */
[----:B----4-:R-:W-:Y:S01]  /*3a70*/  IMAD.WIDE R34, R25, 0x4, R34 ;  /* 0x0000000419227825 */ /* 0x010fe200078e0222 */
[----:B0-----:R-:W-:Y:S06]  /*3a80*/  @P1 BRA `(.L_x_54) ;  /* 0x0000000000501947 */ /* 0x001fec0003800000 */
[----:B------:R-:W0:Y:S01]  /*3a90*/  LDC.64 R24, c[0x0][0x3c8] ;  /* 0x0000f200ff187b82 */ /* 0x000e220000000a00 */
[----:B---3--:R-:W-:Y:S01]  /*3aa0*/  LOP3.LUT P0, R28, R40, 0x2, RZ, 0xc0, !PT ;  /* 0x00000002281c7812 */ /* 0x008fe2000780c0ff */
[----:B------:R-:W-:Y:S01]  /*3ab0*/  IMAD R29, R3, R32, R61 ;  /* 0x00000020031d7224 */ /* 0x000fe200078e023d */
[----:B------:R-:W-:Y:S02]  /*3ac0*/  IADD3 R27, PT, PT, R26, R61, RZ ;  /* 0x0000003d1a1b7210 */ /* 0x000fe40007ffe0ff */
[----:B-1----:R-:W-:-:S04]  /*3ad0*/  SEL R31, R33, RZ, !P0 ;  /* 0x000000ff211f7207 */ /* 0x002fc80004000000 */
[----:B------:R-:W-:Y:S01]  /*3ae0*/  ISETP.NE.AND P0, PT, R31, -0x1, PT ;  /* 0xffffffff1f00780c */ /* 0x000fe20003f05270 */
[----:B0-----:R-:W-:-:S04]  /*3af0*/  IMAD.WIDE.U32 R24, R27, 0x4, R24 ;  /* 0x000000041b187825 */ /* 0x001fc800078e0018 */
[----:B------:R-:W-:Y:S01]  /*3b00*/  IMAD.WIDE.U32 R26, R29, 0x8, R34 ;  /* 0x000000081d1a7825 */ /* 0x000fe200078e0022 */
[----:B------:R-:W-:-:S04]  /*3b10*/  IADD3 R29, PT, PT, -R28, 0x1, RZ ;  /* 0x000000011c1d7810 */ /* 0x000fc80007ffe1ff */
[----:B------:R0:W-:Y:S01]  /*3b20*/  STG.E.64 desc[UR6][R26.64], R36 ;  /* 0x000000241a007986 */ /* 0x0001e2000c101b06 */
[----:B------:R-:W-:Y:S06]  /*3b30*/  MEMBAR.ALL.GPU ;  /* 0x0000000000007992 */ /* 0x000fec000000a000 */
[----:B------:R-:W-:-:S00]  /*3b40*/  ERRBAR ;  /* 0x00000000000079ab */ /* 0x000fc00000000000 */
[----:B------:R-:W-:Y:S06]  /*3b50*/  CGAERRBAR ;  /* 0x00000000000075ab */ /* 0x000fec0000000000 */
[----:B------:R0:W-:Y:S01]  /*3b60*/  REDG.E.ADD.S32.STRONG.GPU desc[UR6][R24.64], R29 ;  /* 0x0000001d1800798e */ /* 0x0001e2000c12e306 */
[----:B------:R-:W-:Y:S05]  /*3b70*/  @!P0 BRA `(.L_x_54) ;  /* 0x0000000000148947 */ /* 0x000fea0003800000 */
.L_x_55:
[----:B0-----:R-:W3:Y:S04]  /*3b80*/  LDG.E.STRONG.GPU R26, desc[UR6][R24.64] ;  /* 0x00000006181a7981 */ /* 0x001ee8000c1ef900 */
[----:B---3--:R-:W-:Y:S01]  /*3b90*/  CCTL.IVALL ;  /* 0x00000000ff00798f */ /* 0x008fe20002000000 */
[----:B------:R-:W-:Y:S05]  /*3ba0*/  YIELD ;  /* 0x0000000000007946 */ /* 0x000fea0003800000 */
[----:B------:R-:W-:-:S13]  /*3bb0*/  ISETP.NE.AND P0, PT, R26, R31, PT ;  /* 0x0000001f1a00720c */ /* 0x000fda0003f05270 */
[----:B------:R-:W-:Y:S05]  /*3bc0*/  @P0 BRA `(.L_x_55) ;  /* 0xfffffffc00ec0947 */ /* 0x000fea000383ffff */
.L_x_54:
[----:B------:R-:W-:Y:S05]  /*3bd0*/  WARPSYNC.ALL ;  /* 0x0000000000007948 */ /* 0x000fea0003800000 */
[----:B------:R-:W-:Y:S01]  /*3be0*/  BAR.SYNC.DEFER_BLOCKING 0x0 ;  /* 0x0000000000007b1d */ /* 0x000fe20000010000 */
[----:B------:R-:W-:-:S05]  /*3bf0*/  HFMA2 R60, -RZ, RZ, 0, 0 ;  /* 0x00000000ff3c7431 */ /* 0x000fca00000001ff */
[----:B------:R-:W-:Y:S05]  /*3c00*/  @!P2 BRA `(.L_x_56) ;  /* 0x00000004001ca947 */ /* 0x000fea0003800000 */
[C-C-:B------:R-:W-:Y:S01]  /*3c10*/  IMAD R63, R32.reuse, 0x3, R61.reuse ;  /* 0x00000003203f7824 */ /* 0x140fe200078e023d */
[CC--:B------:R-:W-:Y:S01]  /*3c20*/  LEA R75, R32.reuse, R61.reuse, 0x1 ;  /* 0x0000003d204b7211 */ /* 0x0c0fe200078e08ff */
[C-C-:B------:R-:W-:Y:S01]  /*3c30*/  IMAD R73, R32.reuse, 0x6, R61.reuse ;  /* 0x0000000620497824 */ /* 0x140fe200078e023d */
[CC--:B-1----:R-:W-:Y:S01]  /*3c40*/  LEA R31, R32.reuse, R61.reuse, 0x2 ;  /* 0x0000003d201f7211 */ /* 0x0c2fe200078e10ff */
[C-C-:B------:R-:W-:Y:S01]  /*3c50*/  IMAD R69, R32.reuse, 0x7, R61.reuse ;  /* 0x0000000720457824 */ /* 0x140fe200078e023d */
[----:B------:R-:W-:Y:S01]  /*3c60*/  IADD3 R79, PT, PT, R61, R32, RZ ;  /* 0x000000203d4f7210 */ /* 0x000fe20007ffe0ff */
[----:B------:R-:W-:Y:S01]  /*3c70*/  IMAD R71, R32, 0x5, R61 ;  /* 0x0000000520477824 */ /* 0x000fe200078e023d */
[----:B------:R-:W-:Y:S01]  /*3c80*/  IADD3 R60, PT, PT, -R3, RZ, RZ ;  /* 0x000000ff033c7210 */ /* 0x000fe20007ffe1ff */
[----:B------:R-:W-:Y:S01]  /*3c90*/  UMOV UR4, URZ ;  /* 0x000000ff00047c82 */ /* 0x000fe20008000000 */
[----:B------:R-:W-:Y:S02]  /*3ca0*/  MOV R77, R61 ;  /* 0x0000003d004d7202 */ /* 0x000fe40000000f00 */
[----:B--2---:R-:W-:-:S07]  /*3cb0*/  LOP3.LUT R30, R33, 0x7ffffff8, RZ, 0xc0, !PT ;  /* 0x7ffffff8211e7812 */ /* 0x004fce00078ec0ff */
.L_x_57:
[----:B------:R-:W-:-:S13]  /*3cc0*/  ISETP.EQ.OR P0, PT, R60, RZ, P1 ;  /* 0x000000ff3c00720c */ /* 0x000fda0000f02670 */
[----:B0-----:R-:W-:-:S05]  /*3cd0*/  @!P0 IMAD.WIDE.U32 R26, R77, 0x8, R34 ;  /* 0x000000084d1a8825 */ /* 0x001fca00078e0022 */
[----:B------:R-:W3:Y:S01]  /*3ce0*/  @!P0 LDG.E.64 R24, desc[UR6][R26.64] ;  /* 0x000000061a188981 */ /* 0x000ee2000c1e1b00 */
[----:B------:R-:W-:Y:S01]  /*3cf0*/  UIADD3 UR5, UPT, UPT, UR4, 0x1, URZ ;  /* 0x0000000104057890 */ /* 0x000fe2000fffe0ff */
[----:B---3--:R-:W-:Y:S01]  /*3d00*/  @!P0 FADD.FTZ R36, R36, R24 ;  /* 0x0000001824248221 */ /* 0x008fe20000010000 */
[----:B------:R-:W-:-:S04]  /*3d10*/  @!P0 FADD.FTZ R37, R37, R25 ;  /* 0x0000001925258221 */ /* 0x000fc80000010000 */
[----:B------:R-:W-:-:S13]  /*3d20*/  ISETP.EQ.OR P0, PT, R3, UR5, P1 ;  /* 0x0000000503007c0c */ /* 0x000fda0008f02670 */
[----:B------:R-:W-:-:S05]  /*3d30*/  @!P0 IMAD.WIDE.U32 R28, R79, 0x8, R34 ;  /* 0x000000084f1c8825 */ /* 0x000fca00078e0022 */
[----:B------:R-:W2:Y:S01]  /*3d40*/  @!P0 LDG.E.64 R24, desc[UR6][R28.64] ;  /* 0x000000061c188981 */ /* 0x000ea2000c1e1b00 */
[----:B------:R-:W-:Y:S01]  /*3d50*/  UIADD3 UR5, UPT, UPT, UR4, 0x2, URZ ;  /* 0x0000000204057890 */ /* 0x000fe2000fffe0ff */
[----:B--2---:R-:W-:Y:S01]  /*3d60*/  @!P0 FADD.FTZ R36, R36, R24 ;  /* 0x0000001824248221 */ /* 0x004fe20000010000 */
        /* <DEDUP_REMOVED lines=32> */
[----:B------:R-:W-:-:S06]  /*3f70*/  @!P0 IMAD.WIDE.U32 R24, R69, 0x8, R34 ;  /* 0x0000000845188825 */ /* 0x000fcc00078e0022 */
[----:B------:R-:W2:Y:S01]  /*3f80*/  @!P0 LDG.E.64 R24, desc[UR6][R24.64] ;  /* 0x0000000618188981 */ /* 0x000ea2000c1e1b00 */
[----:B------:R-:W-:Y:S01]  /*3f90*/  UIADD3 UR4, UPT, UPT, UR4, 0x8, URZ ;  /* 0x0000000804047890 */ /* 0x000fe2000fffe0ff */
[----:B------:R-:W-:Y:S02]  /*3fa0*/  IADD3 R60, PT, PT, R60, 0x8, RZ ;  /* 0x000000083c3c7810 */ /* 0x000fe40007ffe0ff */
[C---:B------:R-:W-:Y:S02]  /*3fb0*/  LEA R77, R32.reuse, R77, 0x3 ;  /* 0x0000004d204d7211 */ /* 0x040fe400078e18ff */
[C---:B------:R-:W-:Y:S02]  /*3fc0*/  LEA R79, R32.reuse, R79, 0x3 ;  /* 0x0000004f204f7211 */ /* 0x040fe400078e18ff */
[C---:B------:R-:W-:Y:S02]  /*3fd0*/  LEA R75, R32.reuse, R75, 0x3 ;  /* 0x0000004b204b7211 */ /* 0x040fe400078e18ff */
[----:B------:R-:W-:-:S02]  /*3fe0*/  LEA R63, R32, R63, 0x3 ;  /* 0x0000003f203f7211 */ /* 0x000fc400078e18ff */
[C---:B------:R-:W-:Y:S02]  /*3ff0*/  LEA R31, R32.reuse, R31, 0x3 ;  /* 0x0000001f201f7211 */ /* 0x040fe400078e18ff */
[C---:B------:R-:W-:Y:S02]  /*4000*/  LEA R71, R32.reuse, R71, 0x3 ;  /* 0x0000004720477211 */ /* 0x040fe400078e18ff */
[C---:B------:R-:W-:Y:S02]  /*4010*/  LEA R73, R32.reuse, R73, 0x3 ;  /* 0x0000004920497211 */ /* 0x040fe400078e18ff */
[----:B------:R-:W-:Y:S01]  /*4020*/  LEA R69, R32, R69, 0x3 ;  /* 0x0000004520457211 */ /* 0x000fe200078e18ff */
[----:B--2---:R-:W-:Y:S01]  /*4030*/  @!P0 FADD.FTZ R36, R36, R24 ;  /* 0x0000001824248221 */ /* 0x004fe20000010000 */
[----:B------:R-:W-:Y:S01]  /*4040*/  @!P0 FADD.FTZ R37, R37, R25 ;  /* 0x0000001925258221 */ /* 0x000fe20000010000 */
[----:B------:R-:W-:-:S13]  /*4050*/  ISETP.NE.AND P0, PT, R30, UR4, PT ;  /* 0x000000041e007c0c */ /* 0x000fda000bf05270 */
[----:B------:R-:W-:Y:S05]  /*4060*/  @P0 BRA `(.L_x_57) ;  /* 0xfffffffc00140947 */ /* 0x000fea000383ffff */
[----:B------:R-:W-:-:S07]  /*4070*/  MOV R60, R30 ;  /* 0x0000001e003c7202 */ /* 0x000fce0000000f00 */
.L_x_56:
[----:B0-----:R-:W-:-:S13]  /*4080*/  LOP3.LUT P0, R24, R33, 0x7, RZ, 0xc0, !PT ;  /* 0x0000000721187812 */ /* 0x001fda000780c0ff */
[----:B------:R-:W-:Y:S05]  /*4090*/  @!P0 BRA `(.L_x_53) ;  /* 0x0000000000f08947 */ /* 0x000fea0003800000 */
[----:B------:R-:W-:-:S04]  /*40a0*/  IADD3 R24, PT, PT, R24, -0x1, RZ ;  /* 0xffffffff18187810 */ /* 0x000fc80007ffe0ff */
[----:B------:R-:W-:-:S13]  /*40b0*/  ISETP.GE.U32.AND P0, PT, R24, 0x3, PT ;  /* 0x000000031800780c */ /* 0x000fda0003f06070 */
[----:B------:R-:W-:Y:S05]  /*40c0*/  @!P0 BRA `(.L_x_58) ;  /* 0x0000000000708947 */ /* 0x000fea0003800000 */
[CC--:B------:R-:W-:Y:S02]  /*40d0*/  ISETP.EQ.OR P0, PT, R60.reuse, R3.reuse, P1 ;  /* 0x000000033c00720c */ /* 0x0c0fe40000f02670 */
[C---:B------:R-:W-:Y:S02]  /*40e0*/  IADD3 R26, PT, PT, R60.reuse, 0x1, RZ ;  /* 0x000000013c1a7810 */ /* 0x040fe40007ffe0ff */
[----:B---3--:R-:W-:Y:S02]  /*40f0*/  IADD3 R28, PT, PT, R60, 0x2, RZ ;  /* 0x000000023c1c7810 */ /* 0x008fe40007ffe0ff */
[-C--:B------:R-:W-:Y:S02]  /*4100*/  ISETP.EQ.OR P2, PT, R26, R3.reuse, P1 ;  /* 0x000000031a00720c */ /* 0x080fe40000f42670 */
[----:B------:R-:W-:Y:S02]  /*4110*/  ISETP.EQ.OR P3, PT, R28, R3, P1 ;  /* 0x000000031c00720c */ /* 0x000fe40000f62670 */
[----:B--2---:R-:W-:-:S03]  /*4120*/  IADD3 R30, PT, PT, R60, 0x3, RZ ;  /* 0x000000033c1e7810 */ /* 0x004fc60007ffe0ff */
[----:B------:R-:W-:Y:S01]  /*4130*/  @!P0 IMAD R25, R60, R32, R61 ;  /* 0x000000203c198224 */ /* 0x000fe200078e023d */
[----:B------:R-:W-:-:S03]  /*4140*/  ISETP.EQ.OR P4, PT, R30, R3, P1 ;  /* 0x000000031e00720c */ /* 0x000fc60000f82670 */
[----:B------:R-:W-:-:S04]  /*4150*/  @!P0 IMAD.WIDE.U32 R24, R25, 0x8, R34 ;  /* 0x0000000819188825 */ /* 0x000fc800078e0022 */
[-CC-:B------:R-:W-:Y:S02]  /*4160*/  @!P2 IMAD R27, R26, R32.reuse, R61.reuse ;  /* 0x000000201a1ba224 */ /* 0x180fe400078e023d */
[----:B------:R-:W-:Y:S01]  /*4170*/  @!P3 IMAD R29, R28, R32, R61 ;  /* 0x000000201c1db224 */ /* 0x000fe200078e023d */
[----:B------:R-:W2:Y:S01]  /*4180*/  @!P0 LDG.E.64 R24, desc[UR6][R24.64] ;  /* 0x0000000618188981 */ /* 0x000ea2000c1e1b00 */
[----:B------:R-:W-:-:S04]  /*4190*/  @!P2 IMAD.WIDE.U32 R26, R27, 0x8, R34 ;  /* 0x000000081b1aa825 */ /* 0x000fc800078e0022 */
[----:B------:R-:W-:Y:S02]  /*41a0*/  @!P3 IMAD.WIDE.U32 R28, R29, 0x8, R34 ;  /* 0x000000081d1cb825 */ /* 0x000fe400078e0022 */
[----:B------:R-:W3:Y:S02]  /*41b0*/  @!P2 LDG.E.64 R26, desc[UR6][R26.64] ;  /* 0x000000061a1aa981 */ /* 0x000ee4000c1e1b00 */
[----:B-1----:R-:W-:Y:S02]  /*41c0*/  @!P4 IMAD R31, R30, R32, R61 ;  /* 0x000000201e1fc224 */ /* 0x002fe400078e023d */
[----:B------:R-:W4:Y:S02]  /*41d0*/  @!P3 LDG.E.64 R28, desc[UR6][R28.64] ;  /* 0x000000061c1cb981 */ /* 0x000f24000c1e1b00 */
[----:B------:R-:W-:-:S06]  /*41e0*/  @!P4 IMAD.WIDE.U32 R30, R31, 0x8, R34 ;  /* 0x000000081f1ec825 */ /* 0x000fcc00078e0022 */
[----:B------:R-:W5:Y:S01]  /*41f0*/  @!P4 LDG.E.64 R30, desc[UR6][R30.64] ;  /* 0x000000061e1ec981 */ /* 0x000f62000c1e1b00 */
[----:B------:R-:W-:Y:S01]  /*4200*/  IADD3 R60, PT, PT, R60, 0x4, RZ ;  /* 0x000000043c3c7810 */ /* 0x000fe20007ffe0ff */
[----:B--2---:R-:W-:Y:S01]  /*4210*/  @!P0 FADD.FTZ R36, R36, R24 ;  /* 0x0000001824248221 */ /* 0x004fe20000010000 */
[----:B------:R-:W-:-:S03]  /*4220*/  @!P0 FADD.FTZ R37, R37, R25 ;  /* 0x0000001925258221 */ /* 0x000fc60000010000 */
[----:B---3--:R-:W-:Y:S01]  /*4230*/  @!P2 FADD.FTZ R36, R36, R26 ;  /* 0x0000001a2424a221 */ /* 0x008fe20000010000 */
[----:B------:R-:W-:-:S03]  /*4240*/  @!P2 FADD.FTZ R37, R37, R27 ;  /* 0x0000001b2525a221 */ /* 0x000fc60000010000 */
[----:B----4-:R-:W-:Y:S01]  /*4250*/  @!P3 FADD.FTZ R36, R36, R28 ;  /* 0x0000001c2424b221 */ /* 0x010fe20000010000 */
[----:B------:R-:W-:-:S03]  /*4260*/  @!P3 FADD.FTZ R37, R37, R29 ;  /* 0x0000001d2525b221 */ /* 0x000fc60000010000 */
[----:B-----5:R-:W-:Y:S01]  /*4270*/  @!P4 FADD.FTZ R36, R36, R30 ;  /* 0x0000001e2424c221 */ /* 0x020fe20000010000 */
[----:B------:R-:W-:-:S07]  /*4280*/  @!P4 FADD.FTZ R37, R37, R31 ;  /* 0x0000001f2525c221 */ /* 0x000fce0000010000 */
.L_x_58:
[----:B------:R-:W-:-:S13]  /*4290*/  LOP3.LUT P0, R24, R33, 0x3, RZ, 0xc0, !PT ;  /* 0x0000000321187812 */ /* 0x000fda000780c0ff */
[----:B------:R-:W-:Y:S05]  /*42a0*/  @!P0 BRA `(.L_x_53) ;  /* 0x00000000006c8947 */ /* 0x000fea0003800000 */
[----:B------:R-:W-:Y:S02]  /*42b0*/  ISETP.NE.AND P0, PT, R24, 0x1, PT ;  /* 0x000000011800780c */ /* 0x000fe40003f05270 */
[----:B------:R-:W-:-:S11]  /*42c0*/  LOP3.LUT R33, R33, 0x1, RZ, 0xc0, !PT ;  /* 0x0000000121217812 */ /* 0x000fd600078ec0ff */
[----:B------:R-:W-:Y:S05]  /*42d0*/  @!P0 BRA `(.L_x_59) ;  /* 0x0000000000388947 */ /* 0x000fea0003800000 */
[C---:B------:R-:W-:Y:S02]  /*42e0*/  IADD3 R24, PT, PT, R60.reuse, 0x1, RZ ;  /* 0x000000013c187810 */ /* 0x040fe40007ffe0ff */
[-C--:B------:R-:W-:Y:S02]  /*42f0*/  ISETP.EQ.OR P2, PT, R60, R3.reuse, P1 ;  /* 0x000000033c00720c */ /* 0x080fe40000f42670 */
[----:B------:R-:W-:-:S11]  /*4300*/  ISETP.EQ.OR P0, PT, R24, R3, P1 ;  /* 0x000000031800720c */ /* 0x000fd60000f02670 */
[-CC-:B------:R-:W-:Y:S02]  /*4310*/  @!P2 IMAD R25, R60, R32.reuse, R61.reuse ;  /* 0x000000203c19a224 */ /* 0x180fe400078e023d */
[----:B------:R-:W-:Y:S02]  /*4320*/  @!P0 IMAD R27, R24, R32, R61 ;  /* 0x00000020181b8224 */ /* 0x000fe400078e023d */
[----:B------:R-:W-:-:S04]  /*4330*/  @!P2 IMAD.WIDE.U32 R24, R25, 0x8, R34 ;  /* 0x000000081918a825 */ /* 0x000fc800078e0022 */
[----:B------:R-:W-:Y:S02]  /*4340*/  @!P0 IMAD.WIDE.U32 R26, R27, 0x8, R34 ;  /* 0x000000081b1a8825 */ /* 0x000fe400078e0022 */
[----:B------:R-:W3:Y:S04]  /*4350*/  @!P2 LDG.E.64 R24, desc[UR6][R24.64] ;  /* 0x000000061818a981 */ /* 0x000ee8000c1e1b00 */
[----:B------:R-:W4:Y:S01]  /*4360*/  @!P0 LDG.E.64 R26, desc[UR6][R26.64] ;  /* 0x000000061a1a8981 */ /* 0x000f22000c1e1b00 */
[----:B------:R-:W-:Y:S01]  /*4370*/  IADD3 R60, PT, PT, R60, 0x2, RZ ;  /* 0x000000023c3c7810 */ /* 0x000fe20007ffe0ff */
[----:B---3--:R-:W-:Y:S01]  /*4380*/  @!P2 FADD.FTZ R36, R36, R24 ;  /* 0x000000182424a221 */ /* 0x008fe20000010000 */
[----:B------:R-:W-:-:S03]  /*4390*/  @!P2 FADD.FTZ R37, R37, R25 ;  /* 0x000000192525a221 */ /* 0x000fc60000010000 */
[----:B----4-:R-:W-:Y:S01]  /*43a0*/  @!P0 FADD.FTZ R36, R36, R26 ;  /* 0x0000001a24248221 */ /* 0x010fe20000010000 */
[----:B------:R-:W-:-:S07]  /*43b0*/  @!P0 FADD.FTZ R37, R37, R27 ;  /* 0x0000001b25258221 */ /* 0x000fce0000010000 */
.L_x_59:
[----:B------:R-:W-:Y:S01]  /*43c0*/  ISETP.EQ.OR P0, PT, R60, R3, P1 ;  /* 0x000000033c00720c */ /* 0x000fe20000f02670 */
[----:B------:R-:W-:Y:S03]  /*43d0*/  BSSY.RECONVERGENT B0, `(.L_x_53) ;  /* 0x0000008000007945 */ /* 0x000fe60003800200 */
[----:B------:R-:W-:-:S13]  /*43e0*/  ISETP.NE.U32.OR P0, PT, R33, 0x1, P0 ;  /* 0x000000012100780c */ /* 0x000fda0000705470 */
[----:B------:R-:W-:Y:S05]  /*43f0*/  @P0 BRA `(.L_x_60) ;  /* 0x0000000000140947 */ /* 0x000fea0003800000 */
[----:B------:R-:W-:-:S04]  /*4400*/  IMAD R25, R32, R60, R61 ;  /* 0x0000003c20197224 */ /* 0x000fc800078e023d */
[----:B------:R-:W-:-:S06]  /*4410*/  IMAD.WIDE.U32 R24, R25, 0x8, R34 ;  /* 0x0000000819187825 */ /* 0x000fcc00078e0022 */
[----:B------:R-:W3:Y:S02]  /*4420*/  LDG.E.64 R24, desc[UR6][R24.64] ;  /* 0x0000000618187981 */ /* 0x000ee4000c1e1b00 */
[----:B---3--:R-:W-:Y:S01]  /*4430*/  FADD.FTZ R36, R36, R24 ;  /* 0x0000001824247221 */ /* 0x008fe20000010000 */
[----:B------:R-:W-:-:S07]  /*4440*/  FADD.FTZ R37, R37, R25 ;  /* 0x0000001925257221 */ /* 0x000fce0000010000 */
.L_x_60:
[----:B------:R-:W-:Y:S05]  /*4450*/  BSYNC.RECONVERGENT B0 ;  /* 0x0000000000007941 */ /* 0x000fea0003800200 */
.L_x_53:
[----:B------:R-:W5:Y:S01]  /*4460*/  S2UR UR5, SR_CgaCtaId ;  /* 0x00000000000579c3 */ /* 0x000f620000008800 */
[----:B------:R-:W-:Y:S01]  /*4470*/  UMOV UR4, 0x400 ;  /* 0x0000040000047882 */ /* 0x000fe20000000000 */
[----:B------:R-:W-:Y:S02]  /*4480*/  SHF.L.U32 R39, R39, 0x10, RZ ;  /* 0x0000001027277819 */ /* 0x000fe400000006ff */
[----:B------:R-:W-:Y:S02]  /*4490*/  SHF.L.U32 R57, R57, 0x10, RZ ;  /* 0x0000001039397819 */ /* 0x000fe400000006ff */
[----:B----4-:R-:W-:Y:S01]  /*44a0*/  SHF.L.U32 R27, R38, 0x10, RZ ;  /* 0x00000010261b7819 */ /* 0x010fe200000006ff */
[----:B---3--:R-:W-:Y:S01]  /*44b0*/  FADD.FTZ R28, -R18, R39 ;  /* 0x00000027121c7221 */ /* 0x008fe20000010100 */
[----:B------:R-:W-:Y:S01]  /*44c0*/  SHF.L.U32 R26, R58, 0x10, RZ ;  /* 0x000000103a1a7819 */ /* 0x000fe200000006ff */
[----:B------:R-:W-:Y:S01]  /*44d0*/  FADD.FTZ R76, -R18, R57 ;  /* 0x00000039124c7221 */ /* 0x000fe20000010100 */
[----:B------:R-:W-:-:S02]  /*44e0*/  SHF.L.U32 R55, R55, 0x10, RZ ;  /* 0x0000001037377819 */ /* 0x000fc400000006ff */
[----:B------:R-:W-:Y:S01]  /*44f0*/  SHF.L.U32 R39, R5, 0x10, RZ ;  /* 0x0000001005277819 */ /* 0x000fe200000006ff */
[-C--:B------:R-:W-:Y:S01]  /*4500*/  FMUL.FTZ R76, R76, R59.reuse ;  /* 0x0000003b4c4c7220 */ /* 0x080fe20000410000 */
[----:B------:R-:W-:Y:S01]  /*4510*/  SHF.L.U32 R53, R53, 0x10, RZ ;  /* 0x0000001035357819 */ /* 0x000fe200000006ff */
[----:B-----5:R-:W-:Y:S01]  /*4520*/  ULEA UR4, UR5, UR4, 0x18 ;  /* 0x0000000405047291 */ /* 0x020fe2000f8ec0ff */
[----:B------:R-:W3:Y:S08]  /*4530*/  LDCU.U8 UR5, c[0x0][0x414] ;  /* 0x00008280ff0577ac */ /* 0x000ef00008000000 */
[----:B------:R0:W-:Y:S01]  /*4540*/  @!P1 STS.64 [UR4+0xc0], R36 ;  /* 0x0000c024ff009988 */ /* 0x0001e20008000a04 */
[----:B------:R-:W-:Y:S01]  /*4550*/  BAR.SYNC.DEFER_BLOCKING 0x0 ;  /* 0x0000000000007b1d */ /* 0x000fe20000010000 */
[----:B0-----:R-:W-:Y:S01]  /*4560*/  SHF.L.U32 R37, R17, 0x10, RZ ;  /* 0x0000001011257819 */ /* 0x001fe200000006ff */
[----:B---3--:R-:W-:Y:S01]  /*4570*/  UISETP.NE.AND UP0, UPT, UR5, URZ, UPT ;  /* 0x000000ff0500728c */ /* 0x008fe2000bf05270 */
[----:B------:R-:W-:-:S03]  /*4580*/  FMUL.FTZ R17, R28, R59 ;  /* 0x0000003b1c117220 */ /* 0x000fc60000410000 */
[----:B------:R-:W0:Y:S01]  /*4590*/  LDS.64 R24, [UR4+0xc0] ;  /* 0x0000c004ff187984 */ /* 0x000e220008000a00 */
[----:B------:R-:W0:Y:S02]  /*45a0*/  LDCU UR4, c[0x0][0x42c] ;  /* 0x00008580ff0477ac */ /* 0x000e240008000800 */
[----:B0-----:R-:W-:Y:S01]  /*45b0*/  FMUL.FTZ R24, R24, UR4 ;  /* 0x0000000418187c20 */ /* 0x001fe20008410000 */
[----:B------:R-:W-:Y:S01]  /*45c0*/  FMUL.FTZ R25, R25, UR4 ;  /* 0x0000000419197c20 */ /* 0x000fe20008410000 */
[----:B------:R-:W-:Y:S06]  /*45d0*/  BRA.U !UP0, `(.L_x_61) ;  /* 0x0000000108487547 */ /* 0x000fec000b800000 */
[----:B------:R-:W-:Y:S01]  /*45e0*/  FFMA.FTZ R5, R22, R17, R20 ;  /* 0x0000001116057223 */ /* 0x000fe20000010014 */
[----:B------:R-:W-:-:S03]  /*45f0*/  FFMA.FTZ R28, R23, R76, R21 ;  /* 0x0000004c171c7223 */ /* 0x000fc60000010015 */
[----:B------:R-:W-:Y:S01]  /*4600*/  FMUL.FTZ R29, R5, -1.4426950216293334961 ;  /* 0xbfb8aa3b051d7820 */ /* 0x000fe20000410000 */
[----:B-1----:R-:W-:-:S05]  /*4610*/  FMUL.FTZ R31, R28, -1.4426950216293334961 ;  /* 0xbfb8aa3b1c1f7820 */ /* 0x002fca0000410000 */
[----:B------:R-:W2:Y:S04]  /*4620*/  MUFU.EX2 R29, R29 ;  /* 0x0000001d001d7308 */ /* 0x000ea80000000800 */
[----:B------:R-:W0:Y:S01]  /*4630*/  MUFU.EX2 R31, R31 ;  /* 0x0000001f001f7308 */ /* 0x000e220000000800 */
[----:B--2---:R-:W-:Y:S01]  /*4640*/  FADD.FTZ R30, R29, 1 ;  /* 0x3f8000001d1e7421 */ /* 0x004fe20000010000 */
[----:B0-----:R-:W-:-:S05]  /*4650*/  FADD.FTZ R33, R31, 1 ;  /* 0x3f8000001f217421 */ /* 0x001fca0000010000 */
        /* <DEDUP_REMOVED lines=10> */
.L_x_61:
[----:B------:R-:W0:Y:S01]  /*4700*/  LDCU UR4, c[0x0][0x41c] ;  /* 0x00008380ff0477ac */ /* 0x000e220008000800 */
[----:B------:R-:W-:Y:S01]  /*4710*/  SHF.L.U32 R9, R9, 0x10, RZ ;  /* 0x0000001009097819 */ /* 0x000fe200000006ff */
[C---:B------:R-:W-:Y:S01]  /*4720*/  FADD.FTZ R78, -R18.reuse, R37 ;  /* 0x00000025124e7221 */ /* 0x040fe20000010100 */
[----:B------:R-:W-:Y:S01]  /*4730*/  SHF.L.U32 R7, R7, 0x10, RZ ;  /* 0x0000001007077819 */ /* 0x000fe200000006ff */
[----:B------:R-:W3:Y:S01]  /*4740*/  LDCU.64 UR8, c[0x0][0x400] ;  /* 0x00008000ff0877ac */ /* 0x000ee20008000a00 */
[----:B------:R-:W-:Y:S01]  /*4750*/  SHF.L.U32 R51, R51, 0x10, RZ ;  /* 0x0000001033337819 */ /* 0x000fe200000006ff */
[C---:B------:R-:W-:Y:S01]  /*4760*/  FADD.FTZ R70, -R18.reuse, R9 ;  /* 0x0000000912467221 */ /* 0x040fe20000010100 */
        /* <DEDUP_REMOVED lines=11> */
[----:B0-----:R-:W-:Y:S01]  /*4820*/  IMAD R3, R3, UR4, R42 ;  /* 0x0000000403037c24 */ /* 0x001fe2000f8e022a */
[----:B------:R-:W-:Y:S01]  /*4830*/  SHF.L.U32 R19, R19, 0x10, RZ ;  /* 0x0000001013137819 */ /* 0x000fe200000006ff */
[C---:B------:R-:W-:Y:S01]  /*4840*/  FADD.FTZ R62, -R18.reuse, R49 ;  /* 0x00000031123e7221 */ /* 0x040fe20000010100 */
[C---:B------:R-:W-:Y:S01]  /*4850*/  FADD.FTZ R60, -R18.reuse, R11 ;  /* 0x0000000b123c7221 */ /* 0x040fe20000010100 */
[C---:B------:R-:W-:Y:S01]  /*4860*/  FADD.FTZ R58, -R18.reuse, R47 ;  /* 0x0000002f123a7221 */ /* 0x040fe20000010100 */
[C---:B---3--:R-:W-:Y:S01]  /*4870*/  ISETP.GE.U32.AND P0, PT, R3.reuse, UR8, PT ;  /* 0x0000000803007c0c */ /* 0x048fe2000bf06070 */
[C---:B------:R-:W-:Y:S01]  /*4880*/  FADD.FTZ R38, -R18.reuse, R13 ;  /* 0x0000000d12267221 */ /* 0x040fe20000010100 */
[----:B------:R-:W-:Y:S01]  /*4890*/  SHF.R.S32.HI R9, RZ, 0x1f, R3 ;  /* 0x0000001fff097819 */ /* 0x000fe20000011403 */
[C---:B--2---:R-:W-:Y:S01]  /*48a0*/  FADD.FTZ R30, -R18.reuse, R45 ;  /* 0x0000002d121e7221 */ /* 0x044fe20000010100 */
[----:B------:R-:W-:Y:S01]  /*48b0*/  IADD3 R5, PT, PT, R3, 0x10, RZ ;  /* 0x0000001003057810 */ /* 0x000fe20007ffe0ff */
[C---:B------:R-:W-:Y:S01]  /*48c0*/  FADD.FTZ R34, -R18.reuse, R15 ;  /* 0x0000000f12227221 */ /* 0x040fe20000010100 */
[----:B------:R-:W-:Y:S01]  /*48d0*/  ISETP.GE.AND.EX P0, PT, R9, UR9, PT, P0 ;  /* 0x0000000909007c0c */ /* 0x000fe2000bf06300 */
[----:B------:R-:W-:Y:S01]  /*48e0*/  FADD.FTZ R36, -R18, R19 ;  /* 0x0000001312247221 */ /* 0x000fe20000010100 */
[----:B------:R-:W-:Y:S01]  /*48f0*/  ISETP.GE.U32.AND P1, PT, R5, UR8, PT ;  /* 0x0000000805007c0c */ /* 0x000fe2000bf26070 */
[C---:B------:R-:W-:Y:S01]  /*4900*/  FFMA.FTZ R17, R24.reuse, R17, R25 ;  /* 0x0000001118117223 */ /* 0x040fe20000010019 */
[----:B------:R-:W-:Y:S01]  /*4910*/  SHF.R.S32.HI R7, RZ, 0x1f, R5 ;  /* 0x0000001fff077819 */ /* 0x000fe20000011405 */
[----:B------:R-:W-:Y:S01]  /*4920*/  FFMA.FTZ R18, R24, R76, R25 ;  /* 0x0000004c18127223 */ /* 0x000fe20000010019 */
[----:B------:R-:W-:Y:S01]  /*4930*/  BSSY.RECONVERGENT B0, `(.L_x_62) ;  /* 0x0000015000007945 */ /* 0x000fe20003800200 */
[----:B------:R-:W-:Y:S01]  /*4940*/  FFMA.FTZ R76, R22, R27, -R17 ;  /* 0x0000001b164c7223 */ /* 0x000fe20000010811 */
[----:B------:R-:W-:Y:S01]  /*4950*/  ISETP.GE.AND.EX P1, PT, R7, UR9, PT, P1 ;  /* 0x0000000907007c0c */ /* 0x000fe2000bf26310 */
[-C--:B------:R-:W-:Y:S01]  /*4960*/  FMUL.FTZ R13, R78, R59.reuse ;  /* 0x0000003b4e0d7220 */ /* 0x080fe20000410000 */
[----:B------:R-:W-:Y:S01]  /*4970*/  FMUL.FTZ R80, R80, R59 ;  /* 0x0000003b50507220 */ /* 0x000fe20000410000 */
[----:B------:R-:W-:-:S02]  /*4980*/  FFMA.FTZ R26, R23, R26, -R18 ;  /* 0x0000001a171a7223 */ /* 0x000fc40000010812 */
[----:B------:R-:W-:Y:S08]  /*4990*/  @P0 BRA `(.L_x_63) ;  /* 0x0000000000380947 */ /* 0x000ff00003800000 */
[----:B------:R-:W0:Y:S01]  /*49a0*/  LDCU.64 UR10, c[0x0][0x3f8] ;  /* 0x00007f00ff0a77ac */ /* 0x000e220008000a00 */
[----:B------:R-:W-:Y:S01]  /*49b0*/  MOV R18, R64 ;  /* 0x0000004000127202 */ /* 0x000fe20000000f00 */
[----:B------:R-:W-:Y:S01]  /*49c0*/  FMUL.FTZ R76, R76, R59 ;  /* 0x0000003b4c4c7220 */ /* 0x000fe20000410000 */
[----:B------:R-:W-:Y:S01]  /*49d0*/  MOV R19, R67 ;  /* 0x0000004300137202 */ /* 0x000fe20000000f00 */
[----:B------:R-:W2:Y:S01]  /*49e0*/  LDCU.64 UR4, c[0x0][0x380] ;  /* 0x00007000ff0477ac */ /* 0x000ea20008000a00 */
[----:B0-----:R-:W-:Y:S02]  /*49f0*/  IMAD R78, R9, UR10, RZ ;  /* 0x0000000a094e7c24 */ /* 0x001fe4000f8e02ff */
[----:B------:R-:W-:Y:S01]  /*4a00*/  FMUL.FTZ R9, R26, R59 ;  /* 0x0000003b1a097220 */ /* 0x000fe20000410000 */
[----:B------:R-:W-:-:S04]  /*4a10*/  IMAD.WIDE.U32 R18, R3, UR10, R18 ;  /* 0x0000000a03127c25 */ /* 0x000fc8000f8e0012 */
[----:B------:R-:W-:Y:S01]  /*4a20*/  IMAD R11, R3, UR11, R78 ;  /* 0x0000000b030b7c24 */ /* 0x000fe2000f8e024e */
[----:B--2---:R-:W-:Y:S02]  /*4a30*/  LEA R26, P0, R18, UR4, 0x1 ;  /* 0x00000004121a7c11 */ /* 0x004fe4000f8008ff */
[----:B------:R-:W-:Y:S02]  /*4a40*/  F2FP.BF16.F32.PACK_AB R9, R9, R76 ;  /* 0x0000004c0909723e */ /* 0x000fe400000010ff */
[----:B------:R-:W-:-:S04]  /*4a50*/  IADD3 R11, PT, PT, R19, R11, RZ ;  /* 0x0000000b130b7210 */ /* 0x000fc80007ffe0ff */
[----:B------:R-:W-:-:S05]  /*4a60*/  LEA.HI.X R27, R18, UR5, R11, 0x1, P0 ;  /* 0x00000005121b7c11 */ /* 0x000fca00080f0c0b */
[----:B------:R0:W-:Y:S02]  /*4a70*/  STG.E desc[UR6][R26.64], R9 ;  /* 0x000000091a007986 */ /* 0x0001e4000c101906 */
.L_x_63:
[----:B------:R-:W-:Y:S05]  /*4a80*/  BSYNC.RECONVERGENT B0 ;  /* 0x0000000000007941 */ /* 0x000fea0003800200 */
.L_x_62:
[----:B0-----:R-:W-:Y:S01]  /*4a90*/  SHF.L.U32 R9, R4, 0x10, RZ ;  /* 0x0000001004097819 */ /* 0x001fe200000006ff */
[C-C-:B------:R-:W-:Y:S01]  /*4aa0*/  FFMA.FTZ R29, R24.reuse, R13, R25.reuse ;  /* 0x0000000d181d7223 */ /* 0x140fe20000010019 */
[----:B------:R-:W-:Y:S01]  /*4ab0*/  FFMA.FTZ R76, R24, R80, R25 ;  /* 0x00000050184c7223 */ /* 0x000fe20000010019 */
[----:B------:R-:W-:Y:S01]  /*4ac0*/  SHF.L.U32 R56, R56, 0x10, RZ ;  /* 0x0000001038387819 */ /* 0x000fe200000006ff */
[----:B------:R-:W-:Y:S06]  /*4ad0*/  BRA.U !UP0, `(.L_x_64) ;  /* 0x0000000108487547 */ /* 0x000fec000b800000 */
[----:B------:R-:W-:Y:S01]  /*4ae0*/  FFMA.FTZ R11, R23, R80, R21 ;  /* 0x00000050170b7223 */ /* 0x000fe20000010015 */
[----:B------:R-:W-:-:S03]  /*4af0*/  FFMA.FTZ R4, R22, R13, R20 ;  /* 0x0000000d16047223 */ /* 0x000fc60000010014 */
[----:B------:R-:W-:Y:S01]  /*4b00*/  FMUL.FTZ R17, R11, -1.4426950216293334961 ;  /* 0xbfb8aa3b0b117820 */ /* 0x000fe20000410000 */
[----:B------:R-:W-:-:S05]  /*4b10*/  FMUL.FTZ R13, R4, -1.4426950216293334961 ;  /* 0xbfb8aa3b040d7820 */ /* 0x000fca0000410000 */
[----:B------:R-:W0:Y:S04]  /*4b20*/  MUFU.EX2 R17, R17 ;  /* 0x0000001100117308 */ /* 0x000e280000000800 */
[----:B------:R-:W2:Y:S01]  /*4b30*/  MUFU.EX2 R13, R13 ;  /* 0x0000000d000d7308 */ /* 0x000ea20000000800 */
[----:B0-----:R-:W-:Y:S01]  /*4b40*/  FADD.FTZ R19, R17, 1 ;  /* 0x3f80000011137421 */ /* 0x001fe20000010000 */
[----:B--2---:R-:W-:-:S05]  /*4b50*/  FADD.FTZ R15, R13, 1 ;  /* 0x3f8000000d0f7421 */ /* 0x004fca0000010000 */
[----:B------:R-:W0:Y:S08]  /*4b60*/  MUFU.RCP R19, R19 ;  /* 0x0000001300137308 */ /* 0x000e300000001000 */
[----:B------:R-:W2:Y:S01]  /*4b70*/  MUFU.RCP R18, R15 ;  /* 0x0000000f00127308 */ /* 0x000ea20000001000 */
[----:B0-----:R-:W-:Y:S01]  /*4b80*/  FADD.FTZ R26, -R19, 1 ;  /* 0x3f800000131a7421 */ /* 0x001fe20000010100 */
[----:B------:R-:W-:-:S03]  /*4b90*/  FMUL.FTZ R56, R56, R19 ;  /* 0x0000001338387220 */ /* 0x000fc60000410000 */
[----:B------:R-:W-:Y:S01]  /*4ba0*/  FFMA.FTZ R11, R11, R26, 1 ;  /* 0x3f8000000b0b7423 */ /* 0x000fe2000001001a */
[----:B--2---:R-:W-:Y:S01]  /*4bb0*/  FADD.FTZ R27, -R18, 1 ;  /* 0x3f800000121b7421 */ /* 0x004fe20000010100 */
[----:B------:R-:W-:Y:S02]  /*4bc0*/  FMUL.FTZ R9, R9, R18 ;  /* 0x0000001209097220 */ /* 0x000fe40000410000 */
[----:B------:R-:W-:Y:S01]  /*4bd0*/  FMUL.FTZ R56, R56, R11 ;  /* 0x0000000b38387220 */ /* 0x000fe20000410000 */
[----:B------:R-:W-:-:S04]  /*4be0*/  FFMA.FTZ R4, R4, R27, 1 ;  /* 0x3f80000004047423 */ /* 0x000fc8000001001b */
[----:B------:R-:W-:-:S07]  /*4bf0*/  FMUL.FTZ R9, R9, R4 ;  /* 0x0000000409097220 */ /* 0x000fce0000410000 */
.L_x_64:
[----:B------:R-:W-:Y:S01]  /*4c00*/  BSSY.RECONVERGENT B0, `(.L_x_65) ;  /* 0x0000012000007945 */ /* 0x000fe20003800200 */
[----:B------:R-:W-:Y:S01]  /*4c10*/  FFMA.FTZ R4, R22, R9, -R29 ;  /* 0x0000000916047223 */ /* 0x000fe2000001081d */
[----:B------:R-:W-:Y:S02]  /*4c20*/  FFMA.FTZ R76, R23, R56, -R76 ;  /* 0x00000038174c7223 */ /* 0x000fe4000001084c */
[----:B------:R-:W-:Y:S05]  /*4c30*/  @P1 BRA `(.L_x_66) ;  /* 0x0000000000381947 */ /* 0x000fea0003800000 */
[----:B------:R-:W0:Y:S01]  /*4c40*/  LDCU.64 UR4, c[0x0][0x3f8] ;  /* 0x00007f00ff0477ac */ /* 0x000e220008000a00 */
[----:B------:R-:W-:Y:S02]  /*4c50*/  MOV R18, R64 ;  /* 0x0000004000127202 */ /* 0x000fe40000000f00 */
[----:B------:R-:W-:Y:S01]  /*4c60*/  MOV R19, R67 ;  /* 0x0000004300137202 */ /* 0x000fe20000000f00 */
[----:B------:R-:W2:Y:S01]  /*4c70*/  LDCU.64 UR10, c[0x0][0x380] ;  /* 0x00007000ff0a77ac */ /* 0x000ea20008000a00 */
[----:B0-----:R-:W-:Y:S02]  /*4c80*/  IMAD R26, R7, UR4, RZ ;  /* 0x00000004071a7c24 */ /* 0x001fe4000f8e02ff */
[----:B------:R-:W-:Y:S01]  /*4c90*/  FMUL.FTZ R7, R76, R59 ;  /* 0x0000003b4c077220 */ /* 0x000fe20000410000 */
[----:B------:R-:W-:-:S04]  /*4ca0*/  IMAD.WIDE.U32 R18, R5, UR4, R18 ;  /* 0x0000000405127c25 */ /* 0x000fc8000f8e0012 */
[----:B------:R-:W-:Y:S02]  /*4cb0*/  IMAD R5, R5, UR5, R26 ;  /* 0x0000000505057c24 */ /* 0x000fe4000f8e021a */
[----:B------:R-:W-:Y:S01]  /*4cc0*/  FMUL.FTZ R26, R4, R59 ;  /* 0x0000003b041a7220 */ /* 0x000fe20000410000 */
[C---:B--2---:R-:W-:Y:S02]  /*4cd0*/  LEA R4, P0, R18.reuse, UR10, 0x1 ;  /* 0x0000000a12047c11 */ /* 0x044fe4000f8008ff */
[----:B------:R-:W-:Y:S02]  /*4ce0*/  IADD3 R5, PT, PT, R19, R5, RZ ;  /* 0x0000000513057210 */ /* 0x000fe40007ffe0ff */
[----:B------:R-:W-:Y:S02]  /*4cf0*/  F2FP.BF16.F32.PACK_AB R7, R7, R26 ;  /* 0x0000001a0707723e */ /* 0x000fe400000010ff */
[----:B------:R-:W-:-:S05]  /*4d00*/  LEA.HI.X R5, R18, UR11, R5, 0x1, P0 ;  /* 0x0000000b12057c11 */ /* 0x000fca00080f0c05 */
[----:B------:R0:W-:Y:S02]  /*4d10*/  STG.E desc[UR6][R4.64], R7 ;  /* 0x0000000704007986 */ /* 0x0001e4000c101906 */
.L_x_66:
[----:B------:R-:W-:Y:S05]  /*4d20*/  BSYNC.RECONVERGENT B0 ;  /* 0x0000000000007941 */ /* 0x000fea0003800200 */
.L_x_65:
[----:B0-----:R-:W-:Y:S01]  /*4d30*/  SHF.L.U32 R5, R6, 0x10, RZ ;  /* 0x0000001006057819 */ /* 0x001fe200000006ff */
[-C--:B------:R-:W-:Y:S01]  /*4d40*/  FMUL.FTZ R19, R74, R59.reuse ;  /* 0x0000003b4a137220 */ /* 0x080fe20000410000 */
[----:B------:R-:W-:Y:S01]  /*4d50*/  SHF.L.U32 R4, R54, 0x10, RZ ;  /* 0x0000001036047819 */ /* 0x000fe200000006ff */
[-C--:B------:R-:W-:Y:S01]  /*4d60*/  FMUL.FTZ R72, R72, R59.reuse ;  /* 0x0000003b48487220 */ /* 0x080fe20000410000 */
        /* <DEDUP_REMOVED lines=9> */
[----:B------:R-:W-:Y:S01]  /*4e00*/  FMUL.FTZ R28, R28, R59 ;  /* 0x0000003b1c1c7220 */ /* 0x000fe20000410000 */
        /* <DEDUP_REMOVED lines=19> */
.L_x_67:
[C---:B------:R-:W-:Y:S01]  /*4f40*/  IADD3 R39, PT, PT, R3.reuse, 0x20, RZ ;  /* 0x0000002003277810 */ /* 0x040fe20007ffe0ff */
[C-C-:B------:R-:W-:Y:S01]  /*4f50*/  FFMA.FTZ R7, R24.reuse, R19, R25.reuse ;  /* 0x0000001318077223 */ /* 0x140fe20000010019 */
[----:B------:R-:W-:Y:S01]  /*4f60*/  IADD3 R33, PT, PT, R3, 0x30, RZ ;  /* 0x0000003003217810 */ /* 0x000fe20007ffe0ff */
[C---:B------:R-:W-:Y:S01]  /*4f70*/  FFMA.FTZ R74, R24.reuse, R28, R25 ;  /* 0x0000001c184a7223 */ /* 0x040fe20000010019 */
[----:B------:R-:W-:Y:S01]  /*4f80*/  ISETP.GE.U32.AND P3, PT, R39, UR8, PT ;  /* 0x0000000827007c0c */ /* 0x000fe2000bf66070 */
[----:B------:R-:W-:Y:S01]  /*4f90*/  BSSY.RECONVERGENT B0, `(.L_x_68) ;  /* 0x000002f000007945 */ /* 0x000fe20003800200 */
[----:B------:R-:W-:Y:S01]  /*4fa0*/  SHF.R.S32.HI R45, RZ, 0x1f, R39 ;  /* 0x0000001fff2d7819 */ /* 0x000fe20000011427 */
[C-C-:B------:R-:W-:Y:S01]  /*4fb0*/  FFMA.FTZ R37, R24.reuse, R72, R25.reuse ;  /* 0x0000004818257223 */ /* 0x140fe20000010019 */
[----:B------:R-:W-:Y:S01]  /*4fc0*/  IADD3 R27, PT, PT, R3, 0x40, RZ ;  /* 0x00000040031b7810 */ /* 0x000fe20007ffe0ff */
[C-C-:B------:R-:W-:Y:S01]  /*4fd0*/  FFMA.FTZ R56, R24.reuse, R68, R25.reuse ;  /* 0x0000004418387223 */ /* 0x140fe20000010019 */
[----:B------:R-:W-:Y:S01]  /*4fe0*/  ISETP.GE.AND.EX P3, PT, R45, UR9, PT, P3 ;  /* 0x000000092d007c0c */ /* 0x000fe2000bf66330 */
[C-C-:B------:R-:W-:Y:S01]  /*4ff0*/  FFMA.FTZ R29, R24.reuse, R70, R25.reuse ;  /* 0x00000046181d7223 */ /* 0x140fe20000010019 */
[C---:B------:R-:W-:Y:S01]  /*5000*/  IADD3 R17, PT, PT, R3.reuse, 0x50, RZ ;  /* 0x0000005003117810 */ /* 0x040fe20007ffe0ff */
[C-C-:B------:R-:W-:Y:S01]  /*5010*/  FFMA.FTZ R54, R24.reuse, R62, R25.reuse ;  /* 0x0000003e18367223 */ /* 0x140fe20000010019 */
[C---:B------:R-:W-:Y:S01]  /*5020*/  IADD3 R11, PT, PT, R3.reuse, 0x60, RZ ;  /* 0x00000060030b7810 */ /* 0x040fe20007ffe0ff */
[C-C-:B------:R-:W-:Y:S01]  /*5030*/  FFMA.FTZ R19, R24.reuse, R60, R25.reuse ;  /* 0x0000003c18137223 */ /* 0x140fe20000010019 */
[----:B------:R-:W-:Y:S01]  /*5040*/  IADD3 R3, PT, PT, R3, 0x70, RZ ;  /* 0x0000007003037810 */ /* 0x000fe20007ffe0ff */
[C-C-:B------:R-:W-:Y:S01]  /*5050*/  FFMA.FTZ R28, R24.reuse, R58, R25.reuse ;  /* 0x0000003a181c7223 */ /* 0x140fe20000010019 */
[----:B------:R-:W-:Y:S01]  /*5060*/  ISETP.GE.U32.AND P0, PT, R33, UR8, PT ;  /* 0x0000000821007c0c */ /* 0x000fe2000bf06070 */
[C-C-:B------:R-:W-:Y:S01]  /*5070*/  FFMA.FTZ R15, R24.reuse, R38, R25.reuse ;  /* 0x00000026180f7223 */ /* 0x140fe20000010019 */
[----:B------:R-:W-:Y:S01]  /*5080*/  ISETP.GE.U32.AND P4, PT, R27, UR8, PT ;  /* 0x000000081b007c0c */ /* 0x000fe2000bf86070 */
[C-C-:B------:R-:W-:Y:S01]  /*5090*/  FFMA.FTZ R18, R24.reuse, R30, R25.reuse ;  /* 0x0000001e18127223 */ /* 0x140fe20000010019 */
[----:B------:R-:W-:Y:S01]  /*50a0*/  ISETP.GE.U32.AND P5, PT, R17, UR8, PT ;  /* 0x0000000811007c0c */ /* 0x000fe2000bfa6070 */
[C-C-:B------:R-:W-:Y:S01]  /*50b0*/  FFMA.FTZ R9, R24.reuse, R34, R25.reuse ;  /* 0x0000002218097223 */ /* 0x140fe20000010019 */
[----:B------:R-:W-:Y:S01]  /*50c0*/  ISETP.GE.U32.AND P2, PT, R11, UR8, PT ;  /* 0x000000080b007c0c */ /* 0x000fe2000bf46070 */
[----:B------:R-:W-:Y:S01]  /*50d0*/  FFMA.FTZ R24, R24, R36, R25 ;  /* 0x0000002418187223 */ /* 0x000fe20000010019 */
[----:B------:R-:W-:Y:S01]  /*50e0*/  SHF.R.S32.HI R35, RZ, 0x1f, R33 ;  /* 0x0000001fff237819 */ /* 0x000fe20000011421 */
[----:B------:R-:W-:Y:S01]  /*50f0*/  FFMA.FTZ R6, R22, R5, -R7 ;  /* 0x0000000516067223 */ /* 0x000fe20000010807 */
[----:B-1----:R-:W-:Y:S01]  /*5100*/  SHF.R.S32.HI R31, RZ, 0x1f, R27 ;  /* 0x0000001fff1f7819 */ /* 0x002fe2000001141b */
[----:B------:R-:W-:Y:S01]  /*5110*/  FFMA.FTZ R76, R23, R4, -R74 ;  /* 0x00000004174c7223 */ /* 0x000fe2000001084a */
[----:B------:R-:W-:-:S02]  /*5120*/  SHF.R.S32.HI R26, RZ, 0x1f, R17 ;  /* 0x0000001fff1a7819 */ /* 0x000fc40000011411 */
[----:B------:R-:W-:Y:S02]  /*5130*/  SHF.R.S32.HI R13, RZ, 0x1f, R11 ;  /* 0x0000001fff0d7819 */ /* 0x000fe4000001140b */
[----:B------:R-:W-:Y:S02]  /*5140*/  ISETP.GE.U32.AND P1, PT, R3, UR8, PT ;  /* 0x0000000803007c0c */ /* 0x000fe4000bf26070 */
[----:B------:R-:W-:Y:S02]  /*5150*/  ISETP.GE.AND.EX P0, PT, R35, UR9, PT, P0 ;  /* 0x0000000923007c0c */ /* 0x000fe4000bf06300 */
[----:B------:R-:W-:Y:S02]  /*5160*/  ISETP.GE.AND.EX P4, PT, R31, UR9, PT, P4 ;  /* 0x000000091f007c0c */ /* 0x000fe4000bf86340 */
[----:B------:R-:W-:Y:S02]  /*5170*/  ISETP.GE.AND.EX P5, PT, R26, UR9, PT, P5 ;  /* 0x000000091a007c0c */ /* 0x000fe4000bfa6350 */
[----:B------:R-:W-:Y:S01]  /*5180*/  ISETP.GE.AND.EX P2, PT, R13, UR9, PT, P2 ;  /* 0x000000090d007c0c */ /* 0x000fe2000bf46320 */
[----:B------:R-:W-:-:S12]  /*5190*/  @P3 BRA `(.L_x_69) ;  /* 0x0000000000383947 */ /* 0x000fd80003800000 */
[----:B------:R-:W0:Y:S01]  /*51a0*/  LDCU.64 UR4, c[0x0][0x3f8] ;  /* 0x00007f00ff0477ac */ /* 0x000e220008000a00 */
[----:B------:R-:W-:Y:S01]  /*51b0*/  MOV R4, R64 ;  /* 0x0000004000047202 */ /* 0x000fe20000000f00 */
[----:B------:R-:W-:Y:S01]  /*51c0*/  FMUL.FTZ R25, R76, R59 ;  /* 0x0000003b4c197220 */ /* 0x000fe20000410000 */
[----:B------:R-:W-:Y:S01]  /*51d0*/  MOV R5, R67 ;  /* 0x0000004300057202 */ /* 0x000fe20000000f00 */
[----:B------:R-:W1:Y:S01]  /*51e0*/  LDCU.64 UR10, c[0x0][0x380] ;  /* 0x00007000ff0a77ac */ /* 0x000e620008000a00 */
[----:B0-----:R-:W-:Y:S02]  /*51f0*/  IMAD R74, R45, UR4, RZ ;  /* 0x000000042d4a7c24 */ /* 0x001fe4000f8e02ff */
        /* <DEDUP_REMOVED lines=8> */
.L_x_69:
[----:B------:R-:W-:Y:S05]  /*5280*/  BSYNC.RECONVERGENT B0 ;  /* 0x0000000000007941 */ /* 0x000fea0003800200 */
.L_x_68:
        /* <DEDUP_REMOVED lines=21> */
.L_x_70:
[----:B------:R-:W-:Y:S01]  /*53e0*/  BSSY.RECONVERGENT B0, `(.L_x_71) ;  /* 0x0000012000007945 */ /* 0x000fe20003800200 */
[----:B------:R-:W-:Y:S01]  /*53f0*/  FFMA.FTZ R8, R22, R8, -R37 ;  /* 0x0000000816087223 */ /* 0x000fe20000010825 */
[----:B------:R-:W-:Y:S02]  /*5400*/  FFMA.FTZ R56, R23, R52, -R56 ;  /* 0x0000003417387223 */ /* 0x000fe40000010838 */
[----:B------:R-:W-:Y:S05]  /*5410*/  @P0 BRA `(.L_x_72) ;  /* 0x0000000000380947 */ /* 0x000fea0003800000 */
[----:B------:R-:W1:Y:S01]  /*5420*/  LDCU.64 UR4, c[0x0][0x3f8] ;  /* 0x00007f00ff0477ac */ /* 0x000e620008000a00 */
[----:B------:R-:W-:Y:S01]  /*5430*/  MOV R4, R64 ;  /* 0x0000004000047202 */ /* 0x000fe20000000f00 */
[----:B0-----:R-:W-:Y:S01]  /*5440*/  FMUL.FTZ R25, R8, R59 ;  /* 0x0000003b08197220 */ /* 0x001fe20000410000 */
[----:B------:R-:W-:Y:S01]  /*5450*/  MOV R5, R67 ;  /* 0x0000004300057202 */ /* 0x000fe20000000f00 */
        /* <DEDUP_REMOVED lines=10> */
.L_x_72:
[----:B------:R-:W-:Y:S05]  /*5500*/  BSYNC.RECONVERGENT B0 ;  /* 0x0000000000007941 */ /* 0x000fea0003800200 */
.L_x_71:
[----:B------:R-:W-:Y:S02]  /*5510*/  SHF.L.U32 R10, R10, 0x10, RZ ;  /* 0x000000100a0a7819 */ /* 0x000fe400000006ff */
[----:B------:R-:W-:Y:S01]  /*5520*/  SHF.L.U32 R50, R50, 0x10, RZ ;  /* 0x0000001032327819 */ /* 0x000fe200000006ff */
[----:B------:R-:W-:Y:S06]  /*5530*/  BRA.U !UP0, `(.L_x_73) ;  /* 0x0000000108487547 */ /* 0x000fec000b800000 */
[----:B------:R-:W-:Y:S01]  /*5540*/  FFMA.FTZ R70, R22, R70, R20 ;  /* 0x0000004616467223 */ /* 0x000fe20000010014 */
[----:B------:R-:W-:-:S03]  /*5550*/  FFMA.FTZ R62, R23, R62, R21 ;  /* 0x0000003e173e7223 */ /* 0x000fc60000010015 */
[----:B------:R-:W-:Y:S01]  /*5560*/  FMUL.FTZ R4, R70, -1.4426950216293334961 ;  /* 0xbfb8aa3b46047820 */ /* 0x000fe20000410000 */
[----:B01----:R-:W-:-:S05]  /*5570*/  FMUL.FTZ R6, R62, -1.4426950216293334961 ;  /* 0xbfb8aa3b3e067820 */ /* 0x003fca0000410000 */
        /* <DEDUP_REMOVED lines=14> */
.L_x_73:
[----:B------:R-:W-:Y:S01]  /*5660*/  BSSY.RECONVERGENT B0, `(.L_x_74) ;  /* 0x0000012000007945 */ /* 0x000fe20003800200 */
[----:B------:R-:W-:Y:S01]  /*5670*/  FFMA.FTZ R10, R22, R10, -R29 ;  /* 0x0000000a160a7223 */ /* 0x000fe2000001081d */
[----:B------:R-:W-:Y:S02]  /*5680*/  FFMA.FTZ R8, R23, R50, -R54 ;  /* 0x0000003217087223 */ /* 0x000fe40000010836 */
[----:B------:R-:W-:Y:S05]  /*5690*/  @P4 BRA `(.L_x_75) ;  /* 0x0000000000384947 */ /* 0x000fea0003800000 */
[----:B------:R-:W2:Y:S01]  /*56a0*/  LDCU.64 UR4, c[0x0][0x3f8] ;  /* 0x00007f00ff0477ac */ /* 0x000ea20008000a00 */
[----:B------:R-:W-:Y:S01]  /*56b0*/  MOV R4, R64 ;  /* 0x0000004000047202 */ /* 0x000fe20000000f00 */
[----:B0-----:R-:W-:Y:S01]  /*56c0*/  FMUL.FTZ R25, R10, R59 ;  /* 0x0000003b0a197220 */ /* 0x001fe20000410000 */
[----:B-1----:R-:W-:Y:S01]  /*56d0*/  MOV R5, R67 ;  /* 0x0000004300057202 */ /* 0x002fe20000000f00 */
[----:B------:R-:W0:Y:S01]  /*56e0*/  LDCU.64 UR10, c[0x0][0x380] ;  /* 0x00007000ff0a77ac */ /* 0x000e220008000a00 */
[----:B------:R-:W-:Y:S01]  /*56f0*/  FMUL.FTZ R8, R8, R59 ;  /* 0x0000003b08087220 */ /* 0x000fe20000410000 */
[----:B--2---:R-:W-:Y:S02]  /*5700*/  IMAD R50, R31, UR4, RZ ;  /* 0x000000041f327c24 */ /* 0x004fe4000f8e02ff */
[----:B------:R-:W-:-:S04]  /*5710*/  IMAD.WIDE.U32 R6, R27, UR4, R4 ;  /* 0x000000041b067c25 */ /* 0x000fc8000f8e0004 */
[----:B------:R-:W-:Y:S01]  /*5720*/  IMAD R27, R27, UR5, R50 ;  /* 0x000000051b1b7c24 */ /* 0x000fe2000f8e0232 */
[----:B0-----:R-:W-:-:S04]  /*5730*/  LEA R4, P0, R6, UR10, 0x1 ;  /* 0x0000000a06047c11 */ /* 0x001fc8000f8008ff */
[----:B------:R-:W-:Y:S02]  /*5740*/  IADD3 R27, PT, PT, R7, R27, RZ ;  /* 0x0000001b071b7210 */ /* 0x000fe40007ffe0ff */
[----:B------:R-:W-:Y:S02]  /*5750*/  F2FP.BF16.F32.PACK_AB R7, R8, R25 ;  /* 0x000000190807723e */ /* 0x000fe400000010ff */
[----:B------:R-:W-:-:S05]  /*5760*/  LEA.HI.X R5, R6, UR11, R27, 0x1, P0 ;  /* 0x0000000b06057c11 */ /* 0x000fca00080f0c1b */
[----:B------:R2:W-:Y:S02]  /*5770*/  STG.E desc[UR6][R4.64], R7 ;  /* 0x0000000704007986 */ /* 0x0005e4000c101906 */
.L_x_75:
[----:B------:R-:W-:Y:S05]  /*5780*/  BSYNC.RECONVERGENT B0 ;  /* 0x0000000000007941 */ /* 0x000fea0003800200 */
.L_x_74:
[----:B------:R-:W-:Y:S02]  /*5790*/  SHF.L.U32 R12, R12, 0x10, RZ ;  /* 0x000000100c0c7819 */ /* 0x000fe400000006ff */
[----:B------:R-:W-:Y:S01]  /*57a0*/  SHF.L.U32 R48, R48, 0x10, RZ ;  /* 0x0000001030307819 */ /* 0x000fe200000006ff */
[----:B------:R-:W-:Y:S06]  /*57b0*/  BRA.U !UP0, `(.L_x_76) ;  /* 0x0000000108487547 */ /* 0x000fec000b800000 */
[----:B------:R-:W-:Y:S01]  /*57c0*/  FFMA.FTZ R60, R22, R60, R20 ;  /* 0x0000003c163c7223 */ /* 0x000fe20000010014 */
[----:B------:R-:W-:-:S03]  /*57d0*/  FFMA.FTZ R58, R23, R58, R21 ;  /* 0x0000003a173a7223 */ /* 0x000fc60000010015 */
[----:B--2---:R-:W-:Y:S01]  /*57e0*/  FMUL.FTZ R4, R60, -1.4426950216293334961 ;  /* 0xbfb8aa3b3c047820 */ /* 0x004fe20000410000 */
        /* <DEDUP_REMOVED lines=15> */
.L_x_76:
[----:B------:R-:W-:Y:S01]  /*58e0*/  BSSY.RECONVERGENT B0, `(.L_x_77) ;  /* 0x0000012000007945 */ /* 0x000fe20003800200 */
[----:B------:R-:W-:Y:S01]  /*58f0*/  FFMA.FTZ R12, R22, R12, -R19 ;  /* 0x0000000c160c7223 */ /* 0x000fe20000010813 */
[----:B------:R-:W-:Y:S02]  /*5900*/  FFMA.FTZ R8, R23, R48, -R28 ;  /* 0x0000003017087223 */ /* 0x000fe4000001081c */
[----:B------:R-:W-:Y:S05]  /*5910*/  @P5 BRA `(.L_x_78) ;  /* 0x0000000000385947 */ /* 0x000fea0003800000 */
[----:B------:R-:W3:Y:S01]  /*5920*/  LDCU.64 UR4, c[0x0][0x3f8] ;  /* 0x00007f00ff0477ac */ /* 0x000ee20008000a00 */
[----:B--2---:R-:W-:Y:S01]  /*5930*/  MOV R4, R64 ;  /* 0x0000004000047202 */ /* 0x004fe20000000f00 */
[----:B------:R-:W-:Y:S01]  /*5940*/  FMUL.FTZ R8, R8, R59 ;  /* 0x0000003b08087220 */ /* 0x000fe20000410000 */
[----:B-1----:R-:W-:Y:S01]  /*5950*/  MOV R5, R67 ;  /* 0x0000004300057202 */ /* 0x002fe20000000f00 */
[----:B------:R-:W1:Y:S01]  /*5960*/  LDCU.64 UR10, c[0x0][0x380] ;  /* 0x00007000ff0a77ac */ /* 0x000e620008000a00 */
[----:B---3--:R-:W-:Y:S02]  /*5970*/  IMAD R26, R26, UR4, RZ ;  /* 0x000000041a1a7c24 */ /* 0x008fe4000f8e02ff */
[----:B0-----:R-:W-:-:S04]  /*5980*/  IMAD.WIDE.U32 R6, R17, UR4, R4 ;  /* 0x0000000411067c25 */ /* 0x001fc8000f8e0004 */
[----:B------:R-:W-:Y:S02]  /*5990*/  IMAD R5, R17, UR5, R26 ;  /* 0x0000000511057c24 */ /* 0x000fe4000f8e021a */
[----:B------:R-:W-:Y:S01]  /*59a0*/  FMUL.FTZ R17, R12, R59 ;  /* 0x0000003b0c117220 */ /* 0x000fe20000410000 */
[----:B-1----:R-:W-:Y:S02]  /*59b0*/  LEA R4, P0, R6, UR10, 0x1 ;  /* 0x0000000a06047c11 */ /* 0x002fe4000f8008ff */
[----:B------:R-:W-:Y:S02]  /*59c0*/  IADD3 R5, PT, PT, R7, R5, RZ ;  /* 0x0000000507057210 */ /* 0x000fe40007ffe0ff */
[----:B------:R-:W-:Y:S02]  /*59d0*/  F2FP.BF16.F32.PACK_AB R7, R8, R17 ;  /* 0x000000110807723e */ /* 0x000fe400000010ff */
[----:B------:R-:W-:-:S05]  /*59e0*/  LEA.HI.X R5, R6, UR11, R5, 0x1, P0 ;  /* 0x0000000b06057c11 */ /* 0x000fca00080f0c05 */
[----:B------:R3:W-:Y:S02]  /*59f0*/  STG.E desc[UR6][R4.64], R7 ;  /* 0x0000000704007986 */ /* 0x0007e4000c101906 */
.L_x_78:
[----:B------:R-:W-:Y:S05]  /*5a00*/  BSYNC.RECONVERGENT B0 ;  /* 0x0000000000007941 */ /* 0x000fea0003800200 */
.L_x_77:
[----:B------:R-:W-:Y:S02]  /*5a10*/  SHF.L.U32 R14, R14, 0x10, RZ ;  /* 0x000000100e0e7819 */ /* 0x000fe400000006ff */
[----:B------:R-:W-:Y:S01]  /*5a20*/  SHF.L.U32 R46, R46, 0x10, RZ ;  /* 0x000000102e2e7819 */ /* 0x000fe200000006ff */
[----:B------:R-:W-:Y:S06]  /*5a30*/  BRA.U !UP0, `(.L_x_79) ;  /* 0x0000000108487547 */ /* 0x000fec000b800000 */
[----:B------:R-:W-:Y:S01]  /*5a40*/  FFMA.FTZ R38, R22, R38, R20 ;  /* 0x0000002616267223 */ /* 0x000fe20000010014 */
[----:B------:R-:W-:-:S03]  /*5a50*/  FFMA.FTZ R30, R23, R30, R21 ;  /* 0x0000001e171e7223 */ /* 0x000fc60000010015 */
[----:B--23--:R-:W-:Y:S01]  /*5a60*/  FMUL.FTZ R4, R38, -1.4426950216293334961 ;  /* 0xbfb8aa3b26047820 */ /* 0x00cfe20000410000 */
        /* <DEDUP_REMOVED lines=15> */
.L_x_79:
[----:B------:R-:W-:Y:S01]  /*5b60*/  BSSY.RECONVERGENT B0, `(.L_x_80) ;  /* 0x0000012000007945 */ /* 0x000fe20003800200 */
[----:B------:R-:W-:Y:S01]  /*5b70*/  FFMA.FTZ R14, R22, R14, -R15 ;  /* 0x0000000e160e7223 */ /* 0x000fe2000001080f */
[----:B------:R-:W-:Y:S02]  /*5b80*/  FFMA.FTZ R8, R23, R46, -R18 ;  /* 0x0000002e17087223 */ /* 0x000fe40000010812 */
[----:B------:R-:W-:Y:S05]  /*5b90*/  @P2 BRA `(.L_x_81) ;  /* 0x0000000000382947 */ /* 0x000fea0003800000 */
[----:B------:R-:W4:Y:S01]  /*5ba0*/  LDCU.64 UR4, c[0x0][0x3f8] ;  /* 0x00007f00ff0477ac */ /* 0x000f220008000a00 */
[----:B--23--:R-:W-:Y:S01]  /*5bb0*/  MOV R4, R64 ;  /* 0x0000004000047202 */ /* 0x00cfe20000000f00 */
[----:B------:R-:W-:Y:S01]  /*5bc0*/  FMUL.FTZ R8, R8, R59 ;  /* 0x0000003b08087220 */ /* 0x000fe20000410000 */
[----:B-1----:R-:W-:Y:S01]  /*5bd0*/  MOV R5, R67 ;  /* 0x0000004300057202 */ /* 0x002fe20000000f00 */
[----:B------:R-:W1:Y:S01]  /*5be0*/  LDCU.64 UR10, c[0x0][0x380] ;  /* 0x00007000ff0a77ac */ /* 0x000e620008000a00 */
[----:B----4-:R-:W-:Y:S02]  /*5bf0*/  IMAD R10, R13, UR4, RZ ;  /* 0x000000040d0a7c24 */ /* 0x010fe4000f8e02ff */
        /* <DEDUP_REMOVED lines=8> */
.L_x_81:
[----:B------:R-:W-:Y:S05]  /*5c80*/  BSYNC.RECONVERGENT B0 ;  /* 0x0000000000007941 */ /* 0x000fea0003800200 */
.L_x_80:
[----:B------:R-:W-:Y:S02]  /*5c90*/  SHF.L.U32 R16, R16, 0x10, RZ ;  /* 0x0000001010107819 */ /* 0x000fe400000006ff */
[----:B------:R-:W-:Y:S02]  /*5ca0*/  SHF.R.S32.HI R10, RZ, 0x1f, R3 ;  /* 0x0000001fff0a7819 */ /* 0x000fe40000011403 */
[----:B------:R-:W-:Y:S01]  /*5cb0*/  SHF.L.U32 R44, R44, 0x10, RZ ;  /* 0x000000102c2c7819 */ /* 0x000fe200000006ff */
[----:B------:R-:W-:Y:S06]  /*5cc0*/  BRA.U !UP0, `(.L_x_82) ;  /* 0x0000000108487547 */ /* 0x000fec000b800000 */
[----:B------:R-:W-:Y:S01]  /*5cd0*/  FFMA.FTZ R20, R22, R34, R20 ;  /* 0x0000002216147223 */ /* 0x000fe20000010014 */
[----:B------:R-:W-:-:S03]  /*5ce0*/  FFMA.FTZ R21, R23, R36, R21 ;  /* 0x0000002417157223 */ /* 0x000fc60000010015 */
[----:B--234-:R-:W-:Y:S01]  /*5cf0*/  FMUL.FTZ R4, R20, -1.4426950216293334961 ;  /* 0xbfb8aa3b14047820 */ /* 0x01cfe20000410000 */
        /* <DEDUP_REMOVED lines=15> */
.L_x_82:
[----:B------:R-:W-:Y:S01]  /*5df0*/  ISETP.GE.AND.EX P1, PT, R10, UR9, PT, P1 ;  /* 0x000000090a007c0c */ /* 0x000fe2000bf26310 */
[----:B------:R-:W-:Y:S01]  /*5e00*/  FFMA.FTZ R16, R22, R16, -R9 ;  /* 0x0000001016107223 */ /* 0x000fe20000010809 */
[----:B------:R-:W-:Y:S01]  /*5e10*/  FFMA.FTZ R24, R23, R44, -R24 ;  /* 0x0000002c17187223 */ /* 0x000fe20000010818 */
[----:B------:R-:W-:Y:S02]  /*5e20*/  BSSY.RECONVERGENT B0, `(.L_x_83) ;  /* 0x000000f000007945 */ /* 0x000fe40003800200 */
[-C--:B------:R-:W-:Y:S01]  /*5e30*/  FMUL.FTZ R16, R16, R59.reuse ;  /* 0x0000003b10107220 */ /* 0x080fe20000410000 */
[----:B------:R-:W-:-:S07]  /*5e40*/  FMUL.FTZ R59, R24, R59 ;  /* 0x0000003b183b7220 */ /* 0x000fce0000410000 */
[----:B------:R-:W-:Y:S05]  /*5e50*/  @P1 BRA `(.L_x_84) ;  /* 0x00000000002c1947 */ /* 0x000fea0003800000 */
[----:B------:R-:W5:Y:S01]  /*5e60*/  LDCU.64 UR4, c[0x0][0x3f8] ;  /* 0x00007f00ff0477ac */ /* 0x000f620008000a00 */
[----:B------:R-:W-:Y:S01]  /*5e70*/  MOV R65, R67 ;  /* 0x0000004300417202 */ /* 0x000fe20000000f00 */
[----:B------:R-:W2:Y:S01]  /*5e80*/  LDCU.64 UR8, c[0x0][0x380] ;  /* 0x00007000ff0877ac */ /* 0x000ea20008000a00 */
[----:B-----5:R-:W-:Y:S02]  /*5e90*/  IMAD R10, R10, UR4, RZ ;  /* 0x000000040a0a7c24 */ /* 0x020fe4000f8e02ff */
[----:B------:R-:W-:-:S04]  /*5ea0*/  IMAD.WIDE.U32 R64, R3, UR4, R64 ;  /* 0x0000000403407c25 */ /* 0x000fc8000f8e0040 */
[----:B------:R-:W-:Y:S01]  /*5eb0*/  IMAD R3, R3, UR5, R10 ;  /* 0x0000000503037c24 */ /* 0x000fe2000f8e020a */
[----:B--234-:R-:W-:-:S04]  /*5ec0*/  LEA R4, P0, R64, UR8, 0x1 ;  /* 0x0000000840047c11 */ /* 0x01cfc8000f8008ff */
[----:B------:R-:W-:-:S04]  /*5ed0*/  IADD3 R3, PT, PT, R65, R3, RZ ;  /* 0x0000000341037210 */ /* 0x000fc80007ffe0ff */
[----:B-1----:R-:W-:Y:S02]  /*5ee0*/  LEA.HI.X R5, R64, UR9, R3, 0x1, P0 ;  /* 0x0000000940057c11 */ /* 0x002fe400080f0c03 */
[----:B------:R-:W-:-:S05]  /*5ef0*/  F2FP.BF16.F32.PACK_AB R3, R59, R16 ;  /* 0x000000103b03723e */ /* 0x000fca00000010ff */
[----:B------:R1:W-:Y:S02]  /*5f00*/  STG.E desc[UR6][R4.64], R3 ;  /* 0x0000000304007986 */ /* 0x0003e4000c101906 */
.L_x_84:
[----:B------:R-:W-:Y:S05]  /*5f10*/  BSYNC.RECONVERGENT B0 ;  /* 0x0000000000007941 */ /* 0x000fea0003800200 */
.L_x_83:
[----:B------:R-:W5:Y:S01]  /*5f20*/  LDCU UR4, c[0x0][0x410] ;  /* 0x00008200ff0477ac */ /* 0x000f620008000800 */
[----:B------:R-:W-:Y:S02]  /*5f30*/  IADD3 R43, PT, PT, R32, R43, RZ ;  /* 0x0000002b202b7210 */ /* 0x000fe40007ffe0ff */
[----:B------:R-:W-:Y:S01]  /*5f40*/  IADD3 R40, PT, PT, R40, 0x1, RZ ;  /* 0x0000000128287810 */ /* 0x000fe20007ffe0ff */
[----:B------:R-:W5:Y:S02]  /*5f50*/  LDCU UR5, c[0x0][0x3e0] ;  /* 0x00007c00ff0577ac */ /* 0x000f640008000800 */
[----:B-----5:R-:W-:-:S06]  /*5f60*/  UIMAD UR4, UR4, UR5, URZ ;  /* 0x00000005040472a4 */ /* 0x020fcc000f8e02ff */
[----:B------:R-:W-:-:S13]  /*5f70*/  ISETP.GE.AND P0, PT, R43, UR4, PT ;  /* 0x000000042b007c0c */ /* 0x000fda000bf06270 */
[----:B------:R-:W-:Y:S05]  /*5f80*/  @!P0 BRA `(.L_x_85) ;  /* 0xffffffa000748947 */ /* 0x000fea000383ffff */
.L_x_42:
[----:B------:R-:W5:Y:S01]  /*5f90*/  S2R R9, SR_TID.X ;  /* 0x0000000000097919 */ /* 0x000f620000002100 */
[----:B-1234-:R-:W1:Y:S01]  /*5fa0*/  LDC R4, c[0x0][0x370] ;  /* 0x0000dc00ff047b82 */ /* 0x01ee620000000800 */
[----:B------:R-:W-:Y:S07]  /*5fb0*/  BSSY.RECONVERGENT B0, `(.L_x_86) ;  /* 0x000000e000007945 */ /* 0x000fee0003800200 */
[----:B0-----:R-:W0:Y:S08]  /*5fc0*/  LDC R7, c[0x0][0x374] ;  /* 0x0000dd00ff077b82 */ /* 0x001e300000000800 */
[----:B------:R-:W2:Y:S01]  /*5fd0*/  LDC.64 R2, c[0x0][0x3c8] ;  /* 0x0000f200ff027b82 */ /* 0x000ea20000000a00 */
[----:B-1----:R-:W-:-:S02]  /*5fe0*/  ISETP.NE.AND P0, PT, R4, 0x1, PT ;  /* 0x000000010400780c */ /* 0x002fc40003f05270 */
[----:B-----5:R-:W-:Y:S02]  /*5ff0*/  ISETP.NE.AND P1, PT, R9, RZ, PT ;  /* 0x000000ff0900720c */ /* 0x020fe40003f25270 */
[----:B0-----:R-:W-:-:S04]  /*6000*/  SHF.L.U32 R0, R7, 0x1, RZ ;  /* 0x0000000107007819 */ /* 0x001fc800000006ff */
[----:B------:R-:W-:-:S05]  /*6010*/  SEL R5, R0, RZ, P0 ;  /* 0x000000ff00057207 */ /* 0x000fca0000000000 */
[----:B--2---:R-:W-:Y:S02]  /*6020*/  IMAD.WIDE.U32 R2, R5, 0x4, R2 ;  /* 0x0000000405027825 */ /* 0x004fe400078e0002 */
[----:B------:R-:W-:Y:S05]  /*6030*/  @P1 BRA `(.L_x_87) ;  /* 0x0000000000141947 */ /* 0x000fea0003800000 */
[----:B------:R-:W-:Y:S01]  /*6040*/  HFMA2 R5, -RZ, RZ, 0, 5.9604644775390625e-08 ;  /* 0x00000001ff057431 */ /* 0x000fe200000001ff */
[----:B------:R-:W-:Y:S06]  /*6050*/  MEMBAR.ALL.GPU ;  /* 0x0000000000007992 */ /* 0x000fec000000a000 */
[----:B------:R-:W-:-:S00]  /*6060*/  ERRBAR ;  /* 0x00000000000079ab */ /* 0x000fc00000000000 */
[----:B------:R-:W-:Y:S06]  /*6070*/  CGAERRBAR ;  /* 0x00000000000075ab */ /* 0x000fec0000000000 */
[----:B------:R0:W-:Y:S02]  /*6080*/  REDG.E.ADD.S32.STRONG.GPU desc[UR6][R2.64], R5 ;  /* 0x000000050200798e */ /* 0x0001e4000c12e306 */
.L_x_87:
[----:B------:R-:W-:Y:S05]  /*6090*/  BSYNC.RECONVERGENT B0 ;  /* 0x0000000000007941 */ /* 0x000fea0003800200 */
.L_x_86:
[----:B------:R-:W1:Y:S01]  /*60a0*/  S2UR UR5, SR_CTAID.Y ;  /* 0x00000000000579c3 */ /* 0x000e620000002600 */
[----:B0-----:R-:W-:Y:S02]  /*60b0*/  IADD3 R5, PT, PT, R7, -0x1, RZ ;  /* 0xffffffff07057810 */ /* 0x001fe40007ffe0ff */
[----:B------:R-:W-:-:S05]  /*60c0*/  IADD3 R0, PT, PT, R4, -0x1, RZ ;  /* 0xffffffff04007810 */ /* 0x000fca0007ffe0ff */
[----:B------:R-:W0:Y:S01]  /*60d0*/  S2UR UR4, SR_CTAID.X ;  /* 0x00000000000479c3 */ /* 0x000e220000002500 */
[----:B-1----:R-:W-:-:S04]  /*60e0*/  ISETP.NE.AND P0, PT, R5, UR5, PT ;  /* 0x0000000505007c0c */ /* 0x002fc8000bf05270 */
[----:B0-----:R-:W-:-:S13]  /*60f0*/  ISETP.NE.OR P0, PT, R0, UR4, P0 ;  /* 0x0000000400007c0c */ /* 0x001fda0008705670 */
[----:B------:R-:W-:Y:S05]  /*6100*/  @P0 EXIT ;  /* 0x000000000000094d */ /* 0x000fea0003800000 */
[----:B------:R-:W-:Y:S05]  /*6110*/  @P1 BRA `(.L_x_88) ;  /* 0x0000000000201947 */ /* 0x000fea0003800000 */
[----:B------:R-:W-:-:S05]  /*6120*/  IMAD R0, R4, R7, RZ ;  /* 0x0000000704007224 */ /* 0x000fca00078e02ff */
[----:B------:R-:W-:-:S13]  /*6130*/  ISETP.NE.AND P0, PT, R0, -0x1, PT ;  /* 0xffffffff0000780c */ /* 0x000fda0003f05270 */
[----:B------:R-:W-:Y:S05]  /*6140*/  @!P0 BRA `(.L_x_88) ;  /* 0x0000000000148947 */ /* 0x000fea0003800000 */
.L_x_89:
[----:B------:R-:W2:Y:S04]  /*6150*/  LDG.E.STRONG.GPU R5, desc[UR6][R2.64] ;  /* 0x0000000602057981 */ /* 0x000ea8000c1ef900 */
[----:B--2---:R-:W-:Y:S01]  /*6160*/  CCTL.IVALL ;  /* 0x00000000ff00798f */ /* 0x004fe20002000000 */
[----:B------:R-:W-:Y:S05]  /*6170*/  YIELD ;  /* 0x0000000000007946 */ /* 0x000fea0003800000 */
[----:B------:R-:W-:-:S13]  /*6180*/  ISETP.NE.AND P0, PT, R5, R0, PT ;  /* 0x000000000500720c */ /* 0x000fda0003f05270 */
[----:B------:R-:W-:Y:S05]  /*6190*/  @P0 BRA `(.L_x_89) ;  /* 0xfffffffc00ec0947 */ /* 0x000fea000383ffff */
.L_x_88:
[----:B------:R-:W-:Y:S05]  /*61a0*/  WARPSYNC.ALL ;  /* 0x0000000000007948 */ /* 0x000fea0003800000 */
[----:B------:R-:W0:Y:S08]  /*61b0*/  LDC.64 R4, c[0x0][0x3f8] ;  /* 0x0000fe00ff047b82 */ /* 0x000e300000000a00 */
[----:B------:R-:W-:Y:S01]  /*61c0*/  BAR.SYNC.DEFER_BLOCKING 0x0 ;  /* 0x0000000000007b1d */ /* 0x000fe20000010000 */
[----:B0-----:R-:W-:-:S04]  /*61d0*/  LEA.HI R0, P0, R5, R4, RZ, 0x1 ;  /* 0x0000000405007211 */ /* 0x001fc800078108ff */
[----:B------:R-:W-:-:S04]  /*61e0*/  IADD3.X R3, PT, PT, RZ, R5, RZ, P0, !PT ;  /* 0x00000005ff037210 */ /* 0x000fc800007fe4ff */
[--C-:B------:R-:W-:Y:S02]  /*61f0*/  SHF.R.S64 R0, R0, 0x1, R3.reuse ;  /* 0x0000000100007819 */ /* 0x100fe40000001003 */
[----:B------:R-:W-:Y:S02]  /*6200*/  SHF.R.S32.HI R3, RZ, 0x1, R3 ;  /* 0x00000001ff037819 */ /* 0x000fe40000011403 */
[----:B------:R-:W-:-:S04]  /*6210*/  ISETP.GT.U32.AND P0, PT, R0, R9, PT ;  /* 0x000000090000720c */ /* 0x000fc80003f04070 */
[----:B------:R-:W-:-:S13]  /*6220*/  ISETP.GT.AND.EX P0, PT, R3, RZ, PT, P0 ;  /* 0x000000ff0300720c */ /* 0x000fda0003f04300 */
[----:B------:R-:W-:Y:S05]  /*6230*/  @!P0 EXIT ;  /* 0x000000000000894d */ /* 0x000fea0003800000 */
[----:B------:R-:W-:Y:S01]  /*6240*/  MOV R2, R9 ;  /* 0x0000000900027202 */ /* 0x000fe20000000f00 */
[----:B------:R-:W-:Y:S01]  /*6250*/  HFMA2 R7, -RZ, RZ, 0, 0 ;  /* 0x00000000ff077431 */ /* 0x000fe200000001ff */
[----:B------:R-:W-:Y:S02]  /*6260*/  BSSY.RECONVERGENT B0, `(.L_x_90) ;  /* 0x000005b000007945 */ /* 0x000fe40003800200 */
[----:B------:R-:W-:-:S04]  /*6270*/  IADD3 R13, P1, PT, R2, 0x280, RZ ;  /* 0x00000280020d7810 */ /* 0x000fc80007f3e0ff */
        /* <DEDUP_REMOVED lines=9> */
[----:B------:R-:W-:-:S04]  /*6310*/  SEL R17, RZ, 0x1, !P0 ;  /* 0x00000001ff117807 */ /* 0x000fc80004000000 */
        /* <DEDUP_REMOVED lines=25> */
[----:B------:R-:W0:Y:S01]  /*64b0*/  LDCU.64 UR4, c[0x0][0x3d8] ;  /* 0x00007b00ff0477ac */ /* 0x000e220008000a00 */
[----:B------:R-:W-:Y:S02]  /*64c0*/  IADD3 R11, PT, PT, R6, 0x1, RZ ;  /* 0x00000001060b7810 */ /* 0x000fe40007ffe0ff */
[----:B------:R-:W-:Y:S01]  /*64d0*/  MOV R6, R2 ;  /* 0x0000000200067202 */ /* 0x000fe20000000f00 */
[----:B------:R-:W1:Y:S01]  /*64e0*/  LDCU.64 UR8, c[0x0][0x390] ;  /* 0x00007200ff0877ac */ /* 0x000e620008000a00 */
[----:B------:R-:W-:Y:S02]  /*64f0*/  LOP3.LUT R11, R11, 0x3, RZ, 0xc0, !PT ;  /* 0x000000030b0b7812 */ /* 0x000fe400078ec0ff */
[C---:B------:R-:W-:Y:S01]  /*6500*/  SHF.L.U32 R23, R2.reuse, 0x3, RZ ;  /* 0x0000000302177819 */ /* 0x040fe200000006ff */
[----:B------:R-:W2:Y:S01]  /*6510*/  LDCU.64 UR10, c[0x0][0x388] ;  /* 0x00007100ff0a77ac */ /* 0x000ea20008000a00 */
[--C-:B------:R-:W-:Y:S01]  /*6520*/  SHF.L.U64.HI R24, R2, 0x3, R7.reuse ;  /* 0x0000000302187819 */ /* 0x100fe20000010207 */
[----:B------:R-:W-:Y:S01]  /*6530*/  IMAD.WIDE.U32 R8, R11, 0x280, R6 ;  /* 0x000002800b087825 */ /* 0x000fe200078e0006 */
[----:B------:R-:W-:-:S02]  /*6540*/  SHF.L.U32 R31, R5, 0x2, RZ ;  /* 0x00000002051f7819 */ /* 0x000fc400000006ff */
[----:B------:R-:W-:Y:S02]  /*6550*/  SHF.L.U64.HI R33, R0, 0x2, R3 ;  /* 0x0000000200217819 */ /* 0x000fe40000010203 */
[----:B------:R-:W-:Y:S02]  /*6560*/  SHF.L.U64.HI R29, R30, 0x2, R35 ;  /* 0x000000021e1d7819 */ /* 0x000fe40000010223 */
[C---:B0-----:R-:W-:Y:S01]  /*6570*/  LEA R27, P1, R2.reuse, UR4, 0x2 ;  /* 0x00000004021b7c11 */ /* 0x041fe2000f8210ff */
[----:B------:R-:W-:Y:S01]  /*6580*/  UMOV UR4, URZ ;  /* 0x000000ff00047c82 */ /* 0x000fe20008000000 */
[----:B-1----:R-:W-:Y:S02]  /*6590*/  IADD3 R25, P2, PT, R23, UR8, RZ ;  /* 0x0000000817197c10 */ /* 0x002fe4000ff5e0ff */
[----:B------:R-:W-:Y:S02]  /*65a0*/  LEA.HI.X R28, R2, UR5, R7, 0x2, P1 ;  /* 0x00000005021c7c11 */ /* 0x000fe400088f1407 */
[----:B------:R-:W-:-:S02]  /*65b0*/  IADD3 R7, PT, PT, R9, UR4, RZ ;  /* 0x0000000409077c10 */ /* 0x000fc4000fffe0ff */
[----:B------:R-:W-:Y:S01]  /*65c0*/  MOV R2, R8 ;  /* 0x0000000800027202 */ /* 0x000fe20000000f00 */
[----:B------:R-:W-:Y:S01]  /*65d0*/  IMAD.WIDE.U32 R8, R4, 0x4, RZ ;  /* 0x0000000404087825 */ /* 0x000fe200078e00ff */
[C---:B------:R-:W-:Y:S02]  /*65e0*/  IADD3.X R26, PT, PT, R24.reuse, UR9, RZ, P2, !PT ;  /* 0x00000009181a7c10 */ /* 0x040fe400097fe4ff */
[----:B--2---:R-:W-:Y:S02]  /*65f0*/  IADD3 R23, P1, PT, R23, UR10, RZ ;  /* 0x0000000a17177c10 */ /* 0x004fe4000ff3e0ff */
[----:B------:R-:W-:Y:S02]  /*6600*/  IADD3 R6, P2, PT, RZ, -R11, RZ ;  /* 0x8000000bff067210 */ /* 0x000fe40007f5e0ff */
[----:B------:R-:W-:Y:S02]  /*6610*/  IADD3.X R24, PT, PT, R24, UR11, RZ, P1, !PT ;  /* 0x0000000b18187c10 */ /* 0x000fe40008ffe4ff */
[----:B------:R-:W-:-:S02]  /*6620*/  IADD3 R31, PT, PT, R9, R31, RZ ;  /* 0x0000001f091f7210 */ /* 0x000fc40007ffe0ff */
[----:B------:R-:W-:-:S07]  /*6630*/  IADD3.X R22, PT, PT, RZ, -0x1, RZ, P2, !PT ;  /* 0xffffffffff167810 */ /* 0x000fce00017fe4ff */
.L_x_92:
[-C--:B0-----:R-:W-:Y:S02]  /*6640*/  LEA R12, P1, R0, R27.reuse, 0x2 ;  /* 0x0000001b000c7211 */ /* 0x081fe400078210ff */
        /* <DEDUP_REMOVED lines=28> */
.L_x_91:
[----:B------:R-:W-:Y:S05]  /*6810*/  BSYNC.RECONVERGENT B0 ;  /* 0x0000000000007941 */ /* 0x000fea0003800200 */
.L_x_90:
[----:B------:R-:W-:Y:S05]  /*6820*/  @!P0 EXIT ;  /* 0x000000000000894d */ /* 0x000fea0003800000 */
[----:B------:R-:W-:Y:S01]  /*6830*/  SHF.L.U64.HI R39, R30, 0x2, R35 ;  /* 0x000000021e277819 */ /* 0x000fe20000010223 */
[----:B------:R-:W1:Y:S01]  /*6840*/  LDCU.64 UR4, c[0x0][0x3d8] ;  /* 0x00007b00ff0477ac */ /* 0x000e620008000a00 */
[C---:B------:R-:W-:Y:S02]  /*6850*/  SHF.L.U64.HI R33, R4.reuse, 0x2, R5 ;  /* 0x0000000204217819 */ /* 0x040fe40000010205 */
[----:B------:R-:W-:Y:S01]  /*6860*/  SHF.L.U32 R31, R4, 0x2, RZ ;  /* 0x00000002041f7819 */ /* 0x000fe200000006ff */
[----:B------:R-:W2:Y:S01]  /*6870*/  LDCU.64 UR8, c[0x0][0x388] ;  /* 0x00007100ff0877ac */ /* 0x000ea20008000a00 */
[----:B------:R-:W-:Y:S02]  /*6880*/  SHF.L.U32 R41, R30, 0x2, RZ ;  /* 0x000000021e297819 */ /* 0x000fe400000006ff */
[C---:B------:R-:W-:Y:S01]  /*6890*/  SHF.L.U64.HI R35, R0.reuse, 0x2, R3 ;  /* 0x0000000200237819 */ /* 0x040fe20000010203 */
[----:B------:R-:W3:Y:S01]  /*68a0*/  LDCU.64 UR10, c[0x0][0x390] ;  /* 0x00007200ff0a77ac */ /* 0x000ee20008000a00 */
[----:B------:R-:W-:-:S07]  /*68b0*/  SHF.L.U32 R37, R0, 0x2, RZ ;  /* 0x0000000200257819 */ /* 0x000fce00000006ff */
.L_x_93:
[C---:B0-----:R-:W-:Y:S02]  /*68c0*/  SHF.L.U32 R18, R2.reuse, 0x2, RZ ;  /* 0x0000000202127819 */ /* 0x041fe400000006ff */
[----:B------:R-:W-:Y:S02]  /*68d0*/  SHF.L.U64.HI R6, R2, 0x2, R7 ;  /* 0x0000000202067819 */ /* 0x000fe40000010207 */
[----:B-1----:R-:W-:-:S04]  /*68e0*/  IADD3 R4, P0, PT, R18, UR4, RZ ;  /* 0x0000000412047c10 */ /* 0x002fc8000ff1e0ff */
[----:B------:R-:W-:Y:S02]  /*68f0*/  IADD3.X R5, PT, PT, R6, UR5, RZ, P0, !PT ;  /* 0x0000000506057c10 */ /* 0x000fe400087fe4ff */
[C---:B------:R-:W-:Y:S02]  /*6900*/  IADD3 R8, P0, PT, R4.reuse, R37, RZ ;  /* 0x0000002504087210 */ /* 0x040fe40007f1e0ff */
[C---:B----4-:R-:W-:Y:S01]  /*6910*/  IADD3 R12, P1, PT, R4.reuse, R41, RZ ;  /* 0x00000029040c7210 */ /* 0x050fe20007f3e0ff */
[----:B------:R0:W4:Y:S01]  /*6920*/  LDG.E R20, desc[UR6][R4.64] ;  /* 0x0000000604147981 */ /* 0x000122000c1e1900 */
[C---:B------:R-:W-:Y:S02]  /*6930*/  IADD3.X R9, PT, PT, R5.reuse, R35, RZ, P0, !PT ;  /* 0x0000002305097210 */ /* 0x040fe400007fe4ff */
[----:B------:R-:W-:Y:S02]  /*6940*/  IADD3 R10, P0, PT, R4, R31, RZ ;  /* 0x0000001f040a7210 */ /* 0x000fe40007f1e0ff */
[C---:B------:R-:W-:Y:S01]  /*6950*/  IADD3.X R13, PT, PT, R5.reuse, R39, RZ, P1, !PT ;  /* 0x00000027050d7210 */ /* 0x040fe20000ffe4ff */
[----:B------:R1:W4:Y:S01]  /*6960*/  LDG.E R21, desc[UR6][R8.64] ;  /* 0x0000000608157981 */ /* 0x000322000c1e1900 */
[----:B------:R-:W-:-:S03]  /*6970*/  IADD3.X R11, PT, PT, R5, R33, RZ, P0, !PT ;  /* 0x00000021050b7210 */ /* 0x000fc600007fe4ff */
[----:B------:R-:W5:Y:S04]  /*6980*/  LDG.E R23, desc[UR6][R12.64] ;  /* 0x000000060c177981 */ /* 0x000f68000c1e1900 */
[----:B------:R-:W5:Y:S01]  /*6990*/  LDG.E R22, desc[UR6][R10.64] ;  /* 0x000000060a167981 */ /* 0x000f62000c1e1900 */
[C---:B------:R-:W-:Y:S02]  /*69a0*/  SHF.L.U32 R28, R2.reuse, 0x3, RZ ;  /* 0x00000003021c7819 */ /* 0x040fe400000006ff */
[----:B------:R-:W-:Y:S02]  /*69b0*/  SHF.L.U64.HI R29, R2, 0x3, R7 ;  /* 0x00000003021d7819 */ /* 0x000fe40000010207 */
[----:B------:R-:W-:Y:S02]  /*69c0*/  LOP3.LUT R16, R28, 0xfffffff8, RZ, 0xc0, !PT ;  /* 0xfffffff81c107812 */ /* 0x000fe400078ec0ff */
[----:B------:R-:W-:-:S02]  /*69d0*/  LOP3.LUT R18, R18, 0xfffffffc, RZ, 0xc0, !PT ;  /* 0xfffffffc12127812 */ /* 0x000fc400078ec0ff */
[----:B0-----:R-:W-:Y:S02]  /*69e0*/  LOP3.LUT R5, R29, 0x3, RZ, 0xc0, !PT ;  /* 0x000000031d057812 */ /* 0x001fe400078ec0ff */
[----:B--2---:R-:W-:Y:S02]  /*69f0*/  IADD3 R14, P0, PT, R16, UR8, RZ ;  /* 0x00000008100e7c10 */ /* 0x004fe4000ff1e0ff */
[----:B------:R-:W-:Y:S02]  /*6a00*/  LOP3.LUT R4, R6, 0x3, RZ, 0xc0, !PT ;  /* 0x0000000306047812 */ /* 0x000fe400078ec0ff */
[----:B------:R-:W-:Y:S02]  /*6a10*/  IADD3 R18, P2, PT, R18, UR4, RZ ;  /* 0x0000000412127c10 */ /* 0x000fe4000ff5e0ff */
[----:B---3--:R-:W-:Y:S02]  /*6a20*/  IADD3 R16, P1, PT, R16, UR10, RZ ;  /* 0x0000000a10107c10 */ /* 0x008fe4000ff3e0ff */
[----:B------:R-:W-:-:S02]  /*6a30*/  IADD3.X R15, PT, PT, R5, UR9, RZ, P0, !PT ;  /* 0x00000009050f7c10 */ /* 0x000fc400087fe4ff */
[----:B------:R-:W-:Y:S02]  /*6a40*/  IADD3.X R19, PT, PT, R4, UR5, RZ, P2, !PT ;  /* 0x0000000504137c10 */ /* 0x000fe400097fe4ff */
[----:B------:R-:W-:Y:S02]  /*6a50*/  IADD3.X R17, PT, PT, R5, UR11, RZ, P1, !PT ;  /* 0x0000000b05117c10 */ /* 0x000fe40008ffe4ff */
[C---:B------:R-:W-:Y:S02]  /*6a60*/  IADD3 R4, P0, PT, R18.reuse, R37, RZ ;  /* 0x0000002512047210 */ /* 0x040fe40007f1e0ff */
[C---:B------:R-:W-:Y:S02]  /*6a70*/  IADD3 R6, P1, PT, R18.reuse, R31, RZ ;  /* 0x0000001f12067210 */ /* 0x040fe40007f3e0ff */
[----:B-1----:R-:W-:Y:S02]  /*6a80*/  IADD3 R8, P2, PT, R18, R41, RZ ;  /* 0x0000002912087210 */ /* 0x002fe40007f5e0ff */
[----:B------:R-:W-:-:S02]  /*6a90*/  IADD3.X R5, PT, PT, R19, R35, RZ, P0, !PT ;  /* 0x0000002313057210 */ /* 0x000fc400007fe4ff */
[C---:B------:R-:W-:Y:S02]  /*6aa0*/  IADD3.X R7, PT, PT, R19.reuse, R33, RZ, P1, !PT ;  /* 0x0000002113077210 */ /* 0x040fe40000ffe4ff */
[----:B------:R-:W-:Y:S01]  /*6ab0*/  IADD3.X R9, PT, PT, R19, R39, RZ, P2, !PT ;  /* 0x0000002713097210 */ /* 0x000fe200017fe4ff */
[----:B----4-:R-:W-:Y:S04]  /*6ac0*/  STG.E.64 desc[UR6][R14.64], R20 ;  /* 0x000000140e007986 */ /* 0x010fe8000c101b06 */
[----:B-----5:R0:W-:Y:S04]  /*6ad0*/  STG.E.64 desc[UR6][R16.64], R22 ;  /* 0x0000001610007986 */ /* 0x0201e8000c101b06 */
        /* <DEDUP_REMOVED lines=43> */
[----:B-1----:R-:W-:Y:S01]  /*6d90*/  HFMA2 R7, -RZ, RZ, 0, 0 ;  /* 0x00000000ff077431 */ /* 0x002fe200000001ff */
[----:B---3--:R4:W-:Y:S04]  /*6da0*/  STG.E.64 desc[UR6][R12.64], R22 ;  /* 0x000000160c007986 */ /* 0x0089e8000c101b06 */
[----:B-----5:R4:W-:Y:S07]  /*6db0*/  STG.E.64 desc[UR6][R14.64], R24 ;  /* 0x000000180e007986 */ /* 0x0209ee000c101b06 */
[----:B------:R-:W-:Y:S05]  /*6dc0*/  @P0 BRA `(.L_x_93) ;  /* 0xfffffff800bc0947 */ /* 0x000fea000383ffff */
[----:B------:R-:W-:Y:S05]  /*6dd0*/  EXIT ;  /* 0x000000000000794d */ /* 0x000fea0003800000 */
.L_x_94:
        /* <DEDUP_REMOVED lines=10> */
.L_x_4494:


//--------------------- .text._Z35group_norm_nhwc_bwd_one_pass_kernelI11Bf16IOFp32WLi256ELi80ELi640EEv26Group_norm_nhwc_bwd_params --------------------------
	.section	.text._Z35group_norm_nhwc_bwd_one_pass_kernelI11Bf16IOFp32WLi256ELi80ELi640EEv26Group_norm_nhwc_bwd_params,"ax",@progbits
	.align	128
        .global         _Z35group_norm_nhwc_bwd_one_pass_kernelI11Bf16IOFp32WLi256ELi80ELi640EEv26Group_norm_nhwc_bwd_params
        .type           _Z35group_norm_nhwc_bwd_one_pass_kernelI11Bf16IOFp32WLi256ELi80ELi640EEv26Group_norm_nhwc_bwd_params,@function
        .size           _Z35group_norm_nhwc_bwd_one_pass_kernelI11Bf16IOFp32WLi256ELi80ELi640EEv26Group_norm_nhwc_bwd_params,(.L_x_4495 - _Z35group_norm_nhwc_bwd_one_pass_kernelI11Bf16IOFp32WLi256ELi80ELi640EEv26Group_norm_nhwc_bwd_params)
        .other          _Z35group_norm_nhwc_bwd_one_pass_kernelI11Bf16IOFp32WLi256ELi80ELi640EEv26Group_norm_nhwc_bwd_params,@"STO_CUDA_ENTRY STV_DEFAULT"
_Z35group_norm_nhwc_bwd_one_pass_kernelI11Bf16IOFp32WLi256ELi80ELi640EEv26Group_norm_nhwc_bwd_params:
.text._Z35group_norm_nhwc_bwd_one_pass_kernelI11Bf16IOFp32WLi256ELi80ELi640EEv26Group_norm_nhwc_bwd_params:
[----:B------:R-:W-:Y:S08]  /*0000*/  LDC R1, c[0x0][0x37c] ;  /* 0x0000df00ff017b82 */ /* 0x000ff00000000800 */
[----:B------:R-:W0:Y:S01]  /*0010*/  S2UR UR5, SR_CTAID.Y ;  /* 0x00000000000579c3 */ /* 0x000e220000002600 */
[----:B------:R-:W1:Y:S01]  /*0020*/  LDCU UR4, c[0x0][0x410] ;  /* 0x00008200ff0477ac */ /* 0x000e620008000800 */
[----:B------:R-:W2:Y:S01]  /*0030*/  S2R R0, SR_TID.X ;  /* 0x0000000000007919 */ /* 0x000ea20000002100 */
[----:B------:R-:W1:Y:S01]  /*0040*/  LDCU UR6, c[0x0][0x3e0] ;  /* 0x00007c00ff0677ac */ /* 0x000e620008000800 */
[----:B------:R-:W3:Y:S01]  /*0050*/  LDCU.64 UR10, c[0x0][0x358] ;  /* 0x00006b00ff0a77ac */ /* 0x000ee20008000a00 */
[----:B-1----:R-:W-:-:S04]  /*0060*/  UIMAD UR4, UR4, UR6, URZ ;  /* 0x00000006040472a4 */ /* 0x002fc8000f8e02ff */
[----:B0-----:R-:W-:-:S09]  /*0070*/  UISETP.GE.AND UP0, UPT, UR5, UR4, UPT ;  /* 0x000000040500728c */ /* 0x001fd2000bf06270 */
[----:B--23--:R-:W-:Y:S05]  /*0080*/  BRA.U UP0, `(.L_x_95) ;  /* 0x000000a900b07547 */ /* 0x00cfea000b800000 */
[----:B------:R-:W-:Y:S01]  /*0090*/  LOP3.LUT R2, R0, 0xffff, RZ, 0xc0, !PT ;  /* 0x0000ffff00027812 */ /* 0x000fe200078ec0ff */
[----:B------:R-:W-:-:S04]  /*00a0*/  UMOV UR4, UR5 ;  /* 0x0000000500047c82 */ /* 0x000fc80008000000 */
[----:B------:R-:W-:-:S05]  /*00b0*/  IMAD R2, R2, 0x667, RZ ;  /* 0x0000066702027824 */ /* 0x000fca00078e02ff */
[----:B------:R-:W-:-:S04]  /*00c0*/  SHF.R.U32.HI R92, RZ, 0x10, R2 ;  /* 0x00000010ff5c7819 */ /* 0x000fc80000011602 */
[----:B------:R-:W-:-:S05]  /*00d0*/  PRMT R2, R92, 0x9910, RZ ;  /* 0x000099105c027816 */ /* 0x000fca00000000ff */
[----:B------:R-:W-:-:S05]  /*00e0*/  IMAD R2, R2, 0x28, RZ ;  /* 0x0000002802027824 */ /* 0x000fca00078e02ff */
[----:B------:R-:W-:-:S04]  /*00f0*/  IADD3 R2, PT, PT, RZ, -R2, RZ ;  /* 0x80000002ff027210 */ /* 0x000fc80007ffe0ff */
[----:B------:R-:W-:Y:S01]  /*0100*/  PRMT R93, R2, 0x7710, RZ ;  /* 0x00007710025d7816 */ /* 0x000fe200000000ff */
[----:B------:R-:W-:-:S03]  /*0110*/  HFMA2 R2, -RZ, RZ, 0, 0 ;  /* 0x00000000ff027431 */ /* 0x000fc600000001ff */
[----:B------:R-:W-:-:S04]  /*0120*/  IADD3 R93, PT, PT, R93, R0, RZ ;  /* 0x000000005d5d7210 */ /* 0x000fc80007ffe0ff */
[----:B------:R-:W-:-:S04]  /*0130*/  SHF.L.U32 R93, R93, 0x1, RZ ;  /* 0x000000015d5d7819 */ /* 0x000fc800000006ff */
[----:B------:R-:W-:-:S07]  /*0140*/  LOP3.LUT R91, R93, 0xffff, RZ, 0xc0, !PT ;  /* 0x0000ffff5d5b7812 */ /* 0x000fce00078ec0ff */
.L_x_162:
[----:B0-----:R-:W0:Y:S01]  /*0150*/  LDC R8, c[0x0][0x410] ;  /* 0x00010400ff087b82 */ /* 0x001e220000000800 */
[----:B------:R-:W1:Y:S01]  /*0160*/  LDCU.128 UR12, c[0x0][0x400] ;  /* 0x00008000ff0c77ac */ /* 0x000e620008000c00 */
[----:B------:R-:W-:-:S06]  /*0170*/  ISETP.LE.AND P3, PT, RZ, UR4, PT ;  /* 0x00000004ff007c0c */ /* 0x000fcc000bf63270 */
[----:B------:R-:W2:Y:S08]  /*0180*/  S2UR UR8, SR_CTAID.X ;  /* 0x00000000000879c3 */ /* 0x000eb00000002500 */
[----:B------:R-:W2:Y:S01]  /*0190*/  LDC R9, c[0x0][0x41c] ;  /* 0x00010700ff097b82 */ /* 0x000ea20000000800 */
[----:B------:R-:W-:Y:S02]  /*01a0*/  CS2R R60, SRZ ;  /* 0x00000000003c7805 */ /* 0x000fe4000001ff00 */
[----:B------:R-:W-:-:S02]  /*01b0*/  CS2R R58, SRZ ;  /* 0x00000000003a7805 */ /* 0x000fc4000001ff00 */
[----:B------:R-:W-:Y:S02]  /*01c0*/  MOV R46, RZ ;  /* 0x000000ff002e7202 */ /* 0x000fe40000000f00 */
[----:B------:R-:W-:Y:S02]  /*01d0*/  CS2R R44, SRZ ;  /* 0x00000000002c7805 */ /* 0x000fe4000001ff00 */
[----:B------:R-:W-:Y:S02]  /*01e0*/  CS2R R56, SRZ ;  /* 0x0000000000387805 */ /* 0x000fe4000001ff00 */
[----:B------:R-:W-:Y:S01]  /*01f0*/  CS2R R54, SRZ ;  /* 0x0000000000367805 */ /* 0x000fe2000001ff00 */
[----:B------:R-:W3:Y:S01]  /*0200*/  LDCU.64 UR6, c[0x0][0x3b8] ;  /* 0x00007700ff0677ac */ /* 0x000ee20008000a00 */
[----:B0-----:R-:W-:-:S04]  /*0210*/  IABS R3, R8 ;  /* 0x0000000800037213 */ /* 0x001fc80000000000 */
[----:B------:R-:W0:Y:S01]  /*0220*/  I2F.RP R0, R3 ;  /* 0x0000000300007306 */ /* 0x000e220000209400 */
[----:B--2---:R-:W-:-:S07]  /*0230*/  IMAD R9, R9, UR8, R92 ;  /* 0x0000000809097c24 */ /* 0x004fce000f8e025c */
[----:B0-----:R-:W0:Y:S01]  /*0240*/  MUFU.RCP R0, R0 ;  /* 0x0000000000007308 */ /* 0x001e220000001000 */
[C---:B-1----:R-:W-:Y:S02]  /*0250*/  ISETP.GE.U32.AND P2, PT, R9.reuse, UR12, PT ;  /* 0x0000000c09007c0c */ /* 0x042fe4000bf46070 */
[C---:B------:R-:W-:Y:S02]  /*0260*/  IADD3 R11, PT, PT, R9.reuse, 0x10, RZ ;  /* 0x00000010090b7810 */ /* 0x040fe40007ffe0ff */
[----:B------:R-:W-:Y:S02]  /*0270*/  IADD3 R13, PT, PT, R9, 0x20, RZ ;  /* 0x00000020090d7810 */ /* 0x000fe40007ffe0ff */
[----:B------:R-:W-:Y:S02]  /*0280*/  SHF.R.S32.HI R15, RZ, 0x1f, R11 ;  /* 0x0000001fff0f7819 */ /* 0x000fe4000001140b */
[----:B------:R-:W-:Y:S02]  /*0290*/  SHF.R.S32.HI R25, RZ, 0x1f, R13 ;  /* 0x0000001fff197819 */ /* 0x000fe4000001140d */
[----:B0-----:R-:W-:-:S04]  /*02a0*/  IADD3 R4, PT, PT, R0, 0xffffffe, RZ ;  /* 0x0ffffffe00047810 */ /* 0x001fc80007ffe0ff */
[----:B------:R0:W1:Y:S02]  /*02b0*/  F2I.FTZ.U32.TRUNC.NTZ R5, R4 ;  /* 0x0000000400057305 */ /* 0x000064000021f000 */
[----:B0-----:R-:W-:Y:S02]  /*02c0*/  MOV R4, RZ ;  /* 0x000000ff00047202 */ /* 0x001fe40000000f00 */
[----:B-1----:R-:W-:-:S05]  /*02d0*/  IADD3 R6, PT, PT, RZ, -R5, RZ ;  /* 0x80000005ff067210 */ /* 0x002fca0007ffe0ff */
[----:B------:R-:W-:Y:S01]  /*02e0*/  IMAD R7, R6, R3, RZ ;  /* 0x0000000306077224 */ /* 0x000fe200078e02ff */
[----:B------:R-:W-:-:S03]  /*02f0*/  IABS R6, UR4 ;  /* 0x0000000400067c13 */ /* 0x000fc60008000000 */
[----:B------:R-:W-:Y:S01]  /*0300*/  IMAD.HI.U32 R5, R5, R7, R4 ;  /* 0x0000000705057227 */ /* 0x000fe200078e0004 */
[----:B------:R-:W-:Y:S02]  /*0310*/  SHF.R.S32.HI R7, RZ, 0x1f, R9 ;  /* 0x0000001fff077819 */ /* 0x000fe40000011409 */
[----:B------:R-:W-:Y:S02]  /*0320*/  LOP3.LUT R4, R8, UR4, RZ, 0x3c, !PT ;  /* 0x0000000408047c12 */ /* 0x000fe4000f8e3cff */
[----:B------:R-:W-:Y:S01]  /*0330*/  ISETP.GE.AND.EX P2, PT, R7, UR13, PT, P2 ;  /* 0x0000000d07007c0c */ /* 0x000fe2000bf46320 */
[----:B------:R-:W-:Y:S01]  /*0340*/  IMAD.HI.U32 R5, R5, R6, RZ ;  /* 0x0000000605057227 */ /* 0x000fe200078e00ff */
[----:B------:R-:W-:-:S04]  /*0350*/  ISETP.GE.AND P0, PT, R4, RZ, PT ;  /* 0x000000ff0400720c */ /* 0x000fc80003f06270 */
[----:B------:R-:W-:-:S05]  /*0360*/  IADD3 R0, PT, PT, -R5, RZ, RZ ;  /* 0x000000ff05007210 */ /* 0x000fca0007ffe1ff */
[C---:B------:R-:W-:Y:S02]  /*0370*/  IMAD R0, R3.reuse, R0, R6 ;  /* 0x0000000003007224 */ /* 0x040fe400078e0206 */
[----:B------:R-:W0:Y:S03]  /*0380*/  @!P2 LDC.64 R20, c[0x0][0x3f8] ;  /* 0x0000fe00ff14ab82 */ /* 0x000e260000000a00 */
[----:B------:R-:W-:-:S05]  /*0390*/  ISETP.GT.U32.AND P4, PT, R3, R0, PT ;  /* 0x000000000300720c */ /* 0x000fca0003f84070 */
[----:B------:R-:W1:Y:S08]  /*03a0*/  @!P2 LDC.64 R28, c[0x0][0x3a0] ;  /* 0x0000e800ff1cab82 */ /* 0x000e700000000a00 */
[----:B------:R-:W-:Y:S01]  /*03b0*/  @!P4 IADD3 R0, PT, PT, R0, -R3, RZ ;  /* 0x800000030000c210 */ /* 0x000fe20007ffe0ff */
[----:B------:R-:W2:Y:S01]  /*03c0*/  @!P2 LDC.64 R30, c[0x0][0x398] ;  /* 0x0000e600ff1eab82 */ /* 0x000ea20000000a00 */
[----:B------:R-:W-:-:S02]  /*03d0*/  @!P4 IADD3 R5, PT, PT, R5, 0x1, RZ ;  /* 0x000000010505c810 */ /* 0x000fc40007ffe0ff */
[CC--:B------:R-:W-:Y:S02]  /*03e0*/  ISETP.GE.U32.AND P1, PT, R0.reuse, R3.reuse, PT ;  /* 0x000000030000720c */ /* 0x0c0fe40003f26070 */
[-C--:B------:R-:W-:Y:S02]  /*03f0*/  ISETP.GT.U32.AND P5, PT, R3, R0.reuse, PT ;  /* 0x000000000300720c */ /* 0x080fe40003fa4070 */
[----:B------:R-:W-:Y:S02]  /*0400*/  IADD3 R3, PT, PT, R0, -R3, RZ ;  /* 0x8000000300037210 */ /* 0x000fe40007ffe0ff */
[----:B------:R-:W-:Y:S02]  /*0410*/  ISETP.GE.U32.AND P4, PT, R11, UR12, PT ;  /* 0x0000000c0b007c0c */ /* 0x000fe4000bf86070 */
[----:B------:R-:W-:Y:S02]  /*0420*/  SEL R0, R3, R0, !P5 ;  /* 0x0000000003007207 */ /* 0x000fe40006800000 */
[----:B------:R-:W-:-:S02]  /*0430*/  ISETP.NE.AND P5, PT, R8, RZ, PT ;  /* 0x000000ff0800720c */ /* 0x000fc40003fa5270 */
[----:B------:R-:W-:Y:S02]  /*0440*/  LOP3.LUT R3, RZ, R8, RZ, 0x33, !PT ;  /* 0x00000008ff037212 */ /* 0x000fe400078e33ff */
[----:B------:R-:W-:Y:S02]  /*0450*/  @!P3 IADD3 R0, PT, PT, -R0, RZ, RZ ;  /* 0x000000ff0000b210 */ /* 0x000fe40007ffe1ff */
[----:B------:R-:W-:Y:S02]  /*0460*/  @P1 IADD3 R5, PT, PT, R5, 0x1, RZ ;  /* 0x0000000105051810 */ /* 0x000fe40007ffe0ff */
[----:B------:R-:W-:Y:S02]  /*0470*/  SEL R62, R3, R0, !P5 ;  /* 0x00000000033e7207 */ /* 0x000fe40006800000 */
[----:B------:R-:W-:Y:S02]  /*0480*/  @!P0 IADD3 R5, PT, PT, -R5, RZ, RZ ;  /* 0x000000ff05058210 */ /* 0x000fe40007ffe1ff */
[----:B------:R-:W-:Y:S01]  /*0490*/  ISETP.GE.AND.EX P4, PT, R15, UR13, PT, P4 ;  /* 0x0000000d0f007c0c */ /* 0x000fe2000bf86340 */
[----:B------:R-:W-:Y:S01]  /*04a0*/  IMAD R0, R62, 0x50, RZ ;  /* 0x000000503e007824 */ /* 0x000fe200078e02ff */
[----:B------:R-:W-:-:S02]  /*04b0*/  SEL R3, R3, R5, !P5 ;  /* 0x0000000503037207 */ /* 0x000fc40006800000 */
[----:B------:R-:W-:Y:S02]  /*04c0*/  ISETP.GE.U32.AND P3, PT, R13, UR12, PT ;  /* 0x0000000c0d007c0c */ /* 0x000fe4000bf66070 */
[C---:B------:R-:W-:Y:S02]  /*04d0*/  IADD3 R16, P0, PT, R0.reuse, R91, RZ ;  /* 0x0000005b00107210 */ /* 0x040fe40007f1e0ff */
[----:B------:R-:W-:Y:S02]  /*04e0*/  SHF.R.S32.HI R4, RZ, 0x1f, R3 ;  /* 0x0000001fff047819 */ /* 0x000fe40000011403 */
[----:B------:R-:W-:Y:S01]  /*04f0*/  LEA.HI.X.SX32 R17, R0, RZ, 0x1, P0 ;  /* 0x000000ff00117211 */ /* 0x000fe200000f0eff */
[----:B0-----:R-:W-:Y:S01]  /*0500*/  @!P2 IMAD R0, R7, R20, RZ ;  /* 0x000000140700a224 */ /* 0x001fe200078e02ff */
[----:B------:R-:W-:Y:S01]  /*0510*/  ISETP.GE.AND.EX P3, PT, R25, UR13, PT, P3 ;  /* 0x0000000d19007c0c */ /* 0x000fe2000bf66330 */
[----:B------:R-:W-:Y:S01]  /*0520*/  IMAD R4, R4, UR14, RZ ;  /* 0x0000000e04047c24 */ /* 0x000fe2000f8e02ff */
[----:B------:R-:W0:Y:S01]  /*0530*/  @!P4 LDC.64 R32, c[0x0][0x3f8] ;  /* 0x0000fe00ff20cb82 */ /* 0x000e220000000a00 */
[----:B------:R-:W-:-:S04]  /*0540*/  IMAD.WIDE.U32 R16, R3, UR14, R16 ;  /* 0x0000000e03107c25 */ /* 0x000fc8000f8e0010 */
[----:B------:R-:W-:Y:S01]  /*0550*/  IMAD R19, R3, UR15, R4 ;  /* 0x0000000f03137c24 */ /* 0x000fe2000f8e0204 */
[----:B------:R-:W-:Y:S01]  /*0560*/  @!P2 MOV R18, R16 ;  /* 0x000000100012a202 */ /* 0x000fe20000000f00 */
[C---:B------:R-:W-:Y:S01]  /*0570*/  @!P2 IMAD R3, R9.reuse, R21, R0 ;  /* 0x000000150903a224 */ /* 0x040fe200078e0200 */
[----:B------:R-:W-:Y:S01]  /*0580*/  IADD3 R21, PT, PT, R9, 0x30, RZ ;  /* 0x0000003009157810 */ /* 0x000fe20007ffe0ff */
[----:B------:R-:W4:Y:S01]  /*0590*/  @!P4 LDC.64 R34, c[0x0][0x3a0] ;  /* 0x0000e800ff22cb82 */ /* 0x000f220000000a00 */
[----:B------:R-:W-:Y:S02]  /*05a0*/  IADD3 R19, PT, PT, R17, R19, RZ ;  /* 0x0000001311137210 */ /* 0x000fe40007ffe0ff */
[----:B------:R-:W-:Y:S02]  /*05b0*/  ISETP.GE.U32.AND P0, PT, R21, UR12, PT ;  /* 0x0000000c15007c0c */ /* 0x000fe4000bf06070 */
[----:B------:R-:W-:Y:S01]  /*05c0*/  SHF.R.S32.HI R27, RZ, 0x1f, R21 ;  /* 0x0000001fff1b7819 */ /* 0x000fe20000011415 */
[----:B------:R-:W-:-:S02]  /*05d0*/  @!P2 IMAD.WIDE.U32 R4, R9, R20, R18 ;  /* 0x000000140904a225 */ /* 0x000fc400078e0012 */
[----:B------:R-:W3:Y:S01]  /*05e0*/  @!P3 LDC.64 R36, c[0x0][0x3f8] ;  /* 0x0000fe00ff24bb82 */ /* 0x000ee20000000a00 */
[----:B------:R-:W-:Y:S02]  /*05f0*/  ISETP.GE.AND.EX P0, PT, R27, UR13, PT, P0 ;  /* 0x0000000d1b007c0c */ /* 0x000fe4000bf06300 */
[----:B------:R-:W-:Y:S02]  /*0600*/  @!P2 IADD3 R3, PT, PT, R5, R3, RZ ;  /* 0x000000030503a210 */ /* 0x000fe40007ffe0ff */
[C---:B------:R-:W-:Y:S02]  /*0610*/  @!P2 SHF.L.U32 R23, R4.reuse, 0x1, RZ ;  /* 0x000000010417a819 */ /* 0x040fe400000006ff */
[----:B------:R-:W-:Y:S01]  /*0620*/  @!P2 SHF.L.U64.HI R0, R4, 0x1, R3 ;  /* 0x000000010400a819 */ /* 0x000fe20000010203 */
[----:B0-----:R-:W-:Y:S01]  /*0630*/  @!P4 IMAD R4, R15, R32, RZ ;  /* 0x000000200f04c224 */ /* 0x001fe200078e02ff */
[----:B------:R-:W-:Y:S01]  /*0640*/  @!P4 MOV R5, R19 ;  /* 0x000000130005c202 */ /* 0x000fe20000000f00 */
[----:B------:R-:W0:Y:S01]  /*0650*/  @!P3 LDC.64 R38, c[0x0][0x3a0] ;  /* 0x0000e800ff26bb82 */ /* 0x000e220000000a00 */
[----:B-1----:R-:W-:Y:S01]  /*0660*/  @!P2 IADD3 R6, P1, PT, R23, R28, RZ ;  /* 0x0000001c1706a210 */ /* 0x002fe20007f3e0ff */
[----:B------:R-:W-:Y:S01]  /*0670*/  @!P4 IMAD R15, R11, R33, R4 ;  /* 0x000000210b0fc224 */ /* 0x000fe200078e0204 */
[----:B------:R-:W-:-:S02]  /*0680*/  @!P4 MOV R4, R16 ;  /* 0x000000100004c202 */ /* 0x000fc40000000f00 */
[C---:B------:R-:W-:Y:S02]  /*0690*/  @!P2 IADD3.X R7, PT, PT, R0.reuse, R29, RZ, P1, !PT ;  /* 0x0000001d0007a210 */ /* 0x040fe40000ffe4ff */
[----:B--2---:R-:W-:Y:S01]  /*06a0*/  @!P2 IADD3 R10, P1, PT, R23, R30, RZ ;  /* 0x0000001e170aa210 */ /* 0x004fe20007f3e0ff */
[----:B------:R-:W-:Y:S01]  /*06b0*/  @!P4 IMAD.WIDE.U32 R4, R11, R32, R4 ;  /* 0x000000200b04c225 */ /* 0x000fe200078e0004 */
[----:B------:R-:W-:Y:S01]  /*06c0*/  MOV R3, RZ ;  /* 0x000000ff00037202 */ /* 0x000fe20000000f00 */
[----:B------:R-:W1:Y:S03]  /*06d0*/  @!P4 LDC.64 R32, c[0x0][0x398] ;  /* 0x0000e600ff20cb82 */ /* 0x000e660000000a00 */
[----:B------:R-:W-:Y:S02]  /*06e0*/  @!P4 IADD3 R15, PT, PT, R5, R15, RZ ;  /* 0x0000000f050fc210 */ /* 0x000fe40007ffe0ff */
[----:B------:R-:W-:Y:S01]  /*06f0*/  @!P2 IADD3.X R11, PT, PT, R0, R31, RZ, P1, !PT ;  /* 0x0000001f000ba210 */ /* 0x000fe20000ffe4ff */
[----:B------:R4:W2:Y:S01]  /*0700*/  @!P2 LDG.E R3, desc[UR10][R6.64] ;  /* 0x0000000a0603a981 */ /* 0x0008a2000c1e1900 */
[C---:B------:R-:W-:Y:S01]  /*0710*/  @!P4 SHF.L.U32 R5, R4.reuse, 0x1, RZ ;  /* 0x000000010405c819 */ /* 0x040fe200000006ff */
[----:B------:R-:W0:Y:S01]  /*0720*/  @!P0 LDC.64 R30, c[0x0][0x3f8] ;  /* 0x0000fe00ff1e8b82 */ /* 0x000e220000000a00 */
[----:B------:R-:W-:Y:S01]  /*0730*/  @!P4 SHF.L.U64.HI R0, R4, 0x1, R15 ;  /* 0x000000010400c819 */ /* 0x000fe2000001020f */
[----:B---3--:R-:W-:Y:S01]  /*0740*/  @!P3 IMAD R8, R25, R36, RZ ;  /* 0x000000241908b224 */ /* 0x008fe200078e02ff */
[----:B------:R-:W-:-:S02]  /*0750*/  IADD3 R23, PT, PT, R9, 0x40, RZ ;  /* 0x0000004009177810 */ /* 0x000fc40007ffe0ff */
[----:B------:R-:W-:Y:S02]  /*0760*/  MOV R4, RZ ;  /* 0x000000ff00047202 */ /* 0x000fe40000000f00 */
[----:B------:R-:W-:Y:S02]  /*0770*/  ISETP.GE.U32.AND P1, PT, R23, UR12, PT ;  /* 0x0000000c17007c0c */ /* 0x000fe4000bf26070 */
[----:B----4-:R-:W-:Y:S02]  /*0780*/  @!P4 IADD3 R6, P5, PT, R5, R34, RZ ;  /* 0x000000220506c210 */ /* 0x010fe40007fbe0ff */
[----:B------:R-:W-:Y:S01]  /*0790*/  SHF.R.S32.HI R29, RZ, 0x1f, R23 ;  /* 0x0000001fff1d7819 */ /* 0x000fe20000011417 */
[----:B------:R-:W3:Y:S01]  /*07a0*/  @!P2 LDG.E R4, desc[UR10][R10.64] ;  /* 0x0000000a0a04a981 */ /* 0x000ee2000c1e1900 */
[----:B------:R-:W-:Y:S02]  /*07b0*/  @!P3 MOV R14, R16 ;  /* 0x00000010000eb202 */ /* 0x000fe40000000f00 */
[----:B------:R-:W-:-:S02]  /*07c0*/  @!P3 MOV R15, R19 ;  /* 0x00000013000fb202 */ /* 0x000fc40000000f00 */
[C---:B------:R-:W-:Y:S02]  /*07d0*/  @!P4 IADD3.X R7, PT, PT, R0.reuse, R35, RZ, P5, !PT ;  /* 0x000000230007c210 */ /* 0x040fe40002ffe4ff */
[----:B-1----:R-:W-:Y:S01]  /*07e0*/  @!P4 IADD3 R12, P2, PT, R5, R32, RZ ;  /* 0x00000020050cc210 */ /* 0x002fe20007f5e0ff */
[----:B------:R-:W1:Y:S01]  /*07f0*/  @!P3 LDC.64 R34, c[0x0][0x398] ;  /* 0x0000e600ff22bb82 */ /* 0x000e620000000a00 */
[----:B------:R-:W-:Y:S01]  /*0800*/  ISETP.GE.AND.EX P1, PT, R29, UR13, PT, P1 ;  /* 0x0000000d1d007c0c */ /* 0x000fe2000bf26310 */
[C---:B------:R-:W-:Y:S01]  /*0810*/  @!P3 IMAD R25, R13.reuse, R37, R8 ;  /* 0x000000250d19b224 */ /* 0x040fe200078e0208 */
[----:B------:R4:W2:Y:S01]  /*0820*/  @!P4 LDG.E R61, desc[UR10][R6.64] ;  /* 0x0000000a063dc981 */ /* 0x0008a2000c1e1900 */
[----:B------:R-:W-:Y:S01]  /*0830*/  @!P3 IMAD.WIDE.U32 R14, R13, R36, R14 ;  /* 0x000000240d0eb225 */ /* 0x000fe200078e000e */
[----:B------:R-:W-:-:S03]  /*0840*/  @!P4 IADD3.X R13, PT, PT, R0, R33, RZ, P2, !PT ;  /* 0x00000021000dc210 */ /* 0x000fc600017fe4ff */
[----:B------:R-:W1:Y:S01]  /*0850*/  @!P0 LDC.64 R32, c[0x0][0x3a0] ;  /* 0x0000e800ff208b82 */ /* 0x000e620000000a00 */
[----:B------:R-:W-:Y:S01]  /*0860*/  @!P3 IADD3 R5, PT, PT, R15, R25, RZ ;  /* 0x000000190f05b210 */ /* 0x000fe20007ffe0ff */
[----:B0-----:R-:W-:Y:S01]  /*0870*/  @!P0 IMAD R0, R27, R30, RZ ;  /* 0x0000001e1b008224 */ /* 0x001fe200078e02ff */
[C---:B------:R-:W-:Y:S02]  /*0880*/  @!P3 SHF.L.U32 R15, R14.reuse, 0x1, RZ ;  /* 0x000000010e0fb819 */ /* 0x040fe400000006ff */
[----:B----4-:R-:W-:Y:S02]  /*0890*/  @!P0 MOV R6, R16 ;  /* 0x0000001000068202 */ /* 0x010fe40000000f00 */
[----:B------:R-:W-:Y:S01]  /*08a0*/  @!P0 MOV R7, R19 ;  /* 0x0000001300078202 */ /* 0x000fe20000000f00 */
[----:B------:R-:W0:Y:S01]  /*08b0*/  @!P1 LDC.64 R40, c[0x0][0x3f8] ;  /* 0x0000fe00ff289b82 */ /* 0x000e220000000a00 */
[----:B------:R-:W-:Y:S02]  /*08c0*/  @!P3 SHF.L.U64.HI R14, R14, 0x1, R5 ;  /* 0x000000010e0eb819 */ /* 0x000fe40000010205 */
[----:B------:R-:W-:Y:S01]  /*08d0*/  MOV R5, RZ ;  /* 0x000000ff00057202 */ /* 0x000fe20000000f00 */
[----:B------:R-:W-:-:S02]  /*08e0*/  @!P0 IMAD R31, R21, R31, R0 ;  /* 0x0000001f151f8224 */ /* 0x000fc400078e0200 */
[----:B------:R-:W-:Y:S01]  /*08f0*/  @!P0 IMAD.WIDE.U32 R6, R21, R30, R6 ;  /* 0x0000001e15068225 */ /* 0x000fe200078e0006 */
[----:B------:R-:W-:Y:S01]  /*0900*/  @!P3 IADD3 R10, P2, PT, R15, R38, RZ ;  /* 0x000000260f0ab210 */ /* 0x000fe20007f5e0ff */
[----:B------:R-:W4:Y:S01]  /*0910*/  @!P0 LDC.64 R36, c[0x0][0x398] ;  /* 0x0000e600ff248b82 */ /* 0x000f220000000a00 */
[----:B------:R1:W2:Y:S01]  /*0920*/  @!P4 LDG.E R5, desc[UR10][R12.64] ;  /* 0x0000000a0c05c981 */ /* 0x0002a2000c1e1900 */
[----:B------:R-:W-:Y:S02]  /*0930*/  IADD3 R27, PT, PT, R9, 0x50, RZ ;  /* 0x00000050091b7810 */ /* 0x000fe40007ffe0ff */
[----:B------:R-:W-:Y:S02]  /*0940*/  @!P0 IADD3 R7, PT, PT, R7, R31, RZ ;  /* 0x0000001f07078210 */ /* 0x000fe40007ffe0ff */
[----:B------:R-:W-:Y:S02]  /*0950*/  @!P3 IADD3.X R11, PT, PT, R14, R39, RZ, P2, !PT ;  /* 0x000000270e0bb210 */ /* 0x000fe400017fe4ff */
[----:B-1----:R-:W-:-:S03]  /*0960*/  @!P3 IADD3 R12, P4, PT, R15, R34, RZ ;  /* 0x000000220f0cb210 */ /* 0x002fc60007f9e0ff */
[----:B------:R1:W2:Y:S01]  /*0970*/  @!P3 LDG.E R60, desc[UR10][R10.64] ;  /* 0x0000000a0a3cb981 */ /* 0x0002a2000c1e1900 */
[----:B------:R-:W-:Y:S01]  /*0980*/  @!P0 SHF.L.U32 R15, R6, 0x1, RZ ;  /* 0x00000001060f8819 */ /* 0x000fe200000006ff */
[----:B------:R-:W4:Y:S01]  /*0990*/  @!P1 LDC.64 R38, c[0x0][0x3a0] ;  /* 0x0000e800ff269b82 */ /* 0x000f220000000a00 */
[----:B------:R-:W-:Y:S02]  /*09a0*/  ISETP.GE.U32.AND P2, PT, R27, UR12, PT ;  /* 0x0000000c1b007c0c */ /* 0x000fe4000bf46070 */
[----:B------:R-:W-:Y:S02]  /*09b0*/  SHF.R.S32.HI R25, RZ, 0x1f, R27 ;  /* 0x0000001fff197819 */ /* 0x000fe4000001141b */
[----:B------:R-:W-:Y:S02]  /*09c0*/  @!P3 IADD3.X R13, PT, PT, R14, R35, RZ, P4, !PT ;  /* 0x000000230e0db210 */ /* 0x000fe400027fe4ff */
[----:B------:R-:W-:Y:S02]  /*09d0*/  @!P0 SHF.L.U64.HI R0, R6, 0x1, R7 ;  /* 0x0000000106008819 */ /* 0x000fe40000010207 */
[----:B------:R-:W-:-:S02]  /*09e0*/  @!P0 IADD3 R20, P4, PT, R15, R32, RZ ;  /* 0x000000200f148210 */ /* 0x000fc40007f9e0ff */
[----:B------:R-:W-:Y:S02]  /*09f0*/  IADD3 R7, PT, PT, R9, 0x60, RZ ;  /* 0x0000006009077810 */ /* 0x000fe40007ffe0ff */
[----:B------:R-:W-:Y:S02]  /*0a00*/  ISETP.GE.AND.EX P2, PT, R25, UR13, PT, P2 ;  /* 0x0000000d19007c0c */ /* 0x000fe4000bf46320 */
[----:B------:R-:W-:Y:S02]  /*0a10*/  @!P0 IADD3.X R21, PT, PT, R0, R33, RZ, P4, !PT ;  /* 0x0000002100158210 */ /* 0x000fe400027fe4ff */
[----:B------:R-:W-:Y:S02]  /*0a20*/  ISETP.GE.U32.AND P4, PT, R7, UR12, PT ;  /* 0x0000000c07007c0c */ /* 0x000fe4000bf86070 */
[----:B------:R-:W-:Y:S01]  /*0a30*/  SHF.R.S32.HI R33, RZ, 0x1f, R7 ;  /* 0x0000001fff217819 */ /* 0x000fe20000011407 */
[----:B0-----:R-:W-:Y:S01]  /*0a40*/  @!P1 IMAD R8, R29, R40, RZ ;  /* 0x000000281d089224 */ /* 0x001fe200078e02ff */
[----:B-1----:R-:W-:Y:S01]  /*0a50*/  @!P1 MOV R10, R16 ;  /* 0x00000010000a9202 */ /* 0x002fe20000000f00 */
[----:B------:R-:W2:Y:S01]  /*0a60*/  @!P0 LDG.E R59, desc[UR10][R20.64] ;  /* 0x0000000a143b8981 */ /* 0x000ea2000c1e1900 */
[----:B------:R-:W-:-:S02]  /*0a70*/  @!P1 MOV R11, R19 ;  /* 0x00000013000b9202 */ /* 0x000fc40000000f00 */
[----:B------:R-:W-:Y:S01]  /*0a80*/  ISETP.GE.AND.EX P4, PT, R33, UR13, PT, P4 ;  /* 0x0000000d21007c0c */ /* 0x000fe2000bf86340 */
[C---:B------:R-:W-:Y:S01]  /*0a90*/  @!P1 IMAD R29, R23.reuse, R41, R8 ;  /* 0x00000029171d9224 */ /* 0x040fe200078e0208 */
[----:B------:R-:W-:Y:S01]  /*0aa0*/  MOV R6, RZ ;  /* 0x000000ff00067202 */ /* 0x000fe20000000f00 */
[----:B------:R-:W-:Y:S01]  /*0ab0*/  @!P1 IMAD.WIDE.U32 R10, R23, R40, R10 ;  /* 0x00000028170a9225 */ /* 0x000fe200078e000a */
[----:B------:R-:W0:Y:S04]  /*0ac0*/  @!P2 LDC.64 R42, c[0x0][0x3f8] ;  /* 0x0000fe00ff2aab82 */ /* 0x000e280000000a00 */
[----:B------:R1:W2:Y:S04]  /*0ad0*/  @!P3 LDG.E R6, desc[UR10][R12.64] ;  /* 0x0000000a0c06b981 */ /* 0x0002a8000c1e1900 */
[----:B------:R-:W0:Y:S01]  /*0ae0*/  @!P1 LDC.64 R40, c[0x0][0x398] ;  /* 0x0000e600ff289b82 */ /* 0x000e220000000a00 */
[----:B----4-:R-:W-:-:S02]  /*0af0*/  @!P0 IADD3 R22, P3, PT, R15, R36, RZ ;  /* 0x000000240f168210 */ /* 0x010fc40007f7e0ff */
[----:B------:R-:W-:-:S05]  /*0b00*/  @!P1 IADD3 R11, PT, PT, R11, R29, RZ ;  /* 0x0000001d0b0b9210 */ /* 0x000fca0007ffe0ff */
[----:B------:R-:W4:Y:S01]  /*0b10*/  @!P4 LDC.64 R14, c[0x0][0x3f8] ;  /* 0x0000fe00ff0ecb82 */ /* 0x000f220000000a00 */
[----:B------:R-:W-:Y:S02]  /*0b20*/  IADD3 R31, PT, PT, R9, 0x70, RZ ;  /* 0x00000070091f7810 */ /* 0x000fe40007ffe0ff */
[----:B------:R-:W-:Y:S02]  /*0b30*/  @!P0 IADD3.X R23, PT, PT, R0, R37, RZ, P3, !PT ;  /* 0x0000002500178210 */ /* 0x000fe40001ffe4ff */
[C---:B------:R-:W-:Y:S02]  /*0b40*/  @!P1 SHF.L.U32 R29, R10.reuse, 0x1, RZ ;  /* 0x000000010a1d9819 */ /* 0x040fe400000006ff */
[----:B------:R-:W-:Y:S01]  /*0b50*/  @!P1 SHF.L.U64.HI R0, R10, 0x1, R11 ;  /* 0x000000010a009819 */ /* 0x000fe2000001020b */
[----:B-1----:R-:W1:Y:S01]  /*0b60*/  @!P2 LDC.64 R12, c[0x0][0x398] ;  /* 0x0000e600ff0cab82 */ /* 0x002e620000000a00 */
[----:B------:R-:W-:Y:S01]  /*0b70*/  ISETP.GE.U32.AND P3, PT, R31, UR12, PT ;  /* 0x0000000c1f007c0c */ /* 0x000fe2000bf66070 */
[----:B------:R4:W2:Y:S01]  /*0b80*/  @!P0 LDG.E R46, desc[UR10][R22.64] ;  /* 0x0000000a162e8981 */ /* 0x0008a2000c1e1900 */
[----:B------:R-:W-:-:S05]  /*0b90*/  SHF.R.S32.HI R35, RZ, 0x1f, R31 ;  /* 0x0000001fff237819 */ /* 0x000fca000001141f */
[----:B------:R-:W1:Y:S01]  /*0ba0*/  @!P2 LDC.64 R10, c[0x0][0x3a0] ;  /* 0x0000e800ff0aab82 */ /* 0x000e620000000a00 */
[----:B------:R-:W-:Y:S02]  /*0bb0*/  ISETP.GE.AND.EX P3, PT, R35, UR13, PT, P3 ;  /* 0x0000000d23007c0c */ /* 0x000fe4000bf66330 */
[C---:B------:R-:W-:Y:S02]  /*0bc0*/  @!P1 IADD3 R24, P5, PT, R29.reuse, R38, RZ ;  /* 0x000000261d189210 */ /* 0x040fe40007fbe0ff */
[----:B0-----:R-:W-:Y:S01]  /*0bd0*/  @!P1 IADD3 R26, P0, PT, R29, R40, RZ ;  /* 0x000000281d1a9210 */ /* 0x001fe20007f1e0ff */
[----:B------:R-:W-:Y:S01]  /*0be0*/  @!P2 IMAD R8, R25, R42, RZ ;  /* 0x0000002a1908a224 */ /* 0x000fe200078e02ff */
[----:B------:R-:W-:Y:S02]  /*0bf0*/  @!P2 MOV R28, R16 ;  /* 0x00000010001ca202 */ /* 0x000fe40000000f00 */
[----:B------:R-:W-:Y:S01]  /*0c00*/  @!P2 MOV R29, R19 ;  /* 0x00000013001da202 */ /* 0x000fe20000000f00 */
[C---:B------:R-:W-:Y:S01]  /*0c10*/  @!P2 IMAD R37, R27.reuse, R43, R8 ;  /* 0x0000002b1b25a224 */ /* 0x040fe200078e0208 */
[C---:B------:R-:W-:Y:S01]  /*0c20*/  @!P1 IADD3.X R25, PT, PT, R0.reuse, R39, RZ, P5, !PT ;  /* 0x0000002700199210 */ /* 0x040fe20002ffe4ff */
[----:B------:R-:W-:Y:S01]  /*0c30*/  @!P2 IMAD.WIDE.U32 R28, R27, R42, R28 ;  /* 0x0000002a1b1ca225 */ /* 0x000fe200078e001c */
[----:B------:R-:W-:Y:S01]  /*0c40*/  @!P1 IADD3.X R27, PT, PT, R0, R41, RZ, P0, !PT ;  /* 0x00000029001b9210 */ /* 0x000fe200007fe4ff */
[----:B------:R-:W0:Y:S02]  /*0c50*/  @!P3 LDC.64 R20, c[0x0][0x3f8] ;  /* 0x0000fe00ff14bb82 */ /* 0x000e240000000a00 */
[----:B------:R1:W2:Y:S01]  /*0c60*/  @!P1 LDG.E R58, desc[UR10][R24.64] ;  /* 0x0000000a183a9981 */ /* 0x0002a2000c1e1900 */
[----:B----4-:R-:W-:Y:S01]  /*0c70*/  @!P4 IMAD R0, R33, R14, RZ ;  /* 0x0000000e2100c224 */ /* 0x010fe200078e02ff */
[----:B------:R-:W-:-:S02]  /*0c80*/  IADD3 R33, PT, PT, R9, 0x80, RZ ;  /* 0x0000008009217810 */ /* 0x000fc40007ffe0ff */
[----:B------:R-:W-:Y:S01]  /*0c90*/  @!P2 IADD3 R29, PT, PT, R29, R37, RZ ;  /* 0x000000251d1da210 */ /* 0x000fe20007ffe0ff */
[----:B------:R4:W2:Y:S01]  /*0ca0*/  @!P1 LDG.E R45, desc[UR10][R26.64] ;  /* 0x0000000a1a2d9981 */ /* 0x0008a2000c1e1900 */
[----:B------:R-:W-:Y:S02]  /*0cb0*/  ISETP.GE.U32.AND P1, PT, R33, UR12, PT ;  /* 0x0000000c21007c0c */ /* 0x000fe4000bf26070 */
[----:B------:R-:W-:Y:S02]  /*0cc0*/  SHF.R.S32.HI R37, RZ, 0x1f, R33 ;  /* 0x0000001fff257819 */ /* 0x000fe40000011421 */
[----:B------:R-:W-:Y:S01]  /*0cd0*/  @!P2 SHF.L.U32 R23, R28, 0x1, RZ ;  /* 0x000000011c17a819 */ /* 0x000fe200000006ff */
[----:B-1----:R-:W1:Y:S01]  /*0ce0*/  @!P4 LDC.64 R24, c[0x0][0x3a0] ;  /* 0x0000e800ff18cb82 */ /* 0x002e620000000a00 */
[----:B------:R-:W-:Y:S02]  /*0cf0*/  ISETP.GE.AND.EX P1, PT, R37, UR13, PT, P1 ;  /* 0x0000000d25007c0c */ /* 0x000fe4000bf26310 */
[----:B----4-:R-:W-:-:S02]  /*0d00*/  @!P4 MOV R26, R16 ;  /* 0x00000010001ac202 */ /* 0x010fc40000000f00 */
[----:B------:R-:W-:Y:S01]  /*0d10*/  @!P4 MOV R27, R19 ;  /* 0x00000013001bc202 */ /* 0x000fe20000000f00 */
[----:B------:R-:W-:Y:S01]  /*0d20*/  @!P4 IMAD R39, R7, R15, R0 ;  /* 0x0000000f0727c224 */ /* 0x000fe200078e0200 */
[----:B------:R-:W-:Y:S02]  /*0d30*/  @!P2 SHF.L.U64.HI R8, R28, 0x1, R29 ;  /* 0x000000011c08a819 */ /* 0x000fe4000001021d */
[----:B------:R-:W-:Y:S01]  /*0d40*/  @!P2 IADD3 R28, P0, PT, R23, R10, RZ ;  /* 0x0000000a171ca210 */ /* 0x000fe20007f1e0ff */
[----:B------:R-:W-:Y:S01]  /*0d50*/  @!P4 IMAD.WIDE.U32 R26, R7, R14, R26 ;  /* 0x0000000e071ac225 */ /* 0x000fe200078e001a */
[----:B------:R-:W-:Y:S01]  /*0d60*/  @!P2 IADD3 R22, P5, PT, R23, R12, RZ ;  /* 0x0000000c1716a210 */ /* 0x000fe20007fbe0ff */
[----:B------:R-:W4:Y:S01]  /*0d70*/  @!P3 LDC.64 R14, c[0x0][0x3a0] ;  /* 0x0000e800ff0ebb82 */ /* 0x000f220000000a00 */
[C---:B------:R-:W-:Y:S02]  /*0d80*/  @!P2 IADD3.X R29, PT, PT, R8.reuse, R11, RZ, P0, !PT ;  /* 0x0000000b081da210 */ /* 0x040fe400007fe4ff */
[----:B------:R-:W-:-:S02]  /*0d90*/  @!P2 IADD3.X R23, PT, PT, R8, R13, RZ, P5, !PT ;  /* 0x0000000d0817a210 */ /* 0x000fc40002ffe4ff */
[----:B------:R-:W-:-:S03]  /*0da0*/  @!P4 IADD3 R13, PT, PT, R27, R39, RZ ;  /* 0x000000271b0dc210 */ /* 0x000fc60007ffe0ff */
[----:B------:R-:W4:Y:S01]  /*0db0*/  @!P4 LDC.64 R10, c[0x0][0x398] ;  /* 0x0000e600ff0acb82 */ /* 0x000f220000000a00 */
[C---:B------:R-:W-:Y:S01]  /*0dc0*/  @!P4 SHF.L.U64.HI R30, R26.reuse, 0x1, R13 ;  /* 0x000000011a1ec819 */ /* 0x040fe2000001020d */
[----:B0-----:R-:W-:Y:S01]  /*0dd0*/  @!P3 IMAD R8, R35, R20, RZ ;  /* 0x000000142308b224 */ /* 0x001fe200078e02ff */
[----:B------:R-:W-:Y:S01]  /*0de0*/  IADD3 R0, PT, PT, R9, 0x90, RZ ;  /* 0x0000009009007810 */ /* 0x000fe20007ffe0ff */
[----:B------:R-:W2:Y:S04]  /*0df0*/  @!P2 LDG.E R57, desc[UR10][R28.64] ;  /* 0x0000000a1c39a981 */ /* 0x000ea8000c1e1900 */
[----:B------:R-:W0:Y:S01]  /*0e00*/  @!P1 LDC.64 R12, c[0x0][0x3f8] ;  /* 0x0000fe00ff0c9b82 */ /* 0x000e220000000a00 */
[----:B------:R-:W-:Y:S01]  /*0e10*/  @!P4 SHF.L.U32 R35, R26, 0x1, RZ ;  /* 0x000000011a23c819 */ /* 0x000fe200000006ff */
[----:B------:R1:W2:Y:S01]  /*0e20*/  @!P2 LDG.E R44, desc[UR10][R22.64] ;  /* 0x0000000a162ca981 */ /* 0x0002a2000c1e1900 */
[----:B------:R-:W-:-:S02]  /*0e30*/  @!P3 MOV R26, R16 ;  /* 0x00000010001ab202 */ /* 0x000fc40000000f00 */
[----:B------:R-:W-:Y:S02]  /*0e40*/  @!P3 MOV R27, R19 ;  /* 0x00000013001bb202 */ /* 0x000fe40000000f00 */
[----:B------:R-:W-:Y:S02]  /*0e50*/  ISETP.GE.U32.AND P5, PT, R0, UR12, PT ;  /* 0x0000000c00007c0c */ /* 0x000fe4000bfa6070 */
[----:B------:R-:W-:Y:S01]  /*0e60*/  SHF.R.S32.HI R7, RZ, 0x1f, R0 ;  /* 0x0000001fff077819 */ /* 0x000fe20000011400 */
[C---:B------:R-:W-:Y:S02]  /*0e70*/  @!P3 IMAD R39, R31.reuse, R21, R8 ;  /* 0x000000151f27b224 */ /* 0x040fe400078e0208 */
[----:B------:R-:W-:Y:S01]  /*0e80*/  @!P3 IMAD.WIDE.U32 R20, R31, R20, R26 ;  /* 0x000000141f14b225 */ /* 0x000fe200078e001a */
[----:B------:R-:W-:Y:S01]  /*0e90*/  ISETP.GE.AND.EX P5, PT, R7, UR13, PT, P5 ;  /* 0x0000000d07007c0c */ /* 0x000fe2000bfa6350 */
[----:B-1----:R-:W1:Y:S01]  /*0ea0*/  @!P1 LDC.64 R22, c[0x0][0x3a0] ;  /* 0x0000e800ff169b82 */ /* 0x002e620000000a00 */
[----:B------:R-:W-:-:S02]  /*0eb0*/  @!P4 IADD3 R26, P0, PT, R35, R24, RZ ;  /* 0x00000018231ac210 */ /* 0x000fc40007f1e0ff */
[----:B----4-:R-:W-:Y:S02]  /*0ec0*/  @!P4 IADD3 R10, P2, PT, R35, R10, RZ ;  /* 0x0000000a230ac210 */ /* 0x010fe40007f5e0ff */
[----:B------:R-:W-:Y:S02]  /*0ed0*/  @!P4 IADD3.X R27, PT, PT, R30, R25, RZ, P0, !PT ;  /* 0x000000191e1bc210 */ /* 0x000fe400007fe4ff */
[----:B------:R-:W-:Y:S01]  /*0ee0*/  @!P3 IADD3 R21, PT, PT, R21, R39, RZ ;  /* 0x000000271515b210 */ /* 0x000fe20007ffe0ff */
[----:B------:R-:W4:Y:S01]  /*0ef0*/  @!P3 LDC.64 R24, c[0x0][0x398] ;  /* 0x0000e600ff18bb82 */ /* 0x000f220000000a00 */
[C---:B------:R-:W-:Y:S01]  /*0f00*/  @!P3 SHF.L.U32 R35, R20.reuse, 0x1, RZ ;  /* 0x000000011423b819 */ /* 0x040fe200000006ff */
[----:B------:R0:W2:Y:S01]  /*0f10*/  @!P4 LDG.E R56, desc[UR10][R26.64] ;  /* 0x0000000a1a38c981 */ /* 0x0000a2000c1e1900 */
[----:B------:R-:W-:Y:S02]  /*0f20*/  @!P3 SHF.L.U64.HI R8, R20, 0x1, R21 ;  /* 0x000000011408b819 */ /* 0x000fe40000010215 */
[----:B------:R-:W-:Y:S01]  /*0f30*/  @!P3 IADD3 R28, P0, PT, R35, R14, RZ ;  /* 0x0000000e231cb210 */ /* 0x000fe20007f1e0ff */
[----:B0-----:R-:W-:-:S02]  /*0f40*/  @!P1 IMAD R14, R37, R12, RZ ;  /* 0x0000000c250e9224 */ /* 0x001fc400078e02ff */
[----:B------:R-:W0:Y:S01]  /*0f50*/  @!P5 LDC.64 R20, c[0x0][0x3f8] ;  /* 0x0000fe00ff14db82 */ /* 0x000e220000000a00 */
[----:B------:R-:W-:Y:S01]  /*0f60*/  @!P3 IADD3.X R29, PT, PT, R8, R15, RZ, P0, !PT ;  /* 0x0000000f081db210 */ /* 0x000fe200007fe4ff */
[----:B------:R-:W-:Y:S01]  /*0f70*/  @!P1 IMAD R39, R33, R13, R14 ;  /* 0x0000000d21279224 */ /* 0x000fe200078e020e */
[----:B------:R-:W-:Y:S02]  /*0f80*/  IADD3 R31, PT, PT, R9, 0xa0, RZ ;  /* 0x000000a0091f7810 */ /* 0x000fe40007ffe0ff */
[----:B------:R-:W-:Y:S02]  /*0f90*/  @!P1 MOV R26, R16 ;  /* 0x00000010001a9202 */ /* 0x000fe40000000f00 */
[----:B------:R-:W-:Y:S02]  /*0fa0*/  CS2R R42, SRZ ;  /* 0x00000000002a7805 */ /* 0x000fe4000001ff00 */
[----:B------:R-:W-:Y:S01]  /*0fb0*/  @!P1 MOV R27, R19 ;  /* 0x00000013001b9202 */ /* 0x000fe20000000f00 */
[----:B------:R-:W3:Y:S01]  /*0fc0*/  @!P1 LDC.64 R14, c[0x0][0x398] ;  /* 0x0000e600ff0e9b82 */ /* 0x000ee20000000a00 */
[----:B------:R-:W-:Y:S01]  /*0fd0*/  ISETP.GE.U32.AND P0, PT, R31, UR12, PT ;  /* 0x0000000c1f007c0c */ /* 0x000fe2000bf06070 */
[----:B------:R1:W2:Y:S01]  /*0fe0*/  @!P3 LDG.E R55, desc[UR10][R28.64] ;  /* 0x0000000a1c37b981 */ /* 0x0002a2000c1e1900 */
[----:B------:R-:W-:Y:S01]  /*0ff0*/  SHF.R.S32.HI R37, RZ, 0x1f, R31 ;  /* 0x0000001fff257819 */ /* 0x000fe2000001141f */
[----:B------:R-:W-:Y:S01]  /*1000*/  @!P1 IMAD.WIDE.U32 R26, R33, R12, R26 ;  /* 0x0000000c211a9225 */ /* 0x000fe200078e001a */
[----:B------:R-:W-:-:S02]  /*1010*/  @!P4 IADD3.X R11, PT, PT, R30, R11, RZ, P2, !PT ;  /* 0x0000000b1e0bc210 */ /* 0x000fc400017fe4ff */
[----:B------:R-:W-:Y:S01]  /*1020*/  ISETP.GE.AND.EX P0, PT, R37, UR13, PT, P0 ;  /* 0x0000000d25007c0c */ /* 0x000fe2000bf06300 */
[----:B------:R-:W3:Y:S01]  /*1030*/  @!P5 LDC.64 R12, c[0x0][0x398] ;  /* 0x0000e600ff0cdb82 */ /* 0x000ee20000000a00 */
[----:B----4-:R-:W-:Y:S01]  /*1040*/  @!P3 IADD3 R24, P2, PT, R35, R24, RZ ;  /* 0x000000182318b210 */ /* 0x010fe20007f5e0ff */
[----:B------:R4:W2:Y:S01]  /*1050*/  @!P4 LDG.E R43, desc[UR10][R10.64] ;  /* 0x0000000a0a2bc981 */ /* 0x0008a2000c1e1900 */
[----:B-1----:R-:W-:Y:S02]  /*1060*/  @!P1 IADD3 R29, PT, PT, R27, R39, RZ ;  /* 0x000000271b1d9210 */ /* 0x002fe40007ffe0ff */
[----:B------:R-:W-:Y:S02]  /*1070*/  @!P1 SHF.L.U32 R27, R26, 0x1, RZ ;  /* 0x000000011a1b9819 */ /* 0x000fe400000006ff */
[----:B------:R-:W-:Y:S01]  /*1080*/  @!P3 IADD3.X R25, PT, PT, R8, R25, RZ, P2, !PT ;  /* 0x000000190819b210 */ /* 0x000fe200017fe4ff */
[----:B----4-:R-:W1:Y:S01]  /*1090*/  @!P5 LDC.64 R10, c[0x0][0x3a0] ;  /* 0x0000e800ff0adb82 */ /* 0x010e620000000a00 */
[----:B------:R-:W-:Y:S01]  /*10a0*/  @!P1 SHF.L.U64.HI R8, R26, 0x1, R29 ;  /* 0x000000011a089819 */ /* 0x000fe2000001021d */
[----:B0-----:R-:W-:Y:S01]  /*10b0*/  @!P5 IMAD R7, R7, R20, RZ ;  /* 0x000000140707d224 */ /* 0x001fe200078e02ff */
[----:B------:R-:W-:-:S02]  /*10c0*/  @!P5 MOV R28, R16 ;  /* 0x00000010001cd202 */ /* 0x000fc40000000f00 */
[----:B------:R-:W-:Y:S02]  /*10d0*/  CS2R R52, SRZ ;  /* 0x0000000000347805 */ /* 0x000fe4000001ff00 */
[----:B------:R-:W-:Y:S02]  /*10e0*/  @!P5 MOV R29, R19 ;  /* 0x00000013001dd202 */ /* 0x000fe40000000f00 */
[----:B------:R-:W-:Y:S01]  /*10f0*/  @!P1 IADD3 R22, P2, PT, R27, R22, RZ ;  /* 0x000000161b169210 */ /* 0x000fe20007f5e0ff */
[C---:B------:R-:W-:Y:S01]  /*1100*/  @!P5 IMAD R7, R0.reuse, R21, R7 ;  /* 0x000000150007d224 */ /* 0x040fe200078e0207 */
[----:B------:R-:W-:Y:S01]  /*1110*/  IADD3 R35, PT, PT, R9, 0xb0, RZ ;  /* 0x000000b009237810 */ /* 0x000fe20007ffe0ff */
[----:B------:R-:W-:Y:S01]  /*1120*/  @!P5 IMAD.WIDE.U32 R28, R0, R20, R28 ;  /* 0x00000014001cd225 */ /* 0x000fe200078e001c */
[C---:B------:R-:W-:Y:S01]  /*1130*/  @!P1 IADD3.X R23, PT, PT, R8.reuse, R23, RZ, P2, !PT ;  /* 0x0000001708179210 */ /* 0x040fe200017fe4ff */
[----:B------:R-:W0:Y:S01]  /*1140*/  @!P0 LDC.64 R20, c[0x0][0x3f8] ;  /* 0x0000fe00ff148b82 */ /* 0x000e220000000a00 */
[----:B---3--:R-:W-:Y:S01]  /*1150*/  @!P1 IADD3 R26, P2, PT, R27, R14, RZ ;  /* 0x0000000e1b1a9210 */ /* 0x008fe20007f5e0ff */
[----:B------:R-:W3:Y:S03]  /*1160*/  @!P3 LDG.E R42, desc[UR10][R24.64] ;  /* 0x0000000a182ab981 */ /* 0x000ee6000c1e1900 */
[----:B------:R-:W-:Y:S01]  /*1170*/  @!P1 IADD3.X R27, PT, PT, R8, R15, RZ, P2, !PT ;  /* 0x0000000f081b9210 */ /* 0x000fe200017fe4ff */
[----:B------:R4:W3:Y:S01]  /*1180*/  @!P1 LDG.E R54, desc[UR10][R22.64] ;  /* 0x0000000a16369981 */ /* 0x0008e2000c1e1900 */
[----:B------:R-:W-:-:S02]  /*1190*/  MOV R15, RZ ;  /* 0x000000ff000f7202 */ /* 0x000fc40000000f00 */
[----:B------:R-:W-:Y:S02]  /*11a0*/  @!P5 IADD3 R7, PT, PT, R29, R7, RZ ;  /* 0x000000071d07d210 */ /* 0x000fe40007ffe0ff */
[C---:B------:R-:W-:Y:S02]  /*11b0*/  @!P5 SHF.L.U32 R33, R28.reuse, 0x1, RZ ;  /* 0x000000011c21d819 */ /* 0x040fe400000006ff */
[----:B------:R-:W3:Y:S01]  /*11c0*/  @!P1 LDG.E R15, desc[UR10][R26.64] ;  /* 0x0000000a1a0f9981 */ /* 0x000ee2000c1e1900 */
[----:B------:R-:W-:Y:S02]  /*11d0*/  ISETP.GE.U32.AND P1, PT, R35, UR12, PT ;  /* 0x0000000c23007c0c */ /* 0x000fe4000bf26070 */
[----:B------:R-:W-:Y:S02]  /*11e0*/  SHF.R.S32.HI R47, RZ, 0x1f, R35 ;  /* 0x0000001fff2f7819 */ /* 0x000fe40000011423 */
[----:B------:R-:W-:Y:S02]  /*11f0*/  @!P5 SHF.L.U64.HI R28, R28, 0x1, R7 ;  /* 0x000000011c1cd819 */ /* 0x000fe40000010207 */
[----:B-1----:R-:W-:-:S02]  /*1200*/  @!P5 IADD3 R10, P2, PT, R33, R10, RZ ;  /* 0x0000000a210ad210 */ /* 0x002fc40007f5e0ff */
[----:B------:R-:W-:Y:S02]  /*1210*/  ISETP.GE.AND.EX P1, PT, R47, UR13, PT, P1 ;  /* 0x0000000d2f007c0c */ /* 0x000fe4000bf26310 */
[C---:B------:R-:W-:Y:S02]  /*1220*/  @!P5 IADD3.X R11, PT, PT, R28.reuse, R11, RZ, P2, !PT ;  /* 0x0000000b1c0bd210 */ /* 0x040fe400017fe4ff */
[----:B------:R-:W-:Y:S01]  /*1230*/  @!P5 IADD3 R32, P3, PT, R33, R12, RZ ;  /* 0x0000000c2120d210 */ /* 0x000fe20007f7e0ff */
[----:B0-----:R-:W-:Y:S01]  /*1240*/  @!P0 IMAD R0, R37, R20, RZ ;  /* 0x0000001425008224 */ /* 0x001fe200078e02ff */
[----:B------:R-:W-:Y:S01]  /*1250*/  IADD3 R41, PT, PT, R9, 0xc0, RZ ;  /* 0x000000c009297810 */ /* 0x000fe20007ffe0ff */
[----:B------:R0:W3:Y:S01]  /*1260*/  @!P5 LDG.E R53, desc[UR10][R10.64] ;  /* 0x0000000a0a35d981 */ /* 0x0000e2000c1e1900 */
[----:B------:R-:W-:Y:S02]  /*1270*/  @!P5 IADD3.X R33, PT, PT, R28, R13, RZ, P3, !PT ;  /* 0x0000000d1c21d210 */ /* 0x000fe40001ffe4ff */
[----:B------:R-:W1:Y:S01]  /*1280*/  @!P0 LDC.64 R28, c[0x0][0x3a0] ;  /* 0x0000e800ff1c8b82 */ /* 0x000e620000000a00 */
[----:B------:R-:W-:Y:S01]  /*1290*/  ISETP.GE.U32.AND P4, PT, R41, UR12, PT ;  /* 0x0000000c29007c0c */ /* 0x000fe2000bf86070 */
[----:B----4-:R-:W-:Y:S01]  /*12a0*/  @!P0 IMAD R23, R31, R21, R0 ;  /* 0x000000151f178224 */ /* 0x010fe200078e0200 */
[----:B------:R-:W-:-:S02]  /*12b0*/  SHF.R.S32.HI R49, RZ, 0x1f, R41 ;  /* 0x0000001fff317819 */ /* 0x000fc40000011429 */
[----:B0-----:R-:W-:-:S03]  /*12c0*/  @!P0 MOV R10, R16 ;  /* 0x00000010000a8202 */ /* 0x001fc60000000f00 */
[----:B------:R-:W0:Y:S01]  /*12d0*/  @!P1 LDC.64 R12, c[0x0][0x3f8] ;  /* 0x0000fe00ff0c9b82 */ /* 0x000e220000000a00 */
[----:B------:R-:W-:Y:S02]  /*12e0*/  @!P0 MOV R11, R19 ;  /* 0x00000013000b8202 */ /* 0x000fe40000000f00 */
[----:B------:R-:W-:Y:S01]  /*12f0*/  ISETP.GE.AND.EX P4, PT, R49, UR13, PT, P4 ;  /* 0x0000000d31007c0c */ /* 0x000fe2000bf86340 */
[----:B------:R-:W-:-:S04]  /*1300*/  @!P0 IMAD.WIDE.U32 R20, R31, R20, R10 ;  /* 0x000000141f148225 */ /* 0x000fc800078e000a */
[----:B------:R-:W4:Y:S01]  /*1310*/  @!P0 LDC.64 R30, c[0x0][0x398] ;  /* 0x0000e600ff1e8b82 */ /* 0x000f220000000a00 */
[----:B------:R-:W-:Y:S02]  /*1320*/  IADD3 R36, PT, PT, R9, 0xd0, RZ ;  /* 0x000000d009247810 */ /* 0x000fe40007ffe0ff */
[----:B------:R-:W-:Y:S02]  /*1330*/  @!P0 IADD3 R21, PT, PT, R21, R23, RZ ;  /* 0x0000001715158210 */ /* 0x000fe40007ffe0ff */
[----:B------:R-:W-:-:S03]  /*1340*/  MOV R7, RZ ;  /* 0x000000ff00077202 */ /* 0x000fc60000000f00 */
[----:B------:R-:W4:Y:S01]  /*1350*/  @!P1 LDC.64 R26, c[0x0][0x3a0] ;  /* 0x0000e800ff1a9b82 */ /* 0x000f220000000a00 */
[----:B------:R-:W-:Y:S02]  /*1360*/  @!P0 SHF.L.U32 R11, R20, 0x1, RZ ;  /* 0x00000001140b8819 */ /* 0x000fe400000006ff */
[C---:B------:R-:W-:Y:S01]  /*1370*/  IADD3 R14, PT, PT, R9.reuse, 0xe0, RZ ;  /* 0x000000e0090e7810 */ /* 0x040fe20007ffe0ff */
[----:B------:R1:W3:Y:S01]  /*1380*/  @!P5 LDG.E R7, desc[UR10][R32.64] ;  /* 0x0000000a2007d981 */ /* 0x0002e2000c1e1900 */
[----:B------:R-:W-:-:S03]  /*1390*/  IADD3 R0, PT, PT, R9, 0xf0, RZ ;  /* 0x000000f009007810 */ /* 0x000fc60007ffe0ff */
[----:B------:R-:W4:Y:S01]  /*13a0*/  @!P4 LDC.64 R22, c[0x0][0x3f8] ;  /* 0x0000fe00ff16cb82 */ /* 0x000f220000000a00 */
[----:B------:R-:W-:Y:S02]  /*13b0*/  ISETP.GE.U32.AND P2, PT, R36, UR12, PT ;  /* 0x0000000c24007c0c */ /* 0x000fe4000bf46070 */
[----:B------:R-:W-:Y:S02]  /*13c0*/  SHF.R.S32.HI R9, RZ, 0x1f, R36 ;  /* 0x0000001fff097819 */ /* 0x000fe40000011424 */
[----:B------:R-:W-:Y:S02]  /*13d0*/  @!P0 SHF.L.U64.HI R8, R20, 0x1, R21 ;  /* 0x0000000114088819 */ /* 0x000fe40000010215 */
[----:B-1----:R-:W-:Y:S02]  /*13e0*/  @!P0 IADD3 R28, P6, PT, R11, R28, RZ ;  /* 0x0000001c0b1c8210 */ /* 0x002fe40007fde0ff */
[----:B------:R-:W-:Y:S01]  /*13f0*/  ISETP.GE.AND.EX P2, PT, R9, UR13, PT, P2 ;  /* 0x0000000d09007c0c */ /* 0x000fe2000bf46320 */
[----:B------:R-:W-:Y:S01]  /*1400*/  UIMAD.WIDE UR6, UR4, 0x8, UR6 ;  /* 0x00000008040678a5 */ /* 0x000fe2000f8e0206 */
[----:B------:R-:W-:Y:S01]  /*1410*/  @!P1 MOV R32, R16 ;  /* 0x0000001000209202 */ /* 0x000fe20000000f00 */
[----:B0-----:R-:W-:Y:S01]  /*1420*/  @!P1 IMAD R20, R47, R12, RZ ;  /* 0x0000000c2f149224 */ /* 0x001fe200078e02ff */
[----:B------:R-:W-:-:S02]  /*1430*/  @!P1 MOV R33, R19 ;  /* 0x0000001300219202 */ /* 0x000fc40000000f00 */
[----:B------:R-:W-:Y:S02]  /*1440*/  @!P0 IADD3.X R29, PT, PT, R8, R29, RZ, P6, !PT ;  /* 0x0000001d081d8210 */ /* 0x000fe400037fe4ff */
[----:B----4-:R-:W-:Y:S02]  /*1450*/  @!P0 IADD3 R30, P6, PT, R11, R30, RZ ;  /* 0x0000001e0b1e8210 */ /* 0x010fe40007fde0ff */
[----:B------:R-:W0:Y:S01]  /*1460*/  @!P1 LDC.64 R10, c[0x0][0x398] ;  /* 0x0000e600ff0a9b82 */ /* 0x000e220000000a00 */
[C---:B------:R-:W-:Y:S02]  /*1470*/  @!P1 IMAD R13, R35.reuse, R13, R20 ;  /* 0x0000000d230d9224 */ /* 0x040fe400078e0214 */
[----:B------:R-:W-:Y:S01]  /*1480*/  @!P1 IMAD.WIDE.U32 R32, R35, R12, R32 ;  /* 0x0000000c23209225 */ /* 0x000fe200078e0020 */
[----:B------:R-:W-:Y:S01]  /*1490*/  MOV R24, UR6 ;  /* 0x0000000600187c02 */ /* 0x000fe20008000f00 */
[----:B------:R0:W4:Y:S01]  /*14a0*/  @!P0 LDG.E R52, desc[UR10][R28.64] ;  /* 0x0000000a1c348981 */ /* 0x000122000c1e1900 */
[----:B------:R-:W-:-:S02]  /*14b0*/  MOV R25, UR7 ;  /* 0x0000000700197c02 */ /* 0x000fc40008000f00 */
[----:B------:R-:W-:Y:S01]  /*14c0*/  ISETP.GE.U32.AND P3, PT, R14, UR12, PT ;  /* 0x0000000c0e007c0c */ /* 0x000fe2000bf66070 */
[----:B------:R-:W1:Y:S01]  /*14d0*/  @!P2 LDC.64 R20, c[0x0][0x3f8] ;  /* 0x0000fe00ff14ab82 */ /* 0x000e620000000a00 */
[----:B------:R-:W-:Y:S02]  /*14e0*/  @!P1 IADD3 R33, PT, PT, R33, R13, RZ ;  /* 0x0000000d21219210 */ /* 0x000fe40007ffe0ff */
[----:B------:R-:W-:Y:S01]  /*14f0*/  SHF.R.S32.HI R37, RZ, 0x1f, R14 ;  /* 0x0000001fff257819 */ /* 0x000fe2000001140e */
[----:B------:R-:W4:Y:S01]  /*1500*/  LDG.E.64 R24, desc[UR10][R24.64] ;  /* 0x0000000a18187981 */ /* 0x000f22000c1e1b00 */
[----:B------:R-:W-:Y:S01]  /*1510*/  @!P1 SHF.L.U32 R47, R32, 0x1, RZ ;  /* 0x00000001202f9819 */ /* 0x000fe200000006ff */
[----:B------:R-:W-:Y:S01]  /*1520*/  @!P4 IMAD R34, R49, R22, RZ ;  /* 0x000000163122c224 */ /* 0x000fe200078e02ff */
[----:B------:R-:W-:Y:S01]  /*1530*/  @!P0 IADD3.X R31, PT, PT, R8, R31, RZ, P6, !PT ;  /* 0x0000001f081f8210 */ /* 0x000fe200037fe4ff */
[----:B------:R-:W1:Y:S01]  /*1540*/  @!P4 LDC.64 R12, c[0x0][0x3a0] ;  /* 0x0000e800ff0ccb82 */ /* 0x000e620000000a00 */
[----:B------:R-:W-:-:S02]  /*1550*/  @!P1 SHF.L.U64.HI R38, R32, 0x1, R33 ;  /* 0x0000000120269819 */ /* 0x000fc40000010221 */
[----:B------:R-:W-:Y:S02]  /*1560*/  CS2R R50, SRZ ;  /* 0x0000000000327805 */ /* 0x000fe4000001ff00 */
[----:B------:R-:W-:Y:S01]  /*1570*/  @!P1 IADD3 R32, P6, PT, R47, R26, RZ ;  /* 0x0000001a2f209210 */ /* 0x000fe20007fde0ff */
[----:B------:R-:W1:Y:S01]  /*1580*/  LDCU.U8 UR6, c[0x0][0x414] ;  /* 0x00008280ff0677ac */ /* 0x000e620008000000 */
[----:B------:R-:W-:Y:S01]  /*1590*/  ISETP.GE.AND.EX P3, PT, R37, UR13, PT, P3 ;  /* 0x0000000d25007c0c */ /* 0x000fe2000bf66330 */
[----:B------:R-:W-:Y:S01]  /*15a0*/  @!P4 IMAD R49, R41, R23, R34 ;  /* 0x000000172931c224 */ /* 0x000fe200078e0222 */
[----:B------:R-:W-:Y:S02]  /*15b0*/  @!P1 IADD3.X R33, PT, PT, R38, R27, RZ, P6, !PT ;  /* 0x0000001b26219210 */ /* 0x000fe400037fe4ff */
[----:B------:R-:W-:Y:S01]  /*15c0*/  MOV R8, RZ ;  /* 0x000000ff00087202 */ /* 0x000fe20000000f00 */
[----:B------:R-:W1:Y:S01]  /*15d0*/  @!P4 LDC.64 R26, c[0x0][0x398] ;  /* 0x0000e600ff1acb82 */ /* 0x000e620000000a00 */
[----:B------:R-:W-:Y:S01]  /*15e0*/  @!P4 MOV R34, R16 ;  /* 0x000000100022c202 */ /* 0x000fe20000000f00 */
[----:B------:R1:W4:Y:S01]  /*15f0*/  @!P1 LDG.E R51, desc[UR10][R32.64] ;  /* 0x0000000a20339981 */ /* 0x000322000c1e1900 */
[----:B------:R-:W-:-:S03]  /*1600*/  @!P4 MOV R35, R19 ;  /* 0x000000130023c202 */ /* 0x000fc60000000f00 */
[----:B------:R1:W4:Y:S01]  /*1610*/  @!P0 LDG.E R8, desc[UR10][R30.64] ;  /* 0x0000000a1e088981 */ /* 0x000322000c1e1900 */
[----:B0-----:R-:W-:Y:S01]  /*1620*/  @!P1 IADD3 R28, P0, PT, R47, R10, RZ ;  /* 0x0000000a2f1c9210 */ /* 0x001fe20007f1e0ff */
[----:B------:R-:W-:Y:S02]  /*1630*/  @!P4 IMAD.WIDE.U32 R34, R41, R22, R34 ;  /* 0x000000162922c225 */ /* 0x000fe400078e0022 */
[----:B------:R-:W0:Y:S01]  /*1640*/  @!P3 LDC.64 R22, c[0x0][0x3f8] ;  /* 0x0000fe00ff16bb82 */ /* 0x000e220000000a00 */
[----:B------:R-:W-:Y:S02]  /*1650*/  @!P1 IADD3.X R29, PT, PT, R38, R11, RZ, P0, !PT ;  /* 0x0000000b261d9210 */ /* 0x000fe400007fe4ff */
[----:B------:R-:W-:Y:S01]  /*1660*/  @!P4 IADD3 R35, PT, PT, R35, R49, RZ ;  /* 0x000000312323c210 */ /* 0x000fe20007ffe0ff */
[----:B-1----:R-:W-:Y:S01]  /*1670*/  @!P2 IMAD R9, R9, R20, RZ ;  /* 0x000000140909a224 */ /* 0x002fe200078e02ff */
[----:B------:R-:W-:-:S03]  /*1680*/  @!P4 SHF.L.U32 R41, R34, 0x1, RZ ;  /* 0x000000012229c819 */ /* 0x000fc600000006ff */
[----:B------:R-:W1:Y:S01]  /*1690*/  @!P2 LDC.64 R10, c[0x0][0x3a0] ;  /* 0x0000e800ff0aab82 */ /* 0x000e620000000a00 */
[----:B------:R-:W-:Y:S02]  /*16a0*/  @!P2 MOV R32, R16 ;  /* 0x000000100020a202 */ /* 0x000fe40000000f00 */
[----:B------:R-:W-:Y:S02]  /*16b0*/  @!P2 MOV R33, R19 ;  /* 0x000000130021a202 */ /* 0x000fe40000000f00 */
[----:B------:R-:W-:Y:S01]  /*16c0*/  @!P4 SHF.L.U64.HI R38, R34, 0x1, R35 ;  /* 0x000000012226c819 */ /* 0x000fe20000010223 */
[C---:B------:R-:W-:Y:S02]  /*16d0*/  @!P2 IMAD R47, R36.reuse, R21, R9 ;  /* 0x00000015242fa224 */ /* 0x040fe400078e0209 */
[----:B------:R-:W1:Y:S01]  /*16e0*/  @!P2 LDC.64 R34, c[0x0][0x398] ;  /* 0x0000e600ff22ab82 */ /* 0x000e620000000a00 */
[----:B------:R-:W-:Y:S01]  /*16f0*/  @!P4 IADD3 R30, P0, PT, R41, R12, RZ ;  /* 0x0000000c291ec210 */ /* 0x000fe20007f1e0ff */
[----:B------:R-:W-:Y:S01]  /*1700*/  @!P2 IMAD.WIDE.U32 R20, R36, R20, R32 ;  /* 0x000000142414a225 */ /* 0x000fe200078e0020 */
[----:B------:R-:W-:-:S02]  /*1710*/  ISETP.GE.U32.AND P5, PT, R0, UR12, PT ;  /* 0x0000000c00007c0c */ /* 0x000fc4000bfa6070 */
[----:B------:R-:W-:Y:S02]  /*1720*/  SHF.R.S32.HI R39, RZ, 0x1f, R0 ;  /* 0x0000001fff277819 */ /* 0x000fe40000011400 */
[C---:B------:R-:W-:Y:S01]  /*1730*/  @!P4 IADD3.X R31, PT, PT, R38.reuse, R13, RZ, P0, !PT ;  /* 0x0000000d261fc210 */ /* 0x040fe200007fe4ff */
[----:B------:R-:W2:Y:S01]  /*1740*/  @!P3 LDC.64 R32, c[0x0][0x398] ;  /* 0x0000e600ff20bb82 */ /* 0x000ea20000000a00 */
[----:B------:R-:W-:Y:S02]  /*1750*/  @!P4 IADD3 R26, P0, PT, R41, R26, RZ ;  /* 0x0000001a291ac210 */ /* 0x000fe40007f1e0ff */
[----:B------:R-:W-:Y:S01]  /*1760*/  @!P2 IADD3 R13, PT, PT, R21, R47, RZ ;  /* 0x0000002f150da210 */ /* 0x000fe20007ffe0ff */
[----:B0-----:R-:W-:Y:S01]  /*1770*/  @!P3 IMAD R37, R37, R22, RZ ;  /* 0x000000162525b224 */ /* 0x001fe200078e02ff */
[----:B------:R-:W-:Y:S01]  /*1780*/  ISETP.GE.AND.EX P5, PT, R39, UR13, PT, P5 ;  /* 0x0000000d27007c0c */ /* 0x000fe2000bfa6350 */
[----:B------:R0:W4:Y:S01]  /*1790*/  @!P4 LDG.E R50, desc[UR10][R30.64] ;  /* 0x0000000a1e32c981 */ /* 0x000122000c1e1900 */
[----:B------:R-:W-:-:S02]  /*17a0*/  @!P4 IADD3.X R27, PT, PT, R38, R27, RZ, P0, !PT ;  /* 0x0000001b261bc210 */ /* 0x000fc400007fe4ff */
[C---:B------:R-:W-:Y:S02]  /*17b0*/  @!P2 SHF.L.U32 R41, R20.reuse, 0x1, RZ ;  /* 0x000000011429a819 */ /* 0x040fe400000006ff */
[----:B------:R-:W-:Y:S02]  /*17c0*/  @!P2 SHF.L.U64.HI R38, R20, 0x1, R13 ;  /* 0x000000011426a819 */ /* 0x000fe4000001020d */
[----:B------:R-:W2:Y:S01]  /*17d0*/  @!P3 LDC.64 R20, c[0x0][0x3a0] ;  /* 0x0000e800ff14bb82 */ /* 0x000ea20000000a00 */
[----:B------:R-:W-:Y:S02]  /*17e0*/  MOV R9, RZ ;  /* 0x000000ff00097202 */ /* 0x000fe40000000f00 */
[----:B-1----:R-:W-:Y:S01]  /*17f0*/  @!P2 IADD3 R36, P0, PT, R41, R10, RZ ;  /* 0x0000000a2924a210 */ /* 0x002fe20007f1e0ff */
[----:B------:R-:W-:-:S03]  /*1800*/  @!P3 IMAD R47, R14, R23, R37 ;  /* 0x000000170e2fb224 */ /* 0x000fc600078e0225 */
[----:B------:R1:W4:Y:S01]  /*1810*/  @!P1 LDG.E R9, desc[UR10][R28.64] ;  /* 0x0000000a1c099981 */ /* 0x000322000c1e1900 */
[----:B------:R-:W2:Y:S01]  /*1820*/  @!P5 LDC.64 R12, c[0x0][0x3f8] ;  /* 0x0000fe00ff0cdb82 */ /* 0x000ea20000000a00 */
[----:B------:R-:W-:Y:S02]  /*1830*/  @!P2 IADD3.X R37, PT, PT, R38, R11, RZ, P0, !PT ;  /* 0x0000000b2625a210 */ /* 0x000fe400007fe4ff */
[----:B------:R-:W-:Y:S02]  /*1840*/  @!P2 IADD3 R34, P0, PT, R41, R34, RZ ;  /* 0x000000222922a210 */ /* 0x000fe40007f1e0ff */
[----:B------:R-:W-:-:S03]  /*1850*/  CS2R R48, SRZ ;  /* 0x0000000000307805 */ /* 0x000fc6000001ff00 */
[----:B0-----:R-:W0:Y:S01]  /*1860*/  @!P5 LDC.64 R30, c[0x0][0x398] ;  /* 0x0000e600ff1edb82 */ /* 0x001e220000000a00 */
[----:B-1----:R-:W-:Y:S02]  /*1870*/  @!P3 MOV R28, R16 ;  /* 0x00000010001cb202 */ /* 0x002fe40000000f00 */
[----:B------:R-:W4:Y:S01]  /*1880*/  @!P2 LDG.E R49, desc[UR10][R36.64] ;  /* 0x0000000a2431a981 */ /* 0x000f22000c1e1900 */
[----:B------:R-:W-:Y:S02]  /*1890*/  @!P3 MOV R29, R19 ;  /* 0x00000013001db202 */ /* 0x000fe40000000f00 */
[----:B------:R-:W-:Y:S01]  /*18a0*/  @!P2 IADD3.X R35, PT, PT, R38, R35, RZ, P0, !PT ;  /* 0x000000232623a210 */ /* 0x000fe200007fe4ff */
[----:B------:R-:W-:Y:S01]  /*18b0*/  @!P3 IMAD.WIDE.U32 R22, R14, R22, R28 ;  /* 0x000000160e16b225 */ /* 0x000fe200078e001c */
[----:B------:R-:W-:Y:S02]  /*18c0*/  ISETP.NE.AND P0, PT, RZ, UR6, PT ;  /* 0x00000006ff007c0c */ /* 0x000fe4000bf05270 */
[----:B------:R-:W1:Y:S01]  /*18d0*/  @!P5 LDC.64 R28, c[0x0][0x3a0] ;  /* 0x0000e800ff1cdb82 */ /* 0x000e620000000a00 */
[----:B------:R-:W-:-:S02]  /*18e0*/  MOV R10, RZ ;  /* 0x000000ff000a7202 */ /* 0x000fc40000000f00 */
[----:B------:R-:W-:Y:S02]  /*18f0*/  @!P3 IADD3 R11, PT, PT, R23, R47, RZ ;  /* 0x0000002f170bb210 */ /* 0x000fe40007ffe0ff */
[C---:B------:R-:W-:Y:S02]  /*1900*/  @!P3 SHF.L.U32 R23, R22.reuse, 0x1, RZ ;  /* 0x000000011617b819 */ /* 0x040fe400000006ff */
[----:B------:R2:W4:Y:S01]  /*1910*/  @!P4 LDG.E R10, desc[UR10][R26.64] ;  /* 0x0000000a1a0ac981 */ /* 0x000522000c1e1900 */
[----:B------:R-:W-:Y:S02]  /*1920*/  @!P3 SHF.L.U64.HI R22, R22, 0x1, R11 ;  /* 0x000000011616b819 */ /* 0x000fe4000001020b */
[C---:B--2---:R-:W-:Y:S02]  /*1930*/  @!P3 IADD3 R20, P1, PT, R23.reuse, R20, RZ ;  /* 0x000000141714b210 */ /* 0x044fe40007f3e0ff */
[----:B------:R-:W-:Y:S02]  /*1940*/  @!P3 IADD3 R32, P4, PT, R23, R32, RZ ;  /* 0x000000201720b210 */ /* 0x000fe40007f9e0ff */
[----:B------:R-:W-:-:S02]  /*1950*/  @!P3 IADD3.X R21, PT, PT, R22, R21, RZ, P1, !PT ;  /* 0x000000151615b210 */ /* 0x000fc40000ffe4ff */
[----:B------:R-:W-:Y:S01]  /*1960*/  @!P3 IADD3.X R33, PT, PT, R22, R33, RZ, P4, !PT ;  /* 0x000000211621b210 */ /* 0x000fe200027fe4ff */
[----:B------:R-:W2:Y:S01]  /*1970*/  LDC.64 R26, c[0x0][0x3a8] ;  /* 0x0000ea00ff1a7b82 */ /* 0x000ea20000000a00 */
[----:B------:R-:W-:Y:S01]  /*1980*/  @!P5 MOV R36, R16 ;  /* 0x000000100024d202 */ /* 0x000fe20000000f00 */
[----:B------:R-:W-:Y:S01]  /*1990*/  @!P5 IMAD R39, R39, R12, RZ ;  /* 0x0000000c2727d224 */ /* 0x000fe200078e02ff */
[----:B------:R-:W-:Y:S01]  /*19a0*/  @!P5 MOV R37, R19 ;  /* 0x000000130025d202 */ /* 0x000fe20000000f00 */
[----:B------:R-:W4:Y:S04]  /*19b0*/  @!P3 LDG.E R48, desc[UR10][R20.64] ;  /* 0x0000000a1430b981 */ /* 0x000f28000c1e1900 */
[----:B------:R-:W2:Y:S01]  /*19c0*/  @P0 LDC.64 R22, c[0x0][0x3b0] ;  /* 0x0000ec00ff160b82 */ /* 0x000ea20000000a00 */
[----:B------:R-:W-:-:S02]  /*19d0*/  @!P5 IMAD R13, R0, R13, R39 ;  /* 0x0000000d000dd224 */ /* 0x000fc400078e0227 */
[----:B------:R-:W-:Y:S01]  /*19e0*/  @!P5 IMAD.WIDE.U32 R36, R0, R12, R36 ;  /* 0x0000000c0024d225 */ /* 0x000fe200078e0024 */
[----:B------:R-:W-:Y:S02]  /*19f0*/  MOV R11, RZ ;  /* 0x000000ff000b7202 */ /* 0x000fe40000000f00 */
[----:B------:R-:W-:Y:S02]  /*1a00*/  LOP3.LUT R91, R93, 0xffff, RZ, 0xc0, !PT ;  /* 0x0000ffff5d5b7812 */ /* 0x000fe400078ec0ff */
[----:B------:R-:W-:Y:S02]  /*1a10*/  @!P5 IADD3 R37, PT, PT, R37, R13, RZ ;  /* 0x0000000d2525d210 */ /* 0x000fe40007ffe0ff */
[C---:B------:R-:W-:Y:S01]  /*1a20*/  @!P5 SHF.L.U32 R13, R36.reuse, 0x1, RZ ;  /* 0x00000001240dd819 */ /* 0x040fe200000006ff */
[----:B------:R0:W4:Y:S01]  /*1a30*/  @!P2 LDG.E R11, desc[UR10][R34.64] ;  /* 0x0000000a220ba981 */ /* 0x000122000c1e1900 */
[----:B------:R-:W-:Y:S02]  /*1a40*/  MOV R12, RZ ;  /* 0x000000ff000c7202 */ /* 0x000fe40000000f00 */
[----:B------:R-:W-:-:S02]  /*1a50*/  @!P5 SHF.L.U64.HI R36, R36, 0x1, R37 ;  /* 0x000000012424d819 */ /* 0x000fc40000010225 */
[C---:B-1----:R-:W-:Y:S02]  /*1a60*/  @!P5 IADD3 R28, P1, PT, R13.reuse, R28, RZ ;  /* 0x0000001c0d1cd210 */ /* 0x042fe40007f3e0ff */
[----:B0-----:R-:W-:Y:S01]  /*1a70*/  @!P5 IADD3 R30, P2, PT, R13, R30, RZ ;  /* 0x0000001e0d1ed210 */ /* 0x001fe20007f5e0ff */
[----:B------:R2:W4:Y:S01]  /*1a80*/  @!P3 LDG.E R12, desc[UR10][R32.64] ;  /* 0x0000000a200cb981 */ /* 0x000522000c1e1900 */
[----:B------:R-:W-:Y:S01]  /*1a90*/  MOV R47, RZ ;  /* 0x000000ff002f7202 */ /* 0x000fe20000000f00 */
[----:B------:R-:W-:Y:S01]  /*1aa0*/  IMAD R35, R62, 0x50, R91 ;  /* 0x000000503e237824 */ /* 0x000fe200078e025b */
[----:B------:R-:W-:Y:S02]  /*1ab0*/  MOV R13, RZ ;  /* 0x000000ff000d7202 */ /* 0x000fe40000000f00 */
[C---:B------:R-:W-:Y:S02]  /*1ac0*/  @!P5 IADD3.X R29, PT, PT, R36.reuse, R29, RZ, P1, !PT ;  /* 0x0000001d241dd210 */ /* 0x040fe40000ffe4ff */
[----:B------:R-:W-:Y:S01]  /*1ad0*/  @!P5 IADD3.X R31, PT, PT, R36, R31, RZ, P2, !PT ;  /* 0x0000001f241fd210 */ /* 0x000fe200017fe4ff */
[----:B--2---:R-:W-:-:S02]  /*1ae0*/  @P0 IMAD.WIDE R32, R35, 0x4, R22 ;  /* 0x0000000423200825 */ /* 0x004fc400078e0216 */
[----:B------:R-:W2:Y:S02]  /*1af0*/  @!P5 LDG.E R47, desc[UR10][R28.64] ;  /* 0x0000000a1c2fd981 */ /* 0x000ea4000c1e1900 */
[----:B------:R-:W-:Y:S02]  /*1b00*/  IMAD.WIDE R22, R35, 0x4, R26 ;  /* 0x0000000423167825 */ /* 0x000fe400078e021a */
[----:B------:R-:W2:Y:S04]  /*1b10*/  @!P5 LDG.E R13, desc[UR10][R30.64] ;  /* 0x0000000a1e0dd981 */ /* 0x000ea8000c1e1900 */
[----:B------:R-:W5:Y:S01]  /*1b20*/  LDG.E.64 R22, desc[UR10][R22.64] ;  /* 0x0000000a16167981 */ /* 0x000f62000c1e1b00 */
[----:B------:R-:W-:-:S06]  /*1b30*/  CS2R R20, SRZ ;  /* 0x0000000000147805 */ /* 0x000fcc000001ff00 */
[----:B------:R0:W5:Y:S01]  /*1b40*/  @P0 LDG.E.64 R20, desc[UR10][R32.64] ;  /* 0x0000000a20140981 */ /* 0x000162000c1e1b00 */
[----:B------:R-:W-:Y:S01]  /*1b50*/  UISETP.NE.AND UP1, UPT, UR6, URZ, UPT ;  /* 0x000000ff0600728c */ /* 0x000fe2000bf25270 */
[----:B------:R-:W-:Y:S02]  /*1b60*/  PRMT R14, R4, 0x7632, R14 ;  /* 0x00007632040e7816 */ /* 0x000fe4000000000e */
[----:B------:R-:W-:Y:S02]  /*1b70*/  PRMT R73, R61, 0x7632, R73 ;  /* 0x000076323d497816 */ /* 0x000fe40000000049 */
[----:B------:R-:W-:Y:S02]  /*1b80*/  PRMT R27, R5, 0x7632, R27 ;  /* 0x00007632051b7816 */ /* 0x000fe4000000001b */
[----:B------:R-:W-:Y:S02]  /*1b90*/  PRMT R78, R60, 0x7632, R78 ;  /* 0x000076323c4e7816 */ /* 0x000fe4000000004e */
[----:B------:R-:W-:-:S02]  /*1ba0*/  PRMT R77, R59, 0x7632, R77 ;  /* 0x000076323b4d7816 */ /* 0x000fc4000000004d */
[----:B------:R-:W-:Y:S02]  /*1bb0*/  PRMT R76, R46, 0x7632, R76 ;  /* 0x000076322e4c7816 */ /* 0x000fe4000000004c */
[----:B------:R-:W-:Y:S02]  /*1bc0*/  PRMT R84, R58, 0x7632, R84 ;  /* 0x000076323a547816 */ /* 0x000fe40000000054 */
[----:B------:R-:W-:Y:S02]  /*1bd0*/  PRMT R75, R45, 0x7632, R75 ;  /* 0x000076322d4b7816 */ /* 0x000fe4000000004b */
[----:B------:R-:W-:Y:S02]  /*1be0*/  PRMT R83, R57, 0x7632, R83 ;  /* 0x0000763239537816 */ /* 0x000fe40000000053 */
[----:B------:R-:W-:Y:S02]  /*1bf0*/  PRMT R74, R44, 0x7632, R74 ;  /* 0x000076322c4a7816 */ /* 0x000fe4000000004a */
[----:B------:R-:W-:-:S02]  /*1c00*/  PRMT R90, R56, 0x7632, R90 ;  /* 0x00007632385a7816 */ /* 0x000fc4000000005a */
[----:B------:R-:W-:Y:S02]  /*1c10*/  PRMT R72, R43, 0x7632, R72 ;  /* 0x000076322b487816 */ /* 0x000fe40000000048 */
[----:B------:R-:W-:Y:S01]  /*1c20*/  PRMT R89, R55, 0x7632, R89 ;  /* 0x0000763237597816 */ /* 0x000fe20000000059 */
[----:B------:R-:W-:Y:S01]  /*1c30*/  UMOV UR13, 0x3f800000 ;  /* 0x3f800000000d7882 */ /* 0x000fe20000000000 */
[----:B---3--:R-:W-:Y:S02]  /*1c40*/  PRMT R71, R42, 0x7632, R71 ;  /* 0x000076322a477816 */ /* 0x008fe40000000047 */
[----:B----4-:R-:W-:-:S13]  /*1c50*/  R2UR UR12, R24 ;  /* 0x00000000180c72ca */ /* 0x010fda00000e0000 */
[----:B------:R-:W-:-:S05]  /*1c60*/  MOV R0, UR12 ;  /* 0x0000000c00007c02 */ /* 0x000fca0008000f00 */
[----:B------:R-:W-:-:S05]  /*1c70*/  FFMA.FTZ R25, -R0, UR12, R25 ;  /* 0x0000000c00197c23 */ /* 0x000fca0008010119 */
[----:B------:R-:W-:-:S13]  /*1c80*/  FSETP.GTU.FTZ.AND P0, PT, R25, RZ, PT ;  /* 0x000000ff1900720b */ /* 0x000fda0003f1c000 */
[----:B------:R-:W-:-:S05]  /*1c90*/  VOTEU.ANY UP0, P0 ;  /* 0x0000000000ff7886 */ /* 0x000fca0000000100 */
[----:B------:R-:W1:Y:S01]  /*1ca0*/  @UP0 LDCU UR5, c[0x0][0x3c0] ;  /* 0x00007800ff0507ac */ /* 0x000e620008000800 */
[----:B------:R-:W-:-:S13]  /*1cb0*/  PLOP3.LUT P0, PT, PT, PT, UP0, 0x80, 0x8 ;  /* 0x000000000008781c */ /* 0x000fda0003f0f008 */
[----:B-1----:R-:W-:-:S06]  /*1cc0*/  @P0 FADD.FTZ R0, R25, UR5 ;  /* 0x0000000519000e21 */ /* 0x002fcc0008010000 */
[----:B------:R-:W1:Y:S01]  /*1cd0*/  @P0 MUFU.RSQ R0, R0 ;  /* 0x0000000000000308 */ /* 0x000e620000001400 */
[----:B------:R-:W-:Y:S02]  /*1ce0*/  PRMT R25, R3, 0x7632, R25 ;  /* 0x0000763203197816 */ /* 0x000fe40000000019 */
[----:B------:R-:W-:Y:S02]  /*1cf0*/  PRMT R24, R6, 0x7632, R24 ;  /* 0x0000763206187816 */ /* 0x000fe40000000018 */
[----:B------:R-:W-:Y:S02]  /*1d00*/  PRMT R88, R54, 0x7632, R88 ;  /* 0x0000763236587816 */ /* 0x000fe40000000058 */
[----:B------:R-:W-:Y:S02]  /*1d10*/  PRMT R70, R15, 0x7632, R70 ;  /* 0x000076320f467816 */ /* 0x000fe40000000046 */
[----:B-1----:R-:W-:Y:S02]  /*1d20*/  @P0 R2UR UR5, R0 ;  /* 0x00000000000502ca */ /* 0x002fe400000e0000 */
        /* <DEDUP_REMOVED lines=9> */
[----:B------:R-:W-:Y:S01]  /*1dc0*/  @UP0 UMOV UR13, UR5 ;  /* 0x00000005000d0c82 */ /* 0x000fe20008000000 */
[----:B------:R-:W-:Y:S02]  /*1dd0*/  PRMT R80, R48, 0x7632, R80 ;  /* 0x0000763230507816 */ /* 0x000fe40000000050 */
[----:B------:R-:W-:Y:S02]  /*1de0*/  PRMT R65, R11, 0x7632, R65 ;  /* 0x000076320b417816 */ /* 0x000fe40000000041 */
[----:B------:R-:W-:Y:S02]  /*1df0*/  PRMT R64, R12, 0x7632, R64 ;  /* 0x000076320c407816 */ /* 0x000fe40000000040 */
[----:B--2---:R-:W-:-:S02]  /*1e00*/  PRMT R79, R47, 0x7632, R79 ;  /* 0x000076322f4f7816 */ /* 0x004fc4000000004f */
[----:B------:R-:W-:Y:S01]  /*1e10*/  PRMT R63, R13, 0x7632, R63 ;  /* 0x000076320d3f7816 */ /* 0x000fe2000000003f */
[----:B0-----:R-:W-:Y:S06]  /*1e20*/  BRA.U UP1, `(.L_x_96) ;  /* 0x0000001101847547 */ /* 0x001fec000b800000 */
[----:B------:R-:W-:Y:S02]  /*1e30*/  SHF.L.U32 R26, R3, 0x10, RZ ;  /* 0x00000010031a7819 */ /* 0x000fe400000006ff */
[----:B------:R-:W-:Y:S02]  /*1e40*/  SHF.L.U32 R28, R25, 0x10, RZ ;  /* 0x00000010191c7819 */ /* 0x000fe400000006ff */
[----:B------:R-:W-:Y:S02]  /*1e50*/  SHF.L.U32 R25, R4, 0x10, RZ ;  /* 0x0000001004197819 */ /* 0x000fe400000006ff */
[----:B------:R-:W-:Y:S01]  /*1e60*/  SHF.L.U32 R0, R14, 0x10, RZ ;  /* 0x000000100e007819 */ /* 0x000fe200000006ff */
[----:B------:R-:W-:Y:S01]  /*1e70*/  FADD.FTZ R14, R26, -UR12 ;  /* 0x8000000c1a0e7e21 */ /* 0x000fe20008010000 */
[----:B------:R-:W-:Y:S01]  /*1e80*/  FADD.FTZ R28, R28, -UR12 ;  /* 0x8000000c1c1c7e21 */ /* 0x000fe20008010000 */
[----:B-----5:R-:W-:Y:S01]  /*1e90*/  FMUL.FTZ R31, R22, R25 ;  /* 0x00000019161f7220 */ /* 0x020fe20000410000 */
[----:B------:R-:W-:Y:S01]  /*1ea0*/  SHF.L.U32 R26, R61, 0x10, RZ ;  /* 0x000000103d1a7819 */ /* 0x000fe200000006ff */
[----:B------:R-:W-:Y:S01]  /*1eb0*/  FMUL.FTZ R14, R14, UR13 ;  /* 0x0000000d0e0e7c20 */ /* 0x000fe20008410000 */
[----:B------:R-:W-:Y:S01]  /*1ec0*/  FMUL.FTZ R29, R28, UR13 ;  /* 0x0000000d1c1d7c20 */ /* 0x000fe20008410000 */
[----:B------:R-:W-:Y:S01]  /*1ed0*/  FMUL.FTZ R30, R23, R0 ;  /* 0x00000000171e7220 */ /* 0x000fe20000410000 */
[----:B------:R-:W-:Y:S01]  /*1ee0*/  FADD.FTZ R33, RZ, R31 ;  /* 0x0000001fff217221 */ /* 0x000fe20000010000 */
[----:B------:R-:W-:Y:S01]  /*1ef0*/  FFMA.FTZ R28, R14, R31, RZ ;  /* 0x0000001f0e1c7223 */ /* 0x000fe200000100ff */
[----:B------:R-:W-:Y:S01]  /*1f00*/  FADD.FTZ R32, R26, -UR12 ;  /* 0x8000000c1a207e21 */ /* 0x000fe20008010000 */
[----:B------:R-:W-:Y:S01]  /*1f10*/  SHF.L.U32 R31, R5, 0x10, RZ ;  /* 0x00000010051f7819 */ /* 0x000fe200000006ff */
[----:B------:R-:W-:Y:S01]  /*1f20*/  FADD.FTZ R26, R30, R33 ;  /* 0x000000211e1a7221 */ /* 0x000fe20000010000 */
[----:B------:R-:W-:Y:S01]  /*1f30*/  FFMA.FTZ R28, R29, R30, R28 ;  /* 0x0000001e1d1c7223 */ /* 0x000fe2000001001c */
[----:B------:R-:W-:Y:S01]  /*1f40*/  SHF.L.U32 R30, R73, 0x10, RZ ;  /* 0x00000010491e7819 */ /* 0x000fe200000006ff */
[----:B------:R-:W-:Y:S01]  /*1f50*/  FFMA.FTZ R34, R25, R14, RZ ;  /* 0x0000000e19227223 */ /* 0x000fe200000100ff */
[----:B------:R-:W-:Y:S01]  /*1f60*/  FMUL.FTZ R35, R32, UR13 ;  /* 0x0000000d20237c20 */ /* 0x000fe20008410000 */
[----:B------:R-:W-:Y:S01]  /*1f70*/  FADD.FTZ R14, RZ, R25 ;  /* 0x00000019ff0e7221 */ /* 0x000fe20000010000 */
[----:B------:R-:W-:Y:S01]  /*1f80*/  FMUL.FTZ R33, R22, R31 ;  /* 0x0000001f16217220 */ /* 0x000fe20000410000 */
[----:B------:R-:W-:Y:S01]  /*1f90*/  FADD.FTZ R30, R30, -UR12 ;  /* 0x8000000c1e1e7e21 */ /* 0x000fe20008010000 */
[C---:B------:R-:W-:Y:S01]  /*1fa0*/  FFMA.FTZ R25, R31.reuse, R35, R34 ;  /* 0x000000231f197223 */ /* 0x040fe20000010022 */
[----:B------:R-:W-:Y:S01]  /*1fb0*/  FADD.FTZ R14, R31, R14 ;  /* 0x0000000e1f0e7221 */ /* 0x000fe20000010000 */
[----:B------:R-:W-:Y:S01]  /*1fc0*/  SHF.L.U32 R32, R27, 0x10, RZ ;  /* 0x000000101b207819 */ /* 0x000fe200000006ff */
[----:B------:R-:W-:Y:S01]  /*1fd0*/  FFMA.FTZ R29, R0, R29, RZ ;  /* 0x0000001d001d7223 */ /* 0x000fe200000100ff */
[----:B------:R-:W-:Y:S01]  /*1fe0*/  SHF.L.U32 R34, R60, 0x10, RZ ;  /* 0x000000103c227819 */ /* 0x000fe200000006ff */
[----:B------:R-:W-:Y:S01]  /*1ff0*/  FADD.FTZ R31, RZ, R0 ;  /* 0x00000000ff1f7221 */ /* 0x000fe20000010000 */
[----:B------:R-:W-:Y:S01]  /*2000*/  FMUL.FTZ R27, R30, UR13 ;  /* 0x0000000d1e1b7c20 */ /* 0x000fe20008410000 */
[----:B------:R-:W-:Y:S01]  /*2010*/  FFMA.FTZ R28, R35, R33, R28 ;  /* 0x00000021231c7223 */ /* 0x000fe2000001001c */
[----:B------:R-:W-:Y:S01]  /*2020*/  FADD.FTZ R33, R26, R33 ;  /* 0x000000211a217221 */ /* 0x000fe20000010000 */
[----:B------:R-:W-:Y:S01]  /*2030*/  FMUL.FTZ R30, R23, R32 ;  /* 0x00000020171e7220 */ /* 0x000fe20000410000 */
[C---:B------:R-:W-:Y:S01]  /*2040*/  FADD.FTZ R0, R32.reuse, R31 ;  /* 0x0000001f20007221 */ /* 0x040fe20000010000 */
[----:B------:R-:W-:Y:S01]  /*2050*/  FFMA.FTZ R26, R32, R27, R29 ;  /* 0x0000001b201a7223 */ /* 0x000fe2000001001d */
[----:B------:R-:W-:Y:S01]  /*2060*/  FADD.FTZ R34, R34, -UR12 ;  /* 0x8000000c22227e21 */ /* 0x000fe20008010000 */
[----:B------:R-:W-:Y:S01]  /*2070*/  SHF.L.U32 R32, R6, 0x10, RZ ;  /* 0x0000001006207819 */ /* 0x000fe200000006ff */
[----:B------:R-:W-:Y:S01]  /*2080*/  FADD.FTZ R33, R30, R33 ;  /* 0x000000211e217221 */ /* 0x000fe20000010000 */
[----:B------:R-:W-:Y:S01]  /*2090*/  FFMA.FTZ R28, R27, R30, R28 ;  /* 0x0000001e1b1c7223 */ /* 0x000fe2000001001c */
[----:B------:R-:W-:Y:S01]  /*20a0*/  FMUL.FTZ R31, R34, UR13 ;  /* 0x0000000d221f7c20 */ /* 0x000fe20008410000 */
[----:B------:R-:W-:Y:S01]  /*20b0*/  SHF.L.U32 R29, R78, 0x10, RZ ;  /* 0x000000104e1d7819 */ /* 0x000fe200000006ff */
[----:B------:R-:W-:Y:S01]  /*20c0*/  FMUL.FTZ R30, R22, R32 ;  /* 0x00000020161e7220 */ /* 0x000fe20000410000 */
[----:B------:R-:W-:Y:S01]  /*20d0*/  FADD.FTZ R14, R14, R32 ;  /* 0x000000200e0e7221 */ /* 0x000fe20000010000 */
[----:B------:R-:W-:Y:S01]  /*20e0*/  FFMA.FTZ R25, R32, R31, R25 ;  /* 0x0000001f20197223 */ /* 0x000fe20000010019 */
[----:B------:R-:W-:Y:S01]  /*20f0*/  SHF.L.U32 R32, R59, 0x10, RZ ;  /* 0x000000103b207819 */ /* 0x000fe200000006ff */
[----:B------:R-:W-:Y:S01]  /*2100*/  FFMA.FTZ R28, R31, R30, R28 ;  /* 0x0000001e1f1c7223 */ /* 0x000fe2000001001c */
[----:B------:R-:W-:Y:S01]  /*2110*/  FADD.FTZ R29, R29, -UR12 ;  /* 0x8000000c1d1d7e21 */ /* 0x000fe20008010000 */
[----:B------:R-:W-:Y:S01]  /*2120*/  SHF.L.U32 R31, R24, 0x10, RZ ;  /* 0x00000010181f7819 */ /* 0x000fe200000006ff */
[----:B------:R-:W-:Y:S01]  /*2130*/  FADD.FTZ R27, R33, R30 ;  /* 0x0000001e211b7221 */ /* 0x000fe20000010000 */
[----:B------:R-:W-:Y:S01]  /*2140*/  FADD.FTZ R24, R32, -UR12 ;  /* 0x8000000c20187e21 */ /* 0x000fe20008010000 */
[----:B------:R-:W-:Y:S01]  /*2150*/  FMUL.FTZ R33, R29, UR13 ;  /* 0x0000000d1d217c20 */ /* 0x000fe20008410000 */
[----:B------:R-:W-:Y:S01]  /*2160*/  SHF.L.U32 R29, R77, 0x10, RZ ;  /* 0x000000104d1d7819 */ /* 0x000fe200000006ff */
[----:B------:R-:W-:Y:S01]  /*2170*/  FMUL.FTZ R30, R23, R31 ;  /* 0x0000001f171e7220 */ /* 0x000fe20000410000 */
[----:B------:R-:W-:Y:S01]  /*2180*/  SHF.L.U32 R32, R46, 0x10, RZ ;  /* 0x000000102e207819 */ /* 0x000fe200000006ff */
[----:B------:R-:W-:Y:S01]  /*2190*/  FMUL.FTZ R24, R24, UR13 ;  /* 0x0000000d18187c20 */ /* 0x000fe20008410000 */
[----:B------:R-:W-:Y:S01]  /*21a0*/  FFMA.FTZ R26, R31, R33, R26 ;  /* 0x000000211f1a7223 */ /* 0x000fe2000001001a */
[----:B------:R-:W-:Y:S01]  /*21b0*/  FFMA.FTZ R33, R33, R30, R28 ;  /* 0x0000001e21217223 */ /* 0x000fe2000001001c */
[----:B------:R-:W-:Y:S01]  /*21c0*/  FADD.FTZ R28, R29, -UR12 ;  /* 0x8000000c1d1c7e21 */ /* 0x000fe20008010000 */
[----:B------:R-:W-:Y:S01]  /*21d0*/  FADD.FTZ R14, R14, R32 ;  /* 0x000000200e0e7221 */ /* 0x000fe20000010000 */
[----:B------:R-:W-:Y:S01]  /*21e0*/  FFMA.FTZ R25, R32, R24, R25 ;  /* 0x0000001820197223 */ /* 0x000fe20000010019 */
[----:B------:R-:W-:Y:S01]  /*21f0*/  FMUL.FTZ R32, R22, R32 ;  /* 0x0000002016207220 */ /* 0x000fe20000410000 */
[----:B------:R-:W-:Y:S01]  /*2200*/  FADD.FTZ R27, R30, R27 ;  /* 0x0000001b1e1b7221 */ /* 0x000fe20000010000 */
[----:B------:R-:W-:Y:S01]  /*2210*/  SHF.L.U32 R29, R76, 0x10, RZ ;  /* 0x000000104c1d7819 */ /* 0x000fe200000006ff */
[----:B------:R-:W-:Y:S01]  /*2220*/  FADD.FTZ R0, R0, R31 ;  /* 0x0000001f00007221 */ /* 0x000fe20000010000 */
[----:B------:R-:W-:Y:S01]  /*2230*/  FMUL.FTZ R28, R28, UR13 ;  /* 0x0000000d1c1c7c20 */ /* 0x000fe20008410000 */
[----:B------:R-:W-:Y:S01]  /*2240*/  FADD.FTZ R30, R27, R32 ;  /* 0x000000201b1e7221 */ /* 0x000fe20000010000 */
[----:B------:R-:W-:Y:S01]  /*2250*/  FFMA.FTZ R33, R24, R32, R33 ;  /* 0x0000002018217223 */ /* 0x000fe20000010021 */
[----:B------:R-:W-:Y:S01]  /*2260*/  FMUL.FTZ R27, R23, R29 ;  /* 0x0000001d171b7220 */ /* 0x000fe20000410000 */
[----:B------:R-:W-:Y:S01]  /*2270*/  SHF.L.U32 R31, R58, 0x10, RZ ;  /* 0x000000103a1f7819 */ /* 0x000fe200000006ff */
[----:B------:R-:W-:Y:S01]  /*2280*/  FADD.FTZ R0, R0, R29 ;  /* 0x0000001d00007221 */ /* 0x000fe20000010000 */
[----:B------:R-:W-:Y:S01]  /*2290*/  FFMA.FTZ R26, R29, R28, R26 ;  /* 0x0000001c1d1a7223 */ /* 0x000fe2000001001a */
[----:B------:R-:W-:Y:S01]  /*22a0*/  SHF.L.U32 R29, R84, 0x10, RZ ;  /* 0x00000010541d7819 */ /* 0x000fe200000006ff */
[----:B------:R-:W-:Y:S01]  /*22b0*/  FADD.FTZ R24, R27, R30 ;  /* 0x0000001e1b187221 */ /* 0x000fe20000010000 */
[----:B------:R-:W-:Y:S01]  /*22c0*/  FFMA.FTZ R27, R28, R27, R33 ;  /* 0x0000001b1c1b7223 */ /* 0x000fe20000010021 */
[----:B------:R-:W-:Y:S01]  /*22d0*/  FADD.FTZ R28, R31, -UR12 ;  /* 0x8000000c1f1c7e21 */ /* 0x000fe20008010000 */
[----:B------:R-:W-:Y:S01]  /*22e0*/  SHF.L.U32 R30, R45, 0x10, RZ ;  /* 0x000000102d1e7819 */ /* 0x000fe200000006ff */
[----:B------:R-:W-:Y:S01]  /*22f0*/  FADD.FTZ R29, R29, -UR12 ;  /* 0x8000000c1d1d7e21 */ /* 0x000fe20008010000 */
[----:B------:R-:W-:Y:S01]  /*2300*/  SHF.L.U32 R31, R75, 0x10, RZ ;  /* 0x000000104b1f7819 */ /* 0x000fe200000006ff */
[----:B------:R-:W-:Y:S01]  /*2310*/  FMUL.FTZ R32, R28, UR13 ;  /* 0x0000000d1c207c20 */ /* 0x000fe20008410000 */
[----:B------:R-:W-:Y:S01]  /*2320*/  SHF.L.U32 R28, R57, 0x10, RZ ;  /* 0x00000010391c7819 */ /* 0x000fe200000006ff */
[----:B------:R-:W-:Y:S01]  /*2330*/  FMUL.FTZ R29, R29, UR13 ;  /* 0x0000000d1d1d7c20 */ /* 0x000fe20008410000 */
        /* <DEDUP_REMOVED lines=15> */
[----:B------:R-:W-:Y:S01]  /*2430*/  SHF.L.U32 R31, R74, 0x10, RZ ;  /* 0x000000104a1f7819 */ /* 0x000fe200000006ff */
[----:B------:R-:W-:Y:S01]  /*2440*/  FFMA.FTZ R25, R34, R30, R25 ;  /* 0x0000001e22197223 */ /* 0x000fe20000010019 */
[----:B------:R-:W-:Y:S01]  /*2450*/  SHF.L.U32 R32, R56, 0x10, RZ ;  /* 0x0000001038207819 */ /* 0x000fe200000006ff */
[----:B------:R-:W-:Y:S01]  /*2460*/  FADD.FTZ R28, R28, -UR12 ;  /* 0x8000000c1c1c7e21 */ /* 0x000fe20008010000 */
[----:B------:R-:W-:Y:S01]  /*2470*/  FFMA.FTZ R27, R30, R29, R27 ;  /* 0x0000001d1e1b7223 */ /* 0x000fe2000001001b */
[----:B------:R-:W-:Y:S01]  /*2480*/  FADD.FTZ R24, R24, R29 ;  /* 0x0000001d18187221 */ /* 0x000fe20000010000 */
[----:B------:R-:W-:Y:S01]  /*2490*/  FADD.FTZ R0, R0, R31 ;  /* 0x0000001f00007221 */ /* 0x000fe20000010000 */
[----:B------:R-:W-:Y:S01]  /*24a0*/  FMUL.FTZ R30, R28, UR13 ;  /* 0x0000000d1c1e7c20 */ /* 0x000fe20008410000 */
[----:B------:R-:W-:Y:S01]  /*24b0*/  SHF.L.U32 R29, R90, 0x10, RZ ;  /* 0x000000105a1d7819 */ /* 0x000fe200000006ff */
[----:B------:R-:W-:Y:S01]  /*24c0*/  FADD.FTZ R33, R32, -UR12 ;  /* 0x8000000c20217e21 */ /* 0x000fe20008010000 */
[----:B------:R-:W-:Y:S01]  /*24d0*/  SHF.L.U32 R32, R43, 0x10, RZ ;  /* 0x000000102b207819 */ /* 0x000fe200000006ff */
[----:B------:R-:W-:Y:S01]  /*24e0*/  FFMA.FTZ R26, R31, R30, R26 ;  /* 0x0000001e1f1a7223 */ /* 0x000fe2000001001a */
[----:B------:R-:W-:Y:S01]  /*24f0*/  FMUL.FTZ R31, R23, R31 ;  /* 0x0000001f171f7220 */ /* 0x000fe20000410000 */
[----:B------:R-:W-:Y:S01]  /*2500*/  FMUL.FTZ R28, R33, UR13 ;  /* 0x0000000d211c7c20 */ /* 0x000fe20008410000 */
[----:B------:R-:W-:Y:S01]  /*2510*/  FADD.FTZ R14, R14, R34 ;  /* 0x000000220e0e7221 */ /* 0x000fe20000010000 */
[----:B------:R-:W-:Y:S01]  /*2520*/  FMUL.FTZ R33, R22, R32 ;  /* 0x0000002016217220 */ /* 0x000fe20000410000 */
[----:B------:R-:W-:Y:S01]  /*2530*/  FFMA.FTZ R27, R30, R31, R27 ;  /* 0x0000001f1e1b7223 */ /* 0x000fe2000001001b */
[----:B------:R-:W-:Y:S01]  /*2540*/  FADD.FTZ R30, R29, -UR12 ;  /* 0x8000000c1d1e7e21 */ /* 0x000fe20008010000 */
[----:B------:R-:W-:Y:S01]  /*2550*/  FADD.FTZ R24, R31, R24 ;  /* 0x000000181f187221 */ /* 0x000fe20000010000 */
[----:B------:R-:W-:Y:S01]  /*2560*/  SHF.L.U32 R29, R72, 0x10, RZ ;  /* 0x00000010481d7819 */ /* 0x000fe200000006ff */
[----:B------:R-:W-:Y:S01]  /*2570*/  FFMA.FTZ R25, R32, R28, R25 ;  /* 0x0000001c20197223 */ /* 0x000fe20000010019 */
[----:B------:R-:W-:Y:S01]  /*2580*/  FMUL.FTZ R30, R30, UR13 ;  /* 0x0000000d1e1e7c20 */ /* 0x000fe20008410000 */
[----:B------:R-:W-:Y:S01]  /*2590*/  FADD.FTZ R24, R24, R33 ;  /* 0x0000002118187221 */ /* 0x000fe20000010000 */
[----:B------:R-:W-:Y:S01]  /*25a0*/  FFMA.FTZ R33, R28, R33, R27 ;  /* 0x000000211c217223 */ /* 0x000fe2000001001b */
[----:B------:R-:W-:Y:S01]  /*25b0*/  SHF.L.U32 R28, R55, 0x10, RZ ;  /* 0x00000010371c7819 */ /* 0x000fe200000006ff */
[----:B------:R-:W-:Y:S01]  /*25c0*/  FMUL.FTZ R27, R23, R29 ;  /* 0x0000001d171b7220 */ /* 0x000fe20000410000 */
        /* <DEDUP_REMOVED lines=8> */
[----:B------:R-:W-:Y:S01]  /*2650*/  FADD.FTZ R14, R14, R32 ;  /* 0x000000200e0e7221 */ /* 0x000fe20000010000 */
[----:B------:R-:W-:Y:S01]  /*2660*/  SHF.L.U32 R31, R71, 0x10, RZ ;  /* 0x00000010471f7819 */ /* 0x000fe200000006ff */
[----:B------:R-:W-:Y:S01]  /*2670*/  FMUL.FTZ R32, R28, UR13 ;  /* 0x0000000d1c207c20 */ /* 0x000fe20008410000 */
[----:B------:R-:W-:Y:S01]  /*2680*/  FMUL.FTZ R29, R29, UR13 ;  /* 0x0000000d1d1d7c20 */ /* 0x000fe20008410000 */
        /* <DEDUP_REMOVED lines=108> */
[----:B------:R-:W-:Y:S01]  /*2d50*/  FMUL.FTZ R33, R22, R30 ;  /* 0x0000001e16217220 */ /* 0x000fe20000410000 */
[----:B------:R-:W-:Y:S01]  /*2d60*/  FADD.FTZ R14, R14, R30 ;  /* 0x0000001e0e0e7221 */ /* 0x000fe20000010000 */
[----:B------:R-:W-:Y:S01]  /*2d70*/  FFMA.FTZ R25, R30, R28, R25 ;  /* 0x0000001c1e197223 */ /* 0x000fe20000010019 */
[----:B------:R-:W-:Y:S01]  /*2d80*/  FADD.FTZ R0, R0, R31 ;  /* 0x0000001f00007221 */ /* 0x000fe20000010000 */
[----:B------:R-:W-:Y:S01]  /*2d90*/  FFMA.FTZ R26, R31, R29, R26 ;  /* 0x0000001d1f1a7223 */ /* 0x000fe2000001001a */
[----:B------:R-:W-:Y:S01]  /*2da0*/  FMUL.FTZ R30, R23, R31 ;  /* 0x0000001f171e7220 */ /* 0x000fe20000410000 */
[----:B------:R-:W-:Y:S01]  /*2db0*/  SHF.L.U32 R32, R48, 0x10, RZ ;  /* 0x0000001030207819 */ /* 0x000fe200000006ff */
[----:B------:R-:W-:Y:S01]  /*2dc0*/  FADD.FTZ R31, R24, R33 ;  /* 0x00000021181f7221 */ /* 0x000fe20000010000 */
[----:B------:R-:W-:Y:S01]  /*2dd0*/  FFMA.FTZ R24, R28, R33, R27 ;  /* 0x000000211c187223 */ /* 0x000fe2000001001b */
[----:B------:R-:W-:-:S02]  /*2de0*/  SHF.L.U32 R27, R12, 0x10, RZ ;  /* 0x000000100c1b7819 */ /* 0x000fc400000006ff */
[----:B------:R-:W-:Y:S01]  /*2df0*/  FADD.FTZ R32, R32, -UR12 ;  /* 0x8000000c20207e21 */ /* 0x000fe20008010000 */
[----:B------:R-:W-:Y:S01]  /*2e00*/  FADD.FTZ R31, R30, R31 ;  /* 0x0000001f1e1f7221 */ /* 0x000fe20000010000 */
[----:B------:R-:W-:Y:S01]  /*2e10*/  FFMA.FTZ R29, R29, R30, R24 ;  /* 0x0000001e1d1d7223 */ /* 0x000fe20000010018 */
[----:B------:R-:W-:Y:S01]  /*2e20*/  SHF.L.U32 R30, R80, 0x10, RZ ;  /* 0x00000010501e7819 */ /* 0x000fe200000006ff */
[----:B------:R-:W-:Y:S01]  /*2e30*/  FADD.FTZ R24, R14, R27 ;  /* 0x0000001b0e187221 */ /* 0x000fe20000010000 */
[----:B------:R-:W-:Y:S01]  /*2e40*/  FMUL.FTZ R28, R32, UR13 ;  /* 0x0000000d201c7c20 */ /* 0x000fe20008410000 */
[----:B------:R-:W-:Y:S01]  /*2e50*/  FMUL.FTZ R14, R22, R27 ;  /* 0x0000001b160e7220 */ /* 0x000fe20000410000 */
[----:B------:R-:W-:Y:S01]  /*2e60*/  SHF.L.U32 R33, R47, 0x10, RZ ;  /* 0x000000102f217819 */ /* 0x000fe200000006ff */
[----:B------:R-:W-:Y:S01]  /*2e70*/  FADD.FTZ R30, R30, -UR12 ;  /* 0x8000000c1e1e7e21 */ /* 0x000fe20008010000 */
[----:B------:R-:W-:Y:S01]  /*2e80*/  FFMA.FTZ R25, R27, R28, R25 ;  /* 0x0000001c1b197223 */ /* 0x000fe20000010019 */
[----:B------:R-:W-:Y:S01]  /*2e90*/  FADD.FTZ R32, R31, R14 ;  /* 0x0000000e1f207221 */ /* 0x000fe20000010000 */
[----:B------:R-:W-:Y:S01]  /*2ea0*/  SHF.L.U32 R27, R64, 0x10, RZ ;  /* 0x00000010401b7819 */ /* 0x000fe200000006ff */
[----:B------:R-:W-:Y:S01]  /*2eb0*/  FFMA.FTZ R31, R28, R14, R29 ;  /* 0x0000000e1c1f7223 */ /* 0x000fe2000001001d */
[----:B------:R-:W-:Y:S01]  /*2ec0*/  FMUL.FTZ R14, R30, UR13 ;  /* 0x0000000d1e0e7c20 */ /* 0x000fe20008410000 */
[----:B------:R-:W-:Y:S01]  /*2ed0*/  SHF.L.U32 R30, R13, 0x10, RZ ;  /* 0x000000100d1e7819 */ /* 0x000fe200000006ff */
[----:B------:R-:W-:Y:S01]  /*2ee0*/  FADD.FTZ R33, R33, -UR12 ;  /* 0x8000000c21217e21 */ /* 0x000fe20008010000 */
[----:B------:R-:W-:Y:S01]  /*2ef0*/  FMUL.FTZ R29, R23, R27 ;  /* 0x0000001b171d7220 */ /* 0x000fe20000410000 */
[----:B------:R-:W-:Y:S01]  /*2f00*/  FFMA.FTZ R28, R27, R14, R26 ;  /* 0x0000000e1b1c7223 */ /* 0x000fe2000001001a */
[----:B------:R-:W-:Y:S01]  /*2f10*/  SHF.L.U32 R26, R79, 0x10, RZ ;  /* 0x000000104f1a7819 */ /* 0x000fe200000006ff */
[----:B------:R-:W-:Y:S01]  /*2f20*/  FMUL.FTZ R35, R22, R30 ;  /* 0x0000001e16237220 */ /* 0x000fe20000410000 */
[----:B------:R-:W-:Y:S01]  /*2f30*/  FADD.FTZ R32, R29, R32 ;  /* 0x000000201d207221 */ /* 0x000fe20000010000 */
[----:B------:R-:W-:Y:S01]  /*2f40*/  FFMA.FTZ R14, R14, R29, R31 ;  /* 0x0000001d0e0e7223 */ /* 0x000fe2000001001f */
[----:B------:R-:W-:Y:S01]  /*2f50*/  SHF.L.U32 R29, R63, 0x10, RZ ;  /* 0x000000103f1d7819 */ /* 0x000fe200000006ff */
[----:B------:R-:W-:Y:S01]  /*2f60*/  FMUL.FTZ R31, R33, UR13 ;  /* 0x0000000d211f7c20 */ /* 0x000fe20008410000 */
[----:B------:R-:W-:Y:S01]  /*2f70*/  FADD.FTZ R26, R26, -UR12 ;  /* 0x8000000c1a1a7e21 */ /* 0x000fe20008010000 */
[----:B------:R-:W-:Y:S01]  /*2f80*/  FADD.FTZ R37, R32, R35 ;  /* 0x0000002320257221 */ /* 0x000fe20000010000 */
[----:B------:R-:W-:Y:S01]  /*2f90*/  FADD.FTZ R32, R0, R27 ;  /* 0x0000001b00207221 */ /* 0x000fe20000010000 */
[----:B------:R-:W-:Y:S01]  /*2fa0*/  FFMA.FTZ R36, R31, R35, R14 ;  /* 0x000000231f247223 */ /* 0x000fe2000001000e */
[----:B------:R-:W-:Y:S01]  /*2fb0*/  FMUL.FTZ R34, R23, R29 ;  /* 0x0000001d17227220 */ /* 0x000fe20000410000 */
[----:B------:R-:W-:Y:S01]  /*2fc0*/  FMUL.FTZ R33, R26, UR13 ;  /* 0x0000000d1a217c20 */ /* 0x000fe20008410000 */
[----:B------:R-:W-:Y:S01]  /*2fd0*/  FADD.FTZ R26, R24, R30 ;  /* 0x0000001e181a7221 */ /* 0x000fe20000010000 */
[----:B------:R-:W-:Y:S01]  /*2fe0*/  FFMA.FTZ R24, R30, R31, R25 ;  /* 0x0000001f1e187223 */ /* 0x000fe20000010019 */
[----:B------:R-:W-:Y:S01]  /*2ff0*/  FADD.FTZ R14, R34, R37 ;  /* 0x00000025220e7221 */ /* 0x000fe20000010000 */
[----:B------:R-:W-:Y:S01]  /*3000*/  FFMA.FTZ R0, R33, R34, R36 ;  /* 0x0000002221007223 */ /* 0x000fe20000010024 */
[----:B------:R-:W-:Y:S01]  /*3010*/  FADD.FTZ R27, R32, R29 ;  /* 0x0000001d201b7221 */ /* 0x000fe20000010000 */
[----:B------:R-:W-:Y:S01]  /*3020*/  FFMA.FTZ R25, R29, R33, R28 ;  /* 0x000000211d197223 */ /* 0x000fe2000001001c */
[----:B------:R-:W-:Y:S06]  /*3030*/  BRA `(.L_x_97) ;  /* 0x0000002400007947 */ /* 0x000fec0003800000 */
.L_x_96:
[----:B------:R-:W-:Y:S02]  /*3040*/  SHF.L.U32 R25, R25, 0x10, RZ ;  /* 0x0000001019197819 */ /* 0x000fe400000006ff */
[----:B------:R-:W-:Y:S02]  /*3050*/  SHF.L.U32 R29, R73, 0x10, RZ ;  /* 0x00000010491d7819 */ /* 0x000fe400000006ff */
[----:B------:R-:W-:Y:S01]  /*3060*/  SHF.L.U32 R31, R14, 0x10, RZ ;  /* 0x000000100e1f7819 */ /* 0x000fe200000006ff */
[----:B------:R-:W-:Y:S01]  /*3070*/  FADD.FTZ R0, R25, -UR12 ;  /* 0x8000000c19007e21 */ /* 0x000fe20008010000 */
[----:B------:R-:W-:Y:S01]  /*3080*/  SHF.L.U32 R35, R61, 0x10, RZ ;  /* 0x000000103d237819 */ /* 0x000fe200000006ff */
[----:B------:R-:W-:Y:S01]  /*3090*/  FADD.FTZ R29, R29, -UR12 ;  /* 0x8000000c1d1d7e21 */ /* 0x000fe20008010000 */
[----:B------:R-:W-:Y:S01]  /*30a0*/  SHF.L.U32 R27, R27, 0x10, RZ ;  /* 0x000000101b1b7819 */ /* 0x000fe200000006ff */
[----:B------:R-:W-:Y:S01]  /*30b0*/  FMUL.FTZ R0, R0, UR13 ;  /* 0x0000000d00007c20 */ /* 0x000fe20008410000 */
[----:B------:R-:W-:Y:S01]  /*30c0*/  SHF.L.U32 R40, R4, 0x10, RZ ;  /* 0x0000001004287819 */ /* 0x000fe200000006ff */
[----:B------:R-:W-:Y:S01]  /*30d0*/  FMUL.FTZ R30, R29, UR13 ;  /* 0x0000000d1d1e7c20 */ /* 0x000fe20008410000 */
[----:B------:R-:W-:Y:S01]  /*30e0*/  SHF.L.U32 R29, R3, 0x10, RZ ;  /* 0x00000010031d7819 */ /* 0x000fe200000006ff */
[--C-:B-----5:R-:W-:Y:S01]  /*30f0*/  FFMA.FTZ R34, R23, R0, R21.reuse ;  /* 0x0000000017227223 */ /* 0x120fe20000010015 */
[----:B------:R-:W-:Y:S01]  /*3100*/  FADD.FTZ R35, R35, -UR12 ;  /* 0x8000000c23237e21 */ /* 0x000fe20008010000 */
[----:B------:R-:W-:-:S02]  /*3110*/  FFMA.FTZ R32, R23, R30, R21 ;  /* 0x0000001e17207223 */ /* 0x000fc40000010015 */
[----:B------:R-:W-:Y:S01]  /*3120*/  FMUL.FTZ R25, R34, -1.4426950216293334961 ;  /* 0xbfb8aa3b22197820 */ /* 0x000fe20000410000 */
[----:B------:R-:W-:Y:S01]  /*3130*/  FADD.FTZ R29, R29, -UR12 ;  /* 0x8000000c1d1d7e21 */ /* 0x000fe20008010000 */
[----:B------:R-:W-:Y:S01]  /*3140*/  FMUL.FTZ R33, R32, -1.4426950216293334961 ;  /* 0xbfb8aa3b20217820 */ /* 0x000fe20000410000 */
[----:B------:R-:W-:-:S03]  /*3150*/  FMUL.FTZ R41, R35, UR13 ;  /* 0x0000000d23297c20 */ /* 0x000fc60008410000 */
[----:B------:R-:W0:Y:S01]  /*3160*/  MUFU.EX2 R25, R25 ;  /* 0x0000001900197308 */ /* 0x000e220000000800 */
[----:B------:R-:W-:Y:S01]  /*3170*/  FFMA.FTZ R14, R22, R41, R20 ;  /* 0x00000029160e7223 */ /* 0x000fe20000010014 */
[----:B0-----:R-:W-:Y:S01]  /*3180*/  FADD.FTZ R26, R25, 1 ;  /* 0x3f800000191a7421 */ /* 0x001fe20000010000 */
[----:B------:R-:W-:-:S03]  /*3190*/  FMUL.FTZ R25, R29, UR13 ;  /* 0x0000000d1d197c20 */ /* 0x000fc60008410000 */
[----:B------:R0:W1:Y:S08]  /*31a0*/  MUFU.RCP R28, R26 ;  /* 0x0000001a001c7308 */ /* 0x0000700000001000 */
[----:B0-----:R-:W0:Y:S01]  /*31b0*/  MUFU.EX2 R26, R33 ;  /* 0x00000021001a7308 */ /* 0x001e220000000800 */
[----:B-1----:R-:W-:Y:S01]  /*31c0*/  FMUL.FTZ R29, R31, R28 ;  /* 0x0000001c1f1d7220 */ /* 0x002fe20000410000 */
[----:B------:R-:W-:Y:S01]  /*31d0*/  FADD.FTZ R31, -R28, 1 ;  /* 0x3f8000001c1f7421 */ /* 0x000fe20000010100 */
[----:B------:R-:W-:-:S03]  /*31e0*/  FFMA.FTZ R28, R22, R25, R20 ;  /* 0x00000019161c7223 */ /* 0x000fc60000010014 */
[----:B------:R-:W-:Y:S01]  /*31f0*/  FFMA.FTZ R34, R34, R31, 1 ;  /* 0x3f80000022227423 */ /* 0x000fe2000001001f */
[----:B------:R-:W-:Y:S01]  /*3200*/  FMUL.FTZ R35, R28, -1.4426950216293334961 ;  /* 0xbfb8aa3b1c237820 */ /* 0x000fe20000410000 */
[----:B------:R-:W-:Y:S01]  /*3210*/  FMUL.FTZ R31, R14, -1.4426950216293334961 ;  /* 0xbfb8aa3b0e1f7820 */ /* 0x000fe20000410000 */
[----:B0-----:R-:W-:Y:S01]  /*3220*/  FADD.FTZ R36, R26, 1 ;  /* 0x3f8000001a247421 */ /* 0x001fe20000010000 */
[----:B------:R-:W-:Y:S01]  /*3230*/  SHF.L.U32 R26, R60, 0x10, RZ ;  /* 0x000000103c1a7819 */ /* 0x000fe200000006ff */
[----:B------:R-:W-:Y:S01]  /*3240*/  FMUL.FTZ R29, R29, R34 ;  /* 0x000000221d1d7220 */ /* 0x000fe20000410000 */
[----:B------:R-:W-:Y:S01]  /*3250*/  SHF.L.U32 R34, R78, 0x10, RZ ;  /* 0x000000104e227819 */ /* 0x000fe200000006ff */
[----:B------:R-:W0:Y:S02]  /*3260*/  MUFU.EX2 R35, R35 ;  /* 0x0000002300237308 */ /* 0x000e240000000800 */
[----:B------:R-:W-:Y:S02]  /*3270*/  FADD.FTZ R26, R26, -UR12 ;  /* 0x8000000c1a1a7e21 */ /* 0x000fe40008010000 */
[----:B------:R-:W1:Y:S02]  /*3280*/  MUFU.EX2 R31, R31 ;  /* 0x0000001f001f7308 */ /* 0x000e640000000800 */
[----:B------:R-:W-:-:S02]  /*3290*/  FMUL.FTZ R39, R26, UR13 ;  /* 0x0000000d1a277c20 */ /* 0x000fc40008410000 */
[----:B------:R-:W2:Y:S02]  /*32a0*/  MUFU.RCP R36, R36 ;  /* 0x0000002400247308 */ /* 0x000ea40000001000 */
[----:B------:R-:W-:Y:S01]  /*32b0*/  FFMA.FTZ R26, R22, R39, R20 ;  /* 0x00000027161a7223 */ /* 0x000fe20000010014 */
[----:B0-----:R-:W-:-:S03]  /*32c0*/  FADD.FTZ R33, R35, 1 ;  /* 0x3f80000023217421 */ /* 0x001fc60000010000 */
[----:B------:R-:W-:Y:S01]  /*32d0*/  FMUL.FTZ R38, R26, -1.4426950216293334961 ;  /* 0xbfb8aa3b1a267820 */ /* 0x000fe20000410000 */
[----:B-1----:R-:W-:-:S03]  /*32e0*/  FADD.FTZ R31, R31, 1 ;  /* 0x3f8000001f1f7421 */ /* 0x002fc60000010000 */
[----:B------:R-:W0:Y:S04]  /*32f0*/  MUFU.EX2 R35, R38 ;  /* 0x0000002600237308 */ /* 0x000e280000000800 */
[----:B------:R-:W1:Y:S01]  /*3300*/  MUFU.RCP R33, R33 ;  /* 0x0000002100217308 */ /* 0x000e620000001000 */
[----:B--2---:R-:W-:Y:S01]  /*3310*/  FADD.FTZ R37, -R36, 1 ;  /* 0x3f80000024257421 */ /* 0x004fe20000010100 */
[----:B------:R-:W-:-:S03]  /*3320*/  FMUL.FTZ R27, R27, R36 ;  /* 0x000000241b1b7220 */ /* 0x000fc60000410000 */
[----:B------:R-:W-:-:S03]  /*3330*/  FFMA.FTZ R32, R32, R37, 1 ;  /* 0x3f80000020207423 */ /* 0x000fc60000010025 */
[----:B------:R-:W2:Y:S01]  /*3340*/  MUFU.RCP R31, R31 ;  /* 0x0000001f001f7308 */ /* 0x000ea20000001000 */
[----:B0-----:R-:W-:Y:S01]  /*3350*/  FADD.FTZ R36, R35, 1 ;  /* 0x3f80000023247421 */ /* 0x001fe20000010000 */
[----:B------:R-:W-:Y:S01]  /*3360*/  FMUL.FTZ R32, R27, R32 ;  /* 0x000000201b207220 */ /* 0x000fe20000410000 */
[----:B------:R-:W-:-:S05]  /*3370*/  SHF.L.U32 R27, R59, 0x10, RZ ;  /* 0x000000103b1b7819 */ /* 0x000fca00000006ff */
[----:B------:R-:W-:Y:S01]  /*3380*/  FADD.FTZ R27, R27, -UR12 ;  /* 0x8000000c1b1b7e21 */ /* 0x000fe20008010000 */
[----:B-1----:R-:W-:Y:S01]  /*3390*/  FADD.FTZ R37, -R33, 1 ;  /* 0x3f80000021257421 */ /* 0x002fe20000010100 */
[----:B------:R-:W-:Y:S02]  /*33a0*/  FMUL.FTZ R35, R40, R33 ;  /* 0x0000002128237220 */ /* 0x000fe40000410000 */
[----:B------:R0:W1:Y:S01]  /*33b0*/  MUFU.RCP R33, R36 ;  /* 0x0000002400217308 */ /* 0x0000620000001000 */
[----:B------:R-:W-:-:S04]  /*33c0*/  FFMA.FTZ R28, R28, R37, 1 ;  /* 0x3f8000001c1c7423 */ /* 0x000fc80000010025 */
[----:B------:R-:W-:Y:S01]  /*33d0*/  FMUL.FTZ R28, R35, R28 ;  /* 0x0000001c231c7220 */ /* 0x000fe20000410000 */
[----:B--2---:R-:W-:Y:S01]  /*33e0*/  FADD.FTZ R35, -R31, 1 ;  /* 0x3f8000001f237421 */ /* 0x004fe20000010100 */
[----:B0-----:R-:W-:-:S03]  /*33f0*/  SHF.L.U32 R36, R24, 0x10, RZ ;  /* 0x0000001018247819 */ /* 0x001fc600000006ff */
[----:B------:R-:W-:Y:S01]  /*3400*/  FFMA.FTZ R38, R14, R35, 1 ;  /* 0x3f8000000e267423 */ /* 0x000fe20000010023 */
[----:B------:R-:W-:-:S05]  /*3410*/  SHF.L.U32 R14, R5, 0x10, RZ ;  /* 0x00000010050e7819 */ /* 0x000fca00000006ff */
[----:B------:R-:W-:Y:S01]  /*3420*/  FMUL.FTZ R31, R14, R31 ;  /* 0x0000001f0e1f7220 */ /* 0x000fe20000410000 */
[----:B------:R-:W-:Y:S01]  /*3430*/  FADD.FTZ R14, R34, -UR12 ;  /* 0x8000000c220e7e21 */ /* 0x000fe20008010000 */
[----:B------:R-:W-:Y:S01]  /*3440*/  SHF.L.U32 R34, R6, 0x10, RZ ;  /* 0x0000001006227819 */ /* 0x000fe200000006ff */
[----:B-1----:R-:W-:Y:S01]  /*3450*/  FADD.FTZ R35, -R33, 1 ;  /* 0x3f80000021237421 */ /* 0x002fe20000010100 */
[----:B------:R-:W-:Y:S01]  /*3460*/  FMUL.FTZ R38, R31, R38 ;  /* 0x000000261f267220 */ /* 0x000fe20000410000 */
[----:B------:R-:W-:Y:S02]  /*3470*/  FMUL.FTZ R14, R14, UR13 ;  /* 0x0000000d0e0e7c20 */ /* 0x000fe40008410000 */
[----:B------:R-:W-:Y:S01]  /*3480*/  FMUL.FTZ R33, R34, R33 ;  /* 0x0000002122217220 */ /* 0x000fe20000410000 */
[----:B------:R-:W-:Y:S01]  /*3490*/  FFMA.FTZ R26, R26, R35, 1 ;  /* 0x3f8000001a1a7423 */ /* 0x000fe20000010023 */
[----:B------:R-:W-:-:S03]  /*34a0*/  FFMA.FTZ R34, R23, R14, R21 ;  /* 0x0000000e17227223 */ /* 0x000fc60000010015 */
[----:B------:R-:W-:Y:S01]  /*34b0*/  FMUL.FTZ R26, R33, R26 ;  /* 0x0000001a211a7220 */ /* 0x000fe20000410000 */
[----:B------:R-:W-:Y:S01]  /*34c0*/  FMUL.FTZ R35, R34, -1.4426950216293334961 ;  /* 0xbfb8aa3b22237820 */ /* 0x000fe20000410000 */
[----:B------:R-:W-:-:S04]  /*34d0*/  FADD.FTZ R33, RZ, R28 ;  /* 0x0000001cff217221 */ /* 0x000fc80000010000 */
[----:B------:R-:W-:Y:S01]  /*34e0*/  FADD.FTZ R33, R33, R38 ;  /* 0x0000002621217221 */ /* 0x000fe20000010000 */
[----:B------:R-:W0:Y:S03]  /*34f0*/  MUFU.EX2 R35, R35 ;  /* 0x0000002300237308 */ /* 0x000e260000000800 */
[----:B------:R-:W-:Y:S01]  /*3500*/  FADD.FTZ R33, R33, R26 ;  /* 0x0000001a21217221 */ /* 0x000fe20000010000 */
[----:B0-----:R-:W-:Y:S01]  /*3510*/  FADD.FTZ R37, R35, 1 ;  /* 0x3f80000023257421 */ /* 0x001fe20000010000 */
[----:B------:R-:W-:-:S05]  /*3520*/  FMUL.FTZ R35, R27, UR13 ;  /* 0x0000000d1b237c20 */ /* 0x000fca0008410000 */
[----:B------:R-:W0:Y:S02]  /*3530*/  MUFU.RCP R37, R37 ;  /* 0x0000002500257308 */ /* 0x000e240000001000 */
[----:B0-----:R-:W-:Y:S01]  /*3540*/  FADD.FTZ R24, -R37, 1 ;  /* 0x3f80000025187421 */ /* 0x001fe20000010100 */
[----:B------:R-:W-:Y:S01]  /*3550*/  FMUL.FTZ R36, R36, R37 ;  /* 0x0000002524247220 */ /* 0x000fe20000410000 */
[----:B------:R-:W-:Y:S02]  /*3560*/  FMUL.FTZ R37, R23, R29 ;  /* 0x0000001d17257220 */ /* 0x000fe40000410000 */
[----:B------:R-:W-:Y:S01]  /*3570*/  FFMA.FTZ R24, R34, R24, 1 ;  /* 0x3f80000022187423 */ /* 0x000fe20000010018 */
[----:B------:R-:W-:-:S03]  /*3580*/  FFMA.FTZ R34, R25, R28, RZ ;  /* 0x0000001c19227223 */ /* 0x000fc600000100ff */
[----:B------:R-:W-:Y:S01]  /*3590*/  FMUL.FTZ R36, R36, R24 ;  /* 0x0000001824247220 */ /* 0x000fe20000410000 */
[----:B------:R-:W-:Y:S01]  /*35a0*/  FMUL.FTZ R24, R22, R28 ;  /* 0x0000001c16187220 */ /* 0x000fe20000410000 */
[-C--:B------:R-:W-:Y:S01]  /*35b0*/  FFMA.FTZ R28, R41, R38.reuse, R34 ;  /* 0x00000026291c7223 */ /* 0x080fe20000010022 */
[----:B------:R-:W-:Y:S01]  /*35c0*/  SHF.L.U32 R34, R46, 0x10, RZ ;  /* 0x000000102e227819 */ /* 0x000fe200000006ff */
[----:B------:R-:W-:Y:S01]  /*35d0*/  FMUL.FTZ R38, R22, R38 ;  /* 0x0000002616267220 */ /* 0x000fe20000410000 */
[----:B------:R-:W-:Y:S01]  /*35e0*/  FFMA.FTZ R31, R25, R24, RZ ;  /* 0x00000018191f7223 */ /* 0x000fe200000100ff */
[----:B------:R-:W-:Y:S01]  /*35f0*/  FADD.FTZ R24, RZ, R24 ;  /* 0x00000018ff187221 */ /* 0x000fe20000010000 */
[----:B------:R-:W-:Y:S02]  /*3600*/  FFMA.FTZ R28, R39, R26, R28 ;  /* 0x0000001a271c7223 */ /* 0x000fe4000001001c */
[----:B------:R-:W-:Y:S01]  /*3610*/  FFMA.FTZ R31, R0, R37, R31 ;  /* 0x00000025001f7223 */ /* 0x000fe2000001001f */
[----:B------:R-:W-:Y:S01]  /*3620*/  FADD.FTZ R37, R37, R24 ;  /* 0x0000001825257221 */ /* 0x000fe20000010000 */
[----:B------:R-:W-:Y:S01]  /*3630*/  FFMA.FTZ R24, R22, R35, R20 ;  /* 0x0000002316187223 */ /* 0x000fe20000010014 */
[----:B------:R-:W-:Y:S01]  /*3640*/  FFMA.FTZ R0, R0, R29, RZ ;  /* 0x0000001d00007223 */ /* 0x000fe200000100ff */
[----:B------:R-:W-:Y:S01]  /*3650*/  FFMA.FTZ R41, R41, R38, R31 ;  /* 0x0000002629297223 */ /* 0x000fe2000001001f */
[----:B------:R-:W-:Y:S01]  /*3660*/  FADD.FTZ R37, R37, R38 ;  /* 0x0000002625257221 */ /* 0x000fe20000010000 */
[----:B------:R-:W-:Y:S01]  /*3670*/  FMUL.FTZ R40, R24, -1.4426950216293334961 ;  /* 0xbfb8aa3b18287820 */ /* 0x000fe20000410000 */
[----:B------:R-:W-:Y:S01]  /*3680*/  FADD.FTZ R31, RZ, R29 ;  /* 0x0000001dff1f7221 */ /* 0x000fe20000010000 */
[-C--:B------:R-:W-:Y:S01]  /*3690*/  FFMA.FTZ R29, R30, R32.reuse, R0 ;  /* 0x000000201e1d7223 */ /* 0x080fe20000010000 */
[----:B------:R-:W-:-:S02]  /*36a0*/  FMUL.FTZ R0, R23, R32 ;  /* 0x0000002017007220 */ /* 0x000fc40000410000 */
[----:B------:R-:W-:Y:S01]  /*36b0*/  FADD.FTZ R31, R31, R32 ;  /* 0x000000201f1f7221 */ /* 0x000fe20000010000 */
[----:B------:R-:W0:Y:S01]  /*36c0*/  MUFU.EX2 R40, R40 ;  /* 0x0000002800287308 */ /* 0x000e220000000800 */
[----:B------:R-:W-:Y:S01]  /*36d0*/  SHF.L.U32 R32, R76, 0x10, RZ ;  /* 0x000000104c207819 */ /* 0x000fe200000006ff */
[----:B------:R-:W-:Y:S01]  /*36e0*/  FFMA.FTZ R41, R30, R0, R41 ;  /* 0x000000001e297223 */ /* 0x000fe20000010029 */
[----:B------:R-:W-:Y:S01]  /*36f0*/  FADD.FTZ R37, R0, R37 ;  /* 0x0000002500257221 */ /* 0x000fe20000010000 */
[----:B------:R-:W-:Y:S01]  /*3700*/  FMUL.FTZ R0, R22, R26 ;  /* 0x0000001a16007220 */ /* 0x000fe20000410000 */
[----:B------:R-:W-:Y:S01]  /*3710*/  FADD.FTZ R31, R31, R36 ;  /* 0x000000241f1f7221 */ /* 0x000fe20000010000 */
[----:B------:R-:W-:Y:S02]  /*3720*/  FFMA.FTZ R29, R14, R36, R29 ;  /* 0x000000240e1d7223 */ /* 0x000fe4000001001d */
[----:B------:R-:W-:Y:S01]  /*3730*/  FADD.FTZ R37, R37, R0 ;  /* 0x0000000025257221 */ /* 0x000fe20000010000 */
[----:B0-----:R-:W-:Y:S01]  /*3740*/  FADD.FTZ R27, R40, 1 ;  /* 0x3f800000281b7421 */ /* 0x001fe20000010000 */
[----:B------:R-:W-:Y:S01]  /*3750*/  FFMA.FTZ R40, R39, R0, R41 ;  /* 0x0000000027287223 */ /* 0x000fe20000010029 */
[----:B------:R-:W-:-:S04]  /*3760*/  SHF.L.U32 R39, R45, 0x10, RZ ;  /* 0x000000102d277819 */ /* 0x000fc800000006ff */
[----:B------:R-:W0:Y:S02]  /*3770*/  MUFU.RCP R27, R27 ;  /* 0x0000001b001b7308 */ /* 0x000e240000001000 */
[----:B0-----:R-:W-:Y:S01]  /*3780*/  FADD.FTZ R25, -R27, 1 ;  /* 0x3f8000001b197421 */ /* 0x001fe20000010100 */
[----:B------:R-:W-:-:S03]  /*3790*/  FMUL.FTZ R34, R34, R27 ;  /* 0x0000001b22227220 */ /* 0x000fc60000410000 */
[----:B------:R-:W-:Y:S01]  /*37a0*/  FFMA.FTZ R25, R24, R25, 1 ;  /* 0x3f80000018197423 */ /* 0x000fe20000010019 */
[----:B------:R-:W-:-:S03]  /*37b0*/  SHF.L.U32 R24, R77, 0x10, RZ ;  /* 0x000000104d187819 */ /* 0x000fc600000006ff */
[----:B------:R-:W-:Y:S02]  /*37c0*/  FMUL.FTZ R34, R34, R25 ;  /* 0x0000001922227220 */ /* 0x000fe40000410000 */
[----:B------:R-:W-:Y:S02]  /*37d0*/  FADD.FTZ R24, R24, -UR12 ;  /* 0x8000000c18187e21 */ /* 0x000fe40008010000 */
[----:B------:R-:W-:Y:S01]  /*37e0*/  FADD.FTZ R33, R33, R34 ;  /* 0x0000002221217221 */ /* 0x000fe20000010000 */
[-C--:B------:R-:W-:Y:S01]  /*37f0*/  FFMA.FTZ R28, R35, R34.reuse, R28 ;  /* 0x00000022231c7223 */ /* 0x080fe2000001001c */
[----:B------:R-:W-:Y:S01]  /*3800*/  FMUL.FTZ R24, R24, UR13 ;  /* 0x0000000d18187c20 */ /* 0x000fe20008410000 */
[----:B------:R-:W-:-:S03]  /*3810*/  FMUL.FTZ R34, R22, R34 ;  /* 0x0000002216227220 */ /* 0x000fc60000410000 */
[----:B------:R-:W-:-:S04]  /*3820*/  FFMA.FTZ R25, R23, R24, R21 ;  /* 0x0000001817197223 */ /* 0x000fc80000010015 */
[----:B------:R-:W-:-:S06]  /*3830*/  FMUL.FTZ R38, R25, -1.4426950216293334961 ;  /* 0xbfb8aa3b19267820 */ /* 0x000fcc0000410000 */
[----:B------:R-:W0:Y:S02]  /*3840*/  MUFU.EX2 R38, R38 ;  /* 0x0000002600267308 */ /* 0x000e240000000800 */
[----:B0-----:R-:W-:-:S06]  /*3850*/  FADD.FTZ R27, R38, 1 ;  /* 0x3f800000261b7421 */ /* 0x001fcc0000010000 */
[----:B------:R-:W0:Y:S02]  /*3860*/  MUFU.RCP R27, R27 ;  /* 0x0000001b001b7308 */ /* 0x000e240000001000 */
[----:B0-----:R-:W-:Y:S01]  /*3870*/  FMUL.FTZ R32, R32, R27 ;  /* 0x0000001b20207220 */ /* 0x001fe20000410000 */
[----:B------:R-:W-:Y:S01]  /*3880*/  FADD.FTZ R30, -R27, 1 ;  /* 0x3f8000001b1e7421 */ /* 0x000fe20000010100 */
[----:B------:R-:W-:-:S03]  /*3890*/  SHF.L.U32 R27, R58, 0x10, RZ ;  /* 0x000000103a1b7819 */ /* 0x000fc600000006ff */
[----:B------:R-:W-:Y:S02]  /*38a0*/  FFMA.FTZ R25, R25, R30, 1 ;  /* 0x3f80000019197423 */ /* 0x000fe4000001001e */
[----:B------:R-:W-:Y:S02]  /*38b0*/  FADD.FTZ R27, R27, -UR12 ;  /* 0x8000000c1b1b7e21 */ /* 0x000fe40008010000 */
[----:B------:R-:W-:Y:S02]  /*38c0*/  FMUL.FTZ R32, R32, R25 ;  /* 0x0000001920207220 */ /* 0x000fe40000410000 */
[----:B------:R-:W-:Y:S02]  /*38d0*/  FMUL.FTZ R27, R27, UR13 ;  /* 0x0000000d1b1b7c20 */ /* 0x000fe40008410000 */
[----:B------:R-:W-:Y:S01]  /*38e0*/  FADD.FTZ R31, R31, R32 ;  /* 0x000000201f1f7221 */ /* 0x000fe20000010000 */
[-C--:B------:R-:W-:Y:S01]  /*38f0*/  FFMA.FTZ R29, R24, R32.reuse, R29 ;  /* 0x00000020181d7223 */ /* 0x080fe2000001001d */
[----:B------:R-:W-:Y:S01]  /*3900*/  FFMA.FTZ R25, R22, R27, R20 ;  /* 0x0000001b16197223 */ /* 0x000fe20000010014 */
[----:B------:R-:W-:-:S03]  /*3910*/  FMUL.FTZ R32, R23, R32 ;  /* 0x0000002017207220 */ /* 0x000fc60000410000 */
[----:B------:R-:W-:-:S06]  /*3920*/  FMUL.FTZ R38, R25, -1.4426950216293334961 ;  /* 0xbfb8aa3b19267820 */ /* 0x000fcc0000410000 */
[----:B------:R-:W0:Y:S02]  /*3930*/  MUFU.EX2 R38, R38 ;  /* 0x0000002600267308 */ /* 0x000e240000000800 */
[----:B0-----:R-:W-:-:S06]  /*3940*/  FADD.FTZ R30, R38, 1 ;  /* 0x3f800000261e7421 */ /* 0x001fcc0000010000 */
[----:B------:R-:W0:Y:S02]  /*3950*/  MUFU.RCP R30, R30 ;  /* 0x0000001e001e7308 */ /* 0x000e240000001000 */
[----:B0-----:R-:W-:Y:S01]  /*3960*/  FMUL.FTZ R26, R39, R30 ;  /* 0x0000001e271a7220 */ /* 0x001fe20000410000 */
[----:B------:R-:W-:-:S04]  /*3970*/  FADD.FTZ R39, -R30, 1 ;  /* 0x3f8000001e277421 */ /* 0x000fc80000010100 */
[----:B------:R-:W-:Y:S01]  /*3980*/  FFMA.FTZ R39, R25, R39, 1 ;  /* 0x3f80000019277423 */ /* 0x000fe20000010027 */
[----:B------:R-:W-:-:S03]  /*3990*/  SHF.L.U32 R25, R84, 0x10, RZ ;  /* 0x0000001054197819 */ /* 0x000fc600000006ff */
[----:B------:R-:W-:Y:S02]  /*39a0*/  FMUL.FTZ R26, R26, R39 ;  /* 0x000000271a1a7220 */ /* 0x000fe40000410000 */
[----:B------:R-:W-:Y:S02]  /*39b0*/  FADD.FTZ R25, R25, -UR12 ;  /* 0x8000000c19197e21 */ /* 0x000fe40008010000 */
[----:B------:R-:W-:Y:S01]  /*39c0*/  FADD.FTZ R33, R33, R26 ;  /* 0x0000001a21217221 */ /* 0x000fe20000010000 */
[----:B------:R-:W-:Y:S01]  /*39d0*/  FFMA.FTZ R28, R27, R26, R28 ;  /* 0x0000001a1b1c7223 */ /* 0x000fe2000001001c */
[----:B------:R-:W-:Y:S01]  /*39e0*/  FMUL.FTZ R30, R25, UR13 ;  /* 0x0000000d191e7c20 */ /* 0x000fe20008410000 */
[C---:B------:R-:W-:Y:S01]  /*39f0*/  FMUL.FTZ R25, R23.reuse, R36 ;  /* 0x0000002417197220 */ /* 0x040fe20000410000 */
[----:B------:R-:W-:Y:S02]  /*3a00*/  FMUL.FTZ R26, R22, R26 ;  /* 0x0000001a161a7220 */ /* 0x000fe40000410000 */
[----:B------:R-:W-:Y:S01]  /*3a10*/  FFMA.FTZ R0, R23, R30, R21 ;  /* 0x0000001e17007223 */ /* 0x000fe20000010015 */
[----:B------:R-:W-:Y:S01]  /*3a20*/  FFMA.FTZ R39, R14, R25, R40 ;  /* 0x000000190e277223 */ /* 0x000fe20000010028 */
[----:B------:R-:W-:Y:S01]  /*3a30*/  SHF.L.U32 R14, R75, 0x10, RZ ;  /* 0x000000104b0e7819 */ /* 0x000fe200000006ff */
[----:B------:R-:W-:Y:S01]  /*3a40*/  FADD.FTZ R37, R25, R37 ;  /* 0x0000002519257221 */ /* 0x000fe20000010000 */
[----:B------:R-:W-:Y:S01]  /*3a50*/  FMUL.FTZ R41, R0, -1.4426950216293334961 ;  /* 0xbfb8aa3b00297820 */ /* 0x000fe20000410000 */
[----:B------:R-:W-:-:S02]  /*3a60*/  FFMA.FTZ R35, R35, R34, R39 ;  /* 0x0000002223237223 */ /* 0x000fc40000010027 */
[----:B------:R-:W-:Y:S02]  /*3a70*/  FADD.FTZ R37, R37, R34 ;  /* 0x0000002225257221 */ /* 0x000fe40000010000 */
[----:B------:R-:W-:Y:S01]  /*3a80*/  FFMA.FTZ R35, R24, R32, R35 ;  /* 0x0000002018237223 */ /* 0x000fe20000010023 */
[----:B------:R-:W0:Y:S01]  /*3a90*/  MUFU.EX2 R41, R41 ;  /* 0x0000002900297308 */ /* 0x000e220000000800 */
[----:B------:R-:W-:Y:S02]  /*3aa0*/  FADD.FTZ R37, R32, R37 ;  /* 0x0000002520257221 */ /* 0x000fe40000010000 */
[----:B------:R-:W-:Y:S01]  /*3ab0*/  FFMA.FTZ R27, R27, R26, R35 ;  /* 0x0000001a1b1b7223 */ /* 0x000fe20000010023 */
[----:B------:R-:W-:Y:S01]  /*3ac0*/  SHF.L.U32 R35, R43, 0x10, RZ ;  /* 0x000000102b237819 */ /* 0x000fe200000006ff */
[----:B------:R-:W-:Y:S01]  /*3ad0*/  FADD.FTZ R37, R37, R26 ;  /* 0x0000001a25257221 */ /* 0x000fe20000010000 */
[----:B0-----:R-:W-:-:S06]  /*3ae0*/  FADD.FTZ R38, R41, 1 ;  /* 0x3f80000029267421 */ /* 0x001fcc0000010000 */
        /* <DEDUP_REMOVED lines=10> */
[----:B------:R-:W-:Y:S01]  /*3b90*/  SHF.L.U32 R36, R44, 0x10, RZ ;  /* 0x000000102c247819 */ /* 0x000fe200000006ff */
[----:B------:R-:W-:Y:S02]  /*3ba0*/  FMUL.FTZ R0, R23, R0 ;  /* 0x0000000017007220 */ /* 0x000fe40000410000 */
[----:B------:R-:W-:-:S02]  /*3bb0*/  FFMA.FTZ R14, R22, R41, R20 ;  /* 0x00000029160e7223 */ /* 0x000fc40000010014 */
[----:B------:R-:W-:Y:S01]  /*3bc0*/  FFMA.FTZ R27, R30, R0, R27 ;  /* 0x000000001e1b7223 */ /* 0x000fe2000001001b */
[----:B------:R-:W-:Y:S01]  /*3bd0*/  FADD.FTZ R37, R0, R37 ;  /* 0x0000002500257221 */ /* 0x000fe20000010000 */
[----:B------:R-:W-:Y:S01]  /*3be0*/  FMUL.FTZ R38, R14, -1.4426950216293334961 ;  /* 0xbfb8aa3b0e267820 */ /* 0x000fe20000410000 */
[----:B------:R-:W-:-:S05]  /*3bf0*/  SHF.L.U32 R30, R72, 0x10, RZ ;  /* 0x00000010481e7819 */ /* 0x000fca00000006ff */
[----:B------:R-:W0:Y:S02]  /*3c00*/  MUFU.EX2 R38, R38 ;  /* 0x0000002600267308 */ /* 0x000e240000000800 */
[----:B0-----:R-:W-:-:S06]  /*3c10*/  FADD.FTZ R25, R38, 1 ;  /* 0x3f80000026197421 */ /* 0x001fcc0000010000 */
[----:B------:R-:W0:Y:S02]  /*3c20*/  MUFU.RCP R25, R25 ;  /* 0x0000001900197308 */ /* 0x000e240000001000 */
[----:B0-----:R-:W-:Y:S01]  /*3c30*/  FADD.FTZ R39, -R25, 1 ;  /* 0x3f80000019277421 */ /* 0x001fe20000010100 */
[----:B------:R-:W-:-:S03]  /*3c40*/  FMUL.FTZ R36, R36, R25 ;  /* 0x0000001924247220 */ /* 0x000fc60000410000 */
[----:B------:R-:W-:Y:S01]  /*3c50*/  FFMA.FTZ R39, R14, R39, 1 ;  /* 0x3f8000000e277423 */ /* 0x000fe20000010027 */
[----:B------:R-:W-:-:S05]  /*3c60*/  SHF.L.U32 R14, R83, 0x10, RZ ;  /* 0x00000010530e7819 */ /* 0x000fca00000006ff */
[----:B------:R-:W-:Y:S01]  /*3c70*/  FADD.FTZ R38, R14, -UR12 ;  /* 0x8000000c0e267e21 */ /* 0x000fe20008010000 */
[----:B------:R-:W-:Y:S01]  /*3c80*/  FMUL.FTZ R14, R36, R39 ;  /* 0x00000027240e7220 */ /* 0x000fe20000410000 */
[----:B------:R-:W-:Y:S02]  /*3c90*/  SHF.L.U32 R39, R74, 0x10, RZ ;  /* 0x000000104a277819 */ /* 0x000fe400000006ff */
[----:B------:R-:W-:Y:S01]  /*3ca0*/  FMUL.FTZ R36, R38, UR13 ;  /* 0x0000000d26247c20 */ /* 0x000fe20008410000 */
[----:B------:R-:W-:-:S03]  /*3cb0*/  FFMA.FTZ R28, R41, R14, R28 ;  /* 0x0000000e291c7223 */ /* 0x000fc6000001001c */
[----:B------:R-:W-:-:S04]  /*3cc0*/  FFMA.FTZ R25, R23, R36, R21 ;  /* 0x0000002417197223 */ /* 0x000fc80000010015 */
[----:B------:R-:W-:-:S06]  /*3cd0*/  FMUL.FTZ R38, R25, -1.4426950216293334961 ;  /* 0xbfb8aa3b19267820 */ /* 0x000fcc0000410000 */
[----:B------:R-:W0:Y:S02]  /*3ce0*/  MUFU.EX2 R38, R38 ;  /* 0x0000002600267308 */ /* 0x000e240000000800 */
[----:B0-----:R-:W-:Y:S01]  /*3cf0*/  FADD.FTZ R34, R38, 1 ;  /* 0x3f80000026227421 */ /* 0x001fe20000010000 */
[----:B------:R-:W-:-:S05]  /*3d00*/  SHF.L.U32 R38, R56, 0x10, RZ ;  /* 0x0000001038267819 */ /* 0x000fca00000006ff */
[----:B------:R-:W0:Y:S01]  /*3d10*/  MUFU.RCP R34, R34 ;  /* 0x0000002200227308 */ /* 0x000e220000001000 */
[----:B------:R-:W-:Y:S01]  /*3d20*/  FADD.FTZ R38, R38, -UR12 ;  /* 0x8000000c26267e21 */ /* 0x000fe20008010000 */
[----:B0-----:R-:W-:Y:S01]  /*3d30*/  FADD.FTZ R40, -R34, 1 ;  /* 0x3f80000022287421 */ /* 0x001fe20000010100 */
[----:B------:R-:W-:Y:S02]  /*3d40*/  FMUL.FTZ R24, R39, R34 ;  /* 0x0000002227187220 */ /* 0x000fe40000410000 */
[----:B------:R-:W-:Y:S01]  /*3d50*/  FMUL.FTZ R39, R38, UR13 ;  /* 0x0000000d26277c20 */ /* 0x000fe20008410000 */
[----:B------:R-:W-:-:S04]  /*3d60*/  FFMA.FTZ R25, R25, R40, 1 ;  /* 0x3f80000019197423 */ /* 0x000fc80000010028 */
[----:B------:R-:W-:Y:S01]  /*3d70*/  FMUL.FTZ R24, R24, R25 ;  /* 0x0000001918187220 */ /* 0x000fe20000410000 */
[----:B------:R-:W-:-:S03]  /*3d80*/  FFMA.FTZ R25, R22, R39, R20 ;  /* 0x0000002716197223 */ /* 0x000fc60000010014 */
[----:B------:R-:W-:Y:S01]  /*3d90*/  FADD.FTZ R31, R31, R24 ;  /* 0x000000181f1f7221 */ /* 0x000fe20000010000 */
[----:B------:R-:W-:Y:S01]  /*3da0*/  FMUL.FTZ R38, R25, -1.4426950216293334961 ;  /* 0xbfb8aa3b19267820 */ /* 0x000fe20000410000 */
[-C--:B------:R-:W-:Y:S01]  /*3db0*/  FFMA.FTZ R29, R36, R24.reuse, R29 ;  /* 0x00000018241d7223 */ /* 0x080fe2000001001d */
[----:B------:R-:W-:-:S04]  /*3dc0*/  FMUL.FTZ R24, R23, R24 ;  /* 0x0000001817187220 */ /* 0x000fc80000410000 */
[----:B------:R-:W0:Y:S02]  /*3dd0*/  MUFU.EX2 R38, R38 ;  /* 0x0000002600267308 */ /* 0x000e240000000800 */
[----:B0-----:R-:W-:-:S06]  /*3de0*/  FADD.FTZ R32, R38, 1 ;  /* 0x3f80000026207421 */ /* 0x001fcc0000010000 */
[----:B------:R-:W0:Y:S02]  /*3df0*/  MUFU.RCP R32, R32 ;  /* 0x0000002000207308 */ /* 0x000e240000001000 */
[----:B0-----:R-:W-:Y:S01]  /*3e00*/  FMUL.FTZ R34, R35, R32 ;  /* 0x0000002023227220 */ /* 0x001fe20000410000 */
[----:B------:R-:W-:Y:S01]  /*3e10*/  SHF.L.U32 R35, R90, 0x10, RZ ;  /* 0x000000105a237819 */ /* 0x000fe200000006ff */
[----:B------:R-:W-:-:S04]  /*3e20*/  FADD.FTZ R40, -R32, 1 ;  /* 0x3f80000020287421 */ /* 0x000fc80000010100 */
[----:B------:R-:W-:Y:S01]  /*3e30*/  FADD.FTZ R35, R35, -UR12 ;  /* 0x8000000c23237e21 */ /* 0x000fe20008010000 */
[----:B------:R-:W-:Y:S01]  /*3e40*/  FFMA.FTZ R25, R25, R40, 1 ;  /* 0x3f80000019197423 */ /* 0x000fe20000010028 */
[----:B------:R-:W-:Y:S02]  /*3e50*/  SHF.L.U32 R40, R42, 0x10, RZ ;  /* 0x000000102a287819 */ /* 0x000fe400000006ff */
[----:B------:R-:W-:Y:S01]  /*3e60*/  FMUL.FTZ R32, R35, UR13 ;  /* 0x0000000d23207c20 */ /* 0x000fe20008410000 */
[----:B------:R-:W-:-:S03]  /*3e70*/  FMUL.FTZ R34, R34, R25 ;  /* 0x0000001922227220 */ /* 0x000fc60000410000 */
[----:B------:R-:W-:Y:S01]  /*3e80*/  FFMA.FTZ R25, R23, R32, R21 ;  /* 0x0000002017197223 */ /* 0x000fe20000010015 */
[----:B------:R-:W-:-:S03]  /*3e90*/  FFMA.FTZ R28, R39, R34, R28 ;  /* 0x00000022271c7223 */ /* 0x000fc6000001001c */
[----:B------:R-:W-:-:S06]  /*3ea0*/  FMUL.FTZ R35, R25, -1.4426950216293334961 ;  /* 0xbfb8aa3b19237820 */ /* 0x000fcc0000410000 */
[----:B------:R-:W0:Y:S02]  /*3eb0*/  MUFU.EX2 R35, R35 ;  /* 0x0000002300237308 */ /* 0x000e240000000800 */
[----:B0-----:R-:W-:Y:S01]  /*3ec0*/  FADD.FTZ R26, R35, 1 ;  /* 0x3f800000231a7421 */ /* 0x001fe20000010000 */
[----:B------:R-:W-:-:S05]  /*3ed0*/  SHF.L.U32 R35, R55, 0x10, RZ ;  /* 0x0000001037237819 */ /* 0x000fca00000006ff */
[----:B------:R-:W0:Y:S01]  /*3ee0*/  MUFU.RCP R26, R26 ;  /* 0x0000001a001a7308 */ /* 0x000e220000001000 */
[----:B------:R-:W-:-:S04]  /*3ef0*/  FADD.FTZ R35, R35, -UR12 ;  /* 0x8000000c23237e21 */ /* 0x000fc80008010000 */
[----:B------:R-:W-:-:S04]  /*3f00*/  FMUL.FTZ R35, R35, UR13 ;  /* 0x0000000d23237c20 */ /* 0x000fc80008410000 */
[----:B------:R-:W-:Y:S01]  /*3f10*/  FFMA.FTZ R0, R22, R35, R20 ;  /* 0x0000002316007223 */ /* 0x000fe20000010014 */
[----:B0-----:R-:W-:Y:S01]  /*3f20*/  FADD.FTZ R38, -R26, 1 ;  /* 0x3f8000001a267421 */ /* 0x001fe20000010100 */
[----:B------:R-:W-:Y:S01]  /*3f30*/  FMUL.FTZ R30, R30, R26 ;  /* 0x0000001a1e1e7220 */ /* 0x000fe20000410000 */
[----:B------:R-:W-:Y:S01]  /*3f40*/  FADD.FTZ R26, R33, R14 ;  /* 0x0000000e211a7221 */ /* 0x000fe20000010000 */
[----:B------:R-:W-:Y:S01]  /*3f50*/  FMUL.FTZ R14, R22, R14 ;  /* 0x0000000e160e7220 */ /* 0x000fe20000410000 */
[----:B------:R-:W-:Y:S01]  /*3f60*/  FFMA.FTZ R25, R25, R38, 1 ;  /* 0x3f80000019197423 */ /* 0x000fe20000010026 */
[----:B------:R-:W-:Y:S01]  /*3f70*/  FMUL.FTZ R38, R0, -1.4426950216293334961 ;  /* 0xbfb8aa3b00267820 */ /* 0x000fe20000410000 */
[----:B------:R-:W-:Y:S01]  /*3f80*/  FADD.FTZ R26, R26, R34 ;  /* 0x000000221a1a7221 */ /* 0x000fe20000010000 */
[----:B------:R-:W-:Y:S01]  /*3f90*/  FFMA.FTZ R41, R41, R14, R27 ;  /* 0x0000000e29297223 */ /* 0x000fe2000001001b */
[----:B------:R-:W-:Y:S01]  /*3fa0*/  FMUL.FTZ R30, R30, R25 ;  /* 0x000000191e1e7220 */ /* 0x000fe20000410000 */
[----:B------:R-:W-:Y:S01]  /*3fb0*/  FADD.FTZ R37, R37, R14 ;  /* 0x0000000e25257221 */ /* 0x000fe20000010000 */
[----:B------:R-:W-:Y:S01]  /*3fc0*/  FMUL.FTZ R34, R22, R34 ;  /* 0x0000002216227220 */ /* 0x000fe20000410000 */
[----:B------:R-:W0:Y:S01]  /*3fd0*/  MUFU.EX2 R38, R38 ;  /* 0x0000002600267308 */ /* 0x000e220000000800 */
[----:B------:R-:W-:Y:S01]  /*3fe0*/  FFMA.FTZ R41, R36, R24, R41 ;  /* 0x0000001824297223 */ /* 0x000fe20000010029 */
[----:B------:R-:W-:Y:S01]  /*3ff0*/  SHF.L.U32 R36, R71, 0x10, RZ ;  /* 0x0000001047247819 */ /* 0x000fe200000006ff */
[----:B------:R-:W-:Y:S01]  /*4000*/  FADD.FTZ R37, R24, R37 ;  /* 0x0000002518257221 */ /* 0x000fe20000010000 */
[----:B------:R-:W-:Y:S01]  /*4010*/  FADD.FTZ R31, R31, R30 ;  /* 0x0000001e1f1f7221 */ /* 0x000fe20000010000 */
[----:B------:R-:W-:Y:S01]  /*4020*/  FFMA.FTZ R39, R39, R34, R41 ;  /* 0x0000002227277223 */ /* 0x000fe20000010029 */
[-C--:B------:R-:W-:Y:S01]  /*4030*/  FFMA.FTZ R29, R32, R30.reuse, R29 ;  /* 0x0000001e201d7223 */ /* 0x080fe2000001001d */
[----:B------:R-:W-:Y:S01]  /*4040*/  FADD.FTZ R37, R37, R34 ;  /* 0x0000002225257221 */ /* 0x000fe20000010000 */
[----:B------:R-:W-:-:S04]  /*4050*/  FMUL.FTZ R30, R23, R30 ;  /* 0x0000001e171e7220 */ /* 0x000fc80000410000 */
[----:B------:R-:W-:Y:S01]  /*4060*/  FFMA.FTZ R32, R32, R30, R39 ;  /* 0x0000001e20207223 */ /* 0x000fe20000010027 */
[----:B------:R-:W-:Y:S01]  /*4070*/  SHF.L.U32 R39, R70, 0x10, RZ ;  /* 0x0000001046277819 */ /* 0x000fe200000006ff */
[----:B0-----:R-:W-:Y:S01]  /*4080*/  FADD.FTZ R25, R38, 1 ;  /* 0x3f80000026197421 */ /* 0x001fe20000010000 */
[----:B------:R-:W-:-:S05]  /*4090*/  FADD.FTZ R37, R30, R37 ;  /* 0x000000251e257221 */ /* 0x000fca0000010000 */
        /* <DEDUP_REMOVED lines=11> */
[----:B------:R-:W-:Y:S01]  /*4150*/  FFMA.FTZ R14, R23, R0, R21 ;  /* 0x00000000170e7223 */ /* 0x000fe20000010015 */
[----:B------:R-:W-:Y:S01]  /*4160*/  FFMA.FTZ R35, R35, R27, R32 ;  /* 0x0000001b23237223 */ /* 0x000fe20000010020 */
[----:B------:R-:W-:Y:S02]  /*4170*/  FADD.FTZ R37, R37, R27 ;  /* 0x0000001b25257221 */ /* 0x000fe40000010000 */
        /* <DEDUP_REMOVED lines=17> */
[----:B------:R-:W-:Y:S01]  /*4290*/  SHF.L.U32 R35, R69, 0x10, RZ ;  /* 0x0000001045237819 */ /* 0x000fe200000006ff */
[----:B------:R-:W-:Y:S01]  /*42a0*/  FMUL.FTZ R38, R24, -1.4426950216293334961 ;  /* 0xbfb8aa3b18267820 */ /* 0x000fe20000410000 */
[----:B------:R-:W-:-:S05]  /*42b0*/  FADD.FTZ R37, R14, R37 ;  /* 0x000000250e257221 */ /* 0x000fca0000010000 */
[----:B------:R-:W0:Y:S02]  /*42c0*/  MUFU.EX2 R38, R38 ;  /* 0x0000002600267308 */ /* 0x000e240000000800 */
[----:B0-----:R-:W-:-:S06]  /*42d0*/  FADD.FTZ R25, R38, 1 ;  /* 0x3f80000026197421 */ /* 0x001fcc0000010000 */
[----:B------:R-:W0:Y:S02]  /*42e0*/  MUFU.RCP R25, R25 ;  /* 0x0000001900197308 */ /* 0x000e240000001000 */
[----:B0-----:R-:W-:Y:S01]  /*42f0*/  FADD.FTZ R41, -R25, 1 ;  /* 0x3f80000019297421 */ /* 0x001fe20000010100 */
[----:B------:R-:W-:-:S03]  /*4300*/  FMUL.FTZ R36, R36, R25 ;  /* 0x0000001924247220 */ /* 0x000fc60000410000 */
[----:B------:R-:W-:Y:S01]  /*4310*/  FFMA.FTZ R41, R24, R41, 1 ;  /* 0x3f80000018297423 */ /* 0x000fe20000010029 */
[----:B------:R-:W-:-:S03]  /*4320*/  SHF.L.U32 R24, R88, 0x10, RZ ;  /* 0x0000001058187819 */ /* 0x000fc600000006ff */
[----:B------:R-:W-:Y:S01]  /*4330*/  FMUL.FTZ R25, R36, R41 ;  /* 0x0000002924197220 */ /* 0x000fe20000410000 */
[----:B------:R-:W-:Y:S01]  /*4340*/  SHF.L.U32 R41, R7, 0x10, RZ ;  /* 0x0000001007297819 */ /* 0x000fe200000006ff */
[----:B------:R-:W-:Y:S02]  /*4350*/  FADD.FTZ R24, R24, -UR12 ;  /* 0x8000000c18187e21 */ /* 0x000fe40008010000 */
[----:B------:R-:W-:Y:S02]  /*4360*/  FFMA.FTZ R28, R33, R25, R28 ;  /* 0x00000019211c7223 */ /* 0x000fe4000001001c */
[----:B------:R-:W-:-:S04]  /*4370*/  FMUL.FTZ R24, R24, UR13 ;  /* 0x0000000d18187c20 */ /* 0x000fc80008410000 */
[----:B------:R-:W-:-:S04]  /*4380*/  FFMA.FTZ R34, R23, R24, R21 ;  /* 0x0000001817227223 */ /* 0x000fc80000010015 */
[----:B------:R-:W-:-:S06]  /*4390*/  FMUL.FTZ R40, R34, -1.4426950216293334961 ;  /* 0xbfb8aa3b22287820 */ /* 0x000fcc0000410000 */
[----:B------:R-:W0:Y:S02]  /*43a0*/  MUFU.EX2 R40, R40 ;  /* 0x0000002800287308 */ /* 0x000e240000000800 */
[----:B0-----:R-:W-:-:S06]  /*43b0*/  FADD.FTZ R36, R40, 1 ;  /* 0x3f80000028247421 */ /* 0x001fcc0000010000 */
[----:B------:R-:W0:Y:S02]  /*43c0*/  MUFU.RCP R36, R36 ;  /* 0x0000002400247308 */ /* 0x000e240000001000 */
[----:B0-----:R-:W-:Y:S01]  /*43d0*/  FMUL.FTZ R38, R39, R36 ;  /* 0x0000002427267220 */ /* 0x001fe20000410000 */
[----:B------:R-:W-:-:S04]  /*43e0*/  FADD.FTZ R39, -R36, 1 ;  /* 0x3f80000024277421 */ /* 0x000fc80000010100 */
[----:B------:R-:W-:Y:S01]  /*43f0*/  FFMA.FTZ R39, R34, R39, 1 ;  /* 0x3f80000022277423 */ /* 0x000fe20000010027 */
[----:B------:R-:W-:-:S05]  /*4400*/  SHF.L.U32 R34, R53, 0x10, RZ ;  /* 0x0000001035227819 */ /* 0x000fca00000006ff */
[----:B------:R-:W-:Y:S01]  /*4410*/  FADD.FTZ R40, R34, -UR12 ;  /* 0x8000000c22287e21 */ /* 0x000fe20008010000 */
[----:B------:R-:W-:-:S03]  /*4420*/  FMUL.FTZ R34, R38, R39 ;  /* 0x0000002726227220 */ /* 0x000fc60000410000 */
[----:B------:R-:W-:Y:S01]  /*4430*/  FMUL.FTZ R39, R40, UR13 ;  /* 0x0000000d28277c20 */ /* 0x000fe20008410000 */
[----:B------:R-:W-:-:S03]  /*4440*/  FFMA.FTZ R29, R24, R34, R29 ;  /* 0x00000022181d7223 */ /* 0x000fc6000001001d */
        /* <DEDUP_REMOVED lines=9> */
[----:B------:R-:W-:Y:S01]  /*44e0*/  FMUL.FTZ R32, R32, R41 ;  /* 0x0000002920207220 */ /* 0x000fe20000410000 */
[----:B------:R-:W-:Y:S01]  /*44f0*/  FADD.FTZ R41, R26, R25 ;  /* 0x000000191a297221 */ /* 0x000fe20000010000 */
[----:B------:R-:W-:Y:S01]  /*4500*/  FADD.FTZ R36, R36, -UR12 ;  /* 0x8000000c24247e21 */ /* 0x000fe20008010000 */
[----:B------:R-:W-:Y:S01]  /*4510*/  FMUL.FTZ R25, R22, R25 ;  /* 0x0000001916197220 */ /* 0x000fe20000410000 */
[----:B------:R-:W-:Y:S01]  /*4520*/  FFMA.FTZ R28, R39, R32, R28 ;  /* 0x00000020271c7223 */ /* 0x000fe2000001001c */
[----:B------:R-:W-:Y:S01]  /*4530*/  FADD.FTZ R41, R41, R32 ;  /* 0x0000002029297221 */ /* 0x000fe20000010000 */
[----:B------:R-:W-:Y:S01]  /*4540*/  FMUL.FTZ R30, R36, UR13 ;  /* 0x0000000d241e7c20 */ /* 0x000fe20008410000 */
[----:B------:R-:W-:Y:S01]  /*4550*/  FFMA.FTZ R33, R33, R25, R0 ;  /* 0x0000001921217223 */ /* 0x000fe20000010000 */
[----:B------:R-:W-:Y:S01]  /*4560*/  SHF.L.U32 R0, R8, 0x10, RZ ;  /* 0x0000001008007819 */ /* 0x000fe200000006ff */
[----:B------:R-:W-:Y:S01]  /*4570*/  FADD.FTZ R37, R37, R25 ;  /* 0x0000001925257221 */ /* 0x000fe20000010000 */
[----:B------:R-:W-:Y:S01]  /*4580*/  FFMA.FTZ R27, R23, R30, R21 ;  /* 0x0000001e171b7223 */ /* 0x000fe20000010015 */
[----:B------:R-:W-:-:S03]  /*4590*/  FMUL.FTZ R32, R22, R32 ;  /* 0x0000002016207220 */ /* 0x000fc60000410000 */
[----:B------:R-:W-:-:S06]  /*45a0*/  FMUL.FTZ R38, R27, -1.4426950216293334961 ;  /* 0xbfb8aa3b1b267820 */ /* 0x000fcc0000410000 */
        /* <DEDUP_REMOVED lines=22> */
[----:B------:R-:W-:Y:S01]  /*4710*/  FFMA.FTZ R28, R35, R14, R28 ;  /* 0x0000000e231c7223 */ /* 0x000fe2000001001c */
[----:B------:R-:W-:Y:S01]  /*4720*/  FADD.FTZ R41, R41, R14 ;  /* 0x0000000e29297221 */ /* 0x000fe20000010000 */
[----:B------:R-:W-:Y:S01]  /*4730*/  FMUL.FTZ R0, R36, UR13 ;  /* 0x0000000d24007c20 */ /* 0x000fe20008410000 */
[----:B------:R-:W-:Y:S01]  /*4740*/  FADD.FTZ R36, R31, R34 ;  /* 0x000000221f247221 */ /* 0x000fe20000010000 */
[----:B------:R-:W-:Y:S01]  /*4750*/  SHF.L.U32 R31, R68, 0x10, RZ ;  /* 0x00000010441f7819 */ /* 0x000fe200000006ff */
[C---:B------:R-:W-:Y:S01]  /*4760*/  FMUL.FTZ R34, R23.reuse, R34 ;  /* 0x0000002217227220 */ /* 0x040fe20000410000 */
[----:B------:R-:W-:Y:S01]  /*4770*/  FFMA.FTZ R25, R23, R0, R21 ;  /* 0x0000000017197223 */ /* 0x000fe20000010015 */
[----:B------:R-:W-:-:S02]  /*4780*/  FADD.FTZ R36, R36, R27 ;  /* 0x0000001b24247221 */ /* 0x000fc40000010000 */
[----:B------:R-:W-:Y:S01]  /*4790*/  FFMA.FTZ R24, R24, R34, R33 ;  /* 0x0000002218187223 */ /* 0x000fe20000010021 */
[----:B------:R-:W-:Y:S01]  /*47a0*/  FMUL.FTZ R38, R25, -1.4426950216293334961 ;  /* 0xbfb8aa3b19267820 */ /* 0x000fe20000410000 */
[----:B------:R-:W-:Y:S02]  /*47b0*/  FADD.FTZ R37, R34, R37 ;  /* 0x0000002522257221 */ /* 0x000fe40000010000 */
[----:B------:R-:W-:Y:S01]  /*47c0*/  FFMA.FTZ R39, R39, R32, R24 ;  /* 0x0000002027277223 */ /* 0x000fe20000010018 */
[----:B------:R-:W-:Y:S01]  /*47d0*/  SHF.L.U32 R24, R9, 0x10, RZ ;  /* 0x0000001009187819 */ /* 0x000fe200000006ff */
[----:B------:R-:W-:Y:S01]  /*47e0*/  FADD.FTZ R37, R37, R32 ;  /* 0x0000002025257221 */ /* 0x000fe20000010000 */
        /* <DEDUP_REMOVED lines=10> */
[----:B------:R-:W-:Y:S01]  /*4890*/  FFMA.FTZ R29, R0, R25, R29 ;  /* 0x00000019001d7223 */ /* 0x000fe2000001001d */
[----:B------:R-:W-:Y:S02]  /*48a0*/  FADD.FTZ R36, R36, R25 ;  /* 0x0000001924247221 */ /* 0x000fe40000010000 */
        /* <DEDUP_REMOVED lines=10> */
[----:B------:R-:W-:Y:S01]  /*4950*/  FMUL.FTZ R34, R23, R27 ;  /* 0x0000001b17227220 */ /* 0x000fe20000410000 */
[----:B------:R-:W-:Y:S01]  /*4960*/  FFMA.FTZ R33, R33, R38, 1 ;  /* 0x3f80000021217423 */ /* 0x000fe20000010026 */
[----:B------:R-:W-:Y:S02]  /*4970*/  SHF.L.U32 R27, R67, 0x10, RZ ;  /* 0x00000010431b7819 */ /* 0x000fe400000006ff */
[----:B------:R-:W-:Y:S01]  /*4980*/  FFMA.FTZ R30, R30, R34, R39 ;  /* 0x000000221e1e7223 */ /* 0x000fe20000010027 */
[----:B------:R-:W-:Y:S01]  /*4990*/  FMUL.FTZ R24, R24, R33 ;  /* 0x0000002118187220 */ /* 0x000fe20000410000 */
[----:B------:R-:W-:Y:S01]  /*49a0*/  FFMA.FTZ R33, R23, R26, R21 ;  /* 0x0000001a17217223 */ /* 0x000fe20000010015 */
[----:B------:R-:W-:Y:S01]  /*49b0*/  FADD.FTZ R37, R34, R37 ;  /* 0x0000002522257221 */ /* 0x000fe20000010000 */
[----:B------:R-:W-:Y:S01]  /*49c0*/  FMUL.FTZ R39, R22, R14 ;  /* 0x0000000e16277220 */ /* 0x000fe20000410000 */
[----:B------:R-:W-:Y:S01]  /*49d0*/  SHF.L.U32 R14, R10, 0x10, RZ ;  /* 0x000000100a0e7819 */ /* 0x000fe200000006ff */
[----:B------:R-:W-:Y:S01]  /*49e0*/  FMUL.FTZ R38, R33, -1.4426950216293334961 ;  /* 0xbfb8aa3b21267820 */ /* 0x000fe20000410000 */
[----:B------:R-:W-:Y:S01]  /*49f0*/  FFMA.FTZ R28, R31, R24, R28 ;  /* 0x000000181f1c7223 */ /* 0x000fe2000001001c */
[----:B------:R-:W-:Y:S01]  /*4a00*/  FFMA.FTZ R35, R35, R39, R30 ;  /* 0x0000002723237223 */ /* 0x000fe2000001001e */
[----:B------:R-:W-:Y:S01]  /*4a10*/  FADD.FTZ R37, R37, R39 ;  /* 0x0000002725257221 */ /* 0x000fe20000010000 */
[----:B------:R-:W-:-:S02]  /*4a20*/  FADD.FTZ R41, R41, R24 ;  /* 0x0000001829297221 */ /* 0x000fc40000010000 */
        /* <DEDUP_REMOVED lines=11> */
[----:B------:R-:W-:-:S04]  /*4ae0*/  FMUL.FTZ R33, R33, UR13 ;  /* 0x0000000d21217c20 */ /* 0x000fc80008410000 */
[----:B------:R-:W-:-:S04]  /*4af0*/  FFMA.FTZ R34, R22, R33, R20 ;  /* 0x0000002116227223 */ /* 0x000fc80000010014 */
[----:B------:R-:W-:-:S06]  /*4b00*/  FMUL.FTZ R38, R34, -1.4426950216293334961 ;  /* 0xbfb8aa3b22267820 */ /* 0x000fcc0000410000 */
[----:B------:R-:W0:Y:S02]  /*4b10*/  MUFU.EX2 R38, R38 ;  /* 0x0000002600267308 */ /* 0x000e240000000800 */
[----:B0-----:R-:W-:Y:S01]  /*4b20*/  FADD.FTZ R32, R38, 1 ;  /* 0x3f80000026207421 */ /* 0x001fe20000010000 */
[----:B------:R-:W-:Y:S01]  /*4b30*/  FMUL.FTZ R38, R23, R25 ;  /* 0x0000001917267220 */ /* 0x000fe20000410000 */
[----:B------:R-:W-:-:S03]  /*4b40*/  SHF.L.U32 R25, R66, 0x10, RZ ;  /* 0x0000001042197819 */ /* 0x000fc600000006ff */
[----:B------:R-:W-:Y:S01]  /*4b50*/  FFMA.FTZ R0, R0, R38, R35 ;  /* 0x0000002600007223 */ /* 0x000fe20000010023 */
[----:B------:R-:W0:Y:S01]  /*4b60*/  MUFU.RCP R32, R32 ;  /* 0x0000002000207308 */ /* 0x000e220000001000 */
[----:B------:R-:W-:Y:S01]  /*4b70*/  FADD.FTZ R37, R38, R37 ;  /* 0x0000002526257221 */ /* 0x000fe20000010000 */
[----:B0-----:R-:W-:Y:S01]  /*4b80*/  FADD.FTZ R30, -R32, 1 ;  /* 0x3f800000201e7421 */ /* 0x001fe20000010100 */
[----:B------:R-:W-:-:S03]  /*4b90*/  FMUL.FTZ R14, R14, R32 ;  /* 0x000000200e0e7220 */ /* 0x000fc60000410000 */
[----:B------:R-:W-:Y:S01]  /*4ba0*/  FFMA.FTZ R30, R34, R30, 1 ;  /* 0x3f800000221e7423 */ /* 0x000fe2000001001e */
[----:B------:R-:W-:-:S03]  /*4bb0*/  SHF.L.U32 R34, R82, 0x10, RZ ;  /* 0x0000001052227819 */ /* 0x000fc600000006ff */
[----:B------:R-:W-:Y:S02]  /*4bc0*/  FMUL.FTZ R14, R14, R30 ;  /* 0x0000001e0e0e7220 */ /* 0x000fe40000410000 */
[----:B------:R-:W-:Y:S02]  /*4bd0*/  FADD.FTZ R34, R34, -UR12 ;  /* 0x8000000c22227e21 */ /* 0x000fe40008010000 */
[----:B------:R-:W-:Y:S01]  /*4be0*/  FADD.FTZ R41, R41, R14 ;  /* 0x0000000e29297221 */ /* 0x000fe20000010000 */
[----:B------:R-:W-:Y:S01]  /*4bf0*/  FFMA.FTZ R28, R33, R14, R28 ;  /* 0x0000000e211c7223 */ /* 0x000fe2000001001c */
        /* <DEDUP_REMOVED lines=41> */
[----:B------:R-:W-:-:S04]  /*4e90*/  FMUL.FTZ R39, R22, R14 ;  /* 0x0000000e16277220 */ /* 0x000fc80000410000 */
[----:B------:R-:W-:Y:S01]  /*4ea0*/  FFMA.FTZ R33, R33, R39, R26 ;  /* 0x0000002721217223 */ /* 0x000fe2000001001a */
[----:B------:R-:W0:Y:S01]  /*4eb0*/  MUFU.RCP R34, R34 ;  /* 0x0000002200227308 */ /* 0x000e220000001000 */
[----:B------:R-:W-:Y:S01]  /*4ec0*/  SHF.L.U32 R26, R12, 0x10, RZ ;  /* 0x000000100c1a7819 */ /* 0x000fe200000006ff */
[----:B------:R-:W-:Y:S01]  /*4ed0*/  FADD.FTZ R37, R37, R39 ;  /* 0x0000002725257221 */ /* 0x000fe20000010000 */
[----:B0-----:R-:W-:Y:S01]  /*4ee0*/  FADD.FTZ R31, -R34, 1 ;  /* 0x3f800000221f7421 */ /* 0x001fe20000010100 */
[----:B------:R-:W-:-:S03]  /*4ef0*/  FMUL.FTZ R27, R27, R34 ;  /* 0x000000221b1b7220 */ /* 0x000fc60000410000 */
[----:B------:R-:W-:Y:S01]  /*4f00*/  FFMA.FTZ R32, R32, R31, 1 ;  /* 0x3f80000020207423 */ /* 0x000fe2000001001f */
[----:B------:R-:W-:-:S03]  /*4f10*/  SHF.L.U32 R31, R48, 0x10, RZ ;  /* 0x00000010301f7819 */ /* 0x000fc600000006ff */
[----:B------:R-:W-:Y:S02]  /*4f20*/  FMUL.FTZ R27, R27, R32 ;  /* 0x000000201b1b7220 */ /* 0x000fe40000410000 */
[----:B------:R-:W-:Y:S02]  /*4f30*/  FADD.FTZ R31, R31, -UR12 ;  /* 0x8000000c1f1f7e21 */ /* 0x000fe40008010000 */
[----:B------:R-:W-:Y:S02]  /*4f40*/  FFMA.FTZ R29, R0, R27, R29 ;  /* 0x0000001b001d7223 */ /* 0x000fe4000001001d */
        /* <DEDUP_REMOVED lines=27> */
[----:B------:R-:W-:Y:S01]  /*5100*/  FADD.FTZ R39, R36, R27 ;  /* 0x0000001b24277221 */ /* 0x000fe20000010000 */
[----:B------:R-:W-:Y:S01]  /*5110*/  FMUL.FTZ R36, R23, R27 ;  /* 0x0000001b17247220 */ /* 0x000fe20000410000 */
[----:B------:R-:W-:-:S03]  /*5120*/  SHF.L.U32 R27, R63, 0x10, RZ ;  /* 0x000000103f1b7819 */ /* 0x000fc600000006ff */
[----:B------:R-:W-:Y:S01]  /*5130*/  FFMA.FTZ R0, R0, R36, R35 ;  /* 0x0000002400007223 */ /* 0x000fe20000010023 */
        /* <DEDUP_REMOVED lines=19> */
[----:B------:R-:W-:-:S04]  /*5270*/  FADD.FTZ R34, R34, -UR12 ;  /* 0x8000000c22227e21 */ /* 0x000fc80008010000 */
        /* <DEDUP_REMOVED lines=9> */
[----:B------:R-:W-:-:S03]  /*5310*/  FMUL.FTZ R35, R22, R26 ;  /* 0x0000001a16237220 */ /* 0x000fc60000410000 */
[----:B------:R-:W-:Y:S01]  /*5320*/  FMUL.FTZ R27, R27, R34 ;  /* 0x000000221b1b7220 */ /* 0x000fe20000410000 */
[----:B------:R-:W-:Y:S01]  /*5330*/  FFMA.FTZ R0, R31, R35, R0 ;  /* 0x000000231f007223 */ /* 0x000fe20000010000 */
[----:B------:R-:W-:Y:S01]  /*5340*/  FADD.FTZ R24, R37, R35 ;  /* 0x0000002325187221 */ /* 0x000fe20000010000 */
[----:B------:R-:W-:Y:S01]  /*5350*/  FMUL.FTZ R31, R23, R32 ;  /* 0x00000020171f7220 */ /* 0x000fe20000410000 */
[----:B------:R-:W-:Y:S01]  /*5360*/  FADD.FTZ R34, R41, R26 ;  /* 0x0000001a29227221 */ /* 0x000fe20000010000 */
[----:B------:R-:W-:Y:S02]  /*5370*/  FADD.FTZ R32, R39, R32 ;  /* 0x0000002027207221 */ /* 0x000fe40000010000 */
[----:B------:R-:W-:Y:S01]  /*5380*/  FFMA.FTZ R0, R14, R31, R0 ;  /* 0x0000001f0e007223 */ /* 0x000fe20000010000 */
[----:B------:R-:W-:Y:S01]  /*5390*/  FADD.FTZ R24, R31, R24 ;  /* 0x000000181f187221 */ /* 0x000fe20000010000 */
[----:B------:R-:W-:Y:S01]  /*53a0*/  FMUL.FTZ R31, R22, R33 ;  /* 0x00000021161f7220 */ /* 0x000fe20000410000 */
[----:B------:R-:W-:-:S03]  /*53b0*/  FADD.FTZ R26, R34, R33 ;  /* 0x00000021221a7221 */ /* 0x000fc60000010000 */
[----:B------:R-:W-:Y:S01]  /*53c0*/  FFMA.FTZ R35, R25, R31, R0 ;  /* 0x0000001f19237223 */ /* 0x000fe20000010000 */
[----:B------:R-:W-:Y:S01]  /*53d0*/  FADD.FTZ R24, R24, R31 ;  /* 0x0000001f18187221 */ /* 0x000fe20000010000 */
[----:B------:R-:W-:-:S04]  /*53e0*/  FMUL.FTZ R31, R23, R27 ;  /* 0x0000001b171f7220 */ /* 0x000fc80000410000 */
[----:B------:R-:W-:Y:S01]  /*53f0*/  FADD.FTZ R14, R31, R24 ;  /* 0x000000181f0e7221 */ /* 0x000fe20000010000 */
[----:B------:R-:W-:Y:S01]  /*5400*/  FFMA.FTZ R24, R25, R33, R28 ;  /* 0x0000002119187223 */ /* 0x000fe2000001001c */
[C---:B------:R-:W-:Y:S01]  /*5410*/  FFMA.FTZ R25, R30.reuse, R27, R29 ;  /* 0x0000001b1e197223 */ /* 0x040fe2000001001d */
[----:B------:R-:W-:Y:S01]  /*5420*/  FFMA.FTZ R0, R30, R31, R35 ;  /* 0x0000001f1e007223 */ /* 0x000fe20000010023 */
[----:B------:R-:W-:-:S07]  /*5430*/  FADD.FTZ R27, R32, R27 ;  /* 0x0000001b201b7221 */ /* 0x000fce0000010000 */
.L_x_97:
[----:B------:R-:W0:Y:S01]  /*5440*/  S2R R33, SR_LANEID ;  /* 0x0000000000217919 */ /* 0x000e220000000000 */
[----:B------:R-:W-:Y:S01]  /*5450*/  MOV R29, R0 ;  /* 0x00000000001d7202 */ /* 0x000fe20000000f00 */
[----:B------:R-:W1:Y:S01]  /*5460*/  S2UR UR7, SR_CgaCtaId ;  /* 0x00000000000779c3 */ /* 0x000e620000008800 */
[----:B------:R-:W-:Y:S01]  /*5470*/  MOV R41, R14 ;  /* 0x0000000e00297202 */ /* 0x000fe20000000f00 */
[----:B------:R-:W-:Y:S01]  /*5480*/  UMOV UR6, 0x400 ;  /* 0x0000040000067882 */ /* 0x000fe20000000000 */
[----:B------:R-:W-:Y:S01]  /*5490*/  BSSY.RECONVERGENT B0, `(.L_x_98) ;  /* 0x000002a000007945 */ /* 0x000fe20003800200 */
[----:B------:R-:W2:Y:S01]  /*54a0*/  SHFL.DOWN PT, R0, R29, 0x1, 0x1f ;  /* 0x08201f001d007f89 */ /* 0x000ea200000e0000 */
[----:B------:R-:W-:-:S03]  /*54b0*/  UIADD3 UR5, UPT, UPT, UR6, 0xd0, URZ ;  /* 0x000000d006057890 */ /* 0x000fc6000fffe0ff */
[----:B------:R-:W3:Y:S01]  /*54c0*/  SHFL.DOWN PT, R14, R41, 0x1, 0x1f ;  /* 0x08201f00290e7f89 */ /* 0x000ee200000e0000 */
[----:B-1----:R-:W-:Y:S01]  /*54d0*/  ULEA UR5, UR7, UR5, 0x18 ;  /* 0x0000000507057291 */ /* 0x002fe2000f8ec0ff */
[C---:B0-----:R-:W-:Y:S02]  /*54e0*/  ISETP.GT.AND P0, PT, R33.reuse, 0x1e, PT ;  /* 0x0000001e2100780c */ /* 0x041fe40003f04270 */
[C---:B------:R-:W-:Y:S02]  /*54f0*/  ISETP.GT.AND P2, PT, R33.reuse, 0xf, PT ;  /* 0x0000000f2100780c */ /* 0x040fe40003f44270 */
[----:B------:R-:W-:-:S09]  /*5500*/  ISETP.GT.AND P1, PT, R33, 0x17, PT ;  /* 0x000000172100780c */ /* 0x000fd20003f24270 */
[----:B--2---:R-:W-:Y:S01]  /*5510*/  @!P0 FADD.FTZ R29, R0, R29 ;  /* 0x0000001d001d8221 */ /* 0x004fe20000010000 */
[----:B---3--:R-:W-:Y:S01]  /*5520*/  @!P0 FADD.FTZ R41, R14, R41 ;  /* 0x000000290e298221 */ /* 0x008fe20000010000 */
[----:B------:R-:W-:-:S03]  /*5530*/  ISETP.GT.AND P0, PT, R33, 0x1d, PT ;  /* 0x0000001d2100780c */ /* 0x000fc60003f04270 */
[----:B------:R-:W0:Y:S04]  /*5540*/  SHFL.DOWN PT, R0, R29, 0x2, 0x1f ;  /* 0x08401f001d007f89 */ /* 0x000e2800000e0000 */
[----:B------:R-:W1:Y:S06]  /*5550*/  SHFL.DOWN PT, R14, R41, 0x2, 0x1f ;  /* 0x08401f00290e7f89 */ /* 0x000e6c00000e0000 */
[----:B0-----:R-:W-:-:S02]  /*5560*/  @!P0 FADD.FTZ R29, R29, R0 ;  /* 0x000000001d1d8221 */ /* 0x001fc40000010000 */
[----:B------:R-:W0:Y:S01]  /*5570*/  S2R R0, SR_TID.X ;  /* 0x0000000000007919 */ /* 0x000e220000002100 */
[----:B-1----:R-:W-:Y:S01]  /*5580*/  @!P0 FADD.FTZ R41, R41, R14 ;  /* 0x0000000e29298221 */ /* 0x002fe20000010000 */
[----:B------:R-:W-:Y:S01]  /*5590*/  ISETP.GT.AND P0, PT, R33, 0x1b, PT ;  /* 0x0000001b2100780c */ /* 0x000fe20003f04270 */
[----:B------:R-:W1:Y:S04]  /*55a0*/  SHFL.DOWN PT, R14, R29, 0x4, 0x1f ;  /* 0x08801f001d0e7f89 */ /* 0x000e6800000e0000 */
[----:B------:R-:W2:Y:S08]  /*55b0*/  SHFL.DOWN PT, R28, R41, 0x4, 0x1f ;  /* 0x08801f00291c7f89 */ /* 0x000eb000000e0000 */
[----:B-1----:R-:W-:Y:S01]  /*55c0*/  @!P0 FADD.FTZ R29, R29, R14 ;  /* 0x0000000e1d1d8221 */ /* 0x002fe20000010000 */
[----:B--2---:R-:W-:-:S04]  /*55d0*/  @!P0 FADD.FTZ R41, R41, R28 ;  /* 0x0000001c29298221 */ /* 0x004fc80000010000 */
[----:B------:R-:W1:Y:S01]  /*55e0*/  SHFL.DOWN PT, R14, R29, 0x8, 0x1f ;  /* 0x09001f001d0e7f89 */ /* 0x000e6200000e0000 */
[C---:B0-----:R-:W-:Y:S02]  /*55f0*/  ISETP.NE.AND P0, PT, R0.reuse, RZ, PT ;  /* 0x000000ff0000720c */ /* 0x041fe40003f05270 */
[C---:B------:R-:W-:Y:S01]  /*5600*/  ISETP.GT.U32.AND P3, PT, R0.reuse, 0x27, PT ;  /* 0x000000270000780c */ /* 0x040fe20003f64070 */
[----:B------:R-:W0:Y:S01]  /*5610*/  SHFL.DOWN PT, R28, R41, 0x8, 0x1f ;  /* 0x09001f00291c7f89 */ /* 0x000e2200000e0000 */
[----:B-1----:R-:W-:Y:S01]  /*5620*/  FADD.FTZ R30, R29, R14 ;  /* 0x0000000e1d1e7221 */ /* 0x002fe20000010000 */
[----:B------:R-:W-:Y:S01]  /*5630*/  LEA R14, R0, UR5, 0x4 ;  /* 0x00000005000e7c11 */ /* 0x000fe2000f8e20ff */
[----:B0-----:R-:W-:-:S03]  /*5640*/  FADD.FTZ R32, R41, R28 ;  /* 0x0000001c29207221 */ /* 0x001fc60000010000 */
[----:B------:R-:W-:Y:S01]  /*5650*/  FSEL R40, R29, R30, P1 ;  /* 0x0000001e1d287208 */ /* 0x000fe20000800000 */
[----:B------:R0:W-:Y:S01]  /*5660*/  STS.128 [R14], R24 ;  /* 0x000000180e007388 */ /* 0x0001e20000000c00 */
        /* <DEDUP_REMOVED lines=12> */
.L_x_99:
[----:B------:R-:W-:Y:S05]  /*5730*/  BSYNC.RECONVERGENT B0 ;  /* 0x0000000000007941 */ /* 0x000fea0003800200 */
.L_x_98:
[----:B------:R-:W-:Y:S06]  /*5740*/  BAR.SYNC.DEFER_BLOCKING 0x0 ;  /* 0x0000000000007b1d */ /* 0x000fec0000010000 */
[----:B------:R-:W-:Y:S04]  /*5750*/  BSSY.RECONVERGENT B0, `(.L_x_100) ;  /* 0x0000033000007945 */ /* 0x000fe80003800200 */
[----:B------:R-:W-:Y:S05]  /*5760*/  @P0 BRA `(.L_x_101) ;  /* 0x0000000000c40947 */ /* 0x000fea0003800000 */
[----:B------:R-:W-:-:S09]  /*5770*/  ULEA UR5, UR7, UR6, 0x18 ;  /* 0x0000000607057291 */ /* 0x000fd2000f8ec0ff */
[----:B------:R-:W4:Y:S04]  /*5780*/  LDS.128 R32, [UR5+0x20] ;  /* 0x00002005ff207984 */ /* 0x000f280008000c00 */
[----:B-123--:R-:W1:Y:S01]  /*5790*/  LDS.128 R28, [UR5+0x30] ;  /* 0x00003005ff1c7984 */ /* 0x00ee620008000c00 */
[----:B----4-:R-:W-:Y:S01]  /*57a0*/  FADD.FTZ R37, R40, R32 ;  /* 0x0000002028257221 */ /* 0x010fe20000010000 */
[----:B------:R-:W-:Y:S02]  /*57b0*/  FADD.FTZ R32, R41, R33 ;  /* 0x0000002129207221 */ /* 0x000fe40000010000 */
[----:B0-----:R-:W-:Y:S01]  /*57c0*/  LDS.64 R40, [UR5+0xb0] ;  /* 0x0000b005ff287984 */ /* 0x001fe20008000a00 */
[----:B------:R-:W-:Y:S01]  /*57d0*/  FADD.FTZ R37, R37, R34 ;  /* 0x0000002225257221 */ /* 0x000fe20000010000 */
[----:B------:R-:W-:-:S03]  /*57e0*/  FADD.FTZ R32, R32, R35 ;  /* 0x0000002320207221 */ /* 0x000fc60000010000 */
[----:B-1----:R-:W-:Y:S01]  /*57f0*/  FADD.FTZ R33, R37, R28 ;  /* 0x0000001c25217221 */ /* 0x002fe20000010000 */
[----:B------:R-:W-:Y:S01]  /*5800*/  FADD.FTZ R28, R32, R29 ;  /* 0x0000001d201c7221 */ /* 0x000fe20000010000 */
[----:B------:R-:W0:Y:S02]  /*5810*/  LDS.128 R36, [UR5+0x40] ;  /* 0x00004005ff247984 */ /* 0x000e240008000c00 */
[----:B------:R-:W-:Y:S01]  /*5820*/  FADD.FTZ R29, R33, R30 ;  /* 0x0000001e211d7221 */ /* 0x000fe20000010000 */
[----:B------:R-:W-:Y:S01]  /*5830*/  FADD.FTZ R28, R28, R31 ;  /* 0x0000001f1c1c7221 */ /* 0x000fe20000010000 */
[----:B------:R-:W1:Y:S02]  /*5840*/  LDS.128 R32, [UR5+0x50] ;  /* 0x00005005ff207984 */ /* 0x000e640008000c00 */
        /* <DEDUP_REMOVED lines=8> */
[----:B------:R-:W-:Y:S01]  /*58d0*/  FADD.FTZ R32, R32, R35 ;  /* 0x0000002320207221 */ /* 0x000fe20000010000 */
[----:B------:R-:W1:Y:S02]  /*58e0*/  LDS.128 R28, [UR5+0x70] ;  /* 0x00007005ff1c7984 */ /* 0x000e640008000c00 */
[----:B0-----:R-:W-:Y:S01]  /*58f0*/  FADD.FTZ R33, R33, R36 ;  /* 0x0000002421217221 */ /* 0x001fe20000010000 */
[----:B------:R-:W-:-:S03]  /*5900*/  FADD.FTZ R32, R32, R37 ;  /* 0x0000002520207221 */ /* 0x000fc60000010000 */
[----:B------:R-:W-:Y:S01]  /*5910*/  FADD.FTZ R33, R33, R38 ;  /* 0x0000002621217221 */ /* 0x000fe20000010000 */
[----:B------:R-:W-:-:S03]  /*5920*/  FADD.FTZ R32, R32, R39 ;  /* 0x0000002720207221 */ /* 0x000fc60000010000 */
[----:B-1----:R-:W-:Y:S01]  /*5930*/  FADD.FTZ R37, R33, R28 ;  /* 0x0000001c21257221 */ /* 0x002fe20000010000 */
[----:B------:R-:W-:Y:S02]  /*5940*/  FADD.FTZ R28, R32, R29 ;  /* 0x0000001d201c7221 */ /* 0x000fe40000010000 */
[----:B------:R-:W0:Y:S01]  /*5950*/  LDS.128 R32, [UR5+0x80] ;  /* 0x00008005ff207984 */ /* 0x000e220008000c00 */
[----:B------:R-:W-:Y:S01]  /*5960*/  FADD.FTZ R29, R37, R30 ;  /* 0x0000001e251d7221 */ /* 0x000fe20000010000 */
[----:B------:R-:W-:Y:S02]  /*5970*/  FADD.FTZ R28, R28, R31 ;  /* 0x0000001f1c1c7221 */ /* 0x000fe40000010000 */
[----:B------:R-:W1:Y:S01]  /*5980*/  LDS.128 R36, [UR5+0x90] ;  /* 0x00009005ff247984 */ /* 0x000e620008000c00 */
[----:B0-----:R-:W-:Y:S01]  /*5990*/  FADD.FTZ R29, R29, R32 ;  /* 0x000000201d1d7221 */ /* 0x001fe20000010000 */
[----:B------:R-:W-:-:S03]  /*59a0*/  FADD.FTZ R28, R28, R33 ;  /* 0x000000211c1c7221 */ /* 0x000fc60000010000 */
[----:B------:R-:W-:Y:S01]  /*59b0*/  FADD.FTZ R29, R29, R34 ;  /* 0x000000221d1d7221 */ /* 0x000fe20000010000 */
[----:B------:R-:W-:-:S03]  /*59c0*/  FADD.FTZ R32, R28, R35 ;  /* 0x000000231c207221 */ /* 0x000fc60000010000 */
[----:B-1----:R-:W-:Y:S01]  /*59d0*/  FADD.FTZ R33, R29, R36 ;  /* 0x000000241d217221 */ /* 0x002fe20000010000 */
[----:B------:R-:W-:Y:S01]  /*59e0*/  FADD.FTZ R32, R32, R37 ;  /* 0x0000002520207221 */ /* 0x000fe20000010000 */
[----:B------:R-:W0:Y:S02]  /*59f0*/  LDS.128 R28, [UR5+0xa0] ;  /* 0x0000a005ff1c7984 */ /* 0x000e240008000c00 */
[----:B------:R-:W-:Y:S01]  /*5a00*/  FADD.FTZ R33, R33, R38 ;  /* 0x0000002621217221 */ /* 0x000fe20000010000 */
[----:B------:R-:W-:-:S03]  /*5a10*/  FADD.FTZ R32, R32, R39 ;  /* 0x0000002720207221 */ /* 0x000fc60000010000 */
[----:B0-----:R-:W-:Y:S01]  /*5a20*/  FADD.FTZ R33, R33, R28 ;  /* 0x0000001c21217221 */ /* 0x001fe20000010000 */
[----:B------:R-:W-:-:S03]  /*5a30*/  FADD.FTZ R32, R32, R29 ;  /* 0x0000001d20207221 */ /* 0x000fc60000010000 */
[----:B------:R-:W-:Y:S01]  /*5a40*/  FADD.FTZ R33, R33, R30 ;  /* 0x0000001e21217221 */ /* 0x000fe20000010000 */
[----:B------:R-:W-:-:S03]  /*5a50*/  FADD.FTZ R32, R32, R31 ;  /* 0x0000001f20207221 */ /* 0x000fc60000010000 */
[----:B------:R-:W-:Y:S01]  /*5a60*/  FADD.FTZ R40, R33, R40 ;  /* 0x0000002821287221 */ /* 0x000fe20000010000 */
[----:B------:R-:W-:-:S07]  /*5a70*/  FADD.FTZ R41, R32, R41 ;  /* 0x0000002920297221 */ /* 0x000fce0000010000 */
.L_x_101:
[----:B------:R-:W-:Y:S05]  /*5a80*/  BSYNC.RECONVERGENT B0 ;  /* 0x0000000000007941 */ /* 0x000fea0003800200 */
.L_x_100:
[----:B------:R-:W-:Y:S06]  /*5a90*/  BAR.SYNC.DEFER_BLOCKING 0x0 ;  /* 0x0000000000007b1d */ /* 0x000fec0000010000 */
[----:B------:R-:W-:Y:S04]  /*5aa0*/  BSSY.RECONVERGENT B0, `(.L_x_102) ;  /* 0x000004d000007945 */ /* 0x000fe80003800200 */
[----:B------:R-:W-:Y:S05]  /*5ab0*/  @P3 BRA `(.L_x_103) ;  /* 0x00000004002c3947 */ /* 0x000fea0003800000 */
[----:B-123--:R-:W1:Y:S04]  /*5ac0*/  LDS.128 R28, [R14+0x280] ;  /* 0x000280000e1c7984 */ /* 0x00ee680000000c00 */
[----:B------:R-:W2:Y:S04]  /*5ad0*/  LDS.128 R32, [R14+0x500] ;  /* 0x000500000e207984 */ /* 0x000ea80000000c00 */
[----:B------:R-:W3:Y:S01]  /*5ae0*/  LDS.128 R36, [R14+0x780] ;  /* 0x000780000e247984 */ /* 0x000ee20000000c00 */
[----:B-1----:R-:W-:Y:S01]  /*5af0*/  FADD.FTZ R28, R24, R28 ;  /* 0x0000001c181c7221 */ /* 0x002fe20000010000 */
[----:B0-----:R-:W-:Y:S01]  /*5b00*/  FADD.FTZ R24, R25, R29 ;  /* 0x0000001d19187221 */ /* 0x001fe20000010000 */
[----:B------:R-:W-:Y:S01]  /*5b10*/  FADD.FTZ R25, R26, R30 ;  /* 0x0000001e1a197221 */ /* 0x000fe20000010000 */
[----:B------:R-:W-:Y:S01]  /*5b20*/  FADD.FTZ R26, R27, R31 ;  /* 0x0000001f1b1a7221 */ /* 0x000fe20000010000 */
[----:B--2---:R-:W-:Y:S01]  /*5b30*/  FADD.FTZ R27, R28, R32 ;  /* 0x000000201c1b7221 */ /* 0x004fe20000010000 */
[----:B------:R-:W-:Y:S01]  /*5b40*/  FADD.FTZ R24, R24, R33 ;  /* 0x0000002118187221 */ /* 0x000fe20000010000 */
[----:B------:R-:W-:Y:S01]  /*5b50*/  FADD.FTZ R25, R25, R34 ;  /* 0x0000002219197221 */ /* 0x000fe20000010000 */
[----:B------:R-:W0:Y:S01]  /*5b60*/  LDS.128 R28, [R14+0xa00] ;  /* 0x000a00000e1c7984 */ /* 0x000e220000000c00 */
[----:B------:R-:W-:Y:S01]  /*5b70*/  FADD.FTZ R32, R26, R35 ;  /* 0x000000231a207221 */ /* 0x000fe20000010000 */
[----:B---3--:R-:W-:Y:S01]  /*5b80*/  FADD.FTZ R33, R27, R36 ;  /* 0x000000241b217221 */ /* 0x008fe20000010000 */
[----:B------:R-:W-:Y:S01]  /*5b90*/  FADD.FTZ R34, R24, R37 ;  /* 0x0000002518227221 */ /* 0x000fe20000010000 */
[----:B------:R-:W-:Y:S01]  /*5ba0*/  FADD.FTZ R35, R25, R38 ;  /* 0x0000002619237221 */ /* 0x000fe20000010000 */
[----:B------:R-:W-:Y:S01]  /*5bb0*/  FADD.FTZ R32, R32, R39 ;  /* 0x0000002720207221 */ /* 0x000fe20000010000 */
[----:B------:R-:W1:Y:S01]  /*5bc0*/  LDS.128 R24, [R14+0xc80] ;  /* 0x000c80000e187984 */ /* 0x000e620000000c00 */
[----:B0-----:R-:W-:Y:S01]  /*5bd0*/  FADD.FTZ R33, R33, R28 ;  /* 0x0000001c21217221 */ /* 0x001fe20000010000 */
[----:B------:R-:W-:Y:S01]  /*5be0*/  FADD.FTZ R34, R34, R29 ;  /* 0x0000001d22227221 */ /* 0x000fe20000010000 */
[----:B------:R-:W-:Y:S01]  /*5bf0*/  FADD.FTZ R35, R35, R30 ;  /* 0x0000001e23237221 */ /* 0x000fe20000010000 */
[----:B------:R-:W-:-:S02]  /*5c00*/  FADD.FTZ R36, R32, R31 ;  /* 0x0000001f20247221 */ /* 0x000fc40000010000 */
[----:B------:R-:W-:Y:S01]  /*5c10*/  LDS.128 R28, [R14+0x1180] ;  /* 0x001180000e1c7984 */ /* 0x000fe20000000c00 */
[----:B-1----:R-:W-:Y:S01]  /*5c20*/  FADD.FTZ R37, R33, R24 ;  /* 0x0000001821257221 */ /* 0x002fe20000010000 */
[----:B------:R-:W-:Y:S01]  /*5c30*/  FADD.FTZ R24, R34, R25 ;  /* 0x0000001922187221 */ /* 0x000fe20000010000 */
[----:B------:R-:W-:Y:S01]  /*5c40*/  FADD.FTZ R25, R35, R26 ;  /* 0x0000001a23197221 */ /* 0x000fe20000010000 */
[----:B------:R-:W-:Y:S01]  /*5c50*/  FADD.FTZ R36, R36, R27 ;  /* 0x0000001b24247221 */ /* 0x000fe20000010000 */
[----:B------:R-:W0:Y:S02]  /*5c60*/  LDS.128 R32, [R14+0xf00] ;  /* 0x000f00000e207984 */ /* 0x000e240000000c00 */
[----:B0-----:R-:W-:Y:S01]  /*5c70*/  FADD.FTZ R37, R37, R32 ;  /* 0x0000002025257221 */ /* 0x001fe20000010000 */
[----:B------:R-:W-:Y:S01]  /*5c80*/  FADD.FTZ R24, R24, R33 ;  /* 0x0000002118187221 */ /* 0x000fe20000010000 */
[----:B------:R-:W-:Y:S01]  /*5c90*/  FADD.FTZ R25, R25, R34 ;  /* 0x0000002219197221 */ /* 0x000fe20000010000 */
[----:B------:R-:W-:Y:S01]  /*5ca0*/  FADD.FTZ R36, R36, R35 ;  /* 0x0000002324247221 */ /* 0x000fe20000010000 */
[----:B------:R-:W-:Y:S01]  /*5cb0*/  FADD.FTZ R37, R37, R28 ;  /* 0x0000001c25257221 */ /* 0x000fe20000010000 */
[----:B------:R-:W0:Y:S01]  /*5cc0*/  LDS.128 R32, [R14+0x1400] ;  /* 0x001400000e207984 */ /* 0x000e220000000c00 */
[----:B------:R-:W-:Y:S01]  /*5cd0*/  FADD.FTZ R28, R24, R29 ;  /* 0x0000001d181c7221 */ /* 0x000fe20000010000 */
[----:B------:R-:W-:Y:S01]  /*5ce0*/  FADD.FTZ R29, R25, R30 ;  /* 0x0000001e191d7221 */ /* 0x000fe20000010000 */
[----:B------:R-:W-:Y:S01]  /*5cf0*/  FADD.FTZ R36, R36, R31 ;  /* 0x0000001f24247221 */ /* 0x000fe20000010000 */
[----:B------:R-:W1:Y:S01]  /*5d00*/  LDS.128 R24, [R14+0x1680] ;  /* 0x001680000e187984 */ /* 0x000e620000000c00 */
[----:B0-----:R-:W-:Y:S01]  /*5d10*/  FADD.FTZ R37, R37, R32 ;  /* 0x0000002025257221 */ /* 0x001fe20000010000 */
[----:B------:R-:W-:Y:S01]  /*5d20*/  FADD.FTZ R28, R28, R33 ;  /* 0x000000211c1c7221 */ /* 0x000fe20000010000 */
[----:B------:R-:W-:Y:S01]  /*5d30*/  FADD.FTZ R29, R29, R34 ;  /* 0x000000221d1d7221 */ /* 0x000fe20000010000 */
[----:B------:R-:W-:Y:S01]  /*5d40*/  FADD.FTZ R36, R36, R35 ;  /* 0x0000002324247221 */ /* 0x000fe20000010000 */
[----:B-1----:R-:W-:Y:S01]  /*5d50*/  FADD.FTZ R37, R37, R24 ;  /* 0x0000001825257221 */ /* 0x002fe20000010000 */
        /* <DEDUP_REMOVED lines=10> */
[----:B------:R-:W-:Y:S01]  /*5e00*/  FADD.FTZ R28, R24, R29 ;  /* 0x0000001d181c7221 */ /* 0x000fe20000010000 */
[----:B------:R-:W-:Y:S01]  /*5e10*/  FADD.FTZ R29, R25, R30 ;  /* 0x0000001e191d7221 */ /* 0x000fe20000010000 */
[----:B------:R-:W-:Y:S01]  /*5e20*/  LDS.128 R32, [R14+0x2080] ;  /* 0x002080000e207984 */ /* 0x000fe20000000c00 */
[----:B------:R-:W-:-:S03]  /*5e30*/  FADD.FTZ R36, R36, R31 ;  /* 0x0000001f24247221 */ /* 0x000fc60000010000 */
        /* <DEDUP_REMOVED lines=18> */
[----:B------:R-:W-:-:S07]  /*5f60*/  FADD.FTZ R27, R36, R31 ;  /* 0x0000001f241b7221 */ /* 0x000fce0000010000 */
.L_x_103:
[----:B------:R-:W-:Y:S05]  /*5f70*/  BSYNC.RECONVERGENT B0 ;  /* 0x0000000000007941 */ /* 0x000fea0003800200 */
.L_x_102:
[----:B0-----:R-:W0:Y:S01]  /*5f80*/  LDC R14, c[0x0][0x370] ;  /* 0x0000dc00ff0e7b82 */ /* 0x001e220000000800 */
[----:B------:R-:W-:Y:S01]  /*5f90*/  BSSY.RECONVERGENT B0, `(.L_x_104) ;  /* 0x000001e000007945 */ /* 0x000fe20003800200 */
[----:B0-----:R-:W-:-:S03]  /*5fa0*/  ISETP.GE.U32.AND P1, PT, R14, 0x2, PT ;  /* 0x000000020e00780c */ /* 0x001fc60003f26070 */
[----:B------:R-:W-:Y:S10]  /*5fb0*/  @P3 BRA `(.L_x_105) ;  /* 0x00000000006c3947 */ /* 0x000ff40003800000 */
[----:B-1-3--:R-:W2:Y:S08]  /*5fc0*/  LDC.64 R28, c[0x0][0x3f8] ;  /* 0x0000fe00ff1c7b82 */ /* 0x00aeb00000000a00 */
[----:B------:R-:W0:Y:S01]  /*5fd0*/  LDC.64 R32, c[0x0][0x3d8] ;  /* 0x0000f600ff207b82 */ /* 0x000e220000000a00 */
[----:B--2---:R-:W-:Y:S01]  /*5fe0*/  IMAD.WIDE.U32 R30, R28, 0x3, RZ ;  /* 0x000000031c1e7825 */ /* 0x004fe200078e00ff */
[----:B------:R-:W-:-:S02]  /*5ff0*/  LEA R35, R29, R29, 0x1 ;  /* 0x0000001d1d237211 */ /* 0x000fc400078e08ff */
[----:B------:R-:W-:Y:S02]  /*6000*/  LEA.HI R39, P2, R29, R28, RZ, 0x1 ;  /* 0x0000001c1d277211 */ /* 0x000fe400078508ff */
[----:B------:R-:W-:Y:S01]  /*6010*/  IADD3 R35, PT, PT, R31, R35, RZ ;  /* 0x000000231f237210 */ /* 0x000fe20007ffe0ff */
[----:B------:R-:W-:-:S03]  /*6020*/  IMAD R31, R62, 0x28, R0 ;  /* 0x000000283e1f7824 */ /* 0x000fc600078e0200 */
[----:B------:R-:W-:Y:S01]  /*6030*/  LEA.HI R34, P3, R35, R30, RZ, 0x1 ;  /* 0x0000001e23227211 */ /* 0x000fe200078708ff */
[----:B0-----:R-:W-:Y:S01]  /*6040*/  IMAD.WIDE R30, R31, 0x4, R32 ;  /* 0x000000041f1e7825 */ /* 0x001fe200078e0220 */
[----:B------:R-:W-:Y:S02]  /*6050*/  IADD3.X R32, PT, PT, RZ, R29, RZ, P2, !PT ;  /* 0x0000001dff207210 */ /* 0x000fe400017fe4ff */
[----:B------:R-:W-:Y:S02]  /*6060*/  IADD3.X R37, PT, PT, RZ, R35, RZ, P3, !PT ;  /* 0x00000023ff257210 */ /* 0x000fe40001ffe4ff */
[C---:B------:R-:W-:Y:S01]  /*6070*/  SHF.L.U64.HI R33, R39.reuse, 0x1, R32 ;  /* 0x0000000127217819 */ /* 0x040fe20000010220 */
[----:B------:R0:W-:Y:S01]  /*6080*/  REDG.E.ADD.F32.FTZ.RN.STRONG.GPU desc[UR10][R30.64], R24 ;  /* 0x000000181e0079a6 */ /* 0x0001e2000c12f30a */
[----:B------:R-:W-:Y:S02]  /*6090*/  SHF.L.U32 R39, R39, 0x1, RZ ;  /* 0x0000000127277819 */ /* 0x000fe400000006ff */
[----:B------:R-:W-:-:S02]  /*60a0*/  SHF.L.U32 R35, R34, 0x1, RZ ;  /* 0x0000000122237819 */ /* 0x000fc400000006ff */
[----:B------:R-:W-:Y:S02]  /*60b0*/  LOP3.LUT R39, R39, 0xfffffffc, RZ, 0xc0, !PT ;  /* 0xfffffffc27277812 */ /* 0x000fe400078ec0ff */
[----:B------:R-:W-:Y:S02]  /*60c0*/  LOP3.LUT R35, R35, 0xfffffffc, RZ, 0xc0, !PT ;  /* 0xfffffffc23237812 */ /* 0x000fe400078ec0ff */
[----:B------:R-:W-:Y:S02]  /*60d0*/  IADD3 R32, P2, PT, R30, R39, RZ ;  /* 0x000000271e207210 */ /* 0x000fe40007f5e0ff */
[----:B------:R-:W-:Y:S02]  /*60e0*/  SHF.L.U64.HI R37, R34, 0x1, R37 ;  /* 0x0000000122257819 */ /* 0x000fe40000010225 */
[----:B------:R-:W-:Y:S02]  /*60f0*/  IADD3.X R33, PT, PT, R31, R33, RZ, P2, !PT ;  /* 0x000000211f217210 */ /* 0x000fe400017fe4ff */
[----:B------:R-:W-:-:S02]  /*6100*/  LEA R34, P2, R28, R30, 0x2 ;  /* 0x0000001e1c227211 */ /* 0x000fc400078410ff */
[----:B------:R-:W-:Y:S01]  /*6110*/  IADD3 R36, P3, PT, R30, R35, RZ ;  /* 0x000000231e247210 */ /* 0x000fe20007f7e0ff */
[----:B------:R0:W-:Y:S01]  /*6120*/  REDG.E.ADD.F32.FTZ.RN.STRONG.GPU desc[UR10][R32.64], R25 ;  /* 0x00000019200079a6 */ /* 0x0001e2000c12f30a */
[----:B------:R-:W-:Y:S02]  /*6130*/  LEA.HI.X R35, R28, R31, R29, 0x2, P2 ;  /* 0x0000001f1c237211 */ /* 0x000fe400010f141d */
[----:B------:R-:W-:-:S03]  /*6140*/  IADD3.X R37, PT, PT, R31, R37, RZ, P3, !PT ;  /* 0x000000251f257210 */ /* 0x000fc60001ffe4ff */
[----:B------:R0:W-:Y:S04]  /*6150*/  REDG.E.ADD.F32.FTZ.RN.STRONG.GPU desc[UR10][R34.64], R26 ;  /* 0x0000001a220079a6 */ /* 0x0001e8000c12f30a */
[----:B------:R0:W-:Y:S02]  /*6160*/  REDG.E.ADD.F32.FTZ.RN.STRONG.GPU desc[UR10][R36.64], R27 ;  /* 0x0000001b240079a6 */ /* 0x0001e4000c12f30a */
.L_x_105:
[----:B------:R-:W-:Y:S05]  /*6170*/  BSYNC.RECONVERGENT B0 ;  /* 0x0000000000007941 */ /* 0x000fea0003800200 */
.L_x_104:
[----:B------:R-:W-:Y:S05]  /*6180*/  @!P1 BRA `(.L_x_106) ;  /* 0x0000001400089947 */ /* 0x000fea0003800000 */
[----:B------:R-:W-:Y:S05]  /*6190*/  @P0 BRA `(.L_x_107) ;  /* 0x0000000000880947 */ /* 0x000fea0003800000 */
[----:B0-----:R-:W0:Y:S01]  /*61a0*/  LDC R32, c[0x0][0x374] ;  /* 0x0000dd00ff207b82 */ /* 0x001e220000000800 */
[----:B------:R-:W4:Y:S01]  /*61b0*/  S2R R33, SR_CTAID.Y ;  /* 0x0000000000217919 */ /* 0x000f220000002600 */
[----:B-1----:R-:W-:-:S06]  /*61c0*/  LOP3.LUT R29, R2, 0x1, RZ, 0xc0, !PT ;  /* 0x00000001021d7812 */ /* 0x002fcc00078ec0ff */
[----:B---3--:R-:W1:Y:S08]  /*61d0*/  LDC R28, c[0x0][0x370] ;  /* 0x0000dc00ff1c7b82 */ /* 0x008e700000000800 */
[----:B------:R-:W3:Y:S08]  /*61e0*/  LDC.64 R24, c[0x0][0x3c8] ;  /* 0x0000f200ff187b82 */ /* 0x000ef00000000a00 */
[----:B------:R-:W5:Y:S01]  /*61f0*/  LDC.64 R26, c[0x0][0x3d0] ;  /* 0x0000f400ff1a7b82 */ /* 0x000f620000000a00 */
[----:B0-----:R-:W-:-:S04]  /*6200*/  IMAD R29, R29, R32, RZ ;  /* 0x000000201d1d7224 */ /* 0x001fc800078e02ff */
[C---:B-1----:R-:W-:Y:S01]  /*6210*/  IMAD R30, R29.reuse, R28, RZ ;  /* 0x0000001c1d1e7224 */ /* 0x042fe200078e02ff */
[----:B----4-:R-:W-:-:S04]  /*6220*/  IADD3 R29, PT, PT, R29, R33, RZ ;  /* 0x000000211d1d7210 */ /* 0x010fc80007ffe0ff */
[----:B--2---:R-:W-:Y:S02]  /*6230*/  SHF.L.U32 R31, R30, 0x1, RZ ;  /* 0x000000011e1f7819 */ /* 0x004fe400000006ff */
[----:B------:R-:W-:Y:S01]  /*6240*/  LOP3.LUT P0, R30, R2, 0x2, RZ, 0xc0, !PT ;  /* 0x00000002021e7812 */ /* 0x000fe2000780c0ff */
[----:B---3--:R-:W-:-:S03]  /*6250*/  IMAD.WIDE.U32 R24, R29, 0x4, R24 ;  /* 0x000000041d187825 */ /* 0x008fc600078e0018 */
[----:B------:R-:W-:-:S04]  /*6260*/  SEL R29, R28, RZ, !P0 ;  /* 0x000000ff1c1d7207 */ /* 0x000fc80004000000 */
[----:B------:R-:W-:Y:S01]  /*6270*/  ISETP.NE.AND P0, PT, R29, -0x1, PT ;  /* 0xffffffff1d00780c */ /* 0x000fe20003f05270 */
[----:B-----5:R-:W-:-:S04]  /*6280*/  IMAD.WIDE R26, R31, 0x4, R26 ;  /* 0x000000041f1a7825 */ /* 0x020fc800078e021a */
[----:B------:R-:W-:-:S04]  /*6290*/  IMAD R31, R32, UR8, R33 ;  /* 0x00000008201f7c24 */ /* 0x000fc8000f8e0221 */
        /* <DEDUP_REMOVED lines=8> */
[----:B------:R-:W0:Y:S01]  /*6320*/  LDC R30, c[0x0][0x2f8] ;  /* 0x0000be00ff1e7b82 */ /* 0x000e220000000800 */
[----:B----4-:R-:W-:-:S07]  /*6330*/  MOV R26, 0xffffffff ;  /* 0xffffffff001a7802 */ /* 0x010fce0000000f00 */
.L_x_108:
[----:B------:R-:W2:Y:S04]  /*6340*/  LDG.E.STRONG.GPU R28, desc[UR10][R24.64] ;  /* 0x0000000a181c7981 */ /* 0x000ea8000c1ef900 */
[----:B--2---:R-:W-:Y:S01]  /*6350*/  CCTL.IVALL ;  /* 0x00000000ff00798f */ /* 0x004fe20002000000 */
[----:B0-----:R-:W-:Y:S01]  /*6360*/  IADD3 R27, PT, PT, R30, -R30, RZ ;  /* 0x8000001e1e1b7210 */ /* 0x001fe20007ffe0ff */
[----:B------:R-:W-:Y:S05]  /*6370*/  YIELD ;  /* 0x0000000000007946 */ /* 0x000fea0003800000 */
[----:B------:R-:W-:-:S13]  /*6380*/  ISETP.EQ.AND P0, PT, R27, RZ, PT ;  /* 0x000000ff1b00720c */ /* 0x000fda0003f02270 */
[----:B------:R-:W-:-:S04]  /*6390*/  @P0 MOV R26, R28 ;  /* 0x0000001c001a0202 */ /* 0x000fc80000000f00 */
[----:B------:R-:W-:-:S13]  /*63a0*/  ISETP.NE.AND P0, PT, R26, R29, PT ;  /* 0x0000001d1a00720c */ /* 0x000fda0003f05270 */
[----:B------:R-:W-:Y:S05]  /*63b0*/  @P0 BRA `(.L_x_108) ;  /* 0xfffffffc00e00947 */ /* 0x000fea000383ffff */
.L_x_107:
[----:B------:R-:W-:Y:S05]  /*63c0*/  WARPSYNC.ALL ;  /* 0x0000000000007948 */ /* 0x000fea0003800000 */
[----:B------:R-:W-:Y:S01]  /*63d0*/  ISETP.GE.U32.AND P0, PT, R14, 0x8, PT ;  /* 0x000000080e00780c */ /* 0x000fe20003f06070 */
[----:B------:R-:W-:Y:S01]  /*63e0*/  BAR.SYNC.DEFER_BLOCKING 0x0 ;  /* 0x0000000000007b1d */ /* 0x000fe20000010000 */
[----:B------:R-:W-:-:S11]  /*63f0*/  HFMA2 R14, -RZ, RZ, 0, 0 ;  /* 0x00000000ff0e7431 */ /* 0x000fd600000001ff */
[----:B------:R-:W-:Y:S05]  /*6400*/  @!P0 BRA `(.L_x_109) ;  /* 0x0000000800788947 */ /* 0x000fea0003800000 */
[----:B------:R-:W5:Y:S01]  /*6410*/  S2UR UR5, SR_CTAID.Y ;  /* 0x00000000000579c3 */ /* 0x000f620000002600 */
[----:B0-----:R-:W0:Y:S01]  /*6420*/  S2R R37, SR_TID.X ;  /* 0x0000000000257919 */ /* 0x001e220000002100 */
[----:B------:R-:W5:Y:S01]  /*6430*/  LDCU UR6, c[0x0][0x374] ;  /* 0x00006e80ff0677ac */ /* 0x000f620008000800 */
[----:B------:R-:W-:Y:S01]  /*6440*/  MOV R14, RZ ;  /* 0x000000ff000e7202 */ /* 0x000fe20000000f00 */
[----:B------:R-:W-:-:S04]  /*6450*/  UIADD3 UR20, UPT, UPT, -UR8, URZ, URZ ;  /* 0x000000ff08147290 */ /* 0x000fc8000fffe1ff */
[----:B------:R-:W0:Y:S01]  /*6460*/  S2UR UR9, SR_CTAID.X ;  /* 0x00000000000979c3 */ /* 0x000e220000002500 */
[----:B-----5:R-:W-:Y:S02]  /*6470*/  UIMAD UR14, UR6, 0x3, UR5 ;  /* 0x00000003060e78a4 */ /* 0x020fe4000f8e0205 */
[----:B------:R-:W-:Y:S02]  /*6480*/  ULEA UR15, UR6, UR5, 0x1 ;  /* 0x00000005060f7291 */ /* 0x000fe4000f8e08ff */
[----:B------:R-:W-:Y:S02]  /*6490*/  UIMAD UR16, UR6, 0x6, UR5 ;  /* 0x00000006061078a4 */ /* 0x000fe4000f8e0205 */
[----:B------:R-:W-:Y:S02]  /*64a0*/  ULEA UR17, UR6, UR5, 0x2 ;  /* 0x0000000506117291 */ /* 0x000fe4000f8e10ff */
[----:B------:R-:W-:Y:S02]  /*64b0*/  UIMAD UR18, UR6, 0x7, UR5 ;  /* 0x00000007061278a4 */ /* 0x000fe4000f8e0205 */
[----:B------:R-:W-:-:S02]  /*64c0*/  UIMAD UR19, UR6, 0x5, UR5 ;  /* 0x00000005061378a4 */ /* 0x000fc4000f8e0205 */
[----:B0-----:R-:W-:-:S12]  /*64d0*/  UIADD3 UR6, UPT, UPT, UR5, UR6, URZ ;  /* 0x0000000605067290 */ /* 0x001fd8000fffe0ff */
.L_x_110:
[----:B------:R-:W-:Y:S01]  /*64e0*/  ISETP.NE.AND P5, PT, RZ, UR20, PT ;  /* 0x00000014ff007c0c */ /* 0x000fe2000bfa5270 */
[----:B------:R-:W-:-:S03]  /*64f0*/  UMOV UR8, UR9 ;  /* 0x0000000900087c82 */ /* 0x000fc60008000000 */
[----:B------:R-:W-:Y:S02]  /*6500*/  ISETP.NE.OR P5, PT, R0, RZ, !P5 ;  /* 0x000000ff0000720c */ /* 0x000fe40006fa5670 */
[----:B------:R-:W-:-:S04]  /*6510*/  IADD3 R0, PT, PT, R14, 0x1, RZ ;  /* 0x000000010e007810 */ /* 0x000fc80007ffe0ff */
[----:B------:R-:W-:Y:S02]  /*6520*/  ISETP.NE.AND P6, PT, R0, UR8, PT ;  /* 0x0000000800007c0c */ /* 0x000fe4000bfc5270 */
[----:B------:R-:W-:-:S04]  /*6530*/  MOV R0, R37 ;  /* 0x0000002500007202 */ /* 0x000fc80000000f00 */
[----:B------:R-:W-:Y:S01]  /*6540*/  ISETP.NE.OR P6, PT, R0, RZ, !P6 ;  /* 0x000000ff0000720c */ /* 0x000fe200077c5670 */
[----:B----4-:R-:W0:Y:S01]  /*6550*/  @!P5 LDC R26, c[0x0][0x374] ;  /* 0x0000dd00ff1adb82 */ /* 0x010e220000000800 */
[----:B------:R-:W-:-:S07]  /*6560*/  @!P5 LOP3.LUT R27, R2, 0x1, RZ, 0xc0, !PT ;  /* 0x00000001021bd812 */ /* 0x000fce00078ec0ff */
[----:B-1----:R-:W1:Y:S04]  /*6570*/  @!P5 LDC R29, c[0x0][0x370] ;  /* 0x0000dc00ff1ddb82 */ /* 0x002e680000000800 */
[----:B------:R-:W-:-:S04]  /*6580*/  @!P6 LOP3.LUT R30, R2, 0x1, RZ, 0xc0, !PT ;  /* 0x00000001021ee812 */ /* 0x000fc800078ec0ff */
[----:B------:R-:W4:Y:S08]  /*6590*/  @!P5 LDC.64 R24, c[0x0][0x3d0] ;  /* 0x0000f400ff18db82 */ /* 0x000f300000000a00 */
[----:B--2---:R-:W2:Y:S01]  /*65a0*/  @!P6 LDC R31, c[0x0][0x374] ;  /* 0x0000dd00ff1feb82 */ /* 0x004ea20000000800 */
[----:B0-----:R-:W-:-:S07]  /*65b0*/  @!P5 IMAD R26, R27, R26, RZ ;  /* 0x0000001a1b1ad224 */ /* 0x001fce00078e02ff */
[----:B---3--:R-:W0:Y:S01]  /*65c0*/  @!P6 LDC R28, c[0x0][0x370] ;  /* 0x0000dc00ff1ceb82 */ /* 0x008e220000000800 */
[----:B-1----:R-:W-:-:S05]  /*65d0*/  @!P5 IMAD R29, R26, R29, RZ ;  /* 0x0000001d1a1dd224 */ /* 0x002fca00078e02ff */
[----:B------:R-:W-:Y:S02]  /*65e0*/  @!P5 SHF.L.U32 R29, R29, 0x1, RZ ;  /* 0x000000011d1dd819 */ /* 0x000fe400000006ff */
[----:B------:R-:W1:Y:S03]  /*65f0*/  @!P6 LDC.64 R26, c[0x0][0x3d0] ;  /* 0x0000f400ff1aeb82 */ /* 0x000e660000000a00 */
[----:B----4-:R-:W-:Y:S01]  /*6600*/  @!P5 IMAD.WIDE R24, R29, 0x4, R24 ;  /* 0x000000041d18d825 */ /* 0x010fe200078e0218 */
[----:B------:R-:W-:-:S03]  /*6610*/  MOV R29, UR5 ;  /* 0x00000005001d7c02 */ /* 0x000fc60008000f00 */
[----:B--2---:R-:W-:Y:S02]  /*6620*/  @!P6 IMAD R31, R30, R31, RZ ;  /* 0x0000001f1e1fe224 */ /* 0x004fe400078e02ff */
[----:B------:R-:W-:-:S04]  /*6630*/  @!P5 IMAD.WIDE.U32 R24, R29, 0x8, R24 ;  /* 0x000000081d18d825 */ /* 0x000fc800078e0018 */
[----:B0-----:R-:W-:Y:S02]  /*6640*/  @!P6 IMAD R28, R31, R28, RZ ;  /* 0x0000001c1f1ce224 */ /* 0x001fe400078e02ff */
[----:B------:R-:W2:Y:S03]  /*6650*/  @!P5 LDG.E.64 R24, desc[UR10][R24.64] ;  /* 0x0000000a1818d981 */ /* 0x000ea6000c1e1b00 */
[----:B------:R-:W-:-:S05]  /*6660*/  @!P6 SHF.L.U32 R29, R28, 0x1, RZ ;  /* 0x000000011c1de819 */ /* 0x000fca00000006ff */
[----:B-1----:R-:W-:Y:S01]  /*6670*/  @!P6 IMAD.WIDE R26, R29, 0x4, R26 ;  /* 0x000000041d1ae825 */ /* 0x002fe200078e021a */
[----:B------:R-:W-:-:S05]  /*6680*/  MOV R29, UR6 ;  /* 0x00000006001d7c02 */ /* 0x000fca0008000f00 */
[----:B------:R-:W-:-:S06]  /*6690*/  @!P6 IMAD.WIDE.U32 R26, R29, 0x8, R26 ;  /* 0x000000081d1ae825 */ /* 0x000fcc00078e001a */
[----:B------:R-:W3:Y:S01]  /*66a0*/  @!P6 LDG.E.64 R26, desc[UR10][R26.64] ;  /* 0x0000000a1a1ae981 */ /* 0x000ee2000c1e1b00 */
[----:B------:R-:W-:-:S04]  /*66b0*/  IADD3 R28, PT, PT, R14, 0x2, RZ ;  /* 0x000000020e1c7810 */ /* 0x000fc80007ffe0ff */
[----:B------:R-:W-:-:S04]  /*66c0*/  ISETP.NE.AND P4, PT, R28, UR8, PT ;  /* 0x000000081c007c0c */ /* 0x000fc8000bf85270 */
[----:B------:R-:W-:Y:S02]  /*66d0*/  ISETP.NE.OR P4, PT, R0, RZ, !P4 ;  /* 0x000000ff0000720c */ /* 0x000fe40006785670 */
[----:B------:R-:W-:-:S04]  /*66e0*/  IADD3 R28, PT, PT, R14, 0x3, RZ ;  /* 0x000000030e1c7810 */ /* 0x000fc80007ffe0ff */
[----:B------:R-:W-:Y:S02]  /*66f0*/  ISETP.NE.AND P3, PT, R28, UR8, PT ;  /* 0x000000081c007c0c */ /* 0x000fe4000bf65270 */
[----:B------:R-:W-:Y:S02]  /*6700*/  IADD3 R28, PT, PT, R14, 0x4, RZ ;  /* 0x000000040e1c7810 */ /* 0x000fe40007ffe0ff */
[----:B------:R-:W-:-:S03]  /*6710*/  ISETP.NE.OR P3, PT, R0, RZ, !P3 ;  /* 0x000000ff0000720c */ /* 0x000fc60005f65670 */
[----:B------:R-:W0:Y:S01]  /*6720*/  @!P4 LDC R35, c[0x0][0x374] ;  /* 0x0000dd00ff23cb82 */ /* 0x000e220000000800 */
[----:B------:R-:W-:Y:S02]  /*6730*/  IADD3 R31, PT, PT, R14, 0x5, RZ ;  /* 0x000000050e1f7810 */ /* 0x000fe40007ffe0ff */
[----:B------:R-:W-:Y:S02]  /*6740*/  ISETP.NE.AND P2, PT, R28, UR8, PT ;  /* 0x000000081c007c0c */ /* 0x000fe4000bf45270 */
[----:B------:R-:W-:Y:S02]  /*6750*/  ISETP.NE.AND P1, PT, R31, UR8, PT ;  /* 0x000000081f007c0c */ /* 0x000fe4000bf25270 */
[C---:B------:R-:W-:Y:S01]  /*6760*/  ISETP.NE.OR P2, PT, R0.reuse, RZ, !P2 ;  /* 0x000000ff0000720c */ /* 0x040fe20005745670 */
[----:B------:R-:W1:Y:S01]  /*6770*/  @!P4 LDC R30, c[0x0][0x370] ;  /* 0x0000dc00ff1ecb82 */ /* 0x000e620000000800 */
[----:B------:R-:W-:Y:S02]  /*6780*/  ISETP.NE.OR P1, PT, R0, RZ, !P1 ;  /* 0x000000ff0000720c */ /* 0x000fe40004f25670 */
[----:B------:R-:W-:-:S05]  /*6790*/  @!P4 LOP3.LUT R28, R2, 0x1, RZ, 0xc0, !PT ;  /* 0x00000001021cc812 */ /* 0x000fca00078ec0ff */
[----:B------:R-:W4:Y:S01]  /*67a0*/  @!P3 LDC R29, c[0x0][0x374] ;  /* 0x0000dd00ff1dbb82 */ /* 0x000f220000000800 */
[----:B------:R-:W-:-:S07]  /*67b0*/  IADD3 R36, PT, PT, R14, 0x6, RZ ;  /* 0x000000060e247810 */ /* 0x000fce0007ffe0ff */
[----:B------:R-:W5:Y:S01]  /*67c0*/  @!P3 LDC R33, c[0x0][0x370] ;  /* 0x0000dc00ff21bb82 */ /* 0x000f620000000800 */
[----:B0-----:R-:W-:-:S07]  /*67d0*/  @!P4 IMAD R35, R28, R35, RZ ;  /* 0x000000231c23c224 */ /* 0x001fce00078e02ff */
[----:B------:R-:W0:Y:S08]  /*67e0*/  @!P2 LDC R32, c[0x0][0x374] ;  /* 0x0000dd00ff20ab82 */ /* 0x000e300000000800 */
[----:B------:R-:W5:Y:S01]  /*67f0*/  @!P2 LDC R28, c[0x0][0x370] ;  /* 0x0000dc00ff1cab82 */ /* 0x000f620000000800 */
[----:B------:R-:W-:-:S07]  /*6800*/  @!P3 LOP3.LUT R34, R2, 0x1, RZ, 0xc0, !PT ;  /* 0x000000010222b812 */ /* 0x000fce00078ec0ff */
[----:B------:R-:W2:Y:S01]  /*6810*/  @!P1 LDC R31, c[0x0][0x374] ;  /* 0x0000dd00ff1f9b82 */ /* 0x000ea20000000800 */
[----:B------:R-:W-:Y:S01]  /*6820*/  ISETP.NE.AND P0, PT, R36, UR8, PT ;  /* 0x0000000824007c0c */ /* 0x000fe2000bf05270 */
[----:B----4-:R-:W-:-:S03]  /*6830*/  @!P3 IMAD R34, R34, R29, RZ ;  /* 0x0000001d2222b224 */ /* 0x010fc600078e02ff */
[----:B------:R-:W-:-:S03]  /*6840*/  ISETP.NE.OR P0, PT, R0, RZ, !P0 ;  /* 0x000000ff0000720c */ /* 0x000fc60004705670 */
[----:B------:R-:W4:Y:S01]  /*6850*/  @!P1 LDC R29, c[0x0][0x370] ;  /* 0x0000dc00ff1d9b82 */ /* 0x000f220000000800 */
[----:B-1----:R-:W-:Y:S01]  /*6860*/  @!P4 IMAD R30, R35, R30, RZ ;  /* 0x0000001e231ec224 */ /* 0x002fe200078e02ff */
[----:B------:R-:W-:-:S05]  /*6870*/  @!P2 LOP3.LUT R35, R2, 0x1, RZ, 0xc0, !PT ;  /* 0x000000010223a812 */ /* 0x000fca00078ec0ff */
[----:B0-----:R-:W-:-:S04]  /*6880*/  @!P2 IMAD R35, R35, R32, RZ ;  /* 0x000000202323a224 */ /* 0x001fc800078e02ff */
[----:B-----5:R-:W-:Y:S02]  /*6890*/  @!P2 IMAD R28, R35, R28, RZ ;  /* 0x0000001c231ca224 */ /* 0x020fe400078e02ff */
[----:B------:R-:W-:-:S05]  /*68a0*/  @!P3 IMAD R33, R34, R33, RZ ;  /* 0x000000212221b224 */ /* 0x000fca00078e02ff */
[----:B------:R-:W-:Y:S02]  /*68b0*/  @!P3 SHF.L.U32 R33, R33, 0x1, RZ ;  /* 0x000000012121b819 */ /* 0x000fe400000006ff */
[----:B------:R-:W-:Y:S01]  /*68c0*/  @!P2 SHF.L.U32 R39, R28, 0x1, RZ ;  /* 0x000000011c27a819 */ /* 0x000fe200000006ff */
[----:B--2---:R-:W-:Y:S01]  /*68d0*/  @!P5 FADD.FTZ R40, R40, R24 ;  /* 0x000000182828d221 */ /* 0x004fe20000010000 */
[----:B------:R-:W-:-:S05]  /*68e0*/  @!P1 LOP3.LUT R24, R2, 0x1, RZ, 0xc0, !PT ;  /* 0x0000000102189812 */ /* 0x000fca00078ec0ff */
[----:B------:R-:W-:Y:S02]  /*68f0*/  @!P1 IMAD R24, R24, R31, RZ ;  /* 0x0000001f18189224 */ /* 0x000fe400078e02ff */
[----:B------:R-:W0:Y:S01]  /*6900*/  @!P0 LDC R31, c[0x0][0x374] ;  /* 0x0000dd00ff1f8b82 */ /* 0x000e220000000800 */
[----:B------:R-:W-:Y:S01]  /*6910*/  @!P5 FADD.FTZ R41, R41, R25 ;  /* 0x000000192929d221 */ /* 0x000fe20000010000 */
[----:B----4-:R-:W-:-:S06]  /*6920*/  @!P1 IMAD R29, R24, R29, RZ ;  /* 0x0000001d181d9224 */ /* 0x010fcc00078e02ff */
[----:B------:R-:W1:Y:S01]  /*6930*/  @!P4 LDC.64 R24, c[0x0][0x3d0] ;  /* 0x0000f400ff18cb82 */ /* 0x000e620000000a00 */
[----:B---3--:R-:W-:Y:S01]  /*6940*/  @!P6 FADD.FTZ R40, R40, R26 ;  /* 0x0000001a2828e221 */ /* 0x008fe20000010000 */
[----:B------:R-:W-:-:S06]  /*6950*/  IADD3 R26, PT, PT, R14, 0x7, RZ ;  /* 0x000000070e1a7810 */ /* 0x000fcc0007ffe0ff */
[----:B------:R-:W2:Y:S01]  /*6960*/  @!P0 LDC R32, c[0x0][0x370] ;  /* 0x0000dc00ff208b82 */ /* 0x000ea20000000800 */
[----:B------:R-:W-:Y:S02]  /*6970*/  ISETP.NE.AND P5, PT, R26, UR8, PT ;  /* 0x000000081a007c0c */ /* 0x000fe4000bfa5270 */
[----:B------:R-:W-:Y:S01]  /*6980*/  @!P0 LOP3.LUT R26, R2, 0x1, RZ, 0xc0, !PT ;  /* 0x00000001021a8812 */ /* 0x000fe200078ec0ff */
[----:B------:R-:W-:Y:S01]  /*6990*/  @!P6 FADD.FTZ R41, R41, R27 ;  /* 0x0000001b2929e221 */ /* 0x000fe20000010000 */
[----:B------:R-:W-:-:S03]  /*69a0*/  ISETP.NE.OR P5, PT, R0, RZ, !P5 ;  /* 0x000000ff0000720c */ /* 0x000fc60006fa5670 */
[----:B0-----:R-:W-:Y:S02]  /*69b0*/  @!P0 IMAD R35, R26, R31, RZ ;  /* 0x0000001f1a238224 */ /* 0x001fe400078e02ff */
[----:B------:R-:W0:Y:S01]  /*69c0*/  @!P3 LDC.64 R26, c[0x0][0x3d0] ;  /* 0x0000f400ff1abb82 */ /* 0x000e220000000a00 */
[----:B------:R-:W-:-:S05]  /*69d0*/  @!P4 SHF.L.U32 R31, R30, 0x1, RZ ;  /* 0x000000011e1fc819 */ /* 0x000fca00000006ff */
[----:B-1----:R-:W-:Y:S01]  /*69e0*/  @!P4 IMAD.WIDE R24, R31, 0x4, R24 ;  /* 0x000000041f18c825 */ /* 0x002fe200078e0218 */
[----:B------:R-:W-:Y:S01]  /*69f0*/  MOV R31, UR15 ;  /* 0x0000000f001f7c02 */ /* 0x000fe20008000f00 */
[----:B------:R-:W1:Y:S04]  /*6a00*/  @!P5 LDC R36, c[0x0][0x374] ;  /* 0x0000dd00ff24db82 */ /* 0x000e680000000800 */
[----:B------:R-:W-:-:S04]  /*6a10*/  @!P4 IMAD.WIDE.U32 R24, R31, 0x8, R24 ;  /* 0x000000081f18c825 */ /* 0x000fc800078e0018 */
[----:B--2---:R-:W-:Y:S01]  /*6a20*/  @!P0 IMAD R32, R35, R32, RZ ;  /* 0x0000002023208224 */ /* 0x004fe200078e02ff */
[----:B------:R-:W2:Y:S01]  /*6a30*/  @!P2 LDC.64 R30, c[0x0][0x3d0] ;  /* 0x0000f400ff1eab82 */ /* 0x000ea20000000a00 */
[----:B------:R-:W-:Y:S01]  /*6a40*/  @!P1 SHF.L.U32 R29, R29, 0x1, RZ ;  /* 0x000000011d1d9819 */ /* 0x000fe200000006ff */
[----:B------:R-:W3:Y:S06]  /*6a50*/  @!P4 LDG.E.64 R24, desc[UR10][R24.64] ;  /* 0x0000000a1818c981 */ /* 0x000eec000c1e1b00 */
[----:B------:R-:W4:Y:S01]  /*6a60*/  @!P1 LDC.64 R34, c[0x0][0x3d0] ;  /* 0x0000f400ff229b82 */ /* 0x000f220000000a00 */
[----:B0-----:R-:W-:Y:S01]  /*6a70*/  @!P3 IMAD.WIDE R26, R33, 0x4, R26 ;  /* 0x00000004211ab825 */ /* 0x001fe200078e021a */
[----:B------:R-:W-:-:S05]  /*6a80*/  MOV R33, UR14 ;  /* 0x0000000e00217c02 */ /* 0x000fca0008000f00 */
[----:B------:R-:W-:Y:S01]  /*6a90*/  @!P3 IMAD.WIDE.U32 R26, R33, 0x8, R26 ;  /* 0x00000008211ab825 */ /* 0x000fe200078e001a */
[----:B------:R-:W-:-:S05]  /*6aa0*/  @!P5 LOP3.LUT R33, R2, 0x1, RZ, 0xc0, !PT ;  /* 0x000000010221d812 */ /* 0x000fca00078ec0ff */
[----:B-1----:R-:W-:Y:S01]  /*6ab0*/  @!P5 IMAD R33, R33, R36, RZ ;  /* 0x000000242121d224 */ /* 0x002fe200078e02ff */
[----:B------:R-:W5:Y:S01]  /*6ac0*/  @!P3 LDG.E.64 R26, desc[UR10][R26.64] ;  /* 0x0000000a1a1ab981 */ /* 0x000f62000c1e1b00 */
[----:B------:R-:W0:Y:S01]  /*6ad0*/  @!P5 LDC R36, c[0x0][0x370] ;  /* 0x0000dc00ff24db82 */ /* 0x000e220000000800 */
[----:B--2---:R-:W-:-:S04]  /*6ae0*/  @!P2 IMAD.WIDE R30, R39, 0x4, R30 ;  /* 0x00000004271ea825 */ /* 0x004fc800078e021e */
[----:B----4-:R-:W-:Y:S01]  /*6af0*/  @!P1 IMAD.WIDE R34, R29, 0x4, R34 ;  /* 0x000000041d229825 */ /* 0x010fe200078e0222 */
[----:B------:R-:W-:-:S05]  /*6b00*/  MOV R29, UR17 ;  /* 0x00000011001d7c02 */ /* 0x000fca0008000f00 */
[----:B------:R-:W-:Y:S02]  /*6b10*/  @!P2 IMAD.WIDE.U32 R30, R29, 0x8, R30 ;  /* 0x000000081d1ea825 */ /* 0x000fe400078e001e */
[----:B------:R-:W1:Y:S01]  /*6b20*/  @!P0 LDC.64 R28, c[0x0][0x3d0] ;  /* 0x0000f400ff1c8b82 */ /* 0x000e620000000a00 */
[----:B------:R-:W-:-:S03]  /*6b30*/  MOV R39, UR19 ;  /* 0x0000001300277c02 */ /* 0x000fc60008000f00 */
[----:B------:R-:W2:Y:S02]  /*6b40*/  @!P2 LDG.E.64 R30, desc[UR10][R30.64] ;  /* 0x0000000a1e1ea981 */ /* 0x000ea4000c1e1b00 */
[----:B------:R-:W-:Y:S01]  /*6b50*/  @!P1 IMAD.WIDE.U32 R34, R39, 0x8, R34 ;  /* 0x0000000827229825 */ /* 0x000fe200078e0022 */
[----:B------:R-:W-:-:S03]  /*6b60*/  @!P0 SHF.L.U32 R39, R32, 0x1, RZ ;  /* 0x0000000120278819 */ /* 0x000fc600000006ff */
[----:B0-----:R-:W-:Y:S02]  /*6b70*/  @!P5 IMAD R36, R33, R36, RZ ;  /* 0x000000242124d224 */ /* 0x001fe400078e02ff */
[----:B------:R-:W0:Y:S01]  /*6b80*/  @!P5 LDC.64 R32, c[0x0][0x3d0] ;  /* 0x0000f400ff20db82 */ /* 0x000e220000000a00 */
[----:B------:R-:W4:Y:S01]  /*6b90*/  @!P1 LDG.E.64 R34, desc[UR10][R34.64] ;  /* 0x0000000a22229981 */ /* 0x000f22000c1e1b00 */
[----:B-1----:R-:W-:Y:S01]  /*6ba0*/  @!P0 IMAD.WIDE R28, R39, 0x4, R28 ;  /* 0x00000004271c8825 */ /* 0x002fe200078e021c */
[----:B------:R-:W-:-:S05]  /*6bb0*/  MOV R39, UR16 ;  /* 0x0000001000277c02 */ /* 0x000fca0008000f00 */
[----:B------:R-:W-:Y:S01]  /*6bc0*/  @!P0 IMAD.WIDE.U32 R28, R39, 0x8, R28 ;  /* 0x00000008271c8825 */ /* 0x000fe200078e001c */
[----:B------:R-:W-:-:S05]  /*6bd0*/  @!P5 SHF.L.U32 R39, R36, 0x1, RZ ;  /* 0x000000012427d819 */ /* 0x000fca00000006ff */
[----:B0-----:R-:W-:Y:S01]  /*6be0*/  @!P5 IMAD.WIDE R32, R39, 0x4, R32 ;  /* 0x000000042720d825 */ /* 0x001fe200078e0220 */
[----:B------:R-:W-:Y:S01]  /*6bf0*/  MOV R39, UR18 ;  /* 0x0000001200277c02 */ /* 0x000fe20008000f00 */
[----:B------:R-:W4:Y:S04]  /*6c00*/  @!P0 LDG.E.64 R28, desc[UR10][R28.64] ;  /* 0x0000000a1c1c8981 */ /* 0x000f28000c1e1b00 */
[----:B------:R-:W-:-:S06]  /*6c10*/  @!P5 IMAD.WIDE.U32 R32, R39, 0x8, R32 ;  /* 0x000000082720d825 */ /* 0x000fcc00078e0020 */
[----:B------:R-:W4:Y:S01]  /*6c20*/  @!P5 LDG.E.64 R32, desc[UR10][R32.64] ;  /* 0x0000000a2020d981 */ /* 0x000f22000c1e1b00 */
[----:B------:R-:W0:Y:S01]  /*6c30*/  LDCU UR7, c[0x0][0x374] ;  /* 0x00006e80ff0777ac */ /* 0x000e220008000800 */
[----:B------:R-:W1:Y:S01]  /*6c40*/  LDC R36, c[0x0][0x370] ;  /* 0x0000dc00ff247b82 */ /* 0x000e620000000800 */
[----:B------:R-:W-:Y:S01]  /*6c50*/  IADD3 R14, PT, PT, R14, 0x8, RZ ;  /* 0x000000080e0e7810 */ /* 0x000fe20007ffe0ff */
[----:B------:R-:W-:Y:S02]  /*6c60*/  UIADD3 UR20, UPT, UPT, UR20, 0x8, URZ ;  /* 0x0000000814147890 */ /* 0x000fe4000fffe0ff */
[----:B0-----:R-:W-:Y:S02]  /*6c70*/  ULEA UR18, UR7, UR18, 0x3 ;  /* 0x0000001207127291 */ /* 0x001fe4000f8e18ff */
[----:B------:R-:W-:Y:S02]  /*6c80*/  ULEA UR16, UR7, UR16, 0x3 ;  /* 0x0000001007107291 */ /* 0x000fe4000f8e18ff */
[----:B------:R-:W-:-:S02]  /*6c90*/  ULEA UR19, UR7, UR19, 0x3 ;  /* 0x0000001307137291 */ /* 0x000fc4000f8e18ff */
[----:B------:R-:W-:Y:S02]  /*6ca0*/  ULEA UR17, UR7, UR17, 0x3 ;  /* 0x0000001107117291 */ /* 0x000fe4000f8e18ff */
[----:B------:R-:W-:Y:S02]  /*6cb0*/  ULEA UR14, UR7, UR14, 0x3 ;  /* 0x0000000e070e7291 */ /* 0x000fe4000f8e18ff */
[----:B------:R-:W-:Y:S02]  /*6cc0*/  ULEA UR15, UR7, UR15, 0x3 ;  /* 0x0000000f070f7291 */ /* 0x000fe4000f8e18ff */
[----:B------:R-:W-:Y:S02]  /*6cd0*/  ULEA UR6, UR7, UR6, 0x3 ;  /* 0x0000000607067291 */ /* 0x000fe4000f8e18ff */
[----:B------:R-:W-:Y:S01]  /*6ce0*/  ULEA UR5, UR7, UR5, 0x3 ;  /* 0x0000000507057291 */ /* 0x000fe2000f8e18ff */
[----:B---3--:R-:W-:Y:S01]  /*6cf0*/  @!P4 FADD.FTZ R40, R40, R24 ;  /* 0x000000182828c221 */ /* 0x008fe20000010000 */
[----:B------:R-:W-:Y:S01]  /*6d00*/  @!P4 FADD.FTZ R41, R41, R25 ;  /* 0x000000192929c221 */ /* 0x000fe20000010000 */
[----:B-1----:R-:W-:-:S02]  /*6d10*/  LOP3.LUT R25, R36, 0x7ffffff8, RZ, 0xc0, !PT ;  /* 0x7ffffff824197812 */ /* 0x002fc400078ec0ff */
[----:B-----5:R-:W-:Y:S01]  /*6d20*/  @!P3 FADD.FTZ R40, R40, R26 ;  /* 0x0000001a2828b221 */ /* 0x020fe20000010000 */
[----:B------:R-:W-:-:S03]  /*6d30*/  @!P3 FADD.FTZ R41, R41, R27 ;  /* 0x0000001b2929b221 */ /* 0x000fc60000010000 */
[----:B--2---:R-:W-:Y:S01]  /*6d40*/  @!P2 FADD.FTZ R40, R40, R30 ;  /* 0x0000001e2828a221 */ /* 0x004fe20000010000 */
[----:B------:R-:W-:-:S03]  /*6d50*/  @!P2 FADD.FTZ R41, R41, R31 ;  /* 0x0000001f2929a221 */ /* 0x000fc60000010000 */
[----:B----4-:R-:W-:Y:S01]  /*6d60*/  @!P1 FADD.FTZ R40, R40, R34 ;  /* 0x0000002228289221 */ /* 0x010fe20000010000 */
[----:B------:R-:W-:Y:S01]  /*6d70*/  @!P1 FADD.FTZ R41, R41, R35 ;  /* 0x0000002329299221 */ /* 0x000fe20000010000 */
[----:B------:R-:W-:Y:S02]  /*6d80*/  ISETP.NE.AND P1, PT, R14, R25, PT ;  /* 0x000000190e00720c */ /* 0x000fe40003f25270 */
[----:B------:R-:W-:Y:S01]  /*6d90*/  @!P0 FADD.FTZ R40, R40, R28 ;  /* 0x0000001c28288221 */ /* 0x000fe20000010000 */
[----:B------:R-:W-:-:S03]  /*6da0*/  @!P0 FADD.FTZ R41, R41, R29 ;  /* 0x0000001d29298221 */ /* 0x000fc60000010000 */
[----:B------:R-:W-:Y:S01]  /*6db0*/  @!P5 FADD.FTZ R40, R40, R32 ;  /* 0x000000202828d221 */ /* 0x000fe20000010000 */
[----:B------:R-:W-:-:S06]  /*6dc0*/  @!P5 FADD.FTZ R41, R41, R33 ;  /* 0x000000212929d221 */ /* 0x000fcc0000010000 */
[----:B------:R-:W-:Y:S05]  /*6dd0*/  @P1 BRA `(.L_x_110) ;  /* 0xfffffff400c01947 */ /* 0x000fea000383ffff */
[----:B------:R-:W-:-:S07]  /*6de0*/  MOV R14, R25 ;  /* 0x00000019000e7202 */ /* 0x000fce0000000f00 */
.L_x_109:
[----:B0-----:R-:W4:Y:S02]  /*6df0*/  LDC R32, c[0x0][0x370] ;  /* 0x0000dc00ff207b82 */ /* 0x001f240000000800 */
[----:B----4-:R-:W-:-:S13]  /*6e00*/  LOP3.LUT P0, R24, R32, 0x7, RZ, 0xc0, !PT ;  /* 0x0000000720187812 */ /* 0x010fda000780c0ff */
[----:B------:R-:W-:Y:S05]  /*6e10*/  @!P0 BRA `(.L_x_106) ;  /* 0x0000000400e48947 */ /* 0x000fea0003800000 */
[----:B------:R-:W-:Y:S02]  /*6e20*/  IADD3 R24, PT, PT, R24, -0x1, RZ ;  /* 0xffffffff18187810 */ /* 0x000fe40007ffe0ff */
[----:B------:R-:W-:Y:S02]  /*6e30*/  LOP3.LUT P4, R33, R32, 0x3, RZ, 0xc0, !PT ;  /* 0x0000000320217812 */ /* 0x000fe4000788c0ff */
[----:B------:R-:W-:-:S13]  /*6e40*/  ISETP.GE.U32.AND P0, PT, R24, 0x3, PT ;  /* 0x000000031800780c */ /* 0x000fda0003f06070 */
[----:B------:R-:W-:Y:S05]  /*6e50*/  @!P0 BRA `(.L_x_111) ;  /* 0x0000000000f88947 */ /* 0x000fea0003800000 */
[----:B------:R-:W-:Y:S02]  /*6e60*/  ISETP.NE.AND P0, PT, R0, RZ, PT ;  /* 0x000000ff0000720c */ /* 0x000fe40003f05270 */
[C---:B------:R-:W-:Y:S02]  /*6e70*/  IADD3 R26, PT, PT, R14.reuse, 0x1, RZ ;  /* 0x000000010e1a7810 */ /* 0x040fe40007ffe0ff */
[C---:B------:R-:W-:Y:S02]  /*6e80*/  ISETP.EQ.OR P1, PT, R14.reuse, UR8, P0 ;  /* 0x000000080e007c0c */ /* 0x040fe40008722670 */
[----:B------:R-:W-:Y:S02]  /*6e90*/  IADD3 R35, PT, PT, R14, 0x2, RZ ;  /* 0x000000020e237810 */ /* 0x000fe40007ffe0ff */
[----:B------:R-:W-:Y:S02]  /*6ea0*/  ISETP.EQ.OR P2, PT, R26, UR8, P0 ;  /* 0x000000081a007c0c */ /* 0x000fe40008742670 */
[----:B------:R-:W-:-:S02]  /*6eb0*/  ISETP.EQ.OR P3, PT, R35, UR8, P0 ;  /* 0x0000000823007c0c */ /* 0x000fc40008762670 */
[----:B------:R-:W-:-:S04]  /*6ec0*/  IADD3 R34, PT, PT, R14, 0x3, RZ ;  /* 0x000000030e227810 */ /* 0x000fc80007ffe0ff */
[----:B------:R-:W-:Y:S01]  /*6ed0*/  ISETP.EQ.OR P0, PT, R34, UR8, P0 ;  /* 0x0000000822007c0c */ /* 0x000fe20008702670 */
[----:B-1----:R-:W0:Y:S01]  /*6ee0*/  @!P1 LDC R29, c[0x0][0x374] ;  /* 0x0000dd00ff1d9b82 */ /* 0x002e220000000800 */
[----:B------:R-:W1:Y:S01]  /*6ef0*/  @!P1 S2R R30, SR_CTAID.Y ;  /* 0x00000000001e9919 */ /* 0x000e620000002600 */
[C---:B------:R-:W-:Y:S02]  /*6f00*/  @!P1 LOP3.LUT R26, R2.reuse, 0x1, RZ, 0xc0, !PT ;  /* 0x00000001021a9812 */ /* 0x040fe400078ec0ff */
[----:B------:R-:W-:Y:S01]  /*6f10*/  @!P2 LOP3.LUT R38, R2, 0x1, RZ, 0xc0, !PT ;  /* 0x000000010226a812 */ /* 0x000fe200078ec0ff */
[----:B------:R-:W4:Y:S03]  /*6f20*/  @!P2 S2R R36, SR_CTAID.Y ;  /* 0x000000000024a919 */ /* 0x000f260000002600 */
[----:B------:R-:W5:Y:S01]  /*6f30*/  @!P1 LDC.64 R24, c[0x0][0x3d0] ;  /* 0x0000f400ff189b82 */ /* 0x000f620000000a00 */
[----:B0-----:R-:W-:-:S02]  /*6f40*/  @!P1 IMAD R27, R26, R29, RZ ;  /* 0x0000001d1a1b9224 */ /* 0x001fc400078e02ff */
[----:B------:R-:W0:Y:S02]  /*6f50*/  @!P3 S2R R26, SR_CTAID.Y ;  /* 0x00000000001ab919 */ /* 0x000e240000002600 */
[----:B---3--:R-:W-:-:S03]  /*6f60*/  @!P1 IMAD R28, R27, R32, RZ ;  /* 0x000000201b1c9224 */ /* 0x008fc600078e02ff */
[----:B------:R-:W3:Y:S02]  /*6f70*/  @!P2 LDC R27, c[0x0][0x374] ;  /* 0x0000dd00ff1bab82 */ /* 0x000ee40000000800 */
[----:B--2---:R-:W-:Y:S01]  /*6f80*/  @!P1 SHF.L.U32 R31, R28, 0x1, RZ ;  /* 0x000000011c1f9819 */ /* 0x004fe200000006ff */
[----:B-1----:R-:W-:-:S04]  /*6f90*/  @!P1 IMAD R29, R14, R29, R30 ;  /* 0x0000001d0e1d9224 */ /* 0x002fc800078e021e */
[----:B-----5:R-:W-:Y:S01]  /*6fa0*/  @!P1 IMAD.WIDE R24, R31, 0x4, R24 ;  /* 0x000000041f189825 */ /* 0x020fe200078e0218 */
[----:B------:R-:W0:Y:S03]  /*6fb0*/  @!P3 LDC R30, c[0x0][0x374] ;  /* 0x0000dd00ff1ebb82 */ /* 0x000e260000000800 */
[----:B------:R-:W-:-:S05]  /*6fc0*/  @!P1 IMAD.WIDE.U32 R28, R29, 0x8, R24 ;  /* 0x000000081d1c9825 */ /* 0x000fca00078e0018 */
[----:B------:R-:W1:Y:S01]  /*6fd0*/  @!P2 LDC.64 R24, c[0x0][0x3d0] ;  /* 0x0000f400ff18ab82 */ /* 0x000e620000000a00 */
[----:B------:R-:W2:Y:S01]  /*6fe0*/  @!P1 LDG.E.64 R28, desc[UR10][R28.64] ;  /* 0x0000000a1c1c9981 */ /* 0x000ea2000c1e1b00 */
[-C--:B---3--:R-:W-:Y:S02]  /*6ff0*/  @!P2 IMAD R37, R38, R27.reuse, RZ ;  /* 0x0000001b2625a224 */ /* 0x088fe400078e02ff */
[----:B------:R-:W-:Y:S02]  /*7000*/  @!P2 IMAD R31, R14, R27, R27 ;  /* 0x0000001b0e1fa224 */ /* 0x000fe400078e021b */
[----:B------:R-:W3:Y:S01]  /*7010*/  @!P0 S2R R27, SR_CTAID.Y ;  /* 0x00000000001b8919 */ /* 0x000ee20000002600 */
[----:B------:R-:W-:Y:S02]  /*7020*/  @!P2 IMAD R37, R37, R32, RZ ;  /* 0x000000202525a224 */ /* 0x000fe400078e02ff */
[----:B----4-:R-:W-:Y:S01]  /*7030*/  @!P2 IADD3 R36, PT, PT, R31, R36, RZ ;  /* 0x000000241f24a210 */ /* 0x010fe20007ffe0ff */
[----:B0-----:R-:W-:-:S02]  /*7040*/  @!P3 IMAD R35, R35, R30, R26 ;  /* 0x0000001e2323b224 */ /* 0x001fc400078e021a */
[----:B------:R-:W-:Y:S01]  /*7050*/  @!P2 SHF.L.U32 R31, R37, 0x1, RZ ;  /* 0x00000001251fa819 */ /* 0x000fe200000006ff */
[----:B------:R-:W3:Y:S01]  /*7060*/  @!P0 LDC R26, c[0x0][0x374] ;  /* 0x0000dd00ff1a8b82 */ /* 0x000ee20000000800 */
[----:B------:R-:W-:-:S05]  /*7070*/  @!P3 LOP3.LUT R37, R2, 0x1, RZ, 0xc0, !PT ;  /* 0x000000010225b812 */ /* 0x000fca00078ec0ff */
[----:B------:R-:W-:Y:S02]  /*7080*/  @!P3 IMAD R37, R37, R30, RZ ;  /* 0x0000001e2525b224 */ /* 0x000fe400078e02ff */
[----:B-1----:R-:W-:Y:S02]  /*7090*/  @!P2 IMAD.WIDE R24, R31, 0x4, R24 ;  /* 0x000000041f18a825 */ /* 0x002fe400078e0218 */
[----:B------:R-:W0:Y:S02]  /*70a0*/  @!P3 LDC.64 R30, c[0x0][0x3d0] ;  /* 0x0000f400ff1ebb82 */ /* 0x000e240000000a00 */
[----:B------:R-:W-:Y:S02]  /*70b0*/  @!P3 IMAD R37, R37, R32, RZ ;  /* 0x000000202525b224 */ /* 0x000fe400078e02ff */
[----:B------:R-:W-:-:S06]  /*70c0*/  @!P2 IMAD.WIDE.U32 R24, R36, 0x8, R24 ;  /* 0x000000082418a825 */ /* 0x000fcc00078e0018 */
[----:B------:R-:W4:Y:S01]  /*70d0*/  @!P2 LDG.E.64 R24, desc[UR10][R24.64] ;  /* 0x0000000a1818a981 */ /* 0x000f22000c1e1b00 */
[----:B---3--:R-:W-:Y:S01]  /*70e0*/  @!P0 IMAD R34, R34, R26, R27 ;  /* 0x0000001a22228224 */ /* 0x008fe200078e021b */
[----:B------:R-:W-:Y:S02]  /*70f0*/  @!P3 SHF.L.U32 R27, R37, 0x1, RZ ;  /* 0x00000001251bb819 */ /* 0x000fe400000006ff */
[----:B------:R-:W-:-:S05]  /*7100*/  @!P0 LOP3.LUT R37, R2, 0x1, RZ, 0xc0, !PT ;  /* 0x0000000102258812 */ /* 0x000fca00078ec0ff */
[----:B------:R-:W-:Y:S02]  /*7110*/  @!P0 IMAD R37, R37, R26, RZ ;  /* 0x0000001a25258224 */ /* 0x000fe400078e02ff */
[----:B0-----:R-:W-:Y:S02]  /*7120*/  @!P3 IMAD.WIDE R30, R27, 0x4, R30 ;  /* 0x000000041b1eb825 */ /* 0x001fe400078e021e */
[----:B------:R-:W0:Y:S02]  /*7130*/  @!P0 LDC.64 R26, c[0x0][0x3d0] ;  /* 0x0000f400ff1a8b82 */ /* 0x000e240000000a00 */
[----:B------:R-:W-:-:S05]  /*7140*/  @!P0 IMAD R37, R37, R32, RZ ;  /* 0x0000002025258224 */ /* 0x000fca00078e02ff */
[----:B------:R-:W-:Y:S01]  /*7150*/  @!P0 SHF.L.U32 R37, R37, 0x1, RZ ;  /* 0x0000000125258819 */ /* 0x000fe200000006ff */
[----:B------:R-:W-:-:S06]  /*7160*/  @!P3 IMAD.WIDE.U32 R30, R35, 0x8, R30 ;  /* 0x00000008231eb825 */ /* 0x000fcc00078e001e */
[----:B------:R-:W3:Y:S01]  /*7170*/  @!P3 LDG.E.64 R30, desc[UR10][R30.64] ;  /* 0x0000000a1e1eb981 */ /* 0x000ee2000c1e1b00 */
[----:B0-----:R-:W-:-:S04]  /*7180*/  @!P0 IMAD.WIDE R26, R37, 0x4, R26 ;  /* 0x00000004251a8825 */ /* 0x001fc800078e021a */
[----:B------:R-:W-:-:S06]  /*7190*/  @!P0 IMAD.WIDE.U32 R26, R34, 0x8, R26 ;  /* 0x00000008221a8825 */ /* 0x000fcc00078e001a */
[----:B------:R-:W5:Y:S01]  /*71a0*/  @!P0 LDG.E.64 R26, desc[UR10][R26.64] ;  /* 0x0000000a1a1a8981 */ /* 0x000f62000c1e1b00 */
[----:B------:R-:W-:Y:S01]  /*71b0*/  IADD3 R14, PT, PT, R14, 0x4, RZ ;  /* 0x000000040e0e7810 */ /* 0x000fe20007ffe0ff */
[----:B--2---:R-:W-:Y:S01]  /*71c0*/  @!P1 FADD.FTZ R40, R40, R28 ;  /* 0x0000001c28289221 */ /* 0x004fe20000010000 */
[----:B------:R-:W-:-:S03]  /*71d0*/  @!P1 FADD.FTZ R41, R41, R29 ;  /* 0x0000001d29299221 */ /* 0x000fc60000010000 */
[----:B----4-:R-:W-:Y:S01]  /*71e0*/  @!P2 FADD.FTZ R40, R40, R24 ;  /* 0x000000182828a221 */ /* 0x010fe20000010000 */
[----:B------:R-:W-:-:S03]  /*71f0*/  @!P2 FADD.FTZ R41, R41, R25 ;  /* 0x000000192929a221 */ /* 0x000fc60000010000 */
[----:B---3--:R-:W-:Y:S01]  /*7200*/  @!P3 FADD.FTZ R40, R40, R30 ;  /* 0x0000001e2828b221 */ /* 0x008fe20000010000 */
[----:B------:R-:W-:-:S03]  /*7210*/  @!P3 FADD.FTZ R41, R41, R31 ;  /* 0x0000001f2929b221 */ /* 0x000fc60000010000 */
[----:B-----5:R-:W-:Y:S01]  /*7220*/  @!P0 FADD.FTZ R40, R40, R26 ;  /* 0x0000001a28288221 */ /* 0x020fe20000010000 */
[----:B------:R-:W-:-:S07]  /*7230*/  @!P0 FADD.FTZ R41, R41, R27 ;  /* 0x0000001b29298221 */ /* 0x000fce0000010000 */
.L_x_111:
[----:B------:R-:W-:Y:S05]  /*7240*/  @!P4 BRA `(.L_x_106) ;  /* 0x0000000000d8c947 */ /* 0x000fea0003800000 */
[----:B------:R-:W-:-:S13]  /*7250*/  ISETP.NE.AND P0, PT, R33, 0x1, PT ;  /* 0x000000012100780c */ /* 0x000fda0003f05270 */
[----:B------:R-:W-:Y:S05]  /*7260*/  @!P0 BRA `(.L_x_112) ;  /* 0x0000000000808947 */ /* 0x000fea0003800000 */
[----:B------:R-:W-:Y:S02]  /*7270*/  ISETP.NE.AND P0, PT, R0, RZ, PT ;  /* 0x000000ff0000720c */ /* 0x000fe40003f05270 */
[C---:B------:R-:W-:Y:S02]  /*7280*/  IADD3 R24, PT, PT, R14.reuse, 0x1, RZ ;  /* 0x000000010e187810 */ /* 0x040fe40007ffe0ff */
[----:B------:R-:W-:Y:S02]  /*7290*/  ISETP.EQ.OR P1, PT, R14, UR8, P0 ;  /* 0x000000080e007c0c */ /* 0x000fe40008722670 */
[----:B------:R-:W-:-:S11]  /*72a0*/  ISETP.EQ.OR P0, PT, R24, UR8, P0 ;  /* 0x0000000818007c0c */ /* 0x000fd60008702670 */
[----:B------:R-:W0:Y:S01]  /*72b0*/  @!P1 LDC R30, c[0x0][0x374] ;  /* 0x0000dd00ff1e9b82 */ /* 0x000e220000000800 */
[----:B-1----:R-:W1:Y:S01]  /*72c0*/  @!P1 S2R R29, SR_CTAID.Y ;  /* 0x00000000001d9919 */ /* 0x002e620000002600 */
[C---:B------:R-:W-:Y:S02]  /*72d0*/  @!P1 LOP3.LUT R33, R2.reuse, 0x1, RZ, 0xc0, !PT ;  /* 0x0000000102219812 */ /* 0x040fe400078ec0ff */
[----:B------:R-:W-:Y:S01]  /*72e0*/  @!P0 LOP3.LUT R34, R2, 0x1, RZ, 0xc0, !PT ;  /* 0x0000000102228812 */ /* 0x000fe200078ec0ff */
[----:B---3--:R-:W3:Y:S03]  /*72f0*/  @!P0 S2R R28, SR_CTAID.Y ;  /* 0x00000000001c8919 */ /* 0x008ee60000002600 */
[----:B--2---:R-:W2:Y:S08]  /*7300*/  @!P0 LDC R31, c[0x0][0x374] ;  /* 0x0000dd00ff1f8b82 */ /* 0x004eb00000000800 */
[----:B------:R-:W4:Y:S08]  /*7310*/  @!P1 LDC.64 R26, c[0x0][0x3d0] ;  /* 0x0000f400ff1a9b82 */ /* 0x000f300000000a00 */
[----:B------:R-:W5:Y:S01]  /*7320*/  @!P0 LDC.64 R24, c[0x0][0x3d0] ;  /* 0x0000f400ff188b82 */ /* 0x000f620000000a00 */
[----:B0-----:R-:W-:-:S04]  /*7330*/  @!P1 IMAD R33, R33, R30, RZ ;  /* 0x0000001e21219224 */ /* 0x001fc800078e02ff */
[----:B------:R-:W-:Y:S02]  /*7340*/  @!P1 IMAD R33, R33, R32, RZ ;  /* 0x0000002021219224 */ /* 0x000fe400078e02ff */
[----:B--2---:R-:W-:-:S03]  /*7350*/  @!P0 IMAD R35, R34, R31, RZ ;  /* 0x0000001f22238224 */ /* 0x004fc600078e02ff */
[----:B------:R-:W-:Y:S01]  /*7360*/  @!P1 SHF.L.U32 R33, R33, 0x1, RZ ;  /* 0x0000000121219819 */ /* 0x000fe200000006ff */
[C---:B------:R-:W-:Y:S02]  /*7370*/  @!P0 IMAD R31, R14.reuse, R31, R31 ;  /* 0x0000001f0e1f8224 */ /* 0x040fe400078e021f */
[----:B------:R-:W-:Y:S02]  /*7380*/  @!P0 IMAD R35, R35, R32, RZ ;  /* 0x0000002023238224 */ /* 0x000fe400078e02ff */
[----:B-1----:R-:W-:Y:S01]  /*7390*/  @!P1 IMAD R29, R14, R30, R29 ;  /* 0x0000001e0e1d9224 */ /* 0x002fe200078e021d */
[----:B---3--:R-:W-:Y:S01]  /*73a0*/  @!P0 IADD3 R31, PT, PT, R31, R28, RZ ;  /* 0x0000001c1f1f8210 */ /* 0x008fe20007ffe0ff */
[----:B----4-:R-:W-:Y:S01]  /*73b0*/  @!P1 IMAD.WIDE R26, R33, 0x4, R26 ;  /* 0x00000004211a9825 */ /* 0x010fe200078e021a */
[----:B------:R-:W-:-:S03]  /*73c0*/  @!P0 SHF.L.U32 R35, R35, 0x1, RZ ;  /* 0x0000000123238819 */ /* 0x000fc600000006ff */
[----:B------:R-:W-:-:S04]  /*73d0*/  @!P1 IMAD.WIDE.U32 R26, R29, 0x8, R26 ;  /* 0x000000081d1a9825 */ /* 0x000fc800078e001a */
[----:B-----5:R-:W-:Y:S02]  /*73e0*/  @!P0 IMAD.WIDE R24, R35, 0x4, R24 ;  /* 0x0000000423188825 */ /* 0x020fe400078e0218 */
[----:B------:R-:W2:Y:S02]  /*73f0*/  @!P1 LDG.E.64 R26, desc[UR10][R26.64] ;  /* 0x0000000a1a1a9981 */ /* 0x000ea4000c1e1b00 */
[----:B------:R-:W-:-:S06]  /*7400*/  @!P0 IMAD.WIDE.U32 R24, R31, 0x8, R24 ;  /* 0x000000081f188825 */ /* 0x000fcc00078e0018 */
[----:B------:R-:W3:Y:S01]  /*7410*/  @!P0 LDG.E.64 R24, desc[UR10][R24.64] ;  /* 0x0000000a18188981 */ /* 0x000ee2000c1e1b00 */
[----:B------:R-:W-:Y:S01]  /*7420*/  IADD3 R14, PT, PT, R14, 0x2, RZ ;  /* 0x000000020e0e7810 */ /* 0x000fe20007ffe0ff */
[----:B--2---:R-:W-:Y:S01]  /*7430*/  @!P1 FADD.FTZ R40, R40, R26 ;  /* 0x0000001a28289221 */ /* 0x004fe20000010000 */
[----:B------:R-:W-:-:S03]  /*7440*/  @!P1 FADD.FTZ R41, R41, R27 ;  /* 0x0000001b29299221 */ /* 0x000fc60000010000 */
[----:B---3--:R-:W-:Y:S01]  /*7450*/  @!P0 FADD.FTZ R40, R40, R24 ;  /* 0x0000001828288221 */ /* 0x008fe20000010000 */
[----:B------:R-:W-:-:S07]  /*7460*/  @!P0 FADD.FTZ R41, R41, R25 ;  /* 0x0000001929298221 */ /* 0x000fce0000010000 */
.L_x_112:
[----:B------:R-:W-:Y:S01]  /*7470*/  ISETP.NE.AND P0, PT, R14, UR8, PT ;  /* 0x000000080e007c0c */ /* 0x000fe2000bf05270 */
[----:B------:R-:W-:Y:S01]  /*7480*/  BSSY.RECONVERGENT B0, `(.L_x_106) ;  /* 0x0000012000007945 */ /* 0x000fe20003800200 */
[----:B------:R-:W-:Y:S02]  /*7490*/  LOP3.LUT R24, R32, 0x1, RZ, 0xc0, !PT ;  /* 0x0000000120187812 */ /* 0x000fe400078ec0ff */
[----:B------:R-:W-:-:S04]  /*74a0*/  ISETP.NE.OR P0, PT, R0, RZ, !P0 ;  /* 0x000000ff0000720c */ /* 0x000fc80004705670 */
[----:B------:R-:W-:-:S13]  /*74b0*/  ISETP.NE.U32.OR P0, PT, R24, 0x1, P0 ;  /* 0x000000011800780c */ /* 0x000fda0000705470 */
[----:B------:R-:W-:Y:S05]  /*74c0*/  @P0 BRA `(.L_x_113) ;  /* 0x0000000000340947 */ /* 0x000fea0003800000 */
[----:B------:R-:W0:Y:S01]  /*74d0*/  LDCU UR5, c[0x0][0x374] ;  /* 0x00006e80ff0577ac */ /* 0x000e220008000800 */
[----:B-1----:R-:W1:Y:S01]  /*74e0*/  S2R R29, SR_CTAID.Y ;  /* 0x00000000001d7919 */ /* 0x002e620000002600 */
[----:B------:R-:W4:Y:S01]  /*74f0*/  LDC.64 R24, c[0x0][0x3d0] ;  /* 0x0000f400ff187b82 */ /* 0x000f220000000a00 */
[----:B------:R-:W-:-:S05]  /*7500*/  LOP3.LUT R27, R2, 0x1, RZ, 0xc0, !PT ;  /* 0x00000001021b7812 */ /* 0x000fca00078ec0ff */
[----:B0-----:R-:W-:-:S04]  /*7510*/  IMAD R27, R27, UR5, RZ ;  /* 0x000000051b1b7c24 */ /* 0x001fc8000f8e02ff */
[----:B------:R-:W-:-:S05]  /*7520*/  IMAD R27, R27, R32, RZ ;  /* 0x000000201b1b7224 */ /* 0x000fca00078e02ff */
[----:B------:R-:W-:-:S05]  /*7530*/  SHF.L.U32 R27, R27, 0x1, RZ ;  /* 0x000000011b1b7819 */ /* 0x000fca00000006ff */
[----:B----4-:R-:W-:-:S04]  /*7540*/  IMAD.WIDE R24, R27, 0x4, R24 ;  /* 0x000000041b187825 */ /* 0x010fc800078e0218 */
[----:B-1----:R-:W-:-:S04]  /*7550*/  IMAD R27, R14, UR5, R29 ;  /* 0x000000050e1b7c24 */ /* 0x002fc8000f8e021d */
[----:B------:R-:W-:-:S06]  /*7560*/  IMAD.WIDE.U32 R24, R27, 0x8, R24 ;  /* 0x000000081b187825 */ /* 0x000fcc00078e0018 */
[----:B------:R-:W3:Y:S02]  /*7570*/  LDG.E.64 R24, desc[UR10][R24.64] ;  /* 0x0000000a18187981 */ /* 0x000ee4000c1e1b00 */
[----:B---3--:R-:W-:Y:S01]  /*7580*/  FADD.FTZ R40, R40, R24 ;  /* 0x0000001828287221 */ /* 0x008fe20000010000 */
[----:B------:R-:W-:-:S07]  /*7590*/  FADD.FTZ R41, R41, R25 ;  /* 0x0000001929297221 */ /* 0x000fce0000010000 */
.L_x_113:
[----:B------:R-:W-:Y:S05]  /*75a0*/  BSYNC.RECONVERGENT B0 ;  /* 0x0000000000007941 */ /* 0x000fea0003800200 */
.L_x_106:
[----:B------:R-:W4:Y:S01]  /*75b0*/  S2UR UR6, SR_CgaCtaId ;  /* 0x00000000000679c3 */ /* 0x000f220000008800 */
[----:B------:R-:W-:Y:S01]  /*75c0*/  ISETP.NE.AND P0, PT, R0, RZ, PT ;  /* 0x000000ff0000720c */ /* 0x000fe20003f05270 */
[----:B------:R-:W-:Y:S01]  /*75d0*/  UMOV UR5, 0x400 ;  /* 0x0000040000057882 */ /* 0x000fe20000000000 */
[----:B------:R-:W5:Y:S01]  /*75e0*/  LDCU UR9, c[0x0][0x42c] ;  /* 0x00008580ff0977ac */ /* 0x000f620008000800 */
[C---:B0-----:R-:W-:Y:S02]  /*75f0*/  PRMT R26, R4.reuse, 0x7632, R26 ;  /* 0x00007632041a7816 */ /* 0x041fe4000000001a */
[----:B------:R-:W-:Y:S01]  /*7600*/  SHF.L.U32 R30, R4, 0x10, RZ ;  /* 0x00000010041e7819 */ /* 0x000fe200000006ff */
[----:B------:R-:W0:Y:S01]  /*7610*/  LDCU.U8 UR14, c[0x0][0x414] ;  /* 0x00008280ff0e77ac */ /* 0x000e220008000000 */
[----:B------:R-:W3:Y:S01]  /*7620*/  LDC R27, c[0x0][0x41c] ;  /* 0x00010700ff1b7b82 */ /* 0x000ee20000000800 */
[----:B------:R-:W-:Y:S01]  /*7630*/  SHF.L.U32 R61, R61, 0x10, RZ ;  /* 0x000000103d3d7819 */ /* 0x000fe200000006ff */
[----:B----4-:R-:W-:Y:S01]  /*7640*/  ULEA UR5, UR6, UR5, 0x18 ;  /* 0x0000000506057291 */ /* 0x010fe2000f8ec0ff */
[----:B------:R-:W4:Y:S01]  /*7650*/  LDCU.64 UR6, c[0x0][0x400] ;  /* 0x00008000ff0677ac */ /* 0x000f220008000a00 */
[----:B0-----:R-:W-:Y:S01]  /*7660*/  UISETP.NE.AND UP0, UPT, UR14, URZ, UPT ;  /* 0x000000ff0e00728c */ /* 0x001fe2000bf05270 */
[----:B---3--:R-:W-:-:S06]  /*7670*/  IMAD R28, R27, UR8, R92 ;  /* 0x000000081b1c7c24 */ /* 0x008fcc000f8e025c */
[----:B------:R-:W-:Y:S01]  /*7680*/  @!P0 STS.64 [UR5+0xc0], R40 ;  /* 0x0000c028ff008988 */ /* 0x000fe20008000a05 */
[----:B------:R-:W-:Y:S01]  /*7690*/  BAR.SYNC.DEFER_BLOCKING 0x0 ;  /* 0x0000000000007b1d */ /* 0x000fe20000010000 */
[----:B------:R-:W-:Y:S02]  /*76a0*/  SHF.R.S32.HI R4, RZ, 0x1f, R28 ;  /* 0x0000001fff047819 */ /* 0x000fe4000001141c */
[----:B----4-:R-:W-:-:S04]  /*76b0*/  ISETP.GE.U32.AND P0, PT, R28, UR6, PT ;  /* 0x000000061c007c0c */ /* 0x010fc8000bf06070 */
[----:B------:R-:W-:Y:S01]  /*76c0*/  ISETP.GE.AND.EX P0, PT, R4, UR7, PT, P0 ;  /* 0x0000000704007c0c */ /* 0x000fe2000bf06300 */
[----:B------:R-:W5:Y:S02]  /*76d0*/  LDS.64 R24, [UR5+0xc0] ;  /* 0x0000c005ff187984 */ /* 0x000f640008000a00 */
[----:B-----5:R-:W-:Y:S01]  /*76e0*/  FMUL.FTZ R24, R24, UR9 ;  /* 0x0000000918187c20 */ /* 0x020fe20008410000 */
[----:B------:R-:W-:Y:S01]  /*76f0*/  FMUL.FTZ R14, R25, UR9 ;  /* 0x00000009190e7c20 */ /* 0x000fe20008410000 */
[----:B------:R-:W-:-:S03]  /*7700*/  PRMT R25, R3, 0x7632, R25 ;  /* 0x0000763203197816 */ /* 0x000fc60000000019 */
[----:B------:R-:W-:Y:S02]  /*7710*/  R2UR UR5, R24 ;  /* 0x00000000180572ca */ /* 0x000fe400000e0000 */
[----:B------:R-:W-:Y:S02]  /*7720*/  SHF.L.U32 R24, R3, 0x10, RZ ;  /* 0x0000001003187819 */ /* 0x000fe400000006ff */
[----:B------:R-:W-:Y:S02]  /*7730*/  SHF.L.U32 R25, R25, 0x10, RZ ;  /* 0x0000001019197819 */ /* 0x000fe400000006ff */
[----:B------:R-:W-:Y:S01]  /*7740*/  IADD3 R3, PT, PT, R28, 0x10, RZ ;  /* 0x000000101c037810 */ /* 0x000fe20007ffe0ff */
[----:B------:R-:W-:Y:S02]  /*7750*/  FADD.FTZ R24, R24, -UR12 ;  /* 0x8000000c18187e21 */ /* 0x000fe40008010000 */
[----:B------:R-:W-:Y:S01]  /*7760*/  FADD.FTZ R25, R25, -UR12 ;  /* 0x8000000c19197e21 */ /* 0x000fe20008010000 */
[----:B------:R-:W-:Y:S01]  /*7770*/  ISETP.GE.U32.AND P1, PT, R3, UR6, PT ;  /* 0x0000000603007c0c */ /* 0x000fe2000bf26070 */
[----:B-1----:R-:W-:Y:S01]  /*7780*/  FMUL.FTZ R29, R24, UR13 ;  /* 0x0000000d181d7c20 */ /* 0x002fe20008410000 */
[----:B------:R-:W-:Y:S01]  /*7790*/  SHF.L.U32 R24, R26, 0x10, RZ ;  /* 0x000000101a187819 */ /* 0x000fe200000006ff */
[----:B------:R-:W-:-:S02]  /*77a0*/  FMUL.FTZ R25, R25, UR13 ;  /* 0x0000000d19197c20 */ /* 0x000fc40008410000 */
[----:B------:R-:W-:Y:S01]  /*77b0*/  FFMA.FTZ R27, R29, UR5, R14 ;  /* 0x000000051d1b7c23 */ /* 0x000fe2000801000e */
[----:B------:R-:W-:Y:S07]  /*77c0*/  BRA.U !UP0, `(.L_x_114) ;  /* 0x0000000108487547 */ /* 0x000fee000b800000 */
[----:B------:R-:W-:Y:S01]  /*77d0*/  FFMA.FTZ R26, R23, R25, R21 ;  /* 0x00000019171a7223 */ /* 0x000fe20000010015 */
[----:B------:R-:W-:-:S03]  /*77e0*/  FFMA.FTZ R29, R22, R29, R20 ;  /* 0x0000001d161d7223 */ /* 0x000fc60000010014 */
[----:B------:R-:W-:Y:S01]  /*77f0*/  FMUL.FTZ R34, R26, -1.4426950216293334961 ;  /* 0xbfb8aa3b1a227820 */ /* 0x000fe20000410000 */
[----:B--2---:R-:W-:-:S05]  /*7800*/  FMUL.FTZ R31, R29, -1.4426950216293334961 ;  /* 0xbfb8aa3b1d1f7820 */ /* 0x004fca0000410000 */
[----:B------:R-:W0:Y:S04]  /*7810*/  MUFU.EX2 R34, R34 ;  /* 0x0000002200227308 */ /* 0x000e280000000800 */
[----:B------:R-:W1:Y:S01]  /*7820*/  MUFU.EX2 R31, R31 ;  /* 0x0000001f001f7308 */ /* 0x000e620000000800 */
[----:B0-----:R-:W-:Y:S01]  /*7830*/  FADD.FTZ R35, R34, 1 ;  /* 0x3f80000022237421 */ /* 0x001fe20000010000 */
[----:B-1----:R-:W-:-:S05]  /*7840*/  FADD.FTZ R32, R31, 1 ;  /* 0x3f8000001f207421 */ /* 0x002fca0000010000 */
[----:B------:R-:W0:Y:S08]  /*7850*/  MUFU.RCP R35, R35 ;  /* 0x0000002300237308 */ /* 0x000e300000001000 */
[----:B------:R-:W1:Y:S01]  /*7860*/  MUFU.RCP R33, R32 ;  /* 0x0000002000217308 */ /* 0x000e620000001000 */
[----:B0-----:R-:W-:Y:S01]  /*7870*/  FMUL.FTZ R24, R24, R35 ;  /* 0x0000002318187220 */ /* 0x001fe20000410000 */
[----:B-1----:R-:W-:Y:S01]  /*7880*/  FMUL.FTZ R30, R30, R33 ;  /* 0x000000211e1e7220 */ /* 0x002fe20000410000 */
[----:B------:R-:W-:Y:S01]  /*7890*/  FADD.FTZ R36, -R33, 1 ;  /* 0x3f80000021247421 */ /* 0x000fe20000010100 */
[----:B------:R-:W-:-:S03]  /*78a0*/  FADD.FTZ R33, -R35, 1 ;  /* 0x3f80000023217421 */ /* 0x000fc60000010100 */
[----:B------:R-:W-:Y:S01]  /*78b0*/  FFMA.FTZ R29, R29, R36, 1 ;  /* 0x3f8000001d1d7423 */ /* 0x000fe20000010024 */
[----:B------:R-:W-:-:S03]  /*78c0*/  FFMA.FTZ R33, R26, R33, 1 ;  /* 0x3f8000001a217423 */ /* 0x000fc60000010021 */
[----:B------:R-:W-:Y:S01]  /*78d0*/  FMUL.FTZ R30, R30, R29 ;  /* 0x0000001d1e1e7220 */ /* 0x000fe20000410000 */
[----:B------:R-:W-:-:S07]  /*78e0*/  FMUL.FTZ R24, R24, R33 ;  /* 0x0000002118187220 */ /* 0x000fce0000410000 */
.L_x_114:
[----:B------:R-:W-:Y:S01]  /*78f0*/  FFMA.FTZ R26, R25, UR5, R14 ;  /* 0x00000005191a7c23 */ /* 0x000fe2000801000e */
[----:B------:R-:W-:Y:S01]  /*7900*/  BSSY.RECONVERGENT B0, `(.L_x_115) ;  /* 0x0000015000007945 */ /* 0x000fe20003800200 */
[----:B------:R-:W-:Y:S01]  /*7910*/  FFMA.FTZ R27, R22, R30, -R27 ;  /* 0x0000001e161b7223 */ /* 0x000fe2000001081b */
[----:B------:R-:W-:Y:S01]  /*7920*/  SHF.L.U32 R73, R73, 0x10, RZ ;  /* 0x0000001049497819 */ /* 0x000fe200000006ff */
[----:B------:R-:W-:Y:S01]  /*7930*/  FADD.FTZ R61, R61, -UR12 ;  /* 0x8000000c3d3d7e21 */ /* 0x000fe20008010000 */
[----:B------:R-:W-:Y:S01]  /*7940*/  SHF.R.S32.HI R29, RZ, 0x1f, R3 ;  /* 0x0000001fff1d7819 */ /* 0x000fe20000011403 */
[----:B------:R-:W-:Y:S01]  /*7950*/  FFMA.FTZ R26, R23, R24, -R26 ;  /* 0x00000018171a7223 */ /* 0x000fe2000001081a */
[----:B------:R-:W-:Y:S06]  /*7960*/  @P0 BRA `(.L_x_116) ;  /* 0x0000000000380947 */ /* 0x000fec0003800000 */
[----:B------:R-:W2:Y:S01]  /*7970*/  LDCU.64 UR14, c[0x0][0x3f8] ;  /* 0x00007f00ff0e77ac */ /* 0x000ea20008000a00 */
[----:B------:R-:W-:Y:S02]  /*7980*/  MOV R24, R16 ;  /* 0x0000001000187202 */ /* 0x000fe40000000f00 */
[----:B------:R-:W-:Y:S01]  /*7990*/  MOV R25, R19 ;  /* 0x0000001300197202 */ /* 0x000fe20000000f00 */
[----:B------:R-:W0:Y:S01]  /*79a0*/  LDCU.64 UR8, c[0x0][0x380] ;  /* 0x00007000ff0877ac */ /* 0x000e220008000a00 */
[----:B--2---:R-:W-:Y:S02]  /*79b0*/  IMAD R31, R4, UR14, RZ ;  /* 0x0000000e041f7c24 */ /* 0x004fe4000f8e02ff */
[----:B------:R-:W-:Y:S01]  /*79c0*/  FMUL.FTZ R4, R26, UR13 ;  /* 0x0000000d1a047c20 */ /* 0x000fe20008410000 */
[----:B------:R-:W-:-:S04]  /*79d0*/  IMAD.WIDE.U32 R24, R28, UR14, R24 ;  /* 0x0000000e1c187c25 */ /* 0x000fc8000f8e0018 */
[----:B------:R-:W-:Y:S02]  /*79e0*/  IMAD R33, R28, UR15, R31 ;  /* 0x0000000f1c217c24 */ /* 0x000fe4000f8e021f */
[----:B------:R-:W-:Y:S01]  /*79f0*/  FMUL.FTZ R31, R27, UR13 ;  /* 0x0000000d1b1f7c20 */ /* 0x000fe20008410000 */
[----:B0-----:R-:W-:Y:S02]  /*7a00*/  LEA R26, P0, R24, UR8, 0x1 ;  /* 0x00000008181a7c11 */ /* 0x001fe4000f8008ff */
[----:B------:R-:W-:Y:S02]  /*7a10*/  IADD3 R33, PT, PT, R25, R33, RZ ;  /* 0x0000002119217210 */ /* 0x000fe40007ffe0ff */
[----:B------:R-:W-:Y:S02]  /*7a20*/  F2FP.BF16.F32.PACK_AB R25, R4, R31 ;  /* 0x0000001f0419723e */ /* 0x000fe400000010ff */
[----:B------:R-:W-:-:S05]  /*7a30*/  LEA.HI.X R27, R24, UR9, R33, 0x1, P0 ;  /* 0x00000009181b7c11 */ /* 0x000fca00080f0c21 */
[----:B------:R0:W-:Y:S02]  /*7a40*/  STG.E desc[UR10][R26.64], R25 ;  /* 0x000000191a007986 */ /* 0x0001e4000c10190a */
.L_x_116:
[----:B------:R-:W-:Y:S05]  /*7a50*/  BSYNC.RECONVERGENT B0 ;  /* 0x0000000000007941 */ /* 0x000fea0003800200 */
.L_x_115:
[----:B------:R-:W-:Y:S01]  /*7a60*/  PRMT R4, R5, 0x7632, R4 ;  /* 0x0000763205047816 */ /* 0x000fe20000000004 */
[----:B------:R-:W-:Y:S01]  /*7a70*/  FMUL.FTZ R61, R61, UR13 ;  /* 0x0000000d3d3d7c20 */ /* 0x000fe20008410000 */
[----:B0-----:R-:W-:Y:S01]  /*7a80*/  FADD.FTZ R25, R73, -UR12 ;  /* 0x8000000c49197e21 */ /* 0x001fe20008010000 */
[----:B------:R-:W-:Y:S02]  /*7a90*/  SHF.L.U32 R24, R5, 0x10, RZ ;  /* 0x0000001005187819 */ /* 0x000fe400000006ff */
[----:B------:R-:W-:Y:S01]  /*7aa0*/  ISETP.GE.AND.EX P1, PT, R29, UR7, PT, P1 ;  /* 0x000000071d007c0c */ /* 0x000fe2000bf26310 */
[----:B------:R-:W-:Y:S01]  /*7ab0*/  FFMA.FTZ R5, R61, UR5, R14 ;  /* 0x000000053d057c23 */ /* 0x000fe2000801000e */
[----:B------:R-:W-:Y:S01]  /*7ac0*/  SHF.L.U32 R4, R4, 0x10, RZ ;  /* 0x0000001004047819 */ /* 0x000fe200000006ff */
[----:B------:R-:W-:Y:S01]  /*7ad0*/  FMUL.FTZ R25, R25, UR13 ;  /* 0x0000000d19197c20 */ /* 0x000fe20008410000 */
[----:B------:R-:W-:Y:S09]  /*7ae0*/  BRA.U !UP0, `(.L_x_117) ;  /* 0x0000000108487547 */ /* 0x000ff2000b800000 */
[----:B------:R-:W-:Y:S01]  /*7af0*/  FFMA.FTZ R26, R22, R61, R20 ;  /* 0x0000003d161a7223 */ /* 0x000fe20000010014 */
[----:B------:R-:W-:-:S03]  /*7b00*/  FFMA.FTZ R27, R23, R25, R21 ;  /* 0x00000019171b7223 */ /* 0x000fc60000010015 */
[----:B------:R-:W-:Y:S01]  /*7b10*/  FMUL.FTZ R30, R26, -1.4426950216293334961 ;  /* 0xbfb8aa3b1a1e7820 */ /* 0x000fe20000410000 */
[----:B------:R-:W-:-:S05]  /*7b20*/  FMUL.FTZ R32, R27, -1.4426950216293334961 ;  /* 0xbfb8aa3b1b207820 */ /* 0x000fca0000410000 */
        /* <DEDUP_REMOVED lines=14> */
.L_x_117:
[----:B------:R-:W-:Y:S01]  /*7c10*/  FFMA.FTZ R26, R25, UR5, R14 ;  /* 0x00000005191a7c23 */ /* 0x000fe2000801000e */
[----:B------:R-:W-:Y:S01]  /*7c20*/  BSSY.RECONVERGENT B0, `(.L_x_118) ;  /* 0x0000014000007945 */ /* 0x000fe20003800200 */
[----:B------:R-:W-:Y:S01]  /*7c30*/  FFMA.FTZ R24, R22, R24, -R5 ;  /* 0x0000001816187223 */ /* 0x000fe20000010805 */
[C---:B--2---:R-:W-:Y:S01]  /*7c40*/  IADD3 R31, PT, PT, R28.reuse, 0x20, RZ ;  /* 0x000000201c1f7810 */ /* 0x044fe20007ffe0ff */
[----:B------:R-:W-:Y:S01]  /*7c50*/  FFMA.FTZ R25, R23, R4, -R26 ;  /* 0x0000000417197223 */ /* 0x000fe2000001081a */
[----:B------:R-:W-:Y:S01]  /*7c60*/  IADD3 R27, PT, PT, R28, 0x30, RZ ;  /* 0x000000301c1b7810 */ /* 0x000fe20007ffe0ff */
[----:B------:R-:W-:Y:S06]  /*7c70*/  @P1 BRA `(.L_x_119) ;  /* 0x0000000000381947 */ /* 0x000fec0003800000 */
[----:B------:R-:W0:Y:S01]  /*7c80*/  LDCU.64 UR8, c[0x0][0x3f8] ;  /* 0x00007f00ff0877ac */ /* 0x000e220008000a00 */
[----:B------:R-:W-:Y:S02]  /*7c90*/  MOV R4, R16 ;  /* 0x0000001000047202 */ /* 0x000fe40000000f00 */
[----:B------:R-:W-:Y:S01]  /*7ca0*/  MOV R5, R19 ;  /* 0x0000001300057202 */ /* 0x000fe20000000f00 */
[----:B------:R-:W1:Y:S01]  /*7cb0*/  LDCU.64 UR14, c[0x0][0x380] ;  /* 0x00007000ff0e77ac */ /* 0x000e620008000a00 */
[----:B0-----:R-:W-:Y:S02]  /*7cc0*/  IMAD R26, R29, UR8, RZ ;  /* 0x000000081d1a7c24 */ /* 0x001fe4000f8e02ff */
[----:B------:R-:W-:-:S04]  /*7cd0*/  IMAD.WIDE.U32 R4, R3, UR8, R4 ;  /* 0x0000000803047c25 */ /* 0x000fc8000f8e0004 */
[----:B------:R-:W-:Y:S02]  /*7ce0*/  IMAD R29, R3, UR9, R26 ;  /* 0x00000009031d7c24 */ /* 0x000fe4000f8e021a */
[----:B------:R-:W-:Y:S01]  /*7cf0*/  FMUL.FTZ R26, R24, UR13 ;  /* 0x0000000d181a7c20 */ /* 0x000fe20008410000 */
[----:B------:R-:W-:Y:S01]  /*7d00*/  FMUL.FTZ R3, R25, UR13 ;  /* 0x0000000d19037c20 */ /* 0x000fe20008410000 */
[C---:B-1----:R-:W-:Y:S02]  /*7d10*/  LEA R24, P0, R4.reuse, UR14, 0x1 ;  /* 0x0000000e04187c11 */ /* 0x042fe4000f8008ff */
[----:B------:R-:W-:Y:S02]  /*7d20*/  IADD3 R29, PT, PT, R5, R29, RZ ;  /* 0x0000001d051d7210 */ /* 0x000fe40007ffe0ff */
[----:B------:R-:W-:Y:S02]  /*7d30*/  F2FP.BF16.F32.PACK_AB R3, R3, R26 ;  /* 0x0000001a0303723e */ /* 0x000fe400000010ff */
[----:B------:R-:W-:-:S05]  /*7d40*/  LEA.HI.X R25, R4, UR15, R29, 0x1, P0 ;  /* 0x0000000f04197c11 */ /* 0x000fca00080f0c1d */
[----:B------:R0:W-:Y:S02]  /*7d50*/  STG.E desc[UR10][R24.64], R3 ;  /* 0x0000000318007986 */ /* 0x0001e4000c10190a */
.L_x_119:
[----:B------:R-:W-:Y:S05]  /*7d60*/  BSYNC.RECONVERGENT B0 ;  /* 0x0000000000007941 */ /* 0x000fea0003800200 */
.L_x_118:
[----:B------:R-:W-:Y:S02]  /*7d70*/  SHF.L.U32 R60, R60, 0x10, RZ ;  /* 0x000000103c3c7819 */ /* 0x000fe400000006ff */
[----:B------:R-:W-:Y:S02]  /*7d80*/  SHF.L.U32 R78, R78, 0x10, RZ ;  /* 0x000000104e4e7819 */ /* 0x000fe400000006ff */
[----:B------:R-:W-:Y:S01]  /*7d90*/  ISETP.GE.U32.AND P0, PT, R31, UR6, PT ;  /* 0x000000061f007c0c */ /* 0x000fe2000bf06070 */
[----:B------:R-:W-:Y:S01]  /*7da0*/  FADD.FTZ R60, R60, -UR12 ;  /* 0x8000000c3c3c7e21 */ /* 0x000fe20008010000 */
[----:B------:R-:W-:Y:S01]  /*7db0*/  ISETP.GE.U32.AND P1, PT, R27, UR6, PT ;  /* 0x000000061b007c0c */ /* 0x000fe2000bf26070 */
[----:B------:R-:W-:Y:S01]  /*7dc0*/  FADD.FTZ R78, R78, -UR12 ;  /* 0x8000000c4e4e7e21 */ /* 0x000fe20008010000 */
[----:B------:R-:W-:Y:S01]  /*7dd0*/  SHF.R.S32.HI R4, RZ, 0x1f, R31 ;  /* 0x0000001fff047819 */ /* 0x000fe2000001141f */
[----:B------:R-:W-:Y:S01]  /*7de0*/  FMUL.FTZ R29, R60, UR13 ;  /* 0x0000000d3c1d7c20 */ /* 0x000fe20008410000 */
[----:B0-----:R-:W-:Y:S01]  /*7df0*/  SHF.R.S32.HI R3, RZ, 0x1f, R27 ;  /* 0x0000001fff037819 */ /* 0x001fe2000001141b */
[----:B------:R-:W-:Y:S01]  /*7e00*/  FMUL.FTZ R39, R78, UR13 ;  /* 0x0000000d4e277c20 */ /* 0x000fe20008410000 */
[C---:B------:R-:W-:Y:S01]  /*7e10*/  PRMT R24, R6.reuse, 0x7632, R24 ;  /* 0x0000763206187816 */ /* 0x040fe20000000018 */
[----:B------:R-:W-:Y:S01]  /*7e20*/  FFMA.FTZ R25, R29, UR5, R14 ;  /* 0x000000051d197c23 */ /* 0x000fe2000801000e */
[----:B------:R-:W-:-:S02]  /*7e30*/  SHF.L.U32 R5, R6, 0x10, RZ ;  /* 0x0000001006057819 */ /* 0x000fc400000006ff */
[----:B------:R-:W-:Y:S02]  /*7e40*/  ISETP.GE.AND.EX P0, PT, R4, UR7, PT, P0 ;  /* 0x0000000704007c0c */ /* 0x000fe4000bf06300 */
        /* <DEDUP_REMOVED lines=22> */
.L_x_120:
[----:B------:R-:W-:Y:S01]  /*7fb0*/  FFMA.FTZ R24, R39, UR5, R14 ;  /* 0x0000000527187c23 */ /* 0x000fe2000801000e */
[----:B------:R-:W-:Y:S01]  /*7fc0*/  BSSY.RECONVERGENT B0, `(.L_x_121) ;  /* 0x0000014000007945 */ /* 0x000fe20003800200 */
[----:B------:R-:W-:Y:S01]  /*7fd0*/  FFMA.FTZ R25, R22, R5, -R25 ;  /* 0x0000000516197223 */ /* 0x000fe20000010819 */
[----:B------:R-:W-:Y:S01]  /*7fe0*/  SHF.L.U32 R77, R77, 0x10, RZ ;  /* 0x000000104d4d7819 */ /* 0x000fe200000006ff */
[----:B------:R-:W-:Y:S01]  /*7ff0*/  FADD.FTZ R59, R59, -UR12 ;  /* 0x8000000c3b3b7e21 */ /* 0x000fe20008010000 */
[----:B------:R-:W-:Y:S01]  /*8000*/  FFMA.FTZ R6, R23, R6, -R24 ;  /* 0x0000000617067223 */ /* 0x000fe20000010818 */
[----:B------:R-:W-:Y:S06]  /*8010*/  @P0 BRA `(.L_x_122) ;  /* 0x0000000000380947 */ /* 0x000fec0003800000 */
[----:B------:R-:W0:Y:S01]  /*8020*/  LDCU.64 UR8, c[0x0][0x3f8] ;  /* 0x00007f00ff0877ac */ /* 0x000e220008000a00 */
[----:B------:R-:W-:Y:S01]  /*8030*/  MOV R5, R19 ;  /* 0x0000001300057202 */ /* 0x000fe20000000f00 */
[----:B------:R-:W-:Y:S01]  /*8040*/  FMUL.FTZ R29, R25, UR13 ;  /* 0x0000000d191d7c20 */ /* 0x000fe20008410000 */
[----:B------:R-:W-:Y:S01]  /*8050*/  FMUL.FTZ R6, R6, UR13 ;  /* 0x0000000d06067c20 */ /* 0x000fe20008410000 */
[----:B------:R-:W1:Y:S01]  /*8060*/  LDCU.64 UR14, c[0x0][0x380] ;  /* 0x00007000ff0e77ac */ /* 0x000e620008000a00 */
[----:B0-----:R-:W-:Y:S01]  /*8070*/  IMAD R24, R4, UR8, RZ ;  /* 0x0000000804187c24 */ /* 0x001fe2000f8e02ff */
[----:B------:R-:W-:-:S05]  /*8080*/  MOV R4, R16 ;  /* 0x0000001000047202 */ /* 0x000fca0000000f00 */
[----:B------:R-:W-:-:S04]  /*8090*/  IMAD.WIDE.U32 R4, R31, UR8, R4 ;  /* 0x000000081f047c25 */ /* 0x000fc8000f8e0004 */
[----:B------:R-:W-:Y:S01]  /*80a0*/  IMAD R31, R31, UR9, R24 ;  /* 0x000000091f1f7c24 */ /* 0x000fe2000f8e0218 */
[----:B-1----:R-:W-:-:S04]  /*80b0*/  LEA R24, P0, R4, UR14, 0x1 ;  /* 0x0000000e04187c11 */ /* 0x002fc8000f8008ff */
[----:B------:R-:W-:Y:S02]  /*80c0*/  IADD3 R31, PT, PT, R5, R31, RZ ;  /* 0x0000001f051f7210 */ /* 0x000fe40007ffe0ff */
[----:B------:R-:W-:Y:S02]  /*80d0*/  F2FP.BF16.F32.PACK_AB R5, R6, R29 ;  /* 0x0000001d0605723e */ /* 0x000fe400000010ff */
[----:B------:R-:W-:-:S05]  /*80e0*/  LEA.HI.X R25, R4, UR15, R31, 0x1, P0 ;  /* 0x0000000f04197c11 */ /* 0x000fca00080f0c1f */
[----:B------:R0:W-:Y:S02]  /*80f0*/  STG.E desc[UR10][R24.64], R5 ;  /* 0x0000000518007986 */ /* 0x0001e4000c10190a */
.L_x_122:
[----:B------:R-:W-:Y:S05]  /*8100*/  BSYNC.RECONVERGENT B0 ;  /* 0x0000000000007941 */ /* 0x000fea0003800200 */
.L_x_121:
[----:B------:R-:W-:Y:S01]  /*8110*/  FMUL.FTZ R59, R59, UR13 ;  /* 0x0000000d3b3b7c20 */ /* 0x000fe20008410000 */
[----:B------:R-:W-:Y:S01]  /*8120*/  FADD.FTZ R77, R77, -UR12 ;  /* 0x8000000c4d4d7e21 */ /* 0x000fe20008010000 */
[----:B0-----:R-:W-:Y:S02]  /*8130*/  SHF.L.U32 R5, R46, 0x10, RZ ;  /* 0x000000102e057819 */ /* 0x001fe400000006ff */
[----:B------:R-:W-:Y:S01]  /*8140*/  SHF.L.U32 R76, R76, 0x10, RZ ;  /* 0x000000104c4c7819 */ /* 0x000fe200000006ff */
[----:B------:R-:W-:Y:S01]  /*8150*/  FFMA.FTZ R37, R59, UR5, R14 ;  /* 0x000000053b257c23 */ /* 0x000fe2000801000e */
[----:B------:R-:W-:Y:S01]  /*8160*/  FMUL.FTZ R77, R77, UR13 ;  /* 0x0000000d4d4d7c20 */ /* 0x000fe20008410000 */
[----:B------:R-:W-:Y:S06]  /*8170*/  BRA.U !UP0, `(.L_x_123) ;  /* 0x0000000108487547 */ /* 0x000fec000b800000 */
[----:B------:R-:W-:Y:S01]  /*8180*/  FFMA.FTZ R4, R22, R59, R20 ;  /* 0x0000003b16047223 */ /* 0x000fe20000010014 */
[----:B------:R-:W-:-:S03]  /*8190*/  FFMA.FTZ R6, R23, R77, R21 ;  /* 0x0000004d17067223 */ /* 0x000fc60000010015 */
[----:B------:R-:W-:Y:S01]  /*81a0*/  FMUL.FTZ R24, R4, -1.4426950216293334961 ;  /* 0xbfb8aa3b04187820 */ /* 0x000fe20000410000 */
[----:B------:R-:W-:-:S05]  /*81b0*/  FMUL.FTZ R29, R6, -1.4426950216293334961 ;  /* 0xbfb8aa3b061d7820 */ /* 0x000fca0000410000 */
[----:B------:R-:W0:Y:S04]  /*81c0*/  MUFU.EX2 R24, R24 ;  /* 0x0000001800187308 */ /* 0x000e280000000800 */
[----:B------:R-:W1:Y:S01]  /*81d0*/  MUFU.EX2 R29, R29 ;  /* 0x0000001d001d7308 */ /* 0x000e620000000800 */
[----:B0-----:R-:W-:Y:S01]  /*81e0*/  FADD.FTZ R25, R24, 1 ;  /* 0x3f80000018197421 */ /* 0x001fe20000010000 */
[----:B-1----:R-:W-:-:S03]  /*81f0*/  FADD.FTZ R30, R29, 1 ;  /* 0x3f8000001d1e7421 */ /* 0x002fc60000010000 */
        /* <DEDUP_REMOVED lines=10> */
.L_x_123:
[----:B------:R-:W-:Y:S01]  /*82a0*/  FFMA.FTZ R4, R77, UR5, R14 ;  /* 0x000000054d047c23 */ /* 0x000fe2000801000e */
[----:B------:R-:W-:Y:S01]  /*82b0*/  BSSY.RECONVERGENT B0, `(.L_x_124) ;  /* 0x0000014000007945 */ /* 0x000fe20003800200 */
[----:B------:R-:W-:Y:S01]  /*82c0*/  FFMA.FTZ R37, R22, R5, -R37 ;  /* 0x0000000516257223 */ /* 0x000fe20000010825 */
[C---:B------:R-:W-:Y:S01]  /*82d0*/  IADD3 R31, PT, PT, R28.reuse, 0x40, RZ ;  /* 0x000000401c1f7810 */ /* 0x040fe20007ffe0ff */
        /* <DEDUP_REMOVED lines=8> */
[----:B------:R-:W-:Y:S01]  /*8360*/  FMUL.FTZ R3, R76, UR13 ;  /* 0x0000000d4c037c20 */ /* 0x000fe20008410000 */
[----:B------:R-:W-:-:S04]  /*8370*/  IMAD.WIDE.U32 R4, R27, UR8, R4 ;  /* 0x000000081b047c25 */ /* 0x000fc8000f8e0004 */
[----:B------:R-:W-:Y:S02]  /*8380*/  IMAD R27, R27, UR9, R6 ;  /* 0x000000091b1b7c24 */ /* 0x000fe4000f8e0206 */
[----:B------:R-:W-:Y:S01]  /*8390*/  FMUL.FTZ R6, R37, UR13 ;  /* 0x0000000d25067c20 */ /* 0x000fe20008410000 */
[C---:B-1----:R-:W-:Y:S02]  /*83a0*/  LEA R24, P0, R4.reuse, UR14, 0x1 ;  /* 0x0000000e04187c11 */ /* 0x042fe4000f8008ff */
[----:B------:R-:W-:Y:S02]  /*83b0*/  IADD3 R27, PT, PT, R5, R27, RZ ;  /* 0x0000001b051b7210 */ /* 0x000fe40007ffe0ff */
[----:B------:R-:W-:Y:S02]  /*83c0*/  F2FP.BF16.F32.PACK_AB R3, R3, R6 ;  /* 0x000000060303723e */ /* 0x000fe400000010ff */
[----:B------:R-:W-:-:S05]  /*83d0*/  LEA.HI.X R25, R4, UR15, R27, 0x1, P0 ;  /* 0x0000000f04197c11 */ /* 0x000fca00080f0c1b */
[----:B------:R0:W-:Y:S02]  /*83e0*/  STG.E desc[UR10][R24.64], R3 ;  /* 0x0000000318007986 */ /* 0x0001e4000c10190a */
.L_x_125:
[----:B------:R-:W-:Y:S05]  /*83f0*/  BSYNC.RECONVERGENT B0 ;  /* 0x0000000000007941 */ /* 0x000fea0003800200 */
.L_x_124:
        /* <DEDUP_REMOVED lines=10> */
[----:B------:R-:W-:Y:S01]  /*84a0*/  ISETP.GE.AND.EX P0, PT, R4, UR7, PT, P0 ;  /* 0x0000000704007c0c */ /* 0x000fe2000bf06300 */
[----:B------:R-:W-:Y:S01]  /*84b0*/  FFMA.FTZ R37, R5, UR5, R14 ;  /* 0x0000000505257c23 */ /* 0x000fe2000801000e */
[----:B------:R-:W-:-:S02]  /*84c0*/  ISETP.GE.AND.EX P1, PT, R3, UR7, PT, P1 ;  /* 0x0000000703007c0c */ /* 0x000fc4000bf26310 */
[----:B------:R-:W-:Y:S02]  /*84d0*/  SHF.L.U32 R45, R45, 0x10, RZ ;  /* 0x000000102d2d7819 */ /* 0x000fe400000006ff */
[----:B------:R-:W-:Y:S02]  /*84e0*/  SHF.L.U32 R6, R75, 0x10, RZ ;  /* 0x000000104b067819 */ /* 0x000fe400000006ff */
[----:B------:R-:W-:Y:S01]  /*84f0*/  SHF.L.U32 R57, R57, 0x10, RZ ;  /* 0x0000001039397819 */ /* 0x000fe200000006ff */
        /* <DEDUP_REMOVED lines=19> */
.L_x_126:
        /* <DEDUP_REMOVED lines=21> */
.L_x_128:
[----:B------:R-:W-:Y:S05]  /*8780*/  BSYNC.RECONVERGENT B0 ;  /* 0x0000000000007941 */ /* 0x000fea0003800200 */
.L_x_127:
        /* <DEDUP_REMOVED lines=25> */
.L_x_129:
        /* <DEDUP_REMOVED lines=21> */
.L_x_131:
[----:B------:R-:W-:Y:S05]  /*8a70*/  BSYNC.RECONVERGENT B0 ;  /* 0x0000000000007941 */ /* 0x000fea0003800200 */
.L_x_130:
        /* <DEDUP_REMOVED lines=35> */
.L_x_132:
        /* <DEDUP_REMOVED lines=10> */
[----:B------:R-:W-:Y:S01]  /*8d50*/  MOV R5, R19 ;  /* 0x0000001300057202 */ /* 0x000fe20000000f00 */
[----:B------:R-:W1:Y:S01]  /*8d60*/  LDCU.64 UR14, c[0x0][0x380] ;  /* 0x00007000ff0e77ac */ /* 0x000e620008000a00 */
[----:B------:R-:W-:Y:S01]  /*8d70*/  FMUL.FTZ R6, R6, UR13 ;  /* 0x0000000d06067c20 */ /* 0x000fe20008410000 */
        /* <DEDUP_REMOVED lines=8> */
.L_x_134:
[----:B------:R-:W-:Y:S05]  /*8e00*/  BSYNC.RECONVERGENT B0 ;  /* 0x0000000000007941 */ /* 0x000fea0003800200 */
.L_x_133:
        /* <DEDUP_REMOVED lines=25> */
.L_x_135:
        /* <DEDUP_REMOVED lines=21> */
.L_x_137:
[----:B------:R-:W-:Y:S05]  /*90f0*/  BSYNC.RECONVERGENT B0 ;  /* 0x0000000000007941 */ /* 0x000fea0003800200 */
.L_x_136:
        /* <DEDUP_REMOVED lines=35> */
.L_x_138:
        /* <DEDUP_REMOVED lines=12> */
[----:B0-----:R-:W-:Y:S02]  /*93f0*/  IMAD R25, R34, UR8, RZ ;  /* 0x0000000822197c24 */ /* 0x001fe4000f8e02ff */
        /* <DEDUP_REMOVED lines=8> */
.L_x_140:
[----:B------:R-:W-:Y:S05]  /*9480*/  BSYNC.RECONVERGENT B0 ;  /* 0x0000000000007941 */ /* 0x000fea0003800200 */
.L_x_139:
[----:B------:R-:W-:Y:S01]  /*9490*/  FMUL.FTZ R53, R53, UR13 ;  /* 0x0000000d35357c20 */ /* 0x000fe20008410000 */
[----:B------:R-:W-:Y:S01]  /*94a0*/  FADD.FTZ R87, R87, -UR12 ;  /* 0x8000000c57577e21 */ /* 0x000fe20008010000 */
[----:B------:R-:W-:Y:S02]  /*94b0*/  SHF.L.U32 R7, R7, 0x10, RZ ;  /* 0x0000001007077819 */ /* 0x000fe400000006ff */
[----:B0-----:R-:W-:Y:S01]  /*94c0*/  SHF.L.U32 R24, R69, 0x10, RZ ;  /* 0x0000001045187819 */ /* 0x001fe200000006ff */
        /* <DEDUP_REMOVED lines=21> */
.L_x_141:
        /* <DEDUP_REMOVED lines=21> */
.L_x_143:
[----:B------:R-:W-:Y:S05]  /*9770*/  BSYNC.RECONVERGENT B0 ;  /* 0x0000000000007941 */ /* 0x000fea0003800200 */
.L_x_142:
        /* <DEDUP_REMOVED lines=35> */
.L_x_144:
        /* <DEDUP_REMOVED lines=21> */
.L_x_146:
[----:B------:R-:W-:Y:S05]  /*9b00*/  BSYNC.RECONVERGENT B0 ;  /* 0x0000000000007941 */ /* 0x000fea0003800200 */
.L_x_145:
        /* <DEDUP_REMOVED lines=25> */
.L_x_147:
[----:B------:R-:W-:Y:S01]  /*9ca0*/  FFMA.FTZ R8, R85, UR5, R14 ;  /* 0x0000000555087c23 */ /* 0x000fe2000801000e */
[----:B------:R-:W-:Y:S01]  /*9cb0*/  BSSY.RECONVERGENT B0, `(.L_x_148) ;  /* 0x0000014000007945 */ /* 0x000fe20003800200 */
[----:B------:R-:W-:Y:S01]  /*9cc0*/  FFMA.FTZ R29, R22, R9, -R29 ;  /* 0x00000009161d7223 */ /* 0x000fe2000001081d */
[----:B------:R-:W-:Y:S01]  /*9cd0*/  SHF.L.U32 R50, R50, 0x10, RZ ;  /* 0x0000001032327819 */ /* 0x000fe200000006ff */
        /* <DEDUP_REMOVED lines=17> */
.L_x_149:
[----:B------:R-:W-:Y:S05]  /*9df0*/  BSYNC.RECONVERGENT B0 ;  /* 0x0000000000007941 */ /* 0x000fea0003800200 */
.L_x_148:
[----:B------:R-:W-:Y:S01]  /*9e00*/  SHF.L.U32 R82, R82, 0x10, RZ ;  /* 0x0000001052527819 */ /* 0x000fe200000006ff */
[----:B------:R-:W-:Y:S01]  /*9e10*/  FADD.FTZ R50, R50, -UR12 ;  /* 0x8000000c32327e21 */ /* 0x000fe20008010000 */
[C---:B0-----:R-:W-:Y:S02]  /*9e20*/  IADD3 R4, PT, PT, R28.reuse, 0xd0, RZ ;  /* 0x000000d01c047810 */ /* 0x041fe40007ffe0ff */
[----:B------:R-:W-:Y:S01]  /*9e30*/  IADD3 R3, PT, PT, R28, 0xe0, RZ ;  /* 0x000000e01c037810 */ /* 0x000fe20007ffe0ff */
[----:B------:R-:W-:Y:S01]  /*9e40*/  FADD.FTZ R82, R82, -UR12 ;  /* 0x8000000c52527e21 */ /* 0x000fe20008010000 */
[----:B------:R-:W-:Y:S01]  /*9e50*/  ISETP.GE.U32.AND P0, PT, R35, UR6, PT ;  /* 0x0000000623007c0c */ /* 0x000fe2000bf06070 */
[----:B------:R-:W-:Y:S01]  /*9e60*/  FMUL.FTZ R31, R50, UR13 ;  /* 0x0000000d321f7c20 */ /* 0x000fe20008410000 */
[----:B------:R-:W-:Y:S01]  /*9e70*/  ISETP.GE.U32.AND P1, PT, R4, UR6, PT ;  /* 0x0000000604007c0c */ /* 0x000fe2000bf26070 */
[----:B------:R-:W-:Y:S01]  /*9e80*/  FMUL.FTZ R33, R82, UR13 ;  /* 0x0000000d52217c20 */ /* 0x000fe20008410000 */
[----:B------:R-:W-:-:S02]  /*9e90*/  SHF.R.S32.HI R26, RZ, 0x1f, R35 ;  /* 0x0000001fff1a7819 */ /* 0x000fc40000011423 */
[----:B------:R-:W-:Y:S02]  /*9ea0*/  SHF.R.S32.HI R5, RZ, 0x1f, R4 ;  /* 0x0000001fff057819 */ /* 0x000fe40000011404 */
[----:B------:R-:W-:Y:S02]  /*9eb0*/  SHF.L.U32 R7, R10, 0x10, RZ ;  /* 0x000000100a077819 */ /* 0x000fe400000006ff */
[----:B------:R-:W-:Y:S02]  /*9ec0*/  ISETP.GE.U32.AND P2, PT, R3, UR6, PT ;  /* 0x0000000603007c0c */ /* 0x000fe4000bf46070 */
[----:B------:R-:W-:Y:S02]  /*9ed0*/  ISETP.GE.AND.EX P0, PT, R26, UR7, PT, P0 ;  /* 0x000000071a007c0c */ /* 0x000fe4000bf06300 */
[----:B------:R-:W-:Y:S02]  /*9ee0*/  ISETP.GE.AND.EX P1, PT, R5, UR7, PT, P1 ;  /* 0x0000000705007c0c */ /* 0x000fe4000bf26310 */
[----:B------:R-:W-:-:S02]  /*9ef0*/  SHF.L.U32 R66, R66, 0x10, RZ ;  /* 0x0000001042427819 */ /* 0x000fc400000006ff */
        /* <DEDUP_REMOVED lines=21> */
.L_x_150:
[--C-:B------:R-:W-:Y:S01]  /*a050*/  FFMA.FTZ R9, R31, UR5, R14.reuse ;  /* 0x000000051f097c23 */ /* 0x100fe2000801000e */
[----:B------:R-:W-:Y:S01]  /*a060*/  FADD.FTZ R49, R49, -UR12 ;  /* 0x8000000c31317e21 */ /* 0x000fe20008010000 */
[----:B------:R-:W-:Y:S01]  /*a070*/  FADD.FTZ R81, R81, -UR12 ;  /* 0x8000000c51517e21 */ /* 0x000fe20008010000 */
[----:B------:R-:W-:Y:S01]  /*a080*/  FFMA.FTZ R6, R33, UR5, R14 ;  /* 0x0000000521067c23 */ /* 0x000fe2000801000e */
[----:B------:R-:W-:Y:S01]  /*a090*/  BSSY.RECONVERGENT B0, `(.L_x_151) ;  /* 0x0000014000007945 */ /* 0x000fe20003800200 */
[----:B------:R-:W-:Y:S01]  /*a0a0*/  FFMA.FTZ R10, R22, R7, -R9 ;  /* 0x00000007160a7223 */ /* 0x000fe20000010809 */
[----:B------:R-:W-:Y:S01]  /*a0b0*/  FMUL.FTZ R49, R49, UR13 ;  /* 0x0000000d31317c20 */ /* 0x000fe20008410000 */
[----:B------:R-:W-:Y:S01]  /*a0c0*/  FMUL.FTZ R81, R81, UR13 ;  /* 0x0000000d51517c20 */ /* 0x000fe20008410000 */
        /* <DEDUP_REMOVED lines=16> */
.L_x_152:
[----:B------:R-:W-:Y:S05]  /*a1d0*/  BSYNC.RECONVERGENT B0 ;  /* 0x0000000000007941 */ /* 0x000fea0003800200 */
.L_x_151:
[----:B------:R-:W-:Y:S01]  /*a1e0*/  SHF.L.U32 R11, R11, 0x10, RZ ;  /* 0x000000100b0b7819 */ /* 0x000fe200000006ff */
[--C-:B------:R-:W-:Y:S01]  /*a1f0*/  FFMA.FTZ R29, R49, UR5, R14.reuse ;  /* 0x00000005311d7c23 */ /* 0x100fe2000801000e */
[----:B------:R-:W-:Y:S01]  /*a200*/  FFMA.FTZ R30, R81, UR5, R14 ;  /* 0x00000005511e7c23 */ /* 0x000fe2000801000e */
[----:B0-----:R-:W-:Y:S01]  /*a210*/  SHF.L.U32 R6, R65, 0x10, RZ ;  /* 0x0000001041067819 */ /* 0x001fe200000006ff */
        /* <DEDUP_REMOVED lines=19> */
.L_x_153:
[----:B------:R-:W-:Y:S01]  /*a350*/  BSSY.RECONVERGENT B0, `(.L_x_154) ;  /* 0x0000013000007945 */ /* 0x000fe20003800200 */
[----:B------:R-:W-:Y:S01]  /*a360*/  FFMA.FTZ R29, R22, R11, -R29 ;  /* 0x0000000b161d7223 */ /* 0x000fe2000001081d */
[----:B------:R-:W-:Y:S01]  /*a370*/  SHF.L.U32 R48, R48, 0x10, RZ ;  /* 0x0000001030307819 */ /* 0x000fe200000006ff */
        /* <DEDUP_REMOVED lines=16> */
.L_x_155:
[----:B------:R-:W-:Y:S05]  /*a480*/  BSYNC.RECONVERGENT B0 ;  /* 0x0000000000007941 */ /* 0x000fea0003800200 */
.L_x_154:
[----:B------:R-:W-:Y:S01]  /*a490*/  SHF.L.U32 R80, R80, 0x10, RZ ;  /* 0x0000001050507819 */ /* 0x000fe200000006ff */
[----:B------:R-:W-:Y:S01]  /*a4a0*/  FADD.FTZ R48, R48, -UR12 ;  /* 0x8000000c30307e21 */ /* 0x000fe20008010000 */
[----:B------:R-:W-:Y:S02]  /*a4b0*/  SHF.R.S32.HI R24, RZ, 0x1f, R3 ;  /* 0x0000001fff187819 */ /* 0x000fe40000011403 */
[----:B0-----:R-:W-:Y:S01]  /*a4c0*/  SHF.L.U32 R5, R12, 0x10, RZ ;  /* 0x000000100c057819 */ /* 0x001fe200000006ff */
[----:B------:R-:W-:Y:S01]  /*a4d0*/  FMUL.FTZ R7, R48, UR13 ;  /* 0x0000000d30077c20 */ /* 0x000fe20008410000 */
[----:B------:R-:W-:Y:S01]  /*a4e0*/  FADD.FTZ R80, R80, -UR12 ;  /* 0x8000000c50507e21 */ /* 0x000fe20008010000 */
[----:B------:R-:W-:Y:S02]  /*a4f0*/  ISETP.GE.AND.EX P2, PT, R24, UR7, PT, P2 ;  /* 0x0000000718007c0c */ /* 0x000fe4000bf46320 */
[----:B------:R-:W-:Y:S01]  /*a500*/  SHF.L.U32 R64, R64, 0x10, RZ ;  /* 0x0000001040407819 */ /* 0x000fe200000006ff */
[----:B------:R-:W-:Y:S01]  /*a510*/  FFMA.FTZ R27, R7, UR5, R14 ;  /* 0x00000005071b7c23 */ /* 0x000fe2000801000e */
[----:B------:R-:W-:Y:S01]  /*a520*/  SHF.L.U32 R47, R47, 0x10, RZ ;  /* 0x000000102f2f7819 */ /* 0x000fe200000006ff */
[----:B------:R-:W-:Y:S01]  /*a530*/  FMUL.FTZ R29, R80, UR13 ;  /* 0x0000000d501d7c20 */ /* 0x000fe20008410000 */
        /* <DEDUP_REMOVED lines=20> */
.L_x_156:
[----:B------:R-:W-:Y:S01]  /*a680*/  FFMA.FTZ R4, R29, UR5, R14 ;  /* 0x000000051d047c23 */ /* 0x000fe2000801000e */
[----:B------:R-:W-:Y:S01]  /*a690*/  BSSY.RECONVERGENT B0, `(.L_x_157) ;  /* 0x0000015000007945 */ /* 0x000fe20003800200 */
[----:B------:R-:W-:Y:S01]  /*a6a0*/  FFMA.FTZ R27, R22, R5, -R27 ;  /* 0x00000005161b7223 */ /* 0x000fe2000001081b */
[----:B------:R-:W-:Y:S01]  /*a6b0*/  FADD.FTZ R47, R47, -UR12 ;  /* 0x8000000c2f2f7e21 */ /* 0x000fe20008010000 */
[----:B------:R-:W-:Y:S01]  /*a6c0*/  FADD.FTZ R79, R79, -UR12 ;  /* 0x8000000c4f4f7e21 */ /* 0x000fe20008010000 */
[----:B------:R-:W-:Y:S01]  /*a6d0*/  IADD3 R25, PT, PT, R28, 0xf0, RZ ;  /* 0x000000f01c197810 */ /* 0x000fe20007ffe0ff */
        /* <DEDUP_REMOVED lines=16> */
.L_x_158:
[----:B------:R-:W-:Y:S05]  /*a7e0*/  BSYNC.RECONVERGENT B0 ;  /* 0x0000000000007941 */ /* 0x000fea0003800200 */
.L_x_157:
[----:B------:R-:W-:Y:S01]  /*a7f0*/  FMUL.FTZ R47, R47, UR13 ;  /* 0x0000000d2f2f7c20 */ /* 0x000fe20008410000 */
[----:B------:R-:W-:Y:S01]  /*a800*/  FMUL.FTZ R79, R79, UR13 ;  /* 0x0000000d4f4f7c20 */ /* 0x000fe20008410000 */
[----:B------:R-:W-:Y:S02]  /*a810*/  ISETP.GE.U32.AND P0, PT, R25, UR6, PT ;  /* 0x0000000619007c0c */ /* 0x000fe4000bf06070 */
[--C-:B------:R-:W-:Y:S01]  /*a820*/  FFMA.FTZ R15, R47, UR5, R14.reuse ;  /* 0x000000052f0f7c23 */ /* 0x100fe2000801000e */
[----:B------:R-:W-:Y:S01]  /*a830*/  SHF.L.U32 R13, R13, 0x10, RZ ;  /* 0x000000100d0d7819 */ /* 0x000fe200000006ff */
[----:B------:R-:W-:Y:S01]  /*a840*/  FFMA.FTZ R14, R79, UR5, R14 ;  /* 0x000000054f0e7c23 */ /* 0x000fe2000801000e */
[----:B------:R-:W-:Y:S02]  /*a850*/  SHF.R.S32.HI R12, RZ, 0x1f, R25 ;  /* 0x0000001fff0c7819 */ /* 0x000fe40000011419 */
        /* <DEDUP_REMOVED lines=20> */
.L_x_159:
[----:B------:R-:W-:Y:S01]  /*a9a0*/  ISETP.GE.AND.EX P0, PT, R12, UR7, PT, P0 ;  /* 0x000000070c007c0c */ /* 0x000fe2000bf06300 */
[----:B------:R-:W-:Y:S01]  /*a9b0*/  FFMA.FTZ R15, R22, R13, -R15 ;  /* 0x0000000d160f7223 */ /* 0x000fe2000001080f */
[----:B------:R-:W-:Y:S01]  /*a9c0*/  FFMA.FTZ R14, R23, R4, -R14 ;  /* 0x00000004170e7223 */ /* 0x000fe2000001080e */
[----:B------:R-:W-:Y:S02]  /*a9d0*/  BSSY.RECONVERGENT B0, `(.L_x_160) ;  /* 0x000000f000007945 */ /* 0x000fe40003800200 */
[----:B------:R-:W-:Y:S01]  /*a9e0*/  FMUL.FTZ R3, R15, UR13 ;  /* 0x0000000d0f037c20 */ /* 0x000fe20008410000 */
[----:B------:R-:W-:-:S07]  /*a9f0*/  FMUL.FTZ R14, R14, UR13 ;  /* 0x0000000d0e0e7c20 */ /* 0x000fce0008410000 */
[----:B------:R-:W-:Y:S05]  /*aa00*/  @P0 BRA `(.L_x_161) ;  /* 0x00000000002c0947 */ /* 0x000fea0003800000 */
[----:B------:R-:W0:Y:S01]  /*aa10*/  LDCU.64 UR6, c[0x0][0x3f8] ;  /* 0x00007f00ff0677ac */ /* 0x000e220008000a00 */
[----:B------:R-:W-:Y:S02]  /*aa20*/  MOV R17, R19 ;  /* 0x0000001300117202 */ /* 0x000fe40000000f00 */
[----:B------:R-:W-:Y:S01]  /*aa30*/  F2FP.BF16.F32.PACK_AB R3, R14, R3 ;  /* 0x000000030e03723e */ /* 0x000fe200000010ff */
[----:B------:R-:W1:Y:S01]  /*aa40*/  LDCU.64 UR8, c[0x0][0x380] ;  /* 0x00007000ff0877ac */ /* 0x000e620008000a00 */
[----:B0-----:R-:W-:Y:S02]  /*aa50*/  IMAD R12, R12, UR6, RZ ;  /* 0x000000060c0c7c24 */ /* 0x001fe4000f8e02ff */
[----:B------:R-:W-:-:S04]  /*aa60*/  IMAD.WIDE.U32 R16, R25, UR6, R16 ;  /* 0x0000000619107c25 */ /* 0x000fc8000f8e0010 */
[----:B------:R-:W-:Y:S01]  /*aa70*/  IMAD R25, R25, UR7, R12 ;  /* 0x0000000719197c24 */ /* 0x000fe2000f8e020c */
[----:B-1----:R-:W-:-:S04]  /*aa80*/  LEA R4, P0, R16, UR8, 0x1 ;  /* 0x0000000810047c11 */ /* 0x002fc8000f8008ff */
[----:B------:R-:W-:-:S04]  /*aa90*/  IADD3 R25, PT, PT, R17, R25, RZ ;  /* 0x0000001911197210 */ /* 0x000fc80007ffe0ff */
[----:B------:R-:W-:-:S05]  /*aaa0*/  LEA.HI.X R5, R16, UR9, R25, 0x1, P0 ;  /* 0x0000000910057c11 */ /* 0x000fca00080f0c19 */
[----:B------:R0:W-:Y:S02]  /*aab0*/  STG.E desc[UR10][R4.64], R3 ;  /* 0x0000000304007986 */ /* 0x0001e4000c10190a */
.L_x_161:
[----:B------:R-:W-:Y:S05]  /*aac0*/  BSYNC.RECONVERGENT B0 ;  /* 0x0000000000007941 */ /* 0x000fea0003800200 */
.L_x_160:
[----:B------:R-:W1:Y:S01]  /*aad0*/  LDCU UR5, c[0x0][0x374] ;  /* 0x00006e80ff0577ac */ /* 0x000e620008000800 */
[----:B------:R-:W-:Y:S01]  /*aae0*/  IADD3 R2, PT, PT, R2, 0x1, RZ ;  /* 0x0000000102027810 */ /* 0x000fe20007ffe0ff */
[----:B------:R-:W2:Y:S01]  /*aaf0*/  LDCU UR6, c[0x0][0x410] ;  /* 0x00008200ff0677ac */ /* 0x000ea20008000800 */
[----:B------:R-:W2:Y:S01]  /*ab00*/  LDCU UR7, c[0x0][0x3e0] ;  /* 0x00007c00ff0777ac */ /* 0x000ea20008000800 */
[----:B-1----:R-:W-:Y:S02]  /*ab10*/  UIADD3 UR4, UPT, UPT, UR5, UR4, URZ ;  /* 0x0000000405047290 */ /* 0x002fe4000fffe0ff */
[----:B--2---:R-:W-:-:S04]  /*ab20*/  UIMAD UR6, UR6, UR7, URZ ;  /* 0x00000007060672a4 */ /* 0x004fc8000f8e02ff */
[----:B------:R-:W-:-:S09]  /*ab30*/  UISETP.GE.AND UP0, UPT, UR4, UR6, UPT ;  /* 0x000000060400728c */ /* 0x000fd2000bf06270 */
[----:B------:R-:W-:Y:S05]  /*ab40*/  BRA.U !UP0, `(.L_x_162) ;  /* 0xffffff5508807547 */ /* 0x000fea000b83ffff */
.L_x_95:
[----:B------:R-:W1:Y:S01]  /*ab50*/  LDC R6, c[0x0][0x370] ;  /* 0x0000dc00ff067b82 */ /* 0x000e620000000800 */
[----:B------:R-:W-:Y:S01]  /*ab60*/  ISETP.NE.AND P1, PT, R0, RZ, PT ;  /* 0x000000ff0000720c */ /* 0x000fe20003f25270 */
[----:B------:R-:W-:Y:S06]  /*ab70*/  BSSY.RECONVERGENT B0, `(.L_x_163) ;  /* 0x000000d000007945 */ /* 0x000fec0003800200 */
[----:B------:R-:W2:Y:S08]  /*ab80*/  LDC R7, c[0x0][0x374] ;  /* 0x0000dd00ff077b82 */ /* 0x000eb00000000800 */
[----:B0-----:R-:W0:Y:S01]  /*ab90*/  LDC.64 R2, c[0x0][0x3c8] ;  /* 0x0000f200ff027b82 */ /* 0x001e220000000a00 */
[----:B-1----:R-:W-:-:S02]  /*aba0*/  ISETP.NE.AND P0, PT, R6, 0x1, PT ;  /* 0x000000010600780c */ /* 0x002fc40003f05270 */
[----:B--2---:R-:W-:-:S04]  /*abb0*/  SHF.L.U32 R4, R7, 0x1, RZ ;  /* 0x0000000107047819 */ /* 0x004fc800000006ff */
[----:B------:R-:W-:-:S05]  /*abc0*/  SEL R5, R4, RZ, P0 ;  /* 0x000000ff04057207 */ /* 0x000fca0000000000 */
[----:B0-----:R-:W-:Y:S01]  /*abd0*/  IMAD.WIDE.U32 R2, R5, 0x4, R2 ;  /* 0x0000000405027825 */ /* 0x001fe200078e0002 */
[----:B------:R-:W-:Y:S06]  /*abe0*/  @P1 BRA `(.L_x_164) ;  /* 0x0000000000141947 */ /* 0x000fec0003800000 */
[----:B------:R-:W-:Y:S01]  /*abf0*/  HFMA2 R5, -RZ, RZ, 0, 5.9604644775390625e-08 ;  /* 0x00000001ff057431 */ /* 0x000fe200000001ff */
[----:B------:R-:W-:Y:S06]  /*ac00*/  MEMBAR.ALL.GPU ;  /* 0x0000000000007992 */ /* 0x000fec000000a000 */
[----:B------:R-:W-:-:S00]  /*ac10*/  ERRBAR ;  /* 0x00000000000079ab */ /* 0x000fc00000000000 */
[----:B------:R-:W-:Y:S06]  /*ac20*/  CGAERRBAR ;  /* 0x00000000000075ab */ /* 0x000fec0000000000 */
[----:B------:R0:W-:Y:S02]  /*ac30*/  REDG.E.ADD.S32.STRONG.GPU desc[UR10][R2.64], R5 ;  /* 0x000000050200798e */ /* 0x0001e4000c12e30a */
.L_x_164:
[----:B------:R-:W-:Y:S05]  /*ac40*/  BSYNC.RECONVERGENT B0 ;  /* 0x0000000000007941 */ /* 0x000fea0003800200 */
.L_x_163:
        /* <DEDUP_REMOVED lines=11> */
.L_x_166:
[----:B------:R-:W2:Y:S04]  /*ad00*/  LDG.E.STRONG.GPU R5, desc[UR10][R2.64] ;  /* 0x0000000a02057981 */ /* 0x000ea8000c1ef900 */
[----:B--2---:R-:W-:Y:S01]  /*ad10*/  CCTL.IVALL ;  /* 0x00000000ff00798f */ /* 0x004fe20002000000 */
[----:B------:R-:W-:Y:S05]  /*ad20*/  YIELD ;  /* 0x0000000000007946 */ /* 0x000fea0003800000 */
[----:B------:R-:W-:-:S13]  /*ad30*/  ISETP.NE.AND P0, PT, R5, R4, PT ;  /* 0x000000040500720c */ /* 0x000fda0003f05270 */
[----:B------:R-:W-:Y:S05]  /*ad40*/  @P0 BRA `(.L_x_166) ;  /* 0xfffffffc00ec0947 */ /* 0x000fea000383ffff */
.L_x_165:
        /* <DEDUP_REMOVED lines=73> */
.L_x_169:
        /* <DEDUP_REMOVED lines=29> */
.L_x_168:
[----:B------:R-:W-:Y:S05]  /*b3b0*/  BSYNC.RECONVERGENT B0 ;  /* 0x0000000000007941 */ /* 0x000fea0003800200 */
.L_x_167:
        /* <DEDUP_REMOVED lines=10> */
.L_x_170:
        /* <DEDUP_REMOVED lines=82> */
.L_x_171:
        /* <DEDUP_REMOVED lines=16> */
.L_x_4495:


//--------------------- .text._Z35group_norm_nhwc_bwd_one_pass_kernelI11Bf16IOFp32WLi512ELi80ELi640EEv26Group_norm_nhwc_bwd_params --------------------------
	.section	.text._Z35group_norm_nhwc_bwd_one_pass_kernelI11Bf16IOFp32WLi512ELi80ELi640EEv26Group_norm_nhwc_bwd_params,"ax",@progbits
	.align	128
        .global         _Z35group_norm_nhwc_bwd_one_pass_kernelI11Bf16IOFp32WLi512ELi80ELi640EEv26Group_norm_nhwc_bwd_params
        .type           _Z35group_norm_nhwc_bwd_one_pass_kernelI11Bf16IOFp32WLi512ELi80ELi640EEv26Group_norm_nhwc_bwd_params,@function
        .size           _Z35group_norm_nhwc_bwd_one_pass_kernelI11Bf16IOFp32WLi512ELi80ELi640EEv26Group_norm_nhwc_bwd_params,(.L_x_4496 - _Z35group_norm_nhwc_bwd_one_pass_kernelI11Bf16IOFp32WLi512ELi80ELi640EEv26Group_norm_nhwc_bwd_params)
        .other          _Z35group_norm_nhwc_bwd_one_pass_kernelI11Bf16IOFp32WLi512ELi80ELi640EEv26Group_norm_nhwc_bwd_params,@"STO_CUDA_ENTRY STV_DEFAULT"
_Z35group_norm_nhwc_bwd_one_pass_kernelI11Bf16IOFp32WLi512ELi80ELi640EEv26Group_norm_nhwc_bwd_params:
.text._Z35group_norm_nhwc_bwd_one_pass_kernelI11Bf16IOFp32WLi512ELi80ELi640EEv26Group_norm_nhwc_bwd_params:
[----:B------:R-:W0:Y:S01]  /*0000*/  LDC R1, c[0x0][0x37c] ;  /* 0x0000df00ff017b82 */ /* 0x000e220000000800 */
[----:B------:R-:W1:Y:S07]  /*0010*/  S2R R3, SR_TID.X ;  /* 0x0000000000037919 */ /* 0x000e6e0000002100 */
[----:B------:R-:W2:Y:S01]  /*0020*/  S2UR UR8, SR_CTAID.Y ;  /* 0x00000000000879c3 */ /* 0x000ea20000002600 */
[----:B------:R-:W3:Y:S01]  /*0030*/  LDCU UR4, c[0x0][0x410] ;  /* 0x00008200ff0477ac */ /* 0x000ee20008000800 */
[----:B0-----:R-:W-:Y:S01]  /*0040*/  IADD3 R1, PT, PT, R1, -0x4e0, RZ ;  /* 0xfffffb2001017810 */ /* 0x001fe20007ffe0ff */
[----:B------:R-:W3:Y:S03]  /*0050*/  LDCU UR5, c[0x0][0x3e0] ;  /* 0x00007c00ff0577ac */ /* 0x000ee60008000800 */
[----:B------:R-:W-:-:S02]  /*0060*/  R2UR UR15, R1 ;  /* 0x00000000010f72ca */ /* 0x000fc400000e0000 */
[----:B------:R-:W0:Y:S01]  /*0070*/  S2UR UR6, SR_CTAID.X ;  /* 0x00000000000679c3 */ /* 0x000e220000002500 */
[----:B------:R-:W4:Y:S07]  /*0080*/  LDCU.64 UR10, c[0x0][0x358] ;  /* 0x00006b00ff0a77ac */ /* 0x000f2e0008000a00 */
[----:B------:R-:W0:Y:S01]  /*0090*/  LDC R5, c[0x0][0x41c] ;  /* 0x00010700ff057b82 */ /* 0x000e220000000800 */
[----:B---3--:R-:W-:-:S04]  /*00a0*/  UIMAD UR4, UR4, UR5, URZ ;  /* 0x00000005040472a4 */ /* 0x008fc8000f8e02ff */
[----:B--2---:R-:W-:Y:S01]  /*00b0*/  UISETP.GE.AND UP0, UPT, UR8, UR4, UPT ;  /* 0x000000040800728c */ /* 0x004fe2000bf06270 */
[----:B-1----:R-:W-:-:S05]  /*00c0*/  LOP3.LUT R0, R3, 0xffff, RZ, 0xc0, !PT ;  /* 0x0000ffff03007812 */ /* 0x002fca00078ec0ff */
[----:B------:R-:W-:-:S05]  /*00d0*/  IMAD R0, R0, 0x667, RZ ;  /* 0x0000066700007824 */ /* 0x000fca00078e02ff */
[----:B------:R-:W-:-:S04]  /*00e0*/  SHF.R.U32.HI R0, RZ, 0x10, R0 ;  /* 0x00000010ff007819 */ /* 0x000fc80000011600 */
[----:B------:R-:W-:Y:S01]  /*00f0*/  PRMT R2, R0, 0x9910, RZ ;  /* 0x0000991000027816 */ /* 0x000fe200000000ff */
[----:B0-----:R-:W-:-:S04]  /*0100*/  IMAD R0, R5, UR6, R0 ;  /* 0x0000000605007c24 */ /* 0x001fc8000f8e0200 */
[----:B------:R-:W-:-:S05]  /*0110*/  IMAD R2, R2, 0x28, RZ ;  /* 0x0000002802027824 */ /* 0x000fca00078e02ff */
[----:B------:R-:W-:-:S04]  /*0120*/  IADD3 R2, PT, PT, RZ, -R2, RZ ;  /* 0x80000002ff027210 */ /* 0x000fc80007ffe0ff */
[----:B------:R-:W-:-:S04]  /*0130*/  PRMT R2, R2, 0x7710, RZ ;  /* 0x0000771002027816 */ /* 0x000fc800000000ff */
[----:B------:R-:W-:Y:S01]  /*0140*/  IADD3 R2, PT, PT, R2, R3, RZ ;  /* 0x0000000302027210 */ /* 0x000fe20007ffe0ff */
[----:B----4-:R-:W-:Y:S06]  /*0150*/  BRA.U UP0, `(.L_x_172) ;  /* 0x0000011100507547 */ /* 0x010fec000b800000 */
[----:B------:R-:W-:Y:S01]  /*0160*/  SHF.L.U32 R2, R2, 0x1, RZ ;  /* 0x0000000102027819 */ /* 0x000fe200000006ff */
[----:B------:R-:W-:Y:S01]  /*0170*/  UMOV UR4, URZ ;  /* 0x000000ff00047c82 */ /* 0x000fe20008000000 */
[----:B------:R-:W-:Y:S02]  /*0180*/  SHF.R.S32.HI R3, RZ, 0x1f, R0 ;  /* 0x0000001fff037819 */ /* 0x000fe40000011400 */
[----:B------:R-:W-:-:S03]  /*0190*/  LOP3.LUT R2, R2, 0xffff, RZ, 0xc0, !PT ;  /* 0x0000ffff02027812 */ /* 0x000fc600078ec0ff */
[----:B------:R0:W-:Y:S04]  /*01a0*/  STL [R1+0x3b0], R3 ;  /* 0x0003b00301007387 */ /* 0x0001e80000100800 */
[----:B------:R0:W-:Y:S02]  /*01b0*/  STL [R1+0x3ac], R2 ;  /* 0x0003ac0201007387 */ /* 0x0001e40000100800 */
.L_x_198:
[----:B------:R-:W2:Y:S01]  /*01c0*/  LDL R9, [R1+0x3b0] ;  /* 0x0003b00001097983 */ /* 0x000ea20000100800 */
[----:B0-----:R-:W0:Y:S03]  /*01d0*/  LDCU UR14, c[0x0][0x410] ;  /* 0x00008200ff0e77ac */ /* 0x001e260008000800 */
[----:B------:R-:W3:Y:S01]  /*01e0*/  LDL.LU R5, [R1+0x3ac] ;  /* 0x0003ac0001057983 */ /* 0x000ee20000300800 */
[----:B------:R-:W-:Y:S01]  /*01f0*/  IABS R4, UR8 ;  /* 0x0000000800047c13 */ /* 0x000fe20008000000 */
[----:B------:R-:W-:Y:S01]  /*0200*/  UMOV UR6, URZ ;  /* 0x000000ff00067c82 */ /* 0x000fe20008000000 */
[----:B------:R-:W1:Y:S01]  /*0210*/  LDCU.128 UR16, c[0x0][0x400] ;  /* 0x00008000ff1077ac */ /* 0x000e620008000c00 */
[----:B0-----:R-:W-:-:S04]  /*0220*/  MOV R2, UR14 ;  /* 0x0000000e00027c02 */ /* 0x001fc80008000f00 */
[----:B------:R-:W-:-:S04]  /*0230*/  IABS R2, R2 ;  /* 0x0000000200027213 */ /* 0x000fc80000000000 */
[----:B------:R-:W-:-:S13]  /*0240*/  R2UR UR13, R2 ;  /* 0x00000000020d72ca */ /* 0x000fda00000e0000 */
[----:B------:R-:W0:Y:S08]  /*0250*/  I2F.RP R2, UR13 ;  /* 0x0000000d00027d06 */ /* 0x000e300008209400 */
[----:B0-----:R-:W0:Y:S02]  /*0260*/  MUFU.RCP R2, R2 ;  /* 0x0000000200027308 */ /* 0x001e240000001000 */
[----:B0-----:R-:W-:-:S06]  /*0270*/  IADD3 R3, PT, PT, R2, 0xffffffe, RZ ;  /* 0x0ffffffe02037810 */ /* 0x001fcc0007ffe0ff */
[----:B------:R-:W0:Y:S01]  /*0280*/  F2I.FTZ.U32.TRUNC.NTZ R3, R3 ;  /* 0x0000000300037305 */ /* 0x000e22000021f000 */
[----:B------:R-:W-:Y:S02]  /*0290*/  R2UR UR9, R4 ;  /* 0x00000000040972ca */ /* 0x000fe400000e0000 */
[----:B0-----:R-:W-:-:S13]  /*02a0*/  R2UR UR7, R3 ;  /* 0x00000000030772ca */ /* 0x001fda00000e0000 */
[----:B------:R-:W-:-:S04]  /*02b0*/  UIADD3 UR5, UPT, UPT, URZ, -UR7, URZ ;  /* 0x80000007ff057290 */ /* 0x000fc8000fffe0ff */
[----:B------:R-:W-:-:S04]  /*02c0*/  UIMAD UR5, UR5, UR13, URZ ;  /* 0x0000000d050572a4 */ /* 0x000fc8000f8e02ff */
[----:B------:R-:W-:-:S04]  /*02d0*/  UIMAD.WIDE.U32 UR6, UR7, UR5, UR6 ;  /* 0x00000005070672a5 */ /* 0x000fc8000f8e0006 */
[----:B------:R-:W-:-:S04]  /*02e0*/  UIMAD.WIDE.U32 UR6, UR7, UR9, URZ ;  /* 0x00000009070672a5 */ /* 0x000fc8000f8e00ff */
[----:B------:R-:W-:-:S04]  /*02f0*/  UIADD3 UR5, UPT, UPT, -UR7, URZ, URZ ;  /* 0x000000ff07057290 */ /* 0x000fc8000fffe1ff */
[----:B------:R-:W-:-:S04]  /*0300*/  UIMAD UR5, UR13, UR5, UR9 ;  /* 0x000000050d0572a4 */ /* 0x000fc8000f8e0209 */
[----:B------:R-:W-:Y:S01]  /*0310*/  UISETP.GT.U32.AND UP2, UPT, UR13, UR5, UPT ;  /* 0x000000050d00728c */ /* 0x000fe2000bf44070 */
[----:B-1----:R-:W-:Y:S01]  /*0320*/  ISETP.GE.U32.AND P0, PT, R0, UR16, PT ;  /* 0x0000001000007c0c */ /* 0x002fe2000bf06070 */
[----:B------:R-:W-:Y:S02]  /*0330*/  UISETP.GE.AND UP4, UPT, UR8, URZ, UPT ;  /* 0x000000ff0800728c */ /* 0x000fe4000bf86270 */
[----:B------:R-:W-:-:S07]  /*0340*/  ULOP3.LUT UR12, UR8, UR14, URZ, 0x3c, !UPT ;  /* 0x0000000e080c7292 */ /* 0x000fce000f8e3cff */
[----:B------:R-:W-:-:S04]  /*0350*/  @!UP2 UIADD3 UR5, UPT, UPT, UR5, -UR13, URZ ;  /* 0x8000000d0505a290 */ /* 0x000fc8000fffe0ff */
[----:B------:R-:W-:Y:S02]  /*0360*/  UIADD3 UR6, UPT, UPT, UR5, -UR13, URZ ;  /* 0x8000000d05067290 */ /* 0x000fe4000fffe0ff */
[----:B------:R-:W-:Y:S02]  /*0370*/  UISETP.GT.U32.AND UP3, UPT, UR13, UR5, UPT ;  /* 0x000000050d00728c */ /* 0x000fe4000bf64070 */
[----:B------:R-:W-:Y:S02]  /*0380*/  UISETP.GE.U32.AND UP1, UPT, UR5, UR13, UPT ;  /* 0x0000000d0500728c */ /* 0x000fe4000bf26070 */
[----:B------:R-:W-:Y:S02]  /*0390*/  @!UP2 UIADD3 UR7, UPT, UPT, UR7, 0x1, URZ ;  /* 0x000000010707a890 */ /* 0x000fe4000fffe0ff */
[----:B------:R-:W-:Y:S02]  /*03a0*/  USEL UR5, UR6, UR5, !UP3 ;  /* 0x0000000506057287 */ /* 0x000fe4000d800000 */
[----:B------:R-:W-:-:S02]  /*03b0*/  UISETP.GE.AND UP2, UPT, UR12, URZ, UPT ;  /* 0x000000ff0c00728c */ /* 0x000fc4000bf46270 */
[----:B------:R-:W-:Y:S02]  /*03c0*/  ULOP3.LUT UR9, URZ, UR14, URZ, 0x33, !UPT ;  /* 0x0000000eff097292 */ /* 0x000fe4000f8e33ff */
[----:B------:R-:W-:Y:S02]  /*03d0*/  UISETP.NE.AND UP0, UPT, UR14, URZ, UPT ;  /* 0x000000ff0e00728c */ /* 0x000fe4000bf05270 */
[----:B------:R-:W-:Y:S01]  /*03e0*/  @!UP4 UIADD3 UR5, UPT, UPT, -UR5, URZ, URZ ;  /* 0x000000ff0505c290 */ /* 0x000fe2000fffe1ff */
[----:B------:R-:W-:Y:S01]  /*03f0*/  IADD3 R2, PT, PT, R0, 0x10, RZ ;  /* 0x0000001000027810 */ /* 0x000fe20007ffe0ff */
[----:B------:R-:W-:Y:S02]  /*0400*/  @UP1 UIADD3 UR7, UPT, UPT, UR7, 0x1, URZ ;  /* 0x0000000107071890 */ /* 0x000fe4000fffe0ff */
[----:B------:R-:W-:Y:S01]  /*0410*/  USEL UR13, UR9, UR5, !UP0 ;  /* 0x00000005090d7287 */ /* 0x000fe2000c000000 */
[----:B------:R-:W-:Y:S01]  /*0420*/  ISETP.GE.U32.AND P1, PT, R2, UR16, PT ;  /* 0x0000001002007c0c */ /* 0x000fe2000bf26070 */
[----:B------:R-:W-:Y:S01]  /*0430*/  @!UP2 UIADD3 UR7, UPT, UPT, -UR7, URZ, URZ ;  /* 0x000000ff0707a290 */ /* 0x000fe2000fffe1ff */
[----:B------:R-:W-:Y:S01]  /*0440*/  SHF.R.S32.HI R3, RZ, 0x1f, R2 ;  /* 0x0000001fff037819 */ /* 0x000fe20000011402 */
[----:B------:R-:W-:-:S02]  /*0450*/  UIMAD UR5, UR13, 0x50, URZ ;  /* 0x000000500d0578a4 */ /* 0x000fc4000f8e02ff */
[----:B------:R-:W-:Y:S01]  /*0460*/  USEL UR7, UR9, UR7, !UP0 ;  /* 0x0000000709077287 */ /* 0x000fe2000c000000 */
[----:B------:R-:W-:Y:S02]  /*0470*/  ISETP.GE.AND.EX P4, PT, R3, UR17, PT, P1 ;  /* 0x0000001103007c0c */ /* 0x000fe4000bf86310 */
[C---:B------:R-:W-:Y:S02]  /*0480*/  IADD3 R25, PT, PT, R0.reuse, 0x20, RZ ;  /* 0x0000002000197810 */ /* 0x040fe40007ffe0ff */
[----:B------:R-:W-:Y:S02]  /*0490*/  LOP3.LUT R43, R43, 0xfeffffff, RZ, 0xc0, !PT ;  /* 0xfeffffff2b2b7812 */ /* 0x000fe400078ec0ff */
[C---:B------:R-:W-:Y:S02]  /*04a0*/  IADD3 R15, PT, PT, R0.reuse, 0x30, RZ ;  /* 0x00000030000f7810 */ /* 0x040fe40007ffe0ff */
[----:B------:R-:W-:Y:S01]  /*04b0*/  IADD3 R39, PT, PT, R0, 0x40, RZ ;  /* 0x0000004000277810 */ /* 0x000fe20007ffe0ff */
[----:B------:R-:W-:Y:S01]  /*04c0*/  STL [R1+0x4d4], R45 ;  /* 0x0004d42d01007387 */ /* 0x000fe20000100800 */
[----:B------:R-:W-:Y:S01]  /*04d0*/  MOV R4, UR5 ;  /* 0x0000000500047c02 */ /* 0x000fe20008000f00 */
[----:B------:R-:W0:Y:S02]  /*04e0*/  LDCU.U8 UR9, c[0x0][0x414] ;  /* 0x00008280ff0977ac */ /* 0x000e240008000000 */
[----:B------:R-:W1:Y:S01]  /*04f0*/  @!P4 LDC.64 R16, c[0x0][0x3f8] ;  /* 0x0000fe00ff10cb82 */ /* 0x000e620000000a00 */
[----:B------:R-:W-:-:S02]  /*0500*/  ISETP.GE.U32.AND P1, PT, R25, UR16, PT ;  /* 0x0000001019007c0c */ /* 0x000fc4000bf26070 */
[----:B------:R-:W-:-:S04]  /*0510*/  SHF.R.S32.HI R19, RZ, 0x1f, R25 ;  /* 0x0000001fff137819 */ /* 0x000fc80000011419 */
[----:B------:R-:W-:Y:S01]  /*0520*/  ISETP.GE.AND.EX P3, PT, R19, UR17, PT, P1 ;  /* 0x0000001113007c0c */ /* 0x000fe2000bf66310 */
[----:B------:R-:W4:Y:S01]  /*0530*/  @!P4 LDC.64 R32, c[0x0][0x3a0] ;  /* 0x0000e800ff20cb82 */ /* 0x000f220000000a00 */
[----:B------:R-:W-:Y:S02]  /*0540*/  @P4 LOP3.LUT R43, R43, 0x1000000, RZ, 0xfc, !PT ;  /* 0x010000002b2b4812 */ /* 0x000fe400078efcff */
[----:B------:R-:W-:Y:S02]  /*0550*/  ISETP.GE.U32.AND P1, PT, R15, UR16, PT ;  /* 0x000000100f007c0c */ /* 0x000fe4000bf26070 */
[----:B------:R-:W-:-:S03]  /*0560*/  LOP3.LUT R43, R43, 0xff7fffff, RZ, 0xc0, !PT ;  /* 0xff7fffff2b2b7812 */ /* 0x000fc600078ec0ff */
[----:B------:R-:W0:Y:S04]  /*0570*/  @!P4 LDC.64 R34, c[0x0][0x398] ;  /* 0x0000e600ff22cb82 */ /* 0x000e280000000a00 */
[----:B------:R-:W-:Y:S01]  /*0580*/  @P3 LOP3.LUT R43, R43, 0x800000, RZ, 0xfc, !PT ;  /* 0x008000002b2b3812 */ /* 0x000fe200078efcff */
[----:B-1----:R-:W-:-:S04]  /*0590*/  @!P4 IMAD R3, R3, R16, RZ ;  /* 0x000000100303c224 */ /* 0x002fc800078e02ff */
[----:B------:R-:W-:Y:S01]  /*05a0*/  @!P4 IMAD R27, R2, R17, R3 ;  /* 0x00000011021bc224 */ /* 0x000fe200078e0203 */
[----:B------:R-:W-:Y:S02]  /*05b0*/  SHF.R.S32.HI R3, RZ, 0x1f, R39 ;  /* 0x0000001fff037819 */ /* 0x000fe40000011427 */
[----:B--2---:R-:W-:-:S13]  /*05c0*/  ISETP.GE.AND.EX P0, PT, R9, UR17, PT, P0 ;  /* 0x0000001109007c0c */ /* 0x004fda000bf06300 */
[----:B------:R-:W1:Y:S01]  /*05d0*/  @!P0 LDC.64 R12, c[0x0][0x3f8] ;  /* 0x0000fe00ff0c8b82 */ /* 0x000e620000000a00 */
[----:B---3--:R-:W-:Y:S01]  /*05e0*/  IADD3 R6, P2, PT, R5, UR5, RZ ;  /* 0x0000000505067c10 */ /* 0x008fe2000ff5e0ff */
[----:B------:R-:W-:Y:S01]  /*05f0*/  USHF.R.S32.HI UR5, URZ, 0x1f, UR7 ;  /* 0x0000001fff057899 */ /* 0x000fe20008011407 */
[----:B------:R-:W-:Y:S02]  /*0600*/  MOV R5, UR18 ;  /* 0x0000001200057c02 */ /* 0x000fe40008000f00 */
[----:B------:R-:W-:Y:S01]  /*0610*/  LEA.HI.X.SX32 R7, R4, RZ, 0x1, P2 ;  /* 0x000000ff04077211 */ /* 0x000fe200010f0eff */
[----:B------:R-:W-:Y:S01]  /*0620*/  UIMAD UR5, UR5, UR18, URZ ;  /* 0x00000012050572a4 */ /* 0x000fe2000f8e02ff */
[----:B------:R-:W-:Y:S01]  /*0630*/  @!P0 SHF.R.S32.HI R9, RZ, 0x1f, R0 ;  /* 0x0000001fff098819 */ /* 0x000fe20000011400 */
[----:B------:R-:W2:Y:S02]  /*0640*/  @!P0 LDC.64 R20, c[0x0][0x398] ;  /* 0x0000e600ff148b82 */ /* 0x000ea40000000a00 */
[----:B------:R-:W-:-:S02]  /*0650*/  UIMAD UR5, UR7, UR19, UR5 ;  /* 0x00000013070572a4 */ /* 0x000fc4000f8e0205 */
[----:B------:R-:W-:Y:S01]  /*0660*/  IMAD.WIDE.U32 R6, R5, UR7, R6 ;  /* 0x0000000705067c25 */ /* 0x000fe2000f8e0006 */
[----:B------:R3:W-:Y:S01]  /*0670*/  @!P0 STL [R1+0x3b0], R9 ;  /* 0x0003b00901008387 */ /* 0x0007e20000100800 */
[----:B------:R-:W-:Y:S01]  /*0680*/  PRMT R42, RZ, 0x7610, R42 ;  /* 0x00007610ff2a7816 */ /* 0x000fe2000000002a */
[----:B------:R-:W0:Y:S01]  /*0690*/  LDCU.64 UR6, c[0x0][0x3b8] ;  /* 0x00007700ff0677ac */ /* 0x000e220008000a00 */
[----:B------:R-:W4:Y:S01]  /*06a0*/  @!P0 LDC.64 R36, c[0x0][0x3a0] ;  /* 0x0000e800ff248b82 */ /* 0x000f220000000a00 */
[----:B------:R-:W-:Y:S01]  /*06b0*/  @!P0 MOV R8, R6 ;  /* 0x0000000600088202 */ /* 0x000fe20000000f00 */
[----:B-1----:R-:W-:Y:S01]  /*06c0*/  @!P0 IMAD R4, R9, R12, RZ ;  /* 0x0000000c09048224 */ /* 0x002fe200078e02ff */
[----:B---3--:R-:W-:-:S03]  /*06d0*/  IADD3 R9, PT, PT, R7, UR5, RZ ;  /* 0x0000000507097c10 */ /* 0x008fc6000fffe0ff */
[C---:B------:R-:W-:Y:S02]  /*06e0*/  @!P0 IMAD R13, R0.reuse, R13, R4 ;  /* 0x0000000d000d8224 */ /* 0x040fe400078e0204 */
[----:B------:R-:W-:Y:S01]  /*06f0*/  @!P0 IMAD.WIDE.U32 R10, R0, R12, R8 ;  /* 0x0000000c000a8225 */ /* 0x000fe200078e0008 */
[----:B------:R-:W1:Y:S04]  /*0700*/  @!P3 LDC.64 R4, c[0x0][0x3f8] ;  /* 0x0000fe00ff04bb82 */ /* 0x000e680000000a00 */
[----:B------:R-:W-:Y:S02]  /*0710*/  @!P0 IADD3 R13, PT, PT, R11, R13, RZ ;  /* 0x0000000d0b0d8210 */ /* 0x000fe40007ffe0ff */
[C---:B------:R-:W-:Y:S02]  /*0720*/  @!P0 SHF.L.U32 R11, R10.reuse, 0x1, RZ ;  /* 0x000000010a0b8819 */ /* 0x040fe400000006ff */
[----:B------:R-:W-:-:S02]  /*0730*/  @!P0 SHF.L.U64.HI R10, R10, 0x1, R13 ;  /* 0x000000010a0a8819 */ /* 0x000fc4000001020d */
[----:B------:R-:W-:Y:S02]  /*0740*/  SHF.R.S32.HI R13, RZ, 0x1f, R15 ;  /* 0x0000001fff0d7819 */ /* 0x000fe4000001140f */
[----:B--2---:R-:W-:Y:S02]  /*0750*/  @!P0 IADD3 R20, P3, PT, R11, R20, RZ ;  /* 0x000000140b148210 */ /* 0x004fe40007f7e0ff */
[----:B------:R-:W-:Y:S02]  /*0760*/  ISETP.GE.AND.EX P6, PT, R13, UR17, PT, P1 ;  /* 0x000000110d007c0c */ /* 0x000fe4000bfc6310 */
[----:B----4-:R-:W-:Y:S02]  /*0770*/  @!P0 IADD3 R36, P2, PT, R11, R36, RZ ;  /* 0x000000240b248210 */ /* 0x010fe40007f5e0ff */
[----:B------:R-:W-:Y:S02]  /*0780*/  ISETP.GE.U32.AND P1, PT, R39, UR16, PT ;  /* 0x0000001027007c0c */ /* 0x000fe4000bf26070 */
[----:B------:R-:W-:-:S02]  /*0790*/  @!P0 IADD3.X R21, PT, PT, R10, R21, RZ, P3, !PT ;  /* 0x000000150a158210 */ /* 0x000fc40001ffe4ff */
[----:B------:R-:W-:Y:S02]  /*07a0*/  LOP3.LUT P3, RZ, R43, 0x800000, RZ, 0xc0, !PT ;  /* 0x008000002bff7812 */ /* 0x000fe4000786c0ff */
[----:B------:R-:W-:Y:S02]  /*07b0*/  @!P0 IADD3.X R37, PT, PT, R10, R37, RZ, P2, !PT ;  /* 0x000000250a258210 */ /* 0x000fe400017fe4ff */
[----:B------:R-:W-:Y:S02]  /*07c0*/  @!P4 MOV R10, R6 ;  /* 0x00000006000ac202 */ /* 0x000fe40000000f00 */
[----:B------:R-:W-:Y:S02]  /*07d0*/  @!P4 MOV R11, R9 ;  /* 0x00000009000bc202 */ /* 0x000fe40000000f00 */
[----:B------:R-:W-:Y:S02]  /*07e0*/  ISETP.GE.AND.EX P5, PT, R3, UR17, PT, P1 ;  /* 0x0000001103007c0c */ /* 0x000fe4000bfa6310 */
[----:B------:R-:W-:Y:S01]  /*07f0*/  LOP3.LUT R43, R43, 0xffbfffff, RZ, 0xc0, !PT ;  /* 0xffbfffff2b2b7812 */ /* 0x000fe200078ec0ff */
[----:B------:R-:W-:-:S02]  /*0800*/  @!P4 IMAD.WIDE.U32 R16, R2, R16, R10 ;  /* 0x000000100210c225 */ /* 0x000fc400078e000a */
[----:B------:R-:W2:Y:S01]  /*0810*/  @!P3 LDC.64 R22, c[0x0][0x3a0] ;  /* 0x0000e800ff16bb82 */ /* 0x000ea20000000a00 */
[----:B------:R-:W-:Y:S02]  /*0820*/  @P6 LOP3.LUT R43, R43, 0x400000, RZ, 0xfc, !PT ;  /* 0x004000002b2b6812 */ /* 0x000fe400078efcff */
[----:B------:R-:W-:Y:S02]  /*0830*/  IADD3 R2, PT, PT, R0, 0x50, RZ ;  /* 0x0000005000027810 */ /* 0x000fe40007ffe0ff */
[----:B------:R-:W-:Y:S01]  /*0840*/  LOP3.LUT R43, R43, 0xffdfffff, RZ, 0xc0, !PT ;  /* 0xffdfffff2b2b7812 */ /* 0x000fe200078ec0ff */
[----:B-1----:R-:W-:Y:S01]  /*0850*/  @!P3 IMAD R14, R19, R4, RZ ;  /* 0x00000004130eb224 */ /* 0x002fe200078e02ff */
[----:B------:R-:W-:Y:S01]  /*0860*/  @!P4 IADD3 R17, PT, PT, R17, R27, RZ ;  /* 0x0000001b1111c210 */ /* 0x000fe20007ffe0ff */
[----:B------:R-:W1:Y:S01]  /*0870*/  @!P6 LDC.64 R10, c[0x0][0x3f8] ;  /* 0x0000fe00ff0aeb82 */ /* 0x000e620000000a00 */
[----:B------:R-:W-:Y:S02]  /*0880*/  @!P4 SHF.L.U32 R27, R16, 0x1, RZ ;  /* 0x00000001101bc819 */ /* 0x000fe400000006ff */
[----:B------:R-:W-:-:S02]  /*0890*/  ISETP.GE.U32.AND P2, PT, R2, UR16, PT ;  /* 0x0000001002007c0c */ /* 0x000fc4000bf46070 */
[----:B------:R-:W-:Y:S02]  /*08a0*/  SHF.R.S32.HI R19, RZ, 0x1f, R2 ;  /* 0x0000001fff137819 */ /* 0x000fe40000011402 */
[----:B------:R-:W-:Y:S01]  /*08b0*/  @P5 LOP3.LUT R43, R43, 0x200000, RZ, 0xfc, !PT ;  /* 0x002000002b2b5812 */ /* 0x000fe200078efcff */
[----:B------:R-:W3:Y:S01]  /*08c0*/  @!P3 LDC.64 R30, c[0x0][0x398] ;  /* 0x0000e600ff1ebb82 */ /* 0x000ee20000000a00 */
[----:B------:R-:W-:Y:S02]  /*08d0*/  @!P4 SHF.L.U64.HI R12, R16, 0x1, R17 ;  /* 0x00000001100cc819 */ /* 0x000fe40000010211 */
[----:B------:R-:W-:Y:S02]  /*08e0*/  @!P4 IADD3 R32, P1, PT, R27, R32, RZ ;  /* 0x000000201b20c210 */ /* 0x000fe40007f3e0ff */
[----:B------:R-:W-:Y:S02]  /*08f0*/  ISETP.GE.AND.EX P4, PT, R19, UR17, PT, P2 ;  /* 0x0000001113007c0c */ /* 0x000fe4000bf86320 */
[----:B------:R-:W-:-:S02]  /*0900*/  LOP3.LUT P2, RZ, R43, 0x1000000, RZ, 0xc0, !PT ;  /* 0x010000002bff7812 */ /* 0x000fc4000784c0ff */
[----:B------:R-:W-:Y:S02]  /*0910*/  @!P3 MOV R16, R6 ;  /* 0x000000060010b202 */ /* 0x000fe40000000f00 */
[----:B------:R-:W-:Y:S01]  /*0920*/  @!P3 MOV R17, R9 ;  /* 0x000000090011b202 */ /* 0x000fe20000000f00 */
[C---:B------:R-:W-:Y:S02]  /*0930*/  @!P3 IMAD R29, R25.reuse, R5, R14 ;  /* 0x00000005191db224 */ /* 0x040fe400078e020e */
[----:B------:R-:W-:-:S03]  /*0940*/  @!P3 IMAD.WIDE.U32 R4, R25, R4, R16 ;  /* 0x000000041904b225 */ /* 0x000fc600078e0010 */
[----:B------:R-:W4:Y:S03]  /*0950*/  @!P5 LDC.64 R16, c[0x0][0x3f8] ;  /* 0x0000fe00ff10db82 */ /* 0x000f260000000a00 */
[----:B------:R-:W-:Y:S02]  /*0960*/  @!P2 IADD3.X R33, PT, PT, R12, R33, RZ, P1, !PT ;  /* 0x000000210c21a210 */ /* 0x000fe40000ffe4ff */
[----:B0-----:R-:W-:-:S04]  /*0970*/  @!P2 IADD3 R34, P1, PT, R27, R34, RZ ;  /* 0x000000221b22a210 */ /* 0x001fc80007f3e0ff */
[----:B------:R-:W-:Y:S01]  /*0980*/  @!P2 IADD3.X R35, PT, PT, R12, R35, RZ, P1, !PT ;  /* 0x000000230c23a210 */ /* 0x000fe20000ffe4ff */
[----:B------:R-:W0:Y:S01]  /*0990*/  @!P6 LDC.64 R24, c[0x0][0x3a0] ;  /* 0x0000e800ff18eb82 */ /* 0x000e220000000a00 */
[----:B-1----:R-:W-:Y:S01]  /*09a0*/  @!P6 IMAD R12, R13, R10, RZ ;  /* 0x0000000a0d0ce224 */ /* 0x002fe200078e02ff */
[----:B------:R-:W-:Y:S02]  /*09b0*/  @!P3 IADD3 R5, PT, PT, R5, R29, RZ ;  /* 0x0000001d0505b210 */ /* 0x000fe40007ffe0ff */
[----:B------:R-:W-:Y:S01]  /*09c0*/  @!P3 SHF.L.U32 R29, R4, 0x1, RZ ;  /* 0x00000001041db819 */ /* 0x000fe200000006ff */
[----:B------:R-:W-:Y:S01]  /*09d0*/  @!P6 IMAD R41, R15, R11, R12 ;  /* 0x0000000b0f29e224 */ /* 0x000fe200078e020c */
[----:B------:R-:W-:Y:S02]  /*09e0*/  @!P6 MOV R12, R6 ;  /* 0x00000006000ce202 */ /* 0x000fe40000000f00 */
[----:B------:R-:W1:Y:S01]  /*09f0*/  @!P6 LDC.64 R26, c[0x0][0x398] ;  /* 0x0000e600ff1aeb82 */ /* 0x000e620000000a00 */
[----:B------:R-:W-:-:S02]  /*0a00*/  @!P6 MOV R13, R9 ;  /* 0x00000009000de202 */ /* 0x000fc40000000f00 */
[----:B------:R-:W-:Y:S02]  /*0a10*/  @!P3 SHF.L.U64.HI R14, R4, 0x1, R5 ;  /* 0x00000001040eb819 */ /* 0x000fe40000010205 */
[----:B--2---:R-:W-:Y:S01]  /*0a20*/  @!P3 IADD3 R22, P1, PT, R29, R22, RZ ;  /* 0x000000161d16b210 */ /* 0x004fe20007f3e0ff */
[----:B------:R-:W-:Y:S02]  /*0a30*/  @!P6 IMAD.WIDE.U32 R10, R15, R10, R12 ;  /* 0x0000000a0f0ae225 */ /* 0x000fe400078e000c */
[----:B------:R-:W2:Y:S01]  /*0a40*/  @!P4 LDC.64 R4, c[0x0][0x3f8] ;  /* 0x0000fe00ff04cb82 */ /* 0x000ea20000000a00 */
[----:B------:R-:W-:Y:S02]  /*0a50*/  @!P3 IADD3.X R23, PT, PT, R14, R23, RZ, P1, !PT ;  /* 0x000000170e17b210 */ /* 0x000fe40000ffe4ff */
[----:B---3--:R-:W-:Y:S02]  /*0a60*/  @!P3 IADD3 R30, P1, PT, R29, R30, RZ ;  /* 0x0000001e1d1eb210 */ /* 0x008fe40007f3e0ff */
[----:B------:R-:W-:-:S03]  /*0a70*/  @!P6 IADD3 R11, PT, PT, R11, R41, RZ ;  /* 0x000000290b0be210 */ /* 0x000fc60007ffe0ff */
[----:B------:R-:W3:Y:S01]  /*0a80*/  @!P5 LDC.64 R28, c[0x0][0x3a0] ;  /* 0x0000e800ff1cdb82 */ /* 0x000ee20000000a00 */
[----:B----4-:R-:W-:Y:S01]  /*0a90*/  @!P5 IMAD R18, R3, R16, RZ ;  /* 0x000000100312d224 */ /* 0x010fe200078e02ff */
[C---:B------:R-:W-:Y:S02]  /*0aa0*/  @!P6 SHF.L.U32 R38, R10.reuse, 0x1, RZ ;  /* 0x000000010a26e819 */ /* 0x040fe400000006ff */
[----:B------:R-:W-:Y:S02]  /*0ab0*/  @!P6 SHF.L.U64.HI R3, R10, 0x1, R11 ;  /* 0x000000010a03e819 */ /* 0x000fe4000001020b */
[----:B------:R-:W-:Y:S02]  /*0ac0*/  @!P5 MOV R10, R6 ;  /* 0x00000006000ad202 */ /* 0x000fe40000000f00 */
[----:B------:R-:W4:Y:S01]  /*0ad0*/  @!P5 LDC.64 R12, c[0x0][0x398] ;  /* 0x0000e600ff0cdb82 */ /* 0x000f220000000a00 */
[----:B------:R-:W-:Y:S01]  /*0ae0*/  @!P5 MOV R11, R9 ;  /* 0x00000009000bd202 */ /* 0x000fe20000000f00 */
[----:B------:R-:W-:Y:S01]  /*0af0*/  @!P5 IMAD R18, R39, R17, R18 ;  /* 0x000000112712d224 */ /* 0x000fe200078e0212 */
[----:B------:R-:W-:-:S02]  /*0b00*/  @!P3 IADD3.X R31, PT, PT, R14, R31, RZ, P1, !PT ;  /* 0x0000001f0e1fb210 */ /* 0x000fc40000ffe4ff */
[C---:B0-----:R-:W-:Y:S01]  /*0b10*/  @!P6 IADD3 R24, P1, PT, R38.reuse, R24, RZ ;  /* 0x000000182618e210 */ /* 0x041fe20007f3e0ff */
[----:B------:R-:W-:Y:S02]  /*0b20*/  @!P5 IMAD.WIDE.U32 R16, R39, R16, R10 ;  /* 0x000000102710d225 */ /* 0x000fe400078e000a */
[----:B------:R-:W0:Y:S01]  /*0b30*/  @!P4 LDC.64 R14, c[0x0][0x3a0] ;  /* 0x0000e800ff0ecb82 */ /* 0x000e220000000a00 */
[----:B------:R-:W-:Y:S02]  /*0b40*/  @!P6 IADD3.X R25, PT, PT, R3, R25, RZ, P1, !PT ;  /* 0x000000190319e210 */ /* 0x000fe40000ffe4ff */
[----:B-1----:R-:W-:Y:S02]  /*0b50*/  @!P6 IADD3 R26, P1, PT, R38, R26, RZ ;  /* 0x0000001a261ae210 */ /* 0x002fe40007f3e0ff */
[----:B------:R-:W-:-:S03]  /*0b60*/  @!P5 IADD3 R17, PT, PT, R17, R18, RZ ;  /* 0x000000121111d210 */ /* 0x000fc60007ffe0ff */
[----:B------:R-:W1:Y:S01]  /*0b70*/  @!P4 LDC.64 R10, c[0x0][0x398] ;  /* 0x0000e600ff0acb82 */ /* 0x000e620000000a00 */
[----:B------:R-:W-:Y:S02]  /*0b80*/  @!P6 IADD3.X R27, PT, PT, R3, R27, RZ, P1, !PT ;  /* 0x0000001b031be210 */ /* 0x000fe40000ffe4ff */
[C---:B------:R-:W-:Y:S02]  /*0b90*/  @!P5 SHF.L.U32 R3, R16.reuse, 0x1, RZ ;  /* 0x000000011003d819 */ /* 0x040fe400000006ff */
[----:B------:R-:W-:Y:S01]  /*0ba0*/  @!P5 SHF.L.U64.HI R18, R16, 0x1, R17 ;  /* 0x000000011012d819 */ /* 0x000fe20000010211 */
[----:B--2---:R-:W-:Y:S01]  /*0bb0*/  @!P4 IMAD R19, R19, R4, RZ ;  /* 0x000000041313c224 */ /* 0x004fe200078e02ff */
[----:B------:R-:W-:Y:S02]  /*0bc0*/  @!P4 MOV R16, R6 ;  /* 0x000000060010c202 */ /* 0x000fe40000000f00 */
[----:B------:R-:W-:Y:S01]  /*0bd0*/  @!P4 MOV R17, R9 ;  /* 0x000000090011c202 */ /* 0x000fe20000000f00 */
[C---:B------:R-:W-:Y:S01]  /*0be0*/  @!P4 IMAD R5, R2.reuse, R5, R19 ;  /* 0x000000050205c224 */ /* 0x040fe200078e0213 */
[----:B---3--:R-:W-:Y:S01]  /*0bf0*/  @!P5 IADD3 R28, P1, PT, R3, R28, RZ ;  /* 0x0000001c031cd210 */ /* 0x008fe20007f3e0ff */
[----:B------:R-:W-:-:S03]  /*0c00*/  @!P4 IMAD.WIDE.U32 R16, R2, R4, R16 ;  /* 0x000000040210c225 */ /* 0x000fc600078e0010 */
[----:B------:R-:W-:Y:S02]  /*0c10*/  @!P5 IADD3.X R29, PT, PT, R18, R29, RZ, P1, !PT ;  /* 0x0000001d121dd210 */ /* 0x000fe40000ffe4ff */
[----:B----4-:R-:W-:Y:S02]  /*0c20*/  @!P5 IADD3 R12, P1, PT, R3, R12, RZ ;  /* 0x0000000c030cd210 */ /* 0x010fe40007f3e0ff */
[----:B------:R-:W-:Y:S02]  /*0c30*/  @!P4 IADD3 R5, PT, PT, R17, R5, RZ ;  /* 0x000000051105c210 */ /* 0x000fe40007ffe0ff */
[----:B------:R-:W-:Y:S02]  /*0c40*/  @!P4 SHF.L.U32 R3, R16, 0x1, RZ ;  /* 0x000000011003c819 */ /* 0x000fe400000006ff */
[----:B------:R-:W-:Y:S02]  /*0c50*/  @!P5 IADD3.X R13, PT, PT, R18, R13, RZ, P1, !PT ;  /* 0x0000000d120dd210 */ /* 0x000fe40000ffe4ff */
[----:B------:R-:W-:-:S02]  /*0c60*/  @!P4 SHF.L.U64.HI R16, R16, 0x1, R5 ;  /* 0x000000011010c819 */ /* 0x000fc40000010205 */
[C---:B0-----:R-:W-:Y:S02]  /*0c70*/  @!P4 IADD3 R14, P1, PT, R3.reuse, R14, RZ ;  /* 0x0000000e030ec210 */ /* 0x041fe40007f3e0ff */
[----:B------:R-:W-:Y:S02]  /*0c80*/  IADD3 R19, PT, PT, R0, 0x60, RZ ;  /* 0x0000006000137810 */ /* 0x000fe40007ffe0ff */
[C---:B------:R-:W-:Y:S02]  /*0c90*/  @!P4 IADD3.X R15, PT, PT, R16.reuse, R15, RZ, P1, !PT ;  /* 0x0000000f100fc210 */ /* 0x040fe40000ffe4ff */
[----:B-1----:R-:W-:Y:S02]  /*0ca0*/  @!P4 IADD3 R10, P1, PT, R3, R10, RZ ;  /* 0x0000000a030ac210 */ /* 0x002fe40007f3e0ff */
[----:B------:R-:W-:Y:S02]  /*0cb0*/  SHF.R.S32.HI R17, RZ, 0x1f, R19 ;  /* 0x0000001fff117819 */ /* 0x000fe40000011413 */
[----:B------:R-:W-:-:S02]  /*0cc0*/  @!P4 IADD3.X R11, PT, PT, R16, R11, RZ, P1, !PT ;  /* 0x0000000b100bc210 */ /* 0x000fc40000ffe4ff */
[----:B------:R-:W-:-:S04]  /*0cd0*/  ISETP.GE.U32.AND P1, PT, R19, UR16, PT ;  /* 0x0000001013007c0c */ /* 0x000fc8000bf26070 */
[----:B------:R-:W-:-:S13]  /*0ce0*/  ISETP.GE.AND.EX P2, PT, R17, UR17, PT, P1 ;  /* 0x0000001111007c0c */ /* 0x000fda000bf46310 */
[----:B------:R-:W0:Y:S08]  /*0cf0*/  @!P2 LDC.64 R2, c[0x0][0x3f8] ;  /* 0x0000fe00ff02ab82 */ /* 0x000e300000000a00 */
[----:B------:R-:W1:Y:S01]  /*0d00*/  @!P2 LDC.64 R4, c[0x0][0x3a0] ;  /* 0x0000e800ff04ab82 */ /* 0x000e620000000a00 */
[----:B0-----:R-:W-:Y:S01]  /*0d10*/  @!P2 IMAD R16, R17, R2, RZ ;  /* 0x000000021110a224 */ /* 0x001fe200078e02ff */
[----:B------:R-:W-:-:S03]  /*0d20*/  @!P2 MOV R17, R9 ;  /* 0x000000090011a202 */ /* 0x000fc60000000f00 */
[----:B------:R-:W-:Y:S01]  /*0d30*/  @!P2 IMAD R3, R19, R3, R16 ;  /* 0x000000031303a224 */ /* 0x000fe200078e0210 */
[----:B------:R-:W-:-:S05]  /*0d40*/  @!P2 MOV R16, R6 ;  /* 0x000000060010a202 */ /* 0x000fca0000000f00 */
[----:B------:R-:W-:-:S05]  /*0d50*/  @!P2 IMAD.WIDE.U32 R16, R19, R2, R16 ;  /* 0x000000021310a225 */ /* 0x000fca00078e0010 */
[----:B------:R-:W-:Y:S02]  /*0d60*/  @!P2 IADD3 R3, PT, PT, R17, R3, RZ ;  /* 0x000000031103a210 */ /* 0x000fe40007ffe0ff */
[C---:B------:R-:W-:Y:S02]  /*0d70*/  @!P2 SHF.L.U32 R17, R16.reuse, 0x1, RZ ;  /* 0x000000011011a819 */ /* 0x040fe400000006ff */
[----:B------:R-:W-:Y:S02]  /*0d80*/  @!P2 SHF.L.U64.HI R16, R16, 0x1, R3 ;  /* 0x000000011010a819 */ /* 0x000fe40000010203 */
[----:B------:R-:W0:Y:S01]  /*0d90*/  @!P2 LDC.64 R2, c[0x0][0x398] ;  /* 0x0000e600ff02ab82 */ /* 0x000e220000000a00 */
[----:B-1----:R-:W-:Y:S02]  /*0da0*/  @!P2 IADD3 R4, P1, PT, R17, R4, RZ ;  /* 0x000000041104a210 */ /* 0x002fe40007f3e0ff */
[----:B------:R-:W-:Y:S02]  /*0db0*/  LOP3.LUT R43, R43, 0xffefffff, RZ, 0xc0, !PT ;  /* 0xffefffff2b2b7812 */ /* 0x000fe400078ec0ff */
[----:B------:R-:W-:-:S02]  /*0dc0*/  @!P2 IADD3.X R5, PT, PT, R16, R5, RZ, P1, !PT ;  /* 0x000000051005a210 */ /* 0x000fc40000ffe4ff */
[----:B------:R-:W-:Y:S02]  /*0dd0*/  @P4 LOP3.LUT R43, R43, 0x100000, RZ, 0xfc, !PT ;  /* 0x001000002b2b4812 */ /* 0x000fe400078efcff */
[----:B------:R-:W-:Y:S02]  /*0de0*/  IADD3 R41, PT, PT, R0, 0x70, RZ ;  /* 0x0000007000297810 */ /* 0x000fe40007ffe0ff */
[----:B------:R-:W-:Y:S02]  /*0df0*/  LOP3.LUT R43, R43, 0xfff7ffff, RZ, 0xc0, !PT ;  /* 0xfff7ffff2b2b7812 */ /* 0x000fe400078ec0ff */
[----:B------:R-:W-:Y:S02]  /*0e00*/  SHF.R.S32.HI R39, RZ, 0x1f, R41 ;  /* 0x0000001fff277819 */ /* 0x000fe40000011429 */
[----:B------:R-:W-:Y:S02]  /*0e10*/  @P2 LOP3.LUT R43, R43, 0x80000, RZ, 0xfc, !PT ;  /* 0x000800002b2b2812 */ /* 0x000fe400078efcff */
[----:B0-----:R-:W-:-:S04]  /*0e20*/  @!P2 IADD3 R2, P1, PT, R17, R2, RZ ;  /* 0x000000021102a210 */ /* 0x001fc80007f3e0ff */
[----:B------:R-:W-:Y:S02]  /*0e30*/  @!P2 IADD3.X R3, PT, PT, R16, R3, RZ, P1, !PT ;  /* 0x000000031003a210 */ /* 0x000fe40000ffe4ff */
        /* <DEDUP_REMOVED lines=12> */
[----:B-1----:R-:W-:-:S04]  /*0f00*/  @!P2 IADD3 R44, P1, PT, R19, R16, RZ ;  /* 0x00000010132ca210 */ /* 0x002fc80007f3e0ff */
[----:B------:R-:W-:Y:S02]  /*0f10*/  @!P2 IADD3.X R45, PT, PT, R18, R17, RZ, P1, !PT ;  /* 0x00000011122da210 */ /* 0x000fe40000ffe4ff */
[----:B------:R-:W0:Y:S01]  /*0f20*/  @!P2 LDC.64 R16, c[0x0][0x398] ;  /* 0x0000e600ff10ab82 */ /* 0x000e220000000a00 */
[----:B------:R0:W-:Y:S01]  /*0f30*/  STL.64 [R1+0x4d8], R36 ;  /* 0x0004d82401007387 */ /* 0x0001e20000100a00 */
[----:B------:R-:W-:Y:S02]  /*0f40*/  IADD3 R40, PT, PT, R0, 0x80, RZ ;  /* 0x0000008000287810 */ /* 0x000fe40007ffe0ff */
[----:B------:R-:W-:Y:S02]  /*0f50*/  LOP3.LUT R43, R43, 0xfffbffff, RZ, 0xc0, !PT ;  /* 0xfffbffff2b2b7812 */ /* 0x000fe400078ec0ff */
[----:B------:R-:W-:Y:S01]  /*0f60*/  SHF.R.S32.HI R38, RZ, 0x1f, R40 ;  /* 0x0000001fff267819 */ /* 0x000fe20000011428 */
[----:B------:R-:W-:Y:S01]  /*0f70*/  @!P2 STL.64 [R1+0x138], R44 ;  /* 0x0001382c0100a387 */ /* 0x000fe20000100a00 */
[----:B------:R-:W-:-:S02]  /*0f80*/  @P2 LOP3.LUT R43, R43, 0x40000, RZ, 0xfc, !PT ;  /* 0x000400002b2b2812 */ /* 0x000fc400078efcff */
[----:B0-----:R-:W-:-:S04]  /*0f90*/  @!P2 IADD3 R36, P1, PT, R19, R16, RZ ;  /* 0x000000101324a210 */ /* 0x001fc80007f3e0ff */
[----:B------:R-:W-:Y:S02]  /*0fa0*/  @!P2 IADD3.X R37, PT, PT, R18, R17, RZ, P1, !PT ;  /* 0x000000111225a210 */ /* 0x000fe40000ffe4ff */
[----:B------:R-:W-:-:S03]  /*0fb0*/  ISETP.GE.U32.AND P1, PT, R40, UR16, PT ;  /* 0x0000001028007c0c */ /* 0x000fc6000bf26070 */
[----:B------:R0:W-:Y:S01]  /*0fc0*/  @!P2 STL.64 [R1+0x310], R36 ;  /* 0x000310240100a387 */ /* 0x0001e20000100a00 */
[----:B------:R-:W-:-:S13]  /*0fd0*/  ISETP.GE.AND.EX P2, PT, R38, UR17, PT, P1 ;  /* 0x0000001126007c0c */ /* 0x000fda000bf46310 */
[----:B------:R-:W1:Y:S01]  /*0fe0*/  @!P2 LDC.64 R16, c[0x0][0x3f8] ;  /* 0x0000fe00ff10ab82 */ /* 0x000e620000000a00 */
[----:B------:R-:W-:-:S07]  /*0ff0*/  @!P2 MOV R39, R9 ;  /* 0x000000090027a202 */ /* 0x000fce0000000f00 */
[----:B------:R-:W0:Y:S01]  /*1000*/  @!P2 LDC.64 R18, c[0x0][0x3a0] ;  /* 0x0000e800ff12ab82 */ /* 0x000e220000000a00 */
[----:B-1----:R-:W-:-:S04]  /*1010*/  @!P2 IMAD R38, R38, R16, RZ ;  /* 0x000000102626a224 */ /* 0x002fc800078e02ff */
[----:B------:R-:W-:Y:S01]  /*1020*/  @!P2 IMAD R17, R40, R17, R38 ;  /* 0x000000112811a224 */ /* 0x000fe200078e0226 */
[----:B------:R-:W-:-:S05]  /*1030*/  @!P2 MOV R38, R6 ;  /* 0x000000060026a202 */ /* 0x000fca0000000f00 */
[----:B------:R-:W-:-:S05]  /*1040*/  @!P2 IMAD.WIDE.U32 R38, R40, R16, R38 ;  /* 0x000000102826a225 */ /* 0x000fca00078e0026 */
[----:B------:R-:W-:Y:S02]  /*1050*/  @!P2 IADD3 R17, PT, PT, R39, R17, RZ ;  /* 0x000000112711a210 */ /* 0x000fe40007ffe0ff */
[C---:B------:R-:W-:Y:S02]  /*1060*/  @!P2 SHF.L.U32 R39, R38.reuse, 0x1, RZ ;  /* 0x000000012627a819 */ /* 0x040fe400000006ff */
[----:B------:R-:W-:Y:S02]  /*1070*/  @!P2 SHF.L.U64.HI R38, R38, 0x1, R17 ;  /* 0x000000012626a819 */ /* 0x000fe40000010211 */
[----:B------:R-:W1:Y:S01]  /*1080*/  @!P2 LDC.64 R16, c[0x0][0x398] ;  /* 0x0000e600ff10ab82 */ /* 0x000e620000000a00 */
[----:B0-----:R-:W-:-:S04]  /*1090*/  @!P2 IADD3 R36, P1, PT, R39, R18, RZ ;  /* 0x000000122724a210 */ /* 0x001fc80007f3e0ff */
[----:B------:R-:W-:Y:S02]  /*10a0*/  @!P2 IADD3.X R37, PT, PT, R38, R19, RZ, P1, !PT ;  /* 0x000000132625a210 */ /* 0x000fe40000ffe4ff */
[----:B------:R-:W-:-:S03]  /*10b0*/  IADD3 R40, PT, PT, R0, 0x90, RZ ;  /* 0x0000009000287810 */ /* 0x000fc60007ffe0ff */
[----:B------:R1:W-:Y:S01]  /*10c0*/  @!P2 STL.64 [R1+0x308], R36 ;  /* 0x000308240100a387 */ /* 0x0003e20000100a00 */
[----:B------:R-:W-:-:S04]  /*10d0*/  LOP3.LUT R43, R43, 0xfffdffff, RZ, 0xc0, !PT ;  /* 0xfffdffff2b2b7812 */ /* 0x000fc800078ec0ff */
[----:B------:R-:W-:Y:S02]  /*10e0*/  @P2 LOP3.LUT R43, R43, 0x20000, RZ, 0xfc, !PT ;  /* 0x000200002b2b2812 */ /* 0x000fe400078efcff */
[----:B-1----:R-:W-:-:S04]  /*10f0*/  @!P2 IADD3 R36, P1, PT, R39, R16, RZ ;  /* 0x000000102724a210 */ /* 0x002fc80007f3e0ff */
[----:B------:R-:W-:Y:S02]  /*1100*/  @!P2 IADD3.X R37, PT, PT, R38, R17, RZ, P1, !PT ;  /* 0x000000112625a210 */ /* 0x000fe40000ffe4ff */
[----:B------:R-:W-:Y:S02]  /*1110*/  SHF.R.S32.HI R38, RZ, 0x1f, R40 ;  /* 0x0000001fff267819 */ /* 0x000fe40000011428 */
[----:B------:R-:W-:Y:S01]  /*1120*/  ISETP.GE.U32.AND P1, PT, R40, UR16, PT ;  /* 0x0000001028007c0c */ /* 0x000fe2000bf26070 */
[----:B------:R0:W-:Y:S03]  /*1130*/  @!P2 STL.64 [R1+0x300], R36 ;  /* 0x000300240100a387 */ /* 0x0001e60000100a00 */
[----:B------:R-:W-:-:S13]  /*1140*/  ISETP.GE.AND.EX P2, PT, R38, UR17, PT, P1 ;  /* 0x0000001126007c0c */ /* 0x000fda000bf46310 */
[----:B------:R-:W1:Y:S08]  /*1150*/  @!P2 LDC.64 R16, c[0x0][0x3f8] ;  /* 0x0000fe00ff10ab82 */ /* 0x000e700000000a00 */
[----:B------:R-:W2:Y:S01]  /*1160*/  @!P2 LDC.64 R18, c[0x0][0x3a0] ;  /* 0x0000e800ff12ab82 */ /* 0x000ea20000000a00 */
[----:B------:R-:W-:Y:S01]  /*1170*/  @!P2 MOV R39, R9 ;  /* 0x000000090027a202 */ /* 0x000fe20000000f00 */
[----:B-1----:R-:W-:-:S04]  /*1180*/  @!P2 IMAD R38, R38, R16, RZ ;  /* 0x000000102626a224 */ /* 0x002fc800078e02ff */
[----:B------:R-:W-:Y:S01]  /*1190*/  @!P2 IMAD R17, R40, R17, R38 ;  /* 0x000000112811a224 */ /* 0x000fe200078e0226 */
[----:B------:R-:W-:-:S05]  /*11a0*/  @!P2 MOV R38, R6 ;  /* 0x000000060026a202 */ /* 0x000fca0000000f00 */
[----:B------:R-:W-:-:S05]  /*11b0*/  @!P2 IMAD.WIDE.U32 R38, R40, R16, R38 ;  /* 0x000000102826a225 */ /* 0x000fca00078e0026 */
[----:B------:R-:W-:Y:S02]  /*11c0*/  @!P2 IADD3 R17, PT, PT, R39, R17, RZ ;  /* 0x000000112711a210 */ /* 0x000fe40007ffe0ff */
[C---:B------:R-:W-:Y:S02]  /*11d0*/  @!P2 SHF.L.U32 R16, R38.reuse, 0x1, RZ ;  /* 0x000000012610a819 */ /* 0x040fe400000006ff */
[----:B------:R-:W-:Y:S02]  /*11e0*/  @!P2 SHF.L.U64.HI R38, R38, 0x1, R17 ;  /* 0x000000012626a819 */ /* 0x000fe40000010211 */
[----:B--2---:R-:W-:-:S04]  /*11f0*/  @!P2 IADD3 R44, P1, PT, R16, R18, RZ ;  /* 0x00000012102ca210 */ /* 0x004fc80007f3e0ff */
[----:B------:R-:W-:Y:S02]  /*1200*/  @!P2 IADD3.X R45, PT, PT, R38, R19, RZ, P1, !PT ;  /* 0x00000013262da210 */ /* 0x000fe40000ffe4ff */
[----:B------:R-:W0:Y:S01]  /*1210*/  @!P2 LDC.64 R18, c[0x0][0x398] ;  /* 0x0000e600ff12ab82 */ /* 0x000e220000000a00 */
[----:B------:R-:W-:Y:S02]  /*1220*/  IADD3 R40, PT, PT, R0, 0xa0, RZ ;  /* 0x000000a000287810 */ /* 0x000fe40007ffe0ff */
[----:B------:R-:W-:-:S04]  /*1230*/  LOP3.LUT R43, R43, 0xfffeffff, RZ, 0xc0, !PT ;  /* 0xfffeffff2b2b7812 */ /* 0x000fc800078ec0ff */
[----:B------:R-:W-:Y:S02]  /*1240*/  @P2 LOP3.LUT R43, R43, 0x10000, RZ, 0xfc, !PT ;  /* 0x000100002b2b2812 */ /* 0x000fe400078efcff */
[----:B0-----:R-:W-:-:S04]  /*1250*/  @!P2 IADD3 R36, P1, PT, R16, R18, RZ ;  /* 0x000000121024a210 */ /* 0x001fc80007f3e0ff */
[----:B------:R-:W-:Y:S02]  /*1260*/  @!P2 IADD3.X R37, PT, PT, R38, R19, RZ, P1, !PT ;  /* 0x000000132625a210 */ /* 0x000fe40000ffe4ff */
[----:B------:R-:W-:Y:S02]  /*1270*/  SHF.R.S32.HI R38, RZ, 0x1f, R40 ;  /* 0x0000001fff267819 */ /* 0x000fe40000011428 */
[----:B------:R-:W-:Y:S01]  /*1280*/  ISETP.GE.U32.AND P1, PT, R40, UR16, PT ;  /* 0x0000001028007c0c */ /* 0x000fe2000bf26070 */
[----:B------:R0:W-:Y:S03]  /*1290*/  @!P2 STL.64 [R1+0x2f8], R36 ;  /* 0x0002f8240100a387 */ /* 0x0001e60000100a00 */
        /* <DEDUP_REMOVED lines=25> */
[----:B------:R-:W0:Y:S01]  /*1430*/  @!P2 LDC.64 R18, c[0x0][0x3a0] ;  /* 0x0000e800ff12ab82 */ /* 0x000e220000000a00 */
        /* <DEDUP_REMOVED lines=8> */
[----:B0-----:R-:W-:-:S04]  /*14c0*/  @!P2 IADD3 R36, P1, PT, R16, R18, RZ ;  /* 0x000000121024a210 */ /* 0x001fc80007f3e0ff */
[----:B------:R-:W-:Y:S02]  /*14d0*/  @!P2 IADD3.X R37, PT, PT, R38, R19, RZ, P1, !PT ;  /* 0x000000132625a210 */ /* 0x000fe40000ffe4ff */
[----:B------:R-:W0:Y:S01]  /*14e0*/  @!P2 LDC.64 R18, c[0x0][0x398] ;  /* 0x0000e600ff12ab82 */ /* 0x000e220000000a00 */
[----:B------:R-:W-:Y:S02]  /*14f0*/  IADD3 R41, PT, PT, R0, 0xc0, RZ ;  /* 0x000000c000297810 */ /* 0x000fe40007ffe0ff */
[----:B------:R-:W-:Y:S01]  /*1500*/  LOP3.LUT R43, R43, 0xffffbfff, RZ, 0xc0, !PT ;  /* 0xffffbfff2b2b7812 */ /* 0x000fe200078ec0ff */
[----:B------:R-:W-:Y:S03]  /*1510*/  @!P2 STL.64 [R1+0x2c8], R36 ;  /* 0x0002c8240100a387 */ /* 0x000fe60000100a00 */
[----:B------:R-:W-:Y:S02]  /*1520*/  @P2 LOP3.LUT R43, R43, 0x4000, RZ, 0xfc, !PT ;  /* 0x000040002b2b2812 */ /* 0x000fe400078efcff */
[----:B0-----:R-:W-:-:S04]  /*1530*/  @!P2 IADD3 R16, P1, PT, R16, R18, RZ ;  /* 0x000000121010a210 */ /* 0x001fc80007f3e0ff */
[----:B------:R-:W-:Y:S02]  /*1540*/  @!P2 IADD3.X R17, PT, PT, R38, R19, RZ, P1, !PT ;  /* 0x000000132611a210 */ /* 0x000fe40000ffe4ff */
[----:B------:R-:W-:Y:S02]  /*1550*/  SHF.R.S32.HI R38, RZ, 0x1f, R41 ;  /* 0x0000001fff267819 */ /* 0x000fe40000011429 */
[----:B------:R-:W-:Y:S01]  /*1560*/  ISETP.GE.U32.AND P1, PT, R41, UR16, PT ;  /* 0x0000001029007c0c */ /* 0x000fe2000bf26070 */
[----:B------:R0:W-:Y:S03]  /*1570*/  @!P2 STL.64 [R1+0x2d8], R16 ;  /* 0x0002d8100100a387 */ /* 0x0001e60000100a00 */
[----:B------:R-:W-:-:S13]  /*1580*/  ISETP.GE.AND.EX P2, PT, R38, UR17, PT, P1 ;  /* 0x0000001126007c0c */ /* 0x000fda000bf46310 */
[----:B------:R-:W1:Y:S08]  /*1590*/  @!P2 LDC.64 R18, c[0x0][0x3f8] ;  /* 0x0000fe00ff12ab82 */ /* 0x000e700000000a00 */
[----:B0-----:R-:W0:Y:S01]  /*15a0*/  @!P2 LDC.64 R16, c[0x0][0x3a0] ;  /* 0x0000e800ff10ab82 */ /* 0x001e220000000a00 */
[----:B------:R-:W-:Y:S01]  /*15b0*/  @!P2 MOV R39, R9 ;  /* 0x000000090027a202 */ /* 0x000fe20000000f00 */
[----:B-1----:R-:W-:Y:S01]  /*15c0*/  @!P2 IMAD R40, R38, R18, RZ ;  /* 0x000000122628a224 */ /* 0x002fe200078e02ff */
[----:B------:R-:W-:-:S03]  /*15d0*/  @!P2 MOV R38, R6 ;  /* 0x000000060026a202 */ /* 0x000fc60000000f00 */
[C---:B------:R-:W-:Y:S02]  /*15e0*/  @!P2 IMAD R40, R41.reuse, R19, R40 ;  /* 0x000000132928a224 */ /* 0x040fe400078e0228 */
[----:B------:R-:W-:-:S05]  /*15f0*/  @!P2 IMAD.WIDE.U32 R18, R41, R18, R38 ;  /* 0x000000122912a225 */ /* 0x000fca00078e0026 */
[----:B------:R-:W-:Y:S02]  /*1600*/  @!P2 IADD3 R40, PT, PT, R19, R40, RZ ;  /* 0x000000281328a210 */ /* 0x000fe40007ffe0ff */
[C---:B------:R-:W-:Y:S02]  /*1610*/  @!P2 SHF.L.U32 R19, R18.reuse, 0x1, RZ ;  /* 0x000000011213a819 */ /* 0x040fe400000006ff */
[----:B------:R-:W-:Y:S02]  /*1620*/  @!P2 SHF.L.U64.HI R18, R18, 0x1, R40 ;  /* 0x000000011212a819 */ /* 0x000fe40000010228 */
[----:B0-----:R-:W-:-:S04]  /*1630*/  @!P2 IADD3 R36, P1, PT, R19, R16, RZ ;  /* 0x000000101324a210 */ /* 0x001fc80007f3e0ff */
[----:B------:R-:W-:Y:S02]  /*1640*/  @!P2 IADD3.X R37, PT, PT, R18, R17, RZ, P1, !PT ;  /* 0x000000111225a210 */ /* 0x000fe40000ffe4ff */
[----:B------:R-:W0:Y:S03]  /*1650*/  @!P2 LDC.64 R16, c[0x0][0x398] ;  /* 0x0000e600ff10ab82 */ /* 0x000e260000000a00 */
[----:B------:R0:W-:Y:S01]  /*1660*/  @!P2 STL.64 [R1+0x2c0], R36 ;  /* 0x0002c0240100a387 */ /* 0x0001e20000100a00 */
[----:B------:R-:W-:Y:S02]  /*1670*/  IADD3 R41, PT, PT, R0, 0xd0, RZ ;  /* 0x000000d000297810 */ /* 0x000fe40007ffe0ff */
[----:B------:R-:W-:Y:S02]  /*1680*/  LOP3.LUT R43, R43, 0xffffdfff, RZ, 0xc0, !PT ;  /* 0xffffdfff2b2b7812 */ /* 0x000fe400078ec0ff */
[----:B------:R-:W-:-:S02]  /*1690*/  SHF.R.S32.HI R38, RZ, 0x1f, R41 ;  /* 0x0000001fff267819 */ /* 0x000fc40000011429 */
[----:B------:R-:W-:Y:S02]  /*16a0*/  @P2 LOP3.LUT R43, R43, 0x2000, RZ, 0xfc, !PT ;  /* 0x000020002b2b2812 */ /* 0x000fe400078efcff */
[----:B0-----:R-:W-:-:S04]  /*16b0*/  @!P2 IADD3 R36, P1, PT, R19, R16, RZ ;  /* 0x000000101324a210 */ /* 0x001fc80007f3e0ff */
[----:B------:R-:W-:Y:S02]  /*16c0*/  @!P2 IADD3.X R37, PT, PT, R18, R17, RZ, P1, !PT ;  /* 0x000000111225a210 */ /* 0x000fe40000ffe4ff */
[----:B------:R-:W-:-:S03]  /*16d0*/  ISETP.GE.U32.AND P1, PT, R41, UR16, PT ;  /* 0x0000001029007c0c */ /* 0x000fc6000bf26070 */
[----:B------:R0:W-:Y:S01]  /*16e0*/  @!P2 STL.64 [R1+0x2d0], R36 ;  /* 0x0002d0240100a387 */ /* 0x0001e20000100a00 */
[----:B------:R-:W-:-:S13]  /*16f0*/  ISETP.GE.AND.EX P2, PT, R38, UR17, PT, P1 ;  /* 0x0000001126007c0c */ /* 0x000fda000bf46310 */
[----:B------:R-:W1:Y:S08]  /*1700*/  @!P2 LDC.64 R18, c[0x0][0x3f8] ;  /* 0x0000fe00ff12ab82 */ /* 0x000e700000000a00 */
[----:B------:R-:W0:Y:S01]  /*1710*/  @!P2 LDC.64 R16, c[0x0][0x3a0] ;  /* 0x0000e800ff10ab82 */ /* 0x000e220000000a00 */
        /* <DEDUP_REMOVED lines=136> */
[----:B0-----:R-:W0:Y:S08]  /*1fa0*/  @!P2 LDC.64 R16, c[0x0][0x3f8] ;  /* 0x0000fe00ff10ab82 */ /* 0x001e300000000a00 */
[----:B------:R-:W1:Y:S01]  /*1fb0*/  @!P2 LDC.64 R18, c[0x0][0x3a0] ;  /* 0x0000e800ff12ab82 */ /* 0x000e620000000a00 */
[----:B------:R-:W-:Y:S01]  /*1fc0*/  @!P2 MOV R39, R9 ;  /* 0x000000090027a202 */ /* 0x000fe20000000f00 */
[----:B0-----:R-:W-:-:S04]  /*1fd0*/  @!P2 IMAD R38, R38, R16, RZ ;  /* 0x000000102626a224 */ /* 0x001fc800078e02ff */
        /* <DEDUP_REMOVED lines=111> */
[----:B0-----:R-:W0:Y:S01]  /*26d0*/  @!P2 LDC.64 R16, c[0x0][0x3f8] ;  /* 0x0000fe00ff10ab82 */ /* 0x001e220000000a00 */
[----:B------:R-:W-:-:S07]  /*26e0*/  @!P2 MOV R39, R9 ;  /* 0x000000090027a202 */ /* 0x000fce0000000f00 */
[----:B------:R-:W1:Y:S01]  /*26f0*/  @!P2 LDC.64 R18, c[0x0][0x3a0] ;  /* 0x0000e800ff12ab82 */ /* 0x000e620000000a00 */
[----:B0-----:R-:W-:-:S04]  /*2700*/  @!P2 IMAD R38, R38, R16, RZ ;  /* 0x000000102626a224 */ /* 0x001fc800078e02ff */
[----:B------:R-:W-:Y:S01]  /*2710*/  @!P2 IMAD R17, R40, R17, R38 ;  /* 0x000000112811a224 */ /* 0x000fe200078e0226 */
[----:B------:R-:W-:-:S05]  /*2720*/  @!P2 MOV R38, R6 ;  /* 0x000000060026a202 */ /* 0x000fca0000000f00 */
[----:B------:R-:W-:-:S05]  /*2730*/  @!P2 IMAD.WIDE.U32 R38, R40, R16, R38 ;  /* 0x000000102826a225 */ /* 0x000fca00078e0026 */
[----:B------:R-:W-:Y:S02]  /*2740*/  @!P2 IADD3 R17, PT, PT, R39, R17, RZ ;  /* 0x000000112711a210 */ /* 0x000fe40007ffe0ff */
[C---:B------:R-:W-:Y:S02]  /*2750*/  @!P2 SHF.L.U32 R39, R38.reuse, 0x1, RZ ;  /* 0x000000012627a819 */ /* 0x040fe400000006ff */
[----:B------:R-:W-:Y:S02]  /*2760*/  @!P2 SHF.L.U64.HI R38, R38, 0x1, R17 ;  /* 0x000000012626a819 */ /* 0x000fe40000010211 */
[----:B------:R-:W0:Y:S01]  /*2770*/  @!P2 LDC.64 R16, c[0x0][0x398] ;  /* 0x0000e600ff10ab82 */ /* 0x000e220000000a00 */
[----:B-1----:R-:W-:-:S04]  /*2780*/  @!P2 IADD3 R36, P1, PT, R39, R18, RZ ;  /* 0x000000122724a210 */ /* 0x002fc80007f3e0ff */
[----:B------:R-:W-:Y:S02]  /*2790*/  @!P2 IADD3.X R37, PT, PT, R38, R19, RZ, P1, !PT ;  /* 0x000000132625a210 */ /* 0x000fe40000ffe4ff */
[----:B------:R-:W-:-:S03]  /*27a0*/  IADD3 R40, PT, PT, R0, 0x190, RZ ;  /* 0x0000019000287810 */ /* 0x000fc60007ffe0ff */
[----:B------:R0:W-:Y:S01]  /*27b0*/  @!P2 STL.64 [R1+0x218], R36 ;  /* 0x000218240100a387 */ /* 0x0001e20000100a00 */
        /* <DEDUP_REMOVED lines=22> */
[----:B------:R1:W-:Y:S02]  /*2920*/  @!P2 STL.64 [R1+0x200], R36 ;  /* 0x000200240100a387 */ /* 0x0003e40000100a00 */
[----:B-1----:R-:W-:-:S04]  /*2930*/  @!P2 IADD3 R36, P1, PT, R39, R16, RZ ;  /* 0x000000102724a210 */ /* 0x002fc80007f3e0ff */
[----:B------:R-:W-:Y:S02]  /*2940*/  @!P2 IADD3.X R37, PT, PT, R38, R17, RZ, P1, !PT ;  /* 0x000000112625a210 */ /* 0x000fe40000ffe4ff */
[----:B------:R-:W-:Y:S02]  /*2950*/  SHF.R.S32.HI R38, RZ, 0x1f, R40 ;  /* 0x0000001fff267819 */ /* 0x000fe40000011428 */
[----:B------:R-:W-:-:S04]  /*2960*/  ISETP.GE.U32.AND P1, PT, R40, UR16, PT ;  /* 0x0000001028007c0c */ /* 0x000fc8000bf26070 */
[----:B------:R-:W-:-:S13]  /*2970*/  ISETP.GE.AND.EX P1, PT, R38, UR17, PT, P1 ;  /* 0x0000001126007c0c */ /* 0x000fda000bf26310 */
[----:B------:R-:W0:Y:S01]  /*2980*/  @!P1 LDC.64 R16, c[0x0][0x3f8] ;  /* 0x0000fe00ff109b82 */ /* 0x000e220000000a00 */
        /* <DEDUP_REMOVED lines=10> */
[----:B------:R-:W-:Y:S01]  /*2a30*/  LOP3.LUT R43, R43, 0xfffffffe, RZ, 0xc0, !PT ;  /* 0xfffffffe2b2b7812 */ /* 0x000fe200078ec0ff */
[----:B------:R1:W-:Y:S03]  /*2a40*/  @!P2 STL.64 [R1+0x1f8], R36 ;  /* 0x0001f8240100a387 */ /* 0x0003e60000100a00 */
[----:B------:R-:W-:-:S02]  /*2a50*/  @P2 LOP3.LUT R43, R43, 0x1, RZ, 0xfc, !PT ;  /* 0x000000012b2b2812 */ /* 0x000fc400078efcff */
[----:B-1----:R-:W-:-:S04]  /*2a60*/  @!P1 IADD3 R36, P2, PT, R39, R18, RZ ;  /* 0x0000001227249210 */ /* 0x002fc80007f5e0ff */
[----:B------:R-:W-:Y:S02]  /*2a70*/  @!P1 IADD3.X R37, PT, PT, R38, R19, RZ, P2, !PT ;  /* 0x0000001326259210 */ /* 0x000fe400017fe4ff */
[----:B------:R-:W-:-:S03]  /*2a80*/  IADD3 R40, PT, PT, R0, 0x1b0, RZ ;  /* 0x000001b000287810 */ /* 0x000fc60007ffe0ff */
[----:B------:R0:W-:Y:S02]  /*2a90*/  @!P1 STL.64 [R1+0x1f0], R36 ;  /* 0x0001f02401009387 */ /* 0x0001e40000100a00 */
[----:B0-----:R-:W-:-:S04]  /*2aa0*/  @!P1 IADD3 R36, P2, PT, R39, R16, RZ ;  /* 0x0000001027249210 */ /* 0x001fc80007f5e0ff */
        /* <DEDUP_REMOVED lines=15> */
[----:B------:R1:W-:Y:S01]  /*2ba0*/  @!P1 STL.64 [R1+0x1e8], R36 ;  /* 0x0001e82401009387 */ /* 0x0003e20000100a00 */
[----:B------:R-:W-:Y:S02]  /*2bb0*/  IADD3 R40, PT, PT, R0, 0x1c0, RZ ;  /* 0x000001c000287810 */ /* 0x000fe40007ffe0ff */
[----:B-1----:R-:W-:-:S04]  /*2bc0*/  @!P2 IADD3 R36, P3, PT, R39, R18, RZ ;  /* 0x000000122724a210 */ /* 0x002fc80007f7e0ff */
[----:B------:R-:W-:-:S05]  /*2bd0*/  @!P2 IADD3.X R37, PT, PT, R38, R19, RZ, P3, !PT ;  /* 0x000000132625a210 */ /* 0x000fca0001ffe4ff */
        /* <DEDUP_REMOVED lines=60> */
[----:B------:R-:W-:-:S05]  /*2fa0*/  @!P5 IADD3.X R41, PT, PT, R38, R19, RZ, P6, !PT ;  /* 0x000000132629d210 */ /* 0x000fca00037fe4ff */
[----:B------:R0:W-:Y:S02]  /*2fb0*/  @!P5 STL.64 [R1+0x1a8], R40 ;  /* 0x0001a8280100d387 */ /* 0x0001e40000100a00 */
[----:B0-----:R-:W-:-:S04]  /*2fc0*/  @!P5 IADD3 R40, P6, PT, R39, R16, RZ ;  /* 0x000000102728d210 */ /* 0x001fc80007fde0ff */
[----:B------:R-:W-:-:S05]  /*2fd0*/  @!P5 IADD3.X R41, PT, PT, R38, R17, RZ, P6, !PT ;  /* 0x000000112629d210 */ /* 0x000fca00037fe4ff */
[----:B------:R0:W-:Y:S02]  /*2fe0*/  @!P5 STL.64 [R1+0x1a0], R40 ;  /* 0x0001a0280100d387 */ /* 0x0001e40000100a00 */
[----:B0-----:R-:W-:-:S04]  /*2ff0*/  IADD3 R41, PT, PT, R0, 0x1f0, RZ ;  /* 0x000001f000297810 */ /* 0x001fc80007ffe0ff */
[----:B------:R-:W-:Y:S02]  /*3000*/  SHF.R.S32.HI R38, RZ, 0x1f, R41 ;  /* 0x0000001fff267819 */ /* 0x000fe40000011429 */
[----:B------:R-:W-:-:S04]  /*3010*/  ISETP.GE.U32.AND P6, PT, R41, UR16, PT ;  /* 0x0000001029007c0c */ /* 0x000fc8000bfc6070 */
[----:B------:R-:W-:-:S13]  /*3020*/  ISETP.GE.AND.EX P6, PT, R38, UR17, PT, P6 ;  /* 0x0000001126007c0c */ /* 0x000fda000bfc6360 */
[----:B------:R-:W0:Y:S01]  /*3030*/  @!P6 LDC.64 R18, c[0x0][0x3f8] ;  /* 0x0000fe00ff12eb82 */ /* 0x000e220000000a00 */
[----:B------:R1:W-:Y:S07]  /*3040*/  STL.64 [R1+0x3c8], R6 ;  /* 0x0003c80601007387 */ /* 0x0003ee0000100a00 */
[----:B------:R-:W2:Y:S01]  /*3050*/  @!P6 LDC.64 R16, c[0x0][0x3a0] ;  /* 0x0000e800ff10eb82 */ /* 0x000ea20000000a00 */
[----:B-1----:R-:W-:Y:S01]  /*3060*/  MOV R7, R37 ;  /* 0x0000002500077202 */ /* 0x002fe20000000f00 */
[----:B0-----:R-:W-:Y:S01]  /*3070*/  @!P6 IMAD R40, R38, R18, RZ ;  /* 0x000000122628e224 */ /* 0x001fe200078e02ff */
[----:B------:R-:W-:-:S02]  /*3080*/  @!P6 MOV R38, R6 ;  /* 0x000000060026e202 */ /* 0x000fc40000000f00 */
[----:B------:R-:W-:Y:S02]  /*3090*/  MOV R6, R36 ;  /* 0x0000002400067202 */ /* 0x000fe40000000f00 */
[----:B------:R-:W3:Y:S01]  /*30a0*/  LDL.LU.64 R36, [R1+0x4d8] ;  /* 0x0004d80001247983 */ /* 0x000ee20000300a00 */
[----:B------:R-:W-:Y:S02]  /*30b0*/  @!P6 MOV R39, R9 ;  /* 0x000000090027e202 */ /* 0x000fe40000000f00 */
[----:B------:R-:W-:Y:S01]  /*30c0*/  LOP3.LUT R43, R43, 0x7fffffff, RZ, 0xc0, !PT ;  /* 0x7fffffff2b2b7812 */ /* 0x000fe200078ec0ff */
[C---:B------:R-:W-:Y:S02]  /*30d0*/  @!P6 IMAD R40, R41.reuse, R19, R40 ;  /* 0x000000132928e224 */ /* 0x040fe400078e0228 */
[----:B------:R-:W-:Y:S01]  /*30e0*/  @!P6 IMAD.WIDE.U32 R18, R41, R18, R38 ;  /* 0x000000122912e225 */ /* 0x000fe200078e0026 */
[----:B------:R-:W-:-:S04]  /*30f0*/  @P1 LOP3.LUT R43, R43, 0x80000000, RZ, 0xfc, !PT ;  /* 0x800000002b2b1812 */ /* 0x000fc800078efcff */
[C---:B------:R-:W-:Y:S02]  /*3100*/  LOP3.LUT P1, RZ, R43.reuse, 0x1000000, RZ, 0xc0, !PT ;  /* 0x010000002bff7812 */ /* 0x040fe4000782c0ff */
[----:B------:R-:W-:Y:S02]  /*3110*/  LOP3.LUT R43, R43, 0xbfffffff, RZ, 0xc0, !PT ;  /* 0xbfffffff2b2b7812 */ /* 0x000fe400078ec0ff */
[----:B------:R-:W-:Y:S02]  /*3120*/  @!P6 IADD3 R40, PT, PT, R19, R40, RZ ;  /* 0x000000281328e210 */ /* 0x000fe40007ffe0ff */
[C---:B------:R-:W-:Y:S01]  /*3130*/  @!P6 SHF.L.U32 R19, R18.reuse, 0x1, RZ ;  /* 0x000000011213e819 */ /* 0x040fe200000006ff */
[----:B------:R-:W-:Y:S01]  /*3140*/  STL [R1+0x3bc], R8 ;  /* 0x0003bc0801007387 */ /* 0x000fe20000100800 */
[----:B------:R-:W-:Y:S02]  /*3150*/  @P2 LOP3.LUT R43, R43, 0x40000000, RZ, 0xfc, !PT ;  /* 0x400000002b2b2812 */ /* 0x000fe400078efcff */
[----:B------:R-:W-:Y:S01]  /*3160*/  @!P6 SHF.L.U64.HI R18, R18, 0x1, R40 ;  /* 0x000000011212e819 */ /* 0x000fe20000010228 */
[----:B------:R2:W-:Y:S04]  /*3170*/  STL.64 [R1+0x3d0], R8 ;  /* 0x0003d00801007387 */ /* 0x0005e80000100a00 */
[----:B------:R0:W-:Y:S01]  /*3180*/  STL [R1+0x3b8], R9 ;  /* 0x0003b80901007387 */ /* 0x0001e20000100800 */
[----:B--2---:R-:W-:-:S04]  /*3190*/  @!P6 IADD3 R8, P2, PT, R19, R16, RZ ;  /* 0x000000101308e210 */ /* 0x004fc80007f5e0ff */
[----:B0-----:R-:W-:Y:S02]  /*31a0*/  @!P6 IADD3.X R9, PT, PT, R18, R17, RZ, P2, !PT ;  /* 0x000000111209e210 */ /* 0x001fe400017fe4ff */
[----:B------:R-:W0:Y:S01]  /*31b0*/  @!P6 LDC.64 R16, c[0x0][0x398] ;  /* 0x0000e600ff10eb82 */ /* 0x000e220000000a00 */
[----:B------:R-:W-:Y:S02]  /*31c0*/  MOV R38, R6 ;  /* 0x0000000600267202 */ /* 0x000fe40000000f00 */
[----:B------:R-:W-:Y:S02]  /*31d0*/  MOV R39, R7 ;  /* 0x0000000700277202 */ /* 0x000fe40000000f00 */
[----:B0-----:R-:W-:-:S04]  /*31e0*/  @!P6 IADD3 R6, P2, PT, R19, R16, RZ ;  /* 0x000000101306e210 */ /* 0x001fc80007f5e0ff */
[----:B------:R-:W-:Y:S01]  /*31f0*/  @!P6 IADD3.X R7, PT, PT, R18, R17, RZ, P2, !PT ;  /* 0x000000111207e210 */ /* 0x000fe200017fe4ff */
[----:B------:R-:W-:-:S06]  /*3200*/  HFMA2 R17, -RZ, RZ, 0, 0 ;  /* 0x00000000ff117431 */ /* 0x000fcc00000001ff */
[----:B---3--:R-:W2:Y:S01]  /*3210*/  @!P0 LDG.E R17, desc[UR10][R36.64] ;  /* 0x0000000a24118981 */ /* 0x008ea2000c1e1900 */
[----:B------:R-:W-:-:S06]  /*3220*/  MOV R18, RZ ;  /* 0x000000ff00127202 */ /* 0x000fcc0000000f00 */
[----:B------:R0:W3:Y:S02]  /*3230*/  @!P0 LDG.E R18, desc[UR10][R20.64] ;  /* 0x0000000a14128981 */ /* 0x0000e4000c1e1900 */
[----:B0-----:R-:W-:-:S04]  /*3240*/  PRMT R20, RZ, 0x7610, R20 ;  /* 0x00007610ff147816 */ /* 0x001fc80000000014 */
[----:B--2---:R-:W-:-:S05]  /*3250*/  @!P0 PRMT R20, R17, 0x7610, R20 ;  /* 0x0000761011148816 */ /* 0x004fca0000000014 */
[----:B------:R0:W-:Y:S02]  /*3260*/  STL.S16 [R1+0x180], R20 ;  /* 0x0001801401007387 */ /* 0x0001e40000100600 */
[----:B0-----:R-:W-:-:S06]  /*3270*/  MOV R20, RZ ;  /* 0x000000ff00147202 */ /* 0x001fcc0000000f00 */
[----:B------:R-:W2:Y:S01]  /*3280*/  @!P1 LDG.E R20, desc[UR10][R34.64] ;  /* 0x0000000a22149981 */ /* 0x000ea2000c1e1900 */
[----:B------:R-:W-:-:S04]  /*3290*/  LOP3.LUT R43, R43, 0xdfffffff, RZ, 0xc0, !PT ;  /* 0xdfffffff2b2b7812 */ /* 0x000fc800078ec0ff */
[----:B------:R-:W-:-:S04]  /*32a0*/  @P3 LOP3.LUT R43, R43, 0x20000000, RZ, 0xfc, !PT ;  /* 0x200000002b2b3812 */ /* 0x000fc800078efcff */
[----:B------:R-:W-:-:S04]  /*32b0*/  LOP3.LUT R43, R43, 0xefffffff, RZ, 0xc0, !PT ;  /* 0xefffffff2b2b7812 */ /* 0x000fc800078ec0ff */
[----:B------:R-:W-:-:S04]  /*32c0*/  @P4 LOP3.LUT R43, R43, 0x10000000, RZ, 0xfc, !PT ;  /* 0x100000002b2b4812 */ /* 0x000fc800078efcff */
[----:B------:R-:W-:Y:S02]  /*32d0*/  LOP3.LUT R43, R43, 0xf7ffffff, RZ, 0xc0, !PT ;  /* 0xf7ffffff2b2b7812 */ /* 0x000fe400078ec0ff */
[----:B------:R-:W-:Y:S02]  /*32e0*/  PRMT R21, RZ, 0x7610, R21 ;  /* 0x00007610ff157816 */ /* 0x000fe40000000015 */
[----:B------:R-:W-:-:S04]  /*32f0*/  @P5 LOP3.LUT R43, R43, 0x8000000, RZ, 0xfc, !PT ;  /* 0x080000002b2b5812 */ /* 0x000fc800078efcff */
[----:B------:R-:W-:Y:S02]  /*3300*/  LOP3.LUT P4, RZ, R43, 0x800000, RZ, 0xc0, !PT ;  /* 0x008000002bff7812 */ /* 0x000fe4000788c0ff */
[----:B--2---:R-:W-:-:S05]  /*3310*/  @!P1 PRMT R21, R20, 0x7632, R21 ;  /* 0x0000763214159816 */ /* 0x004fca0000000015 */
[----:B------:R0:W-:Y:S02]  /*3320*/  STL.S16 [R1+0x1c4], R21 ;  /* 0x0001c41501007387 */ /* 0x0001e40000100600 */
[----:B0-----:R-:W-:-:S06]  /*3330*/  HFMA2 R21, -RZ, RZ, 0, 0 ;  /* 0x00000000ff157431 */ /* 0x001fcc00000001ff */
[----:B------:R0:W2:Y:S02]  /*3340*/  @!P4 LDG.E R21, desc[UR10][R22.64] ;  /* 0x0000000a1615c981 */ /* 0x0000a4000c1e1900 */
[----:B0-----:R-:W-:-:S06]  /*3350*/  MOV R22, RZ ;  /* 0x000000ff00167202 */ /* 0x001fcc0000000f00 */
[----:B------:R-:W4:Y:S01]  /*3360*/  @!P4 LDG.E R22, desc[UR10][R30.64] ;  /* 0x0000000a1e16c981 */ /* 0x000f22000c1e1900 */
[----:B------:R-:W-:Y:S02]  /*3370*/  PRMT R23, RZ, 0x7610, R23 ;  /* 0x00007610ff177816 */ /* 0x000fe40000000017 */
[----:B------:R-:W-:Y:S02]  /*3380*/  LOP3.LUT P3, RZ, R43, 0x400000, RZ, 0xc0, !PT ;  /* 0x004000002bff7812 */ /* 0x000fe4000786c0ff */
[----:B----4-:R-:W-:-:S05]  /*3390*/  @!P4 PRMT R23, R22, 0x7632, R23 ;  /* 0x000076321617c816 */ /* 0x010fca0000000017 */
[----:B------:R0:W-:Y:S02]  /*33a0*/  STL.S16 [R1+0x22c], R23 ;  /* 0x00022c1701007387 */ /* 0x0001e40000100600 */
[----:B0-----:R-:W-:-:S06]  /*33b0*/  HFMA2 R23, -RZ, RZ, 0, 0 ;  /* 0x00000000ff177431 */ /* 0x001fcc00000001ff */
[----:B------:R0:W4:Y:S02]  /*33c0*/  @!P3 LDG.E R23, desc[UR10][R24.64] ;  /* 0x0000000a1817b981 */ /* 0x000124000c1e1900 */
[----:B0-----:R-:W-:-:S06]  /*33d0*/  MOV R24, RZ ;  /* 0x000000ff00187202 */ /* 0x001fcc0000000f00 */
[----:B------:R-:W3:Y:S01]  /*33e0*/  @!P3 LDG.E R24, desc[UR10][R26.64] ;  /* 0x0000000a1a18b981 */ /* 0x000ee2000c1e1900 */
[----:B------:R-:W-:Y:S02]  /*33f0*/  PRMT R19, RZ, 0x7610, R19 ;  /* 0x00007610ff137816 */ /* 0x000fe40000000013 */
[----:B------:R-:W-:Y:S02]  /*3400*/  PRMT R25, RZ, 0x7610, R25 ;  /* 0x00007610ff197816 */ /* 0x000fe40000000019 */
[----:B------:R-:W-:Y:S02]  /*3410*/  @!P0 PRMT R19, R17, 0x7632, R19 ;  /* 0x0000763211138816 */ /* 0x000fe40000000013 */
[----:B------:R-:W-:-:S03]  /*3420*/  LOP3.LUT P2, RZ, R43, 0x200000, RZ, 0xc0, !PT ;  /* 0x002000002bff7812 */ /* 0x000fc6000784c0ff */
[----:B------:R0:W-:Y:S02]  /*3430*/  STL.S16 [R1+0x184], R19 ;  /* 0x0001841301007387 */ /* 0x0001e40000100600 */
[----:B0-----:R-:W-:-:S06]  /*3440*/  HFMA2 R19, -RZ, RZ, 0, 0 ;  /* 0x00000000ff137431 */ /* 0x001fcc00000001ff */
[----:B------:R-:W2:Y:S01]  /*3450*/  @!P1 LDG.E R19, desc[UR10][R32.64] ;  /* 0x0000000a20139981 */ /* 0x000ea2000c1e1900 */
[----:B---3--:R-:W-:-:S05]  /*3460*/  @!P3 PRMT R25, R24, 0x7632, R25 ;  /* 0x000076321819b816 */ /* 0x008fca0000000019 */
[----:B------:R0:W-:Y:S02]  /*3470*/  STL.S16 [R1+0x228], R25 ;  /* 0x0002281901007387 */ /* 0x0001e40000100600 */
[----:B0-----:R-:W-:-:S06]  /*3480*/  MOV R25, RZ ;  /* 0x000000ff00197202 */ /* 0x001fcc0000000f00 */
[----:B------:R0:W3:Y:S01]  /*3490*/  @!P2 LDG.E R25, desc[UR10][R12.64] ;  /* 0x0000000a0c19a981 */ /* 0x0000e2000c1e1900 */
[----:B------:R-:W-:Y:S02]  /*34a0*/  LOP3.LUT R43, R43, 0xfbffffff, RZ, 0xc0, !PT ;  /* 0xfbffffff2b2b7812 */ /* 0x000fe400078ec0ff */
[----:B------:R-:W-:Y:S02]  /*34b0*/  PRMT R40, RZ, 0x7610, R40 ;  /* 0x00007610ff287816 */ /* 0x000fe40000000028 */
[----:B------:R-:W-:Y:S02]  /*34c0*/  PRMT R37, RZ, 0x7610, R37 ;  /* 0x00007610ff257816 */ /* 0x000fe40000000025 */
[----:B------:R-:W-:Y:S02]  /*34d0*/  PRMT R36, RZ, 0x7610, R36 ;  /* 0x00007610ff247816 */ /* 0x000fe40000000024 */
[----:B------:R-:W-:Y:S02]  /*34e0*/  @P6 LOP3.LUT R43, R43, 0x4000000, RZ, 0xfc, !PT ;  /* 0x040000002b2b6812 */ /* 0x000fe400078efcff */
[----:B0-----:R-:W-:-:S02]  /*34f0*/  PRMT R12, RZ, 0x7610, R12 ;  /* 0x00007610ff0c7816 */ /* 0x001fc4000000000c */
[C---:B--2---:R-:W-:Y:S02]  /*3500*/  @!P1 PRMT R40, R19.reuse, 0x7610, R40 ;  /* 0x0000761013289816 */ /* 0x044fe40000000028 */
[----:B------:R-:W-:Y:S02]  /*3510*/  @!P1 PRMT R37, R19, 0x7632, R37 ;  /* 0x0000763213259816 */ /* 0x000fe40000000025 */
[----:B------:R-:W-:Y:S02]  /*3520*/  @!P1 PRMT R36, R20, 0x7610, R36 ;  /* 0x0000761014249816 */ /* 0x000fe40000000024 */
[----:B------:R-:W-:Y:S02]  /*3530*/  LOP3.LUT P1, RZ, R43, 0x100000, RZ, 0xc0, !PT ;  /* 0x001000002bff7812 */ /* 0x000fe4000782c0ff */
[----:B------:R-:W-:-:S04]  /*3540*/  PRMT R26, RZ, 0x7610, R26 ;  /* 0x00007610ff1a7816 */ /* 0x000fc8000000001a */
[----:B------:R-:W-:-:S05]  /*3550*/  @!P3 PRMT R26, R24, 0x7610, R26 ;  /* 0x00007610181ab816 */ /* 0x000fca000000001a */
[----:B------:R0:W-:Y:S02]  /*3560*/  STL.S16 [R1+0x174], R26 ;  /* 0x0001741a01007387 */ /* 0x0001e40000100600 */
[----:B0-----:R-:W-:-:S06]  /*3570*/  HFMA2 R26, -RZ, RZ, 0, 0 ;  /* 0x00000000ff1a7431 */ /* 0x001fcc00000001ff */
[----:B------:R-:W2:Y:S01]  /*3580*/  @!P2 LDG.E R26, desc[UR10][R28.64] ;  /* 0x0000000a1c1aa981 */ /* 0x000ea2000c1e1900 */
[----:B---3--:R-:W-:-:S05]  /*3590*/  @!P2 PRMT R12, R25, 0x7632, R12 ;  /* 0x00007632190ca816 */ /* 0x008fca000000000c */
[----:B------:R0:W-:Y:S02]  /*35a0*/  STL.S16 [R1+0x16c], R12 ;  /* 0x00016c0c01007387 */ /* 0x0001e40000100600 */
[----:B0-----:R-:W-:-:S06]  /*35b0*/  HFMA2 R12, -RZ, RZ, 0, 0 ;  /* 0x00000000ff0c7431 */ /* 0x001fcc00000001ff */
[----:B------:R-:W3:Y:S01]  /*35c0*/  @!P1 LDG.E R12, desc[UR10][R14.64] ;  /* 0x0000000a0e0c9981 */ /* 0x000ee2000c1e1900 */
[----:B------:R-:W-:Y:S02]  /*35d0*/  PRMT R41, RZ, 0x7610, R41 ;  /* 0x00007610ff297816 */ /* 0x000fe40000000029 */
[----:B------:R-:W-:Y:S02]  /*35e0*/  PRMT R33, RZ, 0x7610, R33 ;  /* 0x00007610ff217816 */ /* 0x000fe40000000021 */
[----:B------:R-:W-:Y:S02]  /*35f0*/  @!P0 PRMT R41, R18, 0x7632, R41 ;  /* 0x0000763212298816 */ /* 0x000fe40000000029 */
[----:B------:R-:W-:Y:S02]  /*3600*/  PRMT R32, RZ, 0x7610, R32 ;  /* 0x00007610ff207816 */ /* 0x000fe40000000020 */
[----:B------:R-:W-:Y:S01]  /*3610*/  PRMT R31, RZ, 0x7610, R31 ;  /* 0x00007610ff1f7816 */ /* 0x000fe2000000001f */
[----:B----4-:R0:W-:Y:S01]  /*3620*/  STL.64 [R1+0x498], R22 ;  /* 0x0004981601007387 */ /* 0x0101e20000100a00 */
[----:B------:R-:W-:-:S02]  /*3630*/  @!P4 PRMT R33, R22, 0x7610, R33 ;  /* 0x000076101621c816 */ /* 0x000fc40000000021 */
[C---:B------:R-:W-:Y:S01]  /*3640*/  @!P3 PRMT R32, R23.reuse, 0x7610, R32 ;  /* 0x000076101720b816 */ /* 0x040fe20000000020 */
[----:B------:R1:W-:Y:S01]  /*3650*/  STL.S16 [R1+0x18c], R41 ;  /* 0x00018c2901007387 */ /* 0x0003e20000100600 */
[----:B------:R-:W-:-:S03]  /*3660*/  @!P3 PRMT R31, R23, 0x7632, R31 ;  /* 0x00007632171fb816 */ /* 0x000fc6000000001f */
[----:B------:R4:W-:Y:S01]  /*3670*/  STL.S16 [R1+0x128], R40 ;  /* 0x0001282801007387 */ /* 0x0009e20000100600 */
[----:B0-----:R-:W-:Y:S02]  /*3680*/  PRMT R23, RZ, 0x7610, R23 ;  /* 0x00007610ff177816 */ /* 0x001fe40000000017 */
[----:B------:R-:W-:Y:S02]  /*3690*/  PRMT R22, RZ, 0x7610, R22 ;  /* 0x00007610ff167816 */ /* 0x000fe40000000016 */
[----:B-1----:R-:W-:Y:S02]  /*36a0*/  MOV R41, R39 ;  /* 0x0000002700297202 */ /* 0x002fe40000000f00 */
[----:B----4-:R-:W-:Y:S02]  /*36b0*/  MOV R40, R38 ;  /* 0x0000002600287202 */ /* 0x010fe40000000f00 */
[----:B------:R-:W4:Y:S01]  /*36c0*/  LDL.LU.64 R38, [R1+0x138] ;  /* 0x0001380001267983 */ /* 0x000f220000300a00 */
[----:B------:R-:W-:-:S05]  /*36d0*/  @!P2 PRMT R23, R25, 0x7610, R23 ;  /* 0x000076101917a816 */ /* 0x000fca0000000017 */
[----:B------:R-:W-:Y:S01]  /*36e0*/  STL.S16 [R1+0x168], R23 ;  /* 0x0001681701007387 */ /* 0x000fe20000100600 */
[----:B------:R-:W-:Y:S02]  /*36f0*/  PRMT R35, RZ, 0x7610, R35 ;  /* 0x00007610ff237816 */ /* 0x000fe40000000023 */
[----:B------:R-:W-:Y:S02]  /*3700*/  PRMT R34, RZ, 0x7610, R34 ;  /* 0x00007610ff227816 */ /* 0x000fe40000000022 */
[C---:B------:R-:W-:Y:S02]  /*3710*/  @!P4 PRMT R35, R21.reuse, 0x7610, R35 ;  /* 0x000076101523c816 */ /* 0x040fe40000000023 */
[----:B------:R-:W-:-:S03]  /*3720*/  @!P4 PRMT R34, R21, 0x7632, R34 ;  /* 0x000076321522c816 */ /* 0x000fc60000000022 */
[----:B------:R-:W-:Y:S04]  /*3730*/  STL.S16 [R1+0x198], R35 ;  /* 0x0001982301007387 */ /* 0x000fe80000100600 */
[----:B------:R0:W-:Y:S01]  /*3740*/  STL.S16 [R1+0x210], R34 ;  /* 0x0002102201007387 */ /* 0x0001e20000100600 */
[----:B------:R-:W-:Y:S02]  /*3750*/  PRMT R27, RZ, 0x7610, R27 ;  /* 0x00007610ff1b7816 */ /* 0x000fe4000000001b */
[----:B------:R-:W-:Y:S01]  /*3760*/  LOP3.LUT P3, RZ, R43, 0x80000, RZ, 0xc0, !PT ;  /* 0x000800002bff7812 */ /* 0x000fe2000786c0ff */
[----:B0-----:R-:W4:Y:S01]  /*3770*/  LDL.LU.64 R34, [R1+0x308] ;  /* 0x0003080001227983 */ /* 0x001f220000300a00 */
[----:B---3--:R-:W-:-:S05]  /*3780*/  @!P1 PRMT R22, R12, 0x7610, R22 ;  /* 0x000076100c169816 */ /* 0x008fca0000000016 */
[----:B------:R0:W-:Y:S04]  /*3790*/  STL.S16 [R1+0x154], R22 ;  /* 0x0001541601007387 */ /* 0x0001e80000100600 */
[----:B0-----:R-:W3:Y:S01]  /*37a0*/  LDL.LU.64 R22, [R1+0x310] ;  /* 0x0003100001167983 */ /* 0x001ee20000300a00 */
[----:B--2---:R-:W-:Y:S01]  /*37b0*/  @!P2 PRMT R27, R26, 0x7632, R27 ;  /* 0x000076321a1ba816 */ /* 0x004fe2000000001b */
[----:B------:R-:W-:-:S04]  /*37c0*/  HFMA2 R29, -RZ, RZ, 0, 0 ;  /* 0x00000000ff1d7431 */ /* 0x000fc800000001ff */
[----:B------:R0:W-:Y:S01]  /*37d0*/  STL.S16 [R1+0x164], R27 ;  /* 0x0001641b01007387 */ /* 0x0001e20000100600 */
[----:B------:R-:W-:-:S03]  /*37e0*/  PRMT R30, RZ, 0x7610, R30 ;  /* 0x00007610ff1e7816 */ /* 0x000fc6000000001e */
[----:B------:R-:W2:Y:S01]  /*37f0*/  @!P3 LDG.E R29, desc[UR10][R4.64] ;  /* 0x0000000a041db981 */ /* 0x000ea2000c1e1900 */
[----:B0-----:R-:W-:-:S06]  /*3800*/  MOV R27, RZ ;  /* 0x000000ff001b7202 */ /* 0x001fcc0000000f00 */
[----:B------:R-:W2:Y:S01]  /*3810*/  @!P1 LDG.E R27, desc[UR10][R10.64] ;  /* 0x0000000a0a1b9981 */ /* 0x000ea2000c1e1900 */
[----:B------:R-:W-:-:S03]  /*3820*/  @!P2 PRMT R30, R26, 0x7610, R30 ;  /* 0x000076101a1ea816 */ /* 0x000fc6000000001e */
[----:B------:R-:W-:Y:S04]  /*3830*/  STL.S16 [R1+0x1c0], R37 ;  /* 0x0001c02501007387 */ /* 0x000fe80000100600 */
[----:B------:R0:W-:Y:S04]  /*3840*/  STL.S16 [R1+0x19c], R36 ;  /* 0x00019c2401007387 */ /* 0x0001e80000100600 */
[----:B------:R-:W-:Y:S04]  /*3850*/  STL.S16 [R1+0x170], R31 ;  /* 0x0001701f01007387 */ /* 0x000fe80000100600 */
[----:B------:R1:W-:Y:S04]  /*3860*/  STL.S16 [R1+0x160], R30 ;  /* 0x0001601e01007387 */ /* 0x0003e80000100600 */
[----:B0-----:R-:W2:Y:S01]  /*3870*/  LDL.LU.64 R36, [R1+0x300] ;  /* 0x0003000001247983 */ /* 0x001ea20000300a00 */
[----:B-1----:R-:W-:-:S02]  /*3880*/  CS2R R30, SRZ ;  /* 0x00000000001e7805 */ /* 0x002fc4000001ff00 */
[----:B------:R-:W-:-:S04]  /*3890*/  LOP3.LUT P5, RZ, R43, 0x40000, RZ, 0xc0, !PT ;  /* 0x000400002bff7812 */ /* 0x000fc800078ac0ff */
[----:B------:R-:W2:Y:S04]  /*38a0*/  @!P3 LDG.E R30, desc[UR10][R2.64] ;  /* 0x0000000a021eb981 */ /* 0x000ea8000c1e1900 */
[----:B------:R-:W-:Y:S05]  /*38b0*/  STL.S16 [R1+0x214], R33 ;  /* 0x0002142101007387 */ /* 0x000fea0000100600 */
[----:B----4-:R-:W4:Y:S04]  /*38c0*/  @!P5 LDG.E R31, desc[UR10][R38.64] ;  /* 0x0000000a261fd981 */ /* 0x010f28000c1e1900 */
[----:B------:R0:W-:Y:S01]  /*38d0*/  STL.S16 [R1+0x124], R32 ;  /* 0x0001242001007387 */ /* 0x0001e20000100600 */
[----:B------:R-:W-:-:S02]  /*38e0*/  @!P0 PRMT R42, R18, 0x7610, R42 ;  /* 0x00007610122a8816 */ /* 0x000fc4000000002a */
[----:B------:R-:W-:Y:S01]  /*38f0*/  LOP3.LUT P6, RZ, R43, 0x10000, RZ, 0xc0, !PT ;  /* 0x000100002bff7812 */ /* 0x000fe200078cc0ff */
[----:B------:R-:W-:Y:S04]  /*3900*/  STL [R1+0x48c], R20 ;  /* 0x00048c1401007387 */ /* 0x000fe80000100800 */
[----:B------:R1:W-:Y:S01]  /*3910*/  STL.64 [R1+0x490], R20 ;  /* 0x0004901401007387 */ /* 0x0003e20000100a00 */
[----:B0-----:R-:W-:-:S03]  /*3920*/  CS2R R32, SRZ ;  /* 0x0000000000207805 */ /* 0x001fc6000001ff00 */
[----:B------:R0:W-:Y:S01]  /*3930*/  STL [R1+0x4b8], R20 ;  /* 0x0004b81401007387 */ /* 0x0001e20000100800 */
[----:B------:R-:W-:-:S03]  /*3940*/  PRMT R14, RZ, 0x7610, R14 ;  /* 0x00007610ff0e7816 */ /* 0x000fc6000000000e */
[----:B------:R0:W-:Y:S04]  /*3950*/  STL [R1+0x4d0], R15 ;  /* 0x0004d00f01007387 */ /* 0x0001e80000100800 */
[----:B------:R-:W4:Y:S04]  /*3960*/  LDL.LU.64 R38, [R1+0x2e8] ;  /* 0x0002e80001267983 */ /* 0x000f280000300a00 */
[----:B---3--:R-:W3:Y:S01]  /*3970*/  @!P5 LDG.E R32, desc[UR10][R22.64] ;  /* 0x0000000a1620d981 */ /* 0x008ee2000c1e1900 */
[----:B------:R-:W-:Y:S02]  /*3980*/  LOP3.LUT P0, RZ, R43, 0x20000, RZ, 0xc0, !PT ;  /* 0x000200002bff7812 */ /* 0x000fe4000780c0ff */
[----:B-1----:R-:W-:-:S02]  /*3990*/  PRMT R21, RZ, 0x7610, R21 ;  /* 0x00007610ff157816 */ /* 0x002fc40000000015 */
[----:B0-----:R-:W-:Y:S02]  /*39a0*/  PRMT R20, RZ, 0x7610, R20 ;  /* 0x00007610ff147816 */ /* 0x001fe40000000014 */
[----:B------:R-:W-:Y:S01]  /*39b0*/  PRMT R15, RZ, 0x7610, R15 ;  /* 0x00007610ff0f7816 */ /* 0x000fe2000000000f */
[----:B------:R-:W-:Y:S01]  /*39c0*/  STL [R1+0x4a4], R17 ;  /* 0x0004a41101007387 */ /* 0x000fe20000100800 */
[----:B------:R-:W-:-:S03]  /*39d0*/  PRMT R16, RZ, 0x7610, R16 ;  /* 0x00007610ff107816 */ /* 0x000fc60000000010 */
[----:B------:R-:W-:Y:S04]  /*39e0*/  STL.64 [R1+0x3e8], R6 ;  /* 0x0003e80601007387 */ /* 0x000fe80000100a00 */
[----:B------:R0:W3:Y:S04]  /*39f0*/  @!P0 LDG.E R33, desc[UR10][R34.64] ;  /* 0x0000000a22218981 */ /* 0x0000e8000c1e1900 */
[----:B------:R-:W-:Y:S04]  /*3a00*/  STL [R1+0x484], R6 ;  /* 0x0004840601007387 */ /* 0x000fe80000100800 */
[----:B------:R-:W-:Y:S01]  /*3a10*/  STL [R1+0x4a0], R6 ;  /* 0x0004a00601007387 */ /* 0x000fe20000100800 */
[----:B0-----:R-:W-:-:S03]  /*3a20*/  CS2R R34, SRZ ;  /* 0x0000000000227805 */ /* 0x001fc6000001ff00 */
[----:B------:R-:W-:Y:S04]  /*3a30*/  STL.64 [R1+0x4c8], R6 ;  /* 0x0004c80601007387 */ /* 0x000fe80000100a00 */
[----:B------:R-:W3:Y:S04]  /*3a40*/  @!P6 LDG.E R35, desc[UR10][R44.64] ;  /* 0x0000000a2c23e981 */ /* 0x000ee8000c1e1900 */
[----:B------:R-:W-:Y:S04]  /*3a50*/  STL.64 [R1+0x3e0], R8 ;  /* 0x0003e00801007387 */ /* 0x000fe80000100a00 */
[----:B------:R-:W-:Y:S04]  /*3a60*/  STL [R1+0x474], R24 ;  /* 0x0004741801007387 */ /* 0x000fe80000100800 */
[----:B------:R-:W3:Y:S01]  /*3a70*/  LDL.LU R45, [R1+0x4d4] ;  /* 0x0004d400012d7983 */ /* 0x000ee20000300800 */
[----:B--2---:R-:W-:-:S02]  /*3a80*/  @!P1 PRMT R21, R27, 0x7632, R21 ;  /* 0x000076321b159816 */ /* 0x004fc40000000015 */
[----:B------:R-:W-:Y:S01]  /*3a90*/  @!P3 PRMT R20, R29, 0x7610, R20 ;  /* 0x000076101d14b816 */ /* 0x000fe20000000014 */
[----:B------:R0:W2:Y:S04]  /*3aa0*/  @!P0 LDG.E R34, desc[UR10][R36.64] ;  /* 0x0000000a24228981 */ /* 0x0000a8000c1e1900 */
[----:B------:R-:W-:Y:S04]  /*3ab0*/  STL.S16 [R1+0x2f4], R21 ;  /* 0x0002f41501007387 */ /* 0x000fe80000100600 */
[----:B------:R1:W-:Y:S01]  /*3ac0*/  STL.S16 [R1+0x138], R20 ;  /* 0x0001381401007387 */ /* 0x0003e20000100600 */
[----:B------:R-:W-:-:S03]  /*3ad0*/  @!P3 PRMT R14, R30, 0x7632, R14 ;  /* 0x000076321e0eb816 */ /* 0x000fc6000000000e */
[----:B------:R-:W-:Y:S04]  /*3ae0*/  STL.64 [R1+0x478], R24 ;  /* 0x0004781801007387 */ /* 0x000fe80000100a00 */
[----:B------:R-:W-:Y:S04]  /*3af0*/  STL.64 [R1+0x4c0], R24 ;  /* 0x0004c01801007387 */ /* 0x000fe80000100a00 */
[----:B-1----:R-:W2:Y:S01]  /*3b00*/  LDL.LU.64 R20, [R1+0x2f8] ;  /* 0x0002f80001147983 */ /* 0x002ea20000300a00 */
[----:B------:R-:W-:-:S03]  /*3b10*/  @!P3 PRMT R15, R30, 0x7610, R15 ;  /* 0x000076101e0fb816 */ /* 0x000fc6000000000f */
[----:B------:R-:W-:Y:S04]  /*3b20*/  STL.S16 [R1+0x318], R14 ;  /* 0x0003180e01007387 */ /* 0x000fe80000100600 */
[----:B------:R1:W-:Y:S01]  /*3b30*/  STL.S16 [R1+0x14c], R15 ;  /* 0x00014c0f01007387 */ /* 0x0003e20000100600 */
[----:B------:R-:W-:Y:S02]  /*3b40*/  PRMT R17, RZ, 0x7610, R17 ;  /* 0x00007610ff117816 */ /* 0x000fe40000000011 */
[----:B------:R-:W-:Y:S01]  /*3b50*/  PRMT R5, RZ, 0x7610, R5 ;  /* 0x00007610ff057816 */ /* 0x000fe20000000005 */
[----:B------:R-:W2:Y:S04]  /*3b60*/  LDL.LU.64 R22, [R1+0x2d8] ;  /* 0x0002d80001167983 */ /* 0x000ea80000300a00 */
[----:B-1----:R-:W2:Y:S01]  /*3b70*/  LDL.LU.64 R14, [R1+0x2e0] ;  /* 0x0002e000010e7983 */ /* 0x002ea20000300a00 */
[----:B------:R-:W-:-:S02]  /*3b80*/  @!P3 PRMT R17, R29, 0x7632, R17 ;  /* 0x000076321d11b816 */ /* 0x000fc40000000011 */
[----:B----4-:R-:W-:Y:S02]  /*3b90*/  @!P5 PRMT R16, R31, 0x7610, R16 ;  /* 0x000076101f10d816 */ /* 0x010fe40000000010 */
[----:B------:R-:W-:Y:S01]  /*3ba0*/  PRMT R7, RZ, 0x7610, R7 ;  /* 0x00007610ff077816 */ /* 0x000fe20000000007 */
[----:B------:R-:W-:Y:S01]  /*3bb0*/  STL.S16 [R1+0x148], R17 ;  /* 0x0001481101007387 */ /* 0x000fe20000100600 */
[----:B------:R-:W-:-:S03]  /*3bc0*/  PRMT R6, RZ, 0x7610, R6 ;  /* 0x00007610ff067816 */ /* 0x000fc60000000006 */
[----:B------:R1:W-:Y:S04]  /*3bd0*/  STL.S16 [R1+0x144], R16 ;  /* 0x0001441001007387 */ /* 0x0003e80000100600 */
[----:B-1----:R-:W4:Y:S01]  /*3be0*/  LDL.LU.64 R16, [R1+0x2c0] ;  /* 0x0002c00001107983 */ /* 0x002f220000300a00 */
[C---:B---3--:R-:W-:Y:S02]  /*3bf0*/  @!P5 PRMT R7, R32.reuse, 0x7610, R7 ;  /* 0x000076102007d816 */ /* 0x048fe40000000007 */
[----:B------:R-:W-:-:S03]  /*3c00*/  @!P5 PRMT R6, R32, 0x7632, R6 ;  /* 0x000076322006d816 */ /* 0x000fc60000000006 */
[----:B------:R-:W-:Y:S04]  /*3c10*/  STL.S16 [R1+0x300], R7 ;  /* 0x0003000701007387 */ /* 0x000fe80000100600 */
[----:B------:R1:W-:Y:S04]  /*3c20*/  STL.S16 [R1+0x304], R6 ;  /* 0x0003040601007387 */ /* 0x0003e80000100600 */
[----:B-1----:R-:W3:Y:S01]  /*3c30*/  LDL.LU.64 R6, [R1+0x2d0] ;  /* 0x0002d00001067983 */ /* 0x002ee20000300a00 */
[----:B------:R-:W-:-:S04]  /*3c40*/  PRMT R9, RZ, 0x7610, R9 ;  /* 0x00007610ff097816 */ /* 0x000fc80000000009 */
[----:B------:R-:W-:Y:S02]  /*3c50*/  @!P5 PRMT R9, R31, 0x7632, R9 ;  /* 0x000076321f09d816 */ /* 0x000fe40000000009 */
[----:B------:R-:W-:Y:S02]  /*3c60*/  LOP3.LUT P5, RZ, R43, 0x800, RZ, 0xc0, !PT ;  /* 0x000008002bff7812 */ /* 0x000fe400078ac0ff */
[----:B0-----:R-:W-:Y:S02]  /*3c70*/  CS2R R36, SRZ ;  /* 0x0000000000247805 */ /* 0x001fe4000001ff00 */
[----:B------:R-:W-:Y:S02]  /*3c80*/  PRMT R25, RZ, 0x7610, R25 ;  /* 0x00007610ff197816 */ /* 0x000fe40000000019 */
[----:B------:R-:W-:Y:S02]  /*3c90*/  PRMT R24, RZ, 0x7610, R24 ;  /* 0x00007610ff187816 */ /* 0x000fe40000000018 */
[----:B------:R-:W-:-:S05]  /*3ca0*/  LOP3.LUT R45, R45, 0xffffffef, RZ, 0xc0, !PT ;  /* 0xffffffef2d2d7812 */ /* 0x000fca00078ec0ff */
[----:B------:R-:W-:Y:S02]  /*3cb0*/  @P5 LOP3.LUT R45, R45, 0x10, RZ, 0xfc, !PT ;  /* 0x000000102d2d5812 */ /* 0x000fe400078efcff */
[----:B------:R-:W-:Y:S02]  /*3cc0*/  LOP3.LUT P5, RZ, R43, 0x10000, RZ, 0xc0, !PT ;  /* 0x000100002bff7812 */ /* 0x000fe400078ac0ff */
[----:B------:R-:W-:Y:S02]  /*3cd0*/  @!P1 PRMT R25, R12, 0x7632, R25 ;  /* 0x000076320c199816 */ /* 0x000fe40000000019 */
[----:B------:R-:W-:Y:S02]  /*3ce0*/  @!P1 PRMT R24, R27, 0x7610, R24 ;  /* 0x000076101b189816 */ /* 0x000fe40000000018 */
[----:B------:R-:W-:Y:S02]  /*3cf0*/  LOP3.LUT P1, RZ, R43, 0x8000, RZ, 0xc0, !PT ;  /* 0x000080002bff7812 */ /* 0x000fe4000782c0ff */
[----:B------:R-:W-:-:S02]  /*3d00*/  PRMT R4, RZ, 0x7610, R4 ;  /* 0x00007610ff047816 */ /* 0x000fc40000000004 */
[----:B------:R-:W-:Y:S02]  /*3d10*/  @!P0 PRMT R5, R33, 0x7632, R5 ;  /* 0x0000763221058816 */ /* 0x000fe40000000005 */
[----:B--2---:R-:W-:Y:S01]  /*3d20*/  @!P0 PRMT R4, R34, 0x7610, R4 ;  /* 0x0000761022048816 */ /* 0x004fe20000000004 */
[----:B------:R-:W2:Y:S04]  /*3d30*/  @!P5 LDG.E R36, desc[UR10][R20.64] ;  /* 0x0000000a1424d981 */ /* 0x000ea8000c1e1900 */
[----:B------:R-:W-:Y:S04]  /*3d40*/  STL.S16 [R1+0x158], R25 ;  /* 0x0001581901007387 */ /* 0x000fe80000100600 */
[----:B------:R0:W-:Y:S04]  /*3d50*/  STL.S16 [R1+0x15c], R24 ;  /* 0x00015c1801007387 */ /* 0x0001e80000100600 */
[----:B------:R1:W2:Y:S04]  /*3d60*/  @!P1 LDG.E R37, desc[UR10][R38.64] ;  /* 0x0000000a26259981 */ /* 0x0002a8000c1e1900 */
[----:B------:R-:W-:Y:S04]  /*3d70*/  STL.S16 [R1+0x2e0], R4 ;  /* 0x0002e00401007387 */ /* 0x000fe80000100600 */
[----:B0-----:R-:W2:Y:S01]  /*3d80*/  LDL.LU.64 R24, [R1+0x2c8] ;  /* 0x0002c80001187983 */ /* 0x001ea20000300a00 */
[----:B-1----:R-:W-:-:S03]  /*3d90*/  CS2R R38, SRZ ;  /* 0x0000000000267805 */ /* 0x002fc6000001ff00 */
[----:B------:R0:W-:Y:S01]  /*3da0*/  STL.S16 [R1+0x2cc], R5 ;  /* 0x0002cc0501007387 */ /* 0x0001e20000100600 */
[----:B------:R-:W-:-:S03]  /*3db0*/  PRMT R8, RZ, 0x7610, R8 ;  /* 0x00007610ff087816 */ /* 0x000fc60000000008 */
[----:B------:R-:W2:Y:S01]  /*3dc0*/  @!P1 LDG.E R38, desc[UR10][R14.64] ;  /* 0x0000000a0e269981 */ /* 0x000ea2000c1e1900 */
[----:B------:R-:W-:-:S03]  /*3dd0*/  LOP3.LUT P3, RZ, R43, 0x2000, RZ, 0xc0, !PT ;  /* 0x000020002bff7812 */ /* 0x000fc6000786c0ff */
[----:B------:R1:W-:Y:S04]  /*3de0*/  STL.S16 [R1+0x2f0], R9 ;  /* 0x0002f00901007387 */ /* 0x0003e80000100600 */
[----:B0-----:R-:W2:Y:S01]  /*3df0*/  LDL.LU.64 R4, [R1+0x2b8] ;  /* 0x0002b80001047983 */ /* 0x001ea20000300a00 */
[----:B------:R-:W-:-:S03]  /*3e00*/  @!P0 PRMT R8, R33, 0x7610, R8 ;  /* 0x0000761021088816 */ /* 0x000fc60000000008 */
[----:B------:R-:W2:Y:S01]  /*3e10*/  LDL.LU.64 R14, [R1+0x2b0] ;  /* 0x0002b000010e7983 */ /* 0x000ea20000300a00 */
[----:B-1----:R-:W-:-:S03]  /*3e20*/  MOV R9, R41 ;  /* 0x0000002900097202 */ /* 0x002fc60000000f00 */
[----:B------:R0:W-:Y:S04]  /*3e30*/  STL.S16 [R1+0x2c8], R8 ;  /* 0x0002c80801007387 */ /* 0x0001e80000100600 */
[----:B------:R1:W-:Y:S04]  /*3e40*/  STL.S16 [R1+0x188], R42 ;  /* 0x0001882a01007387 */ /* 0x0003e80000100600 */
[----:B------:R-:W2:Y:S01]  /*3e50*/  LDL.LU.64 R20, [R1+0x2a0] ;  /* 0x0002a00001147983 */ /* 0x000ea20000300a00 */
[----:B0-----:R-:W-:Y:S02]  /*3e60*/  MOV R8, R40 ;  /* 0x0000002800087202 */ /* 0x001fe40000000f00 */
[----:B------:R-:W-:Y:S01]  /*3e70*/  CS2R R40, SRZ ;  /* 0x0000000000287805 */ /* 0x000fe2000001ff00 */
[----:B-1----:R-:W-:-:S05]  /*3e80*/  HFMA2 R42, -RZ, RZ, 0, 0 ;  /* 0x00000000ff2a7431 */ /* 0x002fca00000001ff */
[----:B----4-:R-:W4:Y:S04]  /*3e90*/  @!P3 LDG.E R41, desc[UR10][R16.64] ;  /* 0x0000000a1029b981 */ /* 0x010f28000c1e1900 */
[----:B------:R-:W4:Y:S04]  /*3ea0*/  LDL.LU.64 R16, [R1+0x270] ;  /* 0x0002700001107983 */ /* 0x000f280000300a00 */
[----:B---3--:R-:W3:Y:S04]  /*3eb0*/  @!P3 LDG.E R42, desc[UR10][R6.64] ;  /* 0x0000000a062ab981 */ /* 0x008ee8000c1e1900 */
[----:B------:R-:W3:Y:S01]  /*3ec0*/  LDL.LU.64 R6, [R1+0x2a8] ;  /* 0x0002a80001067983 */ /* 0x000ee20000300a00 */
[----:B------:R-:W-:-:S02]  /*3ed0*/  PRMT R3, RZ, 0x7610, R3 ;  /* 0x00007610ff037816 */ /* 0x000fc40000000003 */
[----:B------:R-:W-:Y:S01]  /*3ee0*/  LOP3.LUT R45, R45, 0xfffffff7, RZ, 0xc0, !PT ;  /* 0xfffffff72d2d7812 */ /* 0x000fe200078ec0ff */
[----:B------:R0:W-:Y:S01]  /*3ef0*/  STL.64 [R1+0x4b0], R18 ;  /* 0x0004b01201007387 */ /* 0x0001e20000100a00 */
[----:B------:R-:W-:Y:S02]  /*3f00*/  LOP3.LUT P4, RZ, R43, 0x1000, RZ, 0xc0, !PT ;  /* 0x000010002bff7812 */ /* 0x000fe4000788c0ff */
[----:B------:R-:W-:Y:S02]  /*3f10*/  PRMT R10, RZ, 0x7610, R10 ;  /* 0x00007610ff0a7816 */ /* 0x000fe4000000000a */
[----:B------:R-:W-:Y:S02]  /*3f20*/  @P3 LOP3.LUT R45, R45, 0x8, RZ, 0xfc, !PT ;  /* 0x000000082d2d3812 */ /* 0x000fe400078efcff */
[----:B0-----:R-:W-:Y:S02]  /*3f30*/  PRMT R19, RZ, 0x7610, R19 ;  /* 0x00007610ff137816 */ /* 0x001fe40000000013 */
[----:B------:R-:W-:-:S02]  /*3f40*/  PRMT R18, RZ, 0x7610, R18 ;  /* 0x00007610ff127816 */ /* 0x000fc40000000012 */
[C---:B------:R-:W-:Y:S02]  /*3f50*/  @!P5 PRMT R19, R35.reuse, 0x7610, R19 ;  /* 0x000076102313d816 */ /* 0x040fe40000000013 */
[----:B------:R-:W-:Y:S02]  /*3f60*/  @!P5 PRMT R18, R35, 0x7632, R18 ;  /* 0x000076322312d816 */ /* 0x000fe40000000012 */
[C---:B------:R-:W-:Y:S02]  /*3f70*/  LOP3.LUT P2, RZ, R43.reuse, 0x4000, RZ, 0xc0, !PT ;  /* 0x000040002bff7812 */ /* 0x040fe4000784c0ff */
[----:B------:R-:W-:-:S11]  /*3f80*/  LOP3.LUT P6, RZ, R43, 0x400, RZ, 0xc0, !PT ;  /* 0x000004002bff7812 */ /* 0x000fd600078cc0ff */
[----:B------:R-:W3:Y:S01]  /*3f90*/  @!P2 LDG.E R40, desc[UR10][R22.64] ;  /* 0x0000000a1628a981 */ /* 0x000ee2000c1e1900 */
[C---:B--2---:R-:W-:Y:S02]  /*3fa0*/  @!P5 PRMT R3, R36.reuse, 0x7632, R3 ;  /* 0x000076322403d816 */ /* 0x044fe40000000003 */
[----:B------:R-:W-:Y:S02]  /*3fb0*/  @!P5 PRMT R10, R36, 0x7610, R10 ;  /* 0x00007610240ad816 */ /* 0x000fe4000000000a */
[----:B------:R-:W-:Y:S01]  /*3fc0*/  LOP3.LUT P5, RZ, R45, 0x10, RZ, 0xc0, !PT ;  /* 0x000000102dff7812 */ /* 0x000fe200078ac0ff */
[----:B------:R0:W-:Y:S01]  /*3fd0*/  STL.S16 [R1+0x2c4], R3 ;  /* 0x0002c40301007387 */ /* 0x0001e20000100600 */
[----:B------:R-:W-:-:S03]  /*3fe0*/  PRMT R2, RZ, 0x7610, R2 ;  /* 0x00007610ff027816 */ /* 0x000fc60000000002 */
[----:B------:R-:W2:Y:S01]  /*3ff0*/  LDL.LU.64 R22, [R1+0x250] ;  /* 0x0002500001167983 */ /* 0x000ea20000300a00 */
[----:B0-----:R-:W-:-:S03]  /*4000*/  HFMA2 R3, -RZ, RZ, 0, 0 ;  /* 0x00000000ff037431 */ /* 0x001fc600000001ff */
[----:B------:R0:W-:Y:S04]  /*4010*/  STL.S16 [R1+0x2c0], R10 ;  /* 0x0002c00a01007387 */ /* 0x0001e80000100600 */
[----:B------:R-:W2:Y:S04]  /*4020*/  @!P2 LDG.E R39, desc[UR10][R24.64] ;  /* 0x0000000a1827a981 */ /* 0x000ea8000c1e1900 */
[----:B------:R1:W2:Y:S01]  /*4030*/  @!P4 LDG.E R3, desc[UR10][R4.64] ;  /* 0x0000000a0403c981 */ /* 0x0002a2000c1e1900 */
[----:B0-----:R-:W-:Y:S02]  /*4040*/  MOV R10, RZ ;  /* 0x000000ff000a7202 */ /* 0x001fe40000000f00 */
[----:B------:R-:W-:-:S02]  /*4050*/  @!P0 PRMT R2, R34, 0x7632, R2 ;  /* 0x0000763222028816 */ /* 0x000fc40000000002 */
[----:B------:R-:W-:Y:S01]  /*4060*/  LOP3.LUT P3, RZ, R43, 0x100, RZ, 0xc0, !PT ;  /* 0x000001002bff7812 */ /* 0x000fe2000786c0ff */
[----:B------:R-:W-:Y:S01]  /*4070*/  STL.S16 [R1+0x150], R19 ;  /* 0x0001501301007387 */ /* 0x000fe20000100600 */
[----:B-1----:R-:W-:-:S03]  /*4080*/  CS2R R4, SRZ ;  /* 0x0000000000047805 */ /* 0x002fc6000001ff00 */
[----:B------:R0:W-:Y:S01]  /*4090*/  STL.S16 [R1+0x2a4], R18 ;  /* 0x0002a41201007387 */ /* 0x0001e20000100600 */
[----:B------:R-:W-:-:S03]  /*40a0*/  MOV R44, RZ ;  /* 0x000000ff002c7202 */ /* 0x000fc60000000f00 */
[----:B------:R-:W-:Y:S04]  /*40b0*/  STL [R1+0x3b4], R0 ;  /* 0x0003b40001007387 */ /* 0x000fe80000100800 */
[----:B------:R1:W2:Y:S04]  /*40c0*/  @!P5 LDG.E R4, desc[UR10][R14.64] ;  /* 0x0000000a0e04d981 */ /* 0x0002a8000c1e1900 */
[----:B------:R-:W-:Y:S04]  /*40d0*/  STL [R1+0x3c0], R0 ;  /* 0x0003c00001007387 */ /* 0x000fe80000100800 */
[----:B------:R-:W-:Y:S04]  /*40e0*/  STL [R1+0x3d8], R0 ;  /* 0x0003d80001007387 */ /* 0x000fe80000100800 */
[----:B------:R-:W2:Y:S04]  /*40f0*/  LDL.LU R15, [R1+0x4d0] ;  /* 0x0004d000010f7983 */ /* 0x000ea80000300800 */
[----:B----4-:R-:W4:Y:S04]  /*4100*/  @!P6 LDG.E R10, desc[UR10][R16.64] ;  /* 0x0000000a100ae981 */ /* 0x010f28000c1e1900 */
[----:B------:R1:W-:Y:S04]  /*4110*/  STL.S16 [R1+0x2e4], R2 ;  /* 0x0002e40201007387 */ /* 0x0003e80000100600 */
[----:B0-----:R-:W4:Y:S04]  /*4120*/  LDL.LU.64 R18, [R1+0x290] ;  /* 0x0002900001127983 */ /* 0x001f280000300a00 */
[----:B------:R-:W4:Y:S01]  /*4130*/  LDL.LU.64 R16, [R1+0x280] ;  /* 0x0002800001107983 */ /* 0x000f220000300a00 */
[----:B-1----:R-:W-:-:S03]  /*4140*/  MOV R2, RZ ;  /* 0x000000ff00027202 */ /* 0x002fc60000000f00 */
[----:B------:R-:W-:Y:S04]  /*4150*/  STL [R1+0x3dc], R0 ;  /* 0x0003dc0001007387 */ /* 0x000fe80000100800 */
[----:B------:R-:W4:Y:S04]  /*4160*/  @!P4 LDG.E R2, desc[UR10][R20.64] ;  /* 0x0000000a1402c981 */ /* 0x000f28000c1e1900 */
[----:B------:R-:W-:Y:S04]  /*4170*/  STL [R1+0x3f0], R0 ;  /* 0x0003f00001007387 */ /* 0x000fe80000100800 */
[----:B------:R-:W-:Y:S04]  /*4180*/  STL [R1+0x3f8], R0 ;  /* 0x0003f80001007387 */ /* 0x000fe80000100800 */
[----:B------:R-:W4:Y:S04]  /*4190*/  LDL.LU.64 R20, [R1+0x288] ;  /* 0x0002880001147983 */ /* 0x000f280000300a00 */
[----:B------:R-:W-:Y:S04]  /*41a0*/  STL [R1+0x410], R0 ;  /* 0x0004100001007387 */ /* 0x000fe80000100800 */
        /* <DEDUP_REMOVED lines=14> */
[----:B------:R0:W-:Y:S01]  /*4290*/  STL [R1+0x4a8], R0 ;  /* 0x0004a80001007387 */ /* 0x0001e20000100800 */
[----:B------:R-:W-:-:S02]  /*42a0*/  LOP3.LUT R45, R45, 0xfffffffb, RZ, 0xc0, !PT ;  /* 0xfffffffb2d2d7812 */ /* 0x000fc400078ec0ff */
[----:B------:R-:W-:Y:S01]  /*42b0*/  PRMT R13, RZ, 0x7610, R13 ;  /* 0x00007610ff0d7816 */ /* 0x000fe2000000000d */
[----:B------:R-:W4:Y:S04]  /*42c0*/  LDL.LU.64 R24, [R1+0x298] ;  /* 0x0002980001187983 */ /* 0x000f280000300a00 */
[----:B---3--:R1:W3:Y:S04]  /*42d0*/  @!P5 LDG.E R5, desc[UR10][R6.64] ;  /* 0x0000000a0605d981 */ /* 0x0082e8000c1e1900 */
[----:B------:R-:W1:Y:S01]  /*42e0*/  LDL.LU.64 R6, [R1+0x4c8] ;  /* 0x0004c80001067983 */ /* 0x000e620000300a00 */
[----:B------:R-:W-:-:S02]  /*42f0*/  MOV R14, RZ ;  /* 0x000000ff000e7202 */ /* 0x000fc40000000f00 */
[----:B------:R-:W-:Y:S02]  /*4300*/  LOP3.LUT P0, RZ, R43, 0x200, RZ, 0xc0, !PT ;  /* 0x000002002bff7812 */ /* 0x000fe4000780c0ff */
[----:B0-----:R-:W-:Y:S02]  /*4310*/  PRMT R0, RZ, 0x7610, R0 ;  /* 0x00007610ff007816 */ /* 0x001fe40000000000 */
[----:B--2---:R-:W2:Y:S04]  /*4320*/  @!P3 LDG.E R14, desc[UR10][R22.64] ;  /* 0x0000000a160eb981 */ /* 0x004ea8000c1e1900 */
[----:B------:R-:W3:Y:S01]  /*4330*/  LDL.LU.64 R22, [R1+0x278] ;  /* 0x0002780001167983 */ /* 0x000ee20000300a00 */
[----:B------:R-:W-:Y:S02]  /*4340*/  @!P2 PRMT R0, R39, 0x7632, R0 ;  /* 0x000076322700a816 */ /* 0x000fe40000000000 */
[----:B------:R-:W-:-:S04]  /*4350*/  PRMT R15, RZ, 0x7610, R15 ;  /* 0x00007610ff0f7816 */ /* 0x000fc8000000000f */
[----:B------:R-:W-:-:S05]  /*4360*/  @!P2 PRMT R15, R40, 0x7632, R15 ;  /* 0x00007632280fa816 */ /* 0x000fca000000000f */
[----:B------:R0:W-:Y:S02]  /*4370*/  STL.S16 [R1+0x290], R15 ;  /* 0x0002900f01007387 */ /* 0x0001e40000100600 */
[----:B0-----:R-:W-:-:S06]  /*4380*/  HFMA2 R15, -RZ, RZ, 0, 0 ;  /* 0x00000000ff0f7431 */ /* 0x001fcc00000001ff */
[----:B----4-:R0:W4:Y:S04]  /*4390*/  @!P3 LDG.E R15, desc[UR10][R16.64] ;  /* 0x0000000a100fb981 */ /* 0x010128000c1e1900 */
[----:B------:R-:W2:Y:S04]  /*43a0*/  LDL.LU R17, [R1+0x4a4] ;  /* 0x0004a40001117983 */ /* 0x000ea80000300800 */
[----:B------:R3:W4:Y:S04]  /*43b0*/  @!P0 LDG.E R44, desc[UR10][R20.64] ;  /* 0x0000000a142c8981 */ /* 0x000728000c1e1900 */
[----:B------:R0:W-:Y:S04]  /*43c0*/  STL.S16 [R1+0x288], R0 ;  /* 0x0002880001007387 */ /* 0x0001e80000100600 */
[----:B------:R-:W4:Y:S04]  /*43d0*/  LDL.LU R20, [R1+0x4b8] ;  /* 0x0004b80001147983 */ /* 0x000f280000300800 */
[----:B0-----:R-:W4:Y:S01]  /*43e0*/  LDL.LU R0, [R1+0x4a8] ;  /* 0x0004a80001007983 */ /* 0x001f220000300800 */
[----:B-1----:R-:W-:-:S02]  /*43f0*/  PRMT R7, RZ, 0x7610, R7 ;  /* 0x00007610ff077816 */ /* 0x002fc40000000007 */
[----:B------:R-:W-:Y:S02]  /*4400*/  PRMT R6, RZ, 0x7610, R6 ;  /* 0x00007610ff067816 */ /* 0x000fe40000000006 */
[C---:B------:R-:W-:Y:S02]  /*4410*/  @!P1 PRMT R7, R37.reuse, 0x7610, R7 ;  /* 0x0000761025079816 */ /* 0x040fe40000000007 */
[----:B------:R-:W-:-:S03]  /*4420*/  @!P1 PRMT R6, R37, 0x7632, R6 ;  /* 0x0000763225069816 */ /* 0x000fc60000000006 */
[----:B------:R-:W-:Y:S04]  /*4430*/  STL.S16 [R1+0x274], R7 ;  /* 0x0002740701007387 */ /* 0x000fe80000100600 */
[----:B------:R0:W-:Y:S04]  /*4440*/  STL.S16 [R1+0x2a0], R6 ;  /* 0x0002a00601007387 */ /* 0x0001e80000100600 */
[----:B0-----:R-:W4:Y:S01]  /*4450*/  LDL.LU.64 R6, [R1+0x240] ;  /* 0x0002400001067983 */ /* 0x001f220000300a00 */
[----:B------:R-:W-:-:S04]  /*4460*/  @P4 LOP3.LUT R45, R45, 0x4, RZ, 0xfc, !PT ;  /* 0x000000042d2d4812 */ /* 0x000fc800078efcff */
[----:B------:R-:W-:Y:S02]  /*4470*/  LOP3.LUT P3, RZ, R45, 0x8, RZ, 0xc0, !PT ;  /* 0x000000082dff7812 */ /* 0x000fe4000786c0ff */
[----:B------:R-:W-:Y:S02]  /*4480*/  LOP3.LUT P4, RZ, R43, 0x80, RZ, 0xc0, !PT ;  /* 0x000000802bff7812 */ /* 0x000fe4000788c0ff */
[----:B------:R-:W-:Y:S02]  /*4490*/  MOV R16, RZ ;  /* 0x000000ff00107202 */ /* 0x000fe40000000f00 */
[----:B------:R-:W-:-:S05]  /*44a0*/  @!P1 PRMT R13, R38, 0x7610, R13 ;  /* 0x00007610260d9816 */ /* 0x000fca000000000d */
[----:B------:R0:W-:Y:S02]  /*44b0*/  STL.S16 [R1+0x2a8], R13 ;  /* 0x0002a80d01007387 */ /* 0x0001e40000100600 */
[----:B0-----:R-:W-:-:S06]  /*44c0*/  HFMA2 R13, -RZ, RZ, 0, 0 ;  /* 0x00000000ff0d7431 */ /* 0x001fcc00000001ff */
[----:B------:R0:W4:Y:S04]  /*44d0*/  @!P0 LDG.E R13, desc[UR10][R18.64] ;  /* 0x0000000a120d8981 */ /* 0x000128000c1e1900 */
[----:B------:R-:W4:Y:S04]  /*44e0*/  LDL.LU.64 R18, [R1+0x4b0] ;  /* 0x0004b00001127983 */ /* 0x000f280000300a00 */
[----:B--2---:R1:W-:Y:S02]  /*44f0*/  STL [R1+0x10], R17 ;  /* 0x0000101101007387 */ /* 0x0043e40000100800 */
[----:B-1----:R-:W-:-:S04]  /*4500*/  PRMT R17, RZ, 0x7610, R17 ;  /* 0x00007610ff117816 */ /* 0x002fc80000000011 */
[----:B------:R-:W-:-:S05]  /*4510*/  @!P3 PRMT R17, R42, 0x7632, R17 ;  /* 0x000076322a11b816 */ /* 0x000fca0000000011 */
[----:B------:R1:W-:Y:S02]  /*4520*/  STL.S16 [R1+0x284], R17 ;  /* 0x0002841101007387 */ /* 0x0003e40000100600 */
[----:B-1----:R-:W-:-:S06]  /*4530*/  HFMA2 R17, -RZ, RZ, 0, 0 ;  /* 0x00000000ff117431 */ /* 0x002fcc00000001ff */
[----:B---3--:R-:W2:Y:S01]  /*4540*/  @!P4 LDG.E R17, desc[UR10][R22.64] ;  /* 0x0000000a1611c981 */ /* 0x008ea2000c1e1900 */
[----:B----4-:R-:W-:Y:S02]  /*4550*/  PRMT R20, RZ, 0x7610, R20 ;  /* 0x00007610ff147816 */ /* 0x010fe40000000014 */
[----:B------:R-:W-:Y:S02]  /*4560*/  PRMT R0, RZ, 0x7610, R0 ;  /* 0x00007610ff007816 */ /* 0x000fe40000000000 */
[----:B------:R-:W-:-:S05]  /*4570*/  @!P2 PRMT R20, R39, 0x7610, R20 ;  /* 0x000076102714a816 */ /* 0x000fca0000000014 */
[----:B------:R1:W-:Y:S01]  /*4580*/  STL.S16 [R1+0x270], R20 ;  /* 0x0002701401007387 */ /* 0x0003e20000100600 */
[----:B------:R-:W-:-:S03]  /*4590*/  PRMT R11, RZ, 0x7610, R11 ;  /* 0x00007610ff0b7816 */ /* 0x000fc6000000000b */
[----:B------:R-:W-:Y:S04]  /*45a0*/  STL.64 [R1+0x408], R2 ;  /* 0x0004080201007387 */ /* 0x000fe80000100a00 */
[----:B------:R-:W-:Y:S04]  /*45b0*/  STL [R1+0x438], R34 ;  /* 0x0004382201007387 */ /* 0x000fe80000100800 */
[----:B-1----:R-:W3:Y:S04]  /*45c0*/  LDL.LU.64 R20, [R1+0x260] ;  /* 0x0002600001147983 */ /* 0x002ee80000300a00 */
[----:B------:R1:W4:Y:S01]  /*45d0*/  @!P4 LDG.E R16, desc[UR10][R6.64] ;  /* 0x0000000a0610c981 */ /* 0x000322000c1e1900 */
[----:B------:R-:W-:-:S02]  /*45e0*/  LOP3.LUT P4, RZ, R45, 0x4, RZ, 0xc0, !PT ;  /* 0x000000042dff7812 */ /* 0x000fc4000788c0ff */
[----:B------:R-:W-:Y:S01]  /*45f0*/  @!P1 PRMT R11, R38, 0x7632, R11 ;  /* 0x00007632260b9816 */ /* 0x000fe2000000000b */
[----:B------:R-:W-:Y:S04]  /*4600*/  STL.64 [R1+0x440], R34 ;  /* 0x0004402201007387 */ /* 0x000fe80000100a00 */
[----:B------:R-:W2:Y:S04]  /*4610*/  LDL.LU.64 R22, [R1+0x498] ;  /* 0x0004980001167983 */ /* 0x000ea80000300a00 */
[----:B------:R-:W1:Y:S02]  /*4620*/  LDL.LU R6, [R1+0x4a0] ;  /* 0x0004a00001067983 */ /* 0x000e640000300800 */
[----:B------:R-:W-:-:S05]  /*4630*/  @!P4 PRMT R0, R3, 0x7610, R0 ;  /* 0x000076100300c816 */ /* 0x000fca0000000000 */
[----:B------:R0:W-:Y:S04]  /*4640*/  STL.S16 [R1+0x260], R0 ;  /* 0x0002600001007387 */ /* 0x0001e80000100600 */
[----:B0-----:R-:W4:Y:S01]  /*4650*/  LDL.LU R0, [R1+0x488] ;  /* 0x0004880001007983 */ /* 0x001f220000300800 */
[----:B------:R-:W-:-:S03]  /*4660*/  LOP3.LUT P1, RZ, R43, 0x40, RZ, 0xc0, !PT ;  /* 0x000000402bff7812 */ /* 0x000fc6000782c0ff */
[----:B------:R0:W-:Y:S04]  /*4670*/  STL.S16 [R1+0x2ac], R11 ;  /* 0x0002ac0b01007387 */ /* 0x0001e80000100600 */
[----:B------:R0:W-:Y:S02]  /*4680*/  STL [R1+0x90], R18 ;  /* 0x0000901201007387 */ /* 0x0001e40000100800 */
[----:B0-----:R-:W-:-:S06]  /*4690*/  HFMA2 R11, -RZ, RZ, 0, 0 ;  /* 0x00000000ff0b7431 */ /* 0x001fcc00000001ff */
[----:B------:R0:W2:Y:S01]  /*46a0*/  @!P6 LDG.E R11, desc[UR10][R24.64] ;  /* 0x0000000a180be981 */ /* 0x0000a2000c1e1900 */
[----:B------:R-:W-:-:S03]  /*46b0*/  MOV R18, RZ ;  /* 0x000000ff00127202 */ /* 0x000fc60000000f00 */
[----:B------:R-:W0:Y:S04]  /*46c0*/  LDL.LU.64 R24, [R1+0x4c0] ;  /* 0x0004c00001187983 */ /* 0x000e280000300a00 */
[----:B---3--:R3:W2:Y:S04]  /*46d0*/  @!P1 LDG.E R18, desc[UR10][R20.64] ;  /* 0x0000000a14129981 */ /* 0x0086a8000c1e1900 */
[----:B------:R-:W3:Y:S01]  /*46e0*/  LDL.LU.64 R20, [R1+0x490] ;  /* 0x0004900001147983 */ /* 0x000ee20000300a00 */
[----:B----4-:R-:W-:-:S04]  /*46f0*/  PRMT R0, RZ, 0x7610, R0 ;  /* 0x00007610ff007816 */ /* 0x010fc80000000000 */
[----:B------:R-:W-:-:S05]  /*4700*/  @!P5 PRMT R0, R4, 0x7632, R0 ;  /* 0x000076320400d816 */ /* 0x000fca0000000000 */
[----:B------:R4:W-:Y:S04]  /*4710*/  STL.S16 [R1+0x140], R0 ;  /* 0x0001400001007387 */ /* 0x0009e80000100600 */
[----:B----4-:R-:W4:Y:S04]  /*4720*/  LDL.LU R0, [R1+0x480] ;  /* 0x0004800001007983 */ /* 0x010f280000300800 */
[----:B------:R0:W-:Y:S01]  /*4730*/  STL [R1+0x14], R19 ;  /* 0x0000141301007387 */ /* 0x0001e20000100800 */
[----:B-1----:R-:W-:Y:S02]  /*4740*/  PRMT R6, RZ, 0x7610, R6 ;  /* 0x00007610ff067816 */ /* 0x002fe40000000006 */
[----:B0-----:R-:W-:-:S02]  /*4750*/  PRMT R24, RZ, 0x7610, R24 ;  /* 0x00007610ff187816 */ /* 0x001fc40000000018 */
[----:B------:R-:W-:Y:S02]  /*4760*/  PRMT R19, RZ, 0x7610, R19 ;  /* 0x00007610ff137816 */ /* 0x000fe40000000013 */
[----:B------:R-:W-:Y:S02]  /*4770*/  @!P4 PRMT R24, R2, 0x7610, R24 ;  /* 0x000076100218c816 */ /* 0x000fe40000000018 */
[----:B------:R-:W-:Y:S02]  /*4780*/  @!P4 PRMT R19, R3, 0x7632, R19 ;  /* 0x000076320313c816 */ /* 0x000fe40000000013 */
[----:B------:R-:W-:-:S05]  /*4790*/  @!P3 PRMT R6, R41, 0x7610, R6 ;  /* 0x000076102906b816 */ /* 0x000fca0000000006 */
[----:B------:R0:W-:Y:S04]  /*47a0*/  STL.S16 [R1+0x244], R6 ;  /* 0x0002440601007387 */ /* 0x0001e80000100600 */
[----:B0-----:R-:W2:Y:S01]  /*47b0*/  LDL.LU.64 R6, [R1+0x268] ;  /* 0x0002680001067983 */ /* 0x001ea20000300a00 */
[----:B---3--:R-:W-:-:S04]  /*47c0*/  PRMT R20, RZ, 0x7610, R20 ;  /* 0x00007610ff147816 */ /* 0x008fc80000000014 */
[----:B------:R-:W-:Y:S02]  /*47d0*/  @!P4 PRMT R20, R2, 0x7632, R20 ;  /* 0x000076320214c816 */ /* 0x000fe40000000014 */
[----:B------:R-:W3:Y:S01]  /*47e0*/  LDL.LU.64 R2, [R1+0x130] ;  /* 0x0001300001027983 */ /* 0x000ee20000300a00 */
[----:B----4-:R-:W-:-:S04]  /*47f0*/  PRMT R0, RZ, 0x7610, R0 ;  /* 0x00007610ff007816 */ /* 0x010fc80000000000 */
[----:B--2---:R-:W-:-:S05]  /*4800*/  @!P6 PRMT R0, R11, 0x7610, R0 ;  /* 0x000076100b00e816 */ /* 0x004fca0000000000 */
[----:B------:R0:W-:Y:S04]  /*4810*/  STL.S16 [R1+0x134], R0 ;  /* 0x0001340001007387 */ /* 0x0001e80000100600 */
[----:B0-----:R-:W2:Y:S01]  /*4820*/  LDL.LU R0, [R1+0x470] ;  /* 0x0004700001007983 */ /* 0x001ea20000300800 */
[----:B------:R-:W-:Y:S02]  /*4830*/  PRMT R35, RZ, 0x7610, R35 ;  /* 0x00007610ff237816 */ /* 0x000fe40000000023 */
[----:B------:R-:W-:Y:S01]  /*4840*/  PRMT R34, RZ, 0x7610, R34 ;  /* 0x00007610ff227816 */ /* 0x000fe20000000022 */
[----:B------:R0:W-:Y:S01]  /*4850*/  STL.S16 [R1+0x278], R19 ;  /* 0x0002781301007387 */ /* 0x0001e20000100600 */
[----:B------:R-:W-:Y:S02]  /*4860*/  @!P2 PRMT R35, R40, 0x7610, R35 ;  /* 0x000076102823a816 */ /* 0x000fe40000000023 */
[----:B------:R-:W-:Y:S01]  /*4870*/  @!P3 PRMT R34, R41, 0x7632, R34 ;  /* 0x000076322922b816 */ /* 0x000fe20000000022 */
[----:B0-----:R-:W-:-:S02]  /*4880*/  HFMA2 R19, -RZ, RZ, 0, 0 ;  /* 0x00000000ff137431 */ /* 0x001fc400000001ff */
[----:B------:R-:W-:Y:S01]  /*4890*/  STL.S16 [R1+0x28c], R35 ;  /* 0x00028c2301007387 */ /* 0x000fe20000100600 */
[----:B------:R-:W-:-:S03]  /*48a0*/  PRMT R25, RZ, 0x7610, R25 ;  /* 0x00007610ff197816 */ /* 0x000fc60000000019 */
[----:B------:R0:W-:Y:S04]  /*48b0*/  STL.S16 [R1+0x254], R34 ;  /* 0x0002542201007387 */ /* 0x0001e80000100600 */
[----:B------:R1:W4:Y:S01]  /*48c0*/  @!P1 LDG.E R19, desc[UR10][R6.64] ;  /* 0x0000000a06139981 */ /* 0x000322000c1e1900 */
[----:B------:R-:W-:-:S03]  /*48d0*/  @!P3 PRMT R25, R42, 0x7610, R25 ;  /* 0x000076102a19b816 */ /* 0x000fc60000000019 */
[----:B0-----:R-:W3:Y:S04]  /*48e0*/  LDL.LU.64 R34, [R1+0x110] ;  /* 0x0001100001227983 */ /* 0x001ee80000300a00 */
[----:B------:R-:W1:Y:S04]  /*48f0*/  LDL.LU R6, [R1+0x484] ;  /* 0x0004840001067983 */ /* 0x000e680000300800 */
[----:B------:R-:W-:Y:S04]  /*4900*/  STL.S16 [R1+0x280], R25 ;  /* 0x0002801901007387 */ /* 0x000fe80000100600 */
[----:B------:R0:W-:Y:S04]  /*4910*/  STL.S16 [R1+0x240], R24 ;  /* 0x0002401801007387 */ /* 0x0001e80000100600 */
[----:B0-----:R-:W4:Y:S01]  /*4920*/  LDL.LU.64 R24, [R1+0x258] ;  /* 0x0002580001187983 */ /* 0x001f220000300a00 */
[----:B--2---:R-:W-:-:S04]  /*4930*/  PRMT R0, RZ, 0x7610, R0 ;  /* 0x00007610ff007816 */ /* 0x004fc80000000000 */
[----:B------:R-:W-:-:S05]  /*4940*/  @!P0 PRMT R0, R44, 0x7610, R0 ;  /* 0x000076102c008816 */ /* 0x000fca0000000000 */
[----:B------:R0:W-:Y:S04]  /*4950*/  STL.S16 [R1+0x114], R0 ;  /* 0x0001140001007387 */ /* 0x0001e80000100600 */
[----:B0-----:R-:W2:Y:S04]  /*4960*/  LDL.LU R0, [R1+0x46c] ;  /* 0x00046c0001007983 */ /* 0x001ea80000300800 */
[----:B------:R0:W-:Y:S04]  /*4970*/  STL.S16 [R1+0x250], R20 ;  /* 0x0002501401007387 */ /* 0x0001e80000100600 */
[----:B------:R3:W-:Y:S01]  /*4980*/  STL [R1+0x18], R21 ;  /* 0x0000181501007387 */ /* 0x0007e20000100800 */
[----:B------:R-:W-:-:S03]  /*4990*/  LOP3.LUT P2, RZ, R43, 0x20, RZ, 0xc0, !PT ;  /* 0x000000202bff7812 */ /* 0x000fc6000784c0ff */
[----:B0-----:R-:W2:Y:S01]  /*49a0*/  LDL.LU R20, [R1+0x48c] ;  /* 0x00048c0001147983 */ /* 0x001ea20000300800 */
[----:B---3--:R-:W-:Y:S02]  /*49b0*/  PRMT R21, RZ, 0x7610, R21 ;  /* 0x00007610ff157816 */ /* 0x008fe40000000015 */
[----:B-1----:R-:W-:Y:S02]  /*49c0*/  PRMT R6, RZ, 0x7610, R6 ;  /* 0x00007610ff067816 */ /* 0x002fe40000000006 */
[----:B------:R-:W-:Y:S02]  /*49d0*/  @!P5 PRMT R21, R5, 0x7632, R21 ;  /* 0x000076320515d816 */ /* 0x000fe40000000015 */
[----:B------:R-:W-:-:S03]  /*49e0*/  @!P5 PRMT R6, R4, 0x7610, R6 ;  /* 0x000076100406d816 */ /* 0x000fc60000000006 */
[----:B------:R0:W-:Y:S04]  /*49f0*/  STL.S16 [R1+0x268], R21 ;  /* 0x0002681501007387 */ /* 0x0001e80000100600 */
[----:B------:R1:W-:Y:S01]  /*4a00*/  STL.S16 [R1+0x13c], R6 ;  /* 0x00013c0601007387 */ /* 0x0003e20000100600 */
[----:B0-----:R-:W-:-:S03]  /*4a10*/  HFMA2 R21, -RZ, RZ, 0, 0 ;  /* 0x00000000ff157431 */ /* 0x001fc600000001ff */
[----:B-1----:R-:W3:Y:S04]  /*4a20*/  LDL.LU.64 R6, [R1+0x118] ;  /* 0x0001180001067983 */ /* 0x002ee80000300a00 */
[----:B----4-:R0:W4:Y:S04]  /*4a30*/  @!P2 LDG.E R21, desc[UR10][R24.64] ;  /* 0x0000000a1815a981 */ /* 0x010128000c1e1900 */
[----:B------:R-:W0:Y:S01]  /*4a40*/  LDL.LU.64 R24, [R1+0x478] ;  /* 0x0004780001187983 */ /* 0x000e220000300a00 */
[----:B--2---:R-:W-:-:S04]  /*4a50*/  PRMT R0, RZ, 0x7610, R0 ;  /* 0x00007610ff007816 */ /* 0x004fc80000000000 */
[----:B------:R-:W-:-:S05]  /*4a60*/  @!P0 PRMT R0, R13, 0x7610, R0 ;  /* 0x000076100d008816 */ /* 0x000fca0000000000 */
[----:B------:R1:W-:Y:S04]  /*4a70*/  STL.S16 [R1+0x11c], R0 ;  /* 0x00011c0001007387 */ /* 0x0003e80000100600 */
[----:B-1----:R-:W2:Y:S01]  /*4a80*/  LDL.LU R0, [R1+0x464] ;  /* 0x0004640001007983 */ /* 0x002ea20000300800 */
[----:B------:R-:W-:-:S03]  /*4a90*/  LOP3.LUT R45, R45, 0xfffffffe, RZ, 0xc0, !PT ;  /* 0xfffffffe2d2d7812 */ /* 0x000fc600078ec0ff */
[----:B------:R1:W-:Y:S01]  /*4aa0*/  STL [R1+0x94], R20 ;  /* 0x0000941401007387 */ /* 0x0003e20000100800 */
[----:B------:R-:W-:-:S04]  /*4ab0*/  @P1 LOP3.LUT R45, R45, 0x1, RZ, 0xfc, !PT ;  /* 0x000000012d2d1812 */ /* 0x000fc800078efcff */
[----:B------:R-:W-:Y:S02]  /*4ac0*/  LOP3.LUT R45, R45, 0xfffffffd, RZ, 0xc0, !PT ;  /* 0xfffffffd2d2d7812 */ /* 0x000fe400078ec0ff */
[----:B-1----:R-:W-:Y:S02]  /*4ad0*/  MOV R20, RZ ;  /* 0x000000ff00147202 */ /* 0x002fe40000000f00 */
[----:B------:R-:W-:-:S04]  /*4ae0*/  @P2 LOP3.LUT R45, R45, 0x2, RZ, 0xfc, !PT ;  /* 0x000000022d2d2812 */ /* 0x000fc800078efcff */
[----:B------:R-:W4:Y:S01]  /*4af0*/  @!P2 LDG.E R20, desc[UR10][R34.64] ;  /* 0x0000000a2214a981 */ /* 0x000f22000c1e1900 */
[----:B------:R-:W-:Y:S02]  /*4b00*/  LOP3.LUT P2, RZ, R43, 0x100, RZ, 0xc0, !PT ;  /* 0x000001002bff7812 */ /* 0x000fe4000784c0ff */
[----:B0-----:R-:W-:Y:S01]  /*4b10*/  PRMT R24, RZ, 0x7610, R24 ;  /* 0x00007610ff187816 */ /* 0x001fe20000000018 */
[----:B------:R-:W4:Y:S03]  /*4b20*/  LDL.LU.64 R34, [R1+0x248] ;  /* 0x0002480001227983 */ /* 0x000f260000300a00 */
[----:B------:R-:W-:-:S05]  /*4b30*/  @!P6 PRMT R24, R10, 0x7632, R24 ;  /* 0x000076320a18e816 */ /* 0x000fca0000000018 */
[----:B------:R0:W-:Y:S04]  /*4b40*/  STL.S16 [R1+0x130], R24 ;  /* 0x0001301801007387 */ /* 0x0001e80000100600 */
[----:B0-----:R-:W3:Y:S01]  /*4b50*/  LDL.LU R24, [R1+0x474] ;  /* 0x0004740001187983 */ /* 0x001ee20000300800 */
[----:B--2---:R-:W-:-:S04]  /*4b60*/  PRMT R0, RZ, 0x7610, R0 ;  /* 0x00007610ff007816 */ /* 0x004fc80000000000 */
[----:B------:R-:W-:-:S05]  /*4b70*/  @!P2 PRMT R0, R15, 0x7610, R0 ;  /* 0x000076100f00a816 */ /* 0x000fca0000000000 */
[----:B------:R0:W-:Y:S04]  /*4b80*/  STL.S16 [R1+0x110], R0 ;  /* 0x0001100001007387 */ /* 0x0001e80000100600 */
[----:B0-----:R-:W2:Y:S01]  /*4b90*/  LDL.LU R0, [R1+0x45c] ;  /* 0x00045c0001007983 */ /* 0x001ea20000300800 */
[C---:B------:R-:W-:Y:S02]  /*4ba0*/  LOP3.LUT P1, RZ, R43.reuse, 0x80, RZ, 0xc0, !PT ;  /* 0x000000802bff7812 */ /* 0x040fe4000782c0ff */
[----:B------:R-:W-:Y:S01]  /*4bb0*/  LOP3.LUT P4, RZ, R43, 0x8, RZ, 0xc0, !PT ;  /* 0x000000082bff7812 */ /* 0x000fe2000788c0ff */
[----:B---3--:R0:W-:Y:S02]  /*4bc0*/  STL [R1+0x9c], R24 ;  /* 0x00009c1801007387 */ /* 0x0081e40000100800 */
[----:B0-----:R-:W-:-:S10]  /*4bd0*/  MOV R24, RZ ;  /* 0x000000ff00187202 */ /* 0x001fd40000000f00 */
[----:B------:R-:W3:Y:S04]  /*4be0*/  @!P4 LDG.E R24, desc[UR10][R6.64] ;  /* 0x0000000a0618c981 */ /* 0x000ee8000c1e1900 */
[----:B------:R-:W3:Y:S01]  /*4bf0*/  LDL.LU.64 R6, [R1+0x218] ;  /* 0x0002180001067983 */ /* 0x000ee20000300a00 */
[----:B--2---:R-:W-:-:S04]  /*4c00*/  PRMT R0, RZ, 0x7610, R0 ;  /* 0x00007610ff007816 */ /* 0x004fc80000000000 */
[----:B------:R-:W-:-:S05]  /*4c10*/  @!P1 PRMT R0, R16, 0x7610, R0 ;  /* 0x0000761010009816 */ /* 0x000fca0000000000 */
[----:B------:R0:W-:Y:S04]  /*4c20*/  STL.S16 [R1+0x218], R0 ;  /* 0x0002180001007387 */ /* 0x0001e80000100600 */
[----:B0-----:R-:W2:Y:S04]  /*4c30*/  LDL.LU R0, [R1+0x458] ;  /* 0x0004580001007983 */ /* 0x001ea80000300800 */
[----:B------:R0:W-:Y:S01]  /*4c40*/  STL [R1+0x1c], R23 ;  /* 0x00001c1701007387 */ /* 0x0001e20000100800 */
[----:B------:R-:W-:Y:S02]  /*4c50*/  LOP3.LUT P3, RZ, R43, 0x10, RZ, 0xc0, !PT ;  /* 0x000000102bff7812 */ /* 0x000fe4000786c0ff */
[----:B0-----:R-:W-:-:S04]  /*4c60*/  PRMT R23, RZ, 0x7610, R23 ;  /* 0x00007610ff177816 */ /* 0x001fc80000000017 */
[----:B------:R-:W-:-:S05]  /*4c70*/  @!P6 PRMT R23, R11, 0x7632, R23 ;  /* 0x000076320b17e816 */ /* 0x000fca0000000017 */
[----:B------:R0:W-:Y:S02]  /*4c80*/  STL.S16 [R1+0x258], R23 ;  /* 0x0002581701007387 */ /* 0x0001e40000100600 */
[----:B0-----:R-:W-:-:S06]  /*4c90*/  HFMA2 R23, -RZ, RZ, 0, 0 ;  /* 0x00000000ff177431 */ /* 0x001fcc00000001ff */
[----:B----4-:R-:W4:Y:S04]  /*4ca0*/  @!P3 LDG.E R23, desc[UR10][R34.64] ;  /* 0x0000000a2217b981 */ /* 0x010f28000c1e1900 */
[----:B------:R-:W3:Y:S01]  /*4cb0*/  LDL.LU.64 R34, [R1+0x230] ;  /* 0x0002300001227983 */ /* 0x000ee20000300a00 */
[----:B--2---:R-:W-:-:S04]  /*4cc0*/  PRMT R0, RZ, 0x7610, R0 ;  /* 0x00007610ff007816 */ /* 0x004fc80000000000 */
[----:B------:R-:W-:-:S05]  /*4cd0*/  @!P1 PRMT R0, R17, 0x7610, R0 ;  /* 0x0000761011009816 */ /* 0x000fca0000000000 */
[----:B------:R0:W-:Y:S04]  /*4ce0*/  STL.S16 [R1+0x230], R0 ;  /* 0x0002300001007387 */ /* 0x0001e80000100600 */
[----:B0-----:R-:W2:Y:S04]  /*4cf0*/  LDL.LU R0, [R1+0x450] ;  /* 0x0004500001007983 */ /* 0x001ea80000300800 */
[----:B------:R0:W-:Y:S04]  /*4d00*/  STL [R1+0x454], R30 ;  /* 0x0004541e01007387 */ /* 0x0001e80000100800 */
[----:B------:R1:W-:Y:S01]  /*4d10*/  STL [R1+0x28], R29 ;  /* 0x0000281d01007387 */ /* 0x0003e20000100800 */
[----:B0-----:R-:W-:-:S02]  /*4d20*/  PRMT R30, RZ, 0x7610, R30 ;  /* 0x00007610ff1e7816 */ /* 0x001fc4000000001e */
[----:B-1----:R-:W-:Y:S02]  /*4d30*/  PRMT R29, RZ, 0x7610, R29 ;  /* 0x00007610ff1d7816 */ /* 0x002fe4000000001d */
[----:B------:R-:W-:Y:S02]  /*4d40*/  @!P1 PRMT R30, R16, 0x7632, R30 ;  /* 0x00007632101e9816 */ /* 0x000fe4000000001e */
[----:B------:R-:W-:Y:S02]  /*4d50*/  @!P1 PRMT R29, R17, 0x7632, R29 ;  /* 0x00007632111d9816 */ /* 0x000fe4000000001d */
[----:B------:R-:W-:Y:S01]  /*4d60*/  LOP3.LUT P1, RZ, R45, 0x1, RZ, 0xc0, !PT ;  /* 0x000000012dff7812 */ /* 0x000fe2000782c0ff */
[----:B------:R0:W-:Y:S02]  /*4d70*/  STL [R1+0x98], R22 ;  /* 0x0000981601007387 */ /* 0x0001e40000100800 */
[----:B0-----:R-:W-:-:S06]  /*4d80*/  MOV R22, RZ ;  /* 0x000000ff00167202 */ /* 0x001fcc0000000f00 */
[----:B------:R-:W4:Y:S04]  /*4d90*/  @!P3 LDG.E R22, desc[UR10][R2.64] ;  /* 0x0000000a0216b981 */ /* 0x000f28000c1e1900 */
[----:B------:R-:W3:Y:S01]  /*4da0*/  LDL.LU.64 R2, [R1+0x238] ;  /* 0x0002380001027983 */ /* 0x000ee20000300a00 */
[----:B--2---:R-:W-:-:S04]  /*4db0*/  PRMT R0, RZ, 0x7610, R0 ;  /* 0x00007610ff007816 */ /* 0x004fc80000000000 */
[----:B------:R-:W-:-:S05]  /*4dc0*/  @!P1 PRMT R0, R18, 0x7610, R0 ;  /* 0x0000761012009816 */ /* 0x000fca0000000000 */
[----:B------:R0:W-:Y:S04]  /*4dd0*/  STL.S16 [R1+0x238], R0 ;  /* 0x0002380001007387 */ /* 0x0001e80000100600 */
[----:B0-----:R-:W2:Y:S04]  /*4de0*/  LDL.LU R0, [R1+0x44c] ;  /* 0x00044c0001007983 */ /* 0x001ea80000300800 */
[----:B------:R0:W-:Y:S02]  /*4df0*/  STL [R1+0x468], R28 ;  /* 0x0004681c01007387 */ /* 0x0001e40000100800 */
[----:B0-----:R-:W-:-:S04]  /*4e00*/  PRMT R28, RZ, 0x7610, R28 ;  /* 0x00007610ff1c7816 */ /* 0x001fc8000000001c */
[----:B------:R-:W-:-:S05]  /*4e10*/  @!P0 PRMT R28, R44, 0x7632, R28 ;  /* 0x000076322c1c8816 */ /* 0x000fca000000001c */
[----:B------:R0:W-:Y:S04]  /*4e20*/  STL.S16 [R1+0x118], R28 ;  /* 0x0001181c01007387 */ /* 0x0001e80000100600 */
[----:B0-----:R-:W4:Y:S04]  /*4e30*/  LDL.LU R28, [R1+0x468] ;  /* 0x00046800011c7983 */ /* 0x001f280000300800 */
[----:B------:R-:W-:Y:S04]  /*4e40*/  STL [R1+0x3f4], R40 ;  /* 0x0003f42801007387 */ /* 0x000fe80000100800 */
[----:B------:R0:W-:Y:S02]  /*4e50*/  STL.64 [R1+0x400], R40 ;  /* 0x0004002801007387 */ /* 0x0001e40000100a00 */
[----:B0-----:R-:W-:-:S02]  /*4e60*/  PRMT R41, RZ, 0x7610, R41 ;  /* 0x00007610ff297816 */ /* 0x001fc40000000029 */
[----:B------:R-:W-:Y:S02]  /*4e70*/  PRMT R40, RZ, 0x7610, R40 ;  /* 0x00007610ff287816 */ /* 0x000fe40000000028 */
[----:B------:R-:W-:Y:S02]  /*4e80*/  @!P5 PRMT R41, R5, 0x7610, R41 ;  /* 0x000076100529d816 */ /* 0x000fe40000000029 */
[----:B------:R-:W-:-:S03]  /*4e90*/  @!P6 PRMT R40, R10, 0x7610, R40 ;  /* 0x000076100a28e816 */ /* 0x000fc60000000028 */
[----:B------:R-:W-:Y:S04]  /*4ea0*/  STL.S16 [R1+0x264], R41 ;  /* 0x0002642901007387 */ /* 0x000fe80000100600 */
[----:B------:R0:W-:Y:S04]  /*4eb0*/  STL.S16 [R1+0x12c], R40 ;  /* 0x00012c2801007387 */ /* 0x0001e80000100600 */
[----:B0-----:R-:W3:Y:S01]  /*4ec0*/  LDL.LU.64 R40, [R1+0x220] ;  /* 0x0002200001287983 */ /* 0x001ee20000300a00 */
[----:B--2---:R-:W-:-:S04]  /*4ed0*/  PRMT R0, RZ, 0x7610, R0 ;  /* 0x00007610ff007816 */ /* 0x004fc80000000000 */
[----:B------:R-:W-:-:S05]  /*4ee0*/  @!P1 PRMT R0, R18, 0x7632, R0 ;  /* 0x0000763212009816 */ /* 0x000fca0000000000 */
[----:B------:R0:W-:Y:S04]  /*4ef0*/  STL.S16 [R1+0x26c], R0 ;  /* 0x00026c0001007387 */ /* 0x0001e80000100600 */
[----:B0-----:R-:W2:Y:S04]  /*4f00*/  LDL.LU R0, [R1+0x448] ;  /* 0x0004480001007983 */ /* 0x001ea80000300800 */
[----:B------:R0:W-:Y:S04]  /*4f10*/  STL [R1+0x460], R27 ;  /* 0x0004601b01007387 */ /* 0x0001e80000100800 */
[----:B------:R1:W-:Y:S01]  /*4f20*/  STL [R1+0x24], R12 ;  /* 0x0000240c01007387 */ /* 0x0003e20000100800 */
[----:B0-----:R-:W-:-:S02]  /*4f30*/  PRMT R27, RZ, 0x7610, R27 ;  /* 0x00007610ff1b7816 */ /* 0x001fc4000000001b */
[----:B----4-:R-:W-:Y:S02]  /*4f40*/  PRMT R28, RZ, 0x7610, R28 ;  /* 0x00007610ff1c7816 */ /* 0x010fe4000000001c */
[----:B-1----:R-:W-:Y:S02]  /*4f50*/  PRMT R12, RZ, 0x7610, R12 ;  /* 0x00007610ff0c7816 */ /* 0x002fe4000000000c */
[C---:B------:R-:W-:Y:S02]  /*4f60*/  @!P2 PRMT R27, R14.reuse, 0x7632, R27 ;  /* 0x000076320e1ba816 */ /* 0x040fe4000000001b */
[----:B------:R-:W-:Y:S02]  /*4f70*/  @!P2 PRMT R12, R14, 0x7610, R12 ;  /* 0x000076100e0ca816 */ /* 0x000fe4000000000c */
[----:B------:R-:W-:Y:S02]  /*4f80*/  @!P2 PRMT R28, R15, 0x7632, R28 ;  /* 0x000076320f1ca816 */ /* 0x000fe4000000001c */
[----:B------:R-:W-:Y:S01]  /*4f90*/  LOP3.LUT P2, RZ, R45, 0x2, RZ, 0xc0, !PT ;  /* 0x000000022dff7812 */ /* 0x000fe2000784c0ff */
[----:B------:R0:W-:Y:S01]  /*4fa0*/  STL [R1+0x20], R26 ;  /* 0x0000201a01007387 */ /* 0x0001e20000100800 */
[----:B------:R-:W-:-:S02]  /*4fb0*/  LOP3.LUT P5, RZ, R43, 0x4, RZ, 0xc0, !PT ;  /* 0x000000042bff7812 */ /* 0x000fc400078ac0ff */
[----:B0-----:R-:W-:-:S04]  /*4fc0*/  PRMT R26, RZ, 0x7610, R26 ;  /* 0x00007610ff1a7816 */ /* 0x001fc8000000001a */
[----:B------:R-:W-:Y:S01]  /*4fd0*/  @!P0 PRMT R26, R13, 0x7632, R26 ;  /* 0x000076320d1a8816 */ /* 0x000fe2000000001a */
[----:B------:R0:W-:Y:S04]  /*4fe0*/  STL.S16 [R1+0x234], R30 ;  /* 0x0002341e01007387 */ /* 0x0001e80000100600 */
[----:B------:R1:W-:Y:S04]  /*4ff0*/  STL.S16 [R1+0x120], R26 ;  /* 0x0001201a01007387 */ /* 0x0003e80000100600 */
[----:B0-----:R-:W4:Y:S01]  /*5000*/  LDL.LU R30, [R1+0x454] ;  /* 0x00045400011e7983 */ /* 0x001f220000300800 */
[----:B-1----:R-:W-:-:S06]  /*5010*/  MOV R26, RZ ;  /* 0x000000ff001a7202 */ /* 0x002fcc0000000f00 */
[----:B---3--:R-:W3:Y:S04]  /*5020*/  @!P5 LDG.E R26, desc[UR10][R40.64] ;  /* 0x0000000a281ad981 */ /* 0x008ee8000c1e1900 */
[----:B------:R-:W3:Y:S01]  /*5030*/  LDL.LU.64 R40, [R1+0x200] ;  /* 0x0002000001287983 */ /* 0x000ee20000300a00 */
[----:B--2---:R-:W-:-:S04]  /*5040*/  PRMT R0, RZ, 0x7610, R0 ;  /* 0x00007610ff007816 */ /* 0x004fc80000000000 */
[----:B------:R-:W-:-:S05]  /*5050*/  @!P2 PRMT R0, R21, 0x7610, R0 ;  /* 0x000076101500a816 */ /* 0x000fca0000000000 */
[----:B------:R0:W-:Y:S04]  /*5060*/  STL.S16 [R1+0x298], R0 ;  /* 0x0002980001007387 */ /* 0x0001e80000100600 */
[----:B0-----:R-:W2:Y:S01]  /*5070*/  LDL.LU R0, [R1+0x434] ;  /* 0x0004340001007983 */ /* 0x001ea20000300800 */
[----:B------:R-:W-:-:S03]  /*5080*/  LOP3.LUT P0, RZ, R43, 0x1, RZ, 0xc0, !PT ;  /* 0x000000012bff7812 */ /* 0x000fc6000780c0ff */
[----:B------:R0:W-:Y:S04]  /*5090*/  STL.S16 [R1+0x220], R27 ;  /* 0x0002201b01007387 */ /* 0x0001e80000100600 */
[----:B0-----:R-:W2:Y:S04]  /*50a0*/  LDL.LU R27, [R1+0x460] ;  /* 0x00046000011b7983 */ /* 0x001ea80000300800 */
[----:B----4-:R0:W-:Y:S02]  /*50b0*/  STL [R1+0xa8], R30 ;  /* 0x0000a81e01007387 */ /* 0x0101e40000100800 */
[----:B0-----:R-:W-:-:S06]  /*50c0*/  MOV R30, RZ ;  /* 0x000000ff001e7202 */ /* 0x001fcc0000000f00 */
[----:B---3--:R-:W3:Y:S04]  /*50d0*/  @!P0 LDG.E R30, desc[UR10][R40.64] ;  /* 0x0000000a281e8981 */ /* 0x008ee8000c1e1900 */
[----:B------:R-:W4:Y:S01]  /*50e0*/  LDL.LU.64 R40, [R1+0x1e0] ;  /* 0x0001e00001287983 */ /* 0x000f220000300a00 */
[----:B--2---:R-:W-:-:S04]  /*50f0*/  PRMT R0, RZ, 0x7610, R0 ;  /* 0x00007610ff007816 */ /* 0x004fc80000000000 */
[----:B------:R-:W-:-:S05]  /*5100*/  @!P3 PRMT R0, R22, 0x7610, R0 ;  /* 0x000076101600b816 */ /* 0x000fca0000000000 */
[----:B------:R0:W-:Y:S04]  /*5110*/  STL.S16 [R1+0x1e0], R0 ;  /* 0x0001e00001007387 */ /* 0x0001e80000100600 */
[----:B0-----:R-:W2:Y:S04]  /*5120*/  LDL.LU R0, [R1+0x430] ;  /* 0x0004300001007983 */ /* 0x001ea80000300800 */
[----:B------:R0:W-:Y:S02]  /*5130*/  STL [R1+0xa4], R27 ;  /* 0x0000a41b01007387 */ /* 0x0001e40000100800 */
[----:B0-----:R-:W-:-:S06]  /*5140*/  HFMA2 R27, -RZ, RZ, 0, 0 ;  /* 0x00000000ff1b7431 */ /* 0x001fcc00000001ff */
[----:B------:R-:W3:Y:S04]  /*5150*/  @!P5 LDG.E R27, desc[UR10][R34.64] ;  /* 0x0000000a221bd981 */ /* 0x000ee8000c1e1900 */
[----:B------:R-:W4:Y:S01]  /*5160*/  LDL.LU.64 R34, [R1+0x1f8] ;  /* 0x0001f80001227983 */ /* 0x000f220000300a00 */
[----:B--2---:R-:W-:-:S04]  /*5170*/  PRMT R0, RZ, 0x7610, R0 ;  /* 0x00007610ff007816 */ /* 0x004fc80000000000 */
[----:B------:R-:W-:-:S05]  /*5180*/  @!P3 PRMT R0, R23, 0x7610, R0 ;  /* 0x000076101700b816 */ /* 0x000fca0000000000 */
[----:B------:R0:W-:Y:S04]  /*5190*/  STL.S16 [R1+0x2d0], R0 ;  /* 0x0002d00001007387 */ /* 0x0001e80000100600 */
[----:B0-----:R-:W2:Y:S04]  /*51a0*/  LDL.LU R0, [R1+0x428] ;  /* 0x0004280001007983 */ /* 0x001ea80000300800 */
[----:B------:R0:W-:Y:S02]  /*51b0*/  STL [R1+0x2c], R31 ;  /* 0x00002c1f01007387 */ /* 0x0001e40000100800 */
[----:B0-----:R-:W-:-:S04]  /*51c0*/  PRMT R31, RZ, 0x7610, R31 ;  /* 0x00007610ff1f7816 */ /* 0x001fc8000000001f */
[----:B------:R-:W-:Y:S01]  /*51d0*/  @!P1 PRMT R31, R19, 0x7632, R31 ;  /* 0x00007632131f9816 */ /* 0x000fe2000000001f */
[----:B------:R-:W-:Y:S04]  /*51e0*/  STL [R1+0x414], R38 ;  /* 0x0004142601007387 */ /* 0x000fe80000100800 */
[----:B------:R0:W-:Y:S04]  /*51f0*/  STL.64 [R1+0x420], R38 ;  /* 0x0004202601007387 */ /* 0x0001e80000100a00 */
[----:B------:R1:W-:Y:S01]  /*5200*/  STL.S16 [R1+0x294], R31 ;  /* 0x0002941f01007387 */ /* 0x0003e20000100600 */
[----:B0-----:R-:W-:Y:S01]  /*5210*/  PRMT R39, RZ, 0x7610, R39 ;  /* 0x00007610ff277816 */ /* 0x001fe20000000027 */
[----:B-1----:R-:W-:Y:S01]  /*5220*/  HFMA2 R31, -RZ, RZ, 0, 0 ;  /* 0x00000000ff1f7431 */ /* 0x002fe200000001ff */
[----:B------:R-:W-:-:S02]  /*5230*/  PRMT R38, RZ, 0x7610, R38 ;  /* 0x00007610ff267816 */ /* 0x000fc40000000026 */
[----:B------:R-:W-:Y:S02]  /*5240*/  @!P1 PRMT R39, R19, 0x7610, R39 ;  /* 0x0000761013279816 */ /* 0x000fe40000000027 */
[----:B------:R-:W-:Y:S01]  /*5250*/  @!P2 PRMT R38, R20, 0x7610, R38 ;  /* 0x000076101426a816 */ /* 0x000fe20000000026 */
[----:B----4-:R0:W4:Y:S04]  /*5260*/  @!P0 LDG.E R31, desc[UR10][R34.64] ;  /* 0x0000000a221f8981 */ /* 0x010128000c1e1900 */
[----:B------:R1:W-:Y:S04]  /*5270*/  STL [R1+0x42c], R36 ;  /* 0x00042c2401007387 */ /* 0x0003e80000100800 */
[----:B------:R3:W-:Y:S04]  /*5280*/  STL [R1+0xa0], R25 ;  /* 0x0000a01901007387 */ /* 0x0007e80000100800 */
[----:B------:R-:W4:Y:S01]  /*5290*/  LDL.LU.64 R34, [R1+0x440] ;  /* 0x0004400001227983 */ /* 0x000f220000300a00 */
[----:B-1----:R-:W-:-:S03]  /*52a0*/  PRMT R36, RZ, 0x7610, R36 ;  /* 0x00007610ff247816 */ /* 0x002fc60000000024 */
[----:B------:R-:W-:Y:S01]  /*52b0*/  STL.S16 [R1+0x24c], R39 ;  /* 0x00024c2701007387 */ /* 0x000fe20000100600 */
[----:B---3--:R-:W-:-:S03]  /*52c0*/  HFMA2 R25, -RZ, RZ, 0, 0 ;  /* 0x00000000ff197431 */ /* 0x008fc600000001ff */
[----:B------:R1:W-:Y:S01]  /*52d0*/  STL.S16 [R1+0x27c], R38 ;  /* 0x00027c2601007387 */ /* 0x0003e20000100600 */
[----:B------:R-:W-:-:S03]  /*52e0*/  @!P3 PRMT R36, R22, 0x7632, R36 ;  /* 0x000076321624b816 */ /* 0x000fc60000000024 */
[----:B------:R-:W3:Y:S04]  /*52f0*/  @!P4 LDG.E R25, desc[UR10][R2.64] ;  /* 0x0000000a0219c981 */ /* 0x000ee8000c1e1900 */
[----:B-1----:R-:W3:Y:S04]  /*5300*/  LDL.LU.64 R38, [R1+0x1d0] ;  /* 0x0001d00001267983 */ /* 0x002ee80000300a00 */
[----:B------:R1:W-:Y:S04]  /*5310*/  STL.S16 [R1+0x2d4], R36 ;  /* 0x0002d42401007387 */ /* 0x0003e80000100600 */
[----:B------:R-:W-:Y:S01]  /*5320*/  STL [R1+0x30], R33 ;  /* 0x0000302101007387 */ /* 0x000fe20000100800 */
[----:B------:R-:W-:-:S03]  /*5330*/  LOP3.LUT P6, RZ, R43, 0x2, RZ, 0xc0, !PT ;  /* 0x000000022bff7812 */ /* 0x000fc600078cc0ff */
[----:B------:R-:W3:Y:S04]  /*5340*/  LDL.LU.64 R2, [R1+0x208] ;  /* 0x0002080001027983 */ /* 0x000ee80000300a00 */
[----:B-1----:R-:W3:Y:S01]  /*5350*/  LDL.LU R36, [R1+0x42c] ;  /* 0x00042c0001247983 */ /* 0x002ee20000300800 */
[----:B--2---:R-:W-:-:S04]  /*5360*/  PRMT R0, RZ, 0x7610, R0 ;  /* 0x00007610ff007816 */ /* 0x004fc80000000000 */
[----:B------:R-:W-:-:S05]  /*5370*/  @!P4 PRMT R0, R24, 0x7610, R0 ;  /* 0x000076101800c816 */ /* 0x000fca0000000000 */
[----:B------:R1:W-:Y:S04]  /*5380*/  STL.S16 [R1+0x1d0], R0 ;  /* 0x0001d00001007387 */ /* 0x0003e80000100600 */
[----:B-1----:R-:W2:Y:S04]  /*5390*/  LDL.LU R0, [R1+0x418] ;  /* 0x0004180001007983 */ /* 0x002ea80000300800 */
[----:B----4-:R1:W-:Y:S01]  /*53a0*/  STL [R1+0x34], R35 ;  /* 0x0000342301007387 */ /* 0x0103e20000100800 */
[----:B0-----:R-:W-:Y:S02]  /*53b0*/  PRMT R34, RZ, 0x7610, R34 ;  /* 0x00007610ff227816 */ /* 0x001fe40000000022 */
[----:B-1----:R-:W-:-:S04]  /*53c0*/  PRMT R35, RZ, 0x7610, R35 ;  /* 0x00007610ff237816 */ /* 0x002fc80000000023 */
[----:B------:R-:W-:Y:S02]  /*53d0*/  @!P3 PRMT R35, R23, 0x7632, R35 ;  /* 0x000076321723b816 */ /* 0x000fe40000000023 */
[----:B------:R-:W-:Y:S02]  /*53e0*/  LOP3.LUT P3, RZ, R43, 0x20000000, RZ, 0xc0, !PT ;  /* 0x200000002bff7812 */ /* 0x000fe4000786c0ff */
[----:B------:R-:W-:-:S05]  /*53f0*/  @!P2 PRMT R34, R20, 0x7632, R34 ;  /* 0x000076321422a816 */ /* 0x000fca0000000022 */
[----:B------:R0:W-:Y:S04]  /*5400*/  STL.S16 [R1+0x2b0], R34 ;  /* 0x0002b02201007387 */ /* 0x0001e80000100600 */
[----:B0-----:R-:W4:Y:S04]  /*5410*/  LDL.LU R34, [R1+0x438] ;  /* 0x0004380001227983 */ /* 0x001f280000300800 */
[----:B---3--:R0:W-:Y:S02]  /*5420*/  STL [R1+0xb4], R36 ;  /* 0x0000b42401007387 */ /* 0x0081e40000100800 */
[----:B0-----:R-:W-:-:S06]  /*5430*/  HFMA2 R36, -RZ, RZ, 0, 0 ;  /* 0x00000000ff247431 */ /* 0x001fcc00000001ff */
[----:B------:R0:W3:Y:S04]  /*5440*/  @!P3 LDG.E R36, desc[UR10][R38.64] ;  /* 0x0000000a2624b981 */ /* 0x0000e8000c1e1900 */
[----:B------:R-:W0:Y:S01]  /*5450*/  LDL.LU.64 R38, [R1+0x420] ;  /* 0x0004200001267983 */ /* 0x000e220000300a00 */
[----:B--2---:R-:W-:-:S04]  /*5460*/  PRMT R0, RZ, 0x7610, R0 ;  /* 0x00007610ff007816 */ /* 0x004fc80000000000 */
[----:B------:R-:W-:-:S05]  /*5470*/  @!P4 PRMT R0, R25, 0x7610, R0 ;  /* 0x000076101900c816 */ /* 0x000fca0000000000 */
[----:B------:R1:W-:Y:S04]  /*5480*/  STL.S16 [R1+0x1d4], R0 ;  /* 0x0001d40001007387 */ /* 0x0003e80000100600 */
[----:B-1----:R-:W2:Y:S01]  /*5490*/  LDL.LU R0, [R1+0x410] ;  /* 0x0004100001007983 */ /* 0x002ea20000300800 */
[----:B------:R-:W-:-:S04]  /*54a0*/  PRMT R33, RZ, 0x7610, R33 ;  /* 0x00007610ff217816 */ /* 0x000fc80000000021 */
[----:B------:R-:W-:Y:S02]  /*54b0*/  @!P2 PRMT R33, R21, 0x7632, R33 ;  /* 0x000076321521a816 */ /* 0x000fe40000000021 */
[----:B------:R-:W-:Y:S01]  /*54c0*/  LOP3.LUT P2, RZ, R43, 0x40000000, RZ, 0xc0, !PT ;  /* 0x400000002bff7812 */ /* 0x000fe2000784c0ff */
[----:B------:R1:W-:Y:S02]  /*54d0*/  STL.S16 [R1+0x224], R28 ;  /* 0x0002241c01007387 */ /* 0x0003e40000100600 */
[----:B-1----:R-:W-:-:S06]  /*54e0*/  MOV R28, RZ ;  /* 0x000000ff001c7202 */ /* 0x002fcc0000000f00 */
[----:B------:R-:W3:Y:S04]  /*54f0*/  @!P6 LDG.E R28, desc[UR10][R6.64] ;  /* 0x0000000a061ce981 */ /* 0x000ee8000c1e1900 */
[----:B------:R-:W3:Y:S04]  /*5500*/  LDL.LU.64 R6, [R1+0x1f0] ;  /* 0x0001f00001067983 */ /* 0x000ee80000300a00 */
[----:B----4-:R1:W-:Y:S02]  /*5510*/  STL [R1+0xb0], R34 ;  /* 0x0000b02201007387 */ /* 0x0103e40000100800 */
[----:B-1----:R-:W-:-:S06]  /*5520*/  MOV R34, RZ ;  /* 0x000000ff00227202 */ /* 0x002fcc0000000f00 */
[----:B------:R-:W4:Y:S04]  /*5530*/  @!P2 LDG.E R34, desc[UR10][R40.64] ;  /* 0x0000000a2822a981 */ /* 0x000f28000c1e1900 */
[----:B------:R-:W4:Y:S01]  /*5540*/  LDL.LU.64 R40, [R1+0x1b8] ;  /* 0x0001b80001287983 */ /* 0x000f220000300a00 */
[----:B0-----:R-:W-:-:S04]  /*5550*/  PRMT R38, RZ, 0x7610, R38 ;  /* 0x00007610ff267816 */ /* 0x001fc80000000026 */
[----:B------:R-:W-:-:S05]  /*5560*/  @!P4 PRMT R38, R24, 0x7632, R38 ;  /* 0x000076321826c816 */ /* 0x000fca0000000026 */
[----:B------:R0:W-:Y:S04]  /*5570*/  STL.S16 [R1+0x2f8], R38 ;  /* 0x0002f82601007387 */ /* 0x0001e80000100600 */
[----:B0-----:R-:W4:Y:S01]  /*5580*/  LDL.LU R38, [R1+0x414] ;  /* 0x0004140001267983 */ /* 0x001f220000300800 */
[----:B--2---:R-:W-:-:S04]  /*5590*/  PRMT R0, RZ, 0x7610, R0 ;  /* 0x00007610ff007816 */ /* 0x004fc80000000000 */
[----:B------:R-:W-:-:S05]  /*55a0*/  @!P5 PRMT R0, R26, 0x7610, R0 ;  /* 0x000076101a00d816 */ /* 0x000fca0000000000 */
[----:B------:R0:W-:Y:S04]  /*55b0*/  STL.S16 [R1+0x1b8], R0 ;  /* 0x0001b80001007387 */ /* 0x0001e80000100600 */
[----:B0-----:R-:W2:Y:S04]  /*55c0*/  LDL.LU R0, [R1+0x3f8] ;  /* 0x0003f80001007983 */ /* 0x001ea80000300800 */
[----:B------:R0:W-:Y:S02]  /*55d0*/  STL [R1+0x38], R37 ;  /* 0x0000382501007387 */ /* 0x0001e40000100800 */
[----:B0-----:R-:W-:-:S04]  /*55e0*/  PRMT R37, RZ, 0x7610, R37 ;  /* 0x00007610ff257816 */ /* 0x001fc80000000025 */
[----:B------:R-:W-:Y:S02]  /*55f0*/  @!P4 PRMT R37, R25, 0x7632, R37 ;  /* 0x000076321925c816 */ /* 0x000fe40000000025 */
[C---:B------:R-:W-:Y:S01]  /*5600*/  LOP3.LUT P4, RZ, R43.reuse, 0x10000000, RZ, 0xc0, !PT ;  /* 0x100000002bff7812 */ /* 0x040fe2000788c0ff */
[----:B------:R0:W-:Y:S01]  /*5610*/  STL.S16 [R1+0x248], R29 ;  /* 0x0002481d01007387 */ /* 0x0001e20000100600 */
[----:B------:R-:W-:Y:S01]  /*5620*/  LOP3.LUT P1, RZ, R43, 0x80000000, RZ, 0xc0, !PT ;  /* 0x800000002bff7812 */ /* 0x000fe2000782c0ff */
[----:B0-----:R-:W-:Y:S02]  /*5630*/  HFMA2 R29, -RZ, RZ, 0, 0 ;  /* 0x00000000ff1d7431 */ /* 0x001fe400000001ff */
[----:B------:R0:W-:Y:S04]  /*5640*/  STL [R1+0xac], R32 ;  /* 0x0000ac2001007387 */ /* 0x0001e80000100800 */
[----:B------:R-:W2:Y:S01]  /*5650*/  @!P6 LDG.E R29, desc[UR10][R2.64] ;  /* 0x0000000a021de981 */ /* 0x000ea2000c1e1900 */
[----:B0-----:R-:W-:-:S03]  /*5660*/  MOV R32, RZ ;  /* 0x000000ff00207202 */ /* 0x001fc60000000f00 */
[----:B------:R-:W2:Y:S04]  /*5670*/  LDL.LU.64 R2, [R1+0x1e8] ;  /* 0x0001e80001027983 */ /* 0x000ea80000300a00 */
[----:B---3--:R-:W3:Y:S04]  /*5680*/  @!P1 LDG.E R32, desc[UR10][R6.64] ;  /* 0x0000000a06209981 */ /* 0x008ee8000c1e1900 */
[----:B------:R-:W3:Y:S04]  /*5690*/  LDL.LU.64 R6, [R1+0x1d8] ;  /* 0x0001d80001067983 */ /* 0x000ee80000300a00 */
[----:B----4-:R0:W-:Y:S02]  /*56a0*/  STL [R1+0xb8], R38 ;  /* 0x0000b82601007387 */ /* 0x0101e40000100800 */
[----:B0-----:R-:W-:-:S06]  /*56b0*/  HFMA2 R38, -RZ, RZ, 0, 0 ;  /* 0x00000000ff267431 */ /* 0x001fcc00000001ff */
[----:B------:R-:W4:Y:S04]  /*56c0*/  @!P4 LDG.E R38, desc[UR10][R40.64] ;  /* 0x0000000a2826c981 */ /* 0x000f28000c1e1900 */
[----:B------:R-:W4:Y:S01]  /*56d0*/  LDL.LU.64 R40, [R1+0x400] ;  /* 0x0004000001287983 */ /* 0x000f220000300a00 */
[----:B--2---:R-:W-:-:S04]  /*56e0*/  PRMT R0, RZ, 0x7610, R0 ;  /* 0x00007610ff007816 */ /* 0x004fc80000000000 */
[----:B------:R-:W-:-:S05]  /*56f0*/  @!P5 PRMT R0, R27, 0x7610, R0 ;  /* 0x000076101b00d816 */ /* 0x000fca0000000000 */
[----:B------:R0:W-:Y:S04]  /*5700*/  STL.S16 [R1+0x1bc], R0 ;  /* 0x0001bc0001007387 */ /* 0x0001e80000100600 */
[----:B0-----:R-:W2:Y:S04]  /*5710*/  LDL.LU R0, [R1+0x3f0] ;  /* 0x0003f00001007983 */ /* 0x001ea80000300800 */
[----:B------:R0:W-:Y:S02]  /*5720*/  STL.S16 [R1+0x2b8], R33 ;  /* 0x0002b82101007387 */ /* 0x0001e40000100600 */
[----:B0-----:R-:W-:-:S02]  /*5730*/  HFMA2 R33, -RZ, RZ, 0, 0 ;  /* 0x00000000ff217431 */ /* 0x001fc400000001ff */
[----:B------:R0:W-:Y:S02]  /*5740*/  STL.S16 [R1+0x2e8], R35 ;  /* 0x0002e82301007387 */ /* 0x0001e40000100600 */
[----:B0-----:R-:W-:Y:S02]  /*5750*/  HFMA2 R35, -RZ, RZ, 0, 0 ;  /* 0x00000000ff237431 */ /* 0x001fe400000001ff */
[----:B------:R-:W2:Y:S04]  /*5760*/  @!P1 LDG.E R33, desc[UR10][R2.64] ;  /* 0x0000000a02219981 */ /* 0x000ea8000c1e1900 */
[----:B------:R-:W2:Y:S04]  /*5770*/  LDL.LU.64 R2, [R1+0x1c8] ;  /* 0x0001c80001027983 */ /* 0x000ea80000300a00 */
[----:B---3--:R0:W3:Y:S02]  /*5780*/  @!P2 LDG.E R35, desc[UR10][R6.64] ;  /* 0x0000000a0623a981 */ /* 0x0080e4000c1e1900 */
[----:B0-----:R-:W-:-:S02]  /*5790*/  MOV R6, R8 ;  /* 0x0000000800067202 */ /* 0x001fc40000000f00 */
[----:B------:R-:W-:Y:S02]  /*57a0*/  MOV R7, R9 ;  /* 0x0000000900077202 */ /* 0x000fe40000000f00 */
[----:B------:R-:W3:Y:S01]  /*57b0*/  LDL.LU.64 R8, [R1+0x1a8] ;  /* 0x0001a80001087983 */ /* 0x000ee20000300a00 */
[----:B----4-:R-:W-:-:S04]  /*57c0*/  PRMT R40, RZ, 0x7610, R40 ;  /* 0x00007610ff287816 */ /* 0x010fc80000000028 */
        /* <DEDUP_REMOVED lines=10> */
[----:B------:R-:W-:Y:S01]  /*5870*/  LOP3.LUT P5, RZ, R43, 0x8000000, RZ, 0xc0, !PT ;  /* 0x080000002bff7812 */ /* 0x000fe200078ac0ff */
[----:B------:R0:W-:Y:S01]  /*5880*/  STL.S16 [R1+0x2fc], R37 ;  /* 0x0002fc2501007387 */ /* 0x0001e20000100600 */
[----:B------:R-:W-:-:S03]  /*5890*/  PRMT R45, RZ, 0x7610, R45 ;  /* 0x00007610ff2d7816 */ /* 0x000fc6000000002d */
[----:B------:R1:W-:Y:S01]  /*58a0*/  STL.S16 [R1+0x31c], R39 ;  /* 0x00031c2701007387 */ /* 0x0003e20000100600 */
[----:B------:R-:W-:-:S03]  /*58b0*/  @!P6 PRMT R45, R29, 0x7610, R45 ;  /* 0x000076101d2de816 */ /* 0x000fc6000000002d */
[----:B------:R3:W-:Y:S01]  /*58c0*/  STL [R1+0x40], R41 ;  /* 0x0000402901007387 */ /* 0x0007e20000100800 */
[----:B0-----:R-:W-:Y:S02]  /*58d0*/  MOV R37, RZ ;  /* 0x000000ff00257202 */ /* 0x001fe40000000f00 */
[----:B-1----:R-:W-:Y:S01]  /*58e0*/  MOV R39, RZ ;  /* 0x000000ff00277202 */ /* 0x002fe20000000f00 */
[----:B------:R-:W-:Y:S01]  /*58f0*/  STL [R1+0xc0], R42 ;  /* 0x0000c02a01007387 */ /* 0x000fe20000100800 */
[----:B---3--:R-:W-:-:S03]  /*5900*/  PRMT R41, RZ, 0x7610, R41 ;  /* 0x00007610ff297816 */ /* 0x008fc60000000029 */
[----:B------:R0:W3:Y:S01]  /*5910*/  @!P3 LDG.E R37, desc[UR10][R2.64] ;  /* 0x0000000a0225b981 */ /* 0x0000e2000c1e1900 */
[----:B------:R-:W-:-:S03]  /*5920*/  @!P6 PRMT R41, R29, 0x7632, R41 ;  /* 0x000076321d29e816 */ /* 0x000fc60000000029 */
[----:B------:R-:W3:Y:S04]  /*5930*/  @!P4 LDG.E R39, desc[UR10][R6.64] ;  /* 0x0000000a0627c981 */ /* 0x000ee8000c1e1900 */
[----:B------:R-:W-:Y:S04]  /*5940*/  STL.S16 [R1+0x1b4], R45 ;  /* 0x0001b42d01007387 */ /* 0x000fe80000100600 */
[----:B------:R-:W3:Y:S04]  /*5950*/  LDL.LU.64 R2, [R1+0x408] ;  /* 0x0004080001027983 */ /* 0x000ee80000300a00 */
[----:B------:R-:W3:Y:S04]  /*5960*/  LDL.LU.64 R6, [R1+0x3e8] ;  /* 0x0003e80001067983 */ /* 0x000ee80000300a00 */
[----:B----4-:R1:W-:Y:S02]  /*5970*/  STL [R1+0xbc], R40 ;  /* 0x0000bc2801007387 */ /* 0x0103e40000100800 */
[----:B-1----:R-:W-:-:S06]  /*5980*/  HFMA2 R40, -RZ, RZ, 0, 0 ;  /* 0x00000000ff287431 */ /* 0x002fcc00000001ff */
[----:B------:R-:W4:Y:S04]  /*5990*/  @!P5 LDG.E R40, desc[UR10][R8.64] ;  /* 0x0000000a0828d981 */ /* 0x000f28000c1e1900 */
[----:B------:R-:W4:Y:S01]  /*59a0*/  LDL.LU.64 R8, [R1+0x3e0] ;  /* 0x0003e00001087983 */ /* 0x000f220000300a00 */
[----:B--2---:R-:W-:-:S04]  /*59b0*/  PRMT R0, RZ, 0x7610, R0 ;  /* 0x00007610ff007816 */ /* 0x004fc80000000000 */
[----:B------:R-:W-:Y:S02]  /*59c0*/  @!P6 PRMT R0, R28, 0x7632, R0 ;  /* 0x000076321c00e816 */ /* 0x000fe40000000000 */
[----:B------:R-:W-:-:S03]  /*59d0*/  LOP3.LUT P6, RZ, R43, 0x4000000, RZ, 0xc0, !PT ;  /* 0x040000002bff7812 */ /* 0x000fc600078cc0ff */
[----:B------:R1:W-:Y:S04]  /*59e0*/  STL.S16 [R1+0x328], R0 ;  /* 0x0003280001007387 */ /* 0x0003e80000100600 */
[----:B-1----:R-:W2:Y:S04]  /*59f0*/  LDL.LU R0, [R1+0x3d8] ;  /* 0x0003d80001007983 */ /* 0x002ea80000300800 */
[----:B------:R-:W4:Y:S04]  /*5a00*/  LDL.LU.64 R42, [R1+0x1a0] ;  /* 0x0001a000012a7983 */ /* 0x000f280000300a00 */
[----:B------:R1:W-:Y:S02]  /*5a10*/  STL.S16 [R1+0x348], R41 ;  /* 0x0003482901007387 */ /* 0x0003e40000100600 */
[----:B-1----:R-:W-:Y:S01]  /*5a20*/  MOV R41, RZ ;  /* 0x000000ff00297202 */ /* 0x002fe20000000f00 */
[----:B------:R-:W0:Y:S01]  /*5a30*/  S2R R45, SR_TID.X ;  /* 0x00000000002d7919 */ /* 0x000e220000002100 */
[----:B---3--:R0:W-:Y:S02]  /*5a40*/  STL [R1+0x44], R2 ;  /* 0x0000440201007387 */ /* 0x0081e40000100800 */
[----:B0-----:R-:W-:-:S02]  /*5a50*/  LOP3.LUT R2, R45, 0xffff, RZ, 0xc0, !PT ;  /* 0x0000ffff2d027812 */ /* 0x001fc400078ec0ff */
[----:B--2---:R-:W-:Y:S01]  /*5a60*/  PRMT R0, RZ, 0x7610, R0 ;  /* 0x00007610ff007816 */ /* 0x004fe20000000000 */
[----:B----4-:R0:W2:Y:S03]  /*5a70*/  @!P5 LDG.E R41, desc[UR10][R42.64] ;  /* 0x0000000a2a29d981 */ /* 0x0100a6000c1e1900 */
[----:B------:R-:W-:Y:S02]  /*5a80*/  @!P0 PRMT R0, R30, 0x7610, R0 ;  /* 0x000076101e008816 */ /* 0x000fe40000000000 */
[----:B0-----:R-:W-:-:S03]  /*5a90*/  CS2R R42, SRZ ;  /* 0x00000000002a7805 */ /* 0x001fc6000001ff00 */
[----:B------:R0:W-:Y:S04]  /*5aa0*/  STL.S16 [R1+0x17c], R0 ;  /* 0x00017c0001007387 */ /* 0x0001e80000100600 */
[----:B------:R1:W3:Y:S01]  /*5ab0*/  @!P6 LDG.E R42, desc[UR10][R8.64] ;  /* 0x0000000a082ae981 */ /* 0x0002e2000c1e1900 */
[----:B------:R-:W-:-:S03]  /*5ac0*/  IMAD R2, R2, 0x667, RZ ;  /* 0x0000066702027824 */ /* 0x000fc600078e02ff */
[----:B------:R-:W-:Y:S04]  /*5ad0*/  STL [R1+0x4c], R10 ;  /* 0x00004c0a01007387 */ /* 0x000fe80000100800 */
[----:B0-----:R-:W4:Y:S04]  /*5ae0*/  LDL.LU R0, [R1+0x3c0] ;  /* 0x0003c00001007983 */ /* 0x001f280000300800 */
[----:B------:R-:W1:Y:S01]  /*5af0*/  LDL.LU.64 R8, [R1+0x3d0] ;  /* 0x0003d00001087983 */ /* 0x000e620000300a00 */
[----:B------:R-:W-:-:S03]  /*5b00*/  SHF.R.U32.HI R2, RZ, 0x10, R2 ;  /* 0x00000010ff027819 */ /* 0x000fc60000011602 */
[----:B------:R0:W-:Y:S01]  /*5b10*/  STL [R1+0xcc], R11 ;  /* 0x0000cc0b01007387 */ /* 0x0001e20000100800 */
[----:B------:R-:W-:-:S03]  /*5b20*/  PRMT R2, R2, 0x9910, RZ ;  /* 0x0000991002027816 */ /* 0x000fc600000000ff */
[----:B------:R0:W-:Y:S02]  /*5b30*/  STL [R1+0xc4], R3 ;  /* 0x0000c40301007387 */ /* 0x0001e40000100800 */
[----:B------:R-:W-:Y:S01]  /*5b40*/  IMAD R2, R2, 0x28, RZ ;  /* 0x0000002802027824 */ /* 0x000fe200078e02ff */
[----:B------:R-:W-:Y:S01]  /*5b50*/  UIMAD.WIDE UR6, UR8, 0x8, UR6 ;  /* 0x00000008080678a5 */ /* 0x000fe2000f8e0206 */
[----:B------:R-:W-:Y:S01]  /*5b60*/  STL [R1+0x50], R44 ;  /* 0x0000502c01007387 */ /* 0x000fe20000100800 */
[----:B0-----:R-:W0:Y:S02]  /*5b70*/  LDC.64 R10, c[0x0][0x3a8] ;  /* 0x0000ea00ff0a7b82 */ /* 0x001e240000000a00 */
[----:B------:R-:W-:Y:S01]  /*5b80*/  IADD3 R2, PT, PT, RZ, -R2, RZ ;  /* 0x80000002ff027210 */ /* 0x000fe20007ffe0ff */
[----:B------:R-:W-:Y:S03]  /*5b90*/  STL [R1+0x64], R22 ;  /* 0x0000641601007387 */ /* 0x000fe60000100800 */
[----:B------:R-:W-:Y:S01]  /*5ba0*/  PRMT R2, R2, 0x7710, RZ ;  /* 0x0000771002027816 */ /* 0x000fe200000000ff */
[----:B------:R-:W-:Y:S01]  /*5bb0*/  STL [R1+0xe8], R25 ;  /* 0x0000e81901007387 */ /* 0x000fe20000100800 */
[----:B------:R-:W-:-:S02]  /*5bc0*/  PRMT R3, RZ, 0x7610, R3 ;  /* 0x00007610ff037816 */ /* 0x000fc40000000003 */
[----:B------:R-:W-:Y:S01]  /*5bd0*/  IADD3 R2, PT, PT, R2, R45, RZ ;  /* 0x0000002d02027210 */ /* 0x000fe20007ffe0ff */
[----:B------:R-:W-:Y:S01]  /*5be0*/  STL [R1+0xf8], R33 ;  /* 0x0000f82101007387 */ /* 0x000fe20000100800 */
[----:B------:R-:W-:Y:S02]  /*5bf0*/  @!P0 PRMT R3, R31, 0x7632, R3 ;  /* 0x000076321f038816 */ /* 0x000fe40000000003 */
[----:B------:R-:W-:Y:S01]  /*5c00*/  SHF.L.U32 R2, R2, 0x1, RZ ;  /* 0x0000000102027819 */ /* 0x000fe200000006ff */
[----:B------:R-:W-:Y:S04]  /*5c10*/  STL [R1+0x80], R36 ;  /* 0x0000802401007387 */ /* 0x000fe80000100800 */
[----:B------:R0:W-:Y:S04]  /*5c20*/  STL.S16 [R1+0x350], R3 ;  /* 0x0003500301007387 */ /* 0x0001e80000100600 */
[----:B------:R-:W3:Y:S01]  /*5c30*/  @!P6 LDG.E R43, desc[UR10][R6.64] ;  /* 0x0000000a062be981 */ /* 0x000ee2000c1e1900 */
[----:B0-----:R-:W-:-:S02]  /*5c40*/  LOP3.LUT R3, R2, 0xffff, RZ, 0xc0, !PT ;  /* 0x0000ffff02037812 */ /* 0x001fc400078ec0ff */
[----:B------:R-:W-:Y:S02]  /*5c50*/  MOV R2, UR13 ;  /* 0x0000000d00027c02 */ /* 0x000fe40008000f00 */
[----:B------:R-:W-:Y:S01]  /*5c60*/  PRMT R22, RZ, 0x7610, R22 ;  /* 0x00007610ff167816 */ /* 0x000fe20000000016 */
[----:B------:R-:W-:Y:S02]  /*5c70*/  STL [R1+0x48], R4 ;  /* 0x0000480401007387 */ /* 0x000fe40000100800 */
[----:B------:R-:W-:Y:S01]  /*5c80*/  IMAD R2, R2, 0x50, R3 ;  /* 0x0000005002027824 */ /* 0x000fe200078e0203 */
[----:B------:R-:W-:Y:S01]  /*5c90*/  PRMT R25, RZ, 0x7610, R25 ;  /* 0x00007610ff197816 */ /* 0x000fe20000000019 */
[----:B------:R0:W-:Y:S02]  /*5ca0*/  STL [R1+0xc8], R5 ;  /* 0x0000c80501007387 */ /* 0x0001e40000100800 */
[----:B------:R-:W-:Y:S01]  /*5cb0*/  IMAD.WIDE R44, R2, 0x4, R10 ;  /* 0x00000004022c7825 */ /* 0x000fe200078e020a */
[----:B------:R-:W-:Y:S01]  /*5cc0*/  MOV R10, UR6 ;  /* 0x00000006000a7c02 */ /* 0x000fe20008000f00 */
[----:B------:R-:W-:Y:S01]  /*5cd0*/  STL [R1+0xd0], R13 ;  /* 0x0000d00d01007387 */ /* 0x000fe20000100800 */
[----:B------:R-:W-:-:S03]  /*5ce0*/  MOV R11, UR7 ;  /* 0x00000007000b7c02 */ /* 0x000fc60008000f00 */
[----:B------:R-:W-:Y:S04]  /*5cf0*/  STL [R1+0x54], R14 ;  /* 0x0000540e01007387 */ /* 0x000fe80000100800 */
[----:B------:R-:W2:Y:S01]  /*5d00*/  LDG.E.64 R10, desc[UR10][R10.64] ;  /* 0x0000000a0a0a7981 */ /* 0x000ea2000c1e1b00 */
[----:B------:R-:W-:-:S03]  /*5d10*/  @!P3 PRMT R25, R36, 0x7632, R25 ;  /* 0x000076322419b816 */ /* 0x000fc60000000019 */
[----:B------:R-:W-:Y:S01]  /*5d20*/  STL.S16 [R1+0x358], R22 ;  /* 0x0003581601007387 */ /* 0x000fe20000100600 */
[----:B----4-:R-:W-:-:S03]  /*5d30*/  PRMT R0, RZ, 0x7610, R0 ;  /* 0x00007610ff007816 */ /* 0x010fc60000000000 */
[----:B------:R-:W-:Y:S01]  /*5d40*/  STL [R1+0xd4], R15 ;  /* 0x0000d40f01007387 */ /* 0x000fe20000100800 */
[----:B-1----:R-:W-:-:S03]  /*5d50*/  PRMT R9, RZ, 0x7610, R9 ;  /* 0x00007610ff097816 */ /* 0x002fc60000000009 */
[----:B------:R-:W-:Y:S01]  /*5d60*/  STL [R1+0x58], R16 ;  /* 0x0000581001007387 */ /* 0x000fe20000100800 */
[C---:B------:R-:W-:Y:S02]  /*5d70*/  @!P1 PRMT R0, R33.reuse, 0x7632, R0 ;  /* 0x0000763221009816 */ /* 0x040fe40000000000 */
[----:B------:R-:W-:Y:S01]  /*5d80*/  @!P1 PRMT R9, R33, 0x7610, R9 ;  /* 0x0000761021099816 */ /* 0x000fe20000000009 */
[----:B------:R-:W-:Y:S01]  /*5d90*/  STL [R1+0xd8], R17 ;  /* 0x0000d81101007387 */ /* 0x000fe20000100800 */
[----:B------:R-:W-:Y:S02]  /*5da0*/  PRMT R33, RZ, 0x7610, R33 ;  /* 0x00007610ff217816 */ /* 0x000fe40000000021 */
[----:B------:R-:W-:Y:S01]  /*5db0*/  PRMT R8, RZ, 0x7610, R8 ;  /* 0x00007610ff087816 */ /* 0x000fe20000000008 */
[----:B------:R-:W-:Y:S01]  /*5dc0*/  STL [R1+0x5c], R18 ;  /* 0x00005c1201007387 */ /* 0x000fe20000100800 */
[----:B------:R-:W-:-:S03]  /*5dd0*/  @!P3 PRMT R33, R36, 0x7610, R33 ;  /* 0x000076102421b816 */ /* 0x000fc60000000021 */
[----:B------:R-:W4:Y:S01]  /*5de0*/  LDL R36, [R1+0x358] ;  /* 0x0003580001247983 */ /* 0x000f220000100800 */
[----:B0-----:R-:W-:Y:S02]  /*5df0*/  PRMT R5, RZ, 0x7610, R5 ;  /* 0x00007610ff057816 */ /* 0x001fe40000000005 */
[----:B------:R-:W-:Y:S01]  /*5e00*/  PRMT R4, RZ, 0x7610, R4 ;  /* 0x00007610ff047816 */ /* 0x000fe20000000004 */
[----:B------:R-:W-:Y:S01]  /*5e10*/  STL [R1+0xdc], R19 ;  /* 0x0000dc1301007387 */ /* 0x000fe20000100800 */
[----:B------:R-:W-:Y:S02]  /*5e20*/  @!P0 PRMT R5, R30, 0x7632, R5 ;  /* 0x000076321e058816 */ /* 0x000fe40000000005 */
[----:B------:R-:W-:Y:S01]  /*5e30*/  @!P0 PRMT R4, R31, 0x7610, R4 ;  /* 0x000076101f048816 */ /* 0x000fe20000000004 */
[----:B------:R-:W-:Y:S01]  /*5e40*/  STL [R1+0x60], R20 ;  /* 0x0000601401007387 */ /* 0x000fe20000100800 */
[----:B------:R-:W-:-:S03]  /*5e50*/  ISETP.NE.AND P0, PT, RZ, UR9, PT ;  /* 0x00000009ff007c0c */ /* 0x000fc6000bf05270 */
[----:B------:R-:W-:Y:S04]  /*5e60*/  STL.S16 [R1+0x33c], R5 ;  /* 0x00033c0501007387 */ /* 0x000fe80000100600 */
[----:B------:R0:W-:Y:S04]  /*5e70*/  STL.S16 [R1+0x338], R4 ;  /* 0x0003380401007387 */ /* 0x0001e80000100600 */
[----:B------:R1:W-:Y:S04]  /*5e80*/  STL [R1+0xe0], R21 ;  /* 0x0000e01501007387 */ /* 0x0003e80000100800 */
[----:B------:R-:W-:Y:S01]  /*5e90*/  STL [R1+0xe4], R23 ;  /* 0x0000e41701007387 */ /* 0x000fe20000100800 */
[----:B0-----:R-:W0:Y:S03]  /*5ea0*/  @P0 LDC.64 R4, c[0x0][0x3b0] ;  /* 0x0000ec00ff040b82 */ /* 0x001e260000000a00 */
[----:B------:R3:W-:Y:S01]  /*5eb0*/  STL [R1+0x3ac], R3 ;  /* 0x0003ac0301007387 */ /* 0x0007e20000100800 */
[----:B------:R-:W-:-:S02]  /*5ec0*/  @!P1 PRMT R8, R32, 0x7632, R8 ;  /* 0x0000763220089816 */ /* 0x000fc40000000008 */
[----:B-1----:R-:W-:Y:S01]  /*5ed0*/  PRMT R21, RZ, 0x7610, R21 ;  /* 0x00007610ff157816 */ /* 0x002fe20000000015 */
[----:B------:R-:W-:Y:S04]  /*5ee0*/  STL [R1+0x68], R24 ;  /* 0x0000681801007387 */ /* 0x000fe80000100800 */
[----:B------:R-:W-:Y:S04]  /*5ef0*/  STL [R1+0x6c], R26 ;  /* 0x00006c1a01007387 */ /* 0x000fe80000100800 */
[----:B------:R1:W-:Y:S04]  /*5f00*/  STL [R1+0x70], R28 ;  /* 0x0000701c01007387 */ /* 0x0003e80000100800 */
[----:B------:R1:W-:Y:S04]  /*5f10*/  STL [R1+0x74], R30 ;  /* 0x0000741e01007387 */ /* 0x0003e80000100800 */
[----:B------:R1:W-:Y:S01]  /*5f20*/  STL [R1+0x78], R32 ;  /* 0x0000782001007387 */ /* 0x0003e20000100800 */
[----:B--2---:R-:W-:Y:S01]  /*5f30*/  R2UR UR28, R10 ;  /* 0x000000000a1c72ca */ /* 0x004fe200000e0000 */
[----:B0-----:R-:W-:Y:S01]  /*5f40*/  @P0 IMAD.WIDE R4, R2, 0x4, R4 ;  /* 0x0000000402040825 */ /* 0x001fe200078e0204 */
[----:B---3--:R-:W-:Y:S01]  /*5f50*/  CS2R R2, SRZ ;  /* 0x0000000000027805 */ /* 0x008fe2000001ff00 */
[----:B------:R-:W-:Y:S04]  /*5f60*/  STL [R1+0xec], R27 ;  /* 0x0000ec1b01007387 */ /* 0x000fe80000100800 */
[----:B------:R-:W-:Y:S04]  /*5f70*/  STL [R1+0xf0], R29 ;  /* 0x0000f01d01007387 */ /* 0x000fe80000100800 */
[----:B------:R-:W5:Y:S02]  /*5f80*/  @P0 LDG.E.64 R2, desc[UR10][R4.64] ;  /* 0x0000000a04020981 */ /* 0x000f64000c1e1b00 */
[----:B------:R-:W-:-:S02]  /*5f90*/  MOV R10, UR28 ;  /* 0x0000001c000a7c02 */ /* 0x000fc40008000f00 */
[----:B-1----:R-:W-:Y:S01]  /*5fa0*/  PRMT R28, RZ, 0x7610, R28 ;  /* 0x00007610ff1c7816 */ /* 0x002fe2000000001c */
[----:B------:R-:W-:Y:S01]  /*5fb0*/  STL [R1+0xf4], R31 ;  /* 0x0000f41f01007387 */ /* 0x000fe20000100800 */
[----:B------:R-:W-:Y:S02]  /*5fc0*/  PRMT R30, RZ, 0x7610, R30 ;  /* 0x00007610ff1e7816 */ /* 0x000fe4000000001e */
[----:B------:R-:W-:Y:S01]  /*5fd0*/  PRMT R20, RZ, 0x7610, R20 ;  /* 0x00007610ff147816 */ /* 0x000fe20000000014 */
[----:B------:R-:W-:Y:S04]  /*5fe0*/  STL [R1+0x7c], R34 ;  /* 0x00007c2201007387 */ /* 0x000fe80000100800 */
[----:B------:R0:W5:Y:S01]  /*5ff0*/  LDG.E.64 R4, desc[UR10][R44.64] ;  /* 0x0000000a2c047981 */ /* 0x000162000c1e1b00 */
[----:B------:R-:W-:Y:S01]  /*6000*/  FFMA.FTZ R10, -R10, UR28, R11 ;  /* 0x0000001c0a0a7c23 */ /* 0x000fe2000801010b */
[----:B------:R-:W-:-:S02]  /*6010*/  PRMT R19, RZ, 0x7610, R19 ;  /* 0x00007610ff137816 */ /* 0x000fc40000000013 */
[----:B------:R-:W-:Y:S01]  /*6020*/  PRMT R18, RZ, 0x7610, R18 ;  /* 0x00007610ff127816 */ /* 0x000fe20000000012 */
[----:B------:R-:W-:Y:S01]  /*6030*/  STL [R1+0xfc], R35 ;  /* 0x0000fc2301007387 */ /* 0x000fe20000100800 */
[----:B------:R-:W-:Y:S02]  /*6040*/  PRMT R17, RZ, 0x7610, R17 ;  /* 0x00007610ff117816 */ /* 0x000fe40000000011 */
[----:B------:R-:W-:Y:S01]  /*6050*/  PRMT R16, RZ, 0x7610, R16 ;  /* 0x00007610ff107816 */ /* 0x000fe20000000010 */
[----:B------:R-:W-:Y:S01]  /*6060*/  STL [R1+0x100], R37 ;  /* 0x0001002501007387 */ /* 0x000fe20000100800 */
[----:B0-----:R-:W-:Y:S02]  /*6070*/  PRMT R45, RZ, 0x7610, R45 ;  /* 0x00007610ff2d7816 */ /* 0x001fe4000000002d */
[----:B------:R-:W-:Y:S01]  /*6080*/  PRMT R44, RZ, 0x7610, R44 ;  /* 0x00007610ff2c7816 */ /* 0x000fe2000000002c */
[----:B------:R-:W-:Y:S01]  /*6090*/  STL [R1+0x84], R38 ;  /* 0x0000842601007387 */ /* 0x000fe20000100800 */
[----:B------:R-:W-:-:S02]  /*60a0*/  @!P1 PRMT R45, R32, 0x7610, R45 ;  /* 0x00007610202d9816 */ /* 0x000fc4000000002d */
[----:B------:R-:W-:Y:S01]  /*60b0*/  @!P2 PRMT R44, R35, 0x7632, R44 ;  /* 0x00007632232ca816 */ /* 0x000fe2000000002c */
[----:B------:R-:W-:Y:S01]  /*60c0*/  STL [R1+0x104], R39 ;  /* 0x0001042701007387 */ /* 0x000fe20000100800 */
[----:B------:R-:W-:Y:S02]  /*60d0*/  PRMT R32, RZ, 0x7610, R32 ;  /* 0x00007610ff207816 */ /* 0x000fe40000000020 */
[----:B------:R-:W-:Y:S01]  /*60e0*/  PRMT R24, RZ, 0x7610, R24 ;  /* 0x00007610ff187816 */ /* 0x000fe20000000018 */
[----:B------:R-:W-:Y:S01]  /*60f0*/  STL [R1+0x88], R40 ;  /* 0x0000882801007387 */ /* 0x000fe20000100800 */
[----:B------:R-:W-:Y:S02]  /*6100*/  PRMT R15, RZ, 0x7610, R15 ;  /* 0x00007610ff0f7816 */ /* 0x000fe4000000000f */
[----:B------:R-:W-:Y:S01]  /*6110*/  PRMT R14, RZ, 0x7610, R14 ;  /* 0x00007610ff0e7816 */ /* 0x000fe2000000000e */
[----:B------:R-:W-:Y:S01]  /*6120*/  STL [R1+0x108], R41 ;  /* 0x0001082901007387 */ /* 0x000fe20000100800 */
[----:B------:R-:W-:-:S02]  /*6130*/  PRMT R13, RZ, 0x7610, R13 ;  /* 0x00007610ff0d7816 */ /* 0x000fc4000000000d */
[----:B------:R-:W-:Y:S01]  /*6140*/  PRMT R11, RZ, 0x7610, R11 ;  /* 0x00007610ff0b7816 */ /* 0x000fe2000000000b */
[----:B------:R-:W-:Y:S01]  /*6150*/  STL [R1+0x8c], R42 ;  /* 0x00008c2a01007387 */ /* 0x000fe20000100800 */
[----:B------:R-:W-:Y:S02]  /*6160*/  PRMT R26, RZ, 0x7610, R26 ;  /* 0x00007610ff1a7816 */ /* 0x000fe4000000001a */
[----:B------:R-:W-:Y:S01]  /*6170*/  PRMT R23, RZ, 0x7610, R23 ;  /* 0x00007610ff177816 */ /* 0x000fe20000000017 */
[----:B------:R0:W-:Y:S01]  /*6180*/  STL.S16 [R1+0x330], R8 ;  /* 0x0003300801007387 */ /* 0x0001e20000100600 */
[C---:B------:R-:W-:Y:S02]  /*6190*/  @!P2 PRMT R28, R34.reuse, 0x7610, R28 ;  /* 0x00007610221ca816 */ /* 0x040fe4000000001c */
[----:B------:R-:W-:Y:S01]  /*61a0*/  @!P2 PRMT R32, R34, 0x7632, R32 ;  /* 0x000076322220a816 */ /* 0x000fe20000000020 */
[----:B------:R1:W-:Y:S01]  /*61b0*/  STL.S16 [R1+0x1a0], R9 ;  /* 0x0001a00901007387 */ /* 0x0003e20000100600 */
[----:B------:R-:W-:-:S02]  /*61c0*/  @!P2 PRMT R30, R35, 0x7610, R30 ;  /* 0x00007610231ea816 */ /* 0x000fc4000000001e */
[----:B------:R-:W-:Y:S01]  /*61d0*/  @!P3 PRMT R21, R37, 0x7632, R21 ;  /* 0x000076322515b816 */ /* 0x000fe20000000015 */
[----:B------:R2:W-:Y:S01]  /*61e0*/  STL.S16 [R1+0x34c], R0 ;  /* 0x00034c0001007387 */ /* 0x0005e20000100600 */
[C---:B------:R-:W-:Y:S02]  /*61f0*/  @!P4 PRMT R20, R38.reuse, 0x7610, R20 ;  /* 0x000076102614c816 */ /* 0x040fe40000000014 */
[----:B------:R-:W-:Y:S01]  /*6200*/  @!P4 PRMT R19, R38, 0x7632, R19 ;  /* 0x000076322613c816 */ /* 0x000fe20000000013 */
[----:B------:R-:W-:Y:S01]  /*6210*/  STL.S16 [R1+0x354], R44 ;  /* 0x0003542c01007387 */ /* 0x000fe20000100600 */
[C---:B------:R-:W-:Y:S02]  /*6220*/  @!P4 PRMT R18, R39.reuse, 0x7610, R18 ;  /* 0x000076102712c816 */ /* 0x040fe40000000012 */
[----:B------:R-:W-:Y:S01]  /*6230*/  @!P4 PRMT R17, R39, 0x7632, R17 ;  /* 0x000076322711c816 */ /* 0x000fe20000000011 */
[----:B------:R3:W-:Y:S01]  /*6240*/  STL.S16 [R1+0x35c], R25 ;  /* 0x00035c1901007387 */ /* 0x0007e20000100600 */
[----:B------:R-:W-:-:S02]  /*6250*/  @!P5 PRMT R16, R40, 0x7610, R16 ;  /* 0x000076102810d816 */ /* 0x000fc40000000010 */
[----:B------:R-:W-:Y:S01]  /*6260*/  @!P5 PRMT R24, R40, 0x7632, R24 ;  /* 0x000076322818d816 */ /* 0x000fe20000000018 */
[----:B------:R3:W-:Y:S01]  /*6270*/  STL [R1+0x10c], R43 ;  /* 0x00010c2b01007387 */ /* 0x0007e20000100800 */
[C---:B------:R-:W-:Y:S02]  /*6280*/  @!P5 PRMT R15, R41.reuse, 0x7610, R15 ;  /* 0x00007610290fd816 */ /* 0x040fe4000000000f */
[----:B------:R-:W-:Y:S01]  /*6290*/  @!P5 PRMT R14, R41, 0x7632, R14 ;  /* 0x00007632290ed816 */ /* 0x000fe2000000000e */
[----:B------:R1:W5:Y:S01]  /*62a0*/  LDL.LU.64 R6, [R1+0x3c8] ;  /* 0x0003c80001067983 */ /* 0x0003620000300a00 */
[C---:B------:R-:W-:Y:S02]  /*62b0*/  @!P6 PRMT R13, R42.reuse, 0x7610, R13 ;  /* 0x000076102a0de816 */ /* 0x040fe4000000000d */
[----:B------:R-:W-:Y:S01]  /*62c0*/  @!P6 PRMT R11, R42, 0x7632, R11 ;  /* 0x000076322a0be816 */ /* 0x000fe2000000000b */
[----:B0-----:R0:W5:Y:S01]  /*62d0*/  LDL.LU R8, [R1+0x3bc] ;  /* 0x0003bc0001087983 */ /* 0x0011620000300800 */
[----:B------:R-:W-:-:S02]  /*62e0*/  @!P6 PRMT R26, R43, 0x7610, R26 ;  /* 0x000076102b1ae816 */ /* 0x000fc4000000001a */
[----:B------:R-:W-:Y:S01]  /*62f0*/  @!P6 PRMT R23, R43, 0x7632, R23 ;  /* 0x000076322b17e816 */ /* 0x000fe20000000017 */
[----:B-1----:R0:W5:Y:S04]  /*6300*/  LDL.LU R9, [R1+0x3b8] ;  /* 0x0003b80001097983 */ /* 0x0021680000300800 */
[----:B--2---:R0:W5:Y:S04]  /*6310*/  LDL.LU R0, [R1+0x3b4] ;  /* 0x0003b40001007983 */ /* 0x0041680000300800 */
[----:B---3--:R0:W5:Y:S04]  /*6320*/  LDL R25, [R1+0x244] ;  /* 0x0002440001197983 */ /* 0x0081680000100800 */
[----:B------:R0:W5:Y:S04]  /*6330*/  LDL R27, [R1+0x12c] ;  /* 0x00012c00011b7983 */ /* 0x0001680000100800 */
        /* <DEDUP_REMOVED lines=10> */
[----:B------:R0:W5:Y:S01]  /*63e0*/  LDL R43, [R1+0x224] ;  /* 0x00022400012b7983 */ /* 0x0001620000100800 */
[----:B----4-:R-:W-:-:S04]  /*63f0*/  PRMT R36, R22, 0x7610, R22 ;  /* 0x0000761016247816 */ /* 0x010fc80000000016 */
[----:B------:R-:W-:Y:S02]  /*6400*/  @!P3 PRMT R36, R37, 0x7610, R36 ;  /* 0x000076102524b816 */ /* 0x000fe40000000024 */
[----:B------:R0:W5:Y:S01]  /*6410*/  LDL R37, [R1+0x2fc] ;  /* 0x0002fc0001257983 */ /* 0x0001620000100800 */
[----:B------:R-:W-:-:S13]  /*6420*/  FSETP.GTU.FTZ.AND P0, PT, R10, RZ, PT ;  /* 0x000000ff0a00720b */ /* 0x000fda0003f1c000 */
[----:B------:R-:W-:-:S05]  /*6430*/  VOTEU.ANY UP0, P0 ;  /* 0x0000000000ff7886 */ /* 0x000fca0000000100 */
[----:B------:R-:W1:Y:S01]  /*6440*/  @UP0 LDCU UR5, c[0x0][0x3c0] ;  /* 0x00007800ff0507ac */ /* 0x000e620008000800 */
[----:B------:R-:W-:Y:S01]  /*6450*/  PLOP3.LUT P0, PT, PT, PT, UP0, 0x80, 0x8 ;  /* 0x000000000008781c */ /* 0x000fe20003f0f008 */
[----:B------:R0:W-:-:S12]  /*6460*/  STL.S16 [R1+0x364], R21 ;  /* 0x0003641501007387 */ /* 0x0001d80000100600 */
[----:B-1----:R-:W-:-:S06]  /*6470*/  @P0 FADD.FTZ R10, R10, UR5 ;  /* 0x000000050a0a0e21 */ /* 0x002fcc0008010000 */
[----:B------:R-:W1:Y:S01]  /*6480*/  @P0 MUFU.RSQ R10, R10 ;  /* 0x0000000a000a0308 */ /* 0x000e620000001400 */
[----:B------:R0:W-:Y:S04]  /*6490*/  @!P3 STL.S16 [R1+0x358], R36 ;  /* 0x000358240100b387 */ /* 0x0001e80000100600 */
[----:B------:R0:W-:Y:S04]  /*64a0*/  STL.S16 [R1+0x360], R20 ;  /* 0x0003601401007387 */ /* 0x0001e80000100600 */
        /* <DEDUP_REMOVED lines=10> */
[----:B------:R0:W-:Y:S01]  /*6550*/  STL.S16 [R1+0x390], R23 ;  /* 0x0003901701007387 */ /* 0x0001e20000100600 */
[----:B------:R-:W-:Y:S01]  /*6560*/  UISETP.NE.AND UP1, UPT, UR9, URZ, UPT ;  /* 0x000000ff0900728c */ /* 0x000fe2000bf25270 */
[----:B-1----:R-:W-:Y:S01]  /*6570*/  @P0 R2UR UR5, R10 ;  /* 0x000000000a0502ca */ /* 0x002fe200000e0000 */
[----:B------:R-:W-:-:S12]  /*6580*/  UMOV UR16, 0x3f800000 ;  /* 0x3f80000000107882 */ /* 0x000fd80000000000 */
[----:B------:R-:W-:Y:S01]  /*6590*/  @UP0 UMOV UR16, UR5 ;  /* 0x0000000500100c82 */ /* 0x000fe20008000000 */
[----:B0-----:R-:W-:Y:S05]  /*65a0*/  BRA.U UP1, `(.L_x_173) ;  /* 0x0000002901a47547 */ /* 0x001fea000b800000 */
[----:B------:R-:W2:Y:S04]  /*65b0*/  LDL.LU R17, [R1+0x180] ;  /* 0x0001800001117983 */ /* 0x000ea80000300800 */
[----:B------:R-:W3:Y:S04]  /*65c0*/  LDL.LU R14, [R1+0x188] ;  /* 0x00018800010e7983 */ /* 0x000ee80000300800 */
[----:B------:R-:W4:Y:S04]  /*65d0*/  LDL.LU R15, [R1+0x184] ;  /* 0x00018400010f7983 */ /* 0x000f280000300800 */
[----:B------:R-:W4:Y:S04]  /*65e0*/  LDL.LU R13, [R1+0x18c] ;  /* 0x00018c00010d7983 */ /* 0x000f280000300800 */
[----:B------:R-:W4:Y:S04]  /*65f0*/  LDL.LU R16, [R1+0x128] ;  /* 0x0001280001107983 */ /* 0x000f280000300800 */
[----:B------:R-:W4:Y:S04]  /*6600*/  LDL.LU R21, [R1+0x19c] ;  /* 0x00019c0001157983 */ /* 0x000f280000300800 */
[----:B------:R-:W4:Y:S04]  /*6610*/  LDL.LU R19, [R1+0x1c0] ;  /* 0x0001c00001137983 */ /* 0x000f280000300800 */
[----:B------:R-:W4:Y:S04]  /*6620*/  LDL.LU R20, [R1+0x214] ;  /* 0x0002140001147983 */ /* 0x000f280000300800 */
[----:B------:R-:W4:Y:S01]  /*6630*/  LDL.LU R22, [R1+0x210] ;  /* 0x0002100001167983 */ /* 0x000f220000300800 */
[----:B--2---:R-:W-:-:S02]  /*6640*/  SHF.L.U32 R11, R17, 0x10, RZ ;  /* 0x00000010110b7819 */ /* 0x004fc400000006ff */
[----:B---3--:R-:W-:-:S03]  /*6650*/  SHF.L.U32 R10, R14, 0x10, RZ ;  /* 0x000000100e0a7819 */ /* 0x008fc600000006ff */
[----:B------:R-:W-:Y:S01]  /*6660*/  FADD.FTZ R11, R11, -UR28 ;  /* 0x8000001c0b0b7e21 */ /* 0x000fe20008010000 */
[----:B----4-:R-:W-:-:S03]  /*6670*/  SHF.L.U32 R15, R15, 0x10, RZ ;  /* 0x000000100f0f7819 */ /* 0x010fc600000006ff */
[----:B------:R-:W-:Y:S01]  /*6680*/  FMUL.FTZ R11, R11, UR16 ;  /* 0x000000100b0b7c20 */ /* 0x000fe20008410000 */
[----:B-----5:R-:W-:Y:S01]  /*6690*/  FMUL.FTZ R14, R4, R10 ;  /* 0x0000000a040e7220 */ /* 0x020fe20000410000 */
[----:B------:R-:W-:Y:S01]  /*66a0*/  SHF.L.U32 R13, R13, 0x10, RZ ;  /* 0x000000100d0d7819 */ /* 0x000fe200000006ff */
[----:B------:R-:W-:Y:S02]  /*66b0*/  FADD.FTZ R15, R15, -UR28 ;  /* 0x8000001c0f0f7e21 */ /* 0x000fe40008010000 */
[----:B------:R-:W-:Y:S01]  /*66c0*/  FFMA.FTZ R18, R11, R14, RZ ;  /* 0x0000000e0b127223 */ /* 0x000fe200000100ff */
[----:B------:R-:W-:Y:S01]  /*66d0*/  SHF.L.U32 R17, R16, 0x10, RZ ;  /* 0x0000001010117819 */ /* 0x000fe200000006ff */
[----:B------:R-:W-:Y:S01]  /*66e0*/  FADD.FTZ R16, RZ, R14 ;  /* 0x0000000eff107221 */ /* 0x000fe20000010000 */
[----:B------:R-:W-:Y:S01]  /*66f0*/  FMUL.FTZ R15, R15, UR16 ;  /* 0x000000100f0f7c20 */ /* 0x000fe20008410000 */
[----:B------:R-:W-:Y:S02]  /*6700*/  FMUL.FTZ R14, R5, R13 ;  /* 0x0000000d050e7220 */ /* 0x000fe40000410000 */
[----:B------:R-:W-:Y:S01]  /*6710*/  FADD.FTZ R17, R17, -UR28 ;  /* 0x8000001c11117e21 */ /* 0x000fe20008010000 */
[----:B------:R-:W-:Y:S01]  /*6720*/  FFMA.FTZ R11, R10, R11, RZ ;  /* 0x0000000b0a0b7223 */ /* 0x000fe200000100ff */
[----:B------:R-:W-:Y:S01]  /*6730*/  FFMA.FTZ R18, R15, R14, R18 ;  /* 0x0000000e0f127223 */ /* 0x000fe20000010012 */
[----:B------:R-:W-:Y:S01]  /*6740*/  FADD.FTZ R16, R14, R16 ;  /* 0x000000100e107221 */ /* 0x000fe20000010000 */
[----:B------:R-:W-:Y:S01]  /*6750*/  SHF.L.U32 R14, R21, 0x10, RZ ;  /* 0x00000010150e7819 */ /* 0x000fe200000006ff */
[----:B------:R-:W-:Y:S01]  /*6760*/  FADD.FTZ R10, RZ, R10 ;  /* 0x0000000aff0a7221 */ /* 0x000fe20000010000 */
[----:B------:R-:W-:Y:S01]  /*6770*/  FMUL.FTZ R17, R17, UR16 ;  /* 0x0000001011117c20 */ /* 0x000fe20008410000 */
[----:B------:R-:W-:Y:S01]  /*6780*/  SHF.L.U32 R19, R19, 0x10, RZ ;  /* 0x0000001013137819 */ /* 0x000fe200000006ff */
[----:B------:R-:W-:Y:S01]  /*6790*/  FFMA.FTZ R15, R13, R15, RZ ;  /* 0x0000000f0d0f7223 */ /* 0x000fe200000100ff */
[C---:B------:R-:W-:Y:S01]  /*67a0*/  FADD.FTZ R10, R14.reuse, R10 ;  /* 0x0000000a0e0a7221 */ /* 0x040fe20000010000 */
[----:B------:R-:W-:Y:S01]  /*67b0*/  FFMA.FTZ R11, R14, R17, R11 ;  /* 0x000000110e0b7223 */ /* 0x000fe2000001000b */
[----:B------:R-:W-:Y:S01]  /*67c0*/  FMUL.FTZ R14, R4, R14 ;  /* 0x0000000e040e7220 */ /* 0x000fe20000410000 */
[----:B------:R-:W2:Y:S03]  /*67d0*/  LDL.LU R21, [R1+0x124] ;  /* 0x0001240001157983 */ /* 0x000ea60000300800 */
[----:B------:R-:W-:-:S02]  /*67e0*/  FFMA.FTZ R18, R17, R14, R18 ;  /* 0x0000000e11127223 */ /* 0x000fc40000010012 */
[----:B------:R-:W3:Y:S01]  /*67f0*/  LDL.LU R17, [R1+0x1c4] ;  /* 0x0001c40001117983 */ /* 0x000ee20000300800 */
[----:B------:R-:W-:-:S03]  /*6800*/  FADD.FTZ R16, R16, R14 ;  /* 0x0000000e10107221 */ /* 0x000fc60000010000 */
[----:B------:R-:W4:Y:S01]  /*6810*/  LDL.LU R14, [R1+0x198] ;  /* 0x00019800010e7983 */ /* 0x000f220000300800 */
[----:B------:R-:W-:Y:S01]  /*6820*/  FADD.FTZ R19, R19, -UR28 ;  /* 0x8000001c13137e21 */ /* 0x000fe20008010000 */
[----:B------:R-:W-:-:S03]  /*6830*/  FADD.FTZ R13, RZ, R13 ;  /* 0x0000000dff0d7221 */ /* 0x000fc60000010000 */
[----:B------:R-:W-:Y:S01]  /*6840*/  FMUL.FTZ R19, R19, UR16 ;  /* 0x0000001013137c20 */ /* 0x000fe20008410000 */
[----:B---3--:R-:W-:-:S05]  /*6850*/  SHF.L.U32 R17, R17, 0x10, RZ ;  /* 0x0000001011117819 */ /* 0x008fca00000006ff */
[C---:B------:R-:W-:Y:S01]  /*6860*/  FADD.FTZ R13, R17.reuse, R13 ;  /* 0x0000000d110d7221 */ /* 0x040fe20000010000 */
[----:B------:R-:W-:Y:S01]  /*6870*/  FFMA.FTZ R15, R17, R19, R15 ;  /* 0x00000013110f7223 */ /* 0x000fe2000001000f */
[----:B------:R-:W-:Y:S01]  /*6880*/  FMUL.FTZ R17, R5, R17 ;  /* 0x0000001105117220 */ /* 0x000fe20000410000 */
[----:B----4-:R-:W-:-:S03]  /*6890*/  SHF.L.U32 R14, R14, 0x10, RZ ;  /* 0x000000100e0e7819 */ /* 0x010fc600000006ff */
[----:B------:R-:W-:Y:S01]  /*68a0*/  FFMA.FTZ R18, R19, R17, R18 ;  /* 0x0000001113127223 */ /* 0x000fe20000010012 */
[----:B------:R-:W-:Y:S01]  /*68b0*/  FADD.FTZ R16, R17, R16 ;  /* 0x0000001011107221 */ /* 0x000fe20000010000 */
[----:B------:R-:W-:Y:S01]  /*68c0*/  SHF.L.U32 R17, R20, 0x10, RZ ;  /* 0x0000001014117819 */ /* 0x000fe200000006ff */
[----:B------:R-:W-:-:S04]  /*68d0*/  FADD.FTZ R20, R14, -UR28 ;  /* 0x8000001c0e147e21 */ /* 0x000fc80008010000 */
[----:B------:R-:W-:Y:S01]  /*68e0*/  FMUL.FTZ R20, R20, UR16 ;  /* 0x0000001014147c20 */ /* 0x000fe20008410000 */
[----:B------:R-:W-:Y:S01]  /*68f0*/  FMUL.FTZ R19, R4, R17 ;  /* 0x0000001104137220 */ /* 0x000fe20000410000 */
[----:B------:R-:W-:Y:S02]  /*6900*/  FADD.FTZ R10, R10, R17 ;  /* 0x000000110a0a7221 */ /* 0x000fe40000010000 */
[----:B------:R-:W-:Y:S02]  /*6910*/  FFMA.FTZ R11, R17, R20, R11 ;  /* 0x00000014110b7223 */ /* 0x000fe4000001000b */
[----:B------:R-:W3:Y:S01]  /*6920*/  LDL.LU R17, [R1+0x22c] ;  /* 0x00022c0001117983 */ /* 0x000ee20000300800 */
[----:B------:R-:W-:Y:S01]  /*6930*/  SHF.L.U32 R14, R22, 0x10, RZ ;  /* 0x00000010160e7819 */ /* 0x000fe200000006ff */
[----:B------:R-:W-:Y:S01]  /*6940*/  FFMA.FTZ R18, R20, R19, R18 ;  /* 0x0000001314127223 */ /* 0x000fe20000010012 */
[----:B------:R-:W-:Y:S01]  /*6950*/  FADD.FTZ R16, R16, R19 ;  /* 0x0000001310107221 */ /* 0x000fe20000010000 */
[----:B------:R-:W4:Y:S02]  /*6960*/  LDL.LU R22, [R1+0x164] ;  /* 0x0001640001167983 */ /* 0x000f240000300800 */
[----:B------:R-:W-:-:S02]  /*6970*/  FADD.FTZ R14, R14, -UR28 ;  /* 0x8000001c0e0e7e21 */ /* 0x000fc40008010000 */
[----:B------:R-:W4:Y:S02]  /*6980*/  LDL.LU R19, [R1+0x170] ;  /* 0x0001700001137983 */ /* 0x000f240000300800 */
[----:B------:R-:W-:Y:S01]  /*6990*/  FMUL.FTZ R14, R14, UR16 ;  /* 0x000000100e0e7c20 */ /* 0x000fe20008410000 */
[----:B---3--:R-:W-:-:S05]  /*69a0*/  SHF.L.U32 R17, R17, 0x10, RZ ;  /* 0x0000001011117819 */ /* 0x008fca00000006ff */
[----:B------:R-:W-:Y:S01]  /*69b0*/  FADD.FTZ R13, R13, R17 ;  /* 0x000000110d0d7221 */ /* 0x000fe20000010000 */
[----:B------:R-:W-:Y:S01]  /*69c0*/  FFMA.FTZ R15, R17, R14, R15 ;  /* 0x0000000e110f7223 */ /* 0x000fe2000001000f */
[----:B------:R-:W-:-:S04]  /*69d0*/  FMUL.FTZ R17, R5, R17 ;  /* 0x0000001105117220 */ /* 0x000fc80000410000 */
[----:B------:R-:W-:Y:S02]  /*69e0*/  FFMA.FTZ R18, R14, R17, R18 ;  /* 0x000000110e127223 */ /* 0x000fe40000010012 */
[----:B------:R-:W3:Y:S01]  /*69f0*/  LDL.LU R14, [R1+0x174] ;  /* 0x00017400010e7983 */ /* 0x000ee20000300800 */
[----:B------:R-:W-:-:S03]  /*6a00*/  FADD.FTZ R16, R17, R16 ;  /* 0x0000001011107221 */ /* 0x000fc60000010000 */
[----:B------:R-:W3:Y:S01]  /*6a10*/  LDL.LU R17, [R1+0x228] ;  /* 0x0002280001117983 */ /* 0x000ee20000300800 */
[----:B--2---:R-:W-:Y:S02]  /*6a20*/  SHF.L.U32 R20, R21, 0x10, RZ ;  /* 0x0000001015147819 */ /* 0x004fe400000006ff */
[----:B----4-:R-:W-:Y:S01]  /*6a30*/  SHF.L.U32 R19, R19, 0x10, RZ ;  /* 0x0000001013137819 */ /* 0x010fe200000006ff */
[----:B------:R-:W2:Y:S02]  /*6a40*/  LDL.LU R21, [R1+0x154] ;  /* 0x0001540001157983 */ /* 0x000ea40000300800 */
[----:B------:R-:W-:-:S04]  /*6a50*/  FADD.FTZ R20, R20, -UR28 ;  /* 0x8000001c14147e21 */ /* 0x000fc80008010000 */
[----:B------:R-:W-:Y:S01]  /*6a60*/  FMUL.FTZ R20, R20, UR16 ;  /* 0x0000001014147c20 */ /* 0x000fe20008410000 */
[----:B------:R-:W-:-:S04]  /*6a70*/  FADD.FTZ R19, R19, -UR28 ;  /* 0x8000001c13137e21 */ /* 0x000fc80008010000 */
[----:B------:R-:W-:Y:S01]  /*6a80*/  FMUL.FTZ R19, R19, UR16 ;  /* 0x0000001013137c20 */ /* 0x000fe20008410000 */
[----:B---3--:R-:W-:-:S05]  /*6a90*/  SHF.L.U32 R14, R14, 0x10, RZ ;  /* 0x000000100e0e7819 */ /* 0x008fca00000006ff */
[----:B------:R-:W-:Y:S01]  /*6aa0*/  FADD.FTZ R10, R10, R14 ;  /* 0x0000000e0a0a7221 */ /* 0x000fe20000010000 */
[----:B------:R-:W-:Y:S01]  /*6ab0*/  FFMA.FTZ R11, R14, R20, R11 ;  /* 0x000000140e0b7223 */ /* 0x000fe2000001000b */
[----:B------:R-:W-:Y:S01]  /*6ac0*/  FMUL.FTZ R14, R4, R14 ;  /* 0x0000000e040e7220 */ /* 0x000fe20000410000 */
[----:B------:R-:W-:-:S03]  /*6ad0*/  SHF.L.U32 R17, R17, 0x10, RZ ;  /* 0x0000001011117819 */ /* 0x000fc600000006ff */
[----:B------:R-:W-:Y:S01]  /*6ae0*/  FFMA.FTZ R18, R20, R14, R18 ;  /* 0x0000000e14127223 */ /* 0x000fe20000010012 */
[----:B------:R-:W-:Y:S01]  /*6af0*/  FADD.FTZ R16, R16, R14 ;  /* 0x0000000e10107221 */ /* 0x000fe20000010000 */
[----:B------:R-:W-:Y:S01]  /*6b00*/  FADD.FTZ R13, R13, R17 ;  /* 0x000000110d0d7221 */ /* 0x000fe20000010000 */
[----:B------:R-:W3:Y:S01]  /*6b10*/  LDL.LU R14, [R1+0x160] ;  /* 0x00016000010e7983 */ /* 0x000ee20000300800 */
[----:B------:R-:W-:Y:S01]  /*6b20*/  FFMA.FTZ R15, R17, R19, R15 ;  /* 0x00000013110f7223 */ /* 0x000fe2000001000f */
[----:B------:R-:W-:Y:S02]  /*6b30*/  FMUL.FTZ R17, R5, R17 ;  /* 0x0000001105117220 */ /* 0x000fe40000410000 */
[----:B------:R-:W4:Y:S02]  /*6b40*/  LDL.LU R20, [R1+0x16c] ;  /* 0x00016c0001147983 */ /* 0x000f240000300800 */
[----:B------:R-:W-:Y:S01]  /*6b50*/  FFMA.FTZ R18, R19, R17, R18 ;  /* 0x0000001113127223 */ /* 0x000fe20000010012 */
[----:B------:R-:W-:-:S02]  /*6b60*/  FADD.FTZ R16, R17, R16 ;  /* 0x0000001011107221 */ /* 0x000fc40000010000 */
[----:B------:R-:W2:Y:S01]  /*6b70*/  LDL.LU R17, [R1+0x168] ;  /* 0x0001680001117983 */ /* 0x000ea20000300800 */
[----:B------:R-:W-:-:S03]  /*6b80*/  SHF.L.U32 R19, R22, 0x10, RZ ;  /* 0x0000001016137819 */ /* 0x000fc600000006ff */
[----:B------:R-:W4:Y:S01]  /*6b90*/  LDL.LU R22, [R1+0x2f4] ;  /* 0x0002f40001167983 */ /* 0x000f220000300800 */
[----:B---3--:R-:W-:-:S05]  /*6ba0*/  SHF.L.U32 R14, R14, 0x10, RZ ;  /* 0x000000100e0e7819 */ /* 0x008fca00000006ff */
[----:B------:R-:W-:Y:S01]  /*6bb0*/  FADD.FTZ R14, R14, -UR28 ;  /* 0x8000001c0e0e7e21 */ /* 0x000fe20008010000 */
[----:B--2---:R-:W-:-:S03]  /*6bc0*/  SHF.L.U32 R17, R17, 0x10, RZ ;  /* 0x0000001011117819 */ /* 0x004fc600000006ff */
[----:B------:R-:W-:Y:S02]  /*6bd0*/  FMUL.FTZ R14, R14, UR16 ;  /* 0x000000100e0e7c20 */ /* 0x000fe40008410000 */
[----:B------:R-:W-:Y:S02]  /*6be0*/  FADD.FTZ R10, R10, R17 ;  /* 0x000000110a0a7221 */ /* 0x000fe40000010000 */
[----:B------:R-:W-:Y:S01]  /*6bf0*/  FFMA.FTZ R11, R17, R14, R11 ;  /* 0x0000000e110b7223 */ /* 0x000fe2000001000b */
[----:B------:R-:W-:-:S04]  /*6c00*/  FMUL.FTZ R17, R4, R17 ;  /* 0x0000001104117220 */ /* 0x000fc80000410000 */
[----:B------:R-:W-:Y:S01]  /*6c10*/  FFMA.FTZ R18, R14, R17, R18 ;  /* 0x000000110e127223 */ /* 0x000fe20000010012 */
[----:B------:R-:W-:Y:S01]  /*6c20*/  FADD.FTZ R16, R16, R17 ;  /* 0x0000001110107221 */ /* 0x000fe20000010000 */
[----:B------:R-:W2:Y:S04]  /*6c30*/  LDL.LU R14, [R1+0x15c] ;  /* 0x00015c00010e7983 */ /* 0x000ea80000300800 */
[----:B------:R-:W3:Y:S01]  /*6c40*/  LDL.LU R17, [R1+0x158] ;  /* 0x0001580001117983 */ /* 0x000ee20000300800 */
[----:B------:R-:W-:Y:S01]  /*6c50*/  FADD.FTZ R19, R19, -UR28 ;  /* 0x8000001c13137e21 */ /* 0x000fe20008010000 */
[----:B------:R-:W-:Y:S02]  /*6c60*/  SHF.L.U32 R21, R21, 0x10, RZ ;  /* 0x0000001015157819 */ /* 0x000fe400000006ff */
[----:B----4-:R-:W-:Y:S01]  /*6c70*/  SHF.L.U32 R20, R20, 0x10, RZ ;  /* 0x0000001014147819 */ /* 0x010fe200000006ff */
[----:B------:R-:W-:-:S02]  /*6c80*/  FMUL.FTZ R19, R19, UR16 ;  /* 0x0000001013137c20 */ /* 0x000fc40008410000 */
[----:B------:R-:W-:Y:S02]  /*6c90*/  FADD.FTZ R21, R21, -UR28 ;  /* 0x8000001c15157e21 */ /* 0x000fe40008010000 */
[----:B------:R-:W-:Y:S01]  /*6ca0*/  FADD.FTZ R13, R13, R20 ;  /* 0x000000140d0d7221 */ /* 0x000fe20000010000 */
[----:B------:R-:W-:Y:S01]  /*6cb0*/  FFMA.FTZ R15, R20, R19, R15 ;  /* 0x00000013140f7223 */ /* 0x000fe2000001000f */
[----:B------:R-:W-:Y:S01]  /*6cc0*/  FMUL.FTZ R20, R5, R20 ;  /* 0x0000001405147220 */ /* 0x000fe20000410000 */
[----:B------:R-:W-:-:S03]  /*6cd0*/  FMUL.FTZ R21, R21, UR16 ;  /* 0x0000001015157c20 */ /* 0x000fc60008410000 */
[----:B------:R-:W-:Y:S01]  /*6ce0*/  FFMA.FTZ R18, R19, R20, R18 ;  /* 0x0000001413127223 */ /* 0x000fe20000010012 */
[----:B------:R-:W-:Y:S02]  /*6cf0*/  FADD.FTZ R16, R20, R16 ;  /* 0x0000001014107221 */ /* 0x000fe40000010000 */
[----:B------:R-:W4:Y:S01]  /*6d00*/  LDL.LU R20, [R1+0x148] ;  /* 0x0001480001147983 */ /* 0x000f220000300800 */
[----:B--2---:R-:W-:Y:S02]  /*6d10*/  SHF.L.U32 R14, R14, 0x10, RZ ;  /* 0x000000100e0e7819 */ /* 0x004fe400000006ff */
[----:B---3--:R-:W-:-:S03]  /*6d20*/  SHF.L.U32 R17, R17, 0x10, RZ ;  /* 0x0000001011117819 */ /* 0x008fc600000006ff */
[----:B------:R-:W-:Y:S01]  /*6d30*/  FMUL.FTZ R19, R4, R14 ;  /* 0x0000000e04137220 */ /* 0x000fe20000410000 */
[----:B------:R-:W-:Y:S01]  /*6d40*/  FADD.FTZ R10, R10, R14 ;  /* 0x0000000e0a0a7221 */ /* 0x000fe20000010000 */
[----:B------:R-:W-:Y:S02]  /*6d50*/  FFMA.FTZ R11, R14, R21, R11 ;  /* 0x000000150e0b7223 */ /* 0x000fe4000001000b */
[----:B------:R-:W2:Y:S01]  /*6d60*/  LDL.LU R14, [R1+0x138] ;  /* 0x00013800010e7983 */ /* 0x000ea20000300800 */
[----:B------:R-:W-:Y:S01]  /*6d70*/  FADD.FTZ R17, R17, -UR28 ;  /* 0x8000001c11117e21 */ /* 0x000fe20008010000 */
[----:B------:R-:W-:Y:S01]  /*6d80*/  FADD.FTZ R16, R16, R19 ;  /* 0x0000001310107221 */ /* 0x000fe20000010000 */
[----:B------:R-:W-:Y:S01]  /*6d90*/  FFMA.FTZ R18, R21, R19, R18 ;  /* 0x0000001315127223 */ /* 0x000fe20000010012 */
[----:B------:R-:W-:Y:S01]  /*6da0*/  SHF.L.U32 R19, R22, 0x10, RZ ;  /* 0x0000001016137819 */ /* 0x000fe200000006ff */
[----:B------:R-:W-:Y:S01]  /*6db0*/  FMUL.FTZ R17, R17, UR16 ;  /* 0x0000001011117c20 */ /* 0x000fe20008410000 */
[----:B------:R-:W3:Y:S03]  /*6dc0*/  LDL.LU R21, [R1+0x14c] ;  /* 0x00014c0001157983 */ /* 0x000ee60000300800 */
[----:B------:R-:W-:Y:S01]  /*6dd0*/  FADD.FTZ R13, R13, R19 ;  /* 0x000000130d0d7221 */ /* 0x000fe20000010000 */
[----:B------:R-:W-:Y:S01]  /*6de0*/  FFMA.FTZ R15, R19, R17, R15 ;  /* 0x00000011130f7223 */ /* 0x000fe2000001000f */
[----:B------:R-:W-:Y:S01]  /*6df0*/  FMUL.FTZ R19, R5, R19 ;  /* 0x0000001305137220 */ /* 0x000fe20000410000 */
[----:B------:R-:W3:Y:S03]  /*6e00*/  LDL.LU R22, [R1+0x2c8] ;  /* 0x0002c80001167983 */ /* 0x000ee60000300800 */
[----:B------:R-:W-:-:S02]  /*6e10*/  FFMA.FTZ R18, R17, R19, R18 ;  /* 0x0000001311127223 */ /* 0x000fc40000010012 */
[----:B------:R-:W3:Y:S01]  /*6e20*/  LDL.LU R17, [R1+0x318] ;  /* 0x0003180001117983 */ /* 0x000ee20000300800 */
[----:B------:R-:W-:-:S03]  /*6e30*/  FADD.FTZ R16, R19, R16 ;  /* 0x0000001013107221 */ /* 0x000fc60000010000 */
[----:B------:R-:W3:Y:S01]  /*6e40*/  LDL.LU R19, [R1+0x144] ;  /* 0x0001440001137983 */ /* 0x000ee20000300800 */
[----:B----4-:R-:W-:-:S05]  /*6e50*/  SHF.L.U32 R20, R20, 0x10, RZ ;  /* 0x0000001014147819 */ /* 0x010fca00000006ff */
[----:B------:R-:W-:-:S04]  /*6e60*/  FADD.FTZ R20, R20, -UR28 ;  /* 0x8000001c14147e21 */ /* 0x000fc80008010000 */
[----:B------:R-:W-:Y:S01]  /*6e70*/  FMUL.FTZ R20, R20, UR16 ;  /* 0x0000001014147c20 */ /* 0x000fe20008410000 */
[----:B--2---:R-:W-:-:S05]  /*6e80*/  SHF.L.U32 R14, R14, 0x10, RZ ;  /* 0x000000100e0e7819 */ /* 0x004fca00000006ff */
[----:B------:R-:W-:Y:S01]  /*6e90*/  FADD.FTZ R14, R14, -UR28 ;  /* 0x8000001c0e0e7e21 */ /* 0x000fe20008010000 */
[----:B---3--:R-:W-:-:S03]  /*6ea0*/  SHF.L.U32 R21, R21, 0x10, RZ ;  /* 0x0000001015157819 */ /* 0x008fc600000006ff */
[----:B------:R-:W-:Y:S02]  /*6eb0*/  FMUL.FTZ R14, R14, UR16 ;  /* 0x000000100e0e7c20 */ /* 0x000fe40008410000 */
[----:B------:R-:W-:Y:S02]  /*6ec0*/  FADD.FTZ R10, R10, R21 ;  /* 0x000000150a0a7221 */ /* 0x000fe40000010000 */
[----:B------:R-:W-:Y:S01]  /*6ed0*/  FFMA.FTZ R11, R21, R14, R11 ;  /* 0x0000000e150b7223 */ /* 0x000fe2000001000b */
[----:B------:R-:W-:Y:S01]  /*6ee0*/  FMUL.FTZ R21, R4, R21 ;  /* 0x0000001504157220 */ /* 0x000fe20000410000 */
[----:B------:R-:W-:-:S03]  /*6ef0*/  SHF.L.U32 R17, R17, 0x10, RZ ;  /* 0x0000001011117819 */ /* 0x000fc600000006ff */
[----:B------:R-:W-:Y:S01]  /*6f00*/  FFMA.FTZ R18, R14, R21, R18 ;  /* 0x000000150e127223 */ /* 0x000fe20000010012 */
[----:B------:R-:W-:Y:S01]  /*6f10*/  FADD.FTZ R16, R16, R21 ;  /* 0x0000001510107221 */ /* 0x000fe20000010000 */
[----:B------:R-:W-:Y:S01]  /*6f20*/  SHF.L.U32 R14, R19, 0x10, RZ ;  /* 0x00000010130e7819 */ /* 0x000fe200000006ff */
[----:B------:R-:W-:Y:S01]  /*6f30*/  FMUL.FTZ R19, R5, R17 ;  /* 0x0000001105137220 */ /* 0x000fe20000410000 */
[----:B------:R-:W-:Y:S01]  /*6f40*/  FADD.FTZ R13, R13, R17 ;  /* 0x000000110d0d7221 */ /* 0x000fe20000010000 */
[----:B------:R-:W-:Y:S01]  /*6f50*/  FFMA.FTZ R15, R17, R20, R15 ;  /* 0x00000014110f7223 */ /* 0x000fe2000001000f */
[----:B------:R-:W2:Y:S01]  /*6f60*/  LDL.LU R21, [R1+0x304] ;  /* 0x0003040001157983 */ /* 0x000ea20000300800 */
[----:B------:R-:W-:Y:S01]  /*6f70*/  FADD.FTZ R16, R19, R16 ;  /* 0x0000001013107221 */ /* 0x000fe20000010000 */
[----:B------:R-:W-:Y:S02]  /*6f80*/  FFMA.FTZ R18, R20, R19, R18 ;  /* 0x0000001314127223 */ /* 0x000fe40000010012 */
[----:B------:R-:W3:Y:S01]  /*6f90*/  LDL.LU R19, [R1+0x300] ;  /* 0x0003000001137983 */ /* 0x000ee20000300800 */
[----:B------:R-:W-:-:S03]  /*6fa0*/  FADD.FTZ R14, R14, -UR28 ;  /* 0x8000001c0e0e7e21 */ /* 0x000fc60008010000 */
[----:B------:R-:W4:Y:S01]  /*6fb0*/  LDL.LU R17, [R1+0x2f0] ;  /* 0x0002f00001117983 */ /* 0x000f220000300800 */
        /* <DEDUP_REMOVED lines=9> */
[----:B----4-:R-:W-:Y:S02]  /*7050*/  SHF.L.U32 R17, R17, 0x10, RZ ;  /* 0x0000001011117819 */ /* 0x010fe400000006ff */
[----:B--2---:R-:W-:-:S03]  /*7060*/  SHF.L.U32 R20, R21, 0x10, RZ ;  /* 0x0000001015147819 */ /* 0x004fc600000006ff */
[----:B------:R-:W-:Y:S01]  /*7070*/  FADD.FTZ R17, R17, -UR28 ;  /* 0x8000001c11117e21 */ /* 0x000fe20008010000 */
[----:B------:R-:W-:Y:S01]  /*7080*/  SHF.L.U32 R21, R22, 0x10, RZ ;  /* 0x0000001016157819 */ /* 0x000fe200000006ff */
[----:B------:R-:W-:Y:S01]  /*7090*/  FADD.FTZ R13, R13, R20 ;  /* 0x000000140d0d7221 */ /* 0x000fe20000010000 */
[----:B------:R-:W2:Y:S01]  /*70a0*/  LDL.LU R22, [R1+0x2c4] ;  /* 0x0002c40001167983 */ /* 0x000ea20000300800 */
[----:B------:R-:W-:-:S04]  /*70b0*/  FMUL.FTZ R17, R17, UR16 ;  /* 0x0000001011117c20 */ /* 0x000fc80008410000 */
[----:B------:R-:W-:Y:S01]  /*70c0*/  FFMA.FTZ R15, R20, R17, R15 ;  /* 0x00000011140f7223 */ /* 0x000fe2000001000f */
[----:B------:R-:W-:Y:S01]  /*70d0*/  FMUL.FTZ R20, R5, R20 ;  /* 0x0000001405147220 */ /* 0x000fe20000410000 */
[----:B------:R-:W-:-:S03]  /*70e0*/  FADD.FTZ R21, R21, -UR28 ;  /* 0x8000001c15157e21 */ /* 0x000fc60008010000 */
[----:B------:R-:W-:Y:S01]  /*70f0*/  FFMA.FTZ R18, R17, R20, R18 ;  /* 0x0000001411127223 */ /* 0x000fe20000010012 */
[----:B------:R-:W-:Y:S01]  /*7100*/  FADD.FTZ R16, R20, R16 ;  /* 0x0000001014107221 */ /* 0x000fe20000010000 */
[----:B------:R-:W-:Y:S01]  /*7110*/  FMUL.FTZ R21, R21, UR16 ;  /* 0x0000001015157c20 */ /* 0x000fe20008410000 */
[----:B------:R-:W4:Y:S01]  /*7120*/  LDL.LU R20, [R1+0x2a4] ;  /* 0x0002a40001147983 */ /* 0x000f220000300800 */
[----:B---3--:R-:W-:Y:S02]  /*7130*/  SHF.L.U32 R14, R14, 0x10, RZ ;  /* 0x000000100e0e7819 */ /* 0x008fe400000006ff */
[----:B------:R-:W-:-:S03]  /*7140*/  SHF.L.U32 R17, R19, 0x10, RZ ;  /* 0x0000001013117819 */ /* 0x000fc600000006ff */
[----:B------:R-:W-:-:S04]  /*7150*/  FMUL.FTZ R19, R4, R14 ;  /* 0x0000000e04137220 */ /* 0x000fc80000410000 */
[----:B------:R-:W-:Y:S01]  /*7160*/  FADD.FTZ R16, R16, R19 ;  /* 0x0000001310107221 */ /* 0x000fe20000010000 */
[----:B------:R-:W-:Y:S02]  /*7170*/  FFMA.FTZ R18, R21, R19, R18 ;  /* 0x0000001315127223 */ /* 0x000fe40000010012 */
[----:B------:R-:W3:Y:S01]  /*7180*/  LDL.LU R19, [R1+0x2e4] ;  /* 0x0002e40001137983 */ /* 0x000ee20000300800 */
[----:B------:R-:W-:Y:S01]  /*7190*/  FADD.FTZ R10, R10, R14 ;  /* 0x0000000e0a0a7221 */ /* 0x000fe20000010000 */
[----:B------:R-:W-:Y:S02]  /*71a0*/  FFMA.FTZ R11, R14, R21, R11 ;  /* 0x000000150e0b7223 */ /* 0x000fe4000001000b */
[----:B------:R-:W2:Y:S01]  /*71b0*/  LDL.LU R14, [R1+0x150] ;  /* 0x00015000010e7983 */ /* 0x000ea20000300800 */
[----:B------:R-:W-:-:S03]  /*71c0*/  FADD.FTZ R17, R17, -UR28 ;  /* 0x8000001c11117e21 */ /* 0x000fc60008010000 */
[----:B------:R-:W4:Y:S01]  /*71d0*/  LDL.LU R21, [R1+0x2c0] ;  /* 0x0002c00001157983 */ /* 0x000f220000300800 */
[----:B------:R-:W-:Y:S01]  /*71e0*/  FMUL.FTZ R17, R17, UR16 ;  /* 0x0000001011117c20 */ /* 0x000fe20008410000 */
[----:B---3--:R-:W-:-:S05]  /*71f0*/  SHF.L.U32 R19, R19, 0x10, RZ ;  /* 0x0000001013137819 */ /* 0x008fca00000006ff */
[----:B------:R-:W-:Y:S01]  /*7200*/  FADD.FTZ R13, R13, R19 ;  /* 0x000000130d0d7221 */ /* 0x000fe20000010000 */
[----:B------:R-:W-:Y:S01]  /*7210*/  FFMA.FTZ R15, R19, R17, R15 ;  /* 0x00000011130f7223 */ /* 0x000fe2000001000f */
[----:B------:R-:W-:-:S04]  /*7220*/  FMUL.FTZ R19, R5, R19 ;  /* 0x0000001305137220 */ /* 0x000fc80000410000 */
[----:B------:R-:W-:Y:S01]  /*7230*/  FADD.FTZ R16, R19, R16 ;  /* 0x0000001013107221 */ /* 0x000fe20000010000 */
[----:B------:R-:W-:Y:S02]  /*7240*/  FFMA.FTZ R18, R17, R19, R18 ;  /* 0x0000001311127223 */ /* 0x000fe40000010012 */
[----:B------:R-:W3:Y:S01]  /*7250*/  LDL.LU R19, [R1+0x274] ;  /* 0x0002740001137983 */ /* 0x000ee20000300800 */
[----:B--2---:R-:W-:Y:S02]  /*7260*/  SHF.L.U32 R14, R14, 0x10, RZ ;  /* 0x000000100e0e7819 */ /* 0x004fe400000006ff */
[----:B----4-:R-:W-:-:S03]  /*7270*/  SHF.L.U32 R21, R21, 0x10, RZ ;  /* 0x0000001015157819 */ /* 0x010fc600000006ff */
[----:B------:R-:W-:Y:S01]  /*7280*/  FADD.FTZ R14, R14, -UR28 ;  /* 0x8000001c0e0e7e21 */ /* 0x000fe20008010000 */
[----:B------:R-:W-:-:S03]  /*7290*/  SHF.L.U32 R20, R20, 0x10, RZ ;  /* 0x0000001014147819 */ /* 0x000fc600000006ff */
[----:B------:R-:W-:Y:S01]  /*72a0*/  FMUL.FTZ R14, R14, UR16 ;  /* 0x000000100e0e7c20 */ /* 0x000fe20008410000 */
[----:B------:R-:W-:Y:S01]  /*72b0*/  FADD.FTZ R10, R10, R21 ;  /* 0x000000150a0a7221 */ /* 0x000fe20000010000 */
[----:B------:R-:W-:Y:S02]  /*72c0*/  SHF.L.U32 R17, R22, 0x10, RZ ;  /* 0x0000001016117819 */ /* 0x000fe400000006ff */
[----:B------:R-:W-:Y:S01]  /*72d0*/  FFMA.FTZ R11, R21, R14, R11 ;  /* 0x0000000e150b7223 */ /* 0x000fe2000001000b */
[----:B------:R-:W-:Y:S01]  /*72e0*/  FMUL.FTZ R21, R4, R21 ;  /* 0x0000001504157220 */ /* 0x000fe20000410000 */
[----:B------:R-:W-:Y:S01]  /*72f0*/  FADD.FTZ R20, R20, -UR28 ;  /* 0x8000001c14147e21 */ /* 0x000fe20008010000 */
[----:B------:R-:W2:Y:S02]  /*7300*/  LDL.LU R22, [R1+0x288] ;  /* 0x0002880001167983 */ /* 0x000ea40000300800 */
[----:B------:R-:W-:Y:S01]  /*7310*/  FFMA.FTZ R18, R14, R21, R18 ;  /* 0x000000150e127223 */ /* 0x000fe20000010012 */
[----:B------:R-:W-:Y:S01]  /*7320*/  FADD.FTZ R16, R16, R21 ;  /* 0x0000001510107221 */ /* 0x000fe20000010000 */
[----:B------:R-:W-:Y:S01]  /*7330*/  FMUL.FTZ R20, R20, UR16 ;  /* 0x0000001014147c20 */ /* 0x000fe20008410000 */
[----:B------:R-:W-:Y:S01]  /*7340*/  FADD.FTZ R13, R13, R17 ;  /* 0x000000110d0d7221 */ /* 0x000fe20000010000 */
[----:B------:R-:W4:Y:S01]  /*7350*/  LDL.LU R21, [R1+0x270] ;  /* 0x0002700001157983 */ /* 0x000f220000300800 */
[----:B---3--:R-:W-:Y:S01]  /*7360*/  SHF.L.U32 R14, R19, 0x10, RZ ;  /* 0x00000010130e7819 */ /* 0x008fe200000006ff */
[----:B------:R-:W-:-:S04]  /*7370*/  FMUL.FTZ R19, R5, R17 ;  /* 0x0000001105137220 */ /* 0x000fc80000410000 */
[----:B------:R-:W-:Y:S01]  /*7380*/  FADD.FTZ R16, R19, R16 ;  /* 0x0000001013107221 */ /* 0x000fe20000010000 */
[----:B------:R-:W-:Y:S02]  /*7390*/  FFMA.FTZ R18, R20, R19, R18 ;  /* 0x0000001314127223 */ /* 0x000fe40000010012 */
[----:B------:R-:W3:Y:S01]  /*73a0*/  LDL.LU R19, [R1+0x2a8] ;  /* 0x0002a80001137983 */ /* 0x000ee20000300800 */
[----:B------:R-:W-:Y:S01]  /*73b0*/  FADD.FTZ R14, R14, -UR28 ;  /* 0x8000001c0e0e7e21 */ /* 0x000fe20008010000 */
[----:B------:R-:W-:Y:S02]  /*73c0*/  FFMA.FTZ R15, R17, R20, R15 ;  /* 0x00000014110f7223 */ /* 0x000fe4000001000f */
[----:B------:R-:W2:Y:S01]  /*73d0*/  LDL.LU R17, [R1+0x2a0] ;  /* 0x0002a00001117983 */ /* 0x000ea20000300800 */
[----:B------:R-:W-:-:S03]  /*73e0*/  FMUL.FTZ R14, R14, UR16 ;  /* 0x000000100e0e7c20 */ /* 0x000fc60008410000 */
[----:B------:R-:W4:Y:S01]  /*73f0*/  LDL.LU R20, [R1+0x2ac] ;  /* 0x0002ac0001147983 */ /* 0x000f220000300800 */
        /* <DEDUP_REMOVED lines=13> */
[----:B------:R-:W-:Y:S02]  /*74d0*/  FADD.FTZ R21, R21, -UR28 ;  /* 0x8000001c15157e21 */ /* 0x000fe40008010000 */
[----:B------:R-:W-:Y:S01]  /*74e0*/  FFMA.FTZ R15, R20, R17, R15 ;  /* 0x00000011140f7223 */ /* 0x000fe2000001000f */
[----:B------:R-:W-:Y:S01]  /*74f0*/  FMUL.FTZ R20, R5, R20 ;  /* 0x0000001405147220 */ /* 0x000fe20000410000 */
[----:B------:R-:W-:-:S03]  /*7500*/  FMUL.FTZ R21, R21, UR16 ;  /* 0x0000001015157c20 */ /* 0x000fc60008410000 */
[----:B------:R-:W-:Y:S01]  /*7510*/  FADD.FTZ R16, R20, R16 ;  /* 0x0000001014107221 */ /* 0x000fe20000010000 */
[----:B------:R-:W-:Y:S01]  /*7520*/  FFMA.FTZ R18, R17, R20, R18 ;  /* 0x0000001411127223 */ /* 0x000fe20000010012 */
[----:B---3--:R-:W-:Y:S01]  /*7530*/  SHF.L.U32 R14, R19, 0x10, RZ ;  /* 0x00000010130e7819 */ /* 0x008fe200000006ff */
[----:B------:R-:W2:Y:S04]  /*7540*/  LDL.LU R20, [R1+0x254] ;  /* 0x0002540001147983 */ /* 0x000ea80000300800 */
[----:B------:R-:W-:-:S04]  /*7550*/  FMUL.FTZ R19, R4, R14 ;  /* 0x0000000e04137220 */ /* 0x000fc80000410000 */
[----:B------:R-:W-:Y:S01]  /*7560*/  FADD.FTZ R16, R16, R19 ;  /* 0x0000001310107221 */ /* 0x000fe20000010000 */
[----:B------:R-:W-:Y:S02]  /*7570*/  FFMA.FTZ R18, R21, R19, R18 ;  /* 0x0000001315127223 */ /* 0x000fe40000010012 */
[----:B------:R-:W3:Y:S01]  /*7580*/  LDL.LU R19, [R1+0x290] ;  /* 0x0002900001137983 */ /* 0x000ee20000300800 */
[----:B------:R-:W-:Y:S01]  /*7590*/  SHF.L.U32 R17, R22, 0x10, RZ ;  /* 0x0000001016117819 */ /* 0x000fe200000006ff */
[----:B------:R-:W-:Y:S02]  /*75a0*/  FFMA.FTZ R11, R14, R21, R11 ;  /* 0x000000150e0b7223 */ /* 0x000fe4000001000b */
[----:B------:R-:W4:Y:S02]  /*75b0*/  LDL.LU R21, [R1+0x280] ;  /* 0x0002800001157983 */ /* 0x000f240000300800 */
[----:B------:R-:W-:Y:S01]  /*75c0*/  FADD.FTZ R17, R17, -UR28 ;  /* 0x8000001c11117e21 */ /* 0x000fe20008010000 */
[----:B------:R-:W-:Y:S01]  /*75d0*/  FADD.FTZ R10, R10, R14 ;  /* 0x0000000e0a0a7221 */ /* 0x000fe20000010000 */
[----:B------:R-:W4:Y:S02]  /*75e0*/  LDL.LU R22, [R1+0x260] ;  /* 0x0002600001167983 */ /* 0x000f240000300800 */
[----:B------:R-:W-:Y:S01]  /*75f0*/  FMUL.FTZ R17, R17, UR16 ;  /* 0x0000001011117c20 */ /* 0x000fe20008410000 */
[----:B------:R-:W-:-:S02]  /*7600*/  SHF.L.U32 R14, R25, 0x10, RZ ;  /* 0x00000010190e7819 */ /* 0x000fc400000006ff */
        /* <DEDUP_REMOVED lines=8> */
[----:B------:R-:W-:Y:S01]  /*7690*/  FADD.FTZ R14, R14, -UR28 ;  /* 0x8000001c0e0e7e21 */ /* 0x000fe20008010000 */
[----:B--2---:R-:W-:Y:S02]  /*76a0*/  SHF.L.U32 R20, R20, 0x10, RZ ;  /* 0x0000001014147819 */ /* 0x004fe400000006ff */
[----:B----4-:R-:W-:Y:S01]  /*76b0*/  SHF.L.U32 R21, R21, 0x10, RZ ;  /* 0x0000001015157819 */ /* 0x010fe200000006ff */
[----:B------:R-:W-:Y:S02]  /*76c0*/  FMUL.FTZ R14, R14, UR16 ;  /* 0x000000100e0e7c20 */ /* 0x000fe40008410000 */
[----:B------:R-:W-:-:S02]  /*76d0*/  FADD.FTZ R20, R20, -UR28 ;  /* 0x8000001c14147e21 */ /* 0x000fc40008010000 */
[----:B------:R-:W-:Y:S01]  /*76e0*/  FADD.FTZ R10, R10, R21 ;  /* 0x000000150a0a7221 */ /* 0x000fe20000010000 */
[----:B------:R-:W-:Y:S01]  /*76f0*/  FFMA.FTZ R11, R21, R14, R11 ;  /* 0x0000000e150b7223 */ /* 0x000fe2000001000b */
[----:B------:R-:W-:Y:S01]  /*7700*/  FMUL.FTZ R21, R4, R21 ;  /* 0x0000001504157220 */ /* 0x000fe20000410000 */
[----:B------:R-:W-:Y:S01]  /*7710*/  SHF.L.U32 R17, R25, 0x10, RZ ;  /* 0x0000001019117819 */ /* 0x000fe200000006ff */
[----:B------:R-:W-:Y:S01]  /*7720*/  FMUL.FTZ R20, R20, UR16 ;  /* 0x0000001014147c20 */ /* 0x000fe20008410000 */
[----:B------:R-:W2:Y:S01]  /*7730*/  LDL.LU R25, [R1+0x140] ;  /* 0x0001400001197983 */ /* 0x000ea20000300800 */
[----:B------:R-:W-:Y:S01]  /*7740*/  FFMA.FTZ R18, R14, R21, R18 ;  /* 0x000000150e127223 */ /* 0x000fe20000010012 */
[----:B------:R-:W-:Y:S01]  /*7750*/  FADD.FTZ R16, R16, R21 ;  /* 0x0000001510107221 */ /* 0x000fe20000010000 */
[----:B------:R-:W-:Y:S01]  /*7760*/  FADD.FTZ R13, R13, R17 ;  /* 0x000000110d0d7221 */ /* 0x000fe20000010000 */
[----:B------:R-:W-:Y:S01]  /*7770*/  FFMA.FTZ R15, R17, R20, R15 ;  /* 0x00000014110f7223 */ /* 0x000fe2000001000f */
[----:B------:R-:W4:Y:S01]  /*7780*/  LDL.LU R21, [R1+0x13c] ;  /* 0x00013c0001157983 */ /* 0x000f220000300800 */
[----:B---3--:R-:W-:Y:S01]  /*7790*/  SHF.L.U32 R14, R19, 0x10, RZ ;  /* 0x00000010130e7819 */ /* 0x008fe200000006ff */
[----:B------:R-:W-:-:S02]  /*77a0*/  FMUL.FTZ R19, R5, R17 ;  /* 0x0000001105137220 */ /* 0x000fc40000410000 */
[----:B------:R-:W3:Y:S02]  /*77b0*/  LDL.LU R17, [R1+0x250] ;  /* 0x0002500001117983 */ /* 0x000ee40000300800 */
[----:B------:R-:W-:Y:S01]  /*77c0*/  FADD.FTZ R14, R14, -UR28 ;  /* 0x8000001c0e0e7e21 */ /* 0x000fe20008010000 */
[----:B------:R-:W-:Y:S01]  /*77d0*/  FADD.FTZ R16, R19, R16 ;  /* 0x0000001013107221 */ /* 0x000fe20000010000 */
[----:B------:R-:W-:Y:S01]  /*77e0*/  FFMA.FTZ R18, R20, R19, R18 ;  /* 0x0000001314127223 */ /* 0x000fe20000010012 */
[----:B------:R-:W-:Y:S01]  /*77f0*/  SHF.L.U32 R19, R22, 0x10, RZ ;  /* 0x0000001016137819 */ /* 0x000fe200000006ff */
[----:B------:R-:W-:Y:S01]  /*7800*/  FMUL.FTZ R14, R14, UR16 ;  /* 0x000000100e0e7c20 */ /* 0x000fe20008410000 */
[----:B------:R-:W2:Y:S03]  /*7810*/  LDL.LU R20, [R1+0x278] ;  /* 0x0002780001147983 */ /* 0x000ea60000300800 */
[----:B------:R-:W-:Y:S01]  /*7820*/  FADD.FTZ R10, R10, R19 ;  /* 0x000000130a0a7221 */ /* 0x000fe20000010000 */
[----:B------:R-:W-:Y:S01]  /*7830*/  FFMA.FTZ R11, R19, R14, R11 ;  /* 0x0000000e130b7223 */ /* 0x000fe2000001000b */
[----:B------:R-:W-:Y:S01]  /*7840*/  FMUL.FTZ R19, R4, R19 ;  /* 0x0000001304137220 */ /* 0x000fe20000410000 */
[----:B------:R-:W2:Y:S03]  /*7850*/  LDL.LU R22, [R1+0x268] ;  /* 0x0002680001167983 */ /* 0x000ea60000300800 */
[----:B------:R-:W-:Y:S01]  /*7860*/  FADD.FTZ R16, R16, R19 ;  /* 0x0000001310107221 */ /* 0x000fe20000010000 */
[----:B------:R-:W-:-:S02]  /*7870*/  FFMA.FTZ R18, R14, R19, R18 ;  /* 0x000000130e127223 */ /* 0x000fc40000010012 */
[----:B------:R-:W2:Y:S01]  /*7880*/  LDL.LU R19, [R1+0x264] ;  /* 0x0002640001137983 */ /* 0x000ea20000300800 */
[----:B----4-:R-:W-:-:S05]  /*7890*/  SHF.L.U32 R21, R21, 0x10, RZ ;  /* 0x0000001015157819 */ /* 0x010fca00000006ff */
[----:B------:R-:W-:-:S04]  /*78a0*/  FADD.FTZ R21, R21, -UR28 ;  /* 0x8000001c15157e21 */ /* 0x000fc80008010000 */
[----:B------:R-:W-:Y:S01]  /*78b0*/  FMUL.FTZ R21, R21, UR16 ;  /* 0x0000001015157c20 */ /* 0x000fe20008410000 */
        /* <DEDUP_REMOVED lines=8> */
[----:B------:R-:W-:Y:S02]  /*7940*/  SHF.L.U32 R14, R19, 0x10, RZ ;  /* 0x00000010130e7819 */ /* 0x000fe400000006ff */
[----:B------:R-:W-:Y:S01]  /*7950*/  SHF.L.U32 R17, R25, 0x10, RZ ;  /* 0x0000001019117819 */ /* 0x000fe200000006ff */
[----:B------:R-:W-:Y:S01]  /*7960*/  FADD.FTZ R16, R20, R16 ;  /* 0x0000001014107221 */ /* 0x000fe20000010000 */
[----:B------:R-:W2:Y:S01]  /*7970*/  LDL.LU R25, [R1+0x118] ;  /* 0x0001180001197983 */ /* 0x000ea20000300800 */
[----:B------:R-:W-:Y:S02]  /*7980*/  FMUL.FTZ R19, R4, R14 ;  /* 0x0000000e04137220 */ /* 0x000fe40000410000 */
[----:B------:R-:W-:Y:S01]  /*7990*/  FADD.FTZ R17, R17, -UR28 ;  /* 0x8000001c11117e21 */ /* 0x000fe20008010000 */
[----:B------:R-:W-:Y:S01]  /*79a0*/  FFMA.FTZ R11, R14, R21, R11 ;  /* 0x000000150e0b7223 */ /* 0x000fe2000001000b */
        /* <DEDUP_REMOVED lines=8> */
[----:B------:R-:W4:Y:S03]  /*7a30*/  LDL.LU R20, [R1+0x130] ;  /* 0x0001300001147983 */ /* 0x000f260000300800 */
[----:B------:R-:W-:Y:S01]  /*7a40*/  FADD.FTZ R16, R19, R16 ;  /* 0x0000001013107221 */ /* 0x000fe20000010000 */
[----:B------:R-:W-:Y:S01]  /*7a50*/  FFMA.FTZ R18, R17, R19, R18 ;  /* 0x0000001311127223 */ /* 0x000fe20000010012 */
[----:B------:R-:W-:Y:S01]  /*7a60*/  FADD.FTZ R10, R10, R14 ;  /* 0x0000000e0a0a7221 */ /* 0x000fe20000010000 */
[----:B------:R-:W2:Y:S01]  /*7a70*/  LDL.LU R19, [R1+0x258] ;  /* 0x0002580001137983 */ /* 0x000ea20000300800 */
[----:B------:R-:W-:-:S03]  /*7a80*/  SHF.L.U32 R14, R27, 0x10, RZ ;  /* 0x000000101b0e7819 */ /* 0x000fc600000006ff */
[----:B------:R-:W2:Y:S02]  /*7a90*/  LDL.LU R27, [R1+0x114] ;  /* 0x00011400011b7983 */ /* 0x000ea40000300800 */
[----:B------:R-:W-:Y:S02]  /*7aa0*/  FADD.FTZ R14, R14, -UR28 ;  /* 0x8000001c0e0e7e21 */ /* 0x000fe40008010000 */
[----:B------:R-:W2:Y:S02]  /*7ab0*/  LDL.LU R22, [R1+0x120] ;  /* 0x0001200001167983 */ /* 0x000ea40000300800 */
[----:B------:R-:W-:Y:S01]  /*7ac0*/  FMUL.FTZ R14, R14, UR16 ;  /* 0x000000100e0e7c20 */ /* 0x000fe20008410000 */
[----:B---3--:R-:W-:Y:S02]  /*7ad0*/  SHF.L.U32 R21, R21, 0x10, RZ ;  /* 0x0000001015157819 */ /* 0x008fe400000006ff */
[----:B----4-:R-:W-:-:S03]  /*7ae0*/  SHF.L.U32 R20, R20, 0x10, RZ ;  /* 0x0000001014147819 */ /* 0x010fc600000006ff */
[----:B------:R-:W-:Y:S01]  /*7af0*/  FADD.FTZ R10, R10, R21 ;  /* 0x000000150a0a7221 */ /* 0x000fe20000010000 */
[----:B------:R-:W-:Y:S01]  /*7b00*/  FFMA.FTZ R11, R21, R14, R11 ;  /* 0x0000000e150b7223 */ /* 0x000fe2000001000b */
[----:B------:R-:W-:Y:S01]  /*7b10*/  FMUL.FTZ R21, R4, R21 ;  /* 0x0000001504157220 */ /* 0x000fe20000410000 */
[----:B--2---:R-:W-:Y:S01]  /*7b20*/  SHF.L.U32 R17, R19, 0x10, RZ ;  /* 0x0000001013117819 */ /* 0x004fe200000006ff */
[----:B------:R-:W-:Y:S02]  /*7b30*/  FADD.FTZ R20, R20, -UR28 ;  /* 0x8000001c14147e21 */ /* 0x000fe40008010000 */
[----:B------:R-:W-:Y:S01]  /*7b40*/  FADD.FTZ R16, R16, R21 ;  /* 0x0000001510107221 */ /* 0x000fe20000010000 */
[----:B------:R-:W-:Y:S01]  /*7b50*/  FFMA.FTZ R18, R14, R21, R18 ;  /* 0x000000150e127223 */ /* 0x000fe20000010012 */
[----:B------:R-:W-:Y:S01]  /*7b60*/  FMUL.FTZ R19, R5, R17 ;  /* 0x0000001105137220 */ /* 0x000fe20000410000 */
[----:B------:R-:W-:Y:S01]  /*7b70*/  FMUL.FTZ R20, R20, UR16 ;  /* 0x0000001014147c20 */ /* 0x000fe20008410000 */
[----:B------:R-:W-:Y:S01]  /*7b80*/  SHF.L.U32 R14, R27, 0x10, RZ ;  /* 0x000000101b0e7819 */ /* 0x000fe200000006ff */
[----:B------:R-:W-:Y:S01]  /*7b90*/  FADD.FTZ R13, R13, R17 ;  /* 0x000000110d0d7221 */ /* 0x000fe20000010000 */
[----:B------:R-:W-:Y:S01]  /*7ba0*/  FADD.FTZ R16, R19, R16 ;  /* 0x0000001013107221 */ /* 0x000fe20000010000 */
[----:B------:R-:W-:Y:S01]  /*7bb0*/  FFMA.FTZ R18, R20, R19, R18 ;  /* 0x0000001314127223 */ /* 0x000fe20000010012 */
[----:B------:R-:W-:Y:S01]  /*7bc0*/  FFMA.FTZ R15, R17, R20, R15 ;  /* 0x00000014110f7223 */ /* 0x000fe2000001000f */
[----:B------:R-:W2:Y:S01]  /*7bd0*/  LDL.LU R19, [R1+0x11c] ;  /* 0x00011c0001137983 */ /* 0x000ea20000300800 */
[----:B------:R-:W-:Y:S01]  /*7be0*/  SHF.L.U32 R17, R25, 0x10, RZ ;  /* 0x0000001019117819 */ /* 0x000fe200000006ff */
[----:B------:R-:W-:-:S02]  /*7bf0*/  FADD.FTZ R14, R14, -UR28 ;  /* 0x8000001c0e0e7e21 */ /* 0x000fc40008010000 */
[----:B------:R-:W3:Y:S02]  /*7c00*/  LDL.LU R21, [R1+0x110] ;  /* 0x0001100001157983 */ /* 0x000ee40000300800 */
[----:B------:R-:W-:Y:S01]  /*7c10*/  FADD.FTZ R17, R17, -UR28 ;  /* 0x8000001c11117e21 */ /* 0x000fe20008010000 */
[----:B------:R-:W-:Y:S01]  /*7c20*/  FMUL.FTZ R14, R14, UR16 ;  /* 0x000000100e0e7c20 */ /* 0x000fe20008410000 */
[----:B------:R-:W-:Y:S01]  /*7c30*/  SHF.L.U32 R20, R22, 0x10, RZ ;  /* 0x0000001016147819 */ /* 0x000fe200000006ff */
[----:B------:R-:W4:Y:S01]  /*7c40*/  LDL.LU R27, [R1+0x220] ;  /* 0x00022000011b7983 */ /* 0x000f220000300800 */
[----:B------:R-:W-:-:S03]  /*7c50*/  FMUL.FTZ R17, R17, UR16 ;  /* 0x0000001011117c20 */ /* 0x000fc60008410000 */
[----:B------:R-:W4:Y:S01]  /*7c60*/  LDL.LU R25, [R1+0x218] ;  /* 0x0002180001197983 */ /* 0x000f220000300800 */
[----:B------:R-:W-:Y:S01]  /*7c70*/  FADD.FTZ R13, R13, R20 ;  /* 0x000000140d0d7221 */ /* 0x000fe20000010000 */
[----:B------:R-:W-:Y:S01]  /*7c80*/  FFMA.FTZ R15, R20, R17, R15 ;  /* 0x00000011140f7223 */ /* 0x000fe2000001000f */
[----:B------:R-:W-:Y:S01]  /*7c90*/  FMUL.FTZ R20, R5, R20 ;  /* 0x0000001405147220 */ /* 0x000fe20000410000 */
[----:B------:R-:W-:Y:S01]  /*7ca0*/  SHF.L.U32 R12, R12, 0x10, RZ ;  /* 0x000000100c0c7819 */ /* 0x000fe200000006ff */
[----:B------:R-:W4:Y:S01]  /*7cb0*/  LDL.LU R22, [R1+0x234] ;  /* 0x0002340001167983 */ /* 0x000f220000300800 */
[----:B--2---:R-:W-:-:S05]  /*7cc0*/  SHF.L.U32 R19, R19, 0x10, RZ ;  /* 0x0000001013137819 */ /* 0x004fca00000006ff */
[----:B------:R-:W-:Y:S01]  /*7cd0*/  FADD.FTZ R10, R10, R19 ;  /* 0x000000130a0a7221 */ /* 0x000fe20000010000 */
[----:B------:R-:W-:Y:S01]  /*7ce0*/  FFMA.FTZ R11, R19, R14, R11 ;  /* 0x0000000e130b7223 */ /* 0x000fe2000001000b */
[----:B------:R-:W-:-:S04]  /*7cf0*/  FMUL.FTZ R19, R4, R19 ;  /* 0x0000001304137220 */ /* 0x000fc80000410000 */
[----:B------:R-:W-:Y:S01]  /*7d00*/  FADD.FTZ R16, R16, R19 ;  /* 0x0000001310107221 */ /* 0x000fe20000010000 */
[----:B------:R-:W-:-:S03]  /*7d10*/  FFMA.FTZ R18, R14, R19, R18 ;  /* 0x000000130e127223 */ /* 0x000fc60000010012 */
[----:B------:R-:W-:Y:S01]  /*7d20*/  FADD.FTZ R16, R20, R16 ;  /* 0x0000001014107221 */ /* 0x000fe20000010000 */
[----:B------:R-:W-:Y:S02]  /*7d30*/  FFMA.FTZ R18, R17, R20, R18 ;  /* 0x0000001411127223 */ /* 0x000fe40000010012 */
[----:B------:R-:W2:Y:S01]  /*7d40*/  LDL.LU R20, [R1+0x230] ;  /* 0x0002300001147983 */ /* 0x000ea20000300800 */
[----:B------:R-:W-:Y:S01]  /*7d50*/  FADD.FTZ R12, R12, -UR28 ;  /* 0x8000001c0c0c7e21 */ /* 0x000fe20008010000 */
[----:B---3--:R-:W-:Y:S02]  /*7d60*/  SHF.L.U32 R14, R21, 0x10, RZ ;  /* 0x00000010150e7819 */ /* 0x008fe400000006ff */
[----:B------:R-:W3:Y:S01]  /*7d70*/  LDL.LU R21, [R1+0x248] ;  /* 0x0002480001157983 */ /* 0x000ee20000300800 */
[----:B------:R-:W-:Y:S01]  /*7d80*/  FMUL.FTZ R12, R12, UR16 ;  /* 0x000000100c0c7c20 */ /* 0x000fe20008410000 */
[----:B----4-:R-:W-:Y:S01]  /*7d90*/  SHF.L.U32 R17, R27, 0x10, RZ ;  /* 0x000000101b117819 */ /* 0x010fe200000006ff */
[----:B------:R-:W-:Y:S01]  /*7da0*/  FMUL.FTZ R19, R4, R14 ;  /* 0x0000000e04137220 */ /* 0x000fe20000410000 */
[----:B------:R-:W-:Y:S01]  /*7db0*/  FADD.FTZ R10, R10, R14 ;  /* 0x0000000e0a0a7221 */ /* 0x000fe20000010000 */
[----:B------:R-:W-:Y:S01]  /*7dc0*/  FFMA.FTZ R11, R14, R12, R11 ;  /* 0x0000000c0e0b7223 */ /* 0x000fe2000001000b */
[----:B------:R-:W-:Y:S01]  /*7dd0*/  SHF.L.U32 R14, R25, 0x10, RZ ;  /* 0x00000010190e7819 */ /* 0x000fe200000006ff */
[----:B------:R-:W-:Y:S01]  /*7de0*/  FADD.FTZ R17, R17, -UR28 ;  /* 0x8000001c11117e21 */ /* 0x000fe20008010000 */
[----:B------:R-:W-:Y:S01]  /*7df0*/  FFMA.FTZ R18, R12, R19, R18 ;  /* 0x000000130c127223 */ /* 0x000fe20000010012 */
[----:B------:R-:W-:Y:S01]  /*7e00*/  SHF.L.U32 R12, R43, 0x10, RZ ;  /* 0x000000102b0c7819 */ /* 0x000fe200000006ff */
[----:B------:R-:W-:Y:S01]  /*7e10*/  FADD.FTZ R16, R16, R19 ;  /* 0x0000001310107221 */ /* 0x000fe20000010000 */
[----:B------:R-:W-:Y:S01]  /*7e20*/  FADD.FTZ R14, R14, -UR28 ;  /* 0x8000001c0e0e7e21 */ /* 0x000fe20008010000 */
[----:B------:R-:W-:Y:S01]  /*7e30*/  FMUL.FTZ R17, R17, UR16 ;  /* 0x0000001011117c20 */ /* 0x000fe20008410000 */
[----:B------:R-:W4:Y:S01]  /*7e40*/  LDL.LU R27, [R1+0x238] ;  /* 0x00023800011b7983 */ /* 0x000f220000300800 */
[----:B------:R-:W-:Y:S01]  /*7e50*/  FADD.FTZ R13, R13, R12 ;  /* 0x0000000c0d0d7221 */ /* 0x000fe20000010000 */
[----:B------:R-:W-:Y:S01]  /*7e60*/  FMUL.FTZ R14, R14, UR16 ;  /* 0x000000100e0e7c20 */ /* 0x000fe20008410000 */
[----:B------:R-:W-:Y:S01]  /*7e70*/  FFMA.FTZ R15, R12, R17, R15 ;  /* 0x000000110c0f7223 */ /* 0x000fe2000001000f */
[----:B------:R-:W-:Y:S01]  /*7e80*/  FMUL.FTZ R12, R5, R12 ;  /* 0x0000000c050c7220 */ /* 0x000fe20000410000 */
[----:B------:R-:W4:Y:S03]  /*7e90*/  LDL.LU R43, [R1+0x24c] ;  /* 0x00024c00012b7983 */ /* 0x000f260000300800 */
[----:B------:R-:W-:Y:S01]  /*7ea0*/  FADD.FTZ R16, R12, R16 ;  /* 0x000000100c107221 */ /* 0x000fe20000010000 */
[----:B------:R-:W-:Y:S01]  /*7eb0*/  FFMA.FTZ R18, R17, R12, R18 ;  /* 0x0000000c11127223 */ /* 0x000fe20000010012 */
[----:B------:R-:W4:Y:S01]  /*7ec0*/  LDL.LU R25, [R1+0x294] ;  /* 0x0002940001197983 */ /* 0x000f220000300800 */
[----:B--2---:R-:W-:-:S05]  /*7ed0*/  SHF.L.U32 R20, R20, 0x10, RZ ;  /* 0x0000001014147819 */ /* 0x004fca00000006ff */
[----:B------:R-:W-:Y:S01]  /*7ee0*/  FADD.FTZ R10, R10, R20 ;  /* 0x000000140a0a7221 */ /* 0x000fe20000010000 */
[----:B------:R-:W-:Y:S01]  /*7ef0*/  FFMA.FTZ R11, R20, R14, R11 ;  /* 0x0000000e140b7223 */ /* 0x000fe2000001000b */
[----:B------:R-:W-:-:S04]  /*7f00*/  FMUL.FTZ R20, R4, R20 ;  /* 0x0000001404147220 */ /* 0x000fc80000410000 */
[----:B------:R-:W-:Y:S01]  /*7f10*/  FADD.FTZ R16, R16, R20 ;  /* 0x0000001410107221 */ /* 0x000fe20000010000 */
[----:B------:R-:W-:Y:S02]  /*7f20*/  FFMA.FTZ R18, R14, R20, R18 ;  /* 0x000000140e127223 */ /* 0x000fe40000010012 */
[----:B------:R-:W2:Y:S01]  /*7f30*/  LDL.LU R20, [R1+0x26c] ;  /* 0x00026c0001147983 */ /* 0x000ea20000300800 */
[----:B------:R-:W-:-:S03]  /*7f40*/  SHF.L.U32 R19, R22, 0x10, RZ ;  /* 0x0000001016137819 */ /* 0x000fc600000006ff */
[----:B------:R-:W2:Y:S01]  /*7f50*/  LDL.LU R22, [R1+0x27c] ;  /* 0x00027c0001167983 */ /* 0x000ea20000300800 */
[----:B---3--:R-:W-:-:S03]  /*7f60*/  SHF.L.U32 R12, R21, 0x10, RZ ;  /* 0x00000010150c7819 */ /* 0x008fc600000006ff */
[----:B------:R-:W3:Y:S01]  /*7f70*/  LDL.LU R21, [R1+0x298] ;  /* 0x0002980001157983 */ /* 0x000ee20000300800 */
[----:B------:R-:W-:Y:S01]  /*7f80*/  FADD.FTZ R19, R19, -UR28 ;  /* 0x8000001c13137e21 */ /* 0x000fe20008010000 */
[----:B----4-:R-:W-:Y:S01]  /*7f90*/  SHF.L.U32 R14, R27, 0x10, RZ ;  /* 0x000000101b0e7819 */ /* 0x010fe200000006ff */
[----:B------:R-:W-:Y:S01]  /*7fa0*/  FMUL.FTZ R17, R5, R12 ;  /* 0x0000000c05117220 */ /* 0x000fe20000410000 */
[----:B------:R-:W-:Y:S01]  /*7fb0*/  FADD.FTZ R13, R13, R12 ;  /* 0x0000000c0d0d7221 */ /* 0x000fe20000010000 */
[----:B------:R-:W-:Y:S01]  /*7fc0*/  FMUL.FTZ R19, R19, UR16 ;  /* 0x0000001013137c20 */ /* 0x000fe20008410000 */
[----:B------:R-:W4:Y:S03]  /*7fd0*/  LDL.LU R27, [R1+0x2b0] ;  /* 0x0002b000011b7983 */ /* 0x000f260000300800 */
[----:B------:R-:W-:Y:S01]  /*7fe0*/  FFMA.FTZ R15, R12, R19, R15 ;  /* 0x000000130c0f7223 */ /* 0x000fe2000001000f */
[----:B------:R-:W-:Y:S01]  /*7ff0*/  FADD.FTZ R14, R14, -UR28 ;  /* 0x8000001c0e0e7e21 */ /* 0x000fe20008010000 */
[----:B------:R-:W-:Y:S01]  /*8000*/  FADD.FTZ R16, R17, R16 ;  /* 0x0000001011107221 */ /* 0x000fe20000010000 */
[----:B------:R-:W-:Y:S01]  /*8010*/  FFMA.FTZ R18, R19, R17, R18 ;  /* 0x0000001113127223 */ /* 0x000fe20000010012 */
[----:B------:R-:W-:Y:S01]  /*8020*/  SHF.L.U32 R17, R43, 0x10, RZ ;  /* 0x000000102b117819 */ /* 0x000fe200000006ff */
[----:B------:R-:W-:Y:S01]  /*8030*/  FMUL.FTZ R14, R14, UR16 ;  /* 0x000000100e0e7c20 */ /* 0x000fe20008410000 */
[----:B------:R-:W-:Y:S01]  /*8040*/  SHF.L.U32 R19, R25, 0x10, RZ ;  /* 0x0000001019137819 */ /* 0x000fe200000006ff */
[----:B------:R-:W4:Y:S02]  /*8050*/  LDL.LU R43, [R1+0x2d0] ;  /* 0x0002d000012b7983 */ /* 0x000f240000300800 */
[----:B------:R-:W-:Y:S01]  /*8060*/  FADD.FTZ R10, R10, R17 ;  /* 0x000000110a0a7221 */ /* 0x000fe20000010000 */
[----:B------:R-:W-:Y:S01]  /*8070*/  FFMA.FTZ R11, R17, R14, R11 ;  /* 0x0000000e110b7223 */ /* 0x000fe2000001000b */
[----:B------:R-:W-:Y:S01]  /*8080*/  FMUL.FTZ R17, R4, R17 ;  /* 0x0000001104117220 */ /* 0x000fe20000410000 */
[----:B------:R-:W-:Y:S01]  /*8090*/  FADD.FTZ R13, R13, R19 ;  /* 0x000000130d0d7221 */ /* 0x000fe20000010000 */
[----:B------:R-:W4:Y:S02]  /*80a0*/  LDL.LU R25, [R1+0x2d4] ;  /* 0x0002d40001197983 */ /* 0x000f240000300800 */
[----:B------:R-:W-:Y:S01]  /*80b0*/  FADD.FTZ R16, R16, R17 ;  /* 0x0000001110107221 */ /* 0x000fe20000010000 */
[----:B------:R-:W-:Y:S01]  /*80c0*/  FFMA.FTZ R18, R14, R17, R18 ;  /* 0x000000110e127223 */ /* 0x000fe20000010012 */
[----:B--2---:R-:W-:-:S05]  /*80d0*/  SHF.L.U32 R12, R20, 0x10, RZ ;  /* 0x00000010140c7819 */ /* 0x004fca00000006ff */
[----:B------:R-:W-:-:S04]  /*80e0*/  FADD.FTZ R12, R12, -UR28 ;  /* 0x8000001c0c0c7e21 */ /* 0x000fc80008010000 */
[----:B------:R-:W-:-:S04]  /*80f0*/  FMUL.FTZ R12, R12, UR16 ;  /* 0x000000100c0c7c20 */ /* 0x000fc80008410000 */
[----:B------:R-:W-:Y:S01]  /*8100*/  FFMA.FTZ R15, R19, R12, R15 ;  /* 0x0000000c130f7223 */ /* 0x000fe2000001000f */
[----:B------:R-:W-:-:S04]  /*8110*/  FMUL.FTZ R19, R5, R19 ;  /* 0x0000001305137220 */ /* 0x000fc80000410000 */
[----:B------:R-:W-:Y:S01]  /*8120*/  FADD.FTZ R16, R19, R16 ;  /* 0x0000001013107221 */ /* 0x000fe20000010000 */
[----:B------:R-:W-:Y:S02]  /*8130*/  FFMA.FTZ R18, R12, R19, R18 ;  /* 0x000000130c127223 */ /* 0x000fe40000010012 */
[----:B------:R-:W2:Y:S01]  /*8140*/  LDL.LU R19, [R1+0x2b8] ;  /* 0x0002b80001137983 */ /* 0x000ea20000300800 */
[----:B------:R-:W-:Y:S02]  /*8150*/  SHF.L.U32 R20, R22, 0x10, RZ ;  /* 0x0000001016147819 */ /* 0x000fe400000006ff */
[----:B---3--:R-:W-:Y:S01]  /*8160*/  SHF.L.U32 R14, R21, 0x10, RZ ;  /* 0x00000010150e7819 */ /* 0x008fe200000006ff */
[----:B------:R-:W3:Y:S02]  /*8170*/  LDL.LU R22, [R1+0x2e8] ;  /* 0x0002e80001167983 */ /* 0x000ee40000300800 */
[----:B------:R-:W-:Y:S02]  /*8180*/  FADD.FTZ R20, R20, -UR28 ;  /* 0x8000001c14147e21 */ /* 0x000fe40008010000 */
[----:B------:R-:W3:Y:S02]  /*8190*/  LDL.LU R21, [R1+0x1d0] ;  /* 0x0001d00001157983 */ /* 0x000ee40000300800 */
[----:B------:R-:W-:Y:S01]  /*81a0*/  FMUL.FTZ R20, R20, UR16 ;  /* 0x0000001014147c20 */ /* 0x000fe20008410000 */
[----:B------:R-:W-:Y:S01]  /*81b0*/  FMUL.FTZ R17, R4, R14 ;  /* 0x0000000e04117220 */ /* 0x000fe20000410000 */
[----:B------:R-:W-:-:S02]  /*81c0*/  FADD.FTZ R10, R10, R14 ;  /* 0x0000000e0a0a7221 */ /* 0x000fc40000010000 */
[----:B------:R-:W-:Y:S02]  /*81d0*/  FFMA.FTZ R11, R14, R20, R11 ;  /* 0x000000140e0b7223 */ /* 0x000fe4000001000b */
[----:B------:R-:W3:Y:S01]  /*81e0*/  LDL.LU R14, [R1+0x1e0] ;  /* 0x0001e000010e7983 */ /* 0x000ee20000300800 */
[----:B------:R-:W-:Y:S01]  /*81f0*/  FADD.FTZ R16, R16, R17 ;  /* 0x0000001110107221 */ /* 0x000fe20000010000 */
[----:B------:R-:W-:Y:S01]  /*8200*/  FFMA.FTZ R18, R20, R17, R18 ;  /* 0x0000001114127223 */ /* 0x000fe20000010012 */
[----:B----4-:R-:W-:Y:S02]  /*8210*/  SHF.L.U32 R12, R27, 0x10, RZ ;  /* 0x000000101b0c7819 */ /* 0x010fe400000006ff */
[----:B------:R-:W4:Y:S03]  /*8220*/  LDL.LU R27, [R1+0x2f8] ;  /* 0x0002f800011b7983 */ /* 0x000f260000300800 */
[----:B------:R-:W-:-:S04]  /*8230*/  FADD.FTZ R12, R12, -UR28 ;  /* 0x8000001c0c0c7e21 */ /* 0x000fc80008010000 */
[----:B------:R-:W-:Y:S01]  /*8240*/  FMUL.FTZ R12, R12, UR16 ;  /* 0x000000100c0c7c20 */ /* 0x000fe20008410000 */
[----:B--2---:R-:W-:Y:S02]  /*8250*/  SHF.L.U32 R17, R19, 0x10, RZ ;  /* 0x0000001013117819 */ /* 0x004fe400000006ff */
[----:B------:R-:W-:Y:S02]  /*8260*/  SHF.L.U32 R19, R25, 0x10, RZ ;  /* 0x0000001019137819 */ /* 0x000fe400000006ff */
[----:B------:R-:W2:Y:S01]  /*8270*/  LDL.LU R25, [R1+0x1b8] ;  /* 0x0001b80001197983 */ /* 0x000ea20000300800 */
[----:B------:R-:W-:Y:S01]  /*8280*/  FADD.FTZ R13, R13, R17 ;  /* 0x000000110d0d7221 */ /* 0x000fe20000010000 */
[----:B------:R-:W-:Y:S01]  /*8290*/  FFMA.FTZ R15, R17, R12, R15 ;  /* 0x0000000c110f7223 */ /* 0x000fe2000001000f */
[----:B------:R-:W-:Y:S01]  /*82a0*/  FMUL.FTZ R17, R5, R17 ;  /* 0x0000001105117220 */ /* 0x000fe20000410000 */
[----:B------:R-:W-:Y:S02]  /*82b0*/  SHF.L.U32 R20, R43, 0x10, RZ ;  /* 0x000000102b147819 */ /* 0x000fe400000006ff */
[----:B---3--:R-:W-:Y:S01]  /*82c0*/  SHF.L.U32 R14, R14, 0x10, RZ ;  /* 0x000000100e0e7819 */ /* 0x008fe200000006ff */
[----:B------:R-:W-:Y:S01]  /*82d0*/  FFMA.FTZ R18, R12, R17, R18 ;  /* 0x000000110c127223 */ /* 0x000fe20000010012 */
[----:B------:R-:W-:Y:S01]  /*82e0*/  FADD.FTZ R16, R17, R16 ;  /* 0x0000001011107221 */ /* 0x000fe20000010000 */
[----:B------:R-:W-:Y:S01]  /*82f0*/  FADD.FTZ R19, R19, -UR28 ;  /* 0x8000001c13137e21 */ /* 0x000fe20008010000 */
[----:B------:R-:W-:Y:S01]  /*8300*/  SHF.L.U32 R45, R45, 0x10, RZ ;  /* 0x000000102d2d7819 */ /* 0x000fe200000006ff */
[----:B------:R-:W-:Y:S01]  /*8310*/  FADD.FTZ R14, R14, -UR28 ;  /* 0x8000001c0e0e7e21 */ /* 0x000fe20008010000 */
[----:B------:R-:W-:Y:S01]  /*8320*/  SHF.L.U32 R12, R22, 0x10, RZ ;  /* 0x00000010160c7819 */ /* 0x000fe200000006ff */
[----:B------:R-:W3:Y:S02]  /*8330*/  LDL.LU R43, [R1+0x364] ;  /* 0x00036400012b7983 */ /* 0x000ee40000300800 */
[----:B------:R-:W-:-:S02]  /*8340*/  FMUL.FTZ R14, R14, UR16 ;  /* 0x000000100e0e7c20 */ /* 0x000fc40008410000 */
[----:B------:R-:W3:Y:S01]  /*8350*/  LDL.LU R22, [R1+0x1c8] ;  /* 0x0001c80001167983 */ /* 0x000ee20000300800 */
[----:B------:R-:W-:Y:S01]  /*8360*/  FADD.FTZ R10, R10, R20 ;  /* 0x000000140a0a7221 */ /* 0x000fe20000010000 */
[----:B------:R-:W-:Y:S01]  /*8370*/  FFMA.FTZ R11, R20, R14, R11 ;  /* 0x0000000e140b7223 */ /* 0x000fe2000001000b */
[----:B------:R-:W-:-:S04]  /*8380*/  FMUL.FTZ R20, R4, R20 ;  /* 0x0000001404147220 */ /* 0x000fc80000410000 */
[----:B------:R-:W-:Y:S01]  /*8390*/  FFMA.FTZ R18, R14, R20, R18 ;  /* 0x000000140e127223 */ /* 0x000fe20000010012 */
[----:B------:R-:W-:Y:S02]  /*83a0*/  SHF.L.U32 R14, R21, 0x10, RZ ;  /* 0x00000010150e7819 */ /* 0x000fe400000006ff */
[----:B------:R-:W3:Y:S01]  /*83b0*/  LDL.LU R21, [R1+0x1b0] ;  /* 0x0001b00001157983 */ /* 0x000ee20000300800 */
[----:B------:R-:W-:Y:S01]  /*83c0*/  FADD.FTZ R16, R16, R20 ;  /* 0x0000001410107221 */ /* 0x000fe20000010000 */
[----:B------:R-:W-:Y:S01]  /*83d0*/  FMUL.FTZ R19, R19, UR16 ;  /* 0x0000001013137c20 */ /* 0x000fe20008410000 */
[----:B------:R-:W-:Y:S01]  /*83e0*/  FMUL.FTZ R17, R5, R12 ;  /* 0x0000000c05117220 */ /* 0x000fe20000410000 */
[----:B------:R-:W-:Y:S02]  /*83f0*/  FADD.FTZ R13, R13, R12 ;  /* 0x0000000c0d0d7221 */ /* 0x000fe40000010000 */
[----:B------:R-:W-:Y:S01]  /*8400*/  FFMA.FTZ R15, R12, R19, R15 ;  /* 0x000000130c0f7223 */ /* 0x000fe2000001000f */
[----:B----4-:R-:W-:Y:S01]  /*8410*/  SHF.L.U32 R12, R27, 0x10, RZ ;  /* 0x000000101b0c7819 */ /* 0x010fe200000006ff */
[----:B------:R-:W-:Y:S01]  /*8420*/  FADD.FTZ R14, R14, -UR28 ;  /* 0x8000001c0e0e7e21 */ /* 0x000fe20008010000 */
[----:B------:R-:W-:Y:S01]  /*8430*/  FADD.FTZ R16, R17, R16 ;  /* 0x0000001011107221 */ /* 0x000fe20000010000 */
[----:B------:R-:W-:Y:S01]  /*8440*/  FFMA.FTZ R18, R19, R17, R18 ;  /* 0x0000001113127223 */ /* 0x000fe20000010012 */
[----:B--2---:R-:W-:Y:S01]  /*8450*/  SHF.L.U32 R20, R25, 0x10, RZ ;  /* 0x0000001019147819 */ /* 0x004fe200000006ff */
[----:B------:R-:W2:Y:S04]  /*8460*/  LDL.LU R27, [R1+0x328] ;  /* 0x00032800011b7983 */ /* 0x000ea80000300800 */
[----:B------:R-:W4:Y:S01]  /*8470*/  LDL.LU R25, [R1+0x17c] ;  /* 0x00017c0001197983 */ /* 0x000f220000300800 */
[----:B------:R-:W-:Y:S01]  /*8480*/  SHF.L.U32 R17, R44, 0x10, RZ ;  /* 0x000000102c117819 */ /* 0x000fe200000006ff */
[----:B------:R-:W-:Y:S01]  /*8490*/  FADD.FTZ R12, R12, -UR28 ;  /* 0x8000001c0c0c7e21 */ /* 0x000fe20008010000 */
[----:B------:R-:W-:Y:S01]  /*84a0*/  FMUL.FTZ R14, R14, UR16 ;  /* 0x000000100e0e7c20 */ /* 0x000fe20008410000 */
[----:B------:R-:W-:Y:S01]  /*84b0*/  SHF.L.U32 R19, R37, 0x10, RZ ;  /* 0x0000001025137819 */ /* 0x000fe200000006ff */
[----:B------:R-:W-:Y:S01]  /*84c0*/  FADD.FTZ R20, R20, -UR28 ;  /* 0x8000001c14147e21 */ /* 0x000fe20008010000 */
[----:B------:R-:W-:Y:S01]  /*84d0*/  FMUL.FTZ R12, R12, UR16 ;  /* 0x000000100c0c7c20 */ /* 0x000fe20008410000 */
[----:B------:R-:W-:Y:S01]  /*84e0*/  FADD.FTZ R10, R10, R17 ;  /* 0x000000110a0a7221 */ /* 0x000fe20000010000 */
[----:B------:R-:W-:Y:S01]  /*84f0*/  FFMA.FTZ R11, R17, R14, R11 ;  /* 0x0000000e110b7223 */ /* 0x000fe2000001000b */
[----:B------:R-:W-:Y:S01]  /*8500*/  FMUL.FTZ R17, R4, R17 ;  /* 0x0000001104117220 */ /* 0x000fe20000410000 */
[----:B------:R-:W-:Y:S01]  /*8510*/  FADD.FTZ R13, R13, R19 ;  /* 0x000000130d0d7221 */ /* 0x000fe20000010000 */
[----:B------:R-:W-:Y:S01]  /*8520*/  FFMA.FTZ R15, R19, R12, R15 ;  /* 0x0000000c130f7223 */ /* 0x000fe2000001000f */
[----:B------:R-:W-:Y:S01]  /*8530*/  FMUL.FTZ R19, R5, R19 ;  /* 0x0000001305137220 */ /* 0x000fe20000410000 */
[----:B------:R-:W-:Y:S01]  /*8540*/  FFMA.FTZ R18, R14, R17, R18 ;  /* 0x000000110e127223 */ /* 0x000fe20000010012 */
[----:B------:R-:W-:Y:S01]  /*8550*/  FADD.FTZ R45, R45, -UR28 ;  /* 0x8000001c2d2d7e21 */ /* 0x000fe20008010000 */
[----:B------:R-:W2:Y:S02]  /*8560*/  LDL.LU R44, [R1+0x35c] ;  /* 0x00035c00012c7983 */ /* 0x000ea40000300800 */
[----:B------:R-:W-:Y:S01]  /*8570*/  FFMA.FTZ R18, R12, R19, R18 ;  /* 0x000000130c127223 */ /* 0x000fe20000010012 */
[----:B---3--:R-:W-:Y:S01]  /*8580*/  SHF.L.U32 R12, R22, 0x10, RZ ;  /* 0x00000010160c7819 */ /* 0x008fe200000006ff */
[----:B------:R-:W3:Y:S01]  /*8590*/  LDL.LU R37, [R1+0x374] ;  /* 0x0003740001257983 */ /* 0x000ee20000300800 */
[----:B------:R-:W-:-:S03]  /*85a0*/  SHF.L.U32 R14, R42, 0x10, RZ ;  /* 0x000000102a0e7819 */ /* 0x000fc600000006ff */
[----:B------:R-:W3:Y:S01]  /*85b0*/  LDL.LU R22, [R1+0x33c] ;  /* 0x00033c0001167983 */ /* 0x000ee20000300800 */
[----:B------:R-:W-:Y:S01]  /*85c0*/  FADD.FTZ R16, R16, R17 ;  /* 0x0000001110107221 */ /* 0x000fe20000010000 */
[----:B------:R-:W-:Y:S01]  /*85d0*/  FMUL.FTZ R20, R20, UR16 ;  /* 0x0000001014147c20 */ /* 0x000fe20008410000 */
[----:B------:R-:W-:Y:S01]  /*85e0*/  FMUL.FTZ R17, R4, R14 ;  /* 0x0000000e04117220 */ /* 0x000fe20000410000 */
[----:B------:R-:W-:Y:S01]  /*85f0*/  FADD.FTZ R10, R10, R14 ;  /* 0x0000000e0a0a7221 */ /* 0x000fe20000010000 */
[----:B------:R-:W-:Y:S01]  /*8600*/  FADD.FTZ R16, R19, R16 ;  /* 0x0000001013107221 */ /* 0x000fe20000010000 */
[----:B------:R-:W-:Y:S01]  /*8610*/  FFMA.FTZ R11, R14, R20, R11 ;  /* 0x000000140e0b7223 */ /* 0x000fe2000001000b */
[----:B------:R-:W-:Y:S01]  /*8620*/  SHF.L.U32 R14, R21, 0x10, RZ ;  /* 0x00000010150e7819 */ /* 0x000fe200000006ff */
[----:B------:R-:W-:Y:S01]  /*8630*/  FADD.FTZ R12, R12, -UR28 ;  /* 0x8000001c0c0c7e21 */ /* 0x000fe20008010000 */
[----:B------:R-:W-:Y:S01]  /*8640*/  FADD.FTZ R16, R16, R17 ;  /* 0x0000001110107221 */ /* 0x000fe20000010000 */
[----:B------:R-:W-:Y:S01]  /*8650*/  FFMA.FTZ R18, R20, R17, R18 ;  /* 0x0000001114127223 */ /* 0x000fe20000010012 */
[----:B------:R-:W-:Y:S01]  /*8660*/  SHF.L.U32 R17, R35, 0x10, RZ ;  /* 0x0000001023117819 */ /* 0x000fe200000006ff */
[----:B------:R-:W-:Y:S01]  /*8670*/  FADD.FTZ R14, R14, -UR28 ;  /* 0x8000001c0e0e7e21 */ /* 0x000fe20008010000 */
[----:B------:R-:W-:Y:S01]  /*8680*/  FMUL.FTZ R12, R12, UR16 ;  /* 0x000000100c0c7c20 */ /* 0x000fe20008410000 */
[----:B------:R-:W-:Y:S01]  /*8690*/  SHF.L.U32 R20, R41, 0x10, RZ ;  /* 0x0000001029147819 */ /* 0x000fe200000006ff */
[----:B------:R-:W3:Y:S01]  /*86a0*/  LDL.LU R35, [R1+0x368] ;  /* 0x0003680001237983 */ /* 0x000ee20000300800 */
        /* <DEDUP_REMOVED lines=8> */
[----:B------:R-:W-:Y:S01]  /*8730*/  SHF.L.U32 R28, R28, 0x10, RZ ;  /* 0x000000101c1c7819 */ /* 0x000fe200000006ff */
[----:B------:R-:W3:Y:S02]  /*8740*/  LDL.LU R42, [R1+0x370] ;  /* 0x00037000012a7983 */ /* 0x000ee40000300800 */
[----:B------:R-:W-:Y:S01]  /*8750*/  FFMA.FTZ R18, R14, R20, R18 ;  /* 0x000000140e127223 */ /* 0x000fe20000010012 */
[----:B----4-:R-:W-:-:S02]  /*8760*/  SHF.L.U32 R14, R25, 0x10, RZ ;  /* 0x00000010190e7819 */ /* 0x010fc400000006ff */
[----:B------:R-:W4:Y:S01]  /*8770*/  LDL.LU R25, [R1+0x354] ;  /* 0x0003540001197983 */ /* 0x000f220000300800 */
[----:B--2---:R-:W-:Y:S01]  /*8780*/  SHF.L.U32 R19, R27, 0x10, RZ ;  /* 0x000000101b137819 */ /* 0x004fe200000006ff */
[----:B------:R-:W-:Y:S01]  /*8790*/  FADD.FTZ R16, R17, R16 ;  /* 0x0000001011107221 */ /* 0x000fe20000010000 */
[----:B------:R-:W-:Y:S01]  /*87a0*/  SHF.L.U32 R12, R31, 0x10, RZ ;  /* 0x000000101f0c7819 */ /* 0x000fe200000006ff */
[----:B------:R-:W-:Y:S01]  /*87b0*/  FADD.FTZ R14, R14, -UR28 ;  /* 0x8000001c0e0e7e21 */ /* 0x000fe20008010000 */
[----:B------:R-:W2:Y:S01]  /*87c0*/  LDL.LU R27, [R1+0x360] ;  /* 0x00036000011b7983 */ /* 0x000ea20000300800 */
[----:B------:R-:W-:-:S04]  /*87d0*/  FADD.FTZ R19, R19, -UR28 ;  /* 0x8000001c13137e21 */ /* 0x000fc80008010000 */
[----:B------:R-:W-:Y:S01]  /*87e0*/  FMUL.FTZ R19, R19, UR16 ;  /* 0x0000001013137c20 */ /* 0x000fe20008410000 */
[----:B------:R-:W-:Y:S01]  /*87f0*/  FADD.FTZ R16, R16, R20 ;  /* 0x0000001410107221 */ /* 0x000fe20000010000 */
[----:B------:R-:W-:Y:S01]  /*8800*/  FMUL.FTZ R17, R5, R12 ;  /* 0x0000000c05117220 */ /* 0x000fe20000410000 */
[----:B------:R-:W-:Y:S01]  /*8810*/  FADD.FTZ R13, R13, R12 ;  /* 0x0000000c0d0d7221 */ /* 0x000fe20000010000 */
[----:B------:R-:W-:Y:S01]  /*8820*/  FFMA.FTZ R15, R12, R19, R15 ;  /* 0x000000130c0f7223 */ /* 0x000fe2000001000f */
[----:B------:R-:W-:Y:S01]  /*8830*/  SHF.L.U32 R20, R40, 0x10, RZ ;  /* 0x0000001028147819 */ /* 0x000fe200000006ff */
[----:B------:R-:W-:Y:S01]  /*8840*/  FADD.FTZ R16, R17, R16 ;  /* 0x0000001011107221 */ /* 0x000fe20000010000 */
[----:B------:R-:W-:Y:S01]  /*8850*/  FFMA.FTZ R18, R19, R17, R18 ;  /* 0x0000001113127223 */ /* 0x000fe20000010012 */
[----:B---3--:R-:W-:Y:S01]  /*8860*/  SHF.L.U32 R12, R22, 0x10, RZ ;  /* 0x00000010160c7819 */ /* 0x008fe200000006ff */
[----:B------:R-:W-:Y:S01]  /*8870*/  FMUL.FTZ R17, R14, UR16 ;  /* 0x000000100e117c20 */ /* 0x000fe20008410000 */
[----:B------:R-:W-:Y:S01]  /*8880*/  SHF.L.U32 R22, R34, 0x10, RZ ;  /* 0x0000001022167819 */ /* 0x000fe200000006ff */
[----:B------:R-:W-:-:S02]  /*8890*/  FMUL.FTZ R19, R4, R20 ;  /* 0x0000001404137220 */ /* 0x000fc40000410000 */
[----:B------:R-:W-:Y:S01]  /*88a0*/  FADD.FTZ R12, R12, -UR28 ;  /* 0x8000001c0c0c7e21 */ /* 0x000fe20008010000 */
[----:B------:R-:W-:Y:S01]  /*88b0*/  FFMA.FTZ R11, R20, R17, R11 ;  /* 0x00000011140b7223 */ /* 0x000fe2000001000b */
[----:B------:R-:W-:Y:S01]  /*88c0*/  SHF.L.U32 R14, R39, 0x10, RZ ;  /* 0x00000010270e7819 */ /* 0x000fe200000006ff */
[----:B------:R-:W-:Y:S01]  /*88d0*/  FMUL.FTZ R21, R5, R22 ;  /* 0x0000001605157220 */ /* 0x000fe20000410000 */
[----:B------:R-:W-:Y:S01]  /*88e0*/  FMUL.FTZ R12, R12, UR16 ;  /* 0x000000100c0c7c20 */ /* 0x000fe20008410000 */
[----:B------:R-:W-:Y:S01]  /*88f0*/  FFMA.FTZ R17, R17, R19, R18 ;  /* 0x0000001311117223 */ /* 0x000fe20000010012 */
[----:B------:R-:W-:Y:S01]  /*8900*/  FADD.FTZ R16, R16, R19 ;  /* 0x0000001310107221 */ /* 0x000fe20000010000 */
[----:B------:R-:W-:Y:S01]  /*8910*/  FMUL.FTZ R18, R45, UR16 ;  /* 0x000000102d127c20 */ /* 0x000fe20008410000 */
[----:B------:R-:W-:Y:S01]  /*8920*/  FFMA.FTZ R15, R22, R12, R15 ;  /* 0x0000000c160f7223 */ /* 0x000fe2000001000f */
[----:B------:R-:W-:Y:S01]  /*8930*/  FFMA.FTZ R17, R12, R21, R17 ;  /* 0x000000150c117223 */ /* 0x000fe20000010011 */
[----:B------:R-:W-:Y:S01]  /*8940*/  FMUL.FTZ R19, R4, R14 ;  /* 0x0000000e04137220 */ /* 0x000fe20000410000 */
[----:B------:R-:W-:Y:S01]  /*8950*/  SHF.L.U32 R12, R38, 0x10, RZ ;  /* 0x00000010260c7819 */ /* 0x000fe200000006ff */
[----:B------:R-:W-:Y:S01]  /*8960*/  FFMA.FTZ R11, R14, R18, R11 ;  /* 0x000000120e0b7223 */ /* 0x000fe2000001000b */
[----:B------:R-:W-:Y:S01]  /*8970*/  FADD.FTZ R16, R21, R16 ;  /* 0x0000001015107221 */ /* 0x000fe20000010000 */
[----:B------:R-:W-:Y:S01]  /*8980*/  FFMA.FTZ R17, R18, R19, R17 ;  /* 0x0000001312117223 */ /* 0x000fe20000010011 */
[----:B------:R-:W-:Y:S01]  /*8990*/  SHF.L.U32 R18, R29, 0x10, RZ ;  /* 0x000000101d127819 */ /* 0x000fe200000006ff */
[----:B------:R-:W-:Y:S01]  /*89a0*/  FADD.FTZ R12, R12, -UR28 ;  /* 0x8000001c0c0c7e21 */ /* 0x000fe20008010000 */
[----:B------:R-:W-:-:S03]  /*89b0*/  FADD.FTZ R16, R16, R19 ;  /* 0x0000001310107221 */ /* 0x000fc60000010000 */
[----:B------:R-:W-:Y:S01]  /*89c0*/  FMUL.FTZ R12, R12, UR16 ;  /* 0x000000100c0c7c20 */ /* 0x000fe20008410000 */
[----:B------:R-:W-:-:S03]  /*89d0*/  FMUL.FTZ R19, R5, R18 ;  /* 0x0000001205137220 */ /* 0x000fc60000410000 */
[----:B------:R-:W-:Y:S01]  /*89e0*/  FFMA.FTZ R15, R18, R12, R15 ;  /* 0x0000000c120f7223 */ /* 0x000fe2000001000f */
[----:B------:R-:W-:Y:S01]  /*89f0*/  FFMA.FTZ R17, R12, R19, R17 ;  /* 0x000000130c117223 */ /* 0x000fe20000010011 */
[----:B----4-:R-:W-:Y:S02]  /*8a00*/  SHF.L.U32 R12, R25, 0x10, RZ ;  /* 0x00000010190c7819 */ /* 0x010fe400000006ff */
[----:B------:R-:W3:Y:S01]  /*8a10*/  LDL.LU R25, [R1+0x36c] ;  /* 0x00036c0001197983 */ /* 0x000ee20000300800 */
[----:B------:R-:W-:Y:S01]  /*8a20*/  FADD.FTZ R10, R10, R20 ;  /* 0x000000140a0a7221 */ /* 0x000fe20000010000 */
[----:B------:R-:W-:Y:S02]  /*8a30*/  SHF.L.U32 R30, R30, 0x10, RZ ;  /* 0x000000101e1e7819 */ /* 0x000fe400000006ff */
[----:B------:R-:W-:Y:S01]  /*8a40*/  SHF.L.U32 R32, R32, 0x10, RZ ;  /* 0x0000001020207819 */ /* 0x000fe200000006ff */
[----:B------:R-:W-:Y:S01]  /*8a50*/  FADD.FTZ R10, R10, R14 ;  /* 0x0000000e0a0a7221 */ /* 0x000fe20000010000 */
[----:B------:R-:W-:Y:S01]  /*8a60*/  FADD.FTZ R14, R28, -UR28 ;  /* 0x8000001c1c0e7e21 */ /* 0x000fe20008010000 */
[----:B------:R-:W-:Y:S01]  /*8a70*/  FMUL.FTZ R21, R4, R30 ;  /* 0x0000001e04157220 */ /* 0x000fe20000410000 */
[----:B------:R-:W-:Y:S01]  /*8a80*/  FADD.FTZ R16, R19, R16 ;  /* 0x0000001013107221 */ /* 0x000fe20000010000 */
[----:B------:R-:W-:Y:S01]  /*8a90*/  FADD.FTZ R13, R13, R22 ;  /* 0x000000160d0d7221 */ /* 0x000fe20000010000 */
[----:B------:R-:W-:Y:S01]  /*8aa0*/  FMUL.FTZ R14, R14, UR16 ;  /* 0x000000100e0e7c20 */ /* 0x000fe20008410000 */
[----:B------:R-:W-:Y:S01]  /*8ab0*/  FADD.FTZ R32, R32, -UR28 ;  /* 0x8000001c20207e21 */ /* 0x000fe20008010000 */
[----:B------:R-:W-:Y:S01]  /*8ac0*/  FADD.FTZ R16, R16, R21 ;  /* 0x0000001510107221 */ /* 0x000fe20000010000 */
[----:B------:R-:W-:Y:S01]  /*8ad0*/  SHF.L.U32 R33, R33, 0x10, RZ ;  /* 0x0000001021217819 */ /* 0x000fe200000006ff */
[----:B------:R-:W-:Y:S01]  /*8ae0*/  FADD.FTZ R13, R13, R18 ;  /* 0x000000120d0d7221 */ /* 0x000fe20000010000 */
[----:B------:R-:W-:Y:S01]  /*8af0*/  FFMA.FTZ R21, R14, R21, R17 ;  /* 0x000000150e157223 */ /* 0x000fe20000010011 */
[----:B------:R-:W-:Y:S01]  /*8b00*/  FMUL.FTZ R32, R32, UR16 ;  /* 0x0000001020207c20 */ /* 0x000fe20008410000 */
[----:B------:R-:W-:Y:S01]  /*8b10*/  FMUL.FTZ R17, R5, R12 ;  /* 0x0000000c05117220 */ /* 0x000fe20000410000 */
[----:B------:R-:W-:-:S02]  /*8b20*/  SHF.L.U32 R18, R44, 0x10, RZ ;  /* 0x000000102c127819 */ /* 0x000fc400000006ff */
[----:B------:R-:W4:Y:S01]  /*8b30*/  LDL.LU R44, [R1+0x378] ;  /* 0x00037800012c7983 */ /* 0x000f220000300800 */
[----:B------:R-:W-:Y:S01]  /*8b40*/  FFMA.FTZ R11, R30, R14, R11 ;  /* 0x0000000e1e0b7223 */ /* 0x000fe2000001000b */
[----:B------:R-:W-:Y:S01]  /*8b50*/  FADD.FTZ R13, R13, R12 ;  /* 0x0000000c0d0d7221 */ /* 0x000fe20000010000 */
[----:B------:R-:W-:Y:S01]  /*8b60*/  FFMA.FTZ R15, R12, R32, R15 ;  /* 0x000000200c0f7223 */ /* 0x000fe2000001000f */
[----:B------:R-:W-:Y:S01]  /*8b70*/  FADD.FTZ R33, R33, -UR28 ;  /* 0x8000001c21217e21 */ /* 0x000fe20008010000 */
[----:B------:R-:W-:Y:S01]  /*8b80*/  FADD.FTZ R12, R17, R16 ;  /* 0x00000010110c7221 */ /* 0x000fe20000010000 */
[----:B------:R-:W-:Y:S01]  /*8b90*/  FFMA.FTZ R14, R32, R17, R21 ;  /* 0x00000011200e7223 */ /* 0x000fe20000010015 */
[----:B------:R-:W-:Y:S01]  /*8ba0*/  FADD.FTZ R17, R18, -UR28 ;  /* 0x8000001c12117e21 */ /* 0x000fe20008010000 */
[----:B------:R-:W-:Y:S01]  /*8bb0*/  SHF.L.U32 R16, R36, 0x10, RZ ;  /* 0x0000001024107819 */ /* 0x000fe200000006ff */
[----:B------:R-:W-:Y:S01]  /*8bc0*/  FADD.FTZ R10, R10, R30 ;  /* 0x0000001e0a0a7221 */ /* 0x000fe20000010000 */
[----:B------:R-:W-:Y:S01]  /*8bd0*/  SHF.L.U32 R18, R43, 0x10, RZ ;  /* 0x000000102b127819 */ /* 0x000fe200000006ff */
[----:B------:R-:W-:Y:S01]  /*8be0*/  FMUL.FTZ R33, R33, UR16 ;  /* 0x0000001021217c20 */ /* 0x000fe20008410000 */
[----:B------:R-:W4:Y:S01]  /*8bf0*/  LDL.LU R43, [R1+0x384] ;  /* 0x00038400012b7983 */ /* 0x000f220000300800 */
[----:B--2---:R-:W-:Y:S01]  /*8c00*/  SHF.L.U32 R20, R27, 0x10, RZ ;  /* 0x000000101b147819 */ /* 0x004fe200000006ff */
[----:B------:R-:W-:-:S02]  /*8c10*/  FADD.FTZ R10, R10, R16 ;  /* 0x000000100a0a7221 */ /* 0x000fc40000010000 */
[----:B------:R-:W2:Y:S01]  /*8c20*/  LDL.LU R27, [R1+0x380] ;  /* 0x00038000011b7983 */ /* 0x000ea20000300800 */
[----:B------:R-:W-:Y:S01]  /*8c30*/  FFMA.FTZ R11, R16, R33, R11 ;  /* 0x00000021100b7223 */ /* 0x000fe2000001000b */
[----:B------:R-:W-:Y:S01]  /*8c40*/  FMUL.FTZ R19, R4, R16 ;  /* 0x0000001004137220 */ /* 0x000fe20000410000 */
[----:B---3--:R-:W-:Y:S02]  /*8c50*/  SHF.L.U32 R16, R25, 0x10, RZ ;  /* 0x0000001019107819 */ /* 0x008fe400000006ff */
[----:B------:R-:W3:Y:S01]  /*8c60*/  LDL.LU R25, [R1+0x38c] ;  /* 0x00038c0001197983 */ /* 0x000ee20000300800 */
[----:B------:R-:W-:Y:S01]  /*8c70*/  FMUL.FTZ R17, R17, UR16 ;  /* 0x0000001011117c20 */ /* 0x000fe20008410000 */
[----:B------:R-:W-:Y:S01]  /*8c80*/  FADD.FTZ R13, R13, R18 ;  /* 0x000000120d0d7221 */ /* 0x000fe20000010000 */
[----:B------:R-:W-:Y:S02]  /*8c90*/  FFMA.FTZ R14, R33, R19, R14 ;  /* 0x00000013210e7223 */ /* 0x000fe4000001000e */
[----:B------:R-:W-:Y:S01]  /*8ca0*/  FFMA.FTZ R15, R18, R17, R15 ;  /* 0x00000011120f7223 */ /* 0x000fe2000001000f */
[----:B------:R-:W-:Y:S01]  /*8cb0*/  FMUL.FTZ R18, R5, R18 ;  /* 0x0000001205127220 */ /* 0x000fe20000410000 */
[----:B------:R-:W-:Y:S01]  /*8cc0*/  FADD.FTZ R21, R12, R19 ;  /* 0x000000130c157221 */ /* 0x000fe20000010000 */
[----:B------:R-:W-:Y:S01]  /*8cd0*/  FADD.FTZ R20, R20, -UR28 ;  /* 0x8000001c14147e21 */ /* 0x000fe20008010000 */
[----:B------:R-:W-:Y:S01]  /*8ce0*/  SHF.L.U32 R12, R35, 0x10, RZ ;  /* 0x00000010230c7819 */ /* 0x000fe200000006ff */
[----:B------:R-:W-:Y:S01]  /*8cf0*/  FFMA.FTZ R14, R17, R18, R14 ;  /* 0x00000012110e7223 */ /* 0x000fe2000001000e */
[----:B------:R-:W-:Y:S01]  /*8d00*/  FADD.FTZ R21, R18, R21 ;  /* 0x0000001512157221 */ /* 0x000fe20000010000 */
[----:B------:R-:W-:-:S02]  /*8d10*/  FMUL.FTZ R17, R20, UR16 ;  /* 0x0000001014117c20 */ /* 0x000fc40008410000 */
[----:B------:R-:W-:Y:S01]  /*8d20*/  FMUL.FTZ R18, R4, R12 ;  /* 0x0000000c04127220 */ /* 0x000fe20000410000 */
[----:B------:R-:W-:Y:S01]  /*8d30*/  FADD.FTZ R10, R10, R12 ;  /* 0x0000000c0a0a7221 */ /* 0x000fe20000010000 */
[----:B------:R-:W-:Y:S01]  /*8d40*/  FFMA.FTZ R11, R12, R17, R11 ;  /* 0x000000110c0b7223 */ /* 0x000fe2000001000b */
[----:B------:R-:W-:Y:S01]  /*8d50*/  SHF.L.U32 R12, R42, 0x10, RZ ;  /* 0x000000102a0c7819 */ /* 0x000fe200000006ff */
[----:B------:R-:W-:Y:S01]  /*8d60*/  FADD.FTZ R20, R21, R18 ;  /* 0x0000001215147221 */ /* 0x000fe20000010000 */
[----:B------:R-:W-:Y:S01]  /*8d70*/  FADD.FTZ R16, R16, -UR28 ;  /* 0x8000001c10107e21 */ /* 0x000fe20008010000 */
[----:B------:R-:W-:Y:S01]  /*8d80*/  SHF.L.U32 R21, R37, 0x10, RZ ;  /* 0x0000001025157819 */ /* 0x000fe200000006ff */
[----:B------:R-:W-:Y:S01]  /*8d90*/  FFMA.FTZ R19, R17, R18, R14 ;  /* 0x0000001211137223 */ /* 0x000fe2000001000e */
[----:B------:R-:W-:Y:S01]  /*8da0*/  FMUL.FTZ R17, R5, R12 ;  /* 0x0000000c05117220 */ /* 0x000fe20000410000 */
[----:B----4-:R-:W-:Y:S01]  /*8db0*/  SHF.L.U32 R14, R44, 0x10, RZ ;  /* 0x000000102c0e7819 */ /* 0x010fe200000006ff */
[----:B------:R-:W-:Y:S01]  /*8dc0*/  FMUL.FTZ R18, R16, UR16 ;  /* 0x0000001010127c20 */ /* 0x000fe20008410000 */
[----:B------:R-:W-:Y:S01]  /*8dd0*/  FADD.FTZ R16, R21, -UR28 ;  /* 0x8000001c15107e21 */ /* 0x000fe20008010000 */
[----:B------:R-:W-:Y:S01]  /*8de0*/  SHF.L.U32 R22, R24, 0x10, RZ ;  /* 0x0000001018167819 */ /* 0x000fe200000006ff */
[----:B------:R-:W-:Y:S01]  /*8df0*/  FADD.FTZ R21, R17, R20 ;  /* 0x0000001411157221 */ /* 0x000fe20000010000 */
[----:B------:R-:W-:Y:S01]  /*8e00*/  FFMA.FTZ R20, R18, R17, R19 ;  /* 0x0000001112147223 */ /* 0x000fe20000010013 */
[----:B------:R-:W-:Y:S01]  /*8e10*/  FMUL.FTZ R24, R4, R14 ;  /* 0x0000000e04187220 */ /* 0x000fe20000410000 */
[----:B------:R-:W-:Y:S01]  /*8e20*/  FMUL.FTZ R17, R16, UR16 ;  /* 0x0000001010117c20 */ /* 0x000fe20008410000 */
[----:B------:R-:W-:Y:S01]  /*8e30*/  SHF.L.U32 R16, R43, 0x10, RZ ;  /* 0x000000102b107819 */ /* 0x000fe200000006ff */
[----:B------:R-:W-:Y:S01]  /*8e40*/  FADD.FTZ R19, R22, -UR28 ;  /* 0x8000001c16137e21 */ /* 0x000fe20008010000 */
[----:B------:R-:W-:Y:S01]  /*8e50*/  FADD.FTZ R21, R21, R24 ;  /* 0x0000001815157221 */ /* 0x000fe20000010000 */
[----:B--2---:R-:W-:Y:S01]  /*8e60*/  SHF.L.U32 R22, R27, 0x10, RZ ;  /* 0x000000101b167819 */ /* 0x004fe200000006ff */
[----:B------:R-:W-:Y:S01]  /*8e70*/  FFMA.FTZ R24, R17, R24, R20 ;  /* 0x0000001811187223 */ /* 0x000fe20000010014 */
[----:B------:R-:W-:Y:S01]  /*8e80*/  FMUL.FTZ R20, R5, R16 ;  /* 0x0000001005147220 */ /* 0x000fe20000410000 */
[----:B------:R-:W-:Y:S01]  /*8e90*/  FMUL.FTZ R19, R19, UR16 ;  /* 0x0000001013137c20 */ /* 0x000fe20008410000 */
[----:B------:R-:W-:Y:S01]  /*8ea0*/  FADD.FTZ R13, R13, R12 ;  /* 0x0000000c0d0d7221 */ /* 0x000fe20000010000 */
[----:B------:R-:W-:Y:S01]  /*8eb0*/  FFMA.FTZ R15, R12, R18, R15 ;  /* 0x000000120c0f7223 */ /* 0x000fe2000001000f */
[----:B------:R-:W-:Y:S01]  /*8ec0*/  SHF.L.U32 R26, R26, 0x10, RZ ;  /* 0x000000101a1a7819 */ /* 0x000fe200000006ff */
[----:B------:R-:W-:Y:S01]  /*8ed0*/  FADD.FTZ R22, R22, -UR28 ;  /* 0x8000001c16167e21 */ /* 0x000fe20008010000 */
[----:B------:R-:W-:Y:S01]  /*8ee0*/  FADD.FTZ R21, R20, R21 ;  /* 0x0000001514157221 */ /* 0x000fe20000010000 */
[----:B------:R-:W-:Y:S01]  /*8ef0*/  FFMA.FTZ R24, R19, R20, R24 ;  /* 0x0000001413187223 */ /* 0x000fe20000010018 */
[----:B------:R-:W-:Y:S01]  /*8f00*/  SHF.L.U32 R20, R23, 0x10, RZ ;  /* 0x0000001017147819 */ /* 0x000fe200000006ff */
[----:B------:R-:W-:Y:S01]  /*8f10*/  FMUL.FTZ R18, R4, R26 ;  /* 0x0000001a04127220 */ /* 0x000fe20000410000 */
[----:B------:R-:W-:Y:S01]  /*8f20*/  FMUL.FTZ R23, R22, UR16 ;  /* 0x0000001016177c20 */ /* 0x000fe20008410000 */
[----:B------:R-:W-:Y:S01]  /*8f30*/  FADD.FTZ R10, R10, R14 ;  /* 0x0000000e0a0a7221 */ /* 0x000fe20000010000 */
[----:B------:R-:W-:Y:S01]  /*8f40*/  FFMA.FTZ R11, R14, R17, R11 ;  /* 0x000000110e0b7223 */ /* 0x000fe2000001000b */
[----:B------:R-:W-:Y:S01]  /*8f50*/  FADD.FTZ R14, R21, R18 ;  /* 0x00000012150e7221 */ /* 0x000fe20000010000 */
[----:B------:R-:W-:Y:S01]  /*8f60*/  FFMA.FTZ R21, R23, R18, R24 ;  /* 0x0000001217157223 */ /* 0x000fe20000010018 */
[----:B------:R-:W-:Y:S01]  /*8f70*/  FMUL.FTZ R17, R5, R20 ;  /* 0x0000001405117220 */ /* 0x000fe20000410000 */
[----:B------:R-:W-:Y:S01]  /*8f80*/  FADD.FTZ R13, R13, R16 ;  /* 0x000000100d0d7221 */ /* 0x000fe20000010000 */
[----:B------:R-:W-:Y:S01]  /*8f90*/  FFMA.FTZ R15, R16, R19, R15 ;  /* 0x00000013100f7223 */ /* 0x000fe2000001000f */
[----:B------:R-:W-:Y:S01]  /*8fa0*/  FADD.FTZ R18, R10, R26 ;  /* 0x0000001a0a127221 */ /* 0x000fe20000010000 */
[----:B------:R-:W-:Y:S01]  /*8fb0*/  FADD.FTZ R14, R17, R14 ;  /* 0x0000000e110e7221 */ /* 0x000fe20000010000 */
[----:B------:R-:W-:Y:S01]  /*8fc0*/  FFMA.FTZ R16, R26, R23, R11 ;  /* 0x000000171a107223 */ /* 0x000fe2000001000b */
[----:B------:R-:W-:Y:S01]  /*8fd0*/  FADD.FTZ R19, R13, R20 ;  /* 0x000000140d137221 */ /* 0x000fe20000010000 */
[----:B---3--:R-:W-:-:S05]  /*8fe0*/  SHF.L.U32 R12, R25, 0x10, RZ ;  /* 0x00000010190c7819 */ /* 0x008fca00000006ff */
[----:B------:R-:W-:-:S04]  /*8ff0*/  FADD.FTZ R12, R12, -UR28 ;  /* 0x8000001c0c0c7e21 */ /* 0x000fc80008010000 */
[----:B------:R-:W-:-:S04]  /*9000*/  FMUL.FTZ R12, R12, UR16 ;  /* 0x000000100c0c7c20 */ /* 0x000fc80008410000 */
[----:B------:R-:W-:Y:S01]  /*9010*/  FFMA.FTZ R21, R12, R17, R21 ;  /* 0x000000110c157223 */ /* 0x000fe20000010015 */
[----:B------:R-:W-:Y:S01]  /*9020*/  FFMA.FTZ R17, R20, R12, R15 ;  /* 0x0000000c14117223 */ /* 0x000fe2000001000f */
[----:B------:R-:W-:Y:S06]  /*9030*/  BRA `(.L_x_174) ;  /* 0x0000005800f47947 */ /* 0x000fec0003800000 */
.L_x_173:
[----:B------:R-:W2:Y:S04]  /*9040*/  LDL.LU R20, [R1+0x188] ;  /* 0x0001880001147983 */ /* 0x000ea80000300800 */
[----:B------:R-:W3:Y:S04]  /*9050*/  LDL.LU R23, [R1+0x18c] ;  /* 0x00018c0001177983 */ /* 0x000ee80000300800 */
[----:B------:R-:W4:Y:S04]  /*9060*/  LDL.LU R22, [R1+0x128] ;  /* 0x0001280001167983 */ /* 0x000f280000300800 */
[----:B------:R-:W4:Y:S04]  /*9070*/  LDL.LU R10, [R1+0x180] ;  /* 0x00018000010a7983 */ /* 0x000f280000300800 */
[----:B------:R-:W4:Y:S04]  /*9080*/  LDL.LU R15, [R1+0x184] ;  /* 0x00018400010f7983 */ /* 0x000f280000300800 */
[----:B------:R-:W4:Y:S04]  /*9090*/  LDL.LU R24, [R1+0x1c0] ;  /* 0x0001c00001187983 */ /* 0x000f280000300800 */
[----:B------:R-:W4:Y:S04]  /*90a0*/  LDL.LU R21, [R1+0x210] ;  /* 0x0002100001157983 */ /* 0x000f280000300800 */
[----:B-----5:R-:W-:Y:S04]  /*90b0*/  STL [R1+0x3b4], R0 ;  /* 0x0003b40001007387 */ /* 0x020fe80000100800 */
[----:B------:R-:W-:Y:S04]  /*90c0*/  STL [R1+0x3b8], R6 ;  /* 0x0003b80601007387 */ /* 0x000fe80000100800 */
[----:B------:R0:W-:Y:S04]  /*90d0*/  STL [R1+0x3c4], R9 ;  /* 0x0003c40901007387 */ /* 0x0001e80000100800 */
[----:B------:R-:W4:Y:S04]  /*90e0*/  LDL.LU R26, [R1+0x22c] ;  /* 0x00022c00011a7983 */ /* 0x000f280000300800 */
[----:B0-----:R-:W4:Y:S01]  /*90f0*/  LDL.LU R9, [R1+0x214] ;  /* 0x0002140001097983 */ /* 0x001f220000300800 */
[----:B--2---:R-:W-:-:S03]  /*9100*/  SHF.L.U32 R14, R20, 0x10, RZ ;  /* 0x00000010140e7819 */ /* 0x004fc600000006ff */
[----:B------:R-:W2:Y:S01]  /*9110*/  LDL.LU R20, [R1+0x19c] ;  /* 0x00019c0001147983 */ /* 0x000ea20000300800 */
[----:B---3--:R-:W-:-:S03]  /*9120*/  SHF.L.U32 R16, R23, 0x10, RZ ;  /* 0x0000001017107819 */ /* 0x008fc600000006ff */
[----:B------:R-:W3:Y:S01]  /*9130*/  LDL.LU R23, [R1+0x1c4] ;  /* 0x0001c40001177983 */ /* 0x000ee20000300800 */
[----:B----4-:R-:W-:-:S03]  /*9140*/  SHF.L.U32 R17, R22, 0x10, RZ ;  /* 0x0000001016117819 */ /* 0x010fc600000006ff */
[----:B------:R-:W4:Y:S01]  /*9150*/  LDL.LU R22, [R1+0x198] ;  /* 0x0001980001167983 */ /* 0x000f220000300800 */
[----:B------:R-:W-:-:S05]  /*9160*/  SHF.L.U32 R10, R10, 0x10, RZ ;  /* 0x000000100a0a7819 */ /* 0x000fca00000006ff */
[----:B------:R-:W-:-:S04]  /*9170*/  FADD.FTZ R10, R10, -UR28 ;  /* 0x8000001c0a0a7e21 */ /* 0x000fc80008010000 */
[----:B------:R-:W-:-:S04]  /*9180*/  FMUL.FTZ R10, R10, UR16 ;  /* 0x000000100a0a7c20 */ /* 0x000fc80008410000 */
[----:B------:R-:W-:-:S04]  /*9190*/  FFMA.FTZ R13, R4, R10, R2 ;  /* 0x0000000a040d7223 */ /* 0x000fc80000010002 */
[----:B------:R-:W-:-:S06]  /*91a0*/  FMUL.FTZ R11, R13, -1.4426950216293334961 ;  /* 0xbfb8aa3b0d0b7820 */ /* 0x000fcc0000410000 */
[----:B------:R-:W0:Y:S02]  /*91b0*/  MUFU.EX2 R11, R11 ;  /* 0x0000000b000b7308 */ /* 0x000e240000000800 */
[----:B0-----:R-:W-:-:S06]  /*91c0*/  FADD.FTZ R11, R11, 1 ;  /* 0x3f8000000b0b7421 */ /* 0x001fcc0000010000 */
[----:B------:R-:W0:Y:S01]  /*91d0*/  MUFU.RCP R11, R11 ;  /* 0x0000000b000b7308 */ /* 0x000e220000001000 */
[----:B------:R-:W-:-:S05]  /*91e0*/  SHF.L.U32 R15, R15, 0x10, RZ ;  /* 0x000000100f0f7819 */ /* 0x000fca00000006ff */
[----:B------:R-:W-:Y:S01]  /*91f0*/  FADD.FTZ R15, R15, -UR28 ;  /* 0x8000001c0f0f7e21 */ /* 0x000fe20008010000 */
[----:B0-----:R-:W-:Y:S01]  /*9200*/  FMUL.FTZ R14, R14, R11 ;  /* 0x0000000b0e0e7220 */ /* 0x001fe20000410000 */
[----:B------:R-:W-:-:S04]  /*9210*/  FADD.FTZ R11, -R11, 1 ;  /* 0x3f8000000b0b7421 */ /* 0x000fc80000010100 */
[----:B------:R-:W-:Y:S01]  /*9220*/  FFMA.FTZ R13, R13, R11, 1 ;  /* 0x3f8000000d0d7423 */ /* 0x000fe2000001000b */
[----:B------:R-:W-:-:S03]  /*9230*/  FMUL.FTZ R11, R15, UR16 ;  /* 0x000000100f0b7c20 */ /* 0x000fc60008410000 */
[----:B------:R-:W-:Y:S01]  /*9240*/  FMUL.FTZ R13, R14, R13 ;  /* 0x0000000d0e0d7220 */ /* 0x000fe20000410000 */
[----:B------:R-:W-:-:S04]  /*9250*/  FFMA.FTZ R14, R5, R11, R3 ;  /* 0x0000000b050e7223 */ /* 0x000fc80000010003 */
[----:B------:R-:W-:-:S06]  /*9260*/  FMUL.FTZ R15, R14, -1.4426950216293334961 ;  /* 0xbfb8aa3b0e0f7820 */ /* 0x000fcc0000410000 */
[----:B------:R-:W0:Y:S02]  /*9270*/  MUFU.EX2 R15, R15 ;  /* 0x0000000f000f7308 */ /* 0x000e240000000800 */
[----:B0-----:R-:W-:-:S06]  /*9280*/  FADD.FTZ R15, R15, 1 ;  /* 0x3f8000000f0f7421 */ /* 0x001fcc0000010000 */
[----:B------:R-:W0:Y:S01]  /*9290*/  MUFU.RCP R15, R15 ;  /* 0x0000000f000f7308 */ /* 0x000e220000001000 */
[----:B------:R-:W-:-:S04]  /*92a0*/  FADD.FTZ R17, R17, -UR28 ;  /* 0x8000001c11117e21 */ /* 0x000fc80008010000 */
[----:B------:R-:W-:Y:S01]  /*92b0*/  FMUL.FTZ R17, R17, UR16 ;  /* 0x0000001011117c20 */ /* 0x000fe20008410000 */
[----:B0-----:R-:W-:Y:S01]  /*92c0*/  FMUL.FTZ R16, R16, R15 ;  /* 0x0000000f10107220 */ /* 0x001fe20000410000 */
[----:B------:R-:W-:-:S04]  /*92d0*/  FADD.FTZ R15, -R15, 1 ;  /* 0x3f8000000f0f7421 */ /* 0x000fc80000010100 */
[----:B------:R-:W-:-:S04]  /*92e0*/  FFMA.FTZ R14, R14, R15, 1 ;  /* 0x3f8000000e0e7423 */ /* 0x000fc8000001000f */
[----:B------:R-:W-:Y:S01]  /*92f0*/  FMUL.FTZ R14, R16, R14 ;  /* 0x0000000e100e7220 */ /* 0x000fe20000410000 */
[C---:B------:R-:W-:Y:S01]  /*9300*/  FMUL.FTZ R16, R4.reuse, R13 ;  /* 0x0000000d04107220 */ /* 0x040fe20000410000 */
[----:B------:R-:W-:Y:S02]  /*9310*/  FFMA.FTZ R19, R4, R17, R2 ;  /* 0x0000001104137223 */ /* 0x000fe40000010002 */
[----:B------:R-:W-:Y:S01]  /*9320*/  FMUL.FTZ R18, R5, R14 ;  /* 0x0000000e05127220 */ /* 0x000fe20000410000 */
[----:B------:R-:W-:Y:S01]  /*9330*/  FFMA.FTZ R15, R10, R16, RZ ;  /* 0x000000100a0f7223 */ /* 0x000fe200000100ff */
[----:B------:R-:W-:-:S03]  /*9340*/  FADD.FTZ R16, RZ, R16 ;  /* 0x00000010ff107221 */ /* 0x000fc60000010000 */
[----:B------:R-:W-:Y:S01]  /*9350*/  FFMA.FTZ R15, R11, R18, R15 ;  /* 0x000000120b0f7223 */ /* 0x000fe2000001000f */
[----:B------:R-:W-:Y:S01]  /*9360*/  FADD.FTZ R16, R18, R16 ;  /* 0x0000001012107221 */ /* 0x000fe20000010000 */
[----:B------:R-:W-:-:S06]  /*9370*/  FMUL.FTZ R18, R19, -1.4426950216293334961 ;  /* 0xbfb8aa3b13127820 */ /* 0x000fcc0000410000 */
[----:B------:R-:W0:Y:S02]  /*9380*/  MUFU.EX2 R18, R18 ;  /* 0x0000001200127308 */ /* 0x000e240000000800 */
[----:B0-----:R-:W-:-:S06]  /*9390*/  FADD.FTZ R18, R18, 1 ;  /* 0x3f80000012127421 */ /* 0x001fcc0000010000 */
[----:B------:R-:W0:Y:S01]  /*93a0*/  MUFU.RCP R18, R18 ;  /* 0x0000001200127308 */ /* 0x000e220000001000 */
[----:B------:R-:W-:Y:S01]  /*93b0*/  FFMA.FTZ R10, R10, R13, RZ ;  /* 0x0000000d0a0a7223 */ /* 0x000fe200000100ff */
[----:B------:R-:W-:Y:S01]  /*93c0*/  FADD.FTZ R13, RZ, R13 ;  /* 0x0000000dff0d7221 */ /* 0x000fe20000010000 */
[----:B--2---:R-:W-:-:S05]  /*93d0*/  SHF.L.U32 R20, R20, 0x10, RZ ;  /* 0x0000001014147819 */ /* 0x004fca00000006ff */
[----:B0-----:R-:W-:Y:S01]  /*93e0*/  FMUL.FTZ R20, R20, R18 ;  /* 0x0000001214147220 */ /* 0x001fe20000410000 */
[----:B------:R-:W-:-:S04]  /*93f0*/  FADD.FTZ R18, -R18, 1 ;  /* 0x3f80000012127421 */ /* 0x000fc80000010100 */
[----:B------:R-:W-:Y:S01]  /*9400*/  FFMA.FTZ R18, R19, R18, 1 ;  /* 0x3f80000013127423 */ /* 0x000fe20000010012 */
[----:B------:R-:W-:Y:S02]  /*9410*/  SHF.L.U32 R19, R24, 0x10, RZ ;  /* 0x0000001018137819 */ /* 0x000fe400000006ff */
[----:B------:R-:W2:Y:S03]  /*9420*/  LDL.LU R24, [R1+0x124] ;  /* 0x0001240001187983 */ /* 0x000ea60000300800 */
[----:B------:R-:W-:Y:S01]  /*9430*/  FADD.FTZ R19, R19, -UR28 ;  /* 0x8000001c13137e21 */ /* 0x000fe20008010000 */
[----:B------:R-:W-:-:S03]  /*9440*/  FMUL.FTZ R18, R20, R18 ;  /* 0x0000001214127220 */ /* 0x000fc60000410000 */
[----:B------:R-:W-:Y:S01]  /*9450*/  FMUL.FTZ R19, R19, UR16 ;  /* 0x0000001013137c20 */ /* 0x000fe20008410000 */
[----:B------:R-:W-:-:S03]  /*9460*/  FFMA.FTZ R0, R17, R18, R10 ;  /* 0x0000001211007223 */ /* 0x000fc6000001000a */
[----:B------:R-:W-:Y:S01]  /*9470*/  FFMA.FTZ R10, R5, R19, R3 ;  /* 0x00000013050a7223 */ /* 0x000fe20000010003 */
[----:B------:R-:W-:-:S03]  /*9480*/  FADD.FTZ R6, R13, R18 ;  /* 0x000000120d067221 */ /* 0x000fc60000010000 */
[----:B------:R-:W-:-:S06]  /*9490*/  FMUL.FTZ R13, R10, -1.4426950216293334961 ;  /* 0xbfb8aa3b0a0d7820 */ /* 0x000fcc0000410000 */
[----:B------:R-:W0:Y:S02]  /*94a0*/  MUFU.EX2 R13, R13 ;  /* 0x0000000d000d7308 */ /* 0x000e240000000800 */
[----:B0-----:R-:W-:-:S06]  /*94b0*/  FADD.FTZ R13, R13, 1 ;  /* 0x3f8000000d0d7421 */ /* 0x001fcc0000010000 */
[----:B------:R-:W0:Y:S01]  /*94c0*/  MUFU.RCP R13, R13 ;  /* 0x0000000d000d7308 */ /* 0x000e220000001000 */
[----:B------:R-:W-:-:S04]  /*94d0*/  FMUL.FTZ R18, R4, R18 ;  /* 0x0000001204127220 */ /* 0x000fc80000410000 */
[----:B------:R-:W-:Y:S01]  /*94e0*/  FFMA.FTZ R15, R17, R18, R15 ;  /* 0x00000012110f7223 */ /* 0x000fe2000001000f */
[----:B---3--:R-:W-:Y:S01]  /*94f0*/  SHF.L.U32 R17, R23, 0x10, RZ ;  /* 0x0000001017117819 */ /* 0x008fe200000006ff */
[----:B------:R1:W-:Y:S01]  /*9500*/  STL [R1+0x3a4], R0 ;  /* 0x0003a40001007387 */ /* 0x0003e20000100800 */
[----:B------:R-:W-:-:S03]  /*9510*/  FFMA.FTZ R11, R11, R14, RZ ;  /* 0x0000000e0b0b7223 */ /* 0x000fc600000100ff */
[----:B------:R-:W-:Y:S04]  /*9520*/  STL [R1+0x3bc], R7 ;  /* 0x0003bc0701007387 */ /* 0x000fe80000100800 */
[----:B------:R-:W3:Y:S01]  /*9530*/  LDL.LU R23, [R1+0x174] ;  /* 0x0001740001177983 */ /* 0x000ee20000300800 */
[----:B0-----:R-:W-:Y:S01]  /*9540*/  FMUL.FTZ R17, R17, R13 ;  /* 0x0000000d11117220 */ /* 0x001fe20000410000 */
[----:B------:R-:W-:-:S04]  /*9550*/  FADD.FTZ R13, -R13, 1 ;  /* 0x3f8000000d0d7421 */ /* 0x000fc80000010100 */
[----:B------:R-:W-:Y:S01]  /*9560*/  FFMA.FTZ R13, R10, R13, 1 ;  /* 0x3f8000000a0d7423 */ /* 0x000fe2000001000d */
[----:B----4-:R-:W-:Y:S02]  /*9570*/  SHF.L.U32 R10, R22, 0x10, RZ ;  /* 0x00000010160a7819 */ /* 0x010fe400000006ff */
[----:B------:R-:W4:Y:S01]  /*9580*/  LDL.LU R22, [R1+0x170] ;  /* 0x0001700001167983 */ /* 0x000f220000300800 */
[----:B-1----:R-:W-:Y:S01]  /*9590*/  FADD.FTZ R0, R16, R18 ;  /* 0x0000001210007221 */ /* 0x002fe20000010000 */
[----:B------:R-:W-:Y:S01]  /*95a0*/  FMUL.FTZ R13, R17, R13 ;  /* 0x0000000d110d7220 */ /* 0x000fe20000410000 */
[----:B------:R-:W-:-:S03]  /*95b0*/  FADD.FTZ R14, RZ, R14 ;  /* 0x0000000eff0e7221 */ /* 0x000fc60000010000 */
[----:B------:R0:W-:Y:S01]  /*95c0*/  STL [R1+0x3a0], R0 ;  /* 0x0003a00001007387 */ /* 0x0001e20000100800 */
[----:B------:R-:W-:Y:S01]  /*95d0*/  FADD.FTZ R10, R10, -UR28 ;  /* 0x8000001c0a0a7e21 */ /* 0x000fe20008010000 */
[----:B0-----:R-:W-:Y:S01]  /*95e0*/  FADD.FTZ R0, R14, R13 ;  /* 0x0000000d0e007221 */ /* 0x001fe20000010000 */
[----:B------:R-:W-:Y:S01]  /*95f0*/  SHF.L.U32 R14, R21, 0x10, RZ ;  /* 0x00000010150e7819 */ /* 0x000fe200000006ff */
[----:B------:R-:W-:Y:S01]  /*9600*/  FFMA.FTZ R7, R19, R13, R11 ;  /* 0x0000000d13077223 */ /* 0x000fe2000001000b */
[----:B------:R-:W3:Y:S04]  /*9610*/  LDL.LU R21, [R1+0x228] ;  /* 0x0002280001157983 */ /* 0x000ee80000300800 */
[----:B------:R0:W-:Y:S01]  /*9620*/  STL [R1+0x39c], R0 ;  /* 0x00039c0001007387 */ /* 0x0001e20000100800 */
[----:B------:R-:W-:Y:S01]  /*9630*/  FADD.FTZ R14, R14, -UR28 ;  /* 0x8000001c0e0e7e21 */ /* 0x000fe20008010000 */
[----:B0-----:R-:W-:-:S04]  /*9640*/  FMUL.FTZ R0, R10, UR16 ;  /* 0x000000100a007c20 */ /* 0x001fc80008410000 */
[----:B------:R-:W-:Y:S01]  /*9650*/  FFMA.FTZ R11, R4, R0, R2 ;  /* 0x00000000040b7223 */ /* 0x000fe20000010002 */
[----:B------:R0:W-:Y:S02]  /*9660*/  STL [R1+0x340], R0 ;  /* 0x0003400001007387 */ /* 0x0001e40000100800 */
[----:B0-----:R-:W-:Y:S01]  /*9670*/  FMUL.FTZ R0, R14, UR16 ;  /* 0x000000100e007c20 */ /* 0x001fe20008410000 */
[----:B------:R-:W-:-:S06]  /*9680*/  FMUL.FTZ R10, R11, -1.4426950216293334961 ;  /* 0xbfb8aa3b0b0a7820 */ /* 0x000fcc0000410000 */
[----:B------:R-:W0:Y:S02]  /*9690*/  MUFU.EX2 R10, R10 ;  /* 0x0000000a000a7308 */ /* 0x000e240000000800 */
[----:B0-----:R-:W-:-:S06]  /*96a0*/  FADD.FTZ R10, R10, 1 ;  /* 0x3f8000000a0a7421 */ /* 0x001fcc0000010000 */
[----:B------:R-:W0:Y:S01]  /*96b0*/  MUFU.RCP R10, R10 ;  /* 0x0000000a000a7308 */ /* 0x000e220000001000 */
[----:B------:R1:W-:Y:S02]  /*96c0*/  STL [R1+0x3a8], R6 ;  /* 0x0003a80601007387 */ /* 0x0003e40000100800 */
[----:B-1----:R-:W-:Y:S01]  /*96d0*/  FMUL.FTZ R6, R5, R13 ;  /* 0x0000000d05067220 */ /* 0x002fe20000410000 */
[----:B------:R-:W-:Y:S01]  /*96e0*/  SHF.L.U32 R13, R9, 0x10, RZ ;  /* 0x00000010090d7819 */ /* 0x000fe200000006ff */
[----:B------:R-:W-:Y:S04]  /*96f0*/  STL [R1+0x334], R0 ;  /* 0x0003340001007387 */ /* 0x000fe80000100800 */
[----:B------:R1:W-:Y:S01]  /*9700*/  STL [R1+0x344], R6 ;  /* 0x0003440601007387 */ /* 0x0003e20000100800 */
[----:B0-----:R-:W-:Y:S01]  /*9710*/  FMUL.FTZ R13, R13, R10 ;  /* 0x0000000a0d0d7220 */ /* 0x001fe20000410000 */
[----:B------:R-:W-:-:S02]  /*9720*/  FADD.FTZ R10, -R10, 1 ;  /* 0x3f8000000a0a7421 */ /* 0x000fc40000010100 */
[----:B------:R0:W-:Y:S02]  /*9730*/  STL [R1+0x3c0], R8 ;  /* 0x0003c00801007387 */ /* 0x0001e40000100800 */
[----:B------:R-:W-:Y:S01]  /*9740*/  FFMA.FTZ R10, R11, R10, 1 ;  /* 0x3f8000000b0a7423 */ /* 0x000fe2000001000a */
[----:B------:R-:W-:Y:S01]  /*9750*/  FFMA.FTZ R11, R5, R0, R3 ;  /* 0x00000000050b7223 */ /* 0x000fe20000010003 */
[----:B------:R-:W3:Y:S01]  /*9760*/  LDL.LU R9, [R1+0x16c] ;  /* 0x00016c0001097983 */ /* 0x000ee20000300800 */
[----:B-1----:R-:W-:-:S03]  /*9770*/  FFMA.FTZ R6, R19, R6, R15 ;  /* 0x0000000613067223 */ /* 0x002fc6000001000f */
[----:B0-----:R-:W3:Y:S04]  /*9780*/  LDL.LU R8, [R1+0x168] ;  /* 0x0001680001087983 */ /* 0x001ee80000300800 */
[----:B------:R0:W-:Y:S02]  /*9790*/  STL [R1+0x394], R6 ;  /* 0x0003940601007387 */ /* 0x0001e40000100800 */
[----:B0-----:R-:W-:Y:S01]  /*97a0*/  FMUL.FTZ R6, R13, R10 ;  /* 0x0000000a0d067220 */ /* 0x001fe20000410000 */
[----:B------:R-:W-:Y:S02]  /*97b0*/  SHF.L.U32 R13, R26, 0x10, RZ ;  /* 0x000000101a0d7819 */ /* 0x000fe400000006ff */
[----:B------:R-:W3:Y:S01]  /*97c0*/  LDL.LU R26, [R1+0x154] ;  /* 0x00015400011a7983 */ /* 0x000ee20000300800 */
[----:B--2---:R-:W-:-:S03]  /*97d0*/  SHF.L.U32 R14, R24, 0x10, RZ ;  /* 0x00000010180e7819 */ /* 0x004fc600000006ff */
[----:B------:R-:W2:Y:S02]  /*97e0*/  LDL.LU R24, [R1+0x160] ;  /* 0x0001600001187983 */ /* 0x000ea40000300800 */
[----:B------:R-:W-:-:S04]  /*97f0*/  FADD.FTZ R14, R14, -UR28 ;  /* 0x8000001c0e0e7e21 */ /* 0x000fc80008010000 */
[----:B------:R-:W-:Y:S01]  /*9800*/  FMUL.FTZ R0, R14, UR16 ;  /* 0x000000100e007c20 */ /* 0x000fe20008410000 */
[----:B----4-:R-:W-:Y:S02]  /*9810*/  SHF.L.U32 R14, R22, 0x10, RZ ;  /* 0x00000010160e7819 */ /* 0x010fe400000006ff */
[----:B------:R-:W4:Y:S01]  /*9820*/  LDL.LU R22, [R1+0x164] ;  /* 0x0001640001167983 */ /* 0x000f220000300800 */
[----:B------:R-:W-:-:S06]  /*9830*/  FMUL.FTZ R10, R11, -1.4426950216293334961 ;  /* 0xbfb8aa3b0b0a7820 */ /* 0x000fcc0000410000 */
[----:B------:R-:W0:Y:S02]  /*9840*/  MUFU.EX2 R10, R10 ;  /* 0x0000000a000a7308 */ /* 0x000e240000000800 */
[----:B0-----:R-:W-:-:S06]  /*9850*/  FADD.FTZ R10, R10, 1 ;  /* 0x3f8000000a0a7421 */ /* 0x001fcc0000010000 */
[----:B------:R-:W0:Y:S02]  /*9860*/  MUFU.RCP R10, R10 ;  /* 0x0000000a000a7308 */ /* 0x000e240000001000 */
[----:B0-----:R-:W-:Y:S01]  /*9870*/  FMUL.FTZ R13, R13, R10 ;  /* 0x0000000a0d0d7220 */ /* 0x001fe20000410000 */
[----:B------:R-:W-:-:S04]  /*9880*/  FADD.FTZ R10, -R10, 1 ;  /* 0x3f8000000a0a7421 */ /* 0x000fc80000010100 */
[----:B------:R-:W-:Y:S01]  /*9890*/  FFMA.FTZ R10, R11, R10, 1 ;  /* 0x3f8000000b0a7423 */ /* 0x000fe2000001000a */
[----:B------:R-:W-:-:S03]  /*98a0*/  FFMA.FTZ R11, R4, R0, R2 ;  /* 0x00000000040b7223 */ /* 0x000fc60000010002 */
[----:B------:R-:W-:Y:S01]  /*98b0*/  FMUL.FTZ R20, R13, R10 ;  /* 0x0000000a0d147220 */ /* 0x000fe20000410000 */
[----:B------:R-:W-:-:S06]  /*98c0*/  FMUL.FTZ R10, R11, -1.4426950216293334961 ;  /* 0xbfb8aa3b0b0a7820 */ /* 0x000fcc0000410000 */
[----:B------:R-:W0:Y:S01]  /*98d0*/  MUFU.EX2 R10, R10 ;  /* 0x0000000a000a7308 */ /* 0x000e220000000800 */
[----:B------:R-:W-:Y:S01]  /*98e0*/  FADD.FTZ R14, R14, -UR28 ;  /* 0x8000001c0e0e7e21 */ /* 0x000fe20008010000 */
[----:B0-----:R-:W-:-:S06]  /*98f0*/  FADD.FTZ R10, R10, 1 ;  /* 0x3f8000000a0a7421 */ /* 0x001fcc0000010000 */
[----:B------:R-:W0:Y:S01]  /*9900*/  MUFU.RCP R10, R10 ;  /* 0x0000000a000a7308 */ /* 0x000e220000001000 */
[----:B------:R1:W-:Y:S01]  /*9910*/  STL [R1+0x32c], R0 ;  /* 0x00032c0001007387 */ /* 0x0003e20000100800 */
[----:B---3--:R-:W-:Y:S01]  /*9920*/  SHF.L.U32 R13, R23, 0x10, RZ ;  /* 0x00000010170d7819 */ /* 0x008fe200000006ff */
[----:B-1----:R-:W-:-:S04]  /*9930*/  FMUL.FTZ R0, R14, UR16 ;  /* 0x000000100e007c20 */ /* 0x002fc80008410000 */
[----:B0-----:R-:W-:Y:S01]  /*9940*/  FMUL.FTZ R13, R13, R10 ;  /* 0x0000000a0d0d7220 */ /* 0x001fe20000410000 */
[----:B------:R-:W-:-:S04]  /*9950*/  FADD.FTZ R10, -R10, 1 ;  /* 0x3f8000000a0a7421 */ /* 0x000fc80000010100 */
[----:B------:R-:W-:Y:S01]  /*9960*/  FFMA.FTZ R10, R11, R10, 1 ;  /* 0x3f8000000b0a7423 */ /* 0x000fe2000001000a */
[----:B------:R-:W-:-:S03]  /*9970*/  FFMA.FTZ R11, R5, R0, R3 ;  /* 0x00000000050b7223 */ /* 0x000fc60000010003 */
[----:B------:R-:W-:Y:S01]  /*9980*/  FMUL.FTZ R23, R13, R10 ;  /* 0x0000000a0d177220 */ /* 0x000fe20000410000 */
[----:B------:R-:W-:Y:S01]  /*9990*/  FMUL.FTZ R10, R11, -1.4426950216293334961 ;  /* 0xbfb8aa3b0b0a7820 */ /* 0x000fe20000410000 */
[----:B------:R-:W-:Y:S02]  /*99a0*/  SHF.L.U32 R13, R21, 0x10, RZ ;  /* 0x00000010150d7819 */ /* 0x000fe400000006ff */
[----:B------:R-:W3:Y:S03]  /*99b0*/  LDL.LU R21, [R1+0x15c] ;  /* 0x00015c0001157983 */ /* 0x000ee60000300800 */
[----:B------:R-:W0:Y:S02]  /*99c0*/  MUFU.EX2 R10, R10 ;  /* 0x0000000a000a7308 */ /* 0x000e240000000800 */
[----:B0-----:R-:W-:-:S06]  /*99d0*/  FADD.FTZ R10, R10, 1 ;  /* 0x3f8000000a0a7421 */ /* 0x001fcc0000010000 */
[----:B------:R-:W0:Y:S01]  /*99e0*/  MUFU.RCP R10, R10 ;  /* 0x0000000a000a7308 */ /* 0x000e220000001000 */
[----:B------:R1:W-:Y:S01]  /*99f0*/  STL [R1+0x324], R0 ;  /* 0x0003240001007387 */ /* 0x0003e20000100800 */
[----:B0-----:R-:W-:Y:S01]  /*9a00*/  FMUL.FTZ R13, R13, R10 ;  /* 0x0000000a0d0d7220 */ /* 0x001fe20000410000 */
[----:B------:R-:W-:-:S04]  /*9a10*/  FADD.FTZ R10, -R10, 1 ;  /* 0x3f8000000a0a7421 */ /* 0x000fc80000010100 */
[----:B------:R-:W-:Y:S01]  /*9a20*/  FFMA.FTZ R10, R11, R10, 1 ;  /* 0x3f8000000b0a7423 */ /* 0x000fe2000001000a */
[----:B--2---:R-:W-:Y:S02]  /*9a30*/  SHF.L.U32 R14, R24, 0x10, RZ ;  /* 0x00000010180e7819 */ /* 0x004fe400000006ff */
[----:B------:R-:W2:Y:S03]  /*9a40*/  LDL.LU R24, [R1+0x158] ;  /* 0x0001580001187983 */ /* 0x000ea60000300800 */
[----:B------:R-:W-:-:S04]  /*9a50*/  FADD.FTZ R14, R14, -UR28 ;  /* 0x8000001c0e0e7e21 */ /* 0x000fc80008010000 */
[----:B-1----:R-:W-:-:S04]  /*9a60*/  FMUL.FTZ R0, R14, UR16 ;  /* 0x000000100e007c20 */ /* 0x002fc80008410000 */
[----:B------:R-:W-:Y:S01]  /*9a70*/  FFMA.FTZ R11, R4, R0, R2 ;  /* 0x00000000040b7223 */ /* 0x000fe20000010002 */
[----:B------:R0:W-:Y:S01]  /*9a80*/  STL [R1+0x320], R0 ;  /* 0x0003200001007387 */ /* 0x0001e20000100800 */
[----:B------:R-:W-:Y:S01]  /*9a90*/  FMUL.FTZ R19, R13, R10 ;  /* 0x0000000a0d137220 */ /* 0x000fe20000410000 */
[----:B------:R-:W-:Y:S02]  /*9aa0*/  SHF.L.U32 R13, R8, 0x10, RZ ;  /* 0x00000010080d7819 */ /* 0x000fe400000006ff */
[----:B------:R-:W2:Y:S01]  /*9ab0*/  LDL.LU R8, [R1+0x2f4] ;  /* 0x0002f40001087983 */ /* 0x000ea20000300800 */
[----:B------:R-:W-:-:S06]  /*9ac0*/  FMUL.FTZ R10, R11, -1.4426950216293334961 ;  /* 0xbfb8aa3b0b0a7820 */ /* 0x000fcc0000410000 */
[----:B------:R-:W1:Y:S01]  /*9ad0*/  MUFU.EX2 R10, R10 ;  /* 0x0000000a000a7308 */ /* 0x000e620000000800 */
[----:B----4-:R-:W-:-:S05]  /*9ae0*/  SHF.L.U32 R14, R22, 0x10, RZ ;  /* 0x00000010160e7819 */ /* 0x010fca00000006ff */
[----:B------:R-:W-:-:S04]  /*9af0*/  FADD.FTZ R14, R14, -UR28 ;  /* 0x8000001c0e0e7e21 */ /* 0x000fc80008010000 */
[----:B0-----:R-:W-:Y:S01]  /*9b00*/  FMUL.FTZ R0, R14, UR16 ;  /* 0x000000100e007c20 */ /* 0x001fe20008410000 */
[----:B------:R-:W-:Y:S02]  /*9b10*/  SHF.L.U32 R14, R26, 0x10, RZ ;  /* 0x000000101a0e7819 */ /* 0x000fe400000006ff */
[----:B------:R-:W4:Y:S01]  /*9b20*/  LDL.LU R26, [R1+0x138] ;  /* 0x00013800011a7983 */ /* 0x000f220000300800 */
[----:B-1----:R-:W-:-:S06]  /*9b30*/  FADD.FTZ R10, R10, 1 ;  /* 0x3f8000000a0a7421 */ /* 0x002fcc0000010000 */
[----:B------:R-:W0:Y:S01]  /*9b40*/  MUFU.RCP R10, R10 ;  /* 0x0000000a000a7308 */ /* 0x000e220000001000 */
[----:B------:R1:W-:Y:S04]  /*9b50*/  STL [R1+0x20c], R6 ;  /* 0x00020c0601007387 */ /* 0x0003e80000100800 */
[----:B-1----:R-:W4:Y:S01]  /*9b60*/  LDL.LU R6, [R1+0x14c] ;  /* 0x00014c0001067983 */ /* 0x002f220000300800 */
[----:B0-----:R-:W-:Y:S01]  /*9b70*/  FMUL.FTZ R13, R13, R10 ;  /* 0x0000000a0d0d7220 */ /* 0x001fe20000410000 */
[----:B------:R-:W-:-:S04]  /*9b80*/  FADD.FTZ R10, -R10, 1 ;  /* 0x3f8000000a0a7421 */ /* 0x000fc80000010100 */
[----:B------:R-:W-:-:S04]  /*9b90*/  FFMA.FTZ R10, R11, R10, 1 ;  /* 0x3f8000000b0a7423 */ /* 0x000fc8000001000a */
[----:B------:R-:W-:Y:S01]  /*9ba0*/  FMUL.FTZ R22, R13, R10 ;  /* 0x0000000a0d167220 */ /* 0x000fe20000410000 */
[----:B------:R-:W-:Y:S02]  /*9bb0*/  SHF.L.U32 R13, R9, 0x10, RZ ;  /* 0x00000010090d7819 */ /* 0x000fe400000006ff */
[----:B------:R-:W4:Y:S01]  /*9bc0*/  LDL.LU R9, [R1+0x318] ;  /* 0x0003180001097983 */ /* 0x000f220000300800 */
[----:B------:R-:W-:-:S04]  /*9bd0*/  FFMA.FTZ R11, R5, R0, R3 ;  /* 0x00000000050b7223 */ /* 0x000fc80000010003 */
[----:B------:R-:W-:-:S06]  /*9be0*/  FMUL.FTZ R10, R11, -1.4426950216293334961 ;  /* 0xbfb8aa3b0b0a7820 */ /* 0x000fcc0000410000 */
[----:B------:R-:W0:Y:S02]  /*9bf0*/  MUFU.EX2 R10, R10 ;  /* 0x0000000a000a7308 */ /* 0x000e240000000800 */
[----:B0-----:R-:W-:-:S06]  /*9c00*/  FADD.FTZ R10, R10, 1 ;  /* 0x3f8000000a0a7421 */ /* 0x001fcc0000010000 */
[----:B------:R-:W0:Y:S01]  /*9c10*/  MUFU.RCP R10, R10 ;  /* 0x0000000a000a7308 */ /* 0x000e220000001000 */
[----:B------:R-:W-:Y:S01]  /*9c20*/  FADD.FTZ R14, R14, -UR28 ;  /* 0x8000001c0e0e7e21 */ /* 0x000fe20008010000 */
[----:B------:R1:W-:Y:S04]  /*9c30*/  STL [R1+0x314], R0 ;  /* 0x0003140001007387 */ /* 0x0003e80000100800 */
[----:B------:R0:W-:Y:S01]  /*9c40*/  STL [R1+0x398], R7 ;  /* 0x0003980701007387 */ /* 0x0001e20000100800 */
[----:B-1----:R-:W-:-:S03]  /*9c50*/  FMUL.FTZ R0, R14, UR16 ;  /* 0x000000100e007c20 */ /* 0x002fc60008410000 */
[----:B0-----:R-:W4:Y:S01]  /*9c60*/  LDL.LU R7, [R1+0x148] ;  /* 0x0001480001077983 */ /* 0x001f220000300800 */
[----:B------:R-:W-:Y:S01]  /*9c70*/  FMUL.FTZ R13, R13, R10 ;  /* 0x0000000a0d0d7220 */ /* 0x000fe20000410000 */
[----:B------:R-:W-:-:S04]  /*9c80*/  FADD.FTZ R10, -R10, 1 ;  /* 0x3f8000000a0a7421 */ /* 0x000fc80000010100 */
[----:B------:R-:W-:Y:S01]  /*9c90*/  FFMA.FTZ R10, R11, R10, 1 ;  /* 0x3f8000000b0a7423 */ /* 0x000fe2000001000a */
[----:B------:R-:W-:-:S03]  /*9ca0*/  FFMA.FTZ R11, R4, R0, R2 ;  /* 0x00000000040b7223 */ /* 0x000fc60000010002 */
[----:B------:R-:W-:Y:S01]  /*9cb0*/  FMUL.FTZ R17, R13, R10 ;  /* 0x0000000a0d117220 */ /* 0x000fe20000410000 */
[----:B------:R-:W-:-:S06]  /*9cc0*/  FMUL.FTZ R10, R11, -1.4426950216293334961 ;  /* 0xbfb8aa3b0b0a7820 */ /* 0x000fcc0000410000 */
[----:B------:R-:W0:Y:S02]  /*9cd0*/  MUFU.EX2 R10, R10 ;  /* 0x0000000a000a7308 */ /* 0x000e240000000800 */
[----:B0-----:R-:W-:-:S06]  /*9ce0*/  FADD.FTZ R10, R10, 1 ;  /* 0x3f8000000a0a7421 */ /* 0x001fcc0000010000 */
[----:B------:R-:W0:Y:S01]  /*9cf0*/  MUFU.RCP R10, R10 ;  /* 0x0000000a000a7308 */ /* 0x000e220000001000 */
[----:B---3--:R-:W-:Y:S01]  /*9d00*/  SHF.L.U32 R13, R21, 0x10, RZ ;  /* 0x00000010150d7819 */ /* 0x008fe200000006ff */
[----:B------:R1:W-:Y:S04]  /*9d10*/  STL [R1+0x310], R0 ;  /* 0x0003100001007387 */ /* 0x0003e80000100800 */
[----:B0-----:R-:W-:Y:S01]  /*9d20*/  FMUL.FTZ R13, R13, R10 ;  /* 0x0000000a0d0d7220 */ /* 0x001fe20000410000 */
[----:B------:R-:W-:-:S04]  /*9d30*/  FADD.FTZ R10, -R10, 1 ;  /* 0x3f8000000a0a7421 */ /* 0x000fc80000010100 */
[----:B------:R-:W-:-:S04]  /*9d40*/  FFMA.FTZ R10, R11, R10, 1 ;  /* 0x3f8000000b0a7423 */ /* 0x000fc8000001000a */
[----:B------:R-:W-:Y:S01]  /*9d50*/  FMUL.FTZ R21, R13, R10 ;  /* 0x0000000a0d157220 */ /* 0x000fe20000410000 */
[----:B--2---:R-:W-:Y:S02]  /*9d60*/  SHF.L.U32 R14, R24, 0x10, RZ ;  /* 0x00000010180e7819 */ /* 0x004fe400000006ff */
[----:B------:R-:W2:Y:S03]  /*9d70*/  LDL.LU R24, [R1+0x144] ;  /* 0x0001440001187983 */ /* 0x000ea60000300800 */
[----:B------:R-:W-:-:S04]  /*9d80*/  FADD.FTZ R14, R14, -UR28 ;  /* 0x8000001c0e0e7e21 */ /* 0x000fc80008010000 */
[----:B-1----:R-:W-:-:S04]  /*9d90*/  FMUL.FTZ R0, R14, UR16 ;  /* 0x000000100e007c20 */ /* 0x002fc80008410000 */
[----:B------:R-:W-:-:S04]  /*9da0*/  FFMA.FTZ R11, R5, R0, R3 ;  /* 0x00000000050b7223 */ /* 0x000fc80000010003 */
[----:B------:R-:W-:-:S06]  /*9db0*/  FMUL.FTZ R10, R11, -1.4426950216293334961 ;  /* 0xbfb8aa3b0b0a7820 */ /* 0x000fcc0000410000 */
[----:B------:R-:W0:Y:S02]  /*9dc0*/  MUFU.EX2 R10, R10 ;  /* 0x0000000a000a7308 */ /* 0x000e240000000800 */
[----:B0-----:R-:W-:-:S06]  /*9dd0*/  FADD.FTZ R10, R10, 1 ;  /* 0x3f8000000a0a7421 */ /* 0x001fcc0000010000 */
[----:B------:R-:W0:Y:S01]  /*9de0*/  MUFU.RCP R10, R10 ;  /* 0x0000000a000a7308 */ /* 0x000e220000001000 */
[----:B------:R-:W-:Y:S01]  /*9df0*/  SHF.L.U32 R13, R8, 0x10, RZ ;  /* 0x00000010080d7819 */ /* 0x000fe200000006ff */
[----:B------:R1:W-:Y:S04]  /*9e00*/  STL [R1+0x30c], R0 ;  /* 0x00030c0001007387 */ /* 0x0003e80000100800 */
[----:B------:R-:W3:Y:S01]  /*9e10*/  LDL.LU R8, [R1+0x300] ;  /* 0x0003000001087983 */ /* 0x000ee20000300800 */
[----:B0-----:R-:W-:Y:S01]  /*9e20*/  FMUL.FTZ R13, R13, R10 ;  /* 0x0000000a0d0d7220 */ /* 0x001fe20000410000 */
[----:B----4-:R-:W-:Y:S02]  /*9e30*/  SHF.L.U32 R14, R26, 0x10, RZ ;  /* 0x000000101a0e7819 */ /* 0x010fe400000006ff */
[----:B------:R-:W4:Y:S03]  /*9e40*/  LDL.LU R26, [R1+0x2f0] ;  /* 0x0002f000011a7983 */ /* 0x000f260000300800 */
[----:B------:R-:W-:Y:S01]  /*9e50*/  FADD.FTZ R14, R14, -UR28 ;  /* 0x8000001c0e0e7e21 */ /* 0x000fe20008010000 */
[----:B------:R-:W-:-:S03]  /*9e60*/  FADD.FTZ R10, -R10, 1 ;  /* 0x3f8000000a0a7421 */ /* 0x000fc60000010100 */
[----:B-1----:R-:W-:Y:S01]  /*9e70*/  FMUL.FTZ R0, R14, UR16 ;  /* 0x000000100e007c20 */ /* 0x002fe20008410000 */
[----:B------:R-:W-:-:S03]  /*9e80*/  FFMA.FTZ R10, R11, R10, 1 ;  /* 0x3f8000000b0a7423 */ /* 0x000fc6000001000a */
[----:B------:R-:W-:Y:S01]  /*9e90*/  FFMA.FTZ R11, R4, R0, R2 ;  /* 0x00000000040b7223 */ /* 0x000fe20000010002 */
[----:B------:R-:W-:-:S03]  /*9ea0*/  FMUL.FTZ R16, R13, R10 ;  /* 0x0000000a0d107220 */ /* 0x000fc60000410000 */
[----:B------:R-:W-:-:S06]  /*9eb0*/  FMUL.FTZ R10, R11, -1.4426950216293334961 ;  /* 0xbfb8aa3b0b0a7820 */ /* 0x000fcc0000410000 */
[----:B------:R-:W0:Y:S02]  /*9ec0*/  MUFU.EX2 R10, R10 ;  /* 0x0000000a000a7308 */ /* 0x000e240000000800 */
[----:B0-----:R-:W-:-:S06]  /*9ed0*/  FADD.FTZ R10, R10, 1 ;  /* 0x3f8000000a0a7421 */ /* 0x001fcc0000010000 */
[----:B------:R-:W0:Y:S01]  /*9ee0*/  MUFU.RCP R10, R10 ;  /* 0x0000000a000a7308 */ /* 0x000e220000001000 */
[----:B------:R-:W-:-:S05]  /*9ef0*/  SHF.L.U32 R13, R6, 0x10, RZ ;  /* 0x00000010060d7819 */ /* 0x000fca00000006ff */
[----:B0-----:R-:W-:Y:S01]  /*9f00*/  FMUL.FTZ R13, R13, R10 ;  /* 0x0000000a0d0d7220 */ /* 0x001fe20000410000 */
[----:B------:R-:W-:-:S04]  /*9f10*/  FADD.FTZ R10, -R10, 1 ;  /* 0x3f8000000a0a7421 */ /* 0x000fc80000010100 */
[----:B------:R-:W-:-:S04]  /*9f20*/  FFMA.FTZ R10, R11, R10, 1 ;  /* 0x3f8000000b0a7423 */ /* 0x000fc8000001000a */
[----:B------:R-:W-:Y:S01]  /*9f30*/  FMUL.FTZ R6, R13, R10 ;  /* 0x0000000a0d067220 */ /* 0x000fe20000410000 */
[----:B------:R-:W-:Y:S02]  /*9f40*/  SHF.L.U32 R13, R9, 0x10, RZ ;  /* 0x00000010090d7819 */ /* 0x000fe400000006ff */
[----:B------:R-:W4:Y:S01]  /*9f50*/  LDL.LU R9, [R1+0x304] ;  /* 0x0003040001097983 */ /* 0x000f220000300800 */
[----:B------:R-:W-:-:S03]  /*9f60*/  SHF.L.U32 R14, R7, 0x10, RZ ;  /* 0x00000010070e7819 */ /* 0x000fc600000006ff */
[----:B------:R0:W-:Y:S02]  /*9f70*/  STL [R1+0x308], R0 ;  /* 0x0003080001007387 */ /* 0x0001e40000100800 */
[----:B------:R-:W-:Y:S02]  /*9f80*/  FADD.FTZ R14, R14, -UR28 ;  /* 0x8000001c0e0e7e21 */ /* 0x000fe40008010000 */
[----:B------:R1:W-:Y:S04]  /*9f90*/  STL [R1+0x128], R6 ;  /* 0x0001280601007387 */ /* 0x0003e80000100800 */
[----:B------:R-:W4:Y:S01]  /*9fa0*/  LDL.LU R7, [R1+0x2e4] ;  /* 0x0002e40001077983 */ /* 0x000f220000300800 */
[----:B0-----:R-:W-:-:S04]  /*9fb0*/  FMUL.FTZ R0, R14, UR16 ;  /* 0x000000100e007c20 */ /* 0x001fc80008410000 */
[----:B------:R-:W-:-:S04]  /*9fc0*/  FFMA.FTZ R11, R5, R0, R3 ;  /* 0x00000000050b7223 */ /* 0x000fc80000010003 */
[----:B------:R-:W-:-:S06]  /*9fd0*/  FMUL.FTZ R10, R11, -1.4426950216293334961 ;  /* 0xbfb8aa3b0b0a7820 */ /* 0x000fcc0000410000 */
[----:B------:R-:W0:Y:S02]  /*9fe0*/  MUFU.EX2 R10, R10 ;  /* 0x0000000a000a7308 */ /* 0x000e240000000800 */
[----:B0-----:R-:W-:-:S06]  /*9ff0*/  FADD.FTZ R10, R10, 1 ;  /* 0x3f8000000a0a7421 */ /* 0x001fcc0000010000 */
[----:B------:R-:W0:Y:S01]  /*a000*/  MUFU.RCP R10, R10 ;  /* 0x0000000a000a7308 */ /* 0x000e220000001000 */
[----:B------:R2:W-:Y:S01]  /*a010*/  STL [R1+0x2f4], R0 ;  /* 0x0002f40001007387 */ /* 0x0005e20000100800 */
[----:B0-----:R-:W-:Y:S01]  /*a020*/  FMUL.FTZ R13, R13, R10 ;  /* 0x0000000a0d0d7220 */ /* 0x001fe20000410000 */
[----:B------:R-:W-:-:S04]  /*a030*/  FADD.FTZ R10, -R10, 1 ;  /* 0x3f8000000a0a7421 */ /* 0x000fc80000010100 */
[----:B------:R-:W-:-:S04]  /*a040*/  FFMA.FTZ R10, R11, R10, 1 ;  /* 0x3f8000000b0a7423 */ /* 0x000fc8000001000a */
[----:B-1----:R-:W-:Y:S01]  /*a050*/  FMUL.FTZ R6, R13, R10 ;  /* 0x0000000a0d067220 */ /* 0x002fe20000410000 */
[----:B--2---:R-:W-:Y:S02]  /*a060*/  SHF.L.U32 R14, R24, 0x10, RZ ;  /* 0x00000010180e7819 */ /* 0x004fe400000006ff */
[----:B------:R-:W2:Y:S03]  /*a070*/  LDL.LU R24, [R1+0x2c8] ;  /* 0x0002c80001187983 */ /* 0x000ea60000300800 */
[----:B------:R-:W-:-:S04]  /*a080*/  FADD.FTZ R14, R14, -UR28 ;  /* 0x8000001c0e0e7e21 */ /* 0x000fc80008010000 */
[----:B------:R-:W-:-:S04]  /*a090*/  FMUL.FTZ R0, R14, UR16 ;  /* 0x000000100e007c20 */ /* 0x000fc80008410000 */
[----:B------:R-:W-:-:S04]  /*a0a0*/  FFMA.FTZ R11, R4, R0, R2 ;  /* 0x00000000040b7223 */ /* 0x000fc80000010002 */
[----:B------:R-:W-:-:S06]  /*a0b0*/  FMUL.FTZ R10, R11, -1.4426950216293334961 ;  /* 0xbfb8aa3b0b0a7820 */ /* 0x000fcc0000410000 */
[----:B------:R-:W0:Y:S02]  /*a0c0*/  MUFU.EX2 R10, R10 ;  /* 0x0000000a000a7308 */ /* 0x000e240000000800 */
[----:B0-----:R-:W-:-:S06]  /*a0d0*/  FADD.FTZ R10, R10, 1 ;  /* 0x3f8000000a0a7421 */ /* 0x001fcc0000010000 */
[----:B------:R-:W0:Y:S01]  /*a0e0*/  MUFU.RCP R10, R10 ;  /* 0x0000000a000a7308 */ /* 0x000e220000001000 */
[----:B------:R1:W-:Y:S01]  /*a0f0*/  STL [R1+0x138], R6 ;  /* 0x0001380601007387 */ /* 0x0003e20000100800 */
[----:B---3--:R-:W-:Y:S02]  /*a100*/  SHF.L.U32 R13, R8, 0x10, RZ ;  /* 0x00000010080d7819 */ /* 0x008fe400000006ff */
[----:B----4-:R-:W-:Y:S01]  /*a110*/  SHF.L.U32 R14, R26, 0x10, RZ ;  /* 0x000000101a0e7819 */ /* 0x010fe200000006ff */
[----:B-1----:R-:W3:Y:S04]  /*a120*/  LDL.LU R6, [R1+0x2e0] ;  /* 0x0002e00001067983 */ /* 0x002ee80000300800 */
[----:B------:R-:W4:Y:S01]  /*a130*/  LDL.LU R26, [R1+0x2cc] ;  /* 0x0002cc00011a7983 */ /* 0x000f220000300800 */
[----:B------:R-:W-:Y:S01]  /*a140*/  FADD.FTZ R14, R14, -UR28 ;  /* 0x8000001c0e0e7e21 */ /* 0x000fe20008010000 */
[----:B0-----:R-:W-:Y:S01]  /*a150*/  FMUL.FTZ R13, R13, R10 ;  /* 0x0000000a0d0d7220 */ /* 0x001fe20000410000 */
[----:B------:R-:W-:Y:S01]  /*a160*/  FADD.FTZ R10, -R10, 1 ;  /* 0x3f8000000a0a7421 */ /* 0x000fe20000010100 */
[----:B------:R0:W-:Y:S03]  /*a170*/  STL [R1+0x2ec], R0 ;  /* 0x0002ec0001007387 */ /* 0x0001e60000100800 */
[----:B------:R-:W-:Y:S01]  /*a180*/  FFMA.FTZ R10, R11, R10, 1 ;  /* 0x3f8000000b0a7423 */ /* 0x000fe2000001000a */
[----:B------:R-:W3:Y:S01]  /*a190*/  LDL.LU R8, [R1+0x150] ;  /* 0x0001500001087983 */ /* 0x000ee20000300800 */
[----:B0-----:R-:W-:-:S02]  /*a1a0*/  FMUL.FTZ R0, R14, UR16 ;  /* 0x000000100e007c20 */ /* 0x001fc40008410000 */
[----:B------:R-:W-:Y:S02]  /*a1b0*/  FMUL.FTZ R18, R13, R10 ;  /* 0x0000000a0d127220 */ /* 0x000fe40000410000 */
[----:B------:R-:W-:-:S04]  /*a1c0*/  FFMA.FTZ R11, R5, R0, R3 ;  /* 0x00000000050b7223 */ /* 0x000fc80000010003 */
        /* <DEDUP_REMOVED lines=8> */
[----:B------:R-:W-:-:S05]  /*a250*/  FMUL.FTZ R9, R13, R10 ;  /* 0x0000000a0d097220 */ /* 0x000fca0000410000 */
[----:B------:R0:W-:Y:S04]  /*a260*/  STL [R1+0x144], R9 ;  /* 0x0001440901007387 */ /* 0x0001e80000100800 */
[----:B0-----:R-:W3:Y:S04]  /*a270*/  LDL.LU R9, [R1+0x2c0] ;  /* 0x0002c00001097983 */ /* 0x001ee80000300800 */
[----:B------:R0:W-:Y:S01]  /*a280*/  STL [R1+0x2dc], R0 ;  /* 0x0002dc0001007387 */ /* 0x0001e20000100800 */
[----:B--2---:R-:W-:-:S03]  /*a290*/  SHF.L.U32 R14, R24, 0x10, RZ ;  /* 0x00000010180e7819 */ /* 0x004fc600000006ff */
[----:B------:R-:W2:Y:S02]  /*a2a0*/  LDL.LU R24, [R1+0x2a4] ;  /* 0x0002a40001187983 */ /* 0x000ea40000300800 */
[----:B------:R-:W-:-:S04]  /*a2b0*/  FADD.FTZ R14, R14, -UR28 ;  /* 0x8000001c0e0e7e21 */ /* 0x000fc80008010000 */
[----:B0-----:R-:W-:-:S04]  /*a2c0*/  FMUL.FTZ R0, R14, UR16 ;  /* 0x000000100e007c20 */ /* 0x001fc80008410000 */
[----:B------:R-:W-:-:S04]  /*a2d0*/  FFMA.FTZ R11, R4, R0, R2 ;  /* 0x00000000040b7223 */ /* 0x000fc80000010002 */
[----:B------:R-:W-:-:S06]  /*a2e0*/  FMUL.FTZ R10, R11, -1.4426950216293334961 ;  /* 0xbfb8aa3b0b0a7820 */ /* 0x000fcc0000410000 */
[----:B------:R-:W0:Y:S02]  /*a2f0*/  MUFU.EX2 R10, R10 ;  /* 0x0000000a000a7308 */ /* 0x000e240000000800 */
[----:B0-----:R-:W-:-:S06]  /*a300*/  FADD.FTZ R10, R10, 1 ;  /* 0x3f8000000a0a7421 */ /* 0x001fcc0000010000 */
[----:B------:R-:W0:Y:S01]  /*a310*/  MUFU.RCP R10, R10 ;  /* 0x0000000a000a7308 */ /* 0x000e220000001000 */
[----:B------:R1:W-:Y:S01]  /*a320*/  STL [R1+0x2d8], R0 ;  /* 0x0002d80001007387 */ /* 0x0003e20000100800 */
[----:B----4-:R-:W-:-:S03]  /*a330*/  SHF.L.U32 R14, R26, 0x10, RZ ;  /* 0x000000101a0e7819 */ /* 0x010fc600000006ff */
[----:B------:R-:W4:Y:S01]  /*a340*/  LDL.LU R26, [R1+0x2c4] ;  /* 0x0002c400011a7983 */ /* 0x000f220000300800 */
[----:B---3--:R-:W-:Y:S01]  /*a350*/  SHF.L.U32 R13, R6, 0x10, RZ ;  /* 0x00000010060d7819 */ /* 0x008fe200000006ff */
[----:B------:R-:W-:-:S04]  /*a360*/  FADD.FTZ R14, R14, -UR28 ;  /* 0x8000001c0e0e7e21 */ /* 0x000fc80008010000 */
[----:B0-----:R-:W-:Y:S01]  /*a370*/  FMUL.FTZ R13, R13, R10 ;  /* 0x0000000a0d0d7220 */ /* 0x001fe20000410000 */
[----:B------:R-:W-:Y:S01]  /*a380*/  FADD.FTZ R10, -R10, 1 ;  /* 0x3f8000000a0a7421 */ /* 0x000fe20000010100 */
[----:B-1----:R-:W-:-:S03]  /*a390*/  FMUL.FTZ R0, R14, UR16 ;  /* 0x000000100e007c20 */ /* 0x002fc60008410000 */
[----:B------:R-:W-:Y:S01]  /*a3a0*/  FFMA.FTZ R10, R11, R10, 1 ;  /* 0x3f8000000b0a7423 */ /* 0x000fe2000001000a */
[----:B------:R-:W-:-:S03]  /*a3b0*/  FFMA.FTZ R11, R5, R0, R3 ;  /* 0x00000000050b7223 */ /* 0x000fc60000010003 */
[----:B------:R-:W-:Y:S01]  /*a3c0*/  FMUL.FTZ R6, R13, R10 ;  /* 0x0000000a0d067220 */ /* 0x000fe20000410000 */
[----:B------:R-:W-:Y:S01]  /*a3d0*/  SHF.L.U32 R13, R7, 0x10, RZ ;  /* 0x00000010070d7819 */ /* 0x000fe200000006ff */
[----:B------:R-:W-:Y:S01]  /*a3e0*/  FMUL.FTZ R10, R11, -1.4426950216293334961 ;  /* 0xbfb8aa3b0b0a7820 */ /* 0x000fe20000410000 */
[----:B------:R-:W3:Y:S05]  /*a3f0*/  LDL.LU R7, [R1+0x274] ;  /* 0x0002740001077983 */ /* 0x000eea0000300800 */
[----:B------:R-:W0:Y:S02]  /*a400*/  MUFU.EX2 R10, R10 ;  /* 0x0000000a000a7308 */ /* 0x000e240000000800 */
[----:B0-----:R-:W-:-:S06]  /*a410*/  FADD.FTZ R10, R10, 1 ;  /* 0x3f8000000a0a7421 */ /* 0x001fcc0000010000 */
[----:B------:R-:W0:Y:S01]  /*a420*/  MUFU.RCP R10, R10 ;  /* 0x0000000a000a7308 */ /* 0x000e220000001000 */
[----:B------:R-:W-:Y:S01]  /*a430*/  SHF.L.U32 R14, R8, 0x10, RZ ;  /* 0x00000010080e7819 */ /* 0x000fe200000006ff */
[----:B------:R1:W-:Y:S04]  /*a440*/  STL [R1+0x2c8], R0 ;  /* 0x0002c80001007387 */ /* 0x0003e80000100800 */
[----:B------:R-:W-:Y:S01]  /*a450*/  FADD.FTZ R14, R14, -UR28 ;  /* 0x8000001c0e0e7e21 */ /* 0x000fe20008010000 */
[----:B------:R-:W3:Y:S01]  /*a460*/  LDL.LU R8, [R1+0x2ac] ;  /* 0x0002ac0001087983 */ /* 0x000ee20000300800 */
[----:B0-----:R-:W-:Y:S01]  /*a470*/  FMUL.FTZ R13, R13, R10 ;  /* 0x0000000a0d0d7220 */ /* 0x001fe20000410000 */
[----:B------:R-:W-:Y:S01]  /*a480*/  FADD.FTZ R10, -R10, 1 ;  /* 0x3f8000000a0a7421 */ /* 0x000fe20000010100 */
[----:B-1----:R-:W-:-:S03]  /*a490*/  FMUL.FTZ R0, R14, UR16 ;  /* 0x000000100e007c20 */ /* 0x002fc60008410000 */
[----:B------:R-:W-:-:S04]  /*a4a0*/  FFMA.FTZ R10, R11, R10, 1 ;  /* 0x3f8000000b0a7423 */ /* 0x000fc8000001000a */
[----:B------:R-:W-:Y:S01]  /*a4b0*/  FMUL.FTZ R14, R13, R10 ;  /* 0x0000000a0d0e7220 */ /* 0x000fe20000410000 */
[----:B------:R-:W-:Y:S02]  /*a4c0*/  SHF.L.U32 R13, R9, 0x10, RZ ;  /* 0x00000010090d7819 */ /* 0x000fe400000006ff */
[----:B------:R-:W3:Y:S01]  /*a4d0*/  LDL.LU R9, [R1+0x2a8] ;  /* 0x0002a80001097983 */ /* 0x000ee20000300800 */
[----:B------:R-:W-:-:S04]  /*a4e0*/  FFMA.FTZ R11, R4, R0, R2 ;  /* 0x00000000040b7223 */ /* 0x000fc80000010002 */
[----:B------:R-:W-:-:S06]  /*a4f0*/  FMUL.FTZ R10, R11, -1.4426950216293334961 ;  /* 0xbfb8aa3b0b0a7820 */ /* 0x000fcc0000410000 */
[----:B------:R-:W0:Y:S02]  /*a500*/  MUFU.EX2 R10, R10 ;  /* 0x0000000a000a7308 */ /* 0x000e240000000800 */
[----:B0-----:R-:W-:-:S06]  /*a510*/  FADD.FTZ R10, R10, 1 ;  /* 0x3f8000000a0a7421 */ /* 0x001fcc0000010000 */
[----:B------:R-:W0:Y:S01]  /*a520*/  MUFU.RCP R10, R10 ;  /* 0x0000000a000a7308 */ /* 0x000e220000001000 */
[----:B------:R1:W-:Y:S04]  /*a530*/  STL [R1+0x2bc], R0 ;  /* 0x0002bc0001007387 */ /* 0x0003e80000100800 */
[----:B------:R1:W-:Y:S01]  /*a540*/  STL [R1+0x148], R6 ;  /* 0x0001480601007387 */ /* 0x0003e20000100800 */
[----:B0-----:R-:W-:Y:S01]  /*a550*/  FMUL.FTZ R13, R13, R10 ;  /* 0x0000000a0d0d7220 */ /* 0x001fe20000410000 */
[----:B------:R-:W-:-:S04]  /*a560*/  FADD.FTZ R10, -R10, 1 ;  /* 0x3f8000000a0a7421 */ /* 0x000fc80000010100 */
[----:B------:R-:W-:Y:S01]  /*a570*/  FFMA.FTZ R10, R11, R10, 1 ;  /* 0x3f8000000b0a7423 */ /* 0x000fe2000001000a */
[----:B--2---:R-:W-:Y:S02]  /*a580*/  SHF.L.U32 R15, R24, 0x10, RZ ;  /* 0x00000010180f7819 */ /* 0x004fe400000006ff */
[----:B------:R-:W2:Y:S03]  /*a590*/  LDL.LU R24, [R1+0x2a0] ;  /* 0x0002a00001187983 */ /* 0x000ea60000300800 */
[----:B------:R-:W-:-:S04]  /*a5a0*/  FADD.FTZ R15, R15, -UR28 ;  /* 0x8000001c0f0f7e21 */ /* 0x000fc80008010000 */
[----:B-1----:R-:W-:Y:S01]  /*a5b0*/  FMUL.FTZ R0, R15, UR16 ;  /* 0x000000100f007c20 */ /* 0x002fe20008410000 */
[----:B------:R-:W-:-:S03]  /*a5c0*/  FMUL.FTZ R6, R13, R10 ;  /* 0x0000000a0d067220 */ /* 0x000fc60000410000 */
[----:B------:R-:W-:-:S04]  /*a5d0*/  FFMA.FTZ R11, R5, R0, R3 ;  /* 0x00000000050b7223 */ /* 0x000fc80000010003 */
[----:B------:R-:W-:-:S06]  /*a5e0*/  FMUL.FTZ R10, R11, -1.4426950216293334961 ;  /* 0xbfb8aa3b0b0a7820 */ /* 0x000fcc0000410000 */
[----:B------:R-:W0:Y:S02]  /*a5f0*/  MUFU.EX2 R10, R10 ;  /* 0x0000000a000a7308 */ /* 0x000e240000000800 */
[----:B0-----:R-:W-:-:S06]  /*a600*/  FADD.FTZ R10, R10, 1 ;  /* 0x3f8000000a0a7421 */ /* 0x001fcc0000010000 */
[----:B------:R-:W0:Y:S01]  /*a610*/  MUFU.RCP R10, R10 ;  /* 0x0000000a000a7308 */ /* 0x000e220000001000 */
[----:B----4-:R-:W-:Y:S02]  /*a620*/  SHF.L.U32 R13, R26, 0x10, RZ ;  /* 0x000000101a0d7819 */ /* 0x010fe400000006ff */
[----:B------:R-:W4:Y:S03]  /*a630*/  LDL.LU R26, [R1+0x270] ;  /* 0x00027000011a7983 */ /* 0x000f260000300800 */
[----:B0-----:R-:W-:Y:S01]  /*a640*/  FMUL.FTZ R13, R13, R10 ;  /* 0x0000000a0d0d7220 */ /* 0x001fe20000410000 */
[----:B------:R-:W-:Y:S01]  /*a650*/  FADD.FTZ R10, -R10, 1 ;  /* 0x3f8000000a0a7421 */ /* 0x000fe20000010100 */
[----:B------:R0:W-:Y:S03]  /*a660*/  STL [R1+0x2b4], R0 ;  /* 0x0002b40001007387 */ /* 0x0001e60000100800 */
[----:B------:R-:W-:Y:S01]  /*a670*/  FFMA.FTZ R11, R11, R10, 1 ;  /* 0x3f8000000b0b7423 */ /* 0x000fe2000001000a */
[----:B---3--:R-:W-:-:S03]  /*a680*/  SHF.L.U32 R15, R7, 0x10, RZ ;  /* 0x00000010070f7819 */ /* 0x008fc600000006ff */
[----:B------:R-:W-:Y:S01]  /*a690*/  FMUL.FTZ R11, R13, R11 ;  /* 0x0000000b0d0b7220 */ /* 0x000fe20000410000 */
[----:B------:R-:W3:Y:S01]  /*a6a0*/  LDL.LU R7, [R1+0x288] ;  /* 0x0002880001077983 */ /* 0x000ee20000300800 */
[----:B------:R-:W-:-:S04]  /*a6b0*/  FADD.FTZ R15, R15, -UR28 ;  /* 0x8000001c0f0f7e21 */ /* 0x000fc80008010000 */
[----:B0-----:R-:W-:-:S04]  /*a6c0*/  FMUL.FTZ R0, R15, UR16 ;  /* 0x000000100f007c20 */ /* 0x001fc80008410000 */
        /* <DEDUP_REMOVED lines=12> */
[----:B------:R0:W-:Y:S04]  /*a790*/  STL [R1+0x14c], R6 ;  /* 0x00014c0601007387 */ /* 0x0001e80000100800 */
[----:B0-----:R-:W3:Y:S04]  /*a7a0*/  LDL.LU R6, [R1+0x28c] ;  /* 0x00028c0001067983 */ /* 0x001ee80000300800 */
[----:B------:R0:W-:Y:S01]  /*a7b0*/  STL [R1+0x2a4], R0 ;  /* 0x0002a40001007387 */ /* 0x0001e20000100800 */
[----:B------:R-:W-:-:S02]  /*a7c0*/  SHF.L.U32 R15, R8, 0x10, RZ ;  /* 0x00000010080f7819 */ /* 0x000fc400000006ff */
[----:B--2---:R-:W-:-:S05]  /*a7d0*/  SHF.L.U32 R24, R24, 0x10, RZ ;  /* 0x0000001018187819 */ /* 0x004fca00000006ff */
[----:B------:R-:W-:-:S04]  /*a7e0*/  FADD.FTZ R24, R24, -UR28 ;  /* 0x8000001c18187e21 */ /* 0x000fc80008010000 */
[----:B0-----:R-:W-:-:S04]  /*a7f0*/  FMUL.FTZ R0, R24, UR16 ;  /* 0x0000001018007c20 */ /* 0x001fc80008410000 */
        /* <DEDUP_REMOVED lines=8> */
[----:B------:R-:W-:-:S05]  /*a880*/  FMUL.FTZ R8, R15, R10 ;  /* 0x0000000a0f087220 */ /* 0x000fca0000410000 */
[----:B------:R0:W-:Y:S01]  /*a890*/  STL [R1+0x154], R8 ;  /* 0x0001540801007387 */ /* 0x0001e20000100800 */
[----:B----4-:R-:W-:-:S03]  /*a8a0*/  SHF.L.U32 R24, R26, 0x10, RZ ;  /* 0x000000101a187819 */ /* 0x010fc600000006ff */
[----:B------:R-:W2:Y:S04]  /*a8b0*/  LDL.LU R26, [R1+0x254] ;  /* 0x00025400011a7983 */ /* 0x000ea80000300800 */
[----:B0-----:R-:W4:Y:S01]  /*a8c0*/  LDL.LU R8, [R1+0x280] ;  /* 0x0002800001087983 */ /* 0x001f220000300800 */
[----:B------:R-:W-:-:S03]  /*a8d0*/  FADD.FTZ R24, R24, -UR28 ;  /* 0x8000001c18187e21 */ /* 0x000fc60008010000 */
[----:B------:R0:W-:Y:S02]  /*a8e0*/  STL [R1+0x29c], R0 ;  /* 0x00029c0001007387 */ /* 0x0001e40000100800 */
[----:B0-----:R-:W-:Y:S01]  /*a8f0*/  FMUL.FTZ R0, R24, UR16 ;  /* 0x0000001018007c20 */ /* 0x001fe20008410000 */
[----:B---3--:R-:W-:Y:S02]  /*a900*/  SHF.L.U32 R24, R7, 0x10, RZ ;  /* 0x0000001007187819 */ /* 0x008fe400000006ff */
[----:B------:R-:W3:Y:S03]  /*a910*/  LDL.LU R7, [R1+0x284] ;  /* 0x0002840001077983 */ /* 0x000ee60000300800 */
[----:B------:R-:W-:Y:S01]  /*a920*/  FADD.FTZ R24, R24, -UR28 ;  /* 0x8000001c18187e21 */ /* 0x000fe20008010000 */
[----:B------:R0:W-:Y:S01]  /*a930*/  STL [R1+0x274], R0 ;  /* 0x0002740001007387 */ /* 0x0001e20000100800 */
[----:B------:R-:W-:-:S02]  /*a940*/  FFMA.FTZ R13, R4, R0, R2 ;  /* 0x00000000040d7223 */ /* 0x000fc40000010002 */
[----:B0-----:R-:W-:Y:S02]  /*a950*/  FMUL.FTZ R0, R24, UR16 ;  /* 0x0000001018007c20 */ /* 0x001fe40008410000 */
[----:B------:R-:W-:-:S06]  /*a960*/  FMUL.FTZ R10, R13, -1.4426950216293334961 ;  /* 0xbfb8aa3b0d0a7820 */ /* 0x000fcc0000410000 */
[----:B------:R-:W0:Y:S02]  /*a970*/  MUFU.EX2 R10, R10 ;  /* 0x0000000a000a7308 */ /* 0x000e240000000800 */
[----:B0-----:R-:W-:Y:S01]  /*a980*/  FADD.FTZ R10, R10, 1 ;  /* 0x3f8000000a0a7421 */ /* 0x001fe20000010000 */
[----:B------:R-:W-:Y:S02]  /*a990*/  SHF.L.U32 R24, R9, 0x10, RZ ;  /* 0x0000001009187819 */ /* 0x000fe400000006ff */
[----:B------:R-:W3:Y:S03]  /*a9a0*/  LDL.LU R9, [R1+0x240] ;  /* 0x0002400001097983 */ /* 0x000ee60000300800 */
[----:B------:R-:W0:Y:S01]  /*a9b0*/  MUFU.RCP R10, R10 ;  /* 0x0000000a000a7308 */ /* 0x000e220000001000 */
[----:B------:R-:W-:-:S05]  /*a9c0*/  SHF.L.U32 R15, R6, 0x10, RZ ;  /* 0x00000010060f7819 */ /* 0x000fca00000006ff */
[----:B0-----:R-:W-:Y:S01]  /*a9d0*/  FMUL.FTZ R15, R15, R10 ;  /* 0x0000000a0f0f7220 */ /* 0x001fe20000410000 */
        /* <DEDUP_REMOVED lines=8> */
[----:B------:R-:W-:Y:S01]  /*aa60*/  SHF.L.U32 R25, R25, 0x10, RZ ;  /* 0x0000001019197819 */ /* 0x000fe200000006ff */
[----:B------:R1:W-:Y:S04]  /*aa70*/  STL [R1+0x270], R0 ;  /* 0x0002700001007387 */ /* 0x0003e80000100800 */
[----:B------:R-:W-:-:S04]  /*aa80*/  FADD.FTZ R25, R25, -UR28 ;  /* 0x8000001c19197e21 */ /* 0x000fc80008010000 */
[----:B-1----:R-:W-:Y:S01]  /*aa90*/  FMUL.FTZ R0, R25, UR16 ;  /* 0x0000001019007c20 */ /* 0x002fe20008410000 */
        /* <DEDUP_REMOVED lines=9> */
[----:B------:R1:W-:Y:S04]  /*ab30*/  STL [R1+0x25c], R0 ;  /* 0x00025c0001007387 */ /* 0x0003e80000100800 */
[----:B-1----:R-:W3:Y:S01]  /*ab40*/  LDL.LU R0, [R1+0x260] ;  /* 0x0002600001007983 */ /* 0x002ee20000300800 */
[----:B--2---:R-:W-:-:S03]  /*ab50*/  SHF.L.U32 R25, R26, 0x10, RZ ;  /* 0x000000101a197819 */ /* 0x004fc600000006ff */
[----:B------:R-:W2:Y:S01]  /*ab60*/  LDL.LU R26, [R1+0x250] ;  /* 0x00025000011a7983 */ /* 0x000ea20000300800 */
[----:B----4-:R-:W-:-:S05]  /*ab70*/  SHF.L.U32 R24, R8, 0x10, RZ ;  /* 0x0000001008187819 */ /* 0x010fca00000006ff */
[----:B0-----:R-:W-:Y:S01]  /*ab80*/  FMUL.FTZ R24, R24, R10 ;  /* 0x0000000a18187220 */ /* 0x001fe20000410000 */
[----:B------:R-:W-:-:S04]  /*ab90*/  FADD.FTZ R10, -R10, 1 ;  /* 0x3f8000000a0a7421 */ /* 0x000fc80000010100 */
[----:B------:R-:W-:-:S04]  /*aba0*/  FFMA.FTZ R10, R13, R10, 1 ;  /* 0x3f8000000d0a7423 */ /* 0x000fc8000001000a */
[----:B------:R-:W-:-:S05]  /*abb0*/  FMUL.FTZ R8, R24, R10 ;  /* 0x0000000a18087220 */ /* 0x000fca0000410000 */
[----:B------:R0:W-:Y:S04]  /*abc0*/  STL [R1+0x15c], R8 ;  /* 0x00015c0801007387 */ /* 0x0001e80000100800 */
[----:B0-----:R-:W4:Y:S01]  /*abd0*/  LDL.LU R8, [R1+0x278] ;  /* 0x0002780001087983 */ /* 0x001f220000300800 */
[----:B------:R-:W-:-:S03]  /*abe0*/  FADD.FTZ R25, R25, -UR28 ;  /* 0x8000001c19197e21 */ /* 0x000fc60008010000 */
[----:B------:R0:W-:Y:S02]  /*abf0*/  STL [R1+0x158], R6 ;  /* 0x0001580601007387 */ /* 0x0001e40000100800 */
[----:B0-----:R-:W-:-:S04]  /*ac00*/  FMUL.FTZ R6, R25, UR16 ;  /* 0x0000001019067c20 */ /* 0x001fc80008410000 */
[----:B------:R-:W-:Y:S01]  /*ac10*/  FFMA.FTZ R13, R5, R6, R3 ;  /* 0x00000006050d7223 */ /* 0x000fe20000010003 */
[----:B------:R0:W-:Y:S03]  /*ac20*/  STL [R1+0x244], R6 ;  /* 0x0002440601007387 */ /* 0x0001e60000100800 */
[----:B------:R-:W-:Y:S01]  /*ac30*/  FMUL.FTZ R10, R13, -1.4426950216293334961 ;  /* 0xbfb8aa3b0d0a7820 */ /* 0x000fe20000410000 */
[----:B0-----:R-:W4:Y:S05]  /*ac40*/  LDL.LU R6, [R1+0x13c] ;  /* 0x00013c0001067983 */ /* 0x001f2a0000300800 */
[----:B------:R-:W0:Y:S02]  /*ac50*/  MUFU.EX2 R10, R10 ;  /* 0x0000000a000a7308 */ /* 0x000e240000000800 */
[----:B0-----:R-:W-:-:S06]  /*ac60*/  FADD.FTZ R10, R10, 1 ;  /* 0x3f8000000a0a7421 */ /* 0x001fcc0000010000 */
[----:B------:R-:W0:Y:S01]  /*ac70*/  MUFU.RCP R10, R10 ;  /* 0x0000000a000a7308 */ /* 0x000e220000001000 */
[----:B---3--:R-:W-:-:S05]  /*ac80*/  SHF.L.U32 R24, R7, 0x10, RZ ;  /* 0x0000001007187819 */ /* 0x008fca00000006ff */
[----:B0-----:R-:W-:Y:S01]  /*ac90*/  FMUL.FTZ R24, R24, R10 ;  /* 0x0000000a18187220 */ /* 0x001fe20000410000 */
[----:B------:R-:W-:-:S04]  /*aca0*/  FADD.FTZ R10, -R10, 1 ;  /* 0x3f8000000a0a7421 */ /* 0x000fc80000010100 */
[----:B------:R-:W-:Y:S01]  /*acb0*/  FFMA.FTZ R10, R13, R10, 1 ;  /* 0x3f8000000d0a7423 */ /* 0x000fe2000001000a */
[----:B------:R-:W-:-:S03]  /*acc0*/  SHF.L.U32 R25, R9, 0x10, RZ ;  /* 0x0000001009197819 */ /* 0x000fc600000006ff */
[----:B------:R-:W-:Y:S01]  /*acd0*/  FMUL.FTZ R10, R24, R10 ;  /* 0x0000000a180a7220 */ /* 0x000fe20000410000 */
[----:B------:R-:W3:Y:S01]  /*ace0*/  LDL.LU R9, [R1+0x140] ;  /* 0x0001400001097983 */ /* 0x000ee20000300800 */
[----:B------:R-:W-:-:S04]  /*acf0*/  FADD.FTZ R25, R25, -UR28 ;  /* 0x8000001c19197e21 */ /* 0x000fc80008010000 */
[----:B------:R-:W-:-:S04]  /*ad00*/  FMUL.FTZ R7, R25, UR16 ;  /* 0x0000001019077c20 */ /* 0x000fc80008410000 */
[----:B------:R-:W-:Y:S01]  /*ad10*/  FFMA.FTZ R24, R4, R7, R2 ;  /* 0x0000000704187223 */ /* 0x000fe20000010002 */
[----:B------:R0:W-:Y:S04]  /*ad20*/  STL [R1+0x23c], R7 ;  /* 0x00023c0701007387 */ /* 0x0001e80000100800 */
[----:B0-----:R-:W3:Y:S01]  /*ad30*/  LDL.LU R7, [R1+0x264] ;  /* 0x0002640001077983 */ /* 0x001ee20000300800 */
[----:B------:R-:W-:-:S06]  /*ad40*/  FMUL.FTZ R13, R24, -1.4426950216293334961 ;  /* 0xbfb8aa3b180d7820 */ /* 0x000fcc0000410000 */
[----:B------:R-:W0:Y:S02]  /*ad50*/  MUFU.EX2 R13, R13 ;  /* 0x0000000d000d7308 */ /* 0x000e240000000800 */
[----:B0-----:R-:W-:-:S06]  /*ad60*/  FADD.FTZ R13, R13, 1 ;  /* 0x3f8000000d0d7421 */ /* 0x001fcc0000010000 */
[----:B------:R-:W0:Y:S01]  /*ad70*/  MUFU.RCP R13, R13 ;  /* 0x0000000d000d7308 */ /* 0x000e220000001000 */
[----:B------:R1:W-:Y:S01]  /*ad80*/  STL [R1+0x3e8], R10 ;  /* 0x0003e80a01007387 */ /* 0x0003e20000100800 */
[----:B------:R-:W-:-:S05]  /*ad90*/  SHF.L.U32 R25, R0, 0x10, RZ ;  /* 0x0000001000197819 */ /* 0x000fca00000006ff */
[----:B0-----:R-:W-:Y:S01]  /*ada0*/  FMUL.FTZ R25, R25, R13 ;  /* 0x0000000d19197220 */ /* 0x001fe20000410000 */
[----:B------:R-:W-:-:S04]  /*adb0*/  FADD.FTZ R13, -R13, 1 ;  /* 0x3f8000000d0d7421 */ /* 0x000fc80000010100 */
[----:B------:R-:W-:-:S04]  /*adc0*/  FFMA.FTZ R13, R24, R13, 1 ;  /* 0x3f800000180d7423 */ /* 0x000fc8000001000d */
[----:B-1----:R-:W-:Y:S01]  /*add0*/  FMUL.FTZ R10, R25, R13 ;  /* 0x0000000d190a7220 */ /* 0x002fe20000410000 */
[----:B--2---:R-:W-:-:S05]  /*ade0*/  SHF.L.U32 R26, R26, 0x10, RZ ;  /* 0x000000101a1a7819 */ /* 0x004fca00000006ff */
[----:B------:R-:W-:-:S04]  /*adf0*/  FADD.FTZ R26, R26, -UR28 ;  /* 0x8000001c1a1a7e21 */ /* 0x000fc80008010000 */
[----:B------:R-:W-:-:S04]  /*ae00*/  FMUL.FTZ R0, R26, UR16 ;  /* 0x000000101a007c20 */ /* 0x000fc80008410000 */
[----:B------:R-:W-:-:S04]  /*ae10*/  FFMA.FTZ R24, R5, R0, R3 ;  /* 0x0000000005187223 */ /* 0x000fc80000010003 */
[----:B------:R-:W-:-:S06]  /*ae20*/  FMUL.FTZ R13, R24, -1.4426950216293334961 ;  /* 0xbfb8aa3b180d7820 */ /* 0x000fcc0000410000 */
[----:B------:R-:W0:Y:S01]  /*ae30*/  MUFU.EX2 R13, R13 ;  /* 0x0000000d000d7308 */ /* 0x000e220000000800 */
[----:B----4-:R-:W-:Y:S02]  /*ae40*/  SHF.L.U32 R25, R8, 0x10, RZ ;  /* 0x0000001008197819 */ /* 0x010fe400000006ff */
[----:B------:R-:W2:Y:S01]  /*ae50*/  LDL.LU R8, [R1+0x268] ;  /* 0x0002680001087983 */ /* 0x000ea20000300800 */
[----:B0-----:R-:W-:-:S06]  /*ae60*/  FADD.FTZ R13, R13, 1 ;  /* 0x3f8000000d0d7421 */ /* 0x001fcc0000010000 */
[----:B------:R-:W0:Y:S01]  /*ae70*/  MUFU.RCP R13, R13 ;  /* 0x0000000d000d7308 */ /* 0x000e220000001000 */
[----:B------:R1:W-:Y:S04]  /*ae80*/  STL [R1+0x3f8], R20 ;  /* 0x0003f81401007387 */ /* 0x0003e80000100800 */
[----:B-1----:R-:W4:Y:S01]  /*ae90*/  LDL.LU R20, [R1+0x134] ;  /* 0x0001340001147983 */ /* 0x002f220000300800 */
[----:B0-----:R-:W-:Y:S01]  /*aea0*/  FMUL.FTZ R25, R25, R13 ;  /* 0x0000000d19197220 */ /* 0x001fe20000410000 */
[----:B------:R-:W-:Y:S01]  /*aeb0*/  FADD.FTZ R13, -R13, 1 ;  /* 0x3f8000000d0d7421 */ /* 0x000fe20000010100 */
[----:B------:R-:W-:-:S03]  /*aec0*/  SHF.L.U32 R26, R6, 0x10, RZ ;  /* 0x00000010061a7819 */ /* 0x000fc600000006ff */
[----:B------:R-:W-:-:S04]  /*aed0*/  FFMA.FTZ R13, R24, R13, 1 ;  /* 0x3f800000180d7423 */ /* 0x000fc8000001000d */
[----:B------:R-:W-:-:S05]  /*aee0*/  FMUL.FTZ R6, R25, R13 ;  /* 0x0000000d19067220 */ /* 0x000fca0000410000 */
[----:B------:R0:W-:Y:S04]  /*aef0*/  STL [R1+0x168], R6 ;  /* 0x0001680601007387 */ /* 0x0001e80000100800 */
[----:B0-----:R-:W4:Y:S01]  /*af00*/  LDL.LU R6, [R1+0x130] ;  /* 0x0001300001067983 */ /* 0x001f220000300800 */
[----:B------:R-:W-:-:S03]  /*af10*/  FADD.FTZ R26, R26, -UR28 ;  /* 0x8000001c1a1a7e21 */ /* 0x000fc60008010000 */
[----:B------:R0:W-:Y:S02]  /*af20*/  STL [R1+0x22c], R0 ;  /* 0x00022c0001007387 */ /* 0x0001e40000100800 */
[----:B0-----:R-:W-:Y:S01]  /*af30*/  FMUL.FTZ R0, R26, UR16 ;  /* 0x000000101a007c20 */ /* 0x001fe20008410000 */
[----:B---3--:R-:W-:Y:S02]  /*af40*/  SHF.L.U32 R26, R9, 0x10, RZ ;  /* 0x00000010091a7819 */ /* 0x008fe400000006ff */
[----:B------:R-:W3:Y:S01]  /*af50*/  LDL.LU R9, [R1+0x114] ;  /* 0x0001140001097983 */ /* 0x000ee20000300800 */
[----:B------:R-:W-:-:S03]  /*af60*/  SHF.L.U32 R25, R7, 0x10, RZ ;  /* 0x0000001007197819 */ /* 0x000fc600000006ff */
[----:B------:R-:W3:Y:S01]  /*af70*/  LDL.LU R7, [R1+0x258] ;  /* 0x0002580001077983 */ /* 0x000ee20000300800 */
[----:B------:R-:W-:-:S04]  /*af80*/  FFMA.FTZ R24, R4, R0, R2 ;  /* 0x0000000004187223 */ /* 0x000fc80000010002 */
[----:B------:R-:W-:-:S06]  /*af90*/  FMUL.FTZ R13, R24, -1.4426950216293334961 ;  /* 0xbfb8aa3b180d7820 */ /* 0x000fcc0000410000 */
[----:B------:R-:W0:Y:S02]  /*afa0*/  MUFU.EX2 R13, R13 ;  /* 0x0000000d000d7308 */ /* 0x000e240000000800 */
[----:B0-----:R-:W-:-:S06]  /*afb0*/  FADD.FTZ R13, R13, 1 ;  /* 0x3f8000000d0d7421 */ /* 0x001fcc0000010000 */
[----:B------:R-:W0:Y:S01]  /*afc0*/  MUFU.RCP R13, R13 ;  /* 0x0000000d000d7308 */ /* 0x000e220000001000 */
[----:B------:R-:W-:Y:S01]  /*afd0*/  FADD.FTZ R26, R26, -UR28 ;  /* 0x8000001c1a1a7e21 */ /* 0x000fe20008010000 */
[----:B------:R1:W-:Y:S03]  /*afe0*/  STL [R1+0x228], R0 ;  /* 0x0002280001007387 */ /* 0x0003e60000100800 */
[----:B-1----:R-:W-:Y:S01]  /*aff0*/  FMUL.FTZ R0, R26, UR16 ;  /* 0x000000101a007c20 */ /* 0x002fe20008410000 */
[----:B0-----:R-:W-:Y:S01]  /*b000*/  FMUL.FTZ R25, R25, R13 ;  /* 0x0000000d19197220 */ /* 0x001fe20000410000 */
[----:B------:R-:W-:-:S04]  /*b010*/  FADD.FTZ R13, -R13, 1 ;  /* 0x3f8000000d0d7421 */ /* 0x000fc80000010100 */
[----:B------:R-:W-:-:S04]  /*b020*/  FFMA.FTZ R13, R24, R13, 1 ;  /* 0x3f800000180d7423 */ /* 0x000fc8000001000d */
[----:B------:R-:W-:Y:S01]  /*b030*/  FMUL.FTZ R13, R25, R13 ;  /* 0x0000000d190d7220 */ /* 0x000fe20000410000 */
[----:B------:R-:W-:-:S04]  /*b040*/  FFMA.FTZ R25, R5, R0, R3 ;  /* 0x0000000005197223 */ /* 0x000fc80000010003 */
[----:B------:R-:W-:-:S06]  /*b050*/  FMUL.FTZ R24, R25, -1.4426950216293334961 ;  /* 0xbfb8aa3b19187820 */ /* 0x000fcc0000410000 */
[----:B------:R-:W0:Y:S02]  /*b060*/  MUFU.EX2 R24, R24 ;  /* 0x0000001800187308 */ /* 0x000e240000000800 */
[----:B0-----:R-:W-:-:S06]  /*b070*/  FADD.FTZ R24, R24, 1 ;  /* 0x3f80000018187421 */ /* 0x001fcc0000010000 */
[----:B------:R-:W0:Y:S01]  /*b080*/  MUFU.RCP R24, R24 ;  /* 0x0000001800187308 */ /* 0x000e220000001000 */
[----:B------:R-:W-:Y:S01]  /*b090*/  SHF.L.U32 R27, R27, 0x10, RZ ;  /* 0x000000101b1b7819 */ /* 0x000fe200000006ff */
[----:B------:R1:W-:Y:S04]  /*b0a0*/  STL [R1+0x21c], R0 ;  /* 0x00021c0001007387 */ /* 0x0003e80000100800 */
[----:B------:R-:W-:-:S04]  /*b0b0*/  FADD.FTZ R27, R27, -UR28 ;  /* 0x8000001c1b1b7e21 */ /* 0x000fc80008010000 */
[----:B-1----:R-:W-:-:S05]  /*b0c0*/  FMUL.FTZ R0, R27, UR16 ;  /* 0x000000101b007c20 */ /* 0x002fca0008410000 */
[----:B------:R1:W-:Y:S04]  /*b0d0*/  STL [R1+0x214], R0 ;  /* 0x0002140001007387 */ /* 0x0003e80000100800 */
[----:B------:R-:W-:Y:S01]  /*b0e0*/  STL [R1+0x164], R10 ;  /* 0x0001640a01007387 */ /* 0x000fe20000100800 */
[----:B--2---:R-:W-:-:S05]  /*b0f0*/  SHF.L.U32 R26, R8, 0x10, RZ ;  /* 0x00000010081a7819 */ /* 0x004fca00000006ff */
[----:B0-----:R-:W-:Y:S01]  /*b100*/  FMUL.FTZ R26, R26, R24 ;  /* 0x000000181a1a7220 */ /* 0x001fe20000410000 */
[----:B------:R-:W-:-:S04]  /*b110*/  FADD.FTZ R24, -R24, 1 ;  /* 0x3f80000018187421 */ /* 0x000fc80000010100 */
[----:B------:R-:W-:Y:S01]  /*b120*/  FFMA.FTZ R24, R25, R24, 1 ;  /* 0x3f80000019187423 */ /* 0x000fe20000010018 */
[----:B------:R-:W-:Y:S02]  /*b130*/  FFMA.FTZ R25, R4, R0, R2 ;  /* 0x0000000004197223 */ /* 0x000fe40000010002 */
[----:B-1----:R-:W2:Y:S01]  /*b140*/  LDL.LU R0, [R1+0x11c] ;  /* 0x00011c0001007983 */ /* 0x002ea20000300800 */
[----:B------:R-:W-:Y:S01]  /*b150*/  FMUL.FTZ R8, R26, R24 ;  /* 0x000000181a087220 */ /* 0x000fe20000410000 */
[----:B------:R-:W-:-:S06]  /*b160*/  FMUL.FTZ R24, R25, -1.4426950216293334961 ;  /* 0xbfb8aa3b19187820 */ /* 0x000fcc0000410000 */
[----:B------:R-:W0:Y:S01]  /*b170*/  MUFU.EX2 R24, R24 ;  /* 0x0000001800187308 */ /* 0x000e220000000800 */
[----:B------:R1:W-:Y:S04]  /*b180*/  STL [R1+0x170], R8 ;  /* 0x0001700801007387 */ /* 0x0003e80000100800 */
[----:B-1----:R-:W2:Y:S01]  /*b190*/  LDL.LU R8, [R1+0x118] ;  /* 0x0001180001087983 */ /* 0x002ea20000300800 */
[----:B0-----:R-:W-:-:S06]  /*b1a0*/  FADD.FTZ R24, R24, 1 ;  /* 0x3f80000018187421 */ /* 0x001fcc0000010000 */
[----:B------:R-:W0:Y:S01]  /*b1b0*/  MUFU.RCP R24, R24 ;  /* 0x0000001800187308 */ /* 0x000e220000001000 */
[----:B----4-:R-:W-:Y:S02]  /*b1c0*/  SHF.L.U32 R26, R20, 0x10, RZ ;  /* 0x00000010141a7819 */ /* 0x010fe400000006ff */
[----:B------:R-:W-:Y:S01]  /*b1d0*/  SHF.L.U32 R12, R12, 0x10, RZ ;  /* 0x000000100c0c7819 */ /* 0x000fe200000006ff */
[----:B------:R-:W4:Y:S01]  /*b1e0*/  LDL.LU R20, [R1+0x2b8] ;  /* 0x0002b80001147983 */ /* 0x000f220000300800 */
[----:B------:R-:W-:-:S05]  /*b1f0*/  SHF.L.U32 R27, R6, 0x10, RZ ;  /* 0x00000010061b7819 */ /* 0x000fca00000006ff */
[----:B------:R-:W-:Y:S01]  /*b200*/  FADD.FTZ R27, R27, -UR28 ;  /* 0x8000001c1b1b7e21 */ /* 0x000fe20008010000 */
[----:B0-----:R-:W-:Y:S01]  /*b210*/  FMUL.FTZ R26, R26, R24 ;  /* 0x000000181a1a7220 */ /* 0x001fe20000410000 */
[----:B------:R-:W-:Y:S02]  /*b220*/  FADD.FTZ R24, -R24, 1 ;  /* 0x3f80000018187421 */ /* 0x000fe40000010100 */
[----:B------:R-:W-:Y:S02]  /*b230*/  FMUL.FTZ R6, R27, UR16 ;  /* 0x000000101b067c20 */ /* 0x000fe40008410000 */
[----:B------:R-:W-:Y:S02]  /*b240*/  FFMA.FTZ R24, R25, R24, 1 ;  /* 0x3f80000019187423 */ /* 0x000fe40000010018 */
[----:B------:R-:W-:Y:S02]  /*b250*/  FFMA.FTZ R25, R5, R6, R3 ;  /* 0x0000000605197223 */ /* 0x000fe40000010003 */
[----:B------:R-:W-:-:S02]  /*b260*/  FMUL.FTZ R10, R26, R24 ;  /* 0x000000181a0a7220 */ /* 0x000fc40000410000 */
[----:B------:R-:W-:-:S06]  /*b270*/  FMUL.FTZ R24, R25, -1.4426950216293334961 ;  /* 0xbfb8aa3b19187820 */ /* 0x000fcc0000410000 */
[----:B------:R-:W0:Y:S01]  /*b280*/  MUFU.EX2 R24, R24 ;  /* 0x0000001800187308 */ /* 0x000e220000000800 */
[----:B------:R1:W-:Y:S04]  /*b290*/  STL [R1+0x210], R6 ;  /* 0x0002100601007387 */ /* 0x0003e80000100800 */
[----:B-1----:R-:W4:Y:S01]  /*b2a0*/  LDL.LU R6, [R1+0x120] ;  /* 0x0001200001067983 */ /* 0x002f220000300800 */
[----:B0-----:R-:W-:-:S06]  /*b2b0*/  FADD.FTZ R24, R24, 1 ;  /* 0x3f80000018187421 */ /* 0x001fcc0000010000 */
[----:B------:R-:W0:Y:S01]  /*b2c0*/  MUFU.RCP R24, R24 ;  /* 0x0000001800187308 */ /* 0x000e220000001000 */
[----:B---3--:R-:W-:Y:S02]  /*b2d0*/  SHF.L.U32 R27, R9, 0x10, RZ ;  /* 0x00000010091b7819 */ /* 0x008fe400000006ff */
[----:B------:R-:W-:-:S05]  /*b2e0*/  SHF.L.U32 R26, R7, 0x10, RZ ;  /* 0x00000010071a7819 */ /* 0x000fca00000006ff */
[----:B0-----:R-:W-:Y:S01]  /*b2f0*/  FMUL.FTZ R26, R26, R24 ;  /* 0x000000181a1a7220 */ /* 0x001fe20000410000 */
[----:B------:R-:W-:-:S04]  /*b300*/  FADD.FTZ R24, -R24, 1 ;  /* 0x3f80000018187421 */ /* 0x000fc80000010100 */
[----:B------:R-:W-:-:S04]  /*b310*/  FFMA.FTZ R24, R25, R24, 1 ;  /* 0x3f80000019187423 */ /* 0x000fc80000010018 */
[----:B------:R-:W-:-:S05]  /*b320*/  FMUL.FTZ R9, R26, R24 ;  /* 0x000000181a097220 */ /* 0x000fca0000410000 */
[----:B------:R0:W-:Y:S04]  /*b330*/  STL [R1+0x178], R9 ;  /* 0x0001780901007387 */ /* 0x0001e80000100800 */
[----:B0-----:R-:W3:Y:S01]  /*b340*/  LDL.LU R9, [R1+0x220] ;  /* 0x0002200001097983 */ /* 0x001ee20000300800 */
[----:B------:R-:W-:-:S04]  /*b350*/  FADD.FTZ R27, R27, -UR28 ;  /* 0x8000001c1b1b7e21 */ /* 0x000fc80008010000 */
[----:B------:R-:W-:-:S04]  /*b360*/  FMUL.FTZ R7, R27, UR16 ;  /* 0x000000101b077c20 */ /* 0x000fc80008410000 */
[----:B------:R-:W-:-:S04]  /*b370*/  FFMA.FTZ R25, R4, R7, R2 ;  /* 0x0000000704197223 */ /* 0x000fc80000010002 */
[----:B------:R-:W-:-:S06]  /*b380*/  FMUL.FTZ R24, R25, -1.4426950216293334961 ;  /* 0xbfb8aa3b19187820 */ /* 0x000fcc0000410000 */
[----:B------:R-:W0:Y:S01]  /*b390*/  MUFU.EX2 R24, R24 ;  /* 0x0000001800187308 */ /* 0x000e220000000800 */
[----:B------:R1:W-:Y:S04]  /*b3a0*/  STL [R1+0x1e4], R7 ;  /* 0x0001e40701007387 */ /* 0x0003e80000100800 */
[----:B-1----:R-:W3:Y:S01]  /*b3b0*/  LDL.LU R7, [R1+0x110] ;  /* 0x0001100001077983 */ /* 0x002ee20000300800 */
[----:B0-----:R-:W-:-:S06]  /*b3c0*/  FADD.FTZ R24, R24, 1 ;  /* 0x3f80000018187421 */ /* 0x001fcc0000010000 */
[----:B------:R-:W0:Y:S01]  /*b3d0*/  MUFU.RCP R24, R24 ;  /* 0x0000001800187308 */ /* 0x000e220000001000 */
[----:B------:R-:W-:Y:S01]  /*b3e0*/  FADD.FTZ R12, R12, -UR28 ;  /* 0x8000001c0c0c7e21 */ /* 0x000fe20008010000 */
[----:B--2---:R-:W-:-:S05]  /*b3f0*/  SHF.L.U32 R26, R0, 0x10, RZ ;  /* 0x00000010001a7819 */ /* 0x004fca00000006ff */
[----:B0-----:R-:W-:Y:S01]  /*b400*/  FMUL.FTZ R26, R26, R24 ;  /* 0x000000181a1a7220 */ /* 0x001fe20000410000 */
[----:B------:R-:W-:-:S04]  /*b410*/  FADD.FTZ R24, -R24, 1 ;  /* 0x3f80000018187421 */ /* 0x000fc80000010100 */
[----:B------:R-:W-:Y:S01]  /*b420*/  FFMA.FTZ R24, R25, R24, 1 ;  /* 0x3f80000019187423 */ /* 0x000fe20000010018 */
[----:B------:R-:W-:-:S03]  /*b430*/  SHF.L.U32 R27, R8, 0x10, RZ ;  /* 0x00000010081b7819 */ /* 0x000fc600000006ff */
[----:B------:R-:W-:Y:S01]  /*b440*/  FMUL.FTZ R24, R26, R24 ;  /* 0x000000181a187220 */ /* 0x000fe20000410000 */
[----:B------:R-:W2:Y:S01]  /*b450*/  LDL.LU R8, [R1+0x218] ;  /* 0x0002180001087983 */ /* 0x000ea20000300800 */
        /* <DEDUP_REMOVED lines=8> */
[----:B----4-:R-:W-:Y:S01]  /*b4e0*/  SHF.L.U32 R27, R6, 0x10, RZ ;  /* 0x00000010061b7819 */ /* 0x010fe200000006ff */
[----:B-1----:R-:W-:-:S04]  /*b4f0*/  FMUL.FTZ R0, R12, UR16 ;  /* 0x000000100c007c20 */ /* 0x002fc80008410000 */
[----:B0-----:R-:W-:Y:S01]  /*b500*/  FMUL.FTZ R27, R27, R25 ;  /* 0x000000191b1b7220 */ /* 0x001fe20000410000 */
[----:B------:R-:W-:-:S04]  /*b510*/  FADD.FTZ R25, -R25, 1 ;  /* 0x3f80000019197421 */ /* 0x000fc80000010100 */
[----:B------:R-:W-:Y:S01]  /*b520*/  FFMA.FTZ R25, R26, R25, 1 ;  /* 0x3f8000001a197423 */ /* 0x000fe20000010019 */
[----:B------:R0:W-:Y:S03]  /*b530*/  STL [R1+0x1fc], R0 ;  /* 0x0001fc0001007387 */ /* 0x0001e60000100800 */
[----:B------:R-:W-:Y:S01]  /*b540*/  FMUL.FTZ R6, R27, R25 ;  /* 0x000000191b067220 */ /* 0x000fe20000410000 */
[----:B------:R-:W-:Y:S02]  /*b550*/  FFMA.FTZ R25, R4, R0, R2 ;  /* 0x0000000004197223 */ /* 0x000fe40000010002 */
[----:B0-----:R-:W4:Y:S01]  /*b560*/  LDL.LU R0, [R1+0x230] ;  /* 0x0002300001007983 */ /* 0x001f220000300800 */
[----:B---3--:R-:W-:-:S03]  /*b570*/  SHF.L.U32 R27, R9, 0x10, RZ ;  /* 0x00000010091b7819 */ /* 0x008fc600000006ff */
[----:B------:R-:W3:Y:S01]  /*b580*/  LDL.LU R9, [R1+0x234] ;  /* 0x0002340001097983 */ /* 0x000ee20000300800 */
[----:B------:R-:W-:-:S06]  /*b590*/  FMUL.FTZ R12, R25, -1.4426950216293334961 ;  /* 0xbfb8aa3b190c7820 */ /* 0x000fcc0000410000 */
[----:B------:R-:W0:Y:S02]  /*b5a0*/  MUFU.EX2 R12, R12 ;  /* 0x0000000c000c7308 */ /* 0x000e240000000800 */
[----:B0-----:R-:W-:-:S06]  /*b5b0*/  FADD.FTZ R12, R12, 1 ;  /* 0x3f8000000c0c7421 */ /* 0x001fcc0000010000 */
[----:B------:R-:W0:Y:S01]  /*b5c0*/  MUFU.RCP R12, R12 ;  /* 0x0000000c000c7308 */ /* 0x000e220000001000 */
[----:B------:R-:W-:Y:S01]  /*b5d0*/  SHF.L.U32 R26, R7, 0x10, RZ ;  /* 0x00000010071a7819 */ /* 0x000fe200000006ff */
[----:B------:R-:W-:Y:S01]  /*b5e0*/  FADD.FTZ R27, R27, -UR28 ;  /* 0x8000001c1b1b7e21 */ /* 0x000fe20008010000 */
[----:B------:R1:W-:Y:S03]  /*b5f0*/  STL [R1+0x180], R6 ;  /* 0x0001800601007387 */ /* 0x0003e60000100800 */
[----:B0-----:R-:W-:Y:S01]  /*b600*/  FMUL.FTZ R26, R26, R12 ;  /* 0x0000000c1a1a7220 */ /* 0x001fe20000410000 */
[----:B------:R-:W-:-:S04]  /*b610*/  FADD.FTZ R12, -R12, 1 ;  /* 0x3f8000000c0c7421 */ /* 0x000fc80000010100 */
[----:B------:R-:W-:-:S04]  /*b620*/  FFMA.FTZ R12, R25, R12, 1 ;  /* 0x3f800000190c7423 */ /* 0x000fc8000001000c */
[----:B------:R-:W-:Y:S01]  /*b630*/  FMUL.FTZ R7, R26, R12 ;  /* 0x0000000c1a077220 */ /* 0x000fe20000410000 */
[----:B-1----:R-:W-:-:S04]  /*b640*/  FMUL.FTZ R6, R27, UR16 ;  /* 0x000000101b067c20 */ /* 0x002fc80008410000 */
[----:B------:R0:W-:Y:S01]  /*b650*/  STL [R1+0x184], R7 ;  /* 0x0001840701007387 */ /* 0x0001e20000100800 */
[----:B------:R-:W-:-:S03]  /*b660*/  FFMA.FTZ R12, R5, R6, R3 ;  /* 0x00000006050c7223 */ /* 0x000fc60000010003 */
[----:B0-----:R-:W3:Y:S01]  /*b670*/  LDL.LU R7, [R1+0x248] ;  /* 0x0002480001077983 */ /* 0x001ee20000300800 */
[----:B------:R-:W-:-:S06]  /*b680*/  FMUL.FTZ R25, R12, -1.4426950216293334961 ;  /* 0xbfb8aa3b0c197820 */ /* 0x000fcc0000410000 */
[----:B------:R-:W0:Y:S01]  /*b690*/  MUFU.EX2 R25, R25 ;  /* 0x0000001900197308 */ /* 0x000e220000000800 */
[----:B------:R1:W-:Y:S04]  /*b6a0*/  STL [R1+0x208], R6 ;  /* 0x0002080601007387 */ /* 0x0003e80000100800 */
[----:B-1----:R-:W3:Y:S01]  /*b6b0*/  LDL.LU R6, [R1+0x238] ;  /* 0x0002380001067983 */ /* 0x002ee20000300800 */
[----:B0-----:R-:W-:-:S04]  /*b6c0*/  FADD.FTZ R25, R25, 1 ;  /* 0x3f80000019197421 */ /* 0x001fc80000010000 */
[----:B------:R-:W0:Y:S01]  /*b6d0*/  MUFU.RCP R26, R25 ;  /* 0x00000019001a7308 */ /* 0x000e220000001000 */
[----:B------:R-:W-:-:S05]  /*b6e0*/  SHF.L.U32 R43, R43, 0x10, RZ ;  /* 0x000000102b2b7819 */ /* 0x000fca00000006ff */
[----:B0-----:R-:W-:Y:S01]  /*b6f0*/  FMUL.FTZ R43, R43, R26 ;  /* 0x0000001a2b2b7220 */ /* 0x001fe20000410000 */
[----:B------:R-:W-:-:S04]  /*b700*/  FADD.FTZ R26, -R26, 1 ;  /* 0x3f8000001a1a7421 */ /* 0x000fc80000010100 */
[----:B------:R-:W-:-:S04]  /*b710*/  FFMA.FTZ R26, R12, R26, 1 ;  /* 0x3f8000000c1a7423 */ /* 0x000fc8000001001a */
[----:B------:R-:W-:Y:S01]  /*b720*/  FMUL.FTZ R43, R43, R26 ;  /* 0x0000001a2b2b7220 */ /* 0x000fe20000410000 */
[----:B--2---:R-:W-:-:S05]  /*b730*/  SHF.L.U32 R25, R8, 0x10, RZ ;  /* 0x0000001008197819 */ /* 0x004fca00000006ff */
[----:B------:R-:W-:-:S04]  /*b740*/  FADD.FTZ R25, R25, -UR28 ;  /* 0x8000001c19197e21 */ /* 0x000fc80008010000 */
[----:B------:R-:W-:-:S04]  /*b750*/  FMUL.FTZ R8, R25, UR16 ;  /* 0x0000001019087c20 */ /* 0x000fc80008410000 */
[----:B------:R-:W-:-:S04]  /*b760*/  FFMA.FTZ R25, R4, R8, R2 ;  /* 0x0000000804197223 */ /* 0x000fc80000010002 */
[----:B------:R-:W-:-:S06]  /*b770*/  FMUL.FTZ R12, R25, -1.4426950216293334961 ;  /* 0xbfb8aa3b190c7820 */ /* 0x000fcc0000410000 */
[----:B------:R-:W0:Y:S01]  /*b780*/  MUFU.EX2 R12, R12 ;  /* 0x0000000c000c7308 */ /* 0x000e220000000800 */
[----:B------:R1:W-:Y:S04]  /*b790*/  STL [R1+0x204], R8 ;  /* 0x0002040801007387 */ /* 0x0003e80000100800 */
[----:B-1----:R-:W2:Y:S01]  /*b7a0*/  LDL.LU R8, [R1+0x24c] ;  /* 0x00024c0001087983 */ /* 0x002ea20000300800 */
[----:B0-----:R-:W-:-:S04]  /*b7b0*/  FADD.FTZ R12, R12, 1 ;  /* 0x3f8000000c0c7421 */ /* 0x001fc80000010000 */
[----:B------:R4:W0:Y:S02]  /*b7c0*/  MUFU.RCP R27, R12 ;  /* 0x0000000c001b7308 */ /* 0x0008240000001000 */
[----:B----4-:R-:W-:Y:S02]  /*b7d0*/  SHF.L.U32 R12, R0, 0x10, RZ ;  /* 0x00000010000c7819 */ /* 0x010fe400000006ff */
[----:B------:R-:W4:Y:S03]  /*b7e0*/  LDL.LU R0, [R1+0x26c] ;  /* 0x00026c0001007983 */ /* 0x000f260000300800 */
[----:B0-----:R-:W-:Y:S01]  /*b7f0*/  FMUL.FTZ R12, R12, R27 ;  /* 0x0000001b0c0c7220 */ /* 0x001fe20000410000 */
[----:B------:R-:W-:-:S04]  /*b800*/  FADD.FTZ R27, -R27, 1 ;  /* 0x3f8000001b1b7421 */ /* 0x000fc80000010100 */
[----:B------:R-:W-:Y:S01]  /*b810*/  FFMA.FTZ R27, R25, R27, 1 ;  /* 0x3f800000191b7423 */ /* 0x000fe2000001001b */
[----:B---3--:R-:W-:-:S05]  /*b820*/  SHF.L.U32 R26, R9, 0x10, RZ ;  /* 0x00000010091a7819 */ /* 0x008fca00000006ff */
[----:B------:R-:W-:-:S04]  /*b830*/  FADD.FTZ R26, R26, -UR28 ;  /* 0x8000001c1a1a7e21 */ /* 0x000fc80008010000 */
[----:B------:R-:W-:-:S04]  /*b840*/  FMUL.FTZ R9, R26, UR16 ;  /* 0x000000101a097c20 */ /* 0x000fc80008410000 */
[----:B------:R-:W-:Y:S01]  /*b850*/  FFMA.FTZ R25, R5, R9, R3 ;  /* 0x0000000905197223 */ /* 0x000fe20000010003 */
[----:B------:R0:W-:Y:S04]  /*b860*/  STL [R1+0x200], R9 ;  /* 0x0002000901007387 */ /* 0x0001e80000100800 */
[----:B0-----:R-:W3:Y:S04]  /*b870*/  LDL.LU R9, [R1+0x294] ;  /* 0x0002940001097983 */ /* 0x001ee80000300800 */
[----:B------:R0:W-:Y:S02]  /*b880*/  STL [R1+0x174], R10 ;  /* 0x0001740a01007387 */ /* 0x0001e40000100800 */
[----:B0-----:R-:W-:Y:S01]  /*b890*/  FMUL.FTZ R10, R12, R27 ;  /* 0x0000001b0c0a7220 */ /* 0x001fe20000410000 */
[----:B------:R-:W-:-:S06]  /*b8a0*/  FMUL.FTZ R12, R25, -1.4426950216293334961 ;  /* 0xbfb8aa3b190c7820 */ /* 0x000fcc0000410000 */
[----:B------:R-:W0:Y:S02]  /*b8b0*/  MUFU.EX2 R12, R12 ;  /* 0x0000000c000c7308 */ /* 0x000e240000000800 */
[----:B0-----:R-:W-:-:S04]  /*b8c0*/  FADD.FTZ R12, R12, 1 ;  /* 0x3f8000000c0c7421 */ /* 0x001fc80000010000 */
[----:B------:R0:W1:Y:S02]  /*b8d0*/  MUFU.RCP R27, R12 ;  /* 0x0000000c001b7308 */ /* 0x0000640000001000 */
[----:B0-----:R-:W-:Y:S02]  /*b8e0*/  SHF.L.U32 R12, R7, 0x10, RZ ;  /* 0x00000010070c7819 */ /* 0x001fe400000006ff */
[----:B------:R-:W3:Y:S01]  /*b8f0*/  LDL.LU R7, [R1+0x27c] ;  /* 0x00027c0001077983 */ /* 0x000ee20000300800 */
[----:B------:R-:W-:Y:S02]  /*b900*/  SHF.L.U32 R26, R6, 0x10, RZ ;  /* 0x00000010061a7819 */ /* 0x000fe400000006ff */
[----:B-1----:R-:W-:Y:S01]  /*b910*/  FMUL.FTZ R12, R12, R27 ;  /* 0x0000001b0c0c7220 */ /* 0x002fe20000410000 */
[----:B------:R-:W-:Y:S02]  /*b920*/  FADD.FTZ R27, -R27, 1 ;  /* 0x3f8000001b1b7421 */ /* 0x000fe40000010100 */
[----:B------:R-:W-:-:S02]  /*b930*/  FADD.FTZ R26, R26, -UR28 ;  /* 0x8000001c1a1a7e21 */ /* 0x000fc40008010000 */
[----:B------:R-:W-:Y:S02]  /*b940*/  FFMA.FTZ R27, R25, R27, 1 ;  /* 0x3f800000191b7423 */ /* 0x000fe4000001001b */
[----:B------:R-:W-:Y:S01]  /*b950*/  FMUL.FTZ R6, R26, UR16 ;  /* 0x000000101a067c20 */ /* 0x000fe20008410000 */
[----:B------:R0:W-:Y:S03]  /*b960*/  STL [R1+0x18c], R10 ;  /* 0x00018c0a01007387 */ /* 0x0001e60000100800 */
[----:B------:R-:W-:Y:S01]  /*b970*/  FFMA.FTZ R25, R4, R6, R2 ;  /* 0x0000000604197223 */ /* 0x000fe20000010002 */
[----:B0-----:R-:W-:-:S03]  /*b980*/  FMUL.FTZ R10, R12, R27 ;  /* 0x0000001b0c0a7220 */ /* 0x001fc60000410000 */
[----:B------:R-:W-:-:S06]  /*b990*/  FMUL.FTZ R12, R25, -1.4426950216293334961 ;  /* 0xbfb8aa3b190c7820 */ /* 0x000fcc0000410000 */
[----:B------:R-:W0:Y:S01]  /*b9a0*/  MUFU.EX2 R12, R12 ;  /* 0x0000000c000c7308 */ /* 0x000e220000000800 */
[----:B------:R1:W-:Y:S04]  /*b9b0*/  STL [R1+0x1f8], R6 ;  /* 0x0001f80601007387 */ /* 0x0003e80000100800 */
[----:B-1----:R-:W3:Y:S01]  /*b9c0*/  LDL.LU R6, [R1+0x298] ;  /* 0x0002980001067983 */ /* 0x002ee20000300800 */
[----:B0-----:R-:W-:-:S04]  /*b9d0*/  FADD.FTZ R12, R12, 1 ;  /* 0x3f8000000c0c7421 */ /* 0x001fc80000010000 */
[----:B------:R2:W0:Y:S01]  /*b9e0*/  MUFU.RCP R27, R12 ;  /* 0x0000000c001b7308 */ /* 0x0004220000001000 */
[----:B------:R1:W-:Y:S01]  /*b9f0*/  STL [R1+0x1ac], R10 ;  /* 0x0001ac0a01007387 */ /* 0x0003e20000100800 */
[----:B--2---:R-:W-:-:S03]  /*ba00*/  SHF.L.U32 R12, R8, 0x10, RZ ;  /* 0x00000010080c7819 */ /* 0x004fc600000006ff */
[----:B------:R-:W2:Y:S02]  /*ba10*/  LDL.LU R8, [R1+0x2b0] ;  /* 0x0002b00001087983 */ /* 0x000ea40000300800 */
[----:B0-----:R-:W-:Y:S01]  /*ba20*/  FMUL.FTZ R12, R12, R27 ;  /* 0x0000001b0c0c7220 */ /* 0x001fe20000410000 */
[----:B------:R-:W-:-:S04]  /*ba30*/  FADD.FTZ R27, -R27, 1 ;  /* 0x3f8000001b1b7421 */ /* 0x000fc80000010100 */
[----:B------:R-:W-:-:S04]  /*ba40*/  FFMA.FTZ R27, R25, R27, 1 ;  /* 0x3f800000191b7423 */ /* 0x000fc8000001001b */
[----:B-1----:R-:W-:Y:S01]  /*ba50*/  FMUL.FTZ R10, R12, R27 ;  /* 0x0000001b0c0a7220 */ /* 0x002fe20000410000 */
[----:B----4-:R-:W-:-:S05]  /*ba60*/  SHF.L.U32 R26, R0, 0x10, RZ ;  /* 0x00000010001a7819 */ /* 0x010fca00000006ff */
[----:B------:R-:W-:-:S04]  /*ba70*/  FADD.FTZ R26, R26, -UR28 ;  /* 0x8000001c1a1a7e21 */ /* 0x000fc80008010000 */
[----:B------:R-:W-:-:S04]  /*ba80*/  FMUL.FTZ R0, R26, UR16 ;  /* 0x000000101a007c20 */ /* 0x000fc80008410000 */
[----:B------:R-:W-:-:S04]  /*ba90*/  FFMA.FTZ R25, R5, R0, R3 ;  /* 0x0000000005197223 */ /* 0x000fc80000010003 */
[----:B------:R-:W-:-:S06]  /*baa0*/  FMUL.FTZ R12, R25, -1.4426950216293334961 ;  /* 0xbfb8aa3b190c7820 */ /* 0x000fcc0000410000 */
[----:B------:R-:W0:Y:S02]  /*bab0*/  MUFU.EX2 R12, R12 ;  /* 0x0000000c000c7308 */ /* 0x000e240000000800 */
[----:B0-----:R-:W-:-:S04]  /*bac0*/  FADD.FTZ R12, R12, 1 ;  /* 0x3f8000000c0c7421 */ /* 0x001fc80000010000 */
[----:B------:R3:W0:Y:S02]  /*bad0*/  MUFU.RCP R27, R12 ;  /* 0x0000000c001b7308 */ /* 0x0006240000001000 */
[----:B---3--:R-:W-:Y:S02]  /*bae0*/  SHF.L.U32 R12, R9, 0x10, RZ ;  /* 0x00000010090c7819 */ /* 0x008fe400000006ff */
[----:B------:R-:W3:Y:S03]  /*baf0*/  LDL.LU R9, [R1+0x1e0] ;  /* 0x0001e00001097983 */ /* 0x000ee60000300800 */
[----:B0-----:R-:W-:Y:S01]  /*bb00*/  FMUL.FTZ R12, R12, R27 ;  /* 0x0000001b0c0c7220 */ /* 0x001fe20000410000 */
[----:B------:R0:W-:Y:S01]  /*bb10*/  STL [R1+0x1f4], R0 ;  /* 0x0001f40001007387 */ /* 0x0001e20000100800 */
[----:B------:R-:W-:-:S04]  /*bb20*/  FADD.FTZ R27, -R27, 1 ;  /* 0x3f8000001b1b7421 */ /* 0x000fc80000010100 */
[----:B------:R-:W-:Y:S01]  /*bb30*/  FFMA.FTZ R27, R25, R27, 1 ;  /* 0x3f800000191b7423 */ /* 0x000fe2000001001b */
[----:B------:R-:W-:-:S05]  /*bb40*/  SHF.L.U32 R26, R7, 0x10, RZ ;  /* 0x00000010071a7819 */ /* 0x000fca00000006ff */
[----:B------:R-:W-:-:S04]  /*bb50*/  FADD.FTZ R26, R26, -UR28 ;  /* 0x8000001c1a1a7e21 */ /* 0x000fc80008010000 */
[----:B0-----:R-:W-:-:S04]  /*bb60*/  FMUL.FTZ R0, R26, UR16 ;  /* 0x000000101a007c20 */ /* 0x001fc80008410000 */
[----:B------:R-:W-:Y:S01]  /*bb70*/  FFMA.FTZ R25, R4, R0, R2 ;  /* 0x0000000004197223 */ /* 0x000fe20000010002 */
[----:B------:R0:W-:Y:S01]  /*bb80*/  STL [R1+0x1ec], R0 ;  /* 0x0001ec0001007387 */ /* 0x0001e20000100800 */
[----:B------:R-:W-:-:S03]  /*bb90*/  FMUL.FTZ R7, R12, R27 ;  /* 0x0000001b0c077220 */ /* 0x000fc60000410000 */
[----:B0-----:R-:W4:Y:S01]  /*bba0*/  LDL.LU R0, [R1+0x2d0] ;  /* 0x0002d00001007983 */ /* 0x001f220000300800 */
[----:B------:R-:W-:-:S03]  /*bbb0*/  FMUL.FTZ R12, R25, -1.4426950216293334961 ;  /* 0xbfb8aa3b190c7820 */ /* 0x000fc60000410000 */
[----:B------:R0:W-:Y:S03]  /*bbc0*/  STL [R1+0x1a4], R7 ;  /* 0x0001a40701007387 */ /* 0x0001e60000100800 */
[----:B------:R-:W1:Y:S01]  /*bbd0*/  MUFU.EX2 R12, R12 ;  /* 0x0000000c000c7308 */ /* 0x000e620000000800 */
[----:B0-----:R-:W4:Y:S01]  /*bbe0*/  LDL.LU R7, [R1+0x2d4] ;  /* 0x0002d40001077983 */ /* 0x001f220000300800 */
[----:B-1----:R-:W-:-:S04]  /*bbf0*/  FADD.FTZ R12, R12, 1 ;  /* 0x3f8000000c0c7421 */ /* 0x002fc80000010000 */
[----:B------:R0:W1:Y:S02]  /*bc00*/  MUFU.RCP R27, R12 ;  /* 0x0000000c001b7308 */ /* 0x0000640000001000 */
[----:B0-----:R-:W-:-:S05]  /*bc10*/  SHF.L.U32 R12, R6, 0x10, RZ ;  /* 0x00000010060c7819 */ /* 0x001fca00000006ff */
[----:B-1----:R-:W-:Y:S01]  /*bc20*/  FMUL.FTZ R12, R12, R27 ;  /* 0x0000001b0c0c7220 */ /* 0x002fe20000410000 */
[----:B------:R-:W-:-:S04]  /*bc30*/  FADD.FTZ R27, -R27, 1 ;  /* 0x3f8000001b1b7421 */ /* 0x000fc80000010100 */
[----:B------:R-:W-:Y:S01]  /*bc40*/  FFMA.FTZ R27, R25, R27, 1 ;  /* 0x3f800000191b7423 */ /* 0x000fe2000001001b */
[----:B--2---:R-:W-:-:S03]  /*bc50*/  SHF.L.U32 R26, R8, 0x10, RZ ;  /* 0x00000010081a7819 */ /* 0x004fc600000006ff */
[----:B------:R-:W-:Y:S02]  /*bc60*/  FMUL.FTZ R8, R12, R27 ;  /* 0x0000001b0c087220 */ /* 0x000fe40000410000 */
[----:B------:R-:W-:-:S04]  /*bc70*/  FADD.FTZ R26, R26, -UR28 ;  /* 0x8000001c1a1a7e21 */ /* 0x000fc80008010000 */
[----:B------:R-:W-:Y:S01]  /*bc80*/  FMUL.FTZ R6, R26, UR16 ;  /* 0x000000101a067c20 */ /* 0x000fe20008410000 */
[----:B------:R0:W-:Y:S03]  /*bc90*/  STL [R1+0x19c], R8 ;  /* 0x00019c0801007387 */ /* 0x0001e60000100800 */
[----:B------:R-:W-:-:S04]  /*bca0*/  FFMA.FTZ R25, R5, R6, R3 ;  /* 0x0000000605197223 */ /* 0x000fc80000010003 */
[----:B------:R-:W-:Y:S01]  /*bcb0*/  FMUL.FTZ R12, R25, -1.4426950216293334961 ;  /* 0xbfb8aa3b190c7820 */ /* 0x000fe20000410000 */
[----:B0-----:R-:W2:Y:S04]  /*bcc0*/  LDL.LU R8, [R1+0x1d0] ;  /* 0x0001d00001087983 */ /* 0x001ea80000300800 */
[----:B------:R0:W-:Y:S01]  /*bcd0*/  STL [R1+0x1e8], R6 ;  /* 0x0001e80601007387 */ /* 0x0001e20000100800 */
[----:B------:R-:W1:Y:S03]  /*bce0*/  MUFU.EX2 R12, R12 ;  /* 0x0000000c000c7308 */ /* 0x000e660000000800 */
[----:B0-----:R-:W2:Y:S01]  /*bcf0*/  LDL.LU R6, [R1+0x2e8] ;  /* 0x0002e80001067983 */ /* 0x001ea20000300800 */
[----:B-1----:R-:W-:-:S04]  /*bd00*/  FADD.FTZ R12, R12, 1 ;  /* 0x3f8000000c0c7421 */ /* 0x002fc80000010000 */
[----:B------:R0:W1:Y:S02]  /*bd10*/  MUFU.RCP R27, R12 ;  /* 0x0000000c001b7308 */ /* 0x0000640000001000 */
[----:B0-----:R-:W-:Y:S01]  /*bd20*/  SHF.L.U32 R12, R20, 0x10, RZ ;  /* 0x00000010140c7819 */ /* 0x001fe200000006ff */
[----:B------:R0:W-:Y:S01]  /*bd30*/  STL [R1+0x1a8], R10 ;  /* 0x0001a80a01007387 */ /* 0x0001e20000100800 */
[----:B------:R-:W-:Y:S02]  /*bd40*/  SHF.L.U32 R44, R44, 0x10, RZ ;  /* 0x000000102c2c7819 */ /* 0x000fe400000006ff */
[----:B------:R-:W-:Y:S02]  /*bd50*/  SHF.L.U32 R37, R37, 0x10, RZ ;  /* 0x0000001025257819 */ /* 0x000fe400000006ff */
[----:B------:R-:W-:Y:S02]  /*bd60*/  SHF.L.U32 R42, R42, 0x10, RZ ;  /* 0x000000102a2a7819 */ /* 0x000fe400000006ff */
[----:B------:R-:W-:Y:S01]  /*bd70*/  SHF.L.U32 R35, R35, 0x10, RZ ;  /* 0x0000001023237819 */ /* 0x000fe200000006ff */
[----:B-1----:R-:W-:Y:S01]  /*bd80*/  FMUL.FTZ R12, R12, R27 ;  /* 0x0000001b0c0c7220 */ /* 0x002fe20000410000 */
[----:B------:R-:W-:Y:S01]  /*bd90*/  FADD.FTZ R27, -R27, 1 ;  /* 0x3f8000001b1b7421 */ /* 0x000fe20000010100 */
[----:B------:R-:W-:-:S02]  /*bda0*/  SHF.L.U32 R41, R41, 0x10, RZ ;  /* 0x0000001029297819 */ /* 0x000fc400000006ff */
[----:B------:R-:W-:Y:S01]  /*bdb0*/  SHF.L.U32 R31, R31, 0x10, RZ ;  /* 0x000000101f1f7819 */ /* 0x000fe200000006ff */
[----:B------:R-:W-:Y:S01]  /*bdc0*/  FFMA.FTZ R27, R25, R27, 1 ;  /* 0x3f800000191b7423 */ /* 0x000fe2000001001b */
[----:B------:R-:W-:Y:S02]  /*bdd0*/  SHF.L.U32 R40, R40, 0x10, RZ ;  /* 0x0000001028287819 */ /* 0x000fe400000006ff */
[----:B------:R-:W-:Y:S02]  /*bde0*/  SHF.L.U32 R34, R34, 0x10, RZ ;  /* 0x0000001022227819 */ /* 0x000fe400000006ff */
[----:B---3--:R-:W-:Y:S02]  /*bdf0*/  SHF.L.U32 R26, R9, 0x10, RZ ;  /* 0x00000010091a7819 */ /* 0x008fe400000006ff */
[----:B------:R-:W-:Y:S02]  /*be00*/  SHF.L.U32 R39, R39, 0x10, RZ ;  /* 0x0000001027277819 */ /* 0x000fe400000006ff */
[----:B------:R-:W-:Y:S01]  /*be10*/  SHF.L.U32 R29, R29, 0x10, RZ ;  /* 0x000000101d1d7819 */ /* 0x000fe200000006ff */
[----:B------:R-:W-:Y:S01]  /*be20*/  FADD.FTZ R26, R26, -UR28 ;  /* 0x8000001c1a1a7e21 */ /* 0x000fe20008010000 */
[----:B------:R-:W-:Y:S01]  /*be30*/  SHF.L.U32 R36, R36, 0x10, RZ ;  /* 0x0000001024247819 */ /* 0x000fe200000006ff */
[----:B------:R1:W-:Y:S02]  /*be40*/  STL [R1+0x3f4], R23 ;  /* 0x0003f41701007387 */ /* 0x0003e40000100800 */
[----:B------:R-:W-:-:S02]  /*be50*/  FMUL.FTZ R9, R26, UR16 ;  /* 0x000000101a097c20 */ /* 0x000fc40008410000 */
[----:B------:R-:W3:Y:S02]  /*be60*/  LDL.LU R20, [R1+0x384] ;  /* 0x0003840001147983 */ /* 0x000ee40000300800 */
[----:B------:R-:W-:Y:S02]  /*be70*/  FFMA.FTZ R25, R4, R9, R2 ;  /* 0x0000000904197223 */ /* 0x000fe40000010002 */
[----:B------:R1:W-:Y:S01]  /*be80*/  STL [R1+0x1e0], R9 ;  /* 0x0001e00901007387 */ /* 0x0003e20000100800 */
[----:B0-----:R-:W-:-:S03]  /*be90*/  FMUL.FTZ R10, R12, R27 ;  /* 0x0000001b0c0a7220 */ /* 0x001fc60000410000 */
[----:B-1----:R-:W3:Y:S04]  /*bea0*/  LDL.LU R23, [R1+0x370] ;  /* 0x0003700001177983 */ /* 0x002ee80000300800 */
[----:B------:R-:W3:Y:S01]  /*beb0*/  LDL.LU R9, [R1+0x2f8] ;  /* 0x0002f80001097983 */ /* 0x000ee20000300800 */
[----:B------:R-:W-:-:S06]  /*bec0*/  FMUL.FTZ R12, R25, -1.4426950216293334961 ;  /* 0xbfb8aa3b190c7820 */ /* 0x000fcc0000410000 */
[----:B------:R-:W0:Y:S02]  /*bed0*/  MUFU.EX2 R12, R12 ;  /* 0x0000000c000c7308 */ /* 0x000e240000000800 */
[----:B0-----:R-:W-:-:S04]  /*bee0*/  FADD.FTZ R12, R12, 1 ;  /* 0x3f8000000c0c7421 */ /* 0x001fc80000010000 */
[----:B------:R4:W0:Y:S02]  /*bef0*/  MUFU.RCP R27, R12 ;  /* 0x0000000c001b7308 */ /* 0x0008240000001000 */
[----:B----4-:R-:W-:-:S05]  /*bf00*/  SHF.L.U32 R12, R0, 0x10, RZ ;  /* 0x00000010000c7819 */ /* 0x010fca00000006ff */
[----:B0-----:R-:W-:Y:S01]  /*bf10*/  FMUL.FTZ R12, R12, R27 ;  /* 0x0000001b0c0c7220 */ /* 0x001fe20000410000 */
[----:B------:R-:W-:-:S04]  /*bf20*/  FADD.FTZ R27, -R27, 1 ;  /* 0x3f8000001b1b7421 */ /* 0x000fc80000010100 */
[----:B------:R-:W-:Y:S01]  /*bf30*/  FFMA.FTZ R27, R25, R27, 1 ;  /* 0x3f800000191b7423 */ /* 0x000fe2000001001b */
[----:B------:R-:W-:-:S03]  /*bf40*/  SHF.L.U32 R26, R7, 0x10, RZ ;  /* 0x00000010071a7819 */ /* 0x000fc600000006ff */
[----:B------:R-:W-:-:S05]  /*bf50*/  FMUL.FTZ R7, R12, R27 ;  /* 0x0000001b0c077220 */ /* 0x000fca0000410000 */
[----:B------:R0:W-:Y:S04]  /*bf60*/  STL [R1+0x194], R7 ;  /* 0x0001940701007387 */ /* 0x0001e80000100800 */
[----:B0-----:R-:W4:Y:S01]  /*bf70*/  LDL.LU R7, [R1+0x1b8] ;  /* 0x0001b80001077983 */ /* 0x001f220000300800 */
[----:B------:R-:W-:-:S04]  /*bf80*/  FADD.FTZ R26, R26, -UR28 ;  /* 0x8000001c1a1a7e21 */ /* 0x000fc80008010000 */
[----:B------:R-:W-:-:S04]  /*bf90*/  FMUL.FTZ R0, R26, UR16 ;  /* 0x000000101a007c20 */ /* 0x000fc80008410000 */
[----:B------:R-:W-:-:S04]  /*bfa0*/  FFMA.FTZ R25, R5, R0, R3 ;  /* 0x0000000005197223 */ /* 0x000fc80000010003 */
[----:B------:R-:W-:-:S06]  /*bfb0*/  FMUL.FTZ R12, R25, -1.4426950216293334961 ;  /* 0xbfb8aa3b190c7820 */ /* 0x000fcc0000410000 */
[----:B------:R-:W0:Y:S02]  /*bfc0*/  MUFU.EX2 R12, R12 ;  /* 0x0000000c000c7308 */ /* 0x000e240000000800 */
[----:B0-----:R-:W-:-:S04]  /*bfd0*/  FADD.FTZ R12, R12, 1 ;  /* 0x3f8000000c0c7421 */ /* 0x001fc80000010000 */
[----:B------:R0:W1:Y:S01]  /*bfe0*/  MUFU.RCP R27, R12 ;  /* 0x0000000c001b7308 */ /* 0x0000620000001000 */
[----:B------:R1:W-:Y:S01]  /*bff0*/  STL [R1+0x1dc], R0 ;  /* 0x0001dc0001007387 */ /* 0x0003e20000100800 */
[----:B--2---:R-:W-:-:S03]  /*c000*/  SHF.L.U32 R26, R8, 0x10, RZ ;  /* 0x00000010081a7819 */ /* 0x004fc600000006ff */
[----:B------:R-:W2:Y:S02]  /*c010*/  LDL.LU R8, [R1+0x1c8] ;  /* 0x0001c80001087983 */ /* 0x000ea40000300800 */
[----:B------:R-:W-:Y:S01]  /*c020*/  FADD.FTZ R26, R26, -UR28 ;  /* 0x8000001c1a1a7e21 */ /* 0x000fe20008010000 */
[----:B0-----:R-:W-:-:S05]  /*c030*/  SHF.L.U32 R12, R6, 0x10, RZ ;  /* 0x00000010060c7819 */ /* 0x001fca00000006ff */
[----:B-1----:R-:W-:Y:S01]  /*c040*/  FMUL.FTZ R12, R12, R27 ;  /* 0x0000001b0c0c7220 */ /* 0x002fe20000410000 */
[----:B------:R-:W-:Y:S01]  /*c050*/  FADD.FTZ R27, -R27, 1 ;  /* 0x3f8000001b1b7421 */ /* 0x000fe20000010100 */
[----:B------:R-:W-:-:S03]  /*c060*/  FMUL.FTZ R0, R26, UR16 ;  /* 0x000000101a007c20 */ /* 0x000fc60008410000 */
[----:B------:R-:W-:-:S04]  /*c070*/  FFMA.FTZ R27, R25, R27, 1 ;  /* 0x3f800000191b7423 */ /* 0x000fc8000001001b */
[----:B------:R-:W-:Y:S01]  /*c080*/  FMUL.FTZ R6, R12, R27 ;  /* 0x0000001b0c067220 */ /* 0x000fe20000410000 */
[----:B------:R-:W-:-:S04]  /*c090*/  FFMA.FTZ R12, R4, R0, R2 ;  /* 0x00000000040c7223 */ /* 0x000fc80000010002 */
[----:B------:R-:W-:-:S06]  /*c0a0*/  FMUL.FTZ R25, R12, -1.4426950216293334961 ;  /* 0xbfb8aa3b0c197820 */ /* 0x000fcc0000410000 */
[----:B------:R-:W0:Y:S02]  /*c0b0*/  MUFU.EX2 R25, R25 ;  /* 0x0000001900197308 */ /* 0x000e240000000800 */
[----:B0-----:R-:W-:-:S04]  /*c0c0*/  FADD.FTZ R25, R25, 1 ;  /* 0x3f80000019197421 */ /* 0x001fc80000010000 */
[----:B------:R3:W0:Y:S02]  /*c0d0*/  MUFU.RCP R26, R25 ;  /* 0x00000019001a7308 */ /* 0x0006240000001000 */
[----:B---3--:R-:W-:Y:S02]  /*c0e0*/  SHF.L.U32 R25, R9, 0x10, RZ ;  /* 0x0000001009197819 */ /* 0x008fe400000006ff */
[----:B------:R-:W3:Y:S01]  /*c0f0*/  LDL.LU R9, [R1+0x1b0] ;  /* 0x0001b00001097983 */ /* 0x000ee20000300800 */
[----:B0-----:R-:W-:Y:S02]  /*c100*/  FMUL.FTZ R44, R44, R26 ;  /* 0x0000001a2c2c7220 */ /* 0x001fe40000410000 */
[----:B------:R-:W-:Y:S01]  /*c110*/  FADD.FTZ R25, R25, -UR28 ;  /* 0x8000001c19197e21 */ /* 0x000fe20008010000 */
[----:B------:R0:W-:Y:S01]  /*c120*/  STL [R1+0x1d8], R0 ;  /* 0x0001d80001007387 */ /* 0x0001e20000100800 */
[----:B------:R-:W-:-:S04]  /*c130*/  FADD.FTZ R26, -R26, 1 ;  /* 0x3f8000001a1a7421 */ /* 0x000fc80000010100 */
[----:B------:R-:W-:Y:S01]  /*c140*/  FFMA.FTZ R26, R12, R26, 1 ;  /* 0x3f8000000c1a7423 */ /* 0x000fe2000001001a */
[----:B0-----:R-:W-:-:S04]  /*c150*/  FMUL.FTZ R0, R25, UR16 ;  /* 0x0000001019007c20 */ /* 0x001fc80008410000 */
[----:B------:R-:W-:-:S04]  /*c160*/  FFMA.FTZ R12, R5, R0, R3 ;  /* 0x00000000050c7223 */ /* 0x000fc80000010003 */
[----:B------:R-:W-:-:S06]  /*c170*/  FMUL.FTZ R25, R12, -1.4426950216293334961 ;  /* 0xbfb8aa3b0c197820 */ /* 0x000fcc0000410000 */
[----:B------:R-:W0:Y:S01]  /*c180*/  MUFU.EX2 R25, R25 ;  /* 0x0000001900197308 */ /* 0x000e220000000800 */
[----:B------:R-:W-:Y:S01]  /*c190*/  FMUL.FTZ R44, R44, R26 ;  /* 0x0000001a2c2c7220 */ /* 0x000fe20000410000 */
[----:B0-----:R-:W-:-:S04]  /*c1a0*/  FADD.FTZ R25, R25, 1 ;  /* 0x3f80000019197421 */ /* 0x001fc80000010000 */
[----:B------:R4:W0:Y:S01]  /*c1b0*/  MUFU.RCP R26, R25 ;  /* 0x00000019001a7308 */ /* 0x0008220000001000 */
[----:B------:R1:W-:Y:S01]  /*c1c0*/  STL [R1+0x1d4], R0 ;  /* 0x0001d40001007387 */ /* 0x0003e20000100800 */
[----:B----4-:R-:W-:-:S03]  /*c1d0*/  SHF.L.U32 R25, R7, 0x10, RZ ;  /* 0x0000001007197819 */ /* 0x010fc600000006ff */
[----:B------:R-:W4:Y:S01]  /*c1e0*/  LDL.LU R7, [R1+0x328] ;  /* 0x0003280001077983 */ /* 0x000f220000300800 */
[----:B0-----:R-:W-:Y:S01]  /*c1f0*/  FMUL.FTZ R37, R37, R26 ;  /* 0x0000001a25257220 */ /* 0x001fe20000410000 */
[----:B------:R-:W-:Y:S01]  /*c200*/  FADD.FTZ R25, R25, -UR28 ;  /* 0x8000001c19197e21 */ /* 0x000fe20008010000 */
[----:B------:R-:W-:-:S03]  /*c210*/  FADD.FTZ R26, -R26, 1 ;  /* 0x3f8000001a1a7421 */ /* 0x000fc60000010100 */
[----:B-1----:R-:W-:Y:S01]  /*c220*/  FMUL.FTZ R0, R25, UR16 ;  /* 0x0000001019007c20 */ /* 0x002fe20008410000 */
[----:B------:R-:W-:-:S03]  /*c230*/  FFMA.FTZ R26, R12, R26, 1 ;  /* 0x3f8000000c1a7423 */ /* 0x000fc6000001001a */
[----:B------:R-:W-:-:S04]  /*c240*/  FFMA.FTZ R12, R4, R0, R2 ;  /* 0x00000000040c7223 */ /* 0x000fc80000010002 */
[----:B------:R-:W-:-:S06]  /*c250*/  FMUL.FTZ R25, R12, -1.4426950216293334961 ;  /* 0xbfb8aa3b0c197820 */ /* 0x000fcc0000410000 */
[----:B------:R-:W0:Y:S01]  /*c260*/  MUFU.EX2 R25, R25 ;  /* 0x0000001900197308 */ /* 0x000e220000000800 */
[----:B------:R-:W-:Y:S01]  /*c270*/  FMUL.FTZ R37, R37, R26 ;  /* 0x0000001a25257220 */ /* 0x000fe20000410000 */
[----:B0-----:R-:W-:-:S04]  /*c280*/  FADD.FTZ R25, R25, 1 ;  /* 0x3f80000019197421 */ /* 0x001fc80000010000 */
[----:B------:R-:W0:Y:S01]  /*c290*/  MUFU.RCP R26, R25 ;  /* 0x00000019001a7308 */ /* 0x000e220000001000 */
[----:B------:R1:W-:Y:S01]  /*c2a0*/  STL [R1+0x1d0], R0 ;  /* 0x0001d00001007387 */ /* 0x0003e20000100800 */
        /* <DEDUP_REMOVED lines=29> */
[----:B------:R-:W-:Y:S01]  /*c480*/  FADD.FTZ R26, -R26, 1 ;  /* 0x3f8000001a1a7421 */ /* 0x000fe20000010100 */
[----:B----4-:R-:W-:-:S03]  /*c490*/  SHF.L.U32 R25, R7, 0x10, RZ ;  /* 0x0000001007197819 */ /* 0x010fc600000006ff */
[----:B------:R-:W-:Y:S01]  /*c4a0*/  FFMA.FTZ R26, R12, R26, 1 ;  /* 0x3f8000000c1a7423 */ /* 0x000fe2000001001a */
[----:B------:R-:W4:Y:S01]  /*c4b0*/  LDL.LU R7, [R1+0x360] ;  /* 0x0003600001077983 */ /* 0x000f220000300800 */
[----:B------:R-:W-:-:S04]  /*c4c0*/  FADD.FTZ R25, R25, -UR28 ;  /* 0x8000001c19197e21 */ /* 0x000fc80008010000 */
[----:B-1----:R-:W-:-:S04]  /*c4d0*/  FMUL.FTZ R0, R25, UR16 ;  /* 0x0000001019007c20 */ /* 0x002fc80008410000 */
        /* <DEDUP_REMOVED lines=19> */
[----:B------:R-:W0:Y:S01]  /*c610*/  MUFU.RCP R26, R25 ;  /* 0x00000019001a7308 */ /* 0x000e220000001000 */
[----:B------:R1:W-:Y:S01]  /*c620*/  STL [R1+0x1c0], R0 ;  /* 0x0001c00001007387 */ /* 0x0003e20000100800 */
[----:B0-----:R-:W-:Y:S01]  /*c630*/  FMUL.FTZ R40, R40, R26 ;  /* 0x0000001a28287220 */ /* 0x001fe20000410000 */
[----:B------:R-:W-:-:S04]  /*c640*/  FADD.FTZ R26, -R26, 1 ;  /* 0x3f8000001a1a7421 */ /* 0x000fc80000010100 */
[----:B------:R-:W-:Y:S01]  /*c650*/  FFMA.FTZ R26, R12, R26, 1 ;  /* 0x3f8000000c1a7423 */ /* 0x000fe2000001001a */
[----:B---3--:R-:W-:-:S03]  /*c660*/  SHF.L.U32 R25, R9, 0x10, RZ ;  /* 0x0000001009197819 */ /* 0x008fc600000006ff */
[----:B------:R-:W-:Y:S01]  /*c670*/  FMUL.FTZ R40, R40, R26 ;  /* 0x0000001a28287220 */ /* 0x000fe20000410000 */
[----:B------:R-:W3:Y:S01]  /*c680*/  LDL.LU R9, [R1+0x354] ;  /* 0x0003540001097983 */ /* 0x000ee20000300800 */
[----:B------:R-:W-:-:S04]  /*c690*/  FADD.FTZ R25, R25, -UR28 ;  /* 0x8000001c19197e21 */ /* 0x000fc80008010000 */
[----:B-1----:R-:W-:-:S04]  /*c6a0*/  FMUL.FTZ R0, R25, UR16 ;  /* 0x0000001019007c20 */ /* 0x002fc80008410000 */
[----:B------:R-:W-:-:S04]  /*c6b0*/  FFMA.FTZ R12, R5, R0, R3 ;  /* 0x00000000050c7223 */ /* 0x000fc80000010003 */
[----:B------:R-:W-:-:S06]  /*c6c0*/  FMUL.FTZ R25, R12, -1.4426950216293334961 ;  /* 0xbfb8aa3b0c197820 */ /* 0x000fcc0000410000 */
[----:B------:R-:W0:Y:S02]  /*c6d0*/  MUFU.EX2 R25, R25 ;  /* 0x0000001900197308 */ /* 0x000e240000000800 */
[----:B0-----:R-:W-:-:S04]  /*c6e0*/  FADD.FTZ R25, R25, 1 ;  /* 0x3f80000019197421 */ /* 0x001fc80000010000 */
[----:B------:R0:W1:Y:S01]  /*c6f0*/  MUFU.RCP R26, R25 ;  /* 0x00000019001a7308 */ /* 0x0000620000001000 */
[----:B------:R1:W-:Y:S01]  /*c700*/  STL [R1+0x1bc], R0 ;  /* 0x0001bc0001007387 */ /* 0x0003e20000100800 */
[----:B0-----:R-:W-:-:S05]  /*c710*/  SHF.L.U32 R25, R45, 0x10, RZ ;  /* 0x000000102d197819 */ /* 0x001fca00000006ff */
[----:B------:R-:W-:Y:S01]  /*c720*/  FADD.FTZ R25, R25, -UR28 ;  /* 0x8000001c19197e21 */ /* 0x000fe20008010000 */
[----:B-1----:R-:W-:Y:S01]  /*c730*/  FMUL.FTZ R34, R34, R26 ;  /* 0x0000001a22227220 */ /* 0x002fe20000410000 */
[----:B------:R-:W-:Y:S02]  /*c740*/  FADD.FTZ R26, -R26, 1 ;  /* 0x3f8000001a1a7421 */ /* 0x000fe40000010100 */
[----:B------:R-:W-:Y:S02]  /*c750*/  FMUL.FTZ R0, R25, UR16 ;  /* 0x0000001019007c20 */ /* 0x000fe40008410000 */
[----:B------:R-:W-:Y:S02]  /*c760*/  FFMA.FTZ R26, R12, R26, 1 ;  /* 0x3f8000000c1a7423 */ /* 0x000fe4000001001a */
[----:B------:R-:W-:-:S04]  /*c770*/  FFMA.FTZ R12, R4, R0, R2 ;  /* 0x00000000040c7223 */ /* 0x000fc80000010002 */
[----:B------:R-:W-:-:S06]  /*c780*/  FMUL.FTZ R25, R12, -1.4426950216293334961 ;  /* 0xbfb8aa3b0c197820 */ /* 0x000fcc0000410000 */
[----:B------:R-:W0:Y:S01]  /*c790*/  MUFU.EX2 R25, R25 ;  /* 0x0000001900197308 */ /* 0x000e220000000800 */
[----:B------:R-:W-:Y:S01]  /*c7a0*/  FMUL.FTZ R34, R34, R26 ;  /* 0x0000001a22227220 */ /* 0x000fe20000410000 */
[----:B0-----:R-:W-:-:S04]  /*c7b0*/  FADD.FTZ R25, R25, 1 ;  /* 0x3f80000019197421 */ /* 0x001fc80000010000 */
[----:B------:R0:W1:Y:S01]  /*c7c0*/  MUFU.RCP R26, R25 ;  /* 0x00000019001a7308 */ /* 0x0000620000001000 */
[----:B------:R4:W-:Y:S01]  /*c7d0*/  STL [R1+0x1b8], R0 ;  /* 0x0001b80001007387 */ /* 0x0009e20000100800 */
[----:B0-----:R-:W-:-:S05]  /*c7e0*/  SHF.L.U32 R25, R38, 0x10, RZ ;  /* 0x0000001026197819 */ /* 0x001fca00000006ff */
[----:B------:R-:W-:Y:S01]  /*c7f0*/  FADD.FTZ R25, R25, -UR28 ;  /* 0x8000001c19197e21 */ /* 0x000fe20008010000 */
[----:B-1----:R-:W-:Y:S01]  /*c800*/  FMUL.FTZ R39, R39, R26 ;  /* 0x0000001a27277220 */ /* 0x002fe20000410000 */
[----:B------:R-:W-:Y:S02]  /*c810*/  FADD.FTZ R26, -R26, 1 ;  /* 0x3f8000001a1a7421 */ /* 0x000fe40000010100 */
[----:B----4-:R-:W-:Y:S02]  /*c820*/  FMUL.FTZ R0, R25, UR16 ;  /* 0x0000001019007c20 */ /* 0x010fe40008410000 */
        /* <DEDUP_REMOVED lines=14> */
[----:B------:R-:W-:Y:S01]  /*c910*/  FFMA.FTZ R12, R4, R0, R2 ;  /* 0x00000000040c7223 */ /* 0x000fe20000010002 */
[----:B------:R0:W-:Y:S04]  /*c920*/  STL [R1+0x1b0], R0 ;  /* 0x0001b00001007387 */ /* 0x0001e80000100800 */
[----:B0-----:R-:W4:Y:S01]  /*c930*/  LDL.LU R0, [R1+0x35c] ;  /* 0x00035c0001007983 */ /* 0x001f220000300800 */
[----:B------:R-:W-:-:S06]  /*c940*/  FMUL.FTZ R25, R12, -1.4426950216293334961 ;  /* 0xbfb8aa3b0c197820 */ /* 0x000fcc0000410000 */
[----:B------:R-:W0:Y:S01]  /*c950*/  MUFU.EX2 R25, R25 ;  /* 0x0000001900197308 */ /* 0x000e220000000800 */
[----:B------:R-:W-:Y:S01]  /*c960*/  FMUL.FTZ R29, R29, R26 ;  /* 0x0000001a1d1d7220 */ /* 0x000fe20000410000 */
[----:B0-----:R-:W-:-:S04]  /*c970*/  FADD.FTZ R25, R25, 1 ;  /* 0x3f80000019197421 */ /* 0x001fc80000010000 */
[----:B------:R0:W1:Y:S01]  /*c980*/  MUFU.RCP R26, R25 ;  /* 0x00000019001a7308 */ /* 0x0000620000001000 */
[----:B------:R-:W-:Y:S02]  /*c990*/  SHF.L.U32 R38, R30, 0x10, RZ ;  /* 0x000000101e267819 */ /* 0x000fe400000006ff */
[----:B0-----:R-:W-:Y:S01]  /*c9a0*/  SHF.L.U32 R25, R32, 0x10, RZ ;  /* 0x0000001020197819 */ /* 0x001fe200000006ff */
[----:B------:R0:W-:Y:S04]  /*c9b0*/  STL [R1+0x190], R6 ;  /* 0x0001900601007387 */ /* 0x0001e80000100800 */
[----:B------:R-:W-:Y:S01]  /*c9c0*/  FADD.FTZ R25, R25, -UR28 ;  /* 0x8000001c19197e21 */ /* 0x000fe20008010000 */
[----:B-1----:R-:W-:Y:S01]  /*c9d0*/  FMUL.FTZ R38, R38, R26 ;  /* 0x0000001a26267220 */ /* 0x002fe20000410000 */
[----:B------:R-:W-:-:S02]  /*c9e0*/  FADD.FTZ R26, -R26, 1 ;  /* 0x3f8000001a1a7421 */ /* 0x000fc40000010100 */
[----:B0-----:R-:W-:Y:S02]  /*c9f0*/  FMUL.FTZ R6, R25, UR16 ;  /* 0x0000001019067c20 */ /* 0x001fe40008410000 */
        /* <DEDUP_REMOVED lines=9> */
[----:B------:R-:W-:-:S04]  /*ca90*/  FADD.FTZ R25, R25, -UR28 ;  /* 0x8000001c19197e21 */ /* 0x000fc80008010000 */
[----:B--2---:R-:W-:Y:S01]  /*caa0*/  FMUL.FTZ R6, R25, UR16 ;  /* 0x0000001019067c20 */ /* 0x004fe20008410000 */
[----:B---3--:R-:W-:-:S04]  /*cab0*/  SHF.L.U32 R27, R9, 0x10, RZ ;  /* 0x00000010091b7819 */ /* 0x008fc800000006ff */
[----:B------:R0:W-:Y:S01]  /*cac0*/  STL [R1+0x188], R6 ;  /* 0x0001880601007387 */ /* 0x0001e20000100800 */
[----:B-1----:R-:W-:Y:S01]  /*cad0*/  FMUL.FTZ R27, R27, R26 ;  /* 0x0000001a1b1b7220 */ /* 0x002fe20000410000 */
[----:B------:R-:W-:Y:S01]  /*cae0*/  FADD.FTZ R26, -R26, 1 ;  /* 0x3f8000001a1a7421 */ /* 0x000fe20000010100 */
[----:B------:R-:W-:Y:S01]  /*caf0*/  SHF.L.U32 R33, R8, 0x10, RZ ;  /* 0x0000001008217819 */ /* 0x000fe200000006ff */
[----:B------:R-:W2:Y:S02]  /*cb00*/  LDL.LU R9, [R1+0x36c] ;  /* 0x00036c0001097983 */ /* 0x000ea40000300800 */
[----:B------:R-:W-:Y:S01]  /*cb10*/  FFMA.FTZ R26, R12, R26, 1 ;  /* 0x3f8000000c1a7423 */ /* 0x000fe2000001001a */
[----:B------:R-:W-:Y:S01]  /*cb20*/  FFMA.FTZ R12, R4, R6, R2 ;  /* 0x00000006040c7223 */ /* 0x000fe20000010002 */
[----:B------:R-:W3:Y:S03]  /*cb30*/  LDL.LU R8, [R1+0x374] ;  /* 0x0003740001087983 */ /* 0x000ee60000300800 */
[----:B------:R-:W-:Y:S01]  /*cb40*/  FMUL.FTZ R25, R12, -1.4426950216293334961 ;  /* 0xbfb8aa3b0c197820 */ /* 0x000fe20000410000 */
[----:B------:R-:W-:Y:S01]  /*cb50*/  FMUL.FTZ R27, R27, R26 ;  /* 0x0000001a1b1b7220 */ /* 0x000fe20000410000 */
[----:B0-----:R-:W2:Y:S04]  /*cb60*/  LDL.LU R6, [R1+0x368] ;  /* 0x0003680001067983 */ /* 0x001ea80000300800 */
[----:B------:R-:W0:Y:S02]  /*cb70*/  MUFU.EX2 R25, R25 ;  /* 0x0000001900197308 */ /* 0x000e240000000800 */
[----:B0-----:R-:W-:-:S04]  /*cb80*/  FADD.FTZ R25, R25, 1 ;  /* 0x3f80000019197421 */ /* 0x001fc80000010000 */
[----:B------:R-:W0:Y:S02]  /*cb90*/  MUFU.RCP R26, R25 ;  /* 0x00000019001a7308 */ /* 0x000e240000001000 */
[----:B0-----:R-:W-:Y:S01]  /*cba0*/  FMUL.FTZ R36, R36, R26 ;  /* 0x0000001a24247220 */ /* 0x001fe20000410000 */
[----:B------:R-:W-:-:S04]  /*cbb0*/  FADD.FTZ R26, -R26, 1 ;  /* 0x3f8000001a1a7421 */ /* 0x000fc80000010100 */
[----:B------:R-:W-:-:S04]  /*cbc0*/  FFMA.FTZ R26, R12, R26, 1 ;  /* 0x3f8000000c1a7423 */ /* 0x000fc8000001001a */
[----:B------:R-:W-:Y:S01]  /*cbd0*/  FMUL.FTZ R36, R36, R26 ;  /* 0x0000001a24247220 */ /* 0x000fe20000410000 */
[----:B----4-:R-:W-:-:S05]  /*cbe0*/  SHF.L.U32 R25, R0, 0x10, RZ ;  /* 0x0000001000197819 */ /* 0x010fca00000006ff */
        /* <DEDUP_REMOVED lines=8> */
[----:B0-----:R-:W-:-:S03]  /*cc70*/  SHF.L.U32 R25, R7, 0x10, RZ ;  /* 0x0000001007197819 */ /* 0x001fc600000006ff */
[----:B------:R-:W3:Y:S02]  /*cc80*/  LDL.LU R7, [R1+0x37c] ;  /* 0x00037c0001077983 */ /* 0x000ee40000300800 */
        /* <DEDUP_REMOVED lines=8> */
[----:B------:R-:W-:-:S03]  /*cd10*/  FMUL.FTZ R33, R33, R26 ;  /* 0x0000001a21217220 */ /* 0x000fc60000410000 */
[----:B------:R0:W-:Y:S04]  /*cd20*/  STL [R1+0x3f0], R21 ;  /* 0x0003f01501007387 */ /* 0x0001e80000100800 */
[----:B0-----:R-:W4:Y:S01]  /*cd30*/  LDL.LU R21, [R1+0x388] ;  /* 0x0003880001157983 */ /* 0x001f220000300800 */
[----:B--2---:R-:W-:-:S03]  /*cd40*/  SHF.L.U32 R26, R6, 0x10, RZ ;  /* 0x00000010061a7819 */ /* 0x004fc600000006ff */
[----:B------:R-:W2:Y:S01]  /*cd50*/  LDL.LU R6, [R1+0x380] ;  /* 0x0003800001067983 */ /* 0x000ea20000300800 */
[----:B------:R-:W-:-:S03]  /*cd60*/  FMUL.FTZ R25, R12, -1.4426950216293334961 ;  /* 0xbfb8aa3b0c197820 */ /* 0x000fc60000410000 */
[----:B------:R0:W-:Y:S03]  /*cd70*/  STL [R1+0x198], R10 ;  /* 0x0001980a01007387 */ /* 0x0001e60000100800 */
[----:B------:R-:W1:Y:S01]  /*cd80*/  MUFU.EX2 R25, R25 ;  /* 0x0000001900197308 */ /* 0x000e620000000800 */
[----:B0-----:R-:W2:Y:S01]  /*cd90*/  LDL.LU R10, [R1+0x390] ;  /* 0x00039000010a7983 */ /* 0x001ea20000300800 */
[----:B-1----:R-:W-:-:S04]  /*cda0*/  FADD.FTZ R25, R25, 1 ;  /* 0x3f80000019197421 */ /* 0x002fc80000010000 */
[----:B------:R0:W1:Y:S02]  /*cdb0*/  MUFU.RCP R28, R25 ;  /* 0x00000019001c7308 */ /* 0x0000640000001000 */
        /* <DEDUP_REMOVED lines=11> */
[----:B------:R3:W0:Y:S01]  /*ce70*/  MUFU.RCP R28, R25 ;  /* 0x00000019001c7308 */ /* 0x0006220000001000 */
[----:B------:R-:W-:Y:S01]  /*ce80*/  SHF.L.U32 R32, R23, 0x10, RZ ;  /* 0x0000001017207819 */ /* 0x000fe200000006ff */
[----:B------:R-:W-:Y:S04]  /*ce90*/  STL [R1+0x3dc], R14 ;  /* 0x0003dc0e01007387 */ /* 0x000fe80000100800 */
[----:B------:R1:W-:Y:S01]  /*cea0*/  STL [R1+0x3e4], R11 ;  /* 0x0003e40b01007387 */ /* 0x0003e20000100800 */
[----:B---3--:R-:W-:-:S03]  /*ceb0*/  SHF.L.U32 R25, R8, 0x10, RZ ;  /* 0x0000001008197819 */ /* 0x008fc600000006ff */
[----:B------:R3:W-:Y:S01]  /*cec0*/  STL [R1+0x3c8], R44 ;  /* 0x0003c82c01007387 */ /* 0x0007e20000100800 */
[----:B----4-:R-:W-:Y:S01]  /*ced0*/  SHF.L.U32 R30, R0, 0x10, RZ ;  /* 0x00000010001e7819 */ /* 0x010fe200000006ff */
[----:B------:R-:W-:Y:S02]  /*cee0*/  FADD.FTZ R25, R25, -UR28 ;  /* 0x8000001c19197e21 */ /* 0x000fe40008010000 */
[----:B------:R-:W4:Y:S01]  /*cef0*/  LDL.LU R0, [R1+0x38c] ;  /* 0x00038c0001007983 */ /* 0x000f220000300800 */
[----:B0-----:R-:W-:Y:S01]  /*cf00*/  FMUL.FTZ R32, R32, R28 ;  /* 0x0000001c20207220 */ /* 0x001fe20000410000 */
[----:B------:R-:W-:Y:S01]  /*cf10*/  FADD.FTZ R28, -R28, 1 ;  /* 0x3f8000001c1c7421 */ /* 0x000fe20000010100 */
[----:B------:R-:W-:Y:S01]  /*cf20*/  FMUL.FTZ R8, R25, UR16 ;  /* 0x0000001019087c20 */ /* 0x000fe20008410000 */
[----:B-1----:R-:W4:Y:S02]  /*cf30*/  LDL.LU R11, [R1+0x3a8] ;  /* 0x0003a800010b7983 */ /* 0x002f240000300800 */
[----:B------:R-:W-:Y:S01]  /*cf40*/  FFMA.FTZ R28, R12, R28, 1 ;  /* 0x3f8000000c1c7423 */ /* 0x000fe2000001001c */
[----:B------:R-:W-:Y:S01]  /*cf50*/  FFMA.FTZ R12, R4, R8, R2 ;  /* 0x00000008040c7223 */ /* 0x000fe20000010002 */
[----:B------:R-:W4:Y:S03]  /*cf60*/  LDL.LU R14, [R1+0x3a4] ;  /* 0x0003a400010e7983 */ /* 0x000f260000300800 */
[----:B------:R-:W-:Y:S01]  /*cf70*/  FMUL.FTZ R25, R12, -1.4426950216293334961 ;  /* 0xbfb8aa3b0c197820 */ /* 0x000fe20000410000 */
[----:B---3--:R-:W3:Y:S04]  /*cf80*/  LDL.LU R44, [R1+0x340] ;  /* 0x00034000012c7983 */ /* 0x008ee80000300800 */
[----:B------:R-:W3:Y:S01]  /*cf90*/  LDL.LU R23, [R1+0x344] ;  /* 0x0003440001177983 */ /* 0x000ee20000300800 */
[----:B------:R-:W0:Y:S01]  /*cfa0*/  MUFU.EX2 R25, R25 ;  /* 0x0000001900197308 */ /* 0x000e220000000800 */
[----:B------:R-:W-:Y:S01]  /*cfb0*/  FMUL.FTZ R32, R32, R28 ;  /* 0x0000001c20207220 */ /* 0x000fe20000410000 */
[----:B0-----:R-:W-:-:S04]  /*cfc0*/  FADD.FTZ R25, R25, 1 ;  /* 0x3f80000019197421 */ /* 0x001fc80000010000 */
        /* <DEDUP_REMOVED lines=9> */
[----:B------:R-:W0:Y:S02]  /*d060*/  MUFU.EX2 R25, R25 ;  /* 0x0000001900197308 */ /* 0x000e240000000800 */
[----:B0-----:R-:W-:-:S04]  /*d070*/  FADD.FTZ R25, R25, 1 ;  /* 0x3f80000019197421 */ /* 0x001fc80000010000 */
[----:B------:R0:W1:Y:S01]  /*d080*/  MUFU.RCP R45, R25 ;  /* 0x00000019002d7308 */ /* 0x0000620000001000 */
[----:B------:R-:W-:Y:S01]  /*d090*/  FMUL.FTZ R30, R30, R28 ;  /* 0x0000001c1e1e7220 */ /* 0x000fe20000410000 */
[----:B------:R-:W-:Y:S02]  /*d0a0*/  SHF.L.U32 R28, R20, 0x10, RZ ;  /* 0x00000010141c7819 */ /* 0x000fe400000006ff */
[----:B--2---:R-:W-:Y:S01]  /*d0b0*/  SHF.L.U32 R10, R10, 0x10, RZ ;  /* 0x000000100a0a7819 */ /* 0x004fe200000006ff */
[----:B------:R-:W3:Y:S01]  /*d0c0*/  LDL.LU R20, [R1+0x3a0] ;  /* 0x0003a00001147983 */ /* 0x000ee20000300800 */
[----:B0-----:R-:W-:-:S05]  /*d0d0*/  SHF.L.U32 R25, R6, 0x10, RZ ;  /* 0x0000001006197819 */ /* 0x001fca00000006ff */
[----:B------:R-:W-:-:S04]  /*d0e0*/  FADD.FTZ R25, R25, -UR28 ;  /* 0x8000001c19197e21 */ /* 0x000fc80008010000 */
[----:B------:R-:W-:Y:S01]  /*d0f0*/  FMUL.FTZ R6, R25, UR16 ;  /* 0x0000001019067c20 */ /* 0x000fe20008410000 */
[----:B-1----:R-:W-:Y:S01]  /*d100*/  FMUL.FTZ R28, R28, R45 ;  /* 0x0000002d1c1c7220 */ /* 0x002fe20000410000 */
[----:B------:R-:W-:Y:S02]  /*d110*/  FADD.FTZ R45, -R45, 1 ;  /* 0x3f8000002d2d7421 */ /* 0x000fe40000010100 */
[----:B------:R-:W-:Y:S02]  /*d120*/  FFMA.FTZ R25, R4, R6, R2 ;  /* 0x0000000604197223 */ /* 0x000fe40000010002 */
[----:B------:R-:W-:Y:S02]  /*d130*/  FFMA.FTZ R45, R12, R45, 1 ;  /* 0x3f8000000c2d7423 */ /* 0x000fe4000001002d */
[----:B------:R-:W-:-:S06]  /*d140*/  FMUL.FTZ R12, R25, -1.4426950216293334961 ;  /* 0xbfb8aa3b190c7820 */ /* 0x000fcc0000410000 */
[----:B------:R-:W0:Y:S02]  /*d150*/  MUFU.EX2 R12, R12 ;  /* 0x0000000c000c7308 */ /* 0x000e240000000800 */
[----:B0-----:R-:W-:-:S06]  /*d160*/  FADD.FTZ R12, R12, 1 ;  /* 0x3f8000000c0c7421 */ /* 0x001fcc0000010000 */
[----:B------:R-:W0:Y:S01]  /*d170*/  MUFU.RCP R12, R12 ;  /* 0x0000000c000c7308 */ /* 0x000e220000001000 */
[----:B------:R-:W-:Y:S01]  /*d180*/  FMUL.FTZ R28, R28, R45 ;  /* 0x0000002d1c1c7220 */ /* 0x000fe20000410000 */
[----:B------:R-:W-:-:S05]  /*d190*/  SHF.L.U32 R45, R21, 0x10, RZ ;  /* 0x00000010152d7819 */ /* 0x000fca00000006ff */
[----:B0-----:R-:W-:Y:S01]  /*d1a0*/  FMUL.FTZ R21, R45, R12 ;  /* 0x0000000c2d157220 */ /* 0x001fe20000410000 */
[----:B------:R-:W-:-:S04]  /*d1b0*/  FADD.FTZ R12, -R12, 1 ;  /* 0x3f8000000c0c7421 */ /* 0x000fc80000010100 */
[----:B------:R-:W-:Y:S01]  /*d1c0*/  FFMA.FTZ R25, R25, R12, 1 ;  /* 0x3f80000019197423 */ /* 0x000fe2000001000c */
[----:B------:R0:W-:Y:S04]  /*d1d0*/  STL [R1+0x3d0], R37 ;  /* 0x0003d02501007387 */ /* 0x0001e80000100800 */
[----:B0-----:R-:W2:Y:S01]  /*d1e0*/  LDL.LU R37, [R1+0x394] ;  /* 0x0003940001257983 */ /* 0x001ea20000300800 */
[----:B----4-:R-:W-:-:S05]  /*d1f0*/  SHF.L.U32 R0, R0, 0x10, RZ ;  /* 0x0000001000007819 */ /* 0x010fca00000006ff */
[----:B------:R-:W-:-:S04]  /*d200*/  FADD.FTZ R45, R0, -UR28 ;  /* 0x8000001c002d7e21 */ /* 0x000fc80008010000 */
        /* <DEDUP_REMOVED lines=8> */
[----:B------:R-:W-:Y:S02]  /*d290*/  FFMA.FTZ R12, R45, R12, 1 ;  /* 0x3f8000002d0c7423 */ /* 0x000fe4000001000c */
[----:B------:R-:W4:Y:S02]  /*d2a0*/  LDL.LU R45, [R1+0x20c] ;  /* 0x00020c00012d7983 */ /* 0x000f240000300800 */
[----:B------:R-:W-:Y:S02]  /*d2b0*/  FMUL.FTZ R12, R10, R12 ;  /* 0x0000000c0a0c7220 */ /* 0x000fe40000410000 */
[----:B------:R0:W-:Y:S04]  /*d2c0*/  STL [R1+0x3e0], R18 ;  /* 0x0003e01201007387 */ /* 0x0001e80000100800 */
[----:B------:R1:W-:Y:S04]  /*d2d0*/  STL [R1+0x3d8], R15 ;  /* 0x0003d80f01007387 */ /* 0x0003e80000100800 */
[----:B------:R3:W-:Y:S04]  /*d2e0*/  STL [R1+0x3ec], R13 ;  /* 0x0003ec0d01007387 */ /* 0x0007e80000100800 */
[----:B0-----:R-:W2:Y:S04]  /*d2f0*/  LDL.LU R18, [R1+0x334] ;  /* 0x0003340001127983 */ /* 0x001ea80000300800 */
[----:B-1----:R-:W2:Y:S01]  /*d300*/  LDL.LU R15, [R1+0x39c] ;  /* 0x00039c00010f7983 */ /* 0x002ea20000300800 */
[----:B---3--:R-:W-:-:S03]  /*d310*/  FADD.FTZ R23, R23, R20 ;  /* 0x0000001417177221 */ /* 0x008fc60000010000 */
[----:B------:R-:W3:Y:S04]  /*d320*/  LDL.LU R13, [R1+0x398] ;  /* 0x00039800010d7983 */ /* 0x000ee80000300800 */
[----:B------:R-:W3:Y:S04]  /*d330*/  LDL.LU R20, [R1+0x3f8] ;  /* 0x0003f80001147983 */ /* 0x000ee80000300800 */
[----:B------:R0:W-:Y:S01]  /*d340*/  STL [R1+0x3d4], R24 ;  /* 0x0003d41801007387 */ /* 0x0001e20000100800 */
[----:B------:R-:W-:-:S03]  /*d350*/  FMUL.FTZ R25, R21, R25 ;  /* 0x0000001915197220 */ /* 0x000fc60000410000 */
[----:B------:R-:W3:Y:S04]  /*d360*/  LDL.LU R21, [R1+0x324] ;  /* 0x0003240001157983 */ /* 0x000ee80000300800 */
[----:B0-----:R-:W3:Y:S01]  /*d370*/  LDL.LU R24, [R1+0x32c] ;  /* 0x00032c0001187983 */ /* 0x001ee20000300800 */
[----:B----4-:R-:W-:Y:S01]  /*d380*/  FADD.FTZ R11, R11, R45 ;  /* 0x0000002d0b0b7221 */ /* 0x010fe20000010000 */
[-C--:B------:R-:W-:Y:S01]  /*d390*/  FFMA.FTZ R10, R44, R45.reuse, R14 ;  /* 0x0000002d2c0a7223 */ /* 0x080fe2000001000e */
[----:B------:R-:W-:Y:S01]  /*d3a0*/  FMUL.FTZ R45, R4, R45 ;  /* 0x0000002d042d7220 */ /* 0x000fe20000410000 */
[----:B------:R0:W-:Y:S03]  /*d3b0*/  STL [R1+0x3cc], R43 ;  /* 0x0003cc2b01007387 */ /* 0x0001e60000100800 */
[----:B--2---:R-:W-:Y:S01]  /*d3c0*/  FFMA.FTZ R37, R44, R45, R37 ;  /* 0x0000002d2c257223 */ /* 0x004fe20000010025 */
[----:B------:R-:W-:Y:S01]  /*d3d0*/  FADD.FTZ R45, R23, R45 ;  /* 0x0000002d172d7221 */ /* 0x000fe20000010000 */
[----:B------:R-:W2:Y:S04]  /*d3e0*/  LDL.LU R14, [R1+0x314] ;  /* 0x00031400010e7983 */ /* 0x000ea80000300800 */
[----:B------:R-:W4:Y:S04]  /*d3f0*/  LDL.LU R23, [R1+0x3f4] ;  /* 0x0003f40001177983 */ /* 0x000f280000300800 */
[----:B0-----:R-:W2:Y:S04]  /*d400*/  LDL.LU R43, [R1+0x320] ;  /* 0x00032000012b7983 */ /* 0x001ea80000300800 */
[----:B------:R-:W2:Y:S01]  /*d410*/  LDL.LU R44, [R1+0x310] ;  /* 0x00031000012c7983 */ /* 0x000ea20000300800 */
[----:B---3--:R-:W-:Y:S01]  /*d420*/  FADD.FTZ R15, R15, R20 ;  /* 0x000000140f0f7221 */ /* 0x008fe20000010000 */
[-C--:B------:R-:W-:Y:S01]  /*d430*/  FFMA.FTZ R13, R18, R20.reuse, R13 ;  /* 0x00000014120d7223 */ /* 0x080fe2000001000d */
[----:B------:R-:W-:-:S04]  /*d440*/  FMUL.FTZ R20, R5, R20 ;  /* 0x0000001405147220 */ /* 0x000fc80000410000 */
[----:B------:R-:W-:Y:S01]  /*d450*/  FFMA.FTZ R37, R18, R20, R37 ;  /* 0x0000001412257223 */ /* 0x000fe20000010025 */
[----:B------:R-:W-:Y:S01]  /*d460*/  FADD.FTZ R45, R20, R45 ;  /* 0x0000002d142d7221 */ /* 0x000fe20000010000 */
[----:B------:R-:W-:Y:S01]  /*d470*/  FFMA.FTZ R13, R21, R19, R13 ;  /* 0x00000013150d7223 */ /* 0x000fe2000001000d */
[----:B------:R-:W3:Y:S01]  /*d480*/  LDL.LU R18, [R1+0x128] ;  /* 0x0001280001127983 */ /* 0x000ee20000300800 */
[----:B----4-:R-:W-:Y:S01]  /*d490*/  FADD.FTZ R11, R11, R23 ;  /* 0x000000170b0b7221 */ /* 0x010fe20000010000 */
[-C--:B------:R-:W-:Y:S01]  /*d4a0*/  FFMA.FTZ R10, R24, R23.reuse, R10 ;  /* 0x00000017180a7223 */ /* 0x080fe2000001000a */
[----:B------:R-:W-:-:S04]  /*d4b0*/  FMUL.FTZ R23, R4, R23 ;  /* 0x0000001704177220 */ /* 0x000fc80000410000 */
[----:B------:R-:W-:Y:S01]  /*d4c0*/  FFMA.FTZ R20, R24, R23, R37 ;  /* 0x0000001718147223 */ /* 0x000fe20000010025 */
[----:B------:R-:W-:Y:S01]  /*d4d0*/  FADD.FTZ R24, R15, R19 ;  /* 0x000000130f187221 */ /* 0x000fe20000010000 */
[----:B------:R-:W-:Y:S01]  /*d4e0*/  FMUL.FTZ R19, R5, R19 ;  /* 0x0000001305137220 */ /* 0x000fe20000410000 */
[----:B------:R-:W-:Y:S01]  /*d4f0*/  FADD.FTZ R45, R45, R23 ;  /* 0x000000172d2d7221 */ /* 0x000fe20000010000 */
[-C--:B--2---:R-:W-:Y:S01]  /*d500*/  FFMA.FTZ R10, R43, R22.reuse, R10 ;  /* 0x000000162b0a7223 */ /* 0x084fe2000001000a */
[----:B------:R-:W-:Y:S01]  /*d510*/  FADD.FTZ R11, R11, R22 ;  /* 0x000000160b0b7221 */ /* 0x000fe20000010000 */
[----:B------:R-:W-:Y:S01]  /*d520*/  FFMA.FTZ R23, R21, R19, R20 ;  /* 0x0000001315177223 */ /* 0x000fe20000010014 */
[----:B------:R-:W3:Y:S04]  /*d530*/  LDL.LU R15, [R1+0x308] ;  /* 0x00030800010f7983 */ /* 0x000ee80000300800 */
[----:B------:R-:W2:Y:S01]  /*d540*/  LDL.LU R21, [R1+0x3f0] ;  /* 0x0003f00001157983 */ /* 0x000ea20000300800 */
[----:B------:R-:W-:Y:S01]  /*d550*/  FMUL.FTZ R20, R4, R22 ;  /* 0x0000001604147220 */ /* 0x000fe20000410000 */
[----:B------:R-:W-:Y:S01]  /*d560*/  FADD.FTZ R45, R19, R45 ;  /* 0x0000002d132d7221 */ /* 0x000fe20000010000 */
[----:B------:R-:W-:Y:S01]  /*d570*/  FMUL.FTZ R19, R5, R17 ;  /* 0x0000001105137220 */ /* 0x000fe20000410000 */
[----:B------:R-:W4:Y:S01]  /*d580*/  LDL.LU R37, [R1+0x138] ;  /* 0x0001380001257983 */ /* 0x000f220000300800 */
[----:B------:R-:W-:Y:S01]  /*d590*/  FFMA.FTZ R23, R43, R20, R23 ;  /* 0x000000142b177223 */ /* 0x000fe20000010017 */
[----:B------:R-:W-:Y:S01]  /*d5a0*/  FADD.FTZ R45, R45, R20 ;  /* 0x000000142d2d7221 */ /* 0x000fe20000010000 */
[----:B------:R-:W-:Y:S01]  /*d5b0*/  FADD.FTZ R24, R24, R17 ;  /* 0x0000001118187221 */ /* 0x000fe20000010000 */
[----:B------:R-:W4:Y:S01]  /*d5c0*/  LDL.LU R43, [R1+0x2ec] ;  /* 0x0002ec00012b7983 */ /* 0x000f220000300800 */
[----:B------:R-:W-:Y:S01]  /*d5d0*/  FFMA.FTZ R23, R14, R19, R23 ;  /* 0x000000130e177223 */ /* 0x000fe20000010017 */
[----:B------:R-:W-:Y:S01]  /*d5e0*/  FADD.FTZ R45, R19, R45 ;  /* 0x0000002d132d7221 */ /* 0x000fe20000010000 */
[----:B--2---:R-:W-:-:S04]  /*d5f0*/  FMUL.FTZ R22, R4, R21 ;  /* 0x0000001504167220 */ /* 0x004fc80000410000 */
[----:B------:R-:W-:Y:S01]  /*d600*/  FFMA.FTZ R23, R44, R22, R23 ;  /* 0x000000162c177223 */ /* 0x000fe20000010017 */
[----:B------:R-:W-:Y:S02]  /*d610*/  FADD.FTZ R45, R45, R22 ;  /* 0x000000162d2d7221 */ /* 0x000fe40000010000 */
[----:B------:R-:W2:Y:S01]  /*d620*/  LDL.LU R22, [R1+0x30c] ;  /* 0x00030c0001167983 */ /* 0x000ea20000300800 */
[----:B------:R-:W-:Y:S01]  /*d630*/  FFMA.FTZ R20, R14, R17, R13 ;  /* 0x000000110e147223 */ /* 0x000fe2000001000d */
[----:B------:R-:W-:Y:S01]  /*d640*/  FMUL.FTZ R19, R5, R16 ;  /* 0x0000001005137220 */ /* 0x000fe20000410000 */
[----:B------:R-:W-:Y:S01]  /*d650*/  FFMA.FTZ R17, R44, R21, R10 ;  /* 0x000000152c117223 */ /* 0x000fe2000001000a */
[----:B------:R-:W-:Y:S01]  /*d660*/  FADD.FTZ R21, R11, R21 ;  /* 0x000000150b157221 */ /* 0x000fe20000010000 */
[----:B------:R-:W4:Y:S01]  /*d670*/  LDL.LU R14, [R1+0x144] ;  /* 0x00014400010e7983 */ /* 0x000f220000300800 */
[----:B------:R-:W-:Y:S01]  /*d680*/  FADD.FTZ R45, R19, R45 ;  /* 0x0000002d132d7221 */ /* 0x000fe20000010000 */
[----:B---3--:R-:W-:Y:S01]  /*d690*/  FFMA.FTZ R17, R15, R18, R17 ;  /* 0x000000120f117223 */ /* 0x008fe20000010011 */
[----:B------:R-:W-:Y:S01]  /*d6a0*/  FADD.FTZ R21, R21, R18 ;  /* 0x0000001215157221 */ /* 0x000fe20000010000 */
[----:B------:R-:W3:Y:S04]  /*d6b0*/  LDL.LU R44, [R1+0x148] ;  /* 0x00014800012c7983 */ /* 0x000ee80000300800 */
[----:B------:R-:W3:Y:S04]  /*d6c0*/  LDL.LU R11, [R1+0x3e4] ;  /* 0x0003e400010b7983 */ /* 0x000ee80000300800 */
[----:B------:R-:W3:Y:S04]  /*d6d0*/  LDL.LU R10, [R1+0x3e8] ;  /* 0x0003e800010a7983 */ /* 0x000ee80000300800 */
[----:B------:R-:W3:Y:S01]  /*d6e0*/  LDL.LU R13, [R1+0x3ec] ;  /* 0x0003ec00010d7983 */ /* 0x000ee20000300800 */
[C---:B--2---:R-:W-:Y:S01]  /*d6f0*/  FFMA.FTZ R20, R22.reuse, R16, R20 ;  /* 0x0000001016147223 */ /* 0x044fe20000010014 */
[----:B------:R-:W-:Y:S01]  /*d700*/  FFMA.FTZ R23, R22, R19, R23 ;  /* 0x0000001316177223 */ /* 0x000fe20000010017 */
[----:B------:R-:W-:-:S02]  /*d710*/  FMUL.FTZ R22, R4, R18 ;  /* 0x0000001204167220 */ /* 0x000fc40000410000 */
[----:B------:R-:W2:Y:S02]  /*d720*/  LDL.LU R18, [R1+0x3e0] ;  /* 0x0003e00001127983 */ /* 0x000ea40000300800 */
[----:B------:R-:W-:Y:S01]  /*d730*/  FFMA.FTZ R23, R15, R22, R23 ;  /* 0x000000160f177223 */ /* 0x000fe20000010017 */
[----:B------:R-:W-:Y:S01]  /*d740*/  FADD.FTZ R45, R45, R22 ;  /* 0x000000162d2d7221 */ /* 0x000fe20000010000 */
[-C--:B----4-:R-:W-:Y:S01]  /*d750*/  FMUL.FTZ R19, R5, R37.reuse ;  /* 0x0000002505137220 */ /* 0x090fe20000410000 */
[----:B------:R-:W4:Y:S01]  /*d760*/  LDL.LU R22, [R1+0x2f4] ;  /* 0x0002f40001167983 */ /* 0x000f220000300800 */
[----:B------:R-:W-:Y:S01]  /*d770*/  FADD.FTZ R16, R24, R16 ;  /* 0x0000001018107221 */ /* 0x000fe20000010000 */
[-C--:B--2---:R-:W-:Y:S01]  /*d780*/  FFMA.FTZ R17, R43, R18.reuse, R17 ;  /* 0x000000122b117223 */ /* 0x084fe20000010011 */
[----:B------:R-:W-:Y:S01]  /*d790*/  FADD.FTZ R21, R21, R18 ;  /* 0x0000001215157221 */ /* 0x000fe20000010000 */
[----:B------:R-:W2:Y:S01]  /*d7a0*/  LDL.LU R15, [R1+0x14c] ;  /* 0x00014c00010f7983 */ /* 0x000ea20000300800 */
[C---:B----4-:R-:W-:Y:S01]  /*d7b0*/  FFMA.FTZ R20, R22.reuse, R37, R20 ;  /* 0x0000002516147223 */ /* 0x050fe20000010014 */
[----:B------:R-:W-:Y:S01]  /*d7c0*/  FFMA.FTZ R23, R22, R19, R23 ;  /* 0x0000001316177223 */ /* 0x000fe20000010017 */
[----:B------:R-:W-:Y:S01]  /*d7d0*/  FMUL.FTZ R22, R4, R18 ;  /* 0x0000001204167220 */ /* 0x000fe20000410000 */
[----:B------:R-:W-:Y:S01]  /*d7e0*/  FADD.FTZ R45, R19, R45 ;  /* 0x0000002d132d7221 */ /* 0x000fe20000010000 */
[----:B------:R-:W4:Y:S01]  /*d7f0*/  LDL.LU R18, [R1+0x2dc] ;  /* 0x0002dc0001127983 */ /* 0x000f220000300800 */
[----:B------:R-:W-:Y:S01]  /*d800*/  FMUL.FTZ R19, R5, R14 ;  /* 0x0000000e05137220 */ /* 0x000fe20000410000 */
[----:B------:R-:W-:Y:S01]  /*d810*/  FFMA.FTZ R23, R43, R22, R23 ;  /* 0x000000162b177223 */ /* 0x000fe20000010017 */
[----:B------:R-:W-:Y:S01]  /*d820*/  FADD.FTZ R45, R45, R22 ;  /* 0x000000162d2d7221 */ /* 0x000fe20000010000 */
[----:B------:R-:W-:Y:S01]  /*d830*/  FADD.FTZ R16, R16, R37 ;  /* 0x0000002510107221 */ /* 0x000fe20000010000 */
[----:B------:R-:W2:Y:S02]  /*d840*/  LDL.LU R24, [R1+0x2c8] ;  /* 0x0002c80001187983 */ /* 0x000ea40000300800 */
[----:B------:R-:W-:Y:S01]  /*d850*/  FADD.FTZ R45, R19, R45 ;  /* 0x0000002d132d7221 */ /* 0x000fe20000010000 */
[----:B------:R-:W-:Y:S01]  /*d860*/  FADD.FTZ R16, R16, R14 ;  /* 0x0000000e10107221 */ /* 0x000fe20000010000 */
[----:B------:R-:W2:Y:S04]  /*d870*/  LDL.LU R37, [R1+0x2b4] ;  /* 0x0002b40001257983 */ /* 0x000ea80000300800 */
[----:B------:R-:W2:Y:S01]  /*d880*/  LDL.LU R22, [R1+0x150] ;  /* 0x0001500001167983 */ /* 0x000ea20000300800 */
[----:B---3--:R-:W-:-:S03]  /*d890*/  FADD.FTZ R21, R21, R44 ;  /* 0x0000002c15157221 */ /* 0x008fc60000010000 */
[----:B------:R-:W3:Y:S01]  /*d8a0*/  LDL.LU R43, [R1+0x154] ;  /* 0x00015400012b7983 */ /* 0x000ee20000300800 */
[C---:B----4-:R-:W-:Y:S01]  /*d8b0*/  FFMA.FTZ R23, R18.reuse, R19, R23 ;  /* 0x0000001312177223 */ /* 0x050fe20000010017 */
[----:B------:R-:W-:Y:S02]  /*d8c0*/  FFMA.FTZ R20, R18, R14, R20 ;  /* 0x0000000e12147223 */ /* 0x000fe40000010014 */
[----:B------:R-:W4:Y:S04]  /*d8d0*/  LDL.LU R19, [R1+0x2d8] ;  /* 0x0002d80001137983 */ /* 0x000f280000300800 */
[----:B------:R-:W2:Y:S01]  /*d8e0*/  LDL.LU R14, [R1+0x3dc] ;  /* 0x0003dc00010e7983 */ /* 0x000ea20000300800 */
[-C--:B------:R-:W-:Y:S01]  /*d8f0*/  FMUL.FTZ R18, R4, R44.reuse ;  /* 0x0000002c04127220 */ /* 0x080fe20000410000 */
[----:B----4-:R-:W-:-:S03]  /*d900*/  FFMA.FTZ R17, R19, R44, R17 ;  /* 0x0000002c13117223 */ /* 0x010fc60000010011 */
[----:B------:R-:W-:Y:S01]  /*d910*/  FFMA.FTZ R23, R19, R18, R23 ;  /* 0x0000001213177223 */ /* 0x000fe20000010017 */
[-C--:B--2---:R-:W-:Y:S01]  /*d920*/  FFMA.FTZ R20, R24, R14.reuse, R20 ;  /* 0x0000000e18147223 */ /* 0x084fe20000010014 */
[----:B------:R-:W-:Y:S01]  /*d930*/  FMUL.FTZ R19, R5, R14 ;  /* 0x0000000e05137220 */ /* 0x000fe20000410000 */
[----:B------:R-:W-:Y:S01]  /*d940*/  FADD.FTZ R16, R16, R14 ;  /* 0x0000000e10107221 */ /* 0x000fe20000010000 */
[----:B------:R-:W-:Y:S01]  /*d950*/  FADD.FTZ R45, R45, R18 ;  /* 0x000000122d2d7221 */ /* 0x000fe20000010000 */
[----:B------:R-:W2:Y:S01]  /*d960*/  LDL.LU R14, [R1+0x2bc] ;  /* 0x0002bc00010e7983 */ /* 0x000ea20000300800 */
[----:B------:R-:W-:Y:S01]  /*d970*/  FFMA.FTZ R23, R24, R19, R23 ;  /* 0x0000001318177223 */ /* 0x000fe20000010017 */
[----:B------:R-:W-:Y:S01]  /*d980*/  FMUL.FTZ R18, R4, R15 ;  /* 0x0000000f04127220 */ /* 0x000fe20000410000 */
[----:B------:R-:W-:Y:S01]  /*d990*/  FADD.FTZ R45, R19, R45 ;  /* 0x0000002d132d7221 */ /* 0x000fe20000010000 */
[----:B------:R-:W-:Y:S01]  /*d9a0*/  FADD.FTZ R21, R21, R15 ;  /* 0x0000000f15157221 */ /* 0x000fe20000010000 */
[----:B------:R-:W4:Y:S02]  /*d9b0*/  LDL.LU R19, [R1+0x2a4] ;  /* 0x0002a40001137983 */ /* 0x000f240000300800 */
[----:B------:R-:W-:-:S02]  /*d9c0*/  FADD.FTZ R45, R45, R18 ;  /* 0x000000122d2d7221 */ /* 0x000fc40000010000 */
[----:B------:R-:W4:Y:S01]  /*d9d0*/  LDL.LU R44, [R1+0x274] ;  /* 0x00027400012c7983 */ /* 0x000f220000300800 */
[----:B------:R-:W-:Y:S01]  /*d9e0*/  FFMA.FTZ R20, R37, R11, R20 ;  /* 0x0000000b25147223 */ /* 0x000fe20000010014 */
[----:B------:R-:W-:Y:S02]  /*d9f0*/  FADD.FTZ R16, R16, R11 ;  /* 0x0000000b10107221 */ /* 0x000fe40000010000 */
[----:B------:R-:W4:Y:S01]  /*da00*/  LDL.LU R24, [R1+0x158] ;  /* 0x0001580001187983 */ /* 0x000f220000300800 */
[C---:B--2---:R-:W-:Y:S01]  /*da10*/  FFMA.FTZ R17, R14.reuse, R15, R17 ;  /* 0x0000000f0e117223 */ /* 0x044fe20000010011 */
[----:B------:R-:W-:Y:S01]  /*da20*/  FFMA.FTZ R23, R14, R18, R23 ;  /* 0x000000120e177223 */ /* 0x000fe20000010017 */
[----:B------:R-:W-:Y:S01]  /*da30*/  FMUL.FTZ R14, R5, R11 ;  /* 0x0000000b050e7220 */ /* 0x000fe20000410000 */
[----:B------:R-:W2:Y:S03]  /*da40*/  LDL.LU R15, [R1+0x3d8] ;  /* 0x0003d800010f7983 */ /* 0x000ea60000300800 */
[----:B------:R-:W-:Y:S01]  /*da50*/  FFMA.FTZ R23, R37, R14, R23 ;  /* 0x0000000e25177223 */ /* 0x000fe20000010017 */
[----:B------:R-:W-:Y:S01]  /*da60*/  FADD.FTZ R45, R14, R45 ;  /* 0x0000002d0e2d7221 */ /* 0x000fe20000010000 */
[----:B------:R-:W-:Y:S01]  /*da70*/  FMUL.FTZ R18, R4, R22 ;  /* 0x0000001604127220 */ /* 0x000fe20000410000 */
[----:B------:R-:W2:Y:S01]  /*da80*/  LDL.LU R14, [R1+0x29c] ;  /* 0x00029c00010e7983 */ /* 0x000ea20000300800 */
[----:B---3--:R-:W-:-:S02]  /*da90*/  FMUL.FTZ R11, R5, R43 ;  /* 0x0000002b050b7220 */ /* 0x008fc40000410000 */
[----:B----4-:R-:W-:Y:S01]  /*daa0*/  FFMA.FTZ R23, R19, R18, R23 ;  /* 0x0000001213177223 */ /* 0x010fe20000010017 */
[----:B------:R-:W-:Y:S01]  /*dab0*/  FADD.FTZ R45, R45, R18 ;  /* 0x000000122d2d7221 */ /* 0x000fe20000010000 */
[----:B------:R-:W-:Y:S01]  /*dac0*/  FFMA.FTZ R17, R19, R22, R17 ;  /* 0x0000001613117223 */ /* 0x000fe20000010011 */
[----:B------:R-:W-:Y:S01]  /*dad0*/  FADD.FTZ R21, R21, R22 ;  /* 0x0000001615157221 */ /* 0x000fe20000010000 */
[----:B------:R-:W3:Y:S01]  /*dae0*/  LDL.LU R19, [R1+0x164] ;  /* 0x0001640001137983 */ /* 0x000ee20000300800 */
[----:B------:R-:W-:-:S03]  /*daf0*/  FADD.FTZ R45, R11, R45 ;  /* 0x0000002d0b2d7221 */ /* 0x000fc60000010000 */
[----:B------:R-:W4:Y:S04]  /*db00*/  LDL.LU R37, [R1+0x244] ;  /* 0x0002440001257983 */ /* 0x000f280000300800 */
[----:B------:R-:W4:Y:S01]  /*db10*/  LDL.LU R18, [R1+0x23c] ;  /* 0x00023c0001127983 */ /* 0x000f220000300800 */
[----:B------:R-:W-:-:S03]  /*db20*/  FADD.FTZ R16, R16, R43 ;  /* 0x0000002b10107221 */ /* 0x000fc60000010000 */
[----:B------:R-:W4:Y:S01]  /*db30*/  LDL.LU R22, [R1+0x168] ;  /* 0x0001680001167983 */ /* 0x000f220000300800 */
[C---:B--2---:R-:W-:Y:S01]  /*db40*/  FFMA.FTZ R20, R14.reuse, R43, R20 ;  /* 0x0000002b0e147223 */ /* 0x044fe20000010014 */
[----:B------:R-:W-:Y:S01]  /*db50*/  FFMA.FTZ R23, R14, R11, R23 ;  /* 0x0000000b0e177223 */ /* 0x000fe20000010017 */
[-C--:B------:R-:W-:Y:S01]  /*db60*/  FMUL.FTZ R14, R4, R15.reuse ;  /* 0x0000000f040e7220 */ /* 0x080fe20000410000 */
[C---:B------:R-:W-:Y:S01]  /*db70*/  FFMA.FTZ R17, R44.reuse, R15, R17 ;  /* 0x0000000f2c117223 */ /* 0x040fe20000010011 */
[----:B------:R-:W-:Y:S01]  /*db80*/  FADD.FTZ R21, R21, R15 ;  /* 0x0000000f15157221 */ /* 0x000fe20000010000 */
[----:B------:R-:W2:Y:S01]  /*db90*/  LDL.LU R43, [R1+0x22c] ;  /* 0x00022c00012b7983 */ /* 0x000ea20000300800 */
[----:B------:R-:W-:Y:S01]  /*dba0*/  FFMA.FTZ R23, R44, R14, R23 ;  /* 0x0000000e2c177223 */ /* 0x000fe20000010017 */
[----:B------:R-:W-:Y:S02]  /*dbb0*/  FADD.FTZ R45, R45, R14 ;  /* 0x0000000e2d2d7221 */ /* 0x000fe40000010000 */
[----:B------:R-:W3:Y:S01]  /*dbc0*/  LDL.LU R14, [R1+0x270] ;  /* 0x00027000010e7983 */ /* 0x000ee20000300800 */
[----:B------:R-:W-:-:S03]  /*dbd0*/  FMUL.FTZ R11, R5, R24 ;  /* 0x00000018050b7220 */ /* 0x000fc60000410000 */
[----:B------:R-:W4:Y:S01]  /*dbe0*/  LDL.LU R15, [R1+0x15c] ;  /* 0x00015c00010f7983 */ /* 0x000f220000300800 */
[----:B------:R-:W-:-:S03]  /*dbf0*/  FADD.FTZ R45, R11, R45 ;  /* 0x0000002d0b2d7221 */ /* 0x000fc60000010000 */
[----:B------:R-:W2:Y:S01]  /*dc00*/  LDL.LU R44, [R1+0x228] ;  /* 0x00022800012c7983 */ /* 0x000ea20000300800 */
[----:B---3--:R-:W-:-:S03]  /*dc10*/  FFMA.FTZ R23, R14, R11, R23 ;  /* 0x0000000b0e177223 */ /* 0x008fc60000010017 */
[----:B------:R-:W3:Y:S01]  /*dc20*/  LDL.LU R11, [R1+0x25c] ;  /* 0x00025c00010b7983 */ /* 0x000ee20000300800 */
[----:B------:R-:W-:Y:S01]  /*dc30*/  FFMA.FTZ R20, R14, R24, R20 ;  /* 0x000000180e147223 */ /* 0x000fe20000010014 */
[----:B----4-:R-:W-:Y:S01]  /*dc40*/  FMUL.FTZ R14, R4, R15 ;  /* 0x0000000f040e7220 */ /* 0x010fe20000410000 */
[----:B------:R-:W-:-:S03]  /*dc50*/  FADD.FTZ R21, R21, R15 ;  /* 0x0000000f15157221 */ /* 0x000fc60000010000 */
[----:B------:R-:W-:Y:S01]  /*dc60*/  FADD.FTZ R45, R45, R14 ;  /* 0x0000000e2d2d7221 */ /* 0x000fe20000010000 */
[----:B------:R-:W-:Y:S01]  /*dc70*/  FADD.FTZ R16, R16, R24 ;  /* 0x0000001810107221 */ /* 0x000fe20000010000 */
[----:B------:R-:W-:Y:S01]  /*dc80*/  FADD.FTZ R21, R21, R19 ;  /* 0x0000001315157221 */ /* 0x000fe20000010000 */
[----:B------:R-:W4:Y:S03]  /*dc90*/  LDL.LU R24, [R1+0x170] ;  /* 0x0001700001187983 */ /* 0x000f260000300800 */
[----:B------:R-:W-:Y:S01]  /*dca0*/  FADD.FTZ R21, R21, R13 ;  /* 0x0000000d15157221 */ /* 0x000fe20000010000 */
[C---:B---3--:R-:W-:Y:S01]  /*dcb0*/  FFMA.FTZ R17, R11.reuse, R15, R17 ;  /* 0x0000000f0b117223 */ /* 0x048fe20000010011 */
[----:B------:R-:W-:Y:S01]  /*dcc0*/  FFMA.FTZ R23, R11, R14, R23 ;  /* 0x0000000e0b177223 */ /* 0x000fe20000010017 */
[----:B------:R-:W-:Y:S01]  /*dcd0*/  FMUL.FTZ R11, R5, R10 ;  /* 0x0000000a050b7220 */ /* 0x000fe20000410000 */
[-C--:B------:R-:W-:Y:S01]  /*dce0*/  FMUL.FTZ R14, R4, R19.reuse ;  /* 0x00000013040e7220 */ /* 0x080fe20000410000 */
[----:B------:R-:W-:Y:S01]  /*dcf0*/  FFMA.FTZ R17, R18, R19, R17 ;  /* 0x0000001312117223 */ /* 0x000fe20000010011 */
[----:B------:R-:W3:Y:S01]  /*dd00*/  LDL.LU R15, [R1+0x214] ;  /* 0x00021400010f7983 */ /* 0x000ee20000300800 */
[----:B------:R-:W-:Y:S01]  /*dd10*/  FFMA.FTZ R23, R37, R11, R23 ;  /* 0x0000000b25177223 */ /* 0x000fe20000010017 */
[----:B------:R-:W-:Y:S01]  /*dd20*/  FADD.FTZ R45, R11, R45 ;  /* 0x0000002d0b2d7221 */ /* 0x000fe20000010000 */
[-C--:B------:R-:W-:Y:S01]  /*dd30*/  FMUL.FTZ R11, R4, R13.reuse ;  /* 0x0000000d040b7220 */ /* 0x080fe20000410000 */
[----:B--2---:R-:W-:Y:S01]  /*dd40*/  FFMA.FTZ R17, R44, R13, R17 ;  /* 0x0000000d2c117223 */ /* 0x004fe20000010011 */
[----:B------:R-:W-:Y:S01]  /*dd50*/  FFMA.FTZ R23, R18, R14, R23 ;  /* 0x0000000e12177223 */ /* 0x000fe20000010017 */
[----:B------:R-:W-:Y:S01]  /*dd60*/  FADD.FTZ R45, R45, R14 ;  /* 0x0000000e2d2d7221 */ /* 0x000fe20000010000 */
[----:B------:R-:W2:Y:S04]  /*dd70*/  LDL.LU R13, [R1+0x21c] ;  /* 0x00021c00010d7983 */ /* 0x000ea80000300800 */
[----:B------:R-:W3:Y:S01]  /*dd80*/  LDL.LU R14, [R1+0x174] ;  /* 0x00017400010e7983 */ /* 0x000ee20000300800 */
[----:B------:R-:W-:Y:S01]  /*dd90*/  FFMA.FTZ R20, R37, R10, R20 ;  /* 0x0000000a25147223 */ /* 0x000fe20000010014 */
[----:B------:R-:W-:Y:S01]  /*dda0*/  FADD.FTZ R16, R16, R10 ;  /* 0x0000000a10107221 */ /* 0x000fe20000010000 */
[----:B------:R-:W-:Y:S01]  /*ddb0*/  FMUL.FTZ R10, R5, R22 ;  /* 0x00000016050a7220 */ /* 0x000fe20000410000 */
[----:B------:R-:W3:Y:S03]  /*ddc0*/  LDL.LU R37, [R1+0x178] ;  /* 0x0001780001257983 */ /* 0x000ee60000300800 */
[----:B------:R-:W-:Y:S01]  /*ddd0*/  FFMA.FTZ R23, R43, R10, R23 ;  /* 0x0000000a2b177223 */ /* 0x000fe20000010017 */
[----:B------:R-:W-:Y:S01]  /*dde0*/  FADD.FTZ R45, R10, R45 ;  /* 0x0000002d0a2d7221 */ /* 0x000fe20000010000 */
[----:B----4-:R-:W-:Y:S01]  /*ddf0*/  FMUL.FTZ R10, R5, R24 ;  /* 0x00000018050a7220 */ /* 0x010fe20000410000 */
[----:B------:R-:W4:Y:S01]  /*de00*/  LDL.LU R19, [R1+0x1e4] ;  /* 0x0001e40001137983 */ /* 0x000f220000300800 */
[----:B------:R-:W-:Y:S01]  /*de10*/  FFMA.FTZ R23, R44, R11, R23 ;  /* 0x0000000b2c177223 */ /* 0x000fe20000010017 */
[----:B------:R-:W-:Y:S01]  /*de20*/  FADD.FTZ R45, R45, R11 ;  /* 0x0000000b2d2d7221 */ /* 0x000fe20000010000 */
[----:B------:R-:W-:Y:S01]  /*de30*/  FFMA.FTZ R20, R43, R22, R20 ;  /* 0x000000162b147223 */ /* 0x000fe20000010014 */
[----:B------:R-:W-:Y:S01]  /*de40*/  FADD.FTZ R16, R16, R22 ;  /* 0x0000001610107221 */ /* 0x000fe20000010000 */
[----:B------:R-:W4:Y:S01]  /*de50*/  LDL.LU R43, [R1+0x180] ;  /* 0x00018000012b7983 */ /* 0x000f220000300800 */
[----:B------:R-:W-:-:S03]  /*de60*/  FADD.FTZ R45, R10, R45 ;  /* 0x0000002d0a2d7221 */ /* 0x000fc60000010000 */
[----:B------:R-:W4:Y:S04]  /*de70*/  LDL.LU R22, [R1+0x1f0] ;  /* 0x0001f00001167983 */ /* 0x000f280000300800 */
[----:B------:R-:W4:Y:S04]  /*de80*/  LDL.LU R44, [R1+0x184] ;  /* 0x00018400012c7983 */ /* 0x000f280000300800 */
[----:B------:R-:W4:Y:S01]  /*de90*/  LDL.LU R18, [R1+0x1fc] ;  /* 0x0001fc0001127983 */ /* 0x000f220000300800 */
[----:B--2---:R-:W-:Y:S01]  /*dea0*/  FFMA.FTZ R23, R13, R10, R23 ;  /* 0x0000000a0d177223 */ /* 0x004fe20000010017 */
[----:B---3--:R-:W-:-:S04]  /*deb0*/  FMUL.FTZ R11, R4, R14 ;  /* 0x0000000e040b7220 */ /* 0x008fc80000410000 */
[----:B------:R-:W-:Y:S01]  /*dec0*/  FFMA.FTZ R23, R15, R11, R23 ;  /* 0x0000000b0f177223 */ /* 0x000fe20000010017 */
[----:B------:R-:W-:Y:S02]  /*ded0*/  FADD.FTZ R45, R45, R11 ;  /* 0x0000000b2d2d7221 */ /* 0x000fe40000010000 */
[----:B------:R-:W2:Y:S01]  /*dee0*/  LDL.LU R11, [R1+0x210] ;  /* 0x00021000010b7983 */ /* 0x000ea20000300800 */
[----:B------:R-:W-:Y:S01]  /*def0*/  FFMA.FTZ R20, R13, R24, R20 ;  /* 0x000000180d147223 */ /* 0x000fe20000010014 */
[----:B------:R-:W-:Y:S02]  /*df00*/  FADD.FTZ R16, R16, R24 ;  /* 0x0000001810107221 */ /* 0x000fe40000010000 */
[----:B------:R-:W3:Y:S01]  /*df10*/  LDL.LU R24, [R1+0x3d4] ;  /* 0x0003d40001187983 */ /* 0x000ee20000300800 */
[----:B------:R-:W-:Y:S01]  /*df20*/  FMUL.FTZ R10, R5, R37 ;  /* 0x00000025050a7220 */ /* 0x000fe20000410000 */
[----:B------:R-:W-:Y:S01]  /*df30*/  FADD.FTZ R16, R16, R37 ;  /* 0x0000002510107221 */ /* 0x000fe20000010000 */
[----:B------:R-:W-:Y:S01]  /*df40*/  FFMA.FTZ R17, R15, R14, R17 ;  /* 0x0000000e0f117223 */ /* 0x000fe20000010011 */
[----:B------:R-:W3:Y:S01]  /*df50*/  LDL.LU R13, [R1+0x208] ;  /* 0x00020800010d7983 */ /* 0x000ee20000300800 */
[----:B------:R-:W-:Y:S01]  /*df60*/  FADD.FTZ R45, R10, R45 ;  /* 0x0000002d0a2d7221 */ /* 0x000fe20000010000 */
[----:B----4-:R-:W-:-:S02]  /*df70*/  FADD.FTZ R16, R16, R43 ;  /* 0x0000002b10107221 */ /* 0x010fc40000010000 */
[----:B------:R-:W4:Y:S01]  /*df80*/  LDL.LU R15, [R1+0x18c] ;  /* 0x00018c00010f7983 */ /* 0x000f220000300800 */
[----:B------:R-:W-:-:S03]  /*df90*/  FADD.FTZ R21, R21, R14 ;  /* 0x0000000e15157221 */ /* 0x000fc60000010000 */
[----:B------:R-:W4:Y:S01]  /*dfa0*/  LDL.LU R14, [R1+0x204] ;  /* 0x00020400010e7983 */ /* 0x000f220000300800 */
[C---:B--2---:R-:W-:Y:S01]  /*dfb0*/  FFMA.FTZ R20, R11.reuse, R37, R20 ;  /* 0x000000250b147223 */ /* 0x044fe20000010014 */
[----:B------:R-:W-:Y:S01]  /*dfc0*/  FFMA.FTZ R23, R11, R10, R23 ;  /* 0x0000000a0b177223 */ /* 0x000fe20000010017 */
[-C--:B------:R-:W-:Y:S01]  /*dfd0*/  FMUL.FTZ R10, R5, R43.reuse ;  /* 0x0000002b050a7220 */ /* 0x080fe20000410000 */
[----:B------:R-:W2:Y:S01]  /*dfe0*/  LDL.LU R37, [R1+0x3d0] ;  /* 0x0003d00001257983 */ /* 0x000ea20000300800 */
[----:B------:R-:W-:-:S03]  /*dff0*/  FFMA.FTZ R20, R22, R43, R20 ;  /* 0x0000002b16147223 */ /* 0x000fc60000010014 */
[----:B------:R-:W2:Y:S01]  /*e000*/  LDL.LU R43, [R1+0x3cc] ;  /* 0x0003cc00012b7983 */ /* 0x000ea20000300800 */
[----:B---3--:R-:W-:-:S04]  /*e010*/  FMUL.FTZ R11, R4, R24 ;  /* 0x00000018040b7220 */ /* 0x008fc80000410000 */
[----:B------:R-:W-:Y:S01]  /*e020*/  FFMA.FTZ R23, R19, R11, R23 ;  /* 0x0000000b13177223 */ /* 0x000fe20000010017 */
[----:B------:R-:W-:Y:S01]  /*e030*/  FADD.FTZ R45, R45, R11 ;  /* 0x0000000b2d2d7221 */ /* 0x000fe20000010000 */
[----:B------:R-:W-:Y:S02]  /*e040*/  FMUL.FTZ R11, R4, R44 ;  /* 0x0000002c040b7220 */ /* 0x000fe40000410000 */
[----:B------:R-:W-:Y:S01]  /*e050*/  FFMA.FTZ R23, R22, R10, R23 ;  /* 0x0000000a16177223 */ /* 0x000fe20000010017 */
[----:B------:R-:W-:Y:S01]  /*e060*/  FADD.FTZ R45, R10, R45 ;  /* 0x0000002d0a2d7221 */ /* 0x000fe20000010000 */
[----:B------:R-:W-:Y:S01]  /*e070*/  FFMA.FTZ R17, R19, R24, R17 ;  /* 0x0000001813117223 */ /* 0x000fe20000010011 */
[----:B------:R-:W-:Y:S01]  /*e080*/  FADD.FTZ R21, R21, R24 ;  /* 0x0000001815157221 */ /* 0x000fe20000010000 */
[----:B------:R-:W-:Y:S01]  /*e090*/  FFMA.FTZ R23, R18, R11, R23 ;  /* 0x0000000b12177223 */ /* 0x000fe20000010017 */
[----:B------:R-:W-:Y:S01]  /*e0a0*/  FADD.FTZ R45, R45, R11 ;  /* 0x0000000b2d2d7221 */ /* 0x000fe20000010000 */
[----:B----4-:R-:W-:Y:S01]  /*e0b0*/  FMUL.FTZ R11, R4, R15 ;  /* 0x0000000f040b7220 */ /* 0x010fe20000410000 */
[----:B------:R-:W3:Y:S04]  /*e0c0*/  LDL.LU R24, [R1+0x1ac] ;  /* 0x0001ac0001187983 */ /* 0x000ee80000300800 */
[----:B------:R-:W4:Y:S04]  /*e0d0*/  LDL.LU R19, [R1+0x1a8] ;  /* 0x0001a80001137983 */ /* 0x000f280000300800 */
[----:B------:R-:W4:Y:S01]  /*e0e0*/  LDL.LU R22, [R1+0x1a4] ;  /* 0x0001a40001167983 */ /* 0x000f220000300800 */
[----:B--2---:R-:W-:-:S04]  /*e0f0*/  FMUL.FTZ R10, R5, R43 ;  /* 0x0000002b050a7220 */ /* 0x004fc80000410000 */
[----:B------:R-:W-:Y:S01]  /*e100*/  FFMA.FTZ R23, R13, R10, R23 ;  /* 0x0000000a0d177223 */ /* 0x000fe20000010017 */
[----:B------:R-:W-:-:S03]  /*e110*/  FADD.FTZ R45, R10, R45 ;  /* 0x0000002d0a2d7221 */ /* 0x000fc60000010000 */
[----:B------:R-:W-:Y:S01]  /*e120*/  FFMA.FTZ R23, R14, R11, R23 ;  /* 0x0000000b0e177223 */ /* 0x000fe20000010017 */
[----:B------:R-:W-:Y:S02]  /*e130*/  FADD.FTZ R45, R45, R11 ;  /* 0x0000000b2d2d7221 */ /* 0x000fe40000010000 */
[----:B------:R-:W2:Y:S01]  /*e140*/  LDL.LU R11, [R1+0x200] ;  /* 0x00020000010b7983 */ /* 0x000ea20000300800 */
[----:B---3--:R-:W-:-:S04]  /*e150*/  FMUL.FTZ R10, R5, R24 ;  /* 0x00000018050a7220 */ /* 0x008fc80000410000 */
[----:B------:R-:W-:Y:S01]  /*e160*/  FADD.FTZ R45, R10, R45 ;  /* 0x0000002d0a2d7221 */ /* 0x000fe20000010000 */
[----:B--2---:R-:W-:Y:S02]  /*e170*/  FFMA.FTZ R23, R11, R10, R23 ;  /* 0x0000000a0b177223 */ /* 0x004fe40000010017 */
[----:B------:R-:W2:Y:S01]  /*e180*/  LDL.LU R10, [R1+0x1f8] ;  /* 0x0001f800010a7983 */ /* 0x000ea20000300800 */
[----:B------:R-:W-:Y:S01]  /*e190*/  FFMA.FTZ R20, R13, R43, R20 ;  /* 0x0000002b0d147223 */ /* 0x000fe20000010014 */
[----:B------:R-:W-:Y:S02]  /*e1a0*/  FFMA.FTZ R17, R18, R44, R17 ;  /* 0x0000002c12117223 */ /* 0x000fe40000010011 */
[----:B------:R-:W3:Y:S01]  /*e1b0*/  LDL.LU R18, [R1+0x19c] ;  /* 0x00019c0001127983 */ /* 0x000ee20000300800 */
[----:B------:R-:W-:Y:S01]  /*e1c0*/  FFMA.FTZ R20, R11, R24, R20 ;  /* 0x000000180b147223 */ /* 0x000fe20000010014 */
[----:B----4-:R-:W-:Y:S02]  /*e1d0*/  FMUL.FTZ R11, R4, R19 ;  /* 0x00000013040b7220 */ /* 0x010fe40000410000 */
[----:B------:R-:W4:Y:S02]  /*e1e0*/  LDL.LU R13, [R1+0x198] ;  /* 0x00019800010d7983 */ /* 0x000f240000300800 */
[----:B------:R-:W-:Y:S01]  /*e1f0*/  FADD.FTZ R45, R45, R11 ;  /* 0x0000000b2d2d7221 */ /* 0x000fe20000010000 */
[----:B--2---:R-:W-:-:S02]  /*e200*/  FFMA.FTZ R23, R10, R11, R23 ;  /* 0x0000000b0a177223 */ /* 0x004fc40000010017 */
[----:B------:R-:W2:Y:S01]  /*e210*/  LDL.LU R11, [R1+0x1f4] ;  /* 0x0001f400010b7983 */ /* 0x000ea20000300800 */
[----:B------:R-:W-:Y:S01]  /*e220*/  FFMA.FTZ R17, R14, R15, R17 ;  /* 0x0000000f0e117223 */ /* 0x000fe20000010011 */
[----:B------:R-:W-:Y:S01]  /*e230*/  FADD.FTZ R21, R21, R44 ;  /* 0x0000002c15157221 */ /* 0x000fe20000010000 */
[----:B------:R-:W-:Y:S01]  /*e240*/  FADD.FTZ R16, R16, R43 ;  /* 0x0000002b10107221 */ /* 0x000fe20000010000 */
[----:B------:R-:W4:Y:S01]  /*e250*/  LDL.LU R14, [R1+0x194] ;  /* 0x00019400010e7983 */ /* 0x000f220000300800 */
[----:B------:R-:W-:Y:S01]  /*e260*/  FFMA.FTZ R17, R10, R19, R17 ;  /* 0x000000130a117223 */ /* 0x000fe20000010011 */
[----:B------:R-:W-:Y:S01]  /*e270*/  FMUL.FTZ R10, R5, R22 ;  /* 0x00000016050a7220 */ /* 0x000fe20000410000 */
[----:B------:R-:W-:Y:S01]  /*e280*/  FADD.FTZ R21, R21, R15 ;  /* 0x0000000f15157221 */ /* 0x000fe20000010000 */
[----:B------:R-:W4:Y:S02]  /*e290*/  LDL.LU R43, [R1+0x1e0] ;  /* 0x0001e000012b7983 */ /* 0x000f240000300800 */
[----:B------:R-:W-:Y:S01]  /*e2a0*/  FADD.FTZ R45, R10, R45 ;  /* 0x0000002d0a2d7221 */ /* 0x000fe20000010000 */
[----:B------:R-:W-:Y:S01]  /*e2b0*/  FADD.FTZ R16, R16, R24 ;  /* 0x0000001810107221 */ /* 0x000fe20000010000 */
[----:B------:R-:W4:Y:S04]  /*e2c0*/  LDL.LU R15, [R1+0x190] ;  /* 0x00019000010f7983 */ /* 0x000f280000300800 */
[----:B------:R-:W4:Y:S04]  /*e2d0*/  LDL.LU R24, [R1+0x1dc] ;  /* 0x0001dc0001187983 */ /* 0x000f280000300800 */
[----:B------:R-:W4:Y:S01]  /*e2e0*/  LDL.LU R44, [R1+0x3c8] ;  /* 0x0003c800012c7983 */ /* 0x000f220000300800 */
[----:B--2---:R-:W-:-:S03]  /*e2f0*/  FFMA.FTZ R23, R11, R10, R23 ;  /* 0x0000000a0b177223 */ /* 0x004fc60000010017 */
[----:B------:R-:W2:Y:S01]  /*e300*/  LDL.LU R10, [R1+0x1ec] ;  /* 0x0001ec00010a7983 */ /* 0x000ea20000300800 */
[----:B------:R-:W-:Y:S01]  /*e310*/  FFMA.FTZ R20, R11, R22, R20 ;  /* 0x000000160b147223 */ /* 0x000fe20000010014 */
[----:B---3--:R-:W-:-:S04]  /*e320*/  FMUL.FTZ R11, R4, R18 ;  /* 0x00000012040b7220 */ /* 0x008fc80000410000 */
[----:B------:R-:W-:Y:S01]  /*e330*/  FADD.FTZ R45, R45, R11 ;  /* 0x0000000b2d2d7221 */ /* 0x000fe20000010000 */
[----:B------:R-:W-:Y:S02]  /*e340*/  FADD.FTZ R21, R21, R19 ;  /* 0x0000001315157221 */ /* 0x000fe40000010000 */
[----:B------:R-:W3:Y:S01]  /*e350*/  LDL.LU R19, [R1+0x1d8] ;  /* 0x0001d80001137983 */ /* 0x000ee20000300800 */
[----:B------:R-:W-:-:S03]  /*e360*/  FADD.FTZ R16, R16, R22 ;  /* 0x0000001610107221 */ /* 0x000fc60000010000 */
[----:B------:R-:W3:Y:S01]  /*e370*/  LDL.LU R22, [R1+0x1d4] ;  /* 0x0001d40001167983 */ /* 0x000ee20000300800 */
[----:B--2---:R-:W-:-:S03]  /*e380*/  FFMA.FTZ R23, R10, R11, R23 ;  /* 0x0000000b0a177223 */ /* 0x004fc60000010017 */
[----:B------:R-:W2:Y:S01]  /*e390*/  LDL.LU R11, [R1+0x1e8] ;  /* 0x0001e800010b7983 */ /* 0x000ea20000300800 */
[----:B------:R-:W-:Y:S01]  /*e3a0*/  FFMA.FTZ R17, R10, R18, R17 ;  /* 0x000000120a117223 */ /* 0x000fe20000010011 */
[----:B------:R-:W-:Y:S02]  /*e3b0*/  FADD.FTZ R21, R21, R18 ;  /* 0x0000001215157221 */ /* 0x000fe40000010000 */
[----:B------:R-:W2:Y:S01]  /*e3c0*/  LDL.LU R18, [R1+0x1d0] ;  /* 0x0001d00001127983 */ /* 0x000ea20000300800 */
[-C--:B----4-:R-:W-:Y:S01]  /*e3d0*/  FMUL.FTZ R10, R5, R13.reuse ;  /* 0x0000000d050a7220 */ /* 0x090fe20000410000 */
[----:B------:R-:W-:Y:S01]  /*e3e0*/  FADD.FTZ R16, R16, R13 ;  /* 0x0000000d10107221 */ /* 0x000fe20000010000 */
[----:B------:R-:W-:Y:S01]  /*e3f0*/  FFMA.FTZ R17, R43, R14, R17 ;  /* 0x0000000e2b117223 */ /* 0x000fe20000010011 */
[----:B------:R-:W-:Y:S01]  /*e400*/  FADD.FTZ R21, R21, R14 ;  /* 0x0000000e15157221 */ /* 0x000fe20000010000 */
[----:B------:R-:W-:Y:S01]  /*e410*/  FADD.FTZ R45, R10, R45 ;  /* 0x0000002d0a2d7221 */ /* 0x000fe20000010000 */
[----:B------:R-:W-:Y:S01]  /*e420*/  FADD.FTZ R16, R16, R15 ;  /* 0x0000000f10107221 */ /* 0x000fe20000010000 */
[----:B---3--:R-:W-:Y:S01]  /*e430*/  FFMA.FTZ R17, R19, R44, R17 ;  /* 0x0000002c13117223 */ /* 0x008fe20000010011 */
[C---:B--2---:R-:W-:Y:S01]  /*e440*/  FFMA.FTZ R20, R11.reuse, R13, R20 ;  /* 0x0000000d0b147223 */ /* 0x044fe20000010014 */
[----:B------:R-:W-:Y:S01]  /*e450*/  FFMA.FTZ R23, R11, R10, R23 ;  /* 0x0000000a0b177223 */ /* 0x000fe20000010017 */
[----:B------:R-:W2:Y:S01]  /*e460*/  LDL.LU R13, [R1+0x1cc] ;  /* 0x0001cc00010d7983 */ /* 0x000ea20000300800 */
[----:B------:R-:W-:Y:S01]  /*e470*/  FMUL.FTZ R11, R4, R14 ;  /* 0x0000000e040b7220 */ /* 0x000fe20000410000 */
[----:B------:R-:W-:-:S02]  /*e480*/  FMUL.FTZ R10, R5, R15 ;  /* 0x0000000f050a7220 */ /* 0x000fc40000410000 */
[----:B------:R-:W3:Y:S01]  /*e490*/  LDL.LU R14, [R1+0x1c8] ;  /* 0x0001c800010e7983 */ /* 0x000ee20000300800 */
[----:B------:R-:W-:Y:S01]  /*e4a0*/  FFMA.FTZ R23, R43, R11, R23 ;  /* 0x0000000b2b177223 */ /* 0x000fe20000010017 */
[C---:B------:R-:W-:Y:S01]  /*e4b0*/  FFMA.FTZ R20, R24.reuse, R15, R20 ;  /* 0x0000000f18147223 */ /* 0x040fe20000010014 */
[----:B------:R-:W-:Y:S01]  /*e4c0*/  FADD.FTZ R45, R45, R11 ;  /* 0x0000000b2d2d7221 */ /* 0x000fe20000010000 */
[----:B------:R-:W4:Y:S01]  /*e4d0*/  LDL.LU R15, [R1+0x1c4] ;  /* 0x0001c400010f7983 */ /* 0x000f220000300800 */
[----:B------:R-:W-:Y:S01]  /*e4e0*/  FFMA.FTZ R23, R24, R10, R23 ;  /* 0x0000000a18177223 */ /* 0x000fe20000010017 */
[----:B------:R-:W-:Y:S01]  /*e4f0*/  FMUL.FTZ R11, R4, R44 ;  /* 0x0000002c040b7220 */ /* 0x000fe20000410000 */
[----:B------:R-:W-:Y:S01]  /*e500*/  FADD.FTZ R45, R10, R45 ;  /* 0x0000002d0a2d7221 */ /* 0x000fe20000010000 */
[-C--:B------:R-:W-:Y:S01]  /*e510*/  FMUL.FTZ R10, R5, R37.reuse ;  /* 0x00000025050a7220 */ /* 0x080fe20000410000 */
[----:B------:R-:W-:Y:S01]  /*e520*/  FFMA.FTZ R20, R22, R37, R20 ;  /* 0x0000002516147223 */ /* 0x000fe20000010014 */
[----:B------:R-:W-:Y:S01]  /*e530*/  FFMA.FTZ R23, R19, R11, R23 ;  /* 0x0000000b13177223 */ /* 0x000fe20000010017 */
[----:B------:R-:W-:Y:S01]  /*e540*/  FFMA.FTZ R17, R18, R42, R17 ;  /* 0x0000002a12117223 */ /* 0x000fe20000010011 */
[----:B------:R-:W4:Y:S02]  /*e550*/  LDL.LU R19, [R1+0x1c0] ;  /* 0x0001c00001137983 */ /* 0x000f240000300800 */
[----:B------:R-:W-:-:S02]  /*e560*/  FFMA.FTZ R23, R22, R10, R23 ;  /* 0x0000000a16177223 */ /* 0x000fc40000010017 */
[----:B------:R-:W4:Y:S01]  /*e570*/  LDL.LU R22, [R1+0x1bc] ;  /* 0x0001bc0001167983 */ /* 0x000f220000300800 */
[----:B------:R-:W-:Y:S01]  /*e580*/  FADD.FTZ R45, R45, R11 ;  /* 0x0000000b2d2d7221 */ /* 0x000fe20000010000 */
[----:B------:R-:W-:Y:S01]  /*e590*/  FMUL.FTZ R11, R4, R42 ;  /* 0x0000002a040b7220 */ /* 0x000fe20000410000 */
[----:B------:R-:W-:Y:S01]  /*e5a0*/  FADD.FTZ R21, R21, R44 ;  /* 0x0000002c15157221 */ /* 0x000fe20000010000 */
[----:B------:R-:W4:Y:S02]  /*e5b0*/  LDL.LU R43, [R1+0x1b0] ;  /* 0x0001b000012b7983 */ /* 0x000f240000300800 */
[----:B------:R-:W-:Y:S02]  /*e5c0*/  FFMA.FTZ R23, R18, R11, R23 ;  /* 0x0000000b12177223 */ /* 0x000fe40000010017 */
[----:B------:R-:W4:Y:S01]  /*e5d0*/  LDL.LU R18, [R1+0x1b8] ;  /* 0x0001b80001127983 */ /* 0x000f220000300800 */
[----:B------:R-:W-:Y:S01]  /*e5e0*/  FADD.FTZ R45, R10, R45 ;  /* 0x0000002d0a2d7221 */ /* 0x000fe20000010000 */
[----:B------:R-:W-:-:S02]  /*e5f0*/  FMUL.FTZ R10, R5, R35 ;  /* 0x00000023050a7220 */ /* 0x000fc40000410000 */
[----:B------:R-:W4:Y:S01]  /*e600*/  LDL.LU R44, [R1+0x1b4] ;  /* 0x0001b400012c7983 */ /* 0x000f220000300800 */
[----:B------:R-:W-:Y:S01]  /*e610*/  FADD.FTZ R45, R45, R11 ;  /* 0x0000000b2d2d7221 */ /* 0x000fe20000010000 */
[----:B------:R-:W-:Y:S02]  /*e620*/  FMUL.FTZ R11, R4, R41 ;  /* 0x00000029040b7220 */ /* 0x000fe40000410000 */
[----:B------:R-:W4:Y:S01]  /*e630*/  LDL.LU R24, [R1+0x1a0] ;  /* 0x0001a00001187983 */ /* 0x000f220000300800 */
[----:B------:R-:W-:-:S04]  /*e640*/  FADD.FTZ R45, R10, R45 ;  /* 0x0000002d0a2d7221 */ /* 0x000fc80000010000 */
[----:B------:R-:W-:Y:S01]  /*e650*/  FADD.FTZ R45, R45, R11 ;  /* 0x0000000b2d2d7221 */ /* 0x000fe20000010000 */
[C---:B--2---:R-:W-:Y:S01]  /*e660*/  FFMA.FTZ R23, R13.reuse, R10, R23 ;  /* 0x0000000a0d177223 */ /* 0x044fe20000010017 */
[----:B------:R-:W-:Y:S01]  /*e670*/  FFMA.FTZ R20, R13, R35, R20 ;  /* 0x000000230d147223 */ /* 0x000fe20000010014 */
[----:B------:R-:W-:Y:S02]  /*e680*/  FMUL.FTZ R10, R5, R31 ;  /* 0x0000001f050a7220 */ /* 0x000fe40000410000 */
[C---:B---3--:R-:W-:Y:S01]  /*e690*/  FFMA.FTZ R23, R14.reuse, R11, R23 ;  /* 0x0000000b0e177223 */ /* 0x048fe20000010017 */
[----:B------:R-:W-:Y:S01]  /*e6a0*/  FFMA.FTZ R17, R14, R41, R17 ;  /* 0x000000290e117223 */ /* 0x000fe20000010011 */
[----:B------:R-:W-:Y:S01]  /*e6b0*/  FMUL.FTZ R11, R4, R40 ;  /* 0x00000028040b7220 */ /* 0x000fe20000410000 */
[C---:B----4-:R-:W-:Y:S01]  /*e6c0*/  FFMA.FTZ R20, R15.reuse, R31, R20 ;  /* 0x0000001f0f147223 */ /* 0x050fe20000010014 */
[----:B------:R-:W-:Y:S02]  /*e6d0*/  FFMA.FTZ R23, R15, R10, R23 ;  /* 0x0000000a0f177223 */ /* 0x000fe40000010017 */
[----:B------:R-:W2:Y:S01]  /*e6e0*/  LDL.LU R15, [R1+0x188] ;  /* 0x00018800010f7983 */ /* 0x000ea20000300800 */
[----:B------:R-:W-:Y:S01]  /*e6f0*/  FADD.FTZ R45, R10, R45 ;  /* 0x0000002d0a2d7221 */ /* 0x000fe20000010000 */
[----:B------:R-:W-:Y:S01]  /*e700*/  FMUL.FTZ R10, R5, R34 ;  /* 0x00000022050a7220 */ /* 0x000fe20000410000 */
[C---:B------:R-:W-:Y:S01]  /*e710*/  FFMA.FTZ R17, R19.reuse, R40, R17 ;  /* 0x0000002813117223 */ /* 0x040fe20000010011 */
[----:B------:R-:W-:-:S02]  /*e720*/  FFMA.FTZ R23, R19, R11, R23 ;  /* 0x0000000b13177223 */ /* 0x000fc40000010017 */
[----:B------:R-:W3:Y:S01]  /*e730*/  LDL.LU R19, [R1+0x17c] ;  /* 0x00017c0001137983 */ /* 0x000ee20000300800 */
[C---:B------:R-:W-:Y:S01]  /*e740*/  FFMA.FTZ R20, R22.reuse, R34, R20 ;  /* 0x0000002216147223 */ /* 0x040fe20000010014 */
[----:B------:R-:W-:Y:S02]  /*e750*/  FFMA.FTZ R14, R22, R10, R23 ;  /* 0x0000000a160e7223 */ /* 0x000fe40000010017 */
[----:B------:R-:W4:Y:S01]  /*e760*/  LDL.LU R22, [R1+0x16c] ;  /* 0x00016c0001167983 */ /* 0x000f220000300800 */
[----:B------:R-:W-:Y:S01]  /*e770*/  FADD.FTZ R45, R45, R11 ;  /* 0x0000000b2d2d7221 */ /* 0x000fe20000010000 */
[----:B------:R-:W-:Y:S01]  /*e780*/  FMUL.FTZ R11, R4, R39 ;  /* 0x00000027040b7220 */ /* 0x000fe20000410000 */
[----:B------:R-:W-:Y:S02]  /*e790*/  FMUL.FTZ R13, R5, R29 ;  /* 0x0000001d050d7220 */ /* 0x000fe40000410000 */
[----:B------:R-:W-:Y:S01]  /*e7a0*/  FADD.FTZ R10, R10, R45 ;  /* 0x0000002d0a0a7221 */ /* 0x000fe20000010000 */
[C---:B------:R-:W-:Y:S01]  /*e7b0*/  FFMA.FTZ R14, R18.reuse, R11, R14 ;  /* 0x0000000b120e7223 */ /* 0x040fe2000001000e */
[----:B------:R-:W-:-:S02]  /*e7c0*/  FFMA.FTZ R17, R18, R39, R17 ;  /* 0x0000002712117223 */ /* 0x000fc40000010011 */
[----:B------:R-:W-:Y:S01]  /*e7d0*/  FADD.FTZ R18, R10, R11 ;  /* 0x0000000b0a127221 */ /* 0x000fe20000010000 */
[----:B------:R-:W-:Y:S01]  /*e7e0*/  FFMA.FTZ R11, R44, R13, R14 ;  /* 0x0000000d2c0b7223 */ /* 0x000fe2000001000e */
[C---:B------:R-:W-:Y:S02]  /*e7f0*/  FMUL.FTZ R10, R4.reuse, R38 ;  /* 0x00000026040a7220 */ /* 0x040fe40000410000 */
[----:B------:R-:W-:Y:S02]  /*e800*/  FADD.FTZ R13, R13, R18 ;  /* 0x000000120d0d7221 */ /* 0x000fe40000010000 */
[----:B------:R-:W-:Y:S01]  /*e810*/  FFMA.FTZ R14, R43, R10, R11 ;  /* 0x0000000a2b0e7223 */ /* 0x000fe2000001000b */
[----:B------:R-:W-:Y:S01]  /*e820*/  FMUL.FTZ R11, R5, R27 ;  /* 0x0000001b050b7220 */ /* 0x000fe20000410000 */
[----:B------:R-:W-:Y:S01]  /*e830*/  FFMA.FTZ R17, R43, R38, R17 ;  /* 0x000000262b117223 */ /* 0x000fe20000010011 */
[----:B------:R-:W-:Y:S01]  /*e840*/  FADD.FTZ R10, R13, R10 ;  /* 0x0000000a0d0a7221 */ /* 0x000fe20000010000 */
[----:B------:R-:W-:Y:S01]  /*e850*/  FMUL.FTZ R13, R4, R36 ;  /* 0x00000024040d7220 */ /* 0x000fe20000410000 */
[----:B------:R-:W-:Y:S01]  /*e860*/  FFMA.FTZ R14, R24, R11, R14 ;  /* 0x0000000b180e7223 */ /* 0x000fe2000001000e */
[----:B------:R-:W-:Y:S01]  /*e870*/  FADD.FTZ R16, R16, R37 ;  /* 0x0000002510107221 */ /* 0x000fe20000010000 */
[----:B------:R-:W-:-:S03]  /*e880*/  FADD.FTZ R10, R11, R10 ;  /* 0x0000000a0b0a7221 */ /* 0x000fc60000010000 */
[----:B------:R-:W-:Y:S01]  /*e890*/  FADD.FTZ R16, R16, R35 ;  /* 0x0000002310107221 */ /* 0x000fe20000010000 */
[----:B------:R-:W-:-:S03]  /*e8a0*/  FFMA.FTZ R20, R44, R29, R20 ;  /* 0x0000001d2c147223 */ /* 0x000fc60000010014 */
[----:B------:R-:W-:Y:S01]  /*e8b0*/  FADD.FTZ R16, R16, R31 ;  /* 0x0000001f10107221 */ /* 0x000fe20000010000 */
[----:B------:R-:W-:-:S03]  /*e8c0*/  FFMA.FTZ R20, R24, R27, R20 ;  /* 0x0000001b18147223 */ /* 0x000fc60000010014 */
[----:B------:R-:W-:-:S04]  /*e8d0*/  FADD.FTZ R16, R16, R34 ;  /* 0x0000002210107221 */ /* 0x000fc80000010000 */
[----:B------:R-:W-:Y:S01]  /*e8e0*/  FADD.FTZ R16, R16, R29 ;  /* 0x0000001d10107221 */ /* 0x000fe20000010000 */
[----:B------:R-:W-:-:S03]  /*e8f0*/  FADD.FTZ R21, R21, R42 ;  /* 0x0000002a15157221 */ /* 0x000fc60000010000 */
[----:B------:R-:W-:Y:S01]  /*e900*/  FADD.FTZ R16, R16, R27 ;  /* 0x0000001b10107221 */ /* 0x000fe20000010000 */
[----:B------:R-:W-:-:S04]  /*e910*/  FADD.FTZ R21, R21, R41 ;  /* 0x0000002915157221 */ /* 0x000fc80000010000 */
[----:B------:R-:W-:Y:S01]  /*e920*/  FADD.FTZ R40, R21, R40 ;  /* 0x0000002815287221 */ /* 0x000fe20000010000 */
[C---:B--2---:R-:W-:Y:S01]  /*e930*/  FFMA.FTZ R17, R15.reuse, R36, R17 ;  /* 0x000000240f117223 */ /* 0x044fe20000010011 */
[----:B------:R-:W-:Y:S01]  /*e940*/  FFMA.FTZ R15, R15, R13, R14 ;  /* 0x0000000d0f0f7223 */ /* 0x000fe2000001000e */
[----:B------:R-:W-:Y:S01]  /*e950*/  FMUL.FTZ R14, R5, R33 ;  /* 0x00000021050e7220 */ /* 0x000fe20000410000 */
[----:B------:R-:W-:Y:S01]  /*e960*/  FADD.FTZ R13, R10, R13 ;  /* 0x0000000d0a0d7221 */ /* 0x000fe20000010000 */
[----:B------:R-:W-:Y:S02]  /*e970*/  FMUL.FTZ R10, R4, R26 ;  /* 0x0000001a040a7220 */ /* 0x000fe40000410000 */
[----:B---3--:R-:W-:Y:S01]  /*e980*/  FFMA.FTZ R15, R19, R14, R15 ;  /* 0x0000000e130f7223 */ /* 0x008fe2000001000f */
[----:B------:R-:W-:Y:S01]  /*e990*/  FADD.FTZ R13, R14, R13 ;  /* 0x0000000d0e0d7221 */ /* 0x000fe20000010000 */
[----:B------:R-:W-:Y:S02]  /*e9a0*/  FMUL.FTZ R14, R5, R32 ;  /* 0x00000020050e7220 */ /* 0x000fe40000410000 */
[----:B----4-:R-:W-:Y:S01]  /*e9b0*/  FFMA.FTZ R15, R22, R10, R15 ;  /* 0x0000000a160f7223 */ /* 0x010fe2000001000f */
[----:B------:R-:W-:Y:S01]  /*e9c0*/  FADD.FTZ R13, R13, R10 ;  /* 0x0000000a0d0d7221 */ /* 0x000fe20000010000 */
[----:B------:R-:W-:-:S02]  /*e9d0*/  FMUL.FTZ R10, R4, R30 ;  /* 0x0000001e040a7220 */ /* 0x000fc40000410000 */
[----:B------:R-:W-:Y:S01]  /*e9e0*/  FFMA.FTZ R15, R9, R14, R15 ;  /* 0x0000000e090f7223 */ /* 0x000fe2000001000f */
[----:B------:R-:W-:Y:S01]  /*e9f0*/  FADD.FTZ R13, R14, R13 ;  /* 0x0000000d0e0d7221 */ /* 0x000fe20000010000 */
[----:B------:R-:W-:Y:S01]  /*ea00*/  FFMA.FTZ R11, R19, R33, R20 ;  /* 0x00000021130b7223 */ /* 0x000fe20000010014 */
[----:B------:R-:W-:Y:S01]  /*ea10*/  FMUL.FTZ R14, R5, R28 ;  /* 0x0000001c050e7220 */ /* 0x000fe20000410000 */
[----:B------:R-:W-:Y:S01]  /*ea20*/  FFMA.FTZ R15, R8, R10, R15 ;  /* 0x0000000a080f7223 */ /* 0x000fe2000001000f */
[----:B------:R-:W-:Y:S01]  /*ea30*/  FADD.FTZ R13, R13, R10 ;  /* 0x0000000a0d0d7221 */ /* 0x000fe20000010000 */
[----:B------:R-:W-:Y:S01]  /*ea40*/  FFMA.FTZ R17, R22, R26, R17 ;  /* 0x0000001a16117223 */ /* 0x000fe20000010011 */
[----:B------:R-:W-:Y:S01]  /*ea50*/  FFMA.FTZ R11, R9, R32, R11 ;  /* 0x00000020090b7223 */ /* 0x000fe2000001000b */
[-C--:B------:R-:W-:Y:S01]  /*ea60*/  FMUL.FTZ R10, R4, R25.reuse ;  /* 0x00000019040a7220 */ /* 0x080fe20000410000 */
[----:B------:R-:W-:Y:S01]  /*ea70*/  FFMA.FTZ R15, R7, R14, R15 ;  /* 0x0000000e070f7223 */ /* 0x000fe2000001000f */
[----:B------:R-:W-:Y:S01]  /*ea80*/  FADD.FTZ R33, R16, R33 ;  /* 0x0000002110217221 */ /* 0x000fe20000010000 */
[----:B------:R-:W-:Y:S01]  /*ea90*/  FADD.FTZ R13, R14, R13 ;  /* 0x0000000d0e0d7221 */ /* 0x000fe20000010000 */
[----:B------:R-:W-:Y:S01]  /*eaa0*/  FFMA.FTZ R16, R8, R30, R17 ;  /* 0x0000001e08107223 */ /* 0x000fe20000010011 */
[----:B------:R-:W-:Y:S01]  /*eab0*/  FMUL.FTZ R14, R5, R12 ;  /* 0x0000000c050e7220 */ /* 0x000fe20000410000 */
[C---:B------:R-:W-:Y:S01]  /*eac0*/  FFMA.FTZ R15, R6.reuse, R10, R15 ;  /* 0x0000000a060f7223 */ /* 0x040fe2000001000f */
[----:B------:R-:W-:Y:S01]  /*ead0*/  FFMA.FTZ R11, R7, R28, R11 ;  /* 0x0000001c070b7223 */ /* 0x000fe2000001000b */
[----:B------:R-:W-:Y:S01]  /*eae0*/  FFMA.FTZ R16, R6, R25, R16 ;  /* 0x0000001906107223 */ /* 0x000fe20000010010 */
[----:B------:R0:W5:Y:S01]  /*eaf0*/  LDL.LU R9, [R1+0x3c4] ;  /* 0x0003c40001097983 */ /* 0x0001620000300800 */
[C---:B------:R-:W-:Y:S01]  /*eb00*/  FFMA.FTZ R21, R0.reuse, R14, R15 ;  /* 0x0000000e00157223 */ /* 0x040fe2000001000f */
[----:B------:R-:W-:-:S02]  /*eb10*/  FFMA.FTZ R17, R0, R12, R11 ;  /* 0x0000000c00117223 */ /* 0x000fc4000001000b */
[----:B------:R0:W5:Y:S04]  /*eb20*/  LDL.LU R8, [R1+0x3c0] ;  /* 0x0003c00001087983 */ /* 0x0001680000300800 */
[----:B------:R0:W5:Y:S04]  /*eb30*/  LDL.LU R7, [R1+0x3bc] ;  /* 0x0003bc0001077983 */ /* 0x0001680000300800 */
[----:B------:R0:W5:Y:S04]  /*eb40*/  LDL.LU R6, [R1+0x3b8] ;  /* 0x0003b80001067983 */ /* 0x0001680000300800 */
[----:B------:R0:W5:Y:S01]  /*eb50*/  LDL.LU R0, [R1+0x3b4] ;  /* 0x0003b40001007983 */ /* 0x0001620000300800 */
[----:B------:R-:W-:-:S04]  /*eb60*/  FADD.FTZ R39, R40, R39 ;  /* 0x0000002728277221 */ /* 0x000fc80000010000 */
[----:B------:R-:W-:-:S04]  /*eb70*/  FADD.FTZ R39, R39, R38 ;  /* 0x0000002627277221 */ /* 0x000fc80000010000 */
[----:B------:R-:W-:Y:S01]  /*eb80*/  FADD.FTZ R39, R39, R36 ;  /* 0x0000002427277221 */ /* 0x000fe20000010000 */
[----:B------:R-:W-:-:S03]  /*eb90*/  FADD.FTZ R33, R33, R32 ;  /* 0x0000002021217221 */ /* 0x000fc60000010000 */
[----:B------:R-:W-:Y:S01]  /*eba0*/  FADD.FTZ R39, R39, R26 ;  /* 0x0000001a27277221 */ /* 0x000fe20000010000 */
[----:B------:R-:W-:Y:S01]  /*ebb0*/  FADD.FTZ R13, R13, R10 ;  /* 0x0000000a0d0d7221 */ /* 0x000fe20000010000 */
[----:B------:R-:W-:Y:S02]  /*ebc0*/  FADD.FTZ R33, R33, R28 ;  /* 0x0000001c21217221 */ /* 0x000fe40000010000 */
[----:B------:R-:W-:Y:S01]  /*ebd0*/  FADD.FTZ R18, R39, R30 ;  /* 0x0000001e27127221 */ /* 0x000fe20000010000 */
[----:B------:R-:W-:Y:S01]  /*ebe0*/  FADD.FTZ R14, R14, R13 ;  /* 0x0000000d0e0e7221 */ /* 0x000fe20000010000 */
[----:B------:R-:W-:Y:S02]  /*ebf0*/  FADD.FTZ R19, R33, R12 ;  /* 0x0000000c21137221 */ /* 0x000fe40000010000 */
[----:B0-----:R-:W-:-:S07]  /*ec00*/  FADD.FTZ R18, R18, R25 ;  /* 0x0000001912127221 */ /* 0x001fce0000010000 */
.L_x_174:
[----:B------:R-:W0:Y:S01]  /*ec10*/  S2R R12, SR_LANEID ;  /* 0x00000000000c7919 */ /* 0x000e220000000000 */
[----:B------:R-:W1:Y:S01]  /*ec20*/  S2UR UR7, SR_CgaCtaId ;  /* 0x00000000000779c3 */ /* 0x000e620000008800 */
[----:B------:R-:W-:Y:S01]  /*ec30*/  UMOV UR6, 0x400 ;  /* 0x0000040000067882 */ /* 0x000fe20000000000 */
[----:B------:R-:W2:Y:S01]  /*ec40*/  LDCU UR9, c[0x0][0x374] ;  /* 0x00006e80ff0977ac */ /* 0x000ea20008000800 */
[----:B------:R-:W3:Y:S01]  /*ec50*/  SHFL.DOWN PT, R10, R21, 0x1, 0x1f ;  /* 0x08201f00150a7f89 */ /* 0x000ee200000e0000 */
[----:B------:R-:W-:Y:S01]  /*ec60*/  BSSY.RECONVERGENT B0, `(.L_x_175) ;  /* 0x000002a000007945 */ /* 0x000fe20003800200 */
[----:B------:R-:W-:Y:S02]  /*ec70*/  UIADD3 UR5, UPT, UPT, UR6, 0xd0, URZ ;  /* 0x000000d006057890 */ /* 0x000fe4000fffe0ff */
[----:B------:R-:W4:Y:S01]  /*ec80*/  SHFL.DOWN PT, R11, R14, 0x1, 0x1f ;  /* 0x08201f000e0b7f89 */ /* 0x000f2200000e0000 */
[----:B------:R-:W0:Y:S01]  /*ec90*/  LDCU UR12, c[0x0][0x370] ;  /* 0x00006e00ff0c77ac */ /* 0x000e220008000800 */
[----:B------:R-:W2:Y:S01]  /*eca0*/  S2R R45, SR_TID.X ;  /* 0x00000000002d7919 */ /* 0x000ea20000002100 */
[----:B-1----:R-:W-:Y:S01]  /*ecb0*/  ULEA UR5, UR7, UR5, 0x18 ;  /* 0x0000000507057291 */ /* 0x002fe2000f8ec0ff */
[----:B0-----:R-:W-:-:S02]  /*ecc0*/  ISETP.GT.AND P0, PT, R12, 0x1e, PT ;  /* 0x0000001e0c00780c */ /* 0x001fc40003f04270 */
[C---:B------:R-:W-:Y:S02]  /*ecd0*/  ISETP.GT.AND P2, PT, R12.reuse, 0xf, PT ;  /* 0x0000000f0c00780c */ /* 0x040fe40003f44270 */
[----:B------:R-:W-:Y:S02]  /*ece0*/  ISETP.GT.AND P1, PT, R12, 0x17, PT ;  /* 0x000000170c00780c */ /* 0x000fe40003f24270 */
[----:B--2---:R-:W-:-:S07]  /*ecf0*/  LEA R44, R45, UR5, 0x4 ;  /* 0x000000052d2c7c11 */ /* 0x004fce000f8e20ff */
[----:B---3--:R-:W-:Y:S01]  /*ed00*/  @!P0 FADD.FTZ R21, R10, R21 ;  /* 0x000000150a158221 */ /* 0x008fe20000010000 */
[----:B----4-:R-:W-:Y:S01]  /*ed10*/  @!P0 FADD.FTZ R14, R11, R14 ;  /* 0x0000000e0b0e8221 */ /* 0x010fe20000010000 */
[----:B------:R-:W-:Y:S01]  /*ed20*/  ISETP.GT.AND P0, PT, R12, 0x1d, PT ;  /* 0x0000001d0c00780c */ /* 0x000fe20003f04270 */
[----:B------:R-:W-:Y:S01]  /*ed30*/  STS.128 [R44], R16 ;  /* 0x000000102c007388 */ /* 0x000fe20000000c00 */
[----:B------:R-:W-:-:S03]  /*ed40*/  ISETP.GT.U32.AND P3, PT, R45, 0x27, PT ;  /* 0x000000272d00780c */ /* 0x000fc60003f64070 */
[----:B------:R-:W0:Y:S04]  /*ed50*/  SHFL.DOWN PT, R10, R21, 0x2, 0x1f ;  /* 0x08401f00150a7f89 */ /* 0x000e2800000e0000 */
[----:B------:R-:W1:Y:S04]  /*ed60*/  SHFL.DOWN PT, R11, R14, 0x2, 0x1f ;  /* 0x08401f000e0b7f89 */ /* 0x000e6800000e0000 */
        /* <DEDUP_REMOVED lines=8> */
[----:B------:R-:W-:-:S03]  /*edf0*/  ISETP.NE.AND P0, PT, R45, RZ, PT ;  /* 0x000000ff2d00720c */ /* 0x000fc60003f05270 */
        /* <DEDUP_REMOVED lines=16> */
.L_x_176:
[----:B------:R-:W-:Y:S05]  /*ef00*/  BSYNC.RECONVERGENT B0 ;  /* 0x0000000000007941 */ /* 0x000fea0003800200 */
.L_x_175:
[----:B------:R-:W-:Y:S06]  /*ef10*/  BAR.SYNC.DEFER_BLOCKING 0x0 ;  /* 0x0000000000007b1d */ /* 0x000fec0000010000 */
[----:B------:R-:W-:Y:S04]  /*ef20*/  BSSY.RECONVERGENT B0, `(.L_x_177) ;  /* 0x0000033000007945 */ /* 0x000fe80003800200 */
[----:B------:R-:W-:Y:S05]  /*ef30*/  @P0 BRA `(.L_x_178) ;  /* 0x0000000000c40947 */ /* 0x000fea0003800000 */
[----:B------:R-:W-:-:S09]  /*ef40*/  ULEA UR5, UR7, UR6, 0x18 ;  /* 0x0000000607057291 */ /* 0x000fd2000f8ec0ff */
[----:B------:R-:W4:Y:S04]  /*ef50*/  LDS.128 R20, [UR5+0x20] ;  /* 0x00002005ff147984 */ /* 0x000f280008000c00 */
[----:B------:R-:W0:Y:S04]  /*ef60*/  LDS.128 R24, [UR5+0x30] ;  /* 0x00003005ff187984 */ /* 0x000e280008000c00 */
[----:B------:R-:W0:Y:S04]  /*ef70*/  LDS.128 R28, [UR5+0x40] ;  /* 0x00004005ff1c7984 */ /* 0x000e280008000c00 */
[----:B------:R-:W0:Y:S04]  /*ef80*/  LDS.128 R36, [UR5+0x50] ;  /* 0x00005005ff247984 */ /* 0x000e280008000c00 */
[----:B------:R-:W0:Y:S04]  /*ef90*/  LDS.128 R32, [UR5+0x60] ;  /* 0x00006005ff207984 */ /* 0x000e280008000c00 */
[----:B-123--:R-:W1:Y:S01]  /*efa0*/  LDS.128 R12, [UR5+0x70] ;  /* 0x00007005ff0c7984 */ /* 0x00ee620008000c00 */
[----:B----4-:R-:W-:Y:S01]  /*efb0*/  FADD.FTZ R41, R10, R20 ;  /* 0x000000140a297221 */ /* 0x010fe20000010000 */
[----:B0-----:R-:W-:-:S03]  /*efc0*/  FADD.FTZ R10, R11, R21 ;  /* 0x000000150b0a7221 */ /* 0x001fc60000010000 */
[----:B------:R-:W-:Y:S01]  /*efd0*/  FADD.FTZ R41, R41, R22 ;  /* 0x0000001629297221 */ /* 0x000fe20000010000 */
[----:B------:R-:W-:Y:S02]  /*efe0*/  FADD.FTZ R10, R10, R23 ;  /* 0x000000170a0a7221 */ /* 0x000fe40000010000 */
[----:B------:R-:W0:Y:S01]  /*eff0*/  LDS.128 R20, [UR5+0x80] ;  /* 0x00008005ff147984 */ /* 0x000e220008000c00 */
[----:B------:R-:W-:Y:S01]  /*f000*/  FADD.FTZ R41, R41, R24 ;  /* 0x0000001829297221 */ /* 0x000fe20000010000 */
[----:B------:R-:W-:-:S03]  /*f010*/  FADD.FTZ R10, R10, R25 ;  /* 0x000000190a0a7221 */ /* 0x000fc60000010000 */
[----:B------:R-:W-:Y:S01]  /*f020*/  FADD.FTZ R41, R41, R26 ;  /* 0x0000001a29297221 */ /* 0x000fe20000010000 */
[----:B------:R-:W-:Y:S02]  /*f030*/  FADD.FTZ R10, R10, R27 ;  /* 0x0000001b0a0a7221 */ /* 0x000fe40000010000 */
[----:B------:R-:W2:Y:S01]  /*f040*/  LDS.128 R24, [UR5+0x90] ;  /* 0x00009005ff187984 */ /* 0x000ea20008000c00 */
[----:B------:R-:W-:Y:S01]  /*f050*/  FADD.FTZ R41, R41, R28 ;  /* 0x0000001c29297221 */ /* 0x000fe20000010000 */
[----:B------:R-:W-:-:S03]  /*f060*/  FADD.FTZ R10, R10, R29 ;  /* 0x0000001d0a0a7221 */ /* 0x000fc60000010000 */
[----:B------:R-:W-:Y:S01]  /*f070*/  FADD.FTZ R41, R41, R30 ;  /* 0x0000001e29297221 */ /* 0x000fe20000010000 */
[----:B------:R-:W-:Y:S02]  /*f080*/  FADD.FTZ R10, R10, R31 ;  /* 0x0000001f0a0a7221 */ /* 0x000fe40000010000 */
[----:B------:R-:W3:Y:S01]  /*f090*/  LDS.128 R28, [UR5+0xa0] ;  /* 0x0000a005ff1c7984 */ /* 0x000ee20008000c00 */
[----:B------:R-:W-:Y:S01]  /*f0a0*/  FADD.FTZ R41, R41, R36 ;  /* 0x0000002429297221 */ /* 0x000fe20000010000 */
[----:B------:R-:W-:-:S03]  /*f0b0*/  FADD.FTZ R10, R10, R37 ;  /* 0x000000250a0a7221 */ /* 0x000fc60000010000 */
[----:B------:R-:W-:Y:S01]  /*f0c0*/  FADD.FTZ R41, R41, R38 ;  /* 0x0000002629297221 */ /* 0x000fe20000010000 */
[----:B------:R-:W-:Y:S02]  /*f0d0*/  FADD.FTZ R36, R10, R39 ;  /* 0x000000270a247221 */ /* 0x000fe40000010000 */
[----:B------:R-:W4:Y:S01]  /*f0e0*/  LDS.64 R10, [UR5+0xb0] ;  /* 0x0000b005ff0a7984 */ /* 0x000f220008000a00 */
[----:B------:R-:W-:Y:S01]  /*f0f0*/  FADD.FTZ R41, R41, R32 ;  /* 0x0000002029297221 */ /* 0x000fe20000010000 */
[----:B------:R-:W-:-:S03]  /*f100*/  FADD.FTZ R36, R36, R33 ;  /* 0x0000002124247221 */ /* 0x000fc60000010000 */
[----:B------:R-:W-:Y:S01]  /*f110*/  FADD.FTZ R41, R41, R34 ;  /* 0x0000002229297221 */ /* 0x000fe20000010000 */
[----:B------:R-:W-:-:S03]  /*f120*/  FADD.FTZ R36, R36, R35 ;  /* 0x0000002324247221 */ /* 0x000fc60000010000 */
[----:B-1----:R-:W-:Y:S01]  /*f130*/  FADD.FTZ R41, R41, R12 ;  /* 0x0000000c29297221 */ /* 0x002fe20000010000 */
[----:B------:R-:W-:-:S03]  /*f140*/  FADD.FTZ R36, R36, R13 ;  /* 0x0000000d24247221 */ /* 0x000fc60000010000 */
[----:B------:R-:W-:Y:S01]  /*f150*/  FADD.FTZ R41, R41, R14 ;  /* 0x0000000e29297221 */ /* 0x000fe20000010000 */
[----:B------:R-:W-:-:S03]  /*f160*/  FADD.FTZ R36, R36, R15 ;  /* 0x0000000f24247221 */ /* 0x000fc60000010000 */
[----:B0-----:R-:W-:Y:S01]  /*f170*/  FADD.FTZ R41, R41, R20 ;  /* 0x0000001429297221 */ /* 0x001fe20000010000 */
[----:B------:R-:W-:-:S03]  /*f180*/  FADD.FTZ R36, R36, R21 ;  /* 0x0000001524247221 */ /* 0x000fc60000010000 */
[----:B------:R-:W-:Y:S01]  /*f190*/  FADD.FTZ R41, R41, R22 ;  /* 0x0000001629297221 */ /* 0x000fe20000010000 */
[----:B------:R-:W-:-:S03]  /*f1a0*/  FADD.FTZ R36, R36, R23 ;  /* 0x0000001724247221 */ /* 0x000fc60000010000 */
[----:B--2---:R-:W-:Y:S01]  /*f1b0*/  FADD.FTZ R41, R41, R24 ;  /* 0x0000001829297221 */ /* 0x004fe20000010000 */
[----:B------:R-:W-:-:S03]  /*f1c0*/  FADD.FTZ R36, R36, R25 ;  /* 0x0000001924247221 */ /* 0x000fc60000010000 */
[----:B------:R-:W-:Y:S01]  /*f1d0*/  FADD.FTZ R41, R41, R26 ;  /* 0x0000001a29297221 */ /* 0x000fe20000010000 */
[----:B------:R-:W-:-:S03]  /*f1e0*/  FADD.FTZ R36, R36, R27 ;  /* 0x0000001b24247221 */ /* 0x000fc60000010000 */
[----:B---3--:R-:W-:Y:S01]  /*f1f0*/  FADD.FTZ R41, R41, R28 ;  /* 0x0000001c29297221 */ /* 0x008fe20000010000 */
[----:B------:R-:W-:-:S03]  /*f200*/  FADD.FTZ R36, R36, R29 ;  /* 0x0000001d24247221 */ /* 0x000fc60000010000 */
[----:B------:R-:W-:Y:S01]  /*f210*/  FADD.FTZ R41, R41, R30 ;  /* 0x0000001e29297221 */ /* 0x000fe20000010000 */
[----:B------:R-:W-:-:S03]  /*f220*/  FADD.FTZ R36, R36, R31 ;  /* 0x0000001f24247221 */ /* 0x000fc60000010000 */
[----:B----4-:R-:W-:Y:S01]  /*f230*/  FADD.FTZ R10, R41, R10 ;  /* 0x0000000a290a7221 */ /* 0x010fe20000010000 */
[----:B------:R-:W-:-:S07]  /*f240*/  FADD.FTZ R11, R36, R11 ;  /* 0x0000000b240b7221 */ /* 0x000fce0000010000 */
.L_x_178:
[----:B------:R-:W-:Y:S05]  /*f250*/  BSYNC.RECONVERGENT B0 ;  /* 0x0000000000007941 */ /* 0x000fea0003800200 */
.L_x_177:
[----:B------:R-:W-:Y:S06]  /*f260*/  BAR.SYNC.DEFER_BLOCKING 0x0 ;  /* 0x0000000000007b1d */ /* 0x000fec0000010000 */
[----:B------:R-:W-:Y:S04]  /*f270*/  BSSY.RECONVERGENT B0, `(.L_x_179) ;  /* 0x000007d000007945 */ /* 0x000fe80003800200 */
[----:B------:R-:W-:Y:S05]  /*f280*/  @P3 BRA `(.L_x_180) ;  /* 0x0000000400ec3947 */ /* 0x000fea0003800000 */
[----:B------:R-:W4:Y:S04]  /*f290*/  LDS.128 R24, [R44+0x280] ;  /* 0x000280002c187984 */ /* 0x000f280000000c00 */
[----:B------:R-:W0:Y:S04]  /*f2a0*/  LDS.128 R20, [R44+0x500] ;  /* 0x000500002c147984 */ /* 0x000e280000000c00 */
[----:B-----5:R-:W-:Y:S04]  /*f2b0*/  STL [R1+0x3cc], R7 ;  /* 0x0003cc0701007387 */ /* 0x020fe80000100800 */
[----:B------:R-:W-:Y:S04]  /*f2c0*/  STL [R1+0x3c8], R6 ;  /* 0x0003c80601007387 */ /* 0x000fe80000100800 */
[----:B------:R-:W-:Y:S04]  /*f2d0*/  STL [R1+0x3c4], R5 ;  /* 0x0003c40501007387 */ /* 0x000fe80000100800 */
[----:B------:R-:W-:Y:S04]  /*f2e0*/  STL [R1+0x3c0], R4 ;  /* 0x0003c00401007387 */ /* 0x000fe80000100800 */
[----:B-123--:R-:W1:Y:S04]  /*f2f0*/  LDS.128 R12, [R44+0x780] ;  /* 0x000780002c0c7984 */ /* 0x00ee680000000c00 */
[----:B------:R-:W2:Y:S04]  /*f300*/  LDS.128 R4, [R44+0xf00] ;  /* 0x000f00002c047984 */ /* 0x000ea80000000c00 */
[----:B------:R-:W3:Y:S04]  /*f310*/  LDS.128 R36, [R44+0x1180] ;  /* 0x001180002c247984 */ /* 0x000ee80000000c00 */
[----:B------:R-:W3:Y:S04]  /*f320*/  LDS.128 R32, [R44+0xa00] ;  /* 0x000a00002c207984 */ /* 0x000ee80000000c00 */
[----:B------:R-:W3:Y:S01]  /*f330*/  LDS.128 R28, [R44+0xc80] ;  /* 0x000c80002c1c7984 */ /* 0x000ee20000000c00 */
[----:B----4-:R-:W-:Y:S01]  /*f340*/  FADD.FTZ R24, R16, R24 ;  /* 0x0000001810187221 */ /* 0x010fe20000010000 */
[----:B------:R-:W-:Y:S01]  /*f350*/  FADD.FTZ R17, R17, R25 ;  /* 0x0000001911117221 */ /* 0x000fe20000010000 */
[----:B------:R-:W-:Y:S01]  /*f360*/  FADD.FTZ R16, R18, R26 ;  /* 0x0000001a12107221 */ /* 0x000fe20000010000 */
[----:B------:R2:W-:Y:S01]  /*f370*/  STL [R1+0x3d4], R9 ;  /* 0x0003d40901007387 */ /* 0x0005e20000100800 */
[----:B0-----:R-:W-:Y:S01]  /*f380*/  FADD.FTZ R24, R24, R20 ;  /* 0x0000001418187221 */ /* 0x001fe20000010000 */
[----:B------:R-:W-:Y:S01]  /*f390*/  FADD.FTZ R17, R17, R21 ;  /* 0x0000001511117221 */ /* 0x000fe20000010000 */
[----:B------:R-:W-:Y:S01]  /*f3a0*/  FADD.FTZ R27, R19, R27 ;  /* 0x0000001b131b7221 */ /* 0x000fe20000010000 */
[----:B------:R0:W-:Y:S01]  /*f3b0*/  STL [R1+0x3dc], R11 ;  /* 0x0003dc0b01007387 */ /* 0x0001e20000100800 */
[----:B------:R-:W-:-:S02]  /*f3c0*/  FADD.FTZ R16, R16, R22 ;  /* 0x0000001610107221 */ /* 0x000fc40000010000 */
[----:B------:R-:W-:Y:S01]  /*f3d0*/  FADD.FTZ R27, R27, R23 ;  /* 0x000000171b1b7221 */ /* 0x000fe20000010000 */
[----:B------:R4:W-:Y:S04]  /*f3e0*/  STL [R1+0x3d8], R10 ;  /* 0x0003d80a01007387 */ /* 0x0009e80000100800 */
[----:B------:R4:W-:Y:S04]  /*f3f0*/  STL [R1+0x3d0], R8 ;  /* 0x0003d00801007387 */ /* 0x0009e80000100800 */
[----:B------:R4:W-:Y:S01]  /*f400*/  STL [R1+0x3e0], R45 ;  /* 0x0003e02d01007387 */ /* 0x0009e20000100800 */
[----:B-1----:R-:W-:Y:S01]  /*f410*/  FADD.FTZ R12, R24, R12 ;  /* 0x0000000c180c7221 */ /* 0x002fe20000010000 */
[----:B------:R-:W-:Y:S01]  /*f420*/  FADD.FTZ R13, R17, R13 ;  /* 0x0000000d110d7221 */ /* 0x000fe20000010000 */
[----:B------:R-:W-:Y:S01]  /*f430*/  FADD.FTZ R25, R16, R14 ;  /* 0x0000000e10197221 */ /* 0x000fe20000010000 */
[----:B------:R1:W-:Y:S01]  /*f440*/  STL [R1+0x3b4], R0 ;  /* 0x0003b40001007387 */ /* 0x0003e20000100800 */
[----:B--2---:R-:W-:Y:S01]  /*f450*/  MOV R9, R7 ;  /* 0x0000000700097202 */ /* 0x004fe20000000f00 */
[----:B------:R-:W-:Y:S01]  /*f460*/  FADD.FTZ R24, R27, R15 ;  /* 0x0000000f1b187221 */ /* 0x000fe20000010000 */
[----:B0-----:R-:W-:Y:S01]  /*f470*/  MOV R11, R5 ;  /* 0x00000005000b7202 */ /* 0x001fe20000000f00 */
[----:B------:R-:W-:Y:S01]  /*f480*/  STL [R1+0x3bc], R3 ;  /* 0x0003bc0301007387 */ /* 0x000fe20000100800 */
[----:B---3--:R-:W-:-:S02]  /*f490*/  MOV R7, R37 ;  /* 0x0000002500077202 */ /* 0x008fc40000000f00 */
[----:B----4-:R-:W-:Y:S01]  /*f4a0*/  MOV R10, R6 ;  /* 0x00000006000a7202 */ /* 0x010fe20000000f00 */
[----:B------:R-:W-:Y:S01]  /*f4b0*/  STL [R1+0x3b8], R2 ;  /* 0x0003b80201007387 */ /* 0x000fe20000100800 */
[----:B------:R-:W-:Y:S01]  /*f4c0*/  FADD.FTZ R32, R12, R32 ;  /* 0x000000200c207221 */ /* 0x000fe20000010000 */
[----:B------:R-:W-:Y:S01]  /*f4d0*/  MOV R8, R36 ;  /* 0x0000002400087202 */ /* 0x000fe20000000f00 */
[----:B------:R-:W-:Y:S01]  /*f4e0*/  FADD.FTZ R25, R25, R34 ;  /* 0x0000002219197221 */ /* 0x000fe20000010000 */
[----:B------:R0:W-:Y:S01]  /*f4f0*/  STL [R1+0x3e4], R7 ;  /* 0x0003e40701007387 */ /* 0x0001e20000100800 */
[----:B------:R-:W-:Y:S02]  /*f500*/  MOV R26, R28 ;  /* 0x0000001c001a7202 */ /* 0x000fe40000000f00 */
[----:B------:R-:W-:Y:S01]  /*f510*/  MOV R6, R38 ;  /* 0x0000002600067202 */ /* 0x000fe20000000f00 */
[----:B------:R-:W-:Y:S01]  /*f520*/  STL.64 [R1+0x148], R30 ;  /* 0x0001481e01007387 */ /* 0x000fe20000100a00 */
[----:B------:R-:W-:-:S02]  /*f530*/  MOV R5, R39 ;  /* 0x0000002700057202 */ /* 0x000fc40000000f00 */
[----:B------:R-:W-:Y:S01]  /*f540*/  MOV R45, R4 ;  /* 0x00000004002d7202 */ /* 0x000fe20000000f00 */
[----:B------:R-:W2:Y:S01]  /*f550*/  LDS.128 R36, [R44+0x1400] ;  /* 0x001400002c247984 */ /* 0x000ea20000000c00 */
[----:B-1----:R-:W-:Y:S01]  /*f560*/  MOV R0, R29 ;  /* 0x0000001d00007202 */ /* 0x002fe20000000f00 */
[----:B0-----:R-:W-:Y:S01]  /*f570*/  FADD.FTZ R7, R13, R33 ;  /* 0x000000210d077221 */ /* 0x001fe20000010000 */
[----:B------:R-:W-:Y:S01]  /*f580*/  FADD.FTZ R33, R32, R26 ;  /* 0x0000001a20217221 */ /* 0x000fe20000010000 */
[----:B------:R0:W-:Y:S03]  /*f590*/  STL [R1+0x3e8], R45 ;  /* 0x0003e82d01007387 */ /* 0x0001e60000100800 */
[----:B------:R-:W-:Y:S01]  /*f5a0*/  MOV R34, R7 ;  /* 0x0000000700227202 */ /* 0x000fe20000000f00 */
[----:B------:R-:W3:Y:S01]  /*f5b0*/  LDL.LU R32, [R1+0x14c] ;  /* 0x00014c0001207983 */ /* 0x000ee20000300800 */
[----:B------:R-:W-:Y:S01]  /*f5c0*/  FADD.FTZ R7, R24, R35 ;  /* 0x0000002318077221 */ /* 0x000fe20000010000 */
[----:B------:R-:W-:-:S02]  /*f5d0*/  MOV R35, R25 ;  /* 0x0000001900237202 */ /* 0x000fc40000000f00 */
[----:B------:R-:W1:Y:S01]  /*f5e0*/  LDS.128 R40, [R44+0x1680] ;  /* 0x001680002c287984 */ /* 0x000e620000000c00 */
[----:B0-----:R-:W-:-:S03]  /*f5f0*/  MOV R45, R0 ;  /* 0x00000000002d7202 */ /* 0x001fc60000000f00 */
[----:B------:R-:W-:Y:S04]  /*f600*/  LDS.128 R28, [R44+0x1b80] ;  /* 0x001b80002c1c7984 */ /* 0x000fe80000000c00 */
[----:B------:R-:W-:Y:S04]  /*f610*/  LDS.128 R20, [R44+0x1e00] ;  /* 0x001e00002c147984 */ /* 0x000fe80000000c00 */
[----:B------:R-:W-:Y:S04]  /*f620*/  LDS.128 R16, [R44+0x2080] ;  /* 0x002080002c107984 */ /* 0x000fe80000000c00 */
[----:B------:R-:W-:Y:S04]  /*f630*/  LDS.128 R12, [R44+0x2300] ;  /* 0x002300002c0c7984 */ /* 0x000fe80000000c00 */
[----:B------:R-:W-:Y:S01]  /*f640*/  LDS.128 R24, [R44+0x2580] ;  /* 0x002580002c187984 */ /* 0x000fe20000000c00 */
[----:B------:R-:W-:-:S03]  /*f650*/  FADD.FTZ R34, R34, R45 ;  /* 0x0000002d22227221 */ /* 0x000fc60000010000 */
[----:B------:R-:W4:Y:S01]  /*f660*/  LDL.LU R45, [R1+0x3e8] ;  /* 0x0003e800012d7983 */ /* 0x000f220000300800 */
[----:B--2---:R-:W-:Y:S02]  /*f670*/  MOV R4, R36 ;  /* 0x0000002400047202 */ /* 0x004fe40000000f00 */
[----:B------:R-:W-:Y:S02]  /*f680*/  MOV R3, R37 ;  /* 0x0000002500037202 */ /* 0x000fe40000000f00 */
[----:B------:R-:W-:Y:S02]  /*f690*/  MOV R2, R38 ;  /* 0x0000002600027202 */ /* 0x000fe40000000f00 */
[----:B------:R-:W-:Y:S02]  /*f6a0*/  MOV R0, R39 ;  /* 0x0000002700007202 */ /* 0x000fe40000000f00 */
[----:B------:R0:W2:Y:S04]  /*f6b0*/  LDS.128 R36, [R44+0x1900] ;  /* 0x001900002c247984 */ /* 0x0000a80000000c00 */
[----:B0-----:R-:W2:Y:S01]  /*f6c0*/  LDL.LU R44, [R1+0x148] ;  /* 0x00014800012c7983 */ /* 0x001ea20000300800 */
[----:B---3--:R-:W-:-:S03]  /*f6d0*/  FADD.FTZ R32, R7, R32 ;  /* 0x0000002007207221 */ /* 0x008fc60000010000 */
[----:B------:R-:W3:Y:S01]  /*f6e0*/  LDL.LU R7, [R1+0x3e4] ;  /* 0x0003e40001077983 */ /* 0x000ee20000300800 */
[----:B------:R-:W-:Y:S01]  /*f6f0*/  FADD.FTZ R34, R34, R11 ;  /* 0x0000000b22227221 */ /* 0x000fe20000010000 */
[----:B------:R-:W-:Y:S02]  /*f700*/  FADD.FTZ R32, R32, R9 ;  /* 0x0000000920207221 */ /* 0x000fe40000010000 */
[----:B------:R0:W5:Y:S02]  /*f710*/  LDL.LU R11, [R1+0x3dc] ;  /* 0x0003dc00010b7983 */ /* 0x0001640000300800 */
[----:B------:R-:W-:Y:S02]  /*f720*/  FADD.FTZ R32, R32, R5 ;  /* 0x0000000520207221 */ /* 0x000fe40000010000 */
[----:B------:R0:W5:Y:S02]  /*f730*/  LDL.LU R9, [R1+0x3d4] ;  /* 0x0003d40001097983 */ /* 0x0001640000300800 */
[----:B------:R-:W-:-:S02]  /*f740*/  FADD.FTZ R32, R32, R0 ;  /* 0x0000000020207221 */ /* 0x000fc40000010000 */
[----:B------:R0:W5:Y:S04]  /*f750*/  LDL.LU R5, [R1+0x3c4] ;  /* 0x0003c40001057983 */ /* 0x0001680000300800 */
[----:B------:R0:W5:Y:S01]  /*f760*/  LDL.LU R0, [R1+0x3b4] ;  /* 0x0003b40001007983 */ /* 0x0001620000300800 */
[----:B----4-:R-:W-:-:S03]  /*f770*/  FADD.FTZ R33, R33, R45 ;  /* 0x0000002d21217221 */ /* 0x010fc60000010000 */
[----:B------:R0:W5:Y:S01]  /*f780*/  LDL.LU R45, [R1+0x3e0] ;  /* 0x0003e000012d7983 */ /* 0x0001620000300800 */
[----:B------:R-:W-:-:S03]  /*f790*/  FADD.FTZ R33, R33, R8 ;  /* 0x0000000821217221 */ /* 0x000fc60000010000 */
[----:B------:R0:W5:Y:S01]  /*f7a0*/  LDL.LU R8, [R1+0x3d0] ;  /* 0x0003d00001087983 */ /* 0x0001620000300800 */
[----:B------:R-:W-:-:S03]  /*f7b0*/  FADD.FTZ R33, R33, R4 ;  /* 0x0000000421217221 */ /* 0x000fc60000010000 */
[----:B------:R0:W5:Y:S01]  /*f7c0*/  LDL.LU R4, [R1+0x3c0] ;  /* 0x0003c00001047983 */ /* 0x0001620000300800 */
[----:B--2---:R-:W-:-:S04]  /*f7d0*/  FADD.FTZ R35, R35, R44 ;  /* 0x0000002c23237221 */ /* 0x004fc80000010000 */
[----:B------:R-:W-:Y:S02]  /*f7e0*/  FADD.FTZ R35, R35, R10 ;  /* 0x0000000a23237221 */ /* 0x000fe40000010000 */
[----:B------:R0:W5:Y:S02]  /*f7f0*/  LDL.LU R10, [R1+0x3d8] ;  /* 0x0003d800010a7983 */ /* 0x0001640000300800 */
[----:B------:R-:W-:Y:S02]  /*f800*/  FADD.FTZ R35, R35, R6 ;  /* 0x0000000623237221 */ /* 0x000fe40000010000 */
[----:B------:R0:W5:Y:S02]  /*f810*/  LDL.LU R6, [R1+0x3c8] ;  /* 0x0003c80001067983 */ /* 0x0001640000300800 */
[----:B------:R-:W-:Y:S02]  /*f820*/  FADD.FTZ R35, R35, R2 ;  /* 0x0000000223237221 */ /* 0x000fe40000010000 */
[----:B------:R0:W5:Y:S01]  /*f830*/  LDL.LU R2, [R1+0x3b8] ;  /* 0x0003b80001027983 */ /* 0x0001620000300800 */
[----:B---3--:R-:W-:-:S03]  /*f840*/  FADD.FTZ R34, R34, R7 ;  /* 0x0000000722227221 */ /* 0x008fc60000010000 */
[----:B------:R0:W5:Y:S01]  /*f850*/  LDL.LU R7, [R1+0x3cc] ;  /* 0x0003cc0001077983 */ /* 0x0001620000300800 */
[----:B------:R-:W-:-:S03]  /*f860*/  FADD.FTZ R34, R34, R3 ;  /* 0x0000000322227221 */ /* 0x000fc60000010000 */
[----:B------:R0:W5:Y:S01]  /*f870*/  LDL.LU R3, [R1+0x3bc] ;  /* 0x0003bc0001037983 */ /* 0x0001620000300800 */
[----:B-1----:R-:W-:Y:S01]  /*f880*/  FADD.FTZ R33, R33, R40 ;  /* 0x0000002821217221 */ /* 0x002fe20000010000 */
[----:B------:R-:W-:Y:S01]  /*f890*/  FADD.FTZ R34, R34, R41 ;  /* 0x0000002922227221 */ /* 0x000fe20000010000 */
        /* <DEDUP_REMOVED lines=25> */
[----:B0-----:R-:W-:-:S07]  /*fa30*/  FADD.FTZ R19, R32, R27 ;  /* 0x0000001b20137221 */ /* 0x001fce0000010000 */
.L_x_180:
[----:B------:R-:W-:Y:S05]  /*fa40*/  BSYNC.RECONVERGENT B0 ;  /* 0x0000000000007941 */ /* 0x000fea0003800200 */
.L_x_179:
[----:B------:R-:W-:Y:S04]  /*fa50*/  BSSY.RECONVERGENT B0, `(.L_x_181) ;  /* 0x000001e000007945 */ /* 0x000fe80003800200 */
[----:B------:R-:W-:Y:S05]  /*fa60*/  @P3 BRA `(.L_x_182) ;  /* 0x0000000000703947 */ /* 0x000fea0003800000 */
[----:B-12---:R-:W1:Y:S01]  /*fa70*/  LDC.64 R14, c[0x0][0x3f8] ;  /* 0x0000fe00ff0e7b82 */ /* 0x006e620000000a00 */
[----:B------:R-:W-:-:S05]  /*fa80*/  MOV R22, UR13 ;  /* 0x0000000d00167c02 */ /* 0x000fca0008000f00 */
[----:B-----5:R-:W-:Y:S02]  /*fa90*/  IMAD R23, R22, 0x28, R45 ;  /* 0x0000002816177824 */ /* 0x020fe400078e022d */
[----:B---3--:R-:W2:Y:S01]  /*faa0*/  LDC.64 R12, c[0x0][0x3d8] ;  /* 0x0000f600ff0c7b82 */ /* 0x008ea20000000a00 */
[----:B-1----:R-:W-:Y:S01]  /*fab0*/  IMAD.WIDE.U32 R20, R14, 0x3, RZ ;  /* 0x000000030e147825 */ /* 0x002fe200078e00ff */
[C---:B------:R-:W-:Y:S02]  /*fac0*/  LEA R25, R15.reuse, R15, 0x1 ;  /* 0x0000000f0f197211 */ /* 0x040fe400078e08ff */
[----:B------:R-:W-:Y:S02]  /*fad0*/  LEA.HI R27, P1, R15, R14, RZ, 0x1 ;  /* 0x0000000e0f1b7211 */ /* 0x000fe400078308ff */
[----:B------:R-:W-:Y:S02]  /*fae0*/  IADD3 R25, PT, PT, R21, R25, RZ ;  /* 0x0000001915197210 */ /* 0x000fe40007ffe0ff */
[----:B------:R-:W-:Y:S01]  /*faf0*/  IADD3.X R22, PT, PT, RZ, R15, RZ, P1, !PT ;  /* 0x0000000fff167210 */ /* 0x000fe20000ffe4ff */
[----:B--2---:R-:W-:Y:S01]  /*fb00*/  IMAD.WIDE R12, R23, 0x4, R12 ;  /* 0x00000004170c7825 */ /* 0x004fe200078e020c */
[----:B------:R-:W-:-:S02]  /*fb10*/  LEA.HI R24, P1, R25, R20, RZ, 0x1 ;  /* 0x0000001419187211 */ /* 0x000fc400078308ff */
[----:B------:R-:W-:Y:S02]  /*fb20*/  SHF.L.U32 R21, R27, 0x1, RZ ;  /* 0x000000011b157819 */ /* 0x000fe400000006ff */
[----:B------:R-:W-:Y:S01]  /*fb30*/  SHF.L.U32 R23, R24, 0x1, RZ ;  /* 0x0000000118177819 */ /* 0x000fe200000006ff */
[----:B------:R4:W-:Y:S01]  /*fb40*/  REDG.E.ADD.F32.FTZ.RN.STRONG.GPU desc[UR10][R12.64], R16 ;  /* 0x000000100c0079a6 */ /* 0x0009e2000c12f30a */
[----:B------:R-:W-:Y:S02]  /*fb50*/  LOP3.LUT R21, R21, 0xfffffffc, RZ, 0xc0, !PT ;  /* 0xfffffffc15157812 */ /* 0x000fe400078ec0ff */
[----:B------:R-:W-:Y:S02]  /*fb60*/  LEA R20, P2, R14, R12, 0x2 ;  /* 0x0000000c0e147211 */ /* 0x000fe400078410ff */
[----:B------:R-:W-:Y:S02]  /*fb70*/  IADD3.X R25, PT, PT, RZ, R25, RZ, P1, !PT ;  /* 0x00000019ff197210 */ /* 0x000fe40000ffe4ff */
[----:B------:R-:W-:-:S02]  /*fb80*/  LOP3.LUT R23, R23, 0xfffffffc, RZ, 0xc0, !PT ;  /* 0xfffffffc17177812 */ /* 0x000fc400078ec0ff */
[----:B------:R-:W-:Y:S02]  /*fb90*/  SHF.L.U64.HI R27, R27, 0x1, R22 ;  /* 0x000000011b1b7819 */ /* 0x000fe40000010216 */
[----:B------:R-:W-:Y:S02]  /*fba0*/  IADD3 R22, P1, PT, R12, R21, RZ ;  /* 0x000000150c167210 */ /* 0x000fe40007f3e0ff */
[----:B------:R-:W-:Y:S02]  /*fbb0*/  LEA.HI.X R21, R14, R13, R15, 0x2, P2 ;  /* 0x0000000d0e157211 */ /* 0x000fe400010f140f */
[----:B------:R-:W-:Y:S02]  /*fbc0*/  SHF.L.U64.HI R15, R24, 0x1, R25 ;  /* 0x00000001180f7819 */ /* 0x000fe40000010219 */
[----:B------:R-:W-:Y:S02]  /*fbd0*/  IADD3 R14, P2, PT, R12, R23, RZ ;  /* 0x000000170c0e7210 */ /* 0x000fe40007f5e0ff */
[----:B------:R-:W-:-:S02]  /*fbe0*/  IADD3.X R23, PT, PT, R13, R27, RZ, P1, !PT ;  /* 0x0000001b0d177210 */ /* 0x000fc40000ffe4ff */
[----:B------:R-:W-:-:S03]  /*fbf0*/  IADD3.X R15, PT, PT, R13, R15, RZ, P2, !PT ;  /* 0x0000000f0d0f7210 */ /* 0x000fc600017fe4ff */
[----:B------:R4:W-:Y:S04]  /*fc00*/  REDG.E.ADD.F32.FTZ.RN.STRONG.GPU desc[UR10][R22.64], R17 ;  /* 0x00000011160079a6 */ /* 0x0009e8000c12f30a */
[----:B------:R4:W-:Y:S04]  /*fc10*/  REDG.E.ADD.F32.FTZ.RN.STRONG.GPU desc[UR10][R20.64], R18 ;  /* 0x00000012140079a6 */ /* 0x0009e8000c12f30a */
[----:B------:R4:W-:Y:S02]  /*fc20*/  REDG.E.ADD.F32.FTZ.RN.STRONG.GPU desc[UR10][R14.64], R19 ;  /* 0x000000130e0079a6 */ /* 0x0009e4000c12f30a */
.L_x_182:
[----:B------:R-:W-:Y:S05]  /*fc30*/  BSYNC.RECONVERGENT B0 ;  /* 0x0000000000007941 */ /* 0x000fea0003800200 */
.L_x_181:
[----:B------:R-:W-:-:S09]  /*fc40*/  UISETP.GE.U32.AND UP0, UPT, UR12, 0x2, UPT ;  /* 0x000000020c00788c */ /* 0x000fd2000bf06070 */
[----:B------:R-:W-:Y:S05]  /*fc50*/  BRA.U !UP0, `(.L_x_183) ;  /* 0x0000000d08787547 */ /* 0x000fea000b800000 */
[----:B-12-4-:R-:W1:Y:S01]  /*fc60*/  LDC.64 R14, c[0x0][0x3d0] ;  /* 0x0000f400ff0e7b82 */ /* 0x016e620000000a00 */
[----:B------:R-:W-:Y:S01]  /*fc70*/  ULOP3.LUT UR5, UR4, 0x1, URZ, 0xc0, !UPT ;  /* 0x0000000104057892 */ /* 0x000fe2000f8ec0ff */
[----:B------:R-:W-:Y:S03]  /*fc80*/  BSSY.RECONVERGENT B0, `(.L_x_184) ;  /* 0x0000023000007945 */ /* 0x000fe60003800200 */
[----:B------:R-:W-:-:S03]  /*fc90*/  UIMAD UR6, UR5, UR9, URZ ;  /* 0x00000009050672a4 */ /* 0x000fc6000f8e02ff */
[----:B------:R-:W2:Y:S01]  /*fca0*/  S2UR UR29, SR_CTAID.X ;  /* 0x00000000001d79c3 */ /* 0x000ea20000002500 */
[----:B------:R-:W-:-:S04]  /*fcb0*/  UIMAD UR5, UR6, UR12, URZ ;  /* 0x0000000c060572a4 */ /* 0x000fc8000f8e02ff */
[----:B------:R-:W-:-:S03]  /*fcc0*/  USHF.L.U32 UR5, UR5, 0x1, URZ ;  /* 0x0000000105057899 */ /* 0x000fc600080006ff */
[----:B------:R-:W4:Y:S03]  /*fcd0*/  S2UR UR14, SR_CTAID.Y ;  /* 0x00000000000e79c3 */ /* 0x000f260000002600 */
[----:B------:R-:W-:-:S05]  /*fce0*/  MOV R13, UR5 ;  /* 0x00000005000d7c02 */ /* 0x000fca0008000f00 */
[----:B-1----:R-:W-:Y:S01]  /*fcf0*/  IMAD.WIDE R14, R13, 0x4, R14 ;  /* 0x000000040d0e7825 */ /* 0x002fe200078e020e */
[----:B--2-4-:R-:W-:Y:S06]  /*fd00*/  @P0 BRA `(.L_x_185) ;  /* 0x0000000000680947 */ /* 0x014fec0003800000 */
[----:B---3--:R-:W1:Y:S01]  /*fd10*/  LDC.64 R12, c[0x0][0x3c8] ;  /* 0x0000f200ff0c7b82 */ /* 0x008e620000000a00 */
[----:B------:R-:W-:Y:S02]  /*fd20*/  UIADD3 UR7, UPT, UPT, UR6, UR14, URZ ;  /* 0x0000000e06077290 */ /* 0x000fe4000fffe0ff */
[----:B------:R-:W-:Y:S02]  /*fd30*/  UIMAD UR13, UR29, UR9, UR14 ;  /* 0x000000091d0d72a4 */ /* 0x000fe4000f8e020e */
[----:B------:R-:W-:Y:S02]  /*fd40*/  ULOP3.LUT UP0, UR5, UR4, 0x2, URZ, 0xc0, !UPT ;  /* 0x0000000204057892 */ /* 0x000fe4000f80c0ff */
[----:B------:R-:W-:Y:S02]  /*fd50*/  MOV R19, UR7 ;  /* 0x0000000700137c02 */ /* 0x000fe40008000f00 */
[----:B------:R-:W-:Y:S01]  /*fd60*/  UIADD3 UR5, UPT, UPT, -UR5, 0x1, URZ ;  /* 0x0000000105057890 */ /* 0x000fe2000fffe1ff */
[----:B------:R-:W-:-:S05]  /*fd70*/  MOV R17, UR13 ;  /* 0x0000000d00117c02 */ /* 0x000fca0008000f00 */
[----:B------:R-:W-:-:S05]  /*fd80*/  IMAD.WIDE.U32 R16, R17, 0x8, R14 ;  /* 0x0000000811107825 */ /* 0x000fca00078e000e */
[----:B-----5:R2:W-:Y:S01]  /*fd90*/  STG.E.64 desc[UR10][R16.64], R10 ;  /* 0x0000000a10007986 */ /* 0x0205e2000c101b0a */
[----:B-1----:R-:W-:Y:S01]  /*fda0*/  IMAD.WIDE.U32 R18, R19, 0x4, R12 ;  /* 0x0000000413127825 */ /* 0x002fe200078e000c */
[----:B------:R-:W-:Y:S02]  /*fdb0*/  MOV R13, UR5 ;  /* 0x00000005000d7c02 */ /* 0x000fe40008000f00 */
[----:B------:R-:W-:Y:S01]  /*fdc0*/  MOV R12, 0xffffffff ;  /* 0xffffffff000c7802 */ /* 0x000fe20000000f00 */
[----:B------:R-:W-:Y:S06]  /*fdd0*/  MEMBAR.ALL.GPU ;  /* 0x0000000000007992 */ /* 0x000fec000000a000 */
[----:B------:R-:W-:-:S00]  /*fde0*/  ERRBAR ;  /* 0x00000000000079ab */ /* 0x000fc00000000000 */
[----:B------:R-:W-:Y:S06]  /*fdf0*/  CGAERRBAR ;  /* 0x00000000000075ab */ /* 0x000fec0000000000 */
[----:B------:R2:W-:Y:S01]  /*fe00*/  REDG.E.ADD.S32.STRONG.GPU desc[UR10][R18.64], R13 ;  /* 0x0000000d1200798e */ /* 0x0005e2000c12e30a */
[----:B------:R-:W-:Y:S01]  /*fe10*/  USEL UR5, UR12, URZ, !UP0 ;  /* 0x000000ff0c057287 */ /* 0x000fe2000c000000 */
[----:B------:R-:W-:Y:S02]  /*fe20*/  UMOV UR7, 0xffffffff ;  /* 0xffffffff00077882 */ /* 0x000fe40000000000 */
[----:B------:R2:W-:Y:S01]  /*fe30*/  STL [R1], R12 ;  /* 0x0000000c01007387 */ /* 0x0005e20000100800 */
[----:B------:R-:W-:-:S09]  /*fe40*/  UISETP.NE.AND UP0, UPT, UR7, UR5, UPT ;  /* 0x000000050700728c */ /* 0x000fd2000bf05270 */
[----:B--2---:R-:W-:Y:S05]  /*fe50*/  BRA.U !UP0, `(.L_x_185) ;  /* 0x0000000108147547 */ /* 0x004fea000b800000 */
.L_x_186:
[----:B------:R-:W2:Y:S04]  /*fe60*/  LDG.E.STRONG.GPU R12, desc[UR10][R18.64] ;  /* 0x0000000a120c7981 */ /* 0x000ea8000c1ef900 */
[----:B--2---:R-:W-:Y:S04]  /*fe70*/  CCTL.IVALL ;  /* 0x00000000ff00798f */ /* 0x004fe80002000000 */
[----:B------:R1:W-:Y:S01]  /*fe80*/  STL [R1], R12 ;  /* 0x0000000c01007387 */ /* 0x0003e20000100800 */
[----:B------:R-:W-:-:S13]  /*fe90*/  ISETP.NE.AND P0, PT, R12, UR5, PT ;  /* 0x000000050c007c0c */ /* 0x000fda000bf05270 */
[----:B-1----:R-:W-:Y:S05]  /*fea0*/  @P0 BRA `(.L_x_186) ;  /* 0xfffffffc00ec0947 */ /* 0x002fea000383ffff */
.L_x_185:
[----:B------:R-:W-:Y:S05]  /*feb0*/  BSYNC.RECONVERGENT B0 ;  /* 0x0000000000007941 */ /* 0x000fea0003800200 */
.L_x_184:
[----:B------:R-:W-:Y:S01]  /*fec0*/  BAR.SYNC.DEFER_BLOCKING 0x0 ;  /* 0x0000000000007b1d */ /* 0x000fe20000010000 */
[----:B------:R-:W-:-:S05]  /*fed0*/  UISETP.GE.U32.AND UP0, UPT, UR12, 0x8, UPT ;  /* 0x000000080c00788c */ /* 0x000fca000bf06070 */
[----:B------:R-:W-:-:S04]  /*fee0*/  UMOV UR5, URZ ;  /* 0x000000ff00057c82 */ /* 0x000fc80008000000 */
[----:B------:R-:W-:Y:S05]  /*fef0*/  BRA.U !UP0, `(.L_x_187) ;  /* 0x0000000508607547 */ /* 0x000fea000b800000 */
[----:B------:R-:W-:Y:S02]  /*ff00*/  UIMAD UR13, UR9, 0x3, UR14 ;  /* 0x00000003090d78a4 */ /* 0x000fe4000f8e020e */
[----:B------:R-:W-:Y:S02]  /*ff10*/  ULEA UR17, UR9, UR14, 0x1 ;  /* 0x0000000e09117291 */ /* 0x000fe4000f8e08ff */
[----:B------:R-:W-:Y:S02]  /*ff20*/  UIMAD UR18, UR9, 0x5, UR14 ;  /* 0x00000005091278a4 */ /* 0x000fe4000f8e020e */
[----:B------:R-:W-:Y:S02]  /*ff30*/  UIMAD UR19, UR9, 0x7, UR14 ;  /* 0x00000007091378a4 */ /* 0x000fe4000f8e020e */
[----:B------:R-:W-:Y:S02]  /*ff40*/  UIMAD UR20, UR9, 0x6, UR14 ;  /* 0x00000006091478a4 */ /* 0x000fe4000f8e020e */
[----:B------:R-:W-:-:S02]  /*ff50*/  ULEA UR21, UR9, UR14, 0x2 ;  /* 0x0000000e09157291 */ /* 0x000fc4000f8e10ff */
[----:B------:R-:W-:Y:S02]  /*ff60*/  UIADD3 UR22, UPT, UPT, UR14, UR9, URZ ;  /* 0x000000090e167290 */ /* 0x000fe4000fffe0ff */
[----:B------:R-:W-:Y:S02]  /*ff70*/  UIADD3 UR23, UPT, UPT, -UR29, URZ, URZ ;  /* 0x000000ff1d177290 */ /* 0x000fe4000fffe1ff */
[----:B------:R-:W-:Y:S01]  /*ff80*/  ULOP3.LUT UR7, UR12, 0x7ffffff8, URZ, 0xc0, !UPT ;  /* 0x7ffffff80c077892 */ /* 0x000fe2000f8ec0ff */
[----:B------:R-:W-:Y:S01]  /*ff90*/  UMOV UR5, URZ ;  /* 0x000000ff00057c82 */ /* 0x000fe20008000000 */
[----:B------:R-:W-:-:S10]  /*ffa0*/  UMOV UR6, UR14 ;  /* 0x0000000e00067c82 */ /* 0x000fd40008000000 */
.L_x_188:
[----:B------:R-:W-:Y:S02]  /*ffb0*/  ISETP.NE.AND P1, PT, RZ, UR23, PT ;  /* 0x00000017ff007c0c */ /* 0x000fe4000bf25270 */
[----:B------:R-:W-:Y:S02]  /*ffc0*/  MOV R13, UR6 ;  /* 0x00000006000d7c02 */ /* 0x000fe40008000f00 */
[----:B-----5:R-:W-:-:S13]  /*ffd0*/  ISETP.NE.OR P1, PT, R45, RZ, !P1 ;  /* 0x000000ff2d00720c */ /* 0x020fda0004f25670 */
[----:B---3--:R-:W-:-:S06]  /*ffe0*/  @!P1 IMAD.WIDE.U32 R12, R13, 0x8, R14 ;  /* 0x000000080d0c9825 */ /* 0x008fcc00078e000e */
[----:B------:R-:W0:Y:S01]  /*fff0*/  @!P1 LDG.E.64 R12, desc[UR10][R12.64] ;  /* 0x0000000a0c0c9981 */ /* 0x000e22000c1e1b00 */
[----:B------:R-:W-:Y:S01]  /*10000*/  UIADD3 UR24, UPT, UPT, UR5, 0x1, URZ ;  /* 0x0000000105187890 */ /* 0x000fe2000fffe0ff */
[----:B------:R-:W-:Y:S01]  /*10010*/  MOV R17, UR17 ;  /* 0x0000001100117c02 */ /* 0x000fe20008000f00 */
[----:B------:R-:W-:Y:S01]  /*10020*/  UIADD3 UR25, UPT, UPT, UR5, 0x2, URZ ;  /* 0x0000000205197890 */ /* 0x000fe2000fffe0ff */
[----:B------:R-:W1:Y:S01]  /*10030*/  S2R R16, SR_CTAID.X ;  /* 0x0000000000107919 */ /* 0x000e620000002500 */
[----:B------:R-:W-:Y:S01]  /*10040*/  UIADD3 UR26, UPT, UPT, UR5, 0x3, URZ ;  /* 0x00000003051a7890 */ /* 0x000fe2000fffe0ff */
[----:B------:R-:W-:Y:S01]  /*10050*/  MOV R19, UR13 ;  /* 0x0000000d00137c02 */ /* 0x000fe20008000f00 */
[----:B------:R-:W-:Y:S01]  /*10060*/  UIADD3 UR27, UPT, UPT, UR5, 0x4, URZ ;  /* 0x00000004051b7890 */ /* 0x000fe2000fffe0ff */
[----:B------:R-:W-:Y:S02]  /*10070*/  MOV R21, UR21 ;  /* 0x0000001500157c02 */ /* 0x000fe40008000f00 */
[C---:B-1----:R-:W-:Y:S01]  /*10080*/  ISETP.NE.AND P0, PT, R16.reuse, UR24, PT ;  /* 0x0000001810007c0c */ /* 0x042fe2000bf05270 */
[----:B------:R-:W-:Y:S01]  /*10090*/  UIADD3 UR24, UPT, UPT, UR5, 0x5, URZ ;  /* 0x0000000505187890 */ /* 0x000fe2000fffe0ff */
[----:B------:R-:W-:Y:S01]  /*100a0*/  ISETP.NE.AND P4, PT, R16, UR25, PT ;  /* 0x0000001910007c0c */ /* 0x000fe2000bf85270 */
[----:B------:R-:W-:Y:S01]  /*100b0*/  UIADD3 UR25, UPT, UPT, UR5, 0x6, URZ ;  /* 0x0000000605197890 */ /* 0x000fe2000fffe0ff */
[----:B------:R-:W-:-:S02]  /*100c0*/  ISETP.NE.OR P0, PT, R45, RZ, !P0 ;  /* 0x000000ff2d00720c */ /* 0x000fc40004705670 */
[C---:B------:R-:W-:Y:S01]  /*100d0*/  ISETP.NE.AND P3, PT, R16.reuse, UR26, PT ;  /* 0x0000001a10007c0c */ /* 0x040fe2000bf65270 */
[----:B------:R-:W-:Y:S01]  /*100e0*/  UIADD3 UR26, UPT, UPT, UR5, 0x7, URZ ;  /* 0x00000007051a7890 */ /* 0x000fe2000fffe0ff */
[C---:B------:R-:W-:Y:S02]  /*100f0*/  ISETP.NE.OR P4, PT, R45.reuse, RZ, !P4 ;  /* 0x000000ff2d00720c */ /* 0x040fe40006785670 */
[C---:B------:R-:W-:Y:S02]  /*10100*/  ISETP.NE.AND P2, PT, R16.reuse, UR27, PT ;  /* 0x0000001b10007c0c */ /* 0x040fe4000bf45270 */
[C---:B------:R-:W-:Y:S02]  /*10110*/  ISETP.NE.OR P3, PT, R45.reuse, RZ, !P3 ;  /* 0x000000ff2d00720c */ /* 0x040fe40005f65670 */
[----:B------:R-:W-:Y:S02]  /*10120*/  ISETP.NE.OR P2, PT, R45, RZ, !P2 ;  /* 0x000000ff2d00720c */ /* 0x000fe40005745670 */
[----:B------:R-:W-:-:S02]  /*10130*/  ISETP.NE.AND P6, PT, R16, UR25, PT ;  /* 0x0000001910007c0c */ /* 0x000fc4000bfc5270 */
[----:B------:R-:W-:Y:S02]  /*10140*/  ISETP.NE.AND P5, PT, R16, UR26, PT ;  /* 0x0000001a10007c0c */ /* 0x000fe4000bfa5270 */
[----:B------:R-:W-:Y:S02]  /*10150*/  ISETP.NE.OR P6, PT, R45, RZ, !P6 ;  /* 0x000000ff2d00720c */ /* 0x000fe400077c5670 */
[----:B------:R-:W-:-:S03]  /*10160*/  MOV R23, UR18 ;  /* 0x0000001200177c02 */ /* 0x000fc60008000f00 */
[----:B------:R-:W-:Y:S01]  /*10170*/  @!P3 IMAD.WIDE.U32 R18, R19, 0x8, R14 ;  /* 0x000000081312b825 */ /* 0x000fe200078e000e */
[----:B------:R-:W-:-:S03]  /*10180*/  ISETP.NE.OR P5, PT, R45, RZ, !P5 ;  /* 0x000000ff2d00720c */ /* 0x000fc60006fa5670 */
[----:B------:R-:W-:Y:S01]  /*10190*/  @!P2 IMAD.WIDE.U32 R20, R21, 0x8, R14 ;  /* 0x000000081514a825 */ /* 0x000fe200078e000e */
[----:B------:R-:W-:Y:S01]  /*101a0*/  MOV R25, UR20 ;  /* 0x0000001400197c02 */ /* 0x000fe20008000f00 */
[----:B------:R-:W2:Y:S01]  /*101b0*/  @!P3 LDG.E.64 R18, desc[UR10][R18.64] ;  /* 0x0000000a1212b981 */ /* 0x000ea2000c1e1b00 */
[----:B------:R-:W-:-:S03]  /*101c0*/  MOV R27, UR19 ;  /* 0x00000013001b7c02 */ /* 0x000fc60008000f00 */
[----:B------:R-:W3:Y:S01]  /*101d0*/  @!P2 LDG.E.64 R20, desc[UR10][R20.64] ;  /* 0x0000000a1414a981 */ /* 0x000ee2000c1e1b00 */
[----:B------:R-:W-:-:S04]  /*101e0*/  @!P6 IMAD.WIDE.U32 R24, R25, 0x8, R14 ;  /* 0x000000081918e825 */ /* 0x000fc800078e000e */
[----:B------:R-:W-:Y:S02]  /*101f0*/  @!P5 IMAD.WIDE.U32 R26, R27, 0x8, R14 ;  /* 0x000000081b1ad825 */ /* 0x000fe400078e000e */
[----:B------:R-:W4:Y:S04]  /*10200*/  @!P6 LDG.E.64 R24, desc[UR10][R24.64] ;  /* 0x0000000a1818e981 */ /* 0x000f28000c1e1b00 */
[----:B------:R-:W4:Y:S01]  /*10210*/  @!P5 LDG.E.64 R26, desc[UR10][R26.64] ;  /* 0x0000000a1a1ad981 */ /* 0x000f22000c1e1b00 */
[----:B0-----:R-:W-:Y:S01]  /*10220*/  @!P1 FADD.FTZ R11, R11, R13 ;  /* 0x0000000d0b0b9221 */ /* 0x001fe20000010000 */
[----:B------:R-:W-:Y:S01]  /*10230*/  MOV R13, UR22 ;  /* 0x00000016000d7c02 */ /* 0x000fe20008000f00 */
[----:B------:R-:W-:Y:S01]  /*10240*/  @!P1 FADD.FTZ R10, R10, R12 ;  /* 0x0000000c0a0a9221 */ /* 0x000fe20000010000 */
[----:B------:R-:W-:Y:S01]  /*10250*/  ISETP.NE.AND P1, PT, R16, UR24, PT ;  /* 0x0000001810007c0c */ /* 0x000fe2000bf25270 */
[----:B------:R-:W-:-:S03]  /*10260*/  @!P4 IMAD.WIDE.U32 R16, R17, 0x8, R14 ;  /* 0x000000081110c825 */ /* 0x000fc600078e000e */
[----:B------:R-:W-:Y:S01]  /*10270*/  ISETP.NE.OR P1, PT, R45, RZ, !P1 ;  /* 0x000000ff2d00720c */ /* 0x000fe20004f25670 */
[--C-:B------:R-:W-:Y:S02]  /*10280*/  @!P0 IMAD.WIDE.U32 R12, R13, 0x8, R14.reuse ;  /* 0x000000080d0c8825 */ /* 0x100fe400078e000e */
[----:B------:R-:W2:Y:S04]  /*10290*/  @!P4 LDG.E.64 R16, desc[UR10][R16.64] ;  /* 0x0000000a1010c981 */ /* 0x000ea8000c1e1b00 */
[----:B------:R-:W3:Y:S06]  /*102a0*/  @!P0 LDG.E.64 R12, desc[UR10][R12.64] ;  /* 0x0000000a0c0c8981 */ /* 0x000eec000c1e1b00 */
[----:B------:R-:W-:-:S06]  /*102b0*/  @!P1 IMAD.WIDE.U32 R22, R23, 0x8, R14 ;  /* 0x0000000817169825 */ /* 0x000fcc00078e000e */
[----:B------:R-:W4:Y:S01]  /*102c0*/  @!P1 LDG.E.64 R22, desc[UR10][R22.64] ;  /* 0x0000000a16169981 */ /* 0x000f22000c1e1b00 */
[----:B------:R-:W-:-:S04]  /*102d0*/  UIADD3 UR5, UPT, UPT, UR5, 0x8, URZ ;  /* 0x0000000805057890 */ /* 0x000fc8000fffe0ff */
[----:B------:R-:W-:Y:S02]  /*102e0*/  UISETP.NE.AND UP0, UPT, UR5, UR7, UPT ;  /* 0x000000070500728c */ /* 0x000fe4000bf05270 */
[----:B------:R-:W-:Y:S02]  /*102f0*/  ULEA UR20, UR9, UR20, 0x3 ;  /* 0x0000001409147291 */ /* 0x000fe4000f8e18ff */
[----:B------:R-:W-:Y:S02]  /*10300*/  ULEA UR18, UR9, UR18, 0x3 ;  /* 0x0000001209127291 */ /* 0x000fe4000f8e18ff */
[----:B------:R-:W-:Y:S02]  /*10310*/  ULEA UR21, UR9, UR21, 0x3 ;  /* 0x0000001509157291 */ /* 0x000fe4000f8e18ff */
[----:B------:R-:W-:Y:S02]  /*10320*/  ULEA UR13, UR9, UR13, 0x3 ;  /* 0x0000000d090d7291 */ /* 0x000fe4000f8e18ff */
[----:B------:R-:W-:-:S02]  /*10330*/  ULEA UR17, UR9, UR17, 0x3 ;  /* 0x0000001109117291 */ /* 0x000fc4000f8e18ff */
[----:B------:R-:W-:Y:S02]  /*10340*/  ULEA UR22, UR9, UR22, 0x3 ;  /* 0x0000001609167291 */ /* 0x000fe4000f8e18ff */
[----:B------:R-:W-:Y:S02]  /*10350*/  UIADD3 UR23, UPT, UPT, UR23, 0x8, URZ ;  /* 0x0000000817177890 */ /* 0x000fe4000fffe0ff */
[----:B------:R-:W-:Y:S02]  /*10360*/  ULEA UR6, UR9, UR6, 0x3 ;  /* 0x0000000609067291 */ /* 0x000fe4000f8e18ff */
[----:B------:R-:W-:Y:S01]  /*10370*/  ULEA UR19, UR9, UR19, 0x3 ;  /* 0x0000001309137291 */ /* 0x000fe2000f8e18ff */
[----:B---3--:R-:W-:Y:S01]  /*10380*/  @!P0 FADD.FTZ R10, R10, R12 ;  /* 0x0000000c0a0a8221 */ /* 0x008fe20000010000 */
[----:B------:R-:W-:-:S03]  /*10390*/  @!P0 FADD.FTZ R11, R11, R13 ;  /* 0x0000000d0b0b8221 */ /* 0x000fc60000010000 */
[----:B--2---:R-:W-:Y:S01]  /*103a0*/  @!P4 FADD.FTZ R10, R10, R16 ;  /* 0x000000100a0ac221 */ /* 0x004fe20000010000 */
[----:B------:R-:W-:-:S03]  /*103b0*/  @!P4 FADD.FTZ R11, R11, R17 ;  /* 0x000000110b0bc221 */ /* 0x000fc60000010000 */
[----:B------:R-:W-:Y:S01]  /*103c0*/  @!P3 FADD.FTZ R10, R10, R18 ;  /* 0x000000120a0ab221 */ /* 0x000fe20000010000 */
[----:B------:R-:W-:-:S03]  /*103d0*/  @!P3 FADD.FTZ R11, R11, R19 ;  /* 0x000000130b0bb221 */ /* 0x000fc60000010000 */
[----:B------:R-:W-:Y:S01]  /*103e0*/  @!P2 FADD.FTZ R10, R10, R20 ;  /* 0x000000140a0aa221 */ /* 0x000fe20000010000 */
[----:B------:R-:W-:-:S03]  /*103f0*/  @!P2 FADD.FTZ R11, R11, R21 ;  /* 0x000000150b0ba221 */ /* 0x000fc60000010000 */
[----:B----4-:R-:W-:Y:S01]  /*10400*/  @!P1 FADD.FTZ R10, R10, R22 ;  /* 0x000000160a0a9221 */ /* 0x010fe20000010000 */
[----:B------:R-:W-:-:S03]  /*10410*/  @!P1 FADD.FTZ R11, R11, R23 ;  /* 0x000000170b0b9221 */ /* 0x000fc60000010000 */
[----:B------:R-:W-:Y:S01]  /*10420*/  @!P6 FADD.FTZ R10, R10, R24 ;  /* 0x000000180a0ae221 */ /* 0x000fe20000010000 */
[----:B------:R-:W-:-:S03]  /*10430*/  @!P6 FADD.FTZ R11, R11, R25 ;  /* 0x000000190b0be221 */ /* 0x000fc60000010000 */
[----:B------:R-:W-:Y:S01]  /*10440*/  @!P5 FADD.FTZ R10, R10, R26 ;  /* 0x0000001a0a0ad221 */ /* 0x000fe20000010000 */
[----:B------:R-:W-:Y:S01]  /*10450*/  @!P5 FADD.FTZ R11, R11, R27 ;  /* 0x0000001b0b0bd221 */ /* 0x000fe20000010000 */
[----:B------:R-:W-:Y:S06]  /*10460*/  BRA.U UP0, `(.L_x_188) ;  /* 0xfffffff900d07547 */ /* 0x000fec000b83ffff */
[----:B------:R-:W-:-:S05]  /*10470*/  UMOV UR5, UR7 ;  /* 0x0000000700057c82 */ /* 0x000fca0008000000 */
.L_x_187:
[----:B------:R-:W-:-:S09]  /*10480*/  ULOP3.LUT UP0, UR6, UR12, 0x7, URZ, 0xc0, !UPT ;  /* 0x000000070c067892 */ /* 0x000fd2000f80c0ff */
[----:B------:R-:W-:Y:S05]  /*10490*/  BRA.U !UP0, `(.L_x_183) ;  /* 0x0000000508687547 */ /* 0x000fea000b800000 */
[----:B------:R-:W-:Y:S02]  /*104a0*/  UIADD3 UR6, UPT, UPT, UR6, -0x1, URZ ;  /* 0xffffffff06067890 */ /* 0x000fe4000fffe0ff */
[----:B------:R-:W-:Y:S02]  /*104b0*/  ULOP3.LUT UP0, UR18, UR12, 0x3, URZ, 0xc0, !UPT ;  /* 0x000000030c127892 */ /* 0x000fe4000f80c0ff */
[----:B------:R-:W-:-:S09]  /*104c0*/  UISETP.GE.U32.AND UP1, UPT, UR6, 0x3, UPT ;  /* 0x000000030600788c */ /* 0x000fd2000bf26070 */
[----:B------:R-:W-:Y:S05]  /*104d0*/  BRA.U !UP1, `(.L_x_189) ;  /* 0x0000000109b87547 */ /* 0x000fea000b800000 */
[----:B---3--:R-:W1:Y:S01]  /*104e0*/  S2R R12, SR_CTAID.X ;  /* 0x00000000000c7919 */ /* 0x008e620000002500 */
[----:B------:R-:W-:Y:S02]  /*104f0*/  UIADD3 UR6, UPT, UPT, UR5, 0x1, URZ ;  /* 0x0000000105067890 */ /* 0x000fe4000fffe0ff */
[----:B------:R-:W-:Y:S02]  /*10500*/  UIADD3 UR7, UPT, UPT, UR5, 0x2, URZ ;  /* 0x0000000205077890 */ /* 0x000fe4000fffe0ff */
[----:B------:R-:W-:Y:S02]  /*10510*/  UISETP.NE.AND UP1, UPT, UR6, UR29, UPT ;  /* 0x0000001d0600728c */ /* 0x000fe4000bf25270 */
[----:B------:R-:W-:Y:S02]  /*10520*/  UIADD3 UR13, UPT, UPT, UR5, 0x3, URZ ;  /* 0x00000003050d7890 */ /* 0x000fe4000fffe0ff */
[----:B------:R-:W-:Y:S02]  /*10530*/  UISETP.NE.AND UP2, UPT, UR7, UR29, UPT ;  /* 0x0000001d0700728c */ /* 0x000fe4000bf45270 */
[----:B------:R-:W-:Y:S01]  /*10540*/  PLOP3.LUT P1, PT, PT, PT, UP1, 0x80, 0x8 ;  /* 0x000000000008781c */ /* 0x000fe20003f2f018 */
[----:B------:R-:W-:-:S03]  /*10550*/  UISETP.NE.AND UP3, UPT, UR13, UR29, UPT ;  /* 0x0000001d0d00728c */ /* 0x000fc6000bf65270 */
[----:B------:R-:W-:Y:S02]  /*10560*/  PLOP3.LUT P2, PT, PT, PT, UP2, 0x80, 0x8 ;  /* 0x000000000008781c */ /* 0x000fe40003f4f028 */
[C---:B-----5:R-:W-:Y:S02]  /*10570*/  ISETP.NE.OR P1, PT, R45.reuse, RZ, !P1 ;  /* 0x000000ff2d00720c */ /* 0x060fe40004f25670 */
[----:B------:R-:W-:Y:S02]  /*10580*/  PLOP3.LUT P3, PT, PT, PT, UP3, 0x80, 0x8 ;  /* 0x000000000008781c */ /* 0x000fe40003f6f038 */
[C---:B------:R-:W-:Y:S02]  /*10590*/  ISETP.NE.OR P2, PT, R45.reuse, RZ, !P2 ;  /* 0x000000ff2d00720c */ /* 0x040fe40005745670 */
[----:B------:R-:W-:-:S07]  /*105a0*/  ISETP.NE.OR P3, PT, R45, RZ, !P3 ;  /* 0x000000ff2d00720c */ /* 0x000fce0005f65670 */
[----:B------:R-:W-:Y:S01]  /*105b0*/  VOTEU.ALL UP2, P1 ;  /* 0x0000000000ff7886 */ /* 0x000fe20000840000 */
[----:B-1----:R-:W-:-:S04]  /*105c0*/  ISETP.NE.AND P0, PT, R12, UR5, PT ;  /* 0x000000050c007c0c */ /* 0x002fc8000bf05270 */
[----:B------:R-:W-:Y:S01]  /*105d0*/  @!UP2 UIMAD UR6, UR6, UR9, UR14 ;  /* 0x000000090606a2a4 */ /* 0x000fe2000f8e020e */
[----:B------:R-:W-:Y:S01]  /*105e0*/  ISETP.NE.OR P0, PT, R45, RZ, !P0 ;  /* 0x000000ff2d00720c */ /* 0x000fe20004705670 */
[----:B------:R-:W-:-:S04]  /*105f0*/  VOTEU.ALL UP2, P3 ;  /* 0x0000000000ff7886 */ /* 0x000fc80001840000 */
[----:B------:R-:W-:Y:S01]  /*10600*/  MOV R17, UR6 ;  /* 0x0000000600117c02 */ /* 0x000fe20008000f00 */
[----:B------:R-:W-:-:S04]  /*10610*/  @!UP2 UIMAD UR6, UR13, UR9, UR14 ;  /* 0x000000090d06a2a4 */ /* 0x000fc8000f8e020e */
[----:B------:R-:W-:-:S03]  /*10620*/  @!P1 IMAD.WIDE.U32 R16, R17, 0x8, R14 ;  /* 0x0000000811109825 */ /* 0x000fc600078e000e */
[----:B------:R-:W-:Y:S01]  /*10630*/  VOTEU.ALL UP1, P0 ;  /* 0x0000000000ff7886 */ /* 0x000fe20000020000 */
[----:B------:R-:W-:Y:S02]  /*10640*/  MOV R21, UR6 ;  /* 0x0000000600157c02 */ /* 0x000fe40008000f00 */
[----:B------:R-:W2:Y:S02]  /*10650*/  @!P1 LDG.E.64 R16, desc[UR10][R16.64] ;  /* 0x0000000a10109981 */ /* 0x000ea4000c1e1b00 */
[----:B------:R-:W-:Y:S01]  /*10660*/  @!UP1 UIMAD UR17, UR5, UR9, UR14 ;  /* 0x00000009051192a4 */ /* 0x000fe2000f8e020e */
[----:B------:R-:W-:-:S05]  /*10670*/  VOTEU.ALL UP1, P2 ;  /* 0x0000000000ff7886 */ /* 0x000fca0001020000 */
[----:B------:R-:W-:Y:S01]  /*10680*/  MOV R13, UR17 ;  /* 0x00000011000d7c02 */ /* 0x000fe20008000f00 */
[----:B------:R-:W-:-:S04]  /*10690*/  @!UP1 UIMAD UR7, UR7, UR9, UR14 ;  /* 0x00000009070792a4 */ /* 0x000fc8000f8e020e */
[----:B------:R-:W-:Y:S02]  /*106a0*/  @!P0 IMAD.WIDE.U32 R12, R13, 0x8, R14 ;  /* 0x000000080d0c8825 */ /* 0x000fe400078e000e */
[----:B------:R-:W-:-:S04]  /*106b0*/  MOV R19, UR7 ;  /* 0x0000000700137c02 */ /* 0x000fc80008000f00 */
[----:B------:R-:W0:Y:S01]  /*106c0*/  @!P0 LDG.E.64 R12, desc[UR10][R12.64] ;  /* 0x0000000a0c0c8981 */ /* 0x000e22000c1e1b00 */
[----:B------:R-:W-:-:S04]  /*106d0*/  @!P2 IMAD.WIDE.U32 R18, R19, 0x8, R14 ;  /* 0x000000081312a825 */ /* 0x000fc800078e000e */
[----:B------:R-:W-:Y:S02]  /*106e0*/  @!P3 IMAD.WIDE.U32 R20, R21, 0x8, R14 ;  /* 0x000000081514b825 */ /* 0x000fe400078e000e */
[----:B------:R-:W3:Y:S04]  /*106f0*/  @!P2 LDG.E.64 R18, desc[UR10][R18.64] ;  /* 0x0000000a1212a981 */ /* 0x000ee8000c1e1b00 */
[----:B------:R-:W4:Y:S01]  /*10700*/  @!P3 LDG.E.64 R20, desc[UR10][R20.64] ;  /* 0x0000000a1414b981 */ /* 0x000f22000c1e1b00 */
[----:B------:R-:W-:-:S04]  /*10710*/  MOV R22, UR5 ;  /* 0x0000000500167c02 */ /* 0x000fc80008000f00 */
[----:B------:R-:W-:-:S04]  /*10720*/  IADD3 R22, PT, PT, R22, 0x4, RZ ;  /* 0x0000000416167810 */ /* 0x000fc80007ffe0ff */
[----:B------:R-:W-:Y:S01]  /*10730*/  R2UR UR5, R22 ;  /* 0x00000000160572ca */ /* 0x000fe200000e0000 */
[----:B0-----:R-:W-:Y:S01]  /*10740*/  @!P0 FADD.FTZ R10, R10, R12 ;  /* 0x0000000c0a0a8221 */ /* 0x001fe20000010000 */
[----:B------:R-:W-:-:S03]  /*10750*/  @!P0 FADD.FTZ R11, R11, R13 ;  /* 0x0000000d0b0b8221 */ /* 0x000fc60000010000 */
[----:B--2---:R-:W-:Y:S01]  /*10760*/  @!P1 FADD.FTZ R10, R10, R16 ;  /* 0x000000100a0a9221 */ /* 0x004fe20000010000 */
[----:B------:R-:W-:-:S03]  /*10770*/  @!P1 FADD.FTZ R11, R11, R17 ;  /* 0x000000110b0b9221 */ /* 0x000fc60000010000 */
[----:B---3--:R-:W-:Y:S01]  /*10780*/  @!P2 FADD.FTZ R10, R10, R18 ;  /* 0x000000120a0aa221 */ /* 0x008fe20000010000 */
[----:B------:R-:W-:-:S03]  /*10790*/  @!P2 FADD.FTZ R11, R11, R19 ;  /* 0x000000130b0ba221 */ /* 0x000fc60000010000 */
[----:B----4-:R-:W-:Y:S01]  /*107a0*/  @!P3 FADD.FTZ R10, R10, R20 ;  /* 0x000000140a0ab221 */ /* 0x010fe20000010000 */
[----:B------:R-:W-:-:S07]  /*107b0*/  @!P3 FADD.FTZ R11, R11, R21 ;  /* 0x000000150b0bb221 */ /* 0x000fce0000010000 */
.L_x_189:
[----:B------:R-:W-:Y:S05]  /*107c0*/  BRA.U !UP0, `(.L_x_183) ;  /* 0x00000001089c7547 */ /* 0x000fea000b800000 */
[----:B------:R-:W1:Y:S01]  /*107d0*/  S2R R19, SR_CTAID.X ;  /* 0x0000000000137919 */ /* 0x000e620000002500 */
[----:B------:R-:W-:Y:S02]  /*107e0*/  UISETP.NE.AND UP0, UPT, UR18, 0x1, UPT ;  /* 0x000000011200788c */ /* 0x000fe4000bf05270 */
[----:B------:R-:W-:-:S07]  /*107f0*/  ULOP3.LUT UR6, UR12, 0x1, URZ, 0xc0, !UPT ;  /* 0x000000010c067892 */ /* 0x000fce000f8ec0ff */
[----:B------:R-:W-:Y:S05]  /*10800*/  BRA.U !UP0, `(.L_x_190) ;  /* 0x0000000108587547 */ /* 0x000fea000b800000 */
[----:B------:R-:W2:Y:S01]  /*10810*/  S2R R13, SR_CTAID.X ;  /* 0x00000000000d7919 */ /* 0x000ea20000002500 */
[----:B------:R-:W-:Y:S01]  /*10820*/  MOV R18, UR5 ;  /* 0x0000000500127c02 */ /* 0x000fe20008000f00 */
[----:B---3--:R-:W3:Y:S01]  /*10830*/  S2R R12, SR_CTAID.Y ;  /* 0x00000000000c7919 */ /* 0x008ee20000002600 */
[----:B--2---:R-:W-:Y:S02]  /*10840*/  ISETP.NE.AND P0, PT, R13, UR5, PT ;  /* 0x000000050d007c0c */ /* 0x004fe4000bf05270 */
[----:B------:R-:W-:Y:S02]  /*10850*/  IADD3 R13, PT, PT, R18, 0x1, RZ ;  /* 0x00000001120d7810 */ /* 0x000fe40007ffe0ff */
[----:B-----5:R-:W-:Y:S02]  /*10860*/  ISETP.NE.OR P1, PT, R45, RZ, !P0 ;  /* 0x000000ff2d00720c */ /* 0x020fe40004725670 */
[----:B------:R-:W-:-:S04]  /*10870*/  ISETP.NE.AND P0, PT, R13, UR29, PT ;  /* 0x0000001d0d007c0c */ /* 0x000fc8000bf05270 */
[----:B------:R-:W-:-:S07]  /*10880*/  ISETP.NE.OR P0, PT, R45, RZ, !P0 ;  /* 0x000000ff2d00720c */ /* 0x000fce0004705670 */
[----:B------:R-:W-:-:S05]  /*10890*/  VOTEU.ALL UP0, P1 ;  /* 0x0000000000ff7886 */ /* 0x000fca0000800000 */
[----:B------:R-:W-:Y:S02]  /*108a0*/  @!UP0 UIMAD UR5, UR5, UR9, UR14 ;  /* 0x00000009050582a4 */ /* 0x000fe4000f8e020e */
[----:B---3--:R-:W-:-:S04]  /*108b0*/  @!P0 IMAD R13, R13, UR9, R12 ;  /* 0x000000090d0d8c24 */ /* 0x008fc8000f8e020c */
[----:B------:R-:W-:Y:S01]  /*108c0*/  @!P0 IMAD.WIDE.U32 R12, R13, 0x8, R14 ;  /* 0x000000080d0c8825 */ /* 0x000fe200078e000e */
[----:B------:R-:W-:-:S05]  /*108d0*/  MOV R17, UR5 ;  /* 0x0000000500117c02 */ /* 0x000fca0008000f00 */
[----:B------:R-:W-:Y:S01]  /*108e0*/  @!P1 IMAD.WIDE.U32 R16, R17, 0x8, R14 ;  /* 0x0000000811109825 */ /* 0x000fe200078e000e */
[----:B------:R-:W2:Y:S05]  /*108f0*/  @!P0 LDG.E.64 R12, desc[UR10][R12.64] ;  /* 0x0000000a0c0c8981 */ /* 0x000eaa000c1e1b00 */
[----:B------:R-:W0:Y:S01]  /*10900*/  @!P1 LDG.E.64 R16, desc[UR10][R16.64] ;  /* 0x0000000a10109981 */ /* 0x000e22000c1e1b00 */
[----:B------:R-:W-:-:S04]  /*10910*/  IADD3 R18, PT, PT, R18, 0x2, RZ ;  /* 0x0000000212127810 */ /* 0x000fc80007ffe0ff */
[----:B------:R-:W-:Y:S01]  /*10920*/  R2UR UR5, R18 ;  /* 0x00000000120572ca */ /* 0x000fe200000e0000 */
[----:B0-----:R-:W-:Y:S01]  /*10930*/  @!P1 FADD.FTZ R10, R10, R16 ;  /* 0x000000100a0a9221 */ /* 0x001fe20000010000 */
[----:B------:R-:W-:-:S03]  /*10940*/  @!P1 FADD.FTZ R11, R11, R17 ;  /* 0x000000110b0b9221 */ /* 0x000fc60000010000 */
[----:B--2---:R-:W-:Y:S01]  /*10950*/  @!P0 FADD.FTZ R10, R10, R12 ;  /* 0x0000000c0a0a8221 */ /* 0x004fe20000010000 */
[----:B------:R-:W-:-:S09]  /*10960*/  @!P0 FADD.FTZ R11, R11, R13 ;  /* 0x0000000d0b0b8221 */ /* 0x000fd20000010000 */
.L_x_190:
[----:B-1----:R-:W-:Y:S01]  /*10970*/  ISETP.NE.AND P0, PT, R19, UR5, PT ;  /* 0x0000000513007c0c */ /* 0x002fe2000bf05270 */
[----:B------:R-:W-:Y:S01]  /*10980*/  BSSY.RECONVERGENT B0, `(.L_x_183) ;  /* 0x000000b000007945 */ /* 0x000fe20003800200 */
[----:B---3--:R-:W-:Y:S02]  /*10990*/  MOV R12, UR6 ;  /* 0x00000006000c7c02 */ /* 0x008fe40008000f00 */
[----:B-----5:R-:W-:-:S04]  /*109a0*/  ISETP.NE.OR P0, PT, R45, RZ, !P0 ;  /* 0x000000ff2d00720c */ /* 0x020fc80004705670 */
[----:B------:R-:W-:-:S13]  /*109b0*/  ISETP.NE.U32.OR P0, PT, R12, 0x1, P0 ;  /* 0x000000010c00780c */ /* 0x000fda0000705470 */
[----:B------:R-:W-:Y:S05]  /*109c0*/  @P0 BRA `(.L_x_191) ;  /* 0x0000000000180947 */ /* 0x000fea0003800000 */
[----:B------:R-:W-:-:S06]  /*109d0*/  UIMAD UR6, UR9, UR5, UR14 ;  /* 0x00000005090672a4 */ /* 0x000fcc000f8e020e */
[----:B------:R-:W-:-:S05]  /*109e0*/  MOV R13, UR6 ;  /* 0x00000006000d7c02 */ /* 0x000fca0008000f00 */
[----:B------:R-:W-:-:S06]  /*109f0*/  IMAD.WIDE.U32 R14, R13, 0x8, R14 ;  /* 0x000000080d0e7825 */ /* 0x000fcc00078e000e */
[----:B------:R-:W0:Y:S02]  /*10a00*/  LDG.E.64 R14, desc[UR10][R14.64] ;  /* 0x0000000a0e0e7981 */ /* 0x000e24000c1e1b00 */
[----:B0-----:R-:W-:Y:S01]  /*10a10*/  FADD.FTZ R10, R10, R14 ;  /* 0x0000000e0a0a7221 */ /* 0x001fe20000010000 */
[----:B------:R-:W-:-:S07]  /*10a20*/  FADD.FTZ R11, R11, R15 ;  /* 0x0000000f0b0b7221 */ /* 0x000fce0000010000 */
.L_x_191:
[----:B------:R-:W-:Y:S05]  /*10a30*/  BSYNC.RECONVERGENT B0 ;  /* 0x0000000000007941 */ /* 0x000fea0003800200 */
.L_x_183:
[----:B------:R-:W0:Y:S01]  /*10a40*/  S2UR UR6, SR_CgaCtaId ;  /* 0x00000000000679c3 */ /* 0x000e220000008800 */
[----:B-----5:R-:W-:Y:S01]  /*10a50*/  ISETP.NE.AND P0, PT, R45, RZ, PT ;  /* 0x000000ff2d00720c */ /* 0x020fe20003f05270 */
[----:B------:R-:W-:Y:S01]  /*10a60*/  UMOV UR5, 0x400 ;  /* 0x0000040000057882 */ /* 0x000fe20000000000 */
[----:B------:R-:W1:Y:S01]  /*10a70*/  LDCU.U8 UR12, c[0x0][0x414] ;  /* 0x00008280ff0c77ac */ /* 0x000e620008000000 */
[----:B----4-:R-:W-:Y:S01]  /*10a80*/  HFMA2 R17, -RZ, RZ, 0, 0 ;  /* 0x00000000ff117431 */ /* 0x010fe200000001ff */
[----:B------:R-:W4:Y:S01]  /*10a90*/  LDCU.64 UR20, c[0x0][0x3f8] ;  /* 0x00007f00ff1477ac */ /* 0x000f220008000a00 */
[----:B------:R-:W0:Y:S01]  /*10aa0*/  LDCU.64 UR18, c[0x0][0x400] ;  /* 0x00008000ff1277ac */ /* 0x000e220008000a00 */
[----:B-1----:R-:W-:Y:S02]  /*10ab0*/  UISETP.NE.AND UP0, UPT, UR12, URZ, UPT ;  /* 0x000000ff0c00728c */ /* 0x002fe4000bf05270 */
[----:B0-----:R-:W-:Y:S01]  /*10ac0*/  ULEA UR5, UR6, UR5, 0x18 ;  /* 0x0000000506057291 */ /* 0x001fe2000f8ec0ff */
[----:B------:R-:W0:Y:S03]  /*10ad0*/  LDCU.64 UR6, c[0x0][0x380] ;  /* 0x00007000ff0677ac */ /* 0x000e260008000a00 */
[----:B------:R-:W-:-:S05]  /*10ae0*/  PLOP3.LUT P1, PT, PT, PT, UP0, 0x80, 0x8 ;  /* 0x000000000008781c */ /* 0x000fca0003f2f008 */
[----:B------:R-:W-:Y:S01]  /*10af0*/  @!P0 STS.64 [UR5+0xc0], R10 ;  /* 0x0000c00aff008988 */ /* 0x000fe20008000a05 */
[----:B------:R-:W-:Y:S06]  /*10b00*/  BAR.SYNC.DEFER_BLOCKING 0x0 ;  /* 0x0000000000007b1d */ /* 0x000fec0000010000 */
[----:B--2---:R-:W1:Y:S01]  /*10b10*/  LDS.64 R14, [UR5+0xc0] ;  /* 0x0000c005ff0e7984 */ /* 0x004e620008000a00 */
[----:B------:R-:W1:Y:S02]  /*10b20*/  LDCU UR5, c[0x0][0x42c] ;  /* 0x00008580ff0577ac */ /* 0x000e640008000800 */
[----:B-1----:R-:W-:Y:S01]  /*10b30*/  FMUL.FTZ R14, R14, UR5 ;  /* 0x000000050e0e7c20 */ /* 0x002fe20008410000 */
[----:B0---4-:R-:W-:-:S07]  /*10b40*/  FMUL.FTZ R15, R15, UR5 ;  /* 0x000000050f0f7c20 */ /* 0x011fce0008410000 */
.L_x_197:
[----:B------:R-:W-:-:S05]  /*10b50*/  LEA R19, R17, UR15, 0x2 ;  /* 0x0000000f11137c11 */ /* 0x000fca000f8e10ff */
[----:B0--3--:R-:W2:Y:S04]  /*10b60*/  LDL.64 R12, [R19+0x10] ;  /* 0x00001000130c7983 */ /* 0x009ea80000100a00 */
[----:B------:R-:W3:Y:S01]  /*10b70*/  LDL.64 R10, [R19+0x90] ;  /* 0x00009000130a7983 */ /* 0x000ee20000100a00 */
[----:B------:R-:W-:Y:S01]  /*10b80*/  LEA R31, R17, R0, 0x4 ;  /* 0x00000000111f7211 */ /* 0x000fe200078e20ff */
[----:B------:R-:W-:Y:S03]  /*10b90*/  BSSY.RECONVERGENT B0, `(.L_x_192) ;  /* 0x0000035000007945 */ /* 0x000fe60003800200 */
[----:B------:R-:W-:Y:S02]  /*10ba0*/  ISETP.GE.U32.AND P0, PT, R31, UR18, PT ;  /* 0x000000121f007c0c */ /* 0x000fe4000bf06070 */
[----:B--2---:R-:W-:-:S02]  /*10bb0*/  SHF.L.U32 R16, R12, 0x10, RZ ;  /* 0x000000100c107819 */ /* 0x004fc400000006ff */
[----:B------:R-:W-:Y:S02]  /*10bc0*/  PRMT R12, R12, 0x7632, R12 ;  /* 0x000076320c0c7816 */ /* 0x000fe4000000000c */
[----:B---3--:R-:W-:Y:S01]  /*10bd0*/  SHF.L.U32 R19, R10, 0x10, RZ ;  /* 0x000000100a137819 */ /* 0x008fe200000006ff */
[----:B------:R-:W-:Y:S01]  /*10be0*/  FADD.FTZ R16, R16, -UR28 ;  /* 0x8000001c10107e21 */ /* 0x000fe20008010000 */
[----:B------:R-:W-:Y:S02]  /*10bf0*/  SHF.L.U32 R12, R12, 0x10, RZ ;  /* 0x000000100c0c7819 */ /* 0x000fe400000006ff */
[----:B------:R-:W-:Y:S01]  /*10c00*/  PRMT R10, R10, 0x7632, R10 ;  /* 0x000076320a0a7816 */ /* 0x000fe2000000000a */
[----:B------:R-:W-:Y:S02]  /*10c10*/  FMUL.FTZ R29, R16, UR16 ;  /* 0x00000010101d7c20 */ /* 0x000fe40008410000 */
[----:B------:R-:W-:Y:S02]  /*10c20*/  FADD.FTZ R12, R12, -UR28 ;  /* 0x8000001c0c0c7e21 */ /* 0x000fe40008010000 */
[----:B------:R-:W-:-:S02]  /*10c30*/  @P1 FFMA.FTZ R16, R4, R29, R2 ;  /* 0x0000001d04101223 */ /* 0x000fc40000010002 */
[----:B------:R-:W-:Y:S02]  /*10c40*/  FMUL.FTZ R24, R12, UR16 ;  /* 0x000000100c187c20 */ /* 0x000fe40008410000 */
[----:B------:R-:W-:Y:S02]  /*10c50*/  @P1 FMUL.FTZ R12, R16, -1.4426950216293334961 ;  /* 0xbfb8aa3b100c1820 */ /* 0x000fe40000410000 */
[----:B------:R-:W-:-:S04]  /*10c60*/  @P1 FFMA.FTZ R18, R5, R24, R3 ;  /* 0x0000001805121223 */ /* 0x000fc80000010003 */
[----:B------:R-:W0:Y:S01]  /*10c70*/  @P1 MUFU.EX2 R12, R12 ;  /* 0x0000000c000c1308 */ /* 0x000e220000000800 */
[----:B------:R-:W-:-:S06]  /*10c80*/  @P1 FMUL.FTZ R21, R18, -1.4426950216293334961 ;  /* 0xbfb8aa3b12151820 */ /* 0x000fcc0000410000 */
[----:B------:R-:W1:Y:S01]  /*10c90*/  @P1 MUFU.EX2 R21, R21 ;  /* 0x0000001500151308 */ /* 0x000e620000000800 */
[----:B0-----:R-:W-:Y:S01]  /*10ca0*/  @P1 FADD.FTZ R20, R12, 1 ;  /* 0x3f8000000c141421 */ /* 0x001fe20000010000 */
[----:B------:R-:W-:Y:S02]  /*10cb0*/  SHF.L.U32 R12, R10, 0x10, RZ ;  /* 0x000000100a0c7819 */ /* 0x000fe400000006ff */
[----:B------:R-:W-:-:S03]  /*10cc0*/  IADD3 R10, PT, PT, R31, 0x10, RZ ;  /* 0x000000101f0a7810 */ /* 0x000fc60007ffe0ff */
[----:B------:R-:W0:Y:S01]  /*10cd0*/  @P1 MUFU.RCP R20, R20 ;  /* 0x0000001400141308 */ /* 0x000e220000001000 */
[----:B-1----:R-:W-:Y:S01]  /*10ce0*/  @P1 FADD.FTZ R22, R21, 1 ;  /* 0x3f80000015161421 */ /* 0x002fe20000010000 */
[----:B------:R-:W-:-:S06]  /*10cf0*/  FFMA.FTZ R21, R14, R29, R15 ;  /* 0x0000001d0e157223 */ /* 0x000fcc000001000f */
[----:B------:R-:W1:Y:S01]  /*10d00*/  @P1 MUFU.RCP R23, R22 ;  /* 0x0000001600171308 */ /* 0x000e620000001000 */
[----:B0-----:R-:W-:-:S04]  /*10d10*/  @P1 FADD.FTZ R25, -R20, 1 ;  /* 0x3f80000014191421 */ /* 0x001fc80000010100 */
[----:B------:R-:W-:Y:S01]  /*10d20*/  @P1 FFMA.FTZ R25, R16, R25, 1 ;  /* 0x3f80000010191423 */ /* 0x000fe20000010019 */
[----:B------:R-:W-:Y:S01]  /*10d30*/  @P1 FMUL.FTZ R16, R19, R20 ;  /* 0x0000001413101220 */ /* 0x000fe20000410000 */
[----:B------:R-:W-:Y:S01]  /*10d40*/  SHF.L.U32 R20, R13, 0x10, RZ ;  /* 0x000000100d147819 */ /* 0x000fe200000006ff */
[----:B-1----:R-:W-:Y:S02]  /*10d50*/  @P1 FADD.FTZ R27, -R23, 1 ;  /* 0x3f800000171b1421 */ /* 0x002fe40000010100 */
[----:B------:R-:W-:Y:S01]  /*10d60*/  @P1 FMUL.FTZ R19, R16, R25 ;  /* 0x0000001910131220 */ /* 0x000fe20000410000 */
[----:B------:R-:W-:Y:S01]  /*10d70*/  SHF.R.S32.HI R25, RZ, 0x1f, R31 ;  /* 0x0000001fff197819 */ /* 0x000fe2000001141f */
[----:B------:R-:W-:Y:S01]  /*10d80*/  @P1 FMUL.FTZ R23, R12, R23 ;  /* 0x000000170c171220 */ /* 0x000fe20000410000 */
[----:B------:R-:W-:Y:S01]  /*10d90*/  @P1 FFMA.FTZ R18, R18, R27, 1 ;  /* 0x3f80000012121423 */ /* 0x000fe2000001001b */
[----:B------:R-:W-:Y:S01]  /*10da0*/  FFMA.FTZ R16, R14, R24, R15 ;  /* 0x000000180e107223 */ /* 0x000fe2000001000f */
[----:B------:R-:W-:Y:S01]  /*10db0*/  ISETP.GE.AND.EX P0, PT, R25, UR19, PT, P0 ;  /* 0x0000001319007c0c */ /* 0x000fe2000bf06300 */
[----:B------:R-:W-:Y:S01]  /*10dc0*/  FFMA.FTZ R21, R4, R19, -R21 ;  /* 0x0000001304157223 */ /* 0x000fe20000010815 */
[----:B------:R-:W-:Y:S01]  /*10dd0*/  @P1 FMUL.FTZ R12, R23, R18 ;  /* 0x00000012170c1220 */ /* 0x000fe20000410000 */
[----:B------:R-:W-:-:S04]  /*10de0*/  PRMT R18, R13, 0x7632, R18 ;  /* 0x000076320d127816 */ /* 0x000fc80000000012 */
[----:B------:R-:W-:Y:S01]  /*10df0*/  SHF.L.U32 R22, R18, 0x10, RZ ;  /* 0x0000001012167819 */ /* 0x000fe200000006ff */
[----:B------:R-:W-:-:S05]  /*10e00*/  FFMA.FTZ R18, R5, R12, -R16 ;  /* 0x0000000c05127223 */ /* 0x000fca0000010810 */
[----:B------:R-:W-:Y:S05]  /*10e10*/  @P0 BRA `(.L_x_193) ;  /* 0x0000000000300947 */ /* 0x000fea0003800000 */
[----:B------:R-:W-:Y:S01]  /*10e20*/  MOV R12, R6 ;  /* 0x00000006000c7202 */ /* 0x000fe20000000f00 */
[----:B------:R-:W-:Y:S01]  /*10e30*/  IMAD R16, R25, UR20, RZ ;  /* 0x0000001419107c24 */ /* 0x000fe2000f8e02ff */
[----:B------:R-:W-:Y:S01]  /*10e40*/  MOV R13, R9 ;  /* 0x00000009000d7202 */ /* 0x000fe20000000f00 */
[----:B------:R-:W-:Y:S02]  /*10e50*/  FMUL.FTZ R21, R21, UR16 ;  /* 0x0000001015157c20 */ /* 0x000fe40008410000 */
[C---:B------:R-:W-:Y:S02]  /*10e60*/  IMAD R19, R31.reuse, UR21, R16 ;  /* 0x000000151f137c24 */ /* 0x040fe4000f8e0210 */
[----:B------:R-:W-:Y:S01]  /*10e70*/  FMUL.FTZ R16, R18, UR16 ;  /* 0x0000001012107c20 */ /* 0x000fe20008410000 */
[----:B------:R-:W-:-:S05]  /*10e80*/  IMAD.WIDE.U32 R12, R31, UR20, R12 ;  /* 0x000000141f0c7c25 */ /* 0x000fca000f8e000c */
[----:B------:R-:W-:Y:S02]  /*10e90*/  IADD3 R13, PT, PT, R13, R19, RZ ;  /* 0x000000130d0d7210 */ /* 0x000fe40007ffe0ff */
[----:B------:R-:W-:-:S04]  /*10ea0*/  LEA R18, P0, R12, UR6, 0x1 ;  /* 0x000000060c127c11 */ /* 0x000fc8000f8008ff */
[----:B------:R-:W-:Y:S02]  /*10eb0*/  LEA.HI.X R19, R12, UR7, R13, 0x1, P0 ;  /* 0x000000070c137c11 */ /* 0x000fe400080f0c0d */
[----:B------:R-:W-:-:S05]  /*10ec0*/  F2FP.BF16.F32.PACK_AB R13, R16, R21 ;  /* 0x00000015100d723e */ /* 0x000fca00000010ff */
[----:B------:R0:W-:Y:S02]  /*10ed0*/  STG.E desc[UR10][R18.64], R13 ;  /* 0x0000000d12007986 */ /* 0x0001e4000c10190a */
.L_x_193:
[----:B------:R-:W-:Y:S05]  /*10ee0*/  BSYNC.RECONVERGENT B0 ;  /* 0x0000000000007941 */ /* 0x000fea0003800200 */
.L_x_192:
[----:B------:R-:W-:Y:S01]  /*10ef0*/  ISETP.NE.AND P1, PT, RZ, UR12, PT ;  /* 0x0000000cff007c0c */ /* 0x000fe2000bf25270 */
[----:B------:R-:W-:Y:S01]  /*10f00*/  FADD.FTZ R20, R20, -UR28 ;  /* 0x8000001c14147e21 */ /* 0x000fe20008010000 */
[----:B------:R-:W-:Y:S01]  /*10f10*/  FADD.FTZ R22, R22, -UR28 ;  /* 0x8000001c16167e21 */ /* 0x000fe20008010000 */
[----:B------:R-:W-:Y:S02]  /*10f20*/  ISETP.GE.U32.AND P0, PT, R10, UR18, PT ;  /* 0x000000120a007c0c */ /* 0x000fe4000bf06070 */
[----:B------:R-:W-:Y:S01]  /*10f30*/  SHF.R.S32.HI R12, RZ, 0x1f, R10 ;  /* 0x0000001fff0c7819 */ /* 0x000fe2000001140a */
[----:B0-----:R-:W-:Y:S01]  /*10f40*/  FMUL.FTZ R19, R20, UR16 ;  /* 0x0000001014137c20 */ /* 0x001fe20008410000 */
[----:B------:R-:W-:Y:S01]  /*10f50*/  FMUL.FTZ R22, R22, UR16 ;  /* 0x0000001016167c20 */ /* 0x000fe20008410000 */
[C---:B------:R-:W-:Y:S02]  /*10f60*/  PRMT R13, R11.reuse, 0x7632, R13 ;  /* 0x000076320b0d7816 */ /* 0x040fe4000000000d */
[----:B------:R-:W-:Y:S01]  /*10f70*/  ISETP.GE.AND.EX P0, PT, R12, UR19, PT, P0 ;  /* 0x000000130c007c0c */ /* 0x000fe2000bf06300 */
[C-C-:B------:R-:W-:Y:S01]  /*10f80*/  FFMA.FTZ R27, R14.reuse, R19, R15.reuse ;  /* 0x000000130e1b7223 */ /* 0x140fe2000001000f */
[----:B------:R-:W-:Y:S01]  /*10f90*/  SHF.L.U32 R11, R11, 0x10, RZ ;  /* 0x000000100b0b7819 */ /* 0x000fe200000006ff */
[----:B------:R-:W-:Y:S01]  /*10fa0*/  FFMA.FTZ R26, R14, R22, R15 ;  /* 0x000000160e1a7223 */ /* 0x000fe2000001000f */
[----:B------:R-:W-:Y:S01]  /*10fb0*/  SHF.L.U32 R16, R13, 0x10, RZ ;  /* 0x000000100d107819 */ /* 0x000fe200000006ff */
[----:B------:R-:W-:Y:S08]  /*10fc0*/  @!P1 BRA `(.L_x_194) ;  /* 0x0000000000489947 */ /* 0x000ff00003800000 */
        /* <DEDUP_REMOVED lines=18> */
.L_x_194:
[----:B------:R-:W-:Y:S01]  /*110f0*/  BSSY.RECONVERGENT B0, `(.L_x_195) ;  /* 0x0000010000007945 */ /* 0x000fe20003800200 */
[----:B------:R-:W-:Y:S01]  /*11100*/  FFMA.FTZ R27, R4, R11, -R27 ;  /* 0x0000000b041b7223 */ /* 0x000fe2000001081b */
[----:B------:R-:W-:Y:S02]  /*11110*/  FFMA.FTZ R16, R5, R16, -R26 ;  /* 0x0000001005107223 */ /* 0x000fe4000001081a */
[----:B------:R-:W-:Y:S05]  /*11120*/  @P0 BRA `(.L_x_196) ;  /* 0x0000000000300947 */ /* 0x000fea0003800000 */
[----:B------:R-:W-:Y:S01]  /*11130*/  IMAD R11, R12, UR20, RZ ;  /* 0x000000140c0b7c24 */ /* 0x000fe2000f8e02ff */
[----:B------:R-:W-:Y:S01]  /*11140*/  MOV R12, R6 ;  /* 0x00000006000c7202 */ /* 0x000fe20000000f00 */
[----:B------:R-:W-:Y:S01]  /*11150*/  FMUL.FTZ R27, R27, UR16 ;  /* 0x000000101b1b7c20 */ /* 0x000fe20008410000 */
[----:B------:R-:W-:Y:S01]  /*11160*/  MOV R13, R9 ;  /* 0x00000009000d7202 */ /* 0x000fe20000000f00 */
[----:B------:R-:W-:Y:S02]  /*11170*/  IMAD R19, R10, UR21, R11 ;  /* 0x000000150a137c24 */ /* 0x000fe4000f8e020b */
[----:B------:R-:W-:Y:S01]  /*11180*/  FMUL.FTZ R16, R16, UR16 ;  /* 0x0000001010107c20 */ /* 0x000fe20008410000 */
[----:B------:R-:W-:-:S05]  /*11190*/  IMAD.WIDE.U32 R10, R10, UR20, R12 ;  /* 0x000000140a0a7c25 */ /* 0x000fca000f8e000c */
[----:B------:R-:W-:Y:S02]  /*111a0*/  IADD3 R11, PT, PT, R11, R19, RZ ;  /* 0x000000130b0b7210 */ /* 0x000fe40007ffe0ff */
[----:B------:R-:W-:-:S04]  /*111b0*/  LEA R12, P0, R10, UR6, 0x1 ;  /* 0x000000060a0c7c11 */ /* 0x000fc8000f8008ff */
[----:B------:R-:W-:Y:S02]  /*111c0*/  LEA.HI.X R13, R10, UR7, R11, 0x1, P0 ;  /* 0x000000070a0d7c11 */ /* 0x000fe400080f0c0b */
[----:B------:R-:W-:-:S05]  /*111d0*/  F2FP.BF16.F32.PACK_AB R11, R16, R27 ;  /* 0x0000001b100b723e */ /* 0x000fca00000010ff */
[----:B------:R0:W-:Y:S02]  /*111e0*/  STG.E desc[UR10][R12.64], R11 ;  /* 0x0000000b0c007986 */ /* 0x0001e4000c10190a */
.L_x_196:
[----:B------:R-:W-:Y:S05]  /*111f0*/  BSYNC.RECONVERGENT B0 ;  /* 0x0000000000007941 */ /* 0x000fea0003800200 */
.L_x_195:
[----:B------:R-:W-:-:S04]  /*11200*/  IADD3 R17, PT, PT, R17, 0x2, RZ ;  /* 0x0000000211117810 */ /* 0x000fc80007ffe0ff */
[----:B------:R-:W-:-:S13]  /*11210*/  ISETP.NE.AND P0, PT, R17, 0x20, PT ;  /* 0x000000201100780c */ /* 0x000fda0003f05270 */
[----:B------:R-:W-:Y:S05]  /*11220*/  @P0 BRA `(.L_x_197) ;  /* 0xfffffff800480947 */ /* 0x000fea000383ffff */
[----:B------:R-:W1:Y:S01]  /*11230*/  LDCU UR5, c[0x0][0x410] ;  /* 0x00008200ff0577ac */ /* 0x000e620008000800 */
[----:B------:R-:W1:Y:S01]  /*11240*/  LDCU UR6, c[0x0][0x3e0] ;  /* 0x00007c00ff0677ac */ /* 0x000e620008000800 */
[----:B------:R-:W-:Y:S02]  /*11250*/  UIADD3 UR8, UPT, UPT, UR9, UR8, URZ ;  /* 0x0000000809087290 */ /* 0x000fe4000fffe0ff */
[----:B------:R-:W-:Y:S02]  /*11260*/  UIADD3 UR4, UPT, UPT, UR4, 0x1, URZ ;  /* 0x0000000104047890 */ /* 0x000fe4000fffe0ff */
[----:B-1----:R-:W-:-:S04]  /*11270*/  UIMAD UR5, UR5, UR6, URZ ;  /* 0x00000006050572a4 */ /* 0x002fc8000f8e02ff */
[----:B------:R-:W-:-:S09]  /*11280*/  UISETP.GE.AND UP0, UPT, UR8, UR5, UPT ;  /* 0x000000050800728c */ /* 0x000fd2000bf06270 */
[----:B------:R-:W-:Y:S05]  /*11290*/  BRA.U !UP0, `(.L_x_198) ;  /* 0xfffffeed08c87547 */ /* 0x000fea000b83ffff */
.L_x_172:
[----:B------:R-:W1:Y:S01]  /*112a0*/  S2R R9, SR_TID.X ;  /* 0x0000000000097919 */ /* 0x000e620000002100 */
[----:B------:R-:W2:Y:S01]  /*112b0*/  LDC R4, c[0x0][0x370] ;  /* 0x0000dc00ff047b82 */ /* 0x000ea20000000800 */
[----:B------:R-:W-:Y:S07]  /*112c0*/  BSSY.RECONVERGENT B0, `(.L_x_199) ;  /* 0x000000e000007945 */ /* 0x000fee0003800200 */
[----:B------:R-:W3:Y:S08]  /*112d0*/  LDC R7, c[0x0][0x374] ;  /* 0x0000dd00ff077b82 */ /* 0x000ef00000000800 */
[----:B------:R-:W4:Y:S01]  /*112e0*/  LDC.64 R2, c[0x0][0x3c8] ;  /* 0x0000f200ff027b82 */ /* 0x000f220000000a00 */
[----:B--2---:R-:W-:-:S02]  /*112f0*/  ISETP.NE.AND P0, PT, R4, 0x1, PT ;  /* 0x000000010400780c */ /* 0x004fc40003f05270 */
[----:B-1----:R-:W-:Y:S02]  /*11300*/  ISETP.NE.AND P1, PT, R9, RZ, PT ;  /* 0x000000ff0900720c */ /* 0x002fe40003f25270 */
[----:B---3--:R-:W-:-:S04]  /*11310*/  SHF.L.U32 R0, R7, 0x1, RZ ;  /* 0x0000000107007819 */ /* 0x008fc800000006ff */
[----:B------:R-:W-:-:S05]  /*11320*/  SEL R5, R0, RZ, P0 ;  /* 0x000000ff00057207 */ /* 0x000fca0000000000 */
[----:B----4-:R-:W-:Y:S02]  /*11330*/  IMAD.WIDE.U32 R2, R5, 0x4, R2 ;  /* 0x0000000405027825 */ /* 0x010fe400078e0002 */
[----:B------:R-:W-:Y:S05]  /*11340*/  @P1 BRA `(.L_x_200) ;  /* 0x0000000000141947 */ /* 0x000fea0003800000 */
[----:B------:R-:W-:Y:S01]  /*11350*/  HFMA2 R5, -RZ, RZ, 0, 5.9604644775390625e-08 ;  /* 0x00000001ff057431 */ /* 0x000fe200000001ff */
[----:B------:R-:W-:Y:S06]  /*11360*/  MEMBAR.ALL.GPU ;  /* 0x0000000000007992 */ /* 0x000fec000000a000 */
[----:B------:R-:W-:-:S00]  /*11370*/  ERRBAR ;  /* 0x00000000000079ab */ /* 0x000fc00000000000 */
[----:B------:R-:W-:Y:S06]  /*11380*/  CGAERRBAR ;  /* 0x00000000000075ab */ /* 0x000fec0000000000 */
[----:B------:R1:W-:Y:S02]  /*11390*/  REDG.E.ADD.S32.STRONG.GPU desc[UR10][R2.64], R5 ;  /* 0x000000050200798e */ /* 0x0003e4000c12e30a */
.L_x_200:
[----:B------:R-:W-:Y:S05]  /*113a0*/  BSYNC.RECONVERGENT B0 ;  /* 0x0000000000007941 */ /* 0x000fea0003800200 */
.L_x_199:
[----:B------:R-:W2:Y:S01]  /*113b0*/  S2UR UR5, SR_CTAID.Y ;  /* 0x00000000000579c3 */ /* 0x000ea20000002600 */
[----:B-1----:R-:W-:Y:S02]  /*113c0*/  IADD3 R5, PT, PT, R7, -0x1, RZ ;  /* 0xffffffff07057810 */ /* 0x002fe40007ffe0ff */
[----:B------:R-:W-:-:S05]  /*113d0*/  IADD3 R0, PT, PT, R4, -0x1, RZ ;  /* 0xffffffff04007810 */ /* 0x000fca0007ffe0ff */
[----:B------:R-:W1:Y:S01]  /*113e0*/  S2UR UR4, SR_CTAID.X ;  /* 0x00000000000479c3 */ /* 0x000e620000002500 */
[----:B--2---:R-:W-:-:S04]  /*113f0*/  ISETP.NE.AND P0, PT, R5, UR5, PT ;  /* 0x0000000505007c0c */ /* 0x004fc8000bf05270 */
[----:B-1----:R-:W-:-:S13]  /*11400*/  ISETP.NE.OR P0, PT, R0, UR4, P0 ;  /* 0x0000000400007c0c */ /* 0x002fda0008705670 */
[----:B------:R-:W-:Y:S05]  /*11410*/  @P0 EXIT ;  /* 0x000000000000094d */ /* 0x000fea0003800000 */
[----:B------:R-:W-:Y:S05]  /*11420*/  @P1 BRA `(.L_x_201) ;  /* 0x0000000000201947 */ /* 0x000fea0003800000 */
[----:B------:R-:W-:-:S05]  /*11430*/  IMAD R0, R4, R7, RZ ;  /* 0x0000000704007224 */ /* 0x000fca00078e02ff */
[----:B------:R-:W-:-:S13]  /*11440*/  ISETP.NE.AND P0, PT, R0, -0x1, PT ;  /* 0xffffffff0000780c */ /* 0x000fda0003f05270 */
[----:B------:R-:W-:Y:S05]  /*11450*/  @!P0 BRA `(.L_x_201) ;  /* 0x0000000000148947 */ /* 0x000fea0003800000 */
.L_x_202:
[----:B------:R-:W2:Y:S04]  /*11460*/  LDG.E.STRONG.GPU R5, desc[UR10][R2.64] ;  /* 0x0000000a02057981 */ /* 0x000ea8000c1ef900 */
[----:B--2---:R-:W-:Y:S01]  /*11470*/  CCTL.IVALL ;  /* 0x00000000ff00798f */ /* 0x004fe20002000000 */
[----:B------:R-:W-:Y:S05]  /*11480*/  YIELD ;  /* 0x0000000000007946 */ /* 0x000fea0003800000 */
[----:B------:R-:W-:-:S13]  /*11490*/  ISETP.NE.AND P0, PT, R5, R0, PT ;  /* 0x000000000500720c */ /* 0x000fda0003f05270 */
[----:B------:R-:W-:Y:S05]  /*114a0*/  @P0 BRA `(.L_x_202) ;  /* 0xfffffffc00ec0947 */ /* 0x000fea000383ffff */
.L_x_201:
[----:B------:R-:W-:Y:S05]  /*114b0*/  WARPSYNC.ALL ;  /* 0x0000000000007948 */ /* 0x000fea0003800000 */
[----:B------:R-:W1:Y:S08]  /*114c0*/  LDC.64 R6, c[0x0][0x3f8] ;  /* 0x0000fe00ff067b82 */ /* 0x000e700000000a00 */
[----:B------:R-:W-:Y:S01]  /*114d0*/  BAR.SYNC.DEFER_BLOCKING 0x0 ;  /* 0x0000000000007b1d */ /* 0x000fe20000010000 */
[----:B-1----:R-:W-:-:S04]  /*114e0*/  LEA.HI R0, P0, R7, R6, RZ, 0x1 ;  /* 0x0000000607007211 */ /* 0x002fc800078108ff */
        /* <DEDUP_REMOVED lines=9> */
[----:B0-----:R-:W-:-:S04]  /*11580*/  IADD3 R13, P1, PT, R2, 0x280, RZ ;  /* 0x00000280020d7810 */ /* 0x001fc80007f3e0ff */
        /* <DEDUP_REMOVED lines=23> */
[----:B------:R-:W-:-:S04]  /*11700*/  IADD3 R17, P0, PT, R4, R17, RZ ;  /* 0x0000001104117210 */ /* 0x000fc80007f1e0ff */
[----:B------:R-:W-:Y:S02]  /*11710*/  LOP3.LUT R4, R17, 0x3, RZ, 0xc0, !PT ;  /* 0x0000000311047812 */ /* 0x000fe400078ec0ff */
[----:B------:R-:W-:Y:S02]  /*11720*/  LEA.HI.X R8, R9, RZ, RZ, 0x17, P0 ;  /* 0x000000ff09087211 */ /* 0x000fe400000fbcff */
[----:B------:R-:W-:Y:S02]  /*11730*/  ISETP.NE.U32.AND P1, PT, R4, 0x3, PT ;  /* 0x000000030400780c */ /* 0x000fe40003f25070 */
[----:B------:R-:W-:Y:S02]  /*11740*/  LEA.HI R4, P2, R13, R10, RZ, 0x1 ;  /* 0x0000000a0d047211 */ /* 0x000fe400078508ff */
[----:B------:R-:W-:Y:S02]  /*11750*/  ISETP.NE.AND.EX P1, PT, RZ, RZ, PT, P1 ;  /* 0x000000ffff00720c */ /* 0x000fe40003f25310 */
[----:B------:R-:W-:-:S02]  /*11760*/  ISETP.GE.U32.AND P0, PT, R17, 0x3, PT ;  /* 0x000000031100780c */ /* 0x000fc40003f06070 */
[----:B------:R-:W-:Y:S02]  /*11770*/  IADD3.X R13, PT, PT, RZ, R13, RZ, P2, !PT ;  /* 0x0000000dff0d7210 */ /* 0x000fe400017fe4ff */
[----:B------:R-:W-:Y:S02]  /*11780*/  ISETP.GE.U32.AND.EX P0, PT, R8, RZ, PT, P0 ;  /* 0x000000ff0800720c */ /* 0x000fe40003f06100 */
[--C-:B------:R-:W-:Y:S02]  /*11790*/  SHF.R.S64 R4, R4, 0x1, R13.reuse ;  /* 0x0000000104047819 */ /* 0x100fe4000000100d */
[----:B------:R-:W-:-:S03]  /*117a0*/  SHF.R.S32.HI R23, RZ, 0x1, R13 ;  /* 0x00000001ff177819 */ /* 0x000fc6000001140d */
[----:B------:R-:W-:Y:S06]  /*117b0*/  @!P1 BRA `(.L_x_204) ;  /* 0x0000000000d49947 */ /* 0x000fec0003800000 */
[----:B------:R-:W0:Y:S01]  /*117c0*/  LDCU.64 UR4, c[0x0][0x3d8] ;  /* 0x00007b00ff0477ac */ /* 0x000e220008000a00 */
[----:B------:R-:W-:Y:S02]  /*117d0*/  IADD3 R11, PT, PT, R17, 0x1, RZ ;  /* 0x00000001110b7810 */ /* 0x000fe40007ffe0ff */
[----:B------:R-:W-:Y:S01]  /*117e0*/  MOV R8, R2 ;  /* 0x0000000200087202 */ /* 0x000fe20000000f00 */
[----:B------:R-:W1:Y:S01]  /*117f0*/  LDCU.64 UR6, c[0x0][0x390] ;  /* 0x00007200ff0677ac */ /* 0x000e620008000a00 */
[----:B------:R-:W-:Y:S02]  /*11800*/  LOP3.LUT R11, R11, 0x3, RZ, 0xc0, !PT ;  /* 0x000000030b0b7812 */ /* 0x000fe400078ec0ff */
[----:B------:R-:W-:Y:S01]  /*11810*/  MOV R9, R5 ;  /* 0x0000000500097202 */ /* 0x000fe20000000f00 */
[----:B------:R-:W2:Y:S01]  /*11820*/  LDCU.64 UR8, c[0x0][0x388] ;  /* 0x00007100ff0877ac */ /* 0x000ea20008000a00 */
[C---:B------:R-:W-:Y:S02]  /*11830*/  SHF.L.U32 R25, R2.reuse, 0x3, RZ ;  /* 0x0000000302197819 */ /* 0x040fe400000006ff */
[----:B------:R-:W-:Y:S01]  /*11840*/  SHF.L.U64.HI R26, R2, 0x3, R5 ;  /* 0x00000003021a7819 */ /* 0x000fe20000010205 */
[----:B------:R-:W-:Y:S01]  /*11850*/  IMAD.WIDE.U32 R8, R11, 0x280, R8 ;  /* 0x000002800b087825 */ /* 0x000fe200078e0008 */
[----:B------:R-:W-:-:S02]  /*11860*/  SHF.L.U64.HI R34, R0, 0x2, R3 ;  /* 0x0000000200227819 */ /* 0x000fc40000010203 */
[----:B------:R-:W-:Y:S02]  /*11870*/  SHF.L.U64.HI R30, R4, 0x2, R23 ;  /* 0x00000002041e7819 */ /* 0x000fe40000010217 */
[C---:B0-----:R-:W-:Y:S01]  /*11880*/  LEA R20, P1, R2.reuse, UR4, 0x2 ;  /* 0x0000000402147c11 */ /* 0x041fe2000f8210ff */
[----:B------:R-:W-:Y:S01]  /*11890*/  UMOV UR4, URZ ;  /* 0x000000ff00047c82 */ /* 0x000fe20008000000 */
[----:B-1----:R-:W-:Y:S02]  /*118a0*/  IADD3 R27, P2, PT, R25, UR6, RZ ;  /* 0x00000006191b7c10 */ /* 0x002fe4000ff5e0ff */
[----:B------:R-:W-:Y:S02]  /*118b0*/  LEA.HI.X R21, R2, UR5, R5, 0x2, P1 ;  /* 0x0000000502157c11 */ /* 0x000fe400088f1405 */
[----:B------:R-:W-:Y:S02]  /*118c0*/  IADD3 R5, PT, PT, R9, UR4, RZ ;  /* 0x0000000409057c10 */ /* 0x000fe4000fffe0ff */
[----:B------:R-:W-:Y:S01]  /*118d0*/  MOV R2, R8 ;  /* 0x0000000800027202 */ /* 0x000fe20000000f00 */
[----:B------:R-:W-:Y:S01]  /*118e0*/  IMAD.WIDE.U32 R8, R6, 0x4, RZ ;  /* 0x0000000406087825 */ /* 0x000fe200078e00ff */
[----:B------:R-:W-:-:S02]  /*118f0*/  IADD3.X R28, PT, PT, R26, UR7, RZ, P2, !PT ;  /* 0x000000071a1c7c10 */ /* 0x000fc400097fe4ff */
[----:B------:R-:W-:Y:S02]  /*11900*/  IADD3 R22, P2, PT, RZ, -R11, RZ ;  /* 0x8000000bff167210 */ /* 0x000fe40007f5e0ff */
[----:B--2---:R-:W-:Y:S02]  /*11910*/  IADD3 R25, P1, PT, R25, UR8, RZ ;  /* 0x0000000819197c10 */ /* 0x004fe4000ff3e0ff */
[----:B------:R-:W-:Y:S02]  /*11920*/  SHF.L.U32 R11, R7, 0x2, RZ ;  /* 0x00000002070b7819 */ /* 0x000fe400000006ff */
[----:B------:R-:W-:Y:S02]  /*11930*/  IADD3.X R26, PT, PT, R26, UR9, RZ, P1, !PT ;  /* 0x000000091a1a7c10 */ /* 0x000fe40008ffe4ff */
[----:B------:R-:W-:Y:S02]  /*11940*/  IADD3 R32, PT, PT, R9, R11, RZ ;  /* 0x0000000b09207210 */ /* 0x000fe40007ffe0ff */
[----:B------:R-:W-:-:S07]  /*11950*/  IADD3.X R24, PT, PT, RZ, -0x1, RZ, P2, !PT ;  /* 0xffffffffff187810 */ /* 0x000fce00017fe4ff */
.L_x_205:
[----:B0-----:R-:W-:Y:S01]  /*11960*/  LEA R14, P1, R0, R20, 0x2 ;  /* 0x00000014000e7211 */ /* 0x001fe200078210ff */
[----:B------:R-:W2:Y:S01]  /*11970*/  LDG.E R10, desc[UR10][R20.64] ;  /* 0x0000000a140a7981 */ /* 0x000ea2000c1e1900 */
[----:B------:R-:W-:Y:S02]  /*11980*/  IADD3 R16, P2, PT, R20, R8, RZ ;  /* 0x0000000814107210 */ /* 0x000fe40007f5e0ff */
[----:B------:R-:W-:Y:S02]  /*11990*/  LEA R12, P3, R4, R20, 0x2 ;  /* 0x00000014040c7211 */ /* 0x000fe400078610ff */
[C---:B------:R-:W-:Y:S02]  /*119a0*/  IADD3.X R15, PT, PT, R21.reuse, R34, RZ, P1, !PT ;  /* 0x00000022150f7210 */ /* 0x040fe40000ffe4ff */
[C---:B------:R-:W-:Y:S02]  /*119b0*/  IADD3.X R17, PT, PT, R21.reuse, R32, RZ, P2, !PT ;  /* 0x0000002015117210 */ /* 0x040fe400017fe4ff */
[----:B------:R-:W-:Y:S01]  /*119c0*/  IADD3.X R13, PT, PT, R21, R30, RZ, P3, !PT ;  /* 0x0000001e150d7210 */ /* 0x000fe20001ffe4ff */
[----:B------:R0:W2:Y:S04]  /*119d0*/  LDG.E R11, desc[UR10][R14.64] ;  /* 0x0000000a0e0b7981 */ /* 0x0000a8000c1e1900 */
[----:B------:R-:W3:Y:S04]  /*119e0*/  LDG.E R18, desc[UR10][R16.64] ;  /* 0x0000000a10127981 */ /* 0x000ee8000c1e1900 */
[----:B------:R1:W3:Y:S01]  /*119f0*/  LDG.E R19, desc[UR10][R12.64] ;  /* 0x0000000a0c137981 */ /* 0x0002e2000c1e1900 */
[----:B------:R-:W-:-:S02]  /*11a00*/  IADD3 R22, P1, PT, R22, 0x1, RZ ;  /* 0x0000000116167810 */ /* 0x000fc40007f3e0ff */
[----:B0-----:R-:W-:Y:S02]  /*11a10*/  MOV R14, R27 ;  /* 0x0000001b000e7202 */ /* 0x001fe40000000f00 */
[----:B------:R-:W-:Y:S02]  /*11a20*/  MOV R15, R28 ;  /* 0x0000001c000f7202 */ /* 0x000fe40000000f00 */
[----:B-1----:R-:W-:Y:S02]  /*11a30*/  MOV R12, R25 ;  /* 0x00000019000c7202 */ /* 0x002fe40000000f00 */
[----:B------:R-:W-:Y:S02]  /*11a40*/  MOV R13, R26 ;  /* 0x0000001a000d7202 */ /* 0x000fe40000000f00 */
        /* <DEDUP_REMOVED lines=12> */
.L_x_204:
[----:B------:R-:W-:Y:S05]  /*11b10*/  BSYNC.RECONVERGENT B0 ;  /* 0x0000000000007941 */ /* 0x000fea0003800200 */
.L_x_203:
[----:B------:R-:W-:Y:S05]  /*11b20*/  @!P0 EXIT ;  /* 0x000000000000894d */ /* 0x000fea0003800000 */
[C---:B------:R-:W-:Y:S01]  /*11b30*/  SHF.L.U64.HI R7, R6.reuse, 0x2, R7 ;  /* 0x0000000206077819 */ /* 0x040fe20000010207 */
[----:B------:R-:W1:Y:S01]  /*11b40*/  LDCU.64 UR4, c[0x0][0x3d8] ;  /* 0x00007b00ff0477ac */ /* 0x000e620008000a00 */
[----:B------:R-:W-:Y:S02]  /*11b50*/  SHF.L.U32 R6, R6, 0x2, RZ ;  /* 0x0000000206067819 */ /* 0x000fe400000006ff */
[C---:B0-----:R-:W-:Y:S01]  /*11b60*/  SHF.L.U64.HI R13, R4.reuse, 0x2, R23 ;  /* 0x00000002040d7819 */ /* 0x041fe20000010217 */
[----:B------:R-:W0:Y:S01]  /*11b70*/  LDCU.64 UR6, c[0x0][0x388] ;  /* 0x00007100ff0677ac */ /* 0x000e220008000a00 */
[----:B------:R-:W-:Y:S02]  /*11b80*/  SHF.L.U32 R15, R4, 0x2, RZ ;  /* 0x00000002040f7819 */ /* 0x000fe400000006ff */
[C---:B------:R-:W-:Y:S01]  /*11b90*/  SHF.L.U64.HI R9, R0.reuse, 0x2, R3 ;  /* 0x0000000200097819 */ /* 0x040fe20000010203 */
[----:B------:R-:W2:Y:S01]  /*11ba0*/  LDCU.64 UR8, c[0x0][0x390] ;  /* 0x00007200ff0877ac */ /* 0x000ea20008000a00 */
[----:B------:R-:W-:-:S07]  /*11bb0*/  SHF.L.U32 R11, R0, 0x2, RZ ;  /* 0x00000002000b7819 */ /* 0x000fce00000006ff */
.L_x_206:
[C---:B------:R-:W-:Y:S02]  /*11bc0*/  SHF.L.U32 R4, R2.reuse, 0x2, RZ ;  /* 0x0000000202047819 */ /* 0x040fe400000006ff */
[----:B------:R-:W-:Y:S02]  /*11bd0*/  SHF.L.U64.HI R14, R2, 0x2, R5 ;  /* 0x00000002020e7819 */ /* 0x000fe40000010205 */
[----:B-1----:R-:W-:-:S04]  /*11be0*/  IADD3 R16, P0, PT, R4, UR4, RZ ;  /* 0x0000000404107c10 */ /* 0x002fc8000ff1e0ff */
[----:B------:R-:W-:Y:S02]  /*11bf0*/  IADD3.X R17, PT, PT, R14, UR5, RZ, P0, !PT ;  /* 0x000000050e117c10 */ /* 0x000fe400087fe4ff */
[C---:B------:R-:W-:Y:S02]  /*11c00*/  IADD3 R18, P0, PT, R16.reuse, R11, RZ ;  /* 0x0000000b10127210 */ /* 0x040fe40007f1e0ff */
[C---:B---3--:R-:W-:Y:S01]  /*11c10*/  IADD3 R26, P1, PT, R16.reuse, R15, RZ ;  /* 0x0000000f101a7210 */ /* 0x048fe20007f3e0ff */
[----:B------:R-:W3:Y:S01]  /*11c20*/  LDG.E R24, desc[UR10][R16.64] ;  /* 0x0000000a10187981 */ /* 0x000ee2000c1e1900 */
[C---:B------:R-:W-:Y:S02]  /*11c30*/  IADD3.X R19, PT, PT, R17.reuse, R9, RZ, P0, !PT ;  /* 0x0000000911137210 */ /* 0x040fe400007fe4ff */
[----:B------:R-:W-:Y:S02]  /*11c40*/  IADD3 R20, P0, PT, R16, R6, RZ ;  /* 0x0000000610147210 */ /* 0x000fe40007f1e0ff */
[C---:B------:R-:W-:Y:S01]  /*11c50*/  IADD3.X R27, PT, PT, R17.reuse, R13, RZ, P1, !PT ;  /* 0x0000000d111b7210 */ /* 0x040fe20000ffe4ff */
[----:B------:R1:W3:Y:S01]  /*11c60*/  LDG.E R25, desc[UR10][R18.64] ;  /* 0x0000000a12197981 */ /* 0x0002e2000c1e1900 */
[----:B------:R-:W-:-:S03]  /*11c70*/  IADD3.X R21, PT, PT, R17, R7, RZ, P0, !PT ;  /* 0x0000000711157210 */ /* 0x000fc600007fe4ff */
[----:B------:R-:W4:Y:S04]  /*11c80*/  LDG.E R23, desc[UR10][R26.64] ;  /* 0x0000000a1a177981 */ /* 0x000f28000c1e1900 */
[----:B------:R5:W4:Y:S01]  /*11c90*/  LDG.E R22, desc[UR10][R20.64] ;  /* 0x0000000a14167981 */ /* 0x000b22000c1e1900 */
[C---:B------:R-:W-:Y:S02]  /*11ca0*/  SHF.L.U32 R8, R2.reuse, 0x3, RZ ;  /* 0x0000000302087819 */ /* 0x040fe400000006ff */
[----:B------:R-:W-:Y:S02]  /*11cb0*/  SHF.L.U64.HI R10, R2, 0x3, R5 ;  /* 0x00000003020a7819 */ /* 0x000fe40000010205 */
[----:B------:R-:W-:Y:S02]  /*11cc0*/  LOP3.LUT R32, R8, 0xfffffff8, RZ, 0xc0, !PT ;  /* 0xfffffff808207812 */ /* 0x000fe400078ec0ff */
[----:B------:R-:W-:-:S02]  /*11cd0*/  LOP3.LUT R4, R4, 0xfffffffc, RZ, 0xc0, !PT ;  /* 0xfffffffc04047812 */ /* 0x000fc400078ec0ff */
[----:B------:R-:W-:Y:S02]  /*11ce0*/  LOP3.LUT R12, R10, 0x3, RZ, 0xc0, !PT ;  /* 0x000000030a0c7812 */ /* 0x000fe400078ec0ff */
[----:B0-----:R-:W-:Y:S02]  /*11cf0*/  IADD3 R30, P0, PT, R32, UR6, RZ ;  /* 0x00000006201e7c10 */ /* 0x001fe4000ff1e0ff */
[----:B------:R-:W-:Y:S02]  /*11d00*/  LOP3.LUT R5, R14, 0x3, RZ, 0xc0, !PT ;  /* 0x000000030e057812 */ /* 0x000fe400078ec0ff */
[----:B--2---:R-:W-:Y:S02]  /*11d10*/  IADD3 R32, P1, PT, R32, UR8, RZ ;  /* 0x0000000820207c10 */ /* 0x004fe4000ff3e0ff */
[----:B------:R-:W-:Y:S02]  /*11d20*/  IADD3 R4, P2, PT, R4, UR4, RZ ;  /* 0x0000000404047c10 */ /* 0x000fe4000ff5e0ff */
[----:B------:R-:W-:-:S02]  /*11d30*/  IADD3.X R31, PT, PT, R12, UR7, RZ, P0, !PT ;  /* 0x000000070c1f7c10 */ /* 0x000fc400087fe4ff */
[----:B------:R-:W-:Y:S02]  /*11d40*/  IADD3.X R33, PT, PT, R12, UR9, RZ, P1, !PT ;  /* 0x000000090c217c10 */ /* 0x000fe40008ffe4ff */
[----:B------:R-:W-:Y:S02]  /*11d50*/  IADD3.X R5, PT, PT, R5, UR5, RZ, P2, !PT ;  /* 0x0000000505057c10 */ /* 0x000fe400097fe4ff */
[C---:B-1----:R-:W-:Y:S02]  /*11d60*/  IADD3 R18, P0, PT, R4.reuse, R11, RZ ;  /* 0x0000000b04127210 */ /* 0x042fe40007f1e0ff */
[C---:B-----5:R-:W-:Y:S02]  /*11d70*/  IADD3 R20, P1, PT, R4.reuse, R6, RZ ;  /* 0x0000000604147210 */ /* 0x060fe40007f3e0ff */
[----:B------:R-:W-:Y:S02]  /*11d80*/  IADD3 R16, P2, PT, R4, R15, RZ ;  /* 0x0000000f04107210 */ /* 0x000fe40007f5e0ff */
[----:B------:R-:W-:-:S02]  /*11d90*/  IADD3.X R19, PT, PT, R5, R9, RZ, P0, !PT ;  /* 0x0000000905137210 */ /* 0x000fc400007fe4ff */
[C---:B------:R-:W-:Y:S02]  /*11da0*/  IADD3.X R21, PT, PT, R5.reuse, R7, RZ, P1, !PT ;  /* 0x0000000705157210 */ /* 0x040fe40000ffe4ff */
[----:B------:R-:W-:Y:S01]  /*11db0*/  IADD3.X R17, PT, PT, R5, R13, RZ, P2, !PT ;  /* 0x0000000d05117210 */ /* 0x000fe200017fe4ff */
[----:B---3--:R0:W-:Y:S04]  /*11dc0*/  STG.E.64 desc[UR10][R30.64], R24 ;  /* 0x000000181e007986 */ /* 0x0081e8000c101b0a */
[----:B----4-:R1:W-:Y:S04]  /*11dd0*/  STG.E.64 desc[UR10][R32.64], R22 ;  /* 0x0000001620007986 */ /* 0x0103e8000c101b0a */
        /* <DEDUP_REMOVED lines=8> */
[C---:B0-----:R-:W-:Y:S02]  /*11e60*/  IADD3 R30, P0, PT, R34.reuse, UR6, RZ ;  /* 0x00000006221e7c10 */ /* 0x041fe4000ff1e0ff */
[----:B------:R-:W-:Y:S02]  /*11e70*/  IADD3 R34, P1, PT, R34, UR8, RZ ;  /* 0x0000000822227c10 */ /* 0x000fe4000ff3e0ff */
[----:B------:R-:W-:-:S02]  /*11e80*/  IADD3.X R31, PT, PT, R12, UR7, RZ, P0, !PT ;  /* 0x000000070c1f7c10 */ /* 0x000fc400087fe4ff */
[----:B------:R-:W-:-:S03]  /*11e90*/  IADD3.X R35, PT, PT, R12, UR9, RZ, P1, !PT ;  /* 0x000000090c237c10 */ /* 0x000fc60008ffe4ff */
[----:B--2---:R0:W-:Y:S04]  /*11ea0*/  STG.E.64 desc[UR10][R30.64], R28 ;  /* 0x0000001c1e007986 */ /* 0x0041e8000c101b0a */
[----:B---3--:R2:W-:Y:S04]  /*11eb0*/  STG.E.64 desc[UR10][R34.64], R26 ;  /* 0x0000001a22007986 */ /* 0x0085e8000c101b0a */
[----:B------:R-:W3:Y:S04]  /*11ec0*/  LDG.E R24, desc[UR10][R4.64+0x1400] ;  /* 0x0014000a04187981 */ /* 0x000ee8000c1e1900 */
[----:B------:R-:W3:Y:S04]  /*11ed0*/  LDG.E R25, desc[UR10][R18.64+0x1400] ;  /* 0x0014000a12197981 */ /* 0x000ee8000c1e1900 */
[----:B-1----:R-:W4:Y:S04]  /*11ee0*/  LDG.E R22, desc[UR10][R20.64+0x1400] ;  /* 0x0014000a14167981 */ /* 0x002f28000c1e1900 */
[----:B------:R-:W4:Y:S01]  /*11ef0*/  LDG.E R23, desc[UR10][R16.64+0x1400] ;  /* 0x0014000a10177981 */ /* 0x000f22000c1e1900 */
[----:B------:R-:W-:-:S04]  /*11f00*/  IADD3 R12, P0, PT, R8, 0x2800, RZ ;  /* 0x00002800080c7810 */ /* 0x000fc80007f1e0ff */
[----:B------:R-:W-:Y:S02]  /*11f10*/  IADD3.X R14, PT, PT, RZ, R10, RZ, P0, !PT ;  /* 0x0000000aff0e7210 */ /* 0x000fe400007fe4ff */
[----:B------:R-:W-:Y:S02]  /*11f20*/  LOP3.LUT R12, R12, 0xfffffff8, RZ, 0xc0, !PT ;  /* 0xfffffff80c0c7812 */ /* 0x000fe400078ec0ff */
[----:B------:R-:W-:Y:S02]  /*11f30*/  LOP3.LUT R14, R14, 0x3, RZ, 0xc0, !PT ;  /* 0x000000030e0e7812 */ /* 0x000fe400078ec0ff */
[C---:B------:R-:W-:Y:S02]  /*11f40*/  IADD3 R32, P0, PT, R12.reuse, UR6, RZ ;  /* 0x000000060c207c10 */ /* 0x040fe4000ff1e0ff */
[----:B0-----:R-:W-:Y:S02]  /*11f50*/  IADD3 R28, P1, PT, R12, UR8, RZ ;  /* 0x000000080c1c7c10 */ /* 0x001fe4000ff3e0ff */
[----:B------:R-:W-:-:S02]  /*11f60*/  IADD3.X R33, PT, PT, R14, UR7, RZ, P0, !PT ;  /* 0x000000070e217c10 */ /* 0x000fc400087fe4ff */
[----:B------:R-:W-:-:S03]  /*11f70*/  IADD3.X R29, PT, PT, R14, UR9, RZ, P1, !PT ;  /* 0x000000090e1d7c10 */ /* 0x000fc60008ffe4ff */
[----:B---3--:R0:W-:Y:S04]  /*11f80*/  STG.E.64 desc[UR10][R32.64], R24 ;  /* 0x0000001820007986 */ /* 0x0081e8000c101b0a */
[----:B----4-:R3:W-:Y:S04]  /*11f90*/  STG.E.64 desc[UR10][R28.64], R22 ;  /* 0x000000161c007986 */ /* 0x0107e8000c101b0a */
[----:B------:R1:W4:Y:S04]  /*11fa0*/  LDG.E R30, desc[UR10][R4.64+0x1e00] ;  /* 0x001e000a041e7981 */ /* 0x000328000c1e1900 */
[----:B------:R-:W4:Y:S04]  /*11fb0*/  LDG.E R31, desc[UR10][R18.64+0x1e00] ;  /* 0x001e000a121f7981 */ /* 0x000f28000c1e1900 */
[----:B--2---:R-:W2:Y:S04]  /*11fc0*/  LDG.E R34, desc[UR10][R20.64+0x1e00] ;  /* 0x001e000a14227981 */ /* 0x004ea8000c1e1900 */
[----:B------:R-:W2:Y:S01]  /*11fd0*/  LDG.E R35, desc[UR10][R16.64+0x1e00] ;  /* 0x001e000a10237981 */ /* 0x000ea2000c1e1900 */
[----:B------:R-:W-:-:S04]  /*11fe0*/  IADD3 R8, P0, PT, R8, 0x3c00, RZ ;  /* 0x00003c0008087810 */ /* 0x000fc80007f1e0ff */
        /* <DEDUP_REMOVED lines=11> */
[----:B----4-:R3:W-:Y:S04]  /*120a0*/  STG.E.64 desc[UR10][R26.64], R30 ;  /* 0x0000001e1a007986 */ /* 0x0107e8000c101b0a */
[----:B--2---:R3:W-:Y:S07]  /*120b0*/  STG.E.64 desc[UR10][R24.64], R34 ;  /* 0x0000002218007986 */ /* 0x0047ee000c101b0a */
[----:B------:R-:W-:Y:S05]  /*120c0*/  @P0 BRA `(.L_x_206) ;  /* 0xfffffff800bc0947 */ /* 0x000fea000383ffff */
[----:B------:R-:W-:Y:S05]  /*120d0*/  EXIT ;  /* 0x000000000000794d */ /* 0x000fea0003800000 */
.L_x_207:
        /* <DEDUP_REMOVED lines=10> */
.L_x_4496:


//--------------------- .text._Z35group_norm_nhwc_bwd_one_pass_kernelI11Bf16IOBf16WLi64ELi80ELi640EEv26Group_norm_nhwc_bwd_params --------------------------
	.section	.text._Z35group_norm_nhwc_bwd_one_pass_kernelI11Bf16IOBf16WLi64ELi80ELi640EEv26Group_norm_nhwc_bwd_params,"ax",@progbits
	.align	128
        .global         _Z35group_norm_nhwc_bwd_one_pass_kernelI11Bf16IOBf16WLi64ELi80ELi640EEv26Group_norm_nhwc_bwd_params
        .type           _Z35group_norm_nhwc_bwd_one_pass_kernelI11Bf16IOBf16WLi64ELi80ELi640EEv26Group_norm_nhwc_bwd_params,@function
        .size           _Z35group_norm_nhwc_bwd_one_pass_kernelI11Bf16IOBf16WLi64ELi80ELi640EEv26Group_norm_nhwc_bwd_params,(.L_x_4497 - _Z35group_norm_nhwc_bwd_one_pass_kernelI11Bf16IOBf16WLi64ELi80ELi640EEv26Group_norm_nhwc_bwd_params)
        .other          _Z35group_norm_nhwc_bwd_one_pass_kernelI11Bf16IOBf16WLi64ELi80ELi640EEv26Group_norm_nhwc_bwd_params,@"STO_CUDA_ENTRY STV_DEFAULT"
_Z35group_norm_nhwc_bwd_one_pass_kernelI11Bf16IOBf16WLi64ELi80ELi640EEv26Group_norm_nhwc_bwd_params:
.text._Z35group_norm_nhwc_bwd_one_pass_kernelI11Bf16IOBf16WLi64ELi80ELi640EEv26Group_norm_nhwc_bwd_params:
        /* <DEDUP_REMOVED lines=52> */
.L_x_239:
[----:B0-----:R-:W0:Y:S01]  /*0340*/  LDC R23, c[0x0][0x410] ;  /* 0x00010400ff177b82 */ /* 0x001e220000000800 */
[----:B------:R-:W1:Y:S01]  /*0350*/  LDCU.128 UR12, c[0x0][0x400] ;  /* 0x00008000ff0c77ac */ /* 0x000e620008000c00 */
[----:B------:R-:W-:-:S06]  /*0360*/  ISETP.GE.AND P0, PT, R36, RZ, PT ;  /* 0x000000ff2400720c */ /* 0x000fcc0003f06270 */
[----:B--2---:R-:W2:Y:S01]  /*0370*/  LDC.64 R24, c[0x0][0x3b8] ;  /* 0x0000ee00ff187b82 */ /* 0x004ea20000000a00 */
[----:B-1----:R-:W-:-:S04]  /*0380*/  ISETP.GE.U32.AND P1, PT, R46, UR12, PT ;  /* 0x0000000c2e007c0c */ /* 0x002fc8000bf26070 */
[----:B------:R-:W-:Y:S02]  /*0390*/  ISETP.GE.AND.EX P1, PT, R9, UR13, PT, P1 ;  /* 0x0000000d09007c0c */ /* 0x000fe4000bf26310 */
[----:B0-----:R-:W-:-:S04]  /*03a0*/  IABS R17, R23 ;  /* 0x0000001700117213 */ /* 0x001fc80000000000 */
[----:B------:R-:W0:Y:S07]  /*03b0*/  I2F.RP R8, R17 ;  /* 0x0000001100087306 */ /* 0x000e2e0000209400 */
[----:B------:R-:W1:Y:S01]  /*03c0*/  @!P1 LDC.64 R28, c[0x0][0x3f8] ;  /* 0x0000fe00ff1c9b82 */ /* 0x000e620000000a00 */
[----:B0-----:R-:W0:Y:S02]  /*03d0*/  MUFU.RCP R8, R8 ;  /* 0x0000000800087308 */ /* 0x001e240000001000 */
[----:B0-----:R-:W-:-:S06]  /*03e0*/  IADD3 R14, PT, PT, R8, 0xffffffe, RZ ;  /* 0x0ffffffe080e7810 */ /* 0x001fcc0007ffe0ff */
        /* <DEDUP_REMOVED lines=22> */
[----:B------:R-:W-:Y:S01]  /*0550*/  @!P2 IADD3 R15, PT, PT, -R15, RZ, RZ ;  /* 0x000000ff0f0fa210 */ /* 0x000fe20007ffe1ff */
[----:B------:R-:W0:Y:S01]  /*0560*/  @!P1 LDC.64 R22, c[0x0][0x3a0] ;  /* 0x0000e800ff169b82 */ /* 0x000e220000000a00 */
[----:B------:R-:W-:-:S02]  /*0570*/  SEL R65, R17, R8, !P3 ;  /* 0x0000000811417207 */ /* 0x000fc40005800000 */
[----:B------:R-:W-:Y:S02]  /*0580*/  SEL R15, R17, R15, !P3 ;  /* 0x0000000f110f7207 */ /* 0x000fe40005800000 */
[----:B------:R-:W-:Y:S01]  /*0590*/  ISETP.GE.U32.AND P2, PT, R45, UR12, PT ;  /* 0x0000000c2d007c0c */ /* 0x000fe2000bf46070 */
[----:B------:R-:W-:Y:S01]  /*05a0*/  IMAD R55, R65, 0x50, RZ ;  /* 0x0000005041377824 */ /* 0x000fe200078e02ff */
[----:B------:R-:W-:Y:S02]  /*05b0*/  SHF.R.S32.HI R8, RZ, 0x1f, R15 ;  /* 0x0000001fff087819 */ /* 0x000fe4000001140f */
[----:B------:R-:W-:Y:S02]  /*05c0*/  ISETP.GE.AND.EX P2, PT, R11, UR13, PT, P2 ;  /* 0x0000000d0b007c0c */ /* 0x000fe4000bf46320 */
[----:B------:R-:W-:Y:S01]  /*05d0*/  IADD3 R68, P3, PT, R55, R6, RZ ;  /* 0x0000000637447210 */ /* 0x000fe20007f7e0ff */
[----:B------:R-:W-:Y:S01]  /*05e0*/  IMAD R8, R8, UR14, RZ ;  /* 0x0000000e08087c24 */ /* 0x000fe2000f8e02ff */
[----:B------:R-:W-:-:S02]  /*05f0*/  ISETP.GE.U32.AND P0, PT, R51, UR12, PT ;  /* 0x0000000c33007c0c */ /* 0x000fc4000bf06070 */
[----:B------:R-:W-:Y:S01]  /*0600*/  LEA.HI.X.SX32 R69, R55, RZ, 0x1, P3 ;  /* 0x000000ff37457211 */ /* 0x000fe200018f0eff */
[----:B------:R-:W-:Y:S01]  /*0610*/  IMAD R67, R15, UR15, R8 ;  /* 0x0000000f0f437c24 */ /* 0x000fe2000f8e0208 */
[----:B------:R-:W-:Y:S01]  /*0620*/  ISETP.GE.AND.EX P0, PT, R7, UR13, PT, P0 ;  /* 0x0000000d07007c0c */ /* 0x000fe2000bf06300 */
[----:B-1----:R-:W-:Y:S01]  /*0630*/  @!P1 IMAD R8, R9, R28, RZ ;  /* 0x0000001c09089224 */ /* 0x002fe200078e02ff */
[----:B------:R-:W-:Y:S01]  /*0640*/  ISETP.GE.U32.AND P3, PT, R44, UR12, PT ;  /* 0x0000000c2c007c0c */ /* 0x000fe2000bf66070 */
[----:B------:R-:W-:Y:S02]  /*0650*/  IMAD.WIDE.U32 R68, R15, UR14, R68 ;  /* 0x0000000e0f447c25 */ /* 0x000fe4000f8e0044 */
[----:B------:R-:W1:Y:S01]  /*0660*/  @!P1 LDC.64 R14, c[0x0][0x398] ;  /* 0x0000e600ff0e9b82 */ /* 0x000e620000000a00 */
[----:B------:R-:W-:Y:S01]  /*0670*/  ISETP.GE.AND.EX P3, PT, R13, UR13, PT, P3 ;  /* 0x0000000d0d007c0c */ /* 0x000fe2000bf66330 */
[----:B------:R-:W-:Y:S01]  /*0680*/  @!P1 IMAD R29, R46, R29, R8 ;  /* 0x0000001d2e1d9224 */ /* 0x000fe200078e0208 */
[----:B------:R-:W-:-:S02]  /*0690*/  IADD3 R67, PT, PT, R69, R67, RZ ;  /* 0x0000004345437210 */ /* 0x000fc40007ffe0ff */
[----:B------:R-:W-:Y:S01]  /*06a0*/  @!P1 MOV R66, R68 ;  /* 0x0000004400429202 */ /* 0x000fe20000000f00 */
[----:B--2---:R-:W-:Y:S01]  /*06b0*/  IMAD.WIDE R24, R36, 0x8, R24 ;  /* 0x0000000824187825 */ /* 0x004fe200078e0218 */
[----:B------:R-:W-:Y:S01]  /*06c0*/  MOV R8, RZ ;  /* 0x000000ff00087202 */ /* 0x000fe20000000f00 */
[----:B------:R-:W2:Y:S02]  /*06d0*/  @!P2 LDC.64 R20, c[0x0][0x3f8] ;  /* 0x0000fe00ff14ab82 */ /* 0x000ea40000000a00 */
[----:B------:R-:W-:-:S05]  /*06e0*/  @!P1 IMAD.WIDE.U32 R26, R46, R28, R66 ;  /* 0x0000001c2e1a9225 */ /* 0x000fca00078e0042 */
[----:B------:R-:W-:Y:S01]  /*06f0*/  @!P1 IADD3 R29, PT, PT, R27, R29, RZ ;  /* 0x0000001d1b1d9210 */ /* 0x000fe20007ffe0ff */
[----:B------:R-:W3:Y:S01]  /*0700*/  @!P0 LDC.64 R16, c[0x0][0x3f8] ;  /* 0x0000fe00ff108b82 */ /* 0x000ee20000000a00 */
[C---:B------:R-:W-:Y:S02]  /*0710*/  @!P1 SHF.L.U32 R27, R26.reuse, 0x1, RZ ;  /* 0x000000011a1b9819 */ /* 0x040fe400000006ff */
[----:B------:R-:W-:Y:S02]  /*0720*/  @!P1 SHF.L.U64.HI R10, R26, 0x1, R29 ;  /* 0x000000011a0a9819 */ /* 0x000fe4000001021d */
[C---:B0-----:R-:W-:Y:S02]  /*0730*/  @!P1 IADD3 R26, P4, PT, R27.reuse, R22, RZ ;  /* 0x000000161b1a9210 */ /* 0x041fe40007f9e0ff */
[----:B-1----:R-:W-:Y:S01]  /*0740*/  @!P1 IADD3 R14, P5, PT, R27, R14, RZ ;  /* 0x0000000e1b0e9210 */ /* 0x002fe20007fbe0ff */
[----:B------:R-:W0:Y:S01]  /*0750*/  @!P2 LDC.64 R52, c[0x0][0x3a0] ;  /* 0x0000e800ff34ab82 */ /* 0x000e220000000a00 */
[----:B------:R-:W-:-:S02]  /*0760*/  @!P1 IADD3.X R27, PT, PT, R10, R23, RZ, P4, !PT ;  /* 0x000000170a1b9210 */ /* 0x000fc400027fe4ff */
[----:B------:R-:W-:Y:S02]  /*0770*/  @!P2 MOV R22, R68 ;  /* 0x000000440016a202 */ /* 0x000fe40000000f00 */
[----:B------:R-:W-:Y:S01]  /*0780*/  @!P2 MOV R23, R67 ;  /* 0x000000430017a202 */ /* 0x000fe20000000f00 */
[----:B------:R-:W4:Y:S01]  /*0790*/  @!P1 LDG.E R8, desc[UR8][R26.64] ;  /* 0x000000081a089981 */ /* 0x000f22000c1e1900 */
[-C--:B--2---:R-:W-:Y:S01]  /*07a0*/  @!P2 IMAD R12, R11, R20.reuse, RZ ;  /* 0x000000140b0ca224 */ /* 0x084fe200078e02ff */
[----:B------:R-:W1:Y:S01]  /*07b0*/  @!P2 LDC.64 R32, c[0x0][0x398] ;  /* 0x0000e600ff20ab82 */ /* 0x000e620000000a00 */
[----:B------:R-:W-:-:S04]  /*07c0*/  @!P2 IMAD.WIDE.U32 R22, R45, R20, R22 ;  /* 0x000000142d16a225 */ /* 0x000fc800078e0016 */
[----:B------:R-:W-:Y:S02]  /*07d0*/  @!P2 IMAD R57, R45, R21, R12 ;  /* 0x000000152d39a224 */ /* 0x000fe400078e020c */
[----:B------:R2:W5:Y:S01]  /*07e0*/  LDG.E.64 R20, desc[UR8][R24.64] ;  /* 0x0000000818147981 */ /* 0x000562000c1e1b00 */
[----:B------:R-:W1:Y:S01]  /*07f0*/  @!P3 LDC.64 R30, c[0x0][0x3f8] ;  /* 0x0000fe00ff1ebb82 */ /* 0x000e620000000a00 */
[----:B------:R-:W-:Y:S01]  /*0800*/  @!P1 IADD3.X R15, PT, PT, R10, R15, RZ, P5, !PT ;  /* 0x0000000f0a0f9210 */ /* 0x000fe20002ffe4ff */
[----:B---3--:R-:W-:Y:S01]  /*0810*/  @!P0 IMAD R10, R7, R16, RZ ;  /* 0x00000010070a8224 */ /* 0x008fe200078e02ff */
[----:B------:R-:W-:-:S03]  /*0820*/  ISETP.NE.AND P4, PT, RZ, UR11, PT ;  /* 0x0000000bff007c0c */ /* 0x000fc6000bf85270 */
[----:B------:R-:W-:Y:S02]  /*0830*/  @!P0 IMAD R29, R51, R17, R10 ;  /* 0x00000011331d8224 */ /* 0x000fe400078e020a */
[----:B------:R-:W3:Y:S01]  /*0840*/  @!P0 LDC.64 R34, c[0x0][0x3a0] ;  /* 0x0000e800ff228b82 */ /* 0x000ee20000000a00 */
[----:B--2---:R-:W-:Y:S02]  /*0850*/  @!P0 MOV R24, R68 ;  /* 0x0000004400188202 */ /* 0x004fe40000000f00 */
[----:B------:R-:W-:Y:S02]  /*0860*/  @!P0 MOV R25, R67 ;  /* 0x0000004300198202 */ /* 0x000fe40000000f00 */
[----:B------:R-:W-:Y:S02]  /*0870*/  MOV R10, RZ ;  /* 0x000000ff000a7202 */ /* 0x000fe40000000f00 */
[----:B------:R-:W-:Y:S01]  /*0880*/  @!P2 IADD3 R27, PT, PT, R23, R57, RZ ;  /* 0x00000039171ba210 */ /* 0x000fe20007ffe0ff */
[----:B------:R-:W-:Y:S01]  /*0890*/  @!P0 IMAD.WIDE.U32 R16, R51, R16, R24 ;  /* 0x0000001033108225 */ /* 0x000fe200078e0018 */
[C---:B------:R-:W-:Y:S01]  /*08a0*/  @!P2 SHF.L.U32 R23, R22.reuse, 0x1, RZ ;  /* 0x000000011617a819 */ /* 0x040fe200000006ff */
[----:B------:R-:W2:Y:S01]  /*08b0*/  @!P3 LDC.64 R24, c[0x0][0x3a0] ;  /* 0x0000e800ff18bb82 */ /* 0x000ea20000000a00 */
[----:B------:R1:W4:Y:S01]  /*08c0*/  @!P1 LDG.E R10, desc[UR8][R14.64] ;  /* 0x000000080e0a9981 */ /* 0x000322000c1e1900 */
[----:B------:R-:W-:-:S02]  /*08d0*/  @!P2 SHF.L.U64.HI R18, R22, 0x1, R27 ;  /* 0x000000011612a819 */ /* 0x000fc4000001021b */
[----:B------:R-:W-:Y:S02]  /*08e0*/  @!P0 IADD3 R17, PT, PT, R17, R29, RZ ;  /* 0x0000001d11118210 */ /* 0x000fe40007ffe0ff */
[C---:B0-----:R-:W-:Y:S02]  /*08f0*/  @!P2 IADD3 R52, P1, PT, R23.reuse, R52, RZ ;  /* 0x000000341734a210 */ /* 0x041fe40007f3e0ff */
[----:B------:R-:W0:Y:S01]  /*0900*/  @!P3 LDC.64 R26, c[0x0][0x398] ;  /* 0x0000e600ff1abb82 */ /* 0x000e220000000a00 */
[----:B-1----:R-:W-:Y:S02]  /*0910*/  @!P2 IADD3 R32, P5, PT, R23, R32, RZ ;  /* 0x000000201720a210 */ /* 0x002fe40007fbe0ff */
[----:B------:R-:W-:Y:S02]  /*0920*/  MOV R12, RZ ;  /* 0x000000ff000c7202 */ /* 0x000fe40000000f00 */
[C---:B------:R-:W-:Y:S02]  /*0930*/  @!P0 SHF.L.U32 R59, R16.reuse, 0x1, RZ ;  /* 0x00000001103b8819 */ /* 0x040fe400000006ff */
[----:B------:R-:W-:Y:S01]  /*0940*/  @!P0 SHF.L.U64.HI R54, R16, 0x1, R17 ;  /* 0x0000000110368819 */ /* 0x000fe20000010211 */
[----:B------:R-:W1:Y:S01]  /*0950*/  @!P0 LDC.64 R22, c[0x0][0x398] ;  /* 0x0000e600ff168b82 */ /* 0x000e620000000a00 */
[----:B------:R-:W-:Y:S01]  /*0960*/  @!P2 IADD3.X R53, PT, PT, R18, R53, RZ, P1, !PT ;  /* 0x000000351235a210 */ /* 0x000fe20000ffe4ff */
[----:B------:R-:W-:-:S04]  /*0970*/  @!P3 IMAD R14, R13, R30, RZ ;  /* 0x0000001e0d0eb224 */ /* 0x000fc800078e02ff */
[----:B------:R3:W4:Y:S02]  /*0980*/  @!P2 LDG.E R12, desc[UR8][R52.64] ;  /* 0x00000008340ca981 */ /* 0x000724000c1e1900 */
[----:B------:R-:W1:Y:S01]  /*0990*/  @P4 LDC.64 R16, c[0x0][0x3b0] ;  /* 0x0000ec00ff104b82 */ /* 0x000e620000000a00 */
[----:B------:R-:W-:-:S07]  /*09a0*/  @!P3 IMAD R57, R44, R31, R14 ;  /* 0x0000001f2c39b224 */ /* 0x000fce00078e020e */
[----:B------:R-:W1:Y:S01]  /*09b0*/  LDC.64 R28, c[0x0][0x3a8] ;  /* 0x0000ea00ff1c7b82 */ /* 0x000e620000000a00 */
[----:B---3--:R-:W-:Y:S02]  /*09c0*/  @!P3 MOV R52, R68 ;  /* 0x000000440034b202 */ /* 0x008fe40000000f00 */
[----:B------:R-:W-:Y:S02]  /*09d0*/  @!P3 MOV R53, R67 ;  /* 0x000000430035b202 */ /* 0x000fe40000000f00 */
[----:B------:R-:W-:Y:S01]  /*09e0*/  CS2R R14, SRZ ;  /* 0x00000000000e7805 */ /* 0x000fe2000001ff00 */
[----:B------:R-:W-:Y:S01]  /*09f0*/  @!P3 IMAD.WIDE.U32 R30, R44, R30, R52 ;  /* 0x0000001e2c1eb225 */ /* 0x000fe200078e0034 */
[----:B------:R-:W-:Y:S02]  /*0a00*/  @!P2 IADD3.X R33, PT, PT, R18, R33, RZ, P5, !PT ;  /* 0x000000211221a210 */ /* 0x000fe40002ffe4ff */
[----:B------:R-:W-:Y:S02]  /*0a10*/  @!P0 IADD3 R34, P1, PT, R59, R34, RZ ;  /* 0x000000223b228210 */ /* 0x000fe40007f3e0ff */
[----:B------:R-:W-:Y:S01]  /*0a20*/  @!P3 IADD3 R57, PT, PT, R31, R57, RZ ;  /* 0x000000391f39b210 */ /* 0x000fe20007ffe0ff */
[----:B------:R-:W3:Y:S01]  /*0a30*/  @!P2 LDG.E R14, desc[UR8][R32.64] ;  /* 0x00000008200ea981 */ /* 0x000ee2000c1e1900 */
[----:B------:R-:W-:-:S02]  /*0a40*/  @!P3 SHF.L.U32 R31, R30, 0x1, RZ ;  /* 0x000000011e1fb819 */ /* 0x000fc400000006ff */
[----:B------:R-:W-:Y:S02]  /*0a50*/  IADD3 R55, PT, PT, R55, R6, RZ ;  /* 0x0000000637377210 */ /* 0x000fe40007ffe0ff */
[----:B------:R-:W-:Y:S02]  /*0a60*/  @!P3 SHF.L.U64.HI R18, R30, 0x1, R57 ;  /* 0x000000011e12b819 */ /* 0x000fe40000010239 */
[C---:B--2---:R-:W-:Y:S02]  /*0a70*/  @!P3 IADD3 R24, P2, PT, R31.reuse, R24, RZ ;  /* 0x000000181f18b210 */ /* 0x044fe40007f5e0ff */
[----:B0-----:R-:W-:Y:S02]  /*0a80*/  @!P3 IADD3 R26, P5, PT, R31, R26, RZ ;  /* 0x0000001a1f1ab210 */ /* 0x001fe40007fbe0ff */
[----:B------:R-:W-:Y:S02]  /*0a90*/  @!P0 IADD3.X R35, PT, PT, R54, R35, RZ, P1, !PT ;  /* 0x0000002336238210 */ /* 0x000fe40000ffe4ff */
[----:B-1----:R-:W-:Y:S01]  /*0aa0*/  @!P0 IADD3 R22, P1, PT, R59, R22, RZ ;  /* 0x000000163b168210 */ /* 0x002fe20007f3e0ff */
[----:B------:R-:W-:Y:S01]  /*0ab0*/  @P4 IMAD.WIDE R30, R55, 0x2, R16 ;  /* 0x00000002371e4825 */ /* 0x000fe200078e0210 */
[----:B------:R-:W-:-:S02]  /*0ac0*/  @!P3 IADD3.X R25, PT, PT, R18, R25, RZ, P2, !PT ;  /* 0x000000191219b210 */ /* 0x000fc400017fe4ff */
[----:B------:R-:W-:Y:S02]  /*0ad0*/  CS2R R16, SRZ ;  /* 0x0000000000107805 */ /* 0x000fe4000001ff00 */
[----:B------:R-:W-:Y:S01]  /*0ae0*/  @!P3 IADD3.X R27, PT, PT, R18, R27, RZ, P5, !PT ;  /* 0x0000001b121bb210 */ /* 0x000fe20002ffe4ff */
[----:B------:R-:W-:Y:S01]  /*0af0*/  IMAD.WIDE R28, R55, 0x2, R28 ;  /* 0x00000002371c7825 */ /* 0x000fe200078e021c */
[----:B------:R-:W-:Y:S01]  /*0b00*/  MOV R18, RZ ;  /* 0x000000ff00127202 */ /* 0x000fe20000000f00 */
[----:B------:R-:W2:Y:S01]  /*0b10*/  @!P0 LDG.E R15, desc[UR8][R34.64] ;  /* 0x00000008220f8981 */ /* 0x000ea2000c1e1900 */
[----:B------:R-:W-:-:S03]  /*0b20*/  @!P0 IADD3.X R23, PT, PT, R54, R23, RZ, P1, !PT ;  /* 0x0000001736178210 */ /* 0x000fc60000ffe4ff */
[----:B------:R-:W2:Y:S04]  /*0b30*/  @P4 LDG.E.U16 R33, desc[UR8][R30.64+0x2] ;  /* 0x000002081e214981 */ /* 0x000ea8000c1e1500 */
[----:B------:R-:W2:Y:S04]  /*0b40*/  LDG.E.U16 R52, desc[UR8][R28.64] ;  /* 0x000000081c347981 */ /* 0x000ea8000c1e1500 */
[----:B------:R0:W2:Y:S04]  /*0b50*/  @P4 LDG.E.U16 R34, desc[UR8][R30.64] ;  /* 0x000000081e224981 */ /* 0x0000a8000c1e1500 */
[----:B------:R-:W2:Y:S04]  /*0b60*/  LDG.E.U16 R32, desc[UR8][R28.64+0x2] ;  /* 0x000002081c207981 */ /* 0x000ea8000c1e1500 */
[----:B------:R-:W2:Y:S04]  /*0b70*/  @!P0 LDG.E R16, desc[UR8][R22.64] ;  /* 0x0000000816108981 */ /* 0x000ea8000c1e1900 */
[----:B------:R-:W2:Y:S04]  /*0b80*/  @!P3 LDG.E R17, desc[UR8][R24.64] ;  /* 0x000000081811b981 */ /* 0x000ea8000c1e1900 */
[----:B------:R-:W2:Y:S01]  /*0b90*/  @!P3 LDG.E R18, desc[UR8][R26.64] ;  /* 0x000000081a12b981 */ /* 0x000ea2000c1e1900 */
[----:B------:R-:W-:Y:S01]  /*0ba0*/  MOV R63, 0x3f800000 ;  /* 0x3f800000003f7802 */ /* 0x000fe20000000f00 */
[----:B------:R-:W-:Y:S01]  /*0bb0*/  UISETP.NE.AND UP0, UPT, UR11, URZ, UPT ;  /* 0x000000ff0b00728c */ /* 0x000fe2000bf05270 */
[----:B------:R-:W-:-:S02]  /*0bc0*/  MOV R53, RZ ;  /* 0x000000ff00357202 */ /* 0x000fc40000000f00 */
[----:B------:R-:W-:Y:S01]  /*0bd0*/  MOV R54, RZ ;  /* 0x000000ff00367202 */ /* 0x000fe20000000f00 */
[----:B-----5:R-:W-:-:S05]  /*0be0*/  FFMA.FTZ R21, -R20, R20, R21 ;  /* 0x0000001414157223 */ /* 0x020fca0000010115 */
[----:B------:R-:W-:-:S13]  /*0bf0*/  FSETP.GTU.FTZ.AND P1, PT, R21, RZ, PT ;  /* 0x000000ff1500720b */ /* 0x000fda0003f3c000 */
[----:B0-----:R-:W0:Y:S01]  /*0c00*/  @P1 LDC R30, c[0x0][0x3c0] ;  /* 0x0000f000ff1e1b82 */ /* 0x001e220000000800 */
[----:B----4-:R-:W-:Y:S02]  /*0c10*/  PRMT R59, R8, 0x7632, R59 ;  /* 0x00007632083b7816 */ /* 0x010fe4000000003b */
[----:B------:R-:W-:Y:S01]  /*0c20*/  PRMT R60, R10, 0x7632, R60 ;  /* 0x000076320a3c7816 */ /* 0x000fe2000000003c */
[----:B0-----:R-:W-:-:S04]  /*0c30*/  @P1 FADD.FTZ R30, R21, R30 ;  /* 0x0000001e151e1221 */ /* 0x001fc80000010000 */
[----:B------:R0:W1:Y:S01]  /*0c40*/  @P1 MUFU.RSQ R63, R30 ;  /* 0x0000001e003f1308 */ /* 0x0000620000001400 */
[----:B------:R-:W-:Y:S02]  /*0c50*/  PRMT R57, R12, 0x7632, R57 ;  /* 0x000076320c397816 */ /* 0x000fe40000000039 */
[----:B---3--:R-:W-:Y:S02]  /*0c60*/  PRMT R58, R14, 0x7632, R58 ;  /* 0x000076320e3a7816 */ /* 0x008fe4000000003a */
[----:B--2---:R-:W-:Y:S02]  /*0c70*/  PRMT R61, R15, 0x7632, R61 ;  /* 0x000076320f3d7816 */ /* 0x004fe4000000003d */
[----:B------:R-:W-:Y:S02]  /*0c80*/  @P4 SHF.L.U32 R54, R33, 0x10, RZ ;  /* 0x0000001021364819 */ /* 0x000fe400000006ff */
[----:B------:R-:W-:Y:S02]  /*0c90*/  SHF.L.U32 R52, R52, 0x10, RZ ;  /* 0x0000001034347819 */ /* 0x000fe400000006ff */
[----:B------:R-:W-:-:S02]  /*0ca0*/  @P4 SHF.L.U32 R53, R34, 0x10, RZ ;  /* 0x0000001022354819 */ /* 0x000fc400000006ff */
[----:B------:R-:W-:Y:S02]  /*0cb0*/  SHF.L.U32 R21, R32, 0x10, RZ ;  /* 0x0000001020157819 */ /* 0x000fe400000006ff */
[----:B------:R-:W-:Y:S02]  /*0cc0*/  PRMT R62, R16, 0x7632, R62 ;  /* 0x00007632103e7816 */ /* 0x000fe4000000003e */
[----:B------:R-:W-:Y:S02]  /*0cd0*/  PRMT R55, R17, 0x7632, R55 ;  /* 0x0000763211377816 */ /* 0x000fe40000000037 */
[----:B------:R-:W-:Y:S01]  /*0ce0*/  PRMT R56, R18, 0x7632, R56 ;  /* 0x0000763212387816 */ /* 0x000fe20000000038 */
[----:B01----:R-:W-:Y:S06]  /*0cf0*/  BRA.U UP0, `(.L_x_209) ;  /* 0x0000000500247547 */ /* 0x003fec000b800000 */
[----:B------:R-:W-:Y:S02]  /*0d00*/  SHF.L.U32 R25, R15, 0x10, RZ ;  /* 0x000000100f197819 */ /* 0x000fe400000006ff */
[----:B------:R-:W-:Y:S02]  /*0d10*/  SHF.L.U32 R27, R61, 0x10, RZ ;  /* 0x000000103d1b7819 */ /* 0x000fe400000006ff */
[----:B------:R-:W-:Y:S01]  /*0d20*/  SHF.L.U32 R23, R16, 0x10, RZ ;  /* 0x0000001010177819 */ /* 0x000fe200000006ff */
[----:B------:R-:W-:Y:S01]  /*0d30*/  FADD.FTZ R24, -R20, R25 ;  /* 0x0000001914187221 */ /* 0x000fe20000010100 */
[----:B------:R-:W-:Y:S01]  /*0d40*/  SHF.L.U32 R22, R62, 0x10, RZ ;  /* 0x000000103e167819 */ /* 0x000fe200000006ff */
[----:B------:R-:W-:Y:S02]  /*0d50*/  FADD.FTZ R26, -R20, R27 ;  /* 0x0000001b141a7221 */ /* 0x000fe40000010100 */
[----:B------:R-:W-:Y:S01]  /*0d60*/  FMUL.FTZ R27, R52, R23 ;  /* 0x00000017341b7220 */ /* 0x000fe20000410000 */
        /* <DEDUP_REMOVED lines=43> */
[----:B------:R-:W-:-:S03]  /*1020*/  FMUL.FTZ R23, R21, R22 ;  /* 0x0000001615177220 */ /* 0x000fc60000410000 */
[----:B------:R-:W-:Y:S01]  /*1030*/  FMUL.FTZ R24, R24, R63 ;  /* 0x0000003f18187220 */ /* 0x000fe20000410000 */
[----:B------:R-:W-:-:S03]  /*1040*/  FADD.FTZ R32, R23, R32 ;  /* 0x0000002017207221 */ /* 0x000fc60000010000 */
[----:B------:R-:W-:Y:S01]  /*1050*/  FFMA.FTZ R25, R22, R24, R25 ;  /* 0x0000001816197223 */ /* 0x000fe20000010019 */
[----:B------:R-:W-:Y:S01]  /*1060*/  FADD.FTZ R22, -R20, R29 ;  /* 0x0000001d14167221 */ /* 0x000fe20000010100 */
[----:B------:R-:W-:Y:S01]  /*1070*/  SHF.L.U32 R29, R18, 0x10, RZ ;  /* 0x00000010121d7819 */ /* 0x000fe200000006ff */
[----:B------:R-:W-:Y:S02]  /*1080*/  FFMA.FTZ R31, R24, R23, R31 ;  /* 0x00000017181f7223 */ /* 0x000fe4000001001f */
[----:B------:R-:W-:Y:S01]  /*1090*/  FMUL.FTZ R26, R22, R63 ;  /* 0x0000003f161a7220 */ /* 0x000fe20000410000 */
[----:B------:R-:W-:Y:S01]  /*10a0*/  SHF.L.U32 R22, R56, 0x10, RZ ;  /* 0x0000001038167819 */ /* 0x000fe200000006ff */
[----:B------:R-:W-:-:S04]  /*10b0*/  FMUL.FTZ R23, R52, R29 ;  /* 0x0000001d34177220 */ /* 0x000fc80000410000 */
[----:B------:R-:W-:Y:S01]  /*10c0*/  FADD.FTZ R33, R32, R23 ;  /* 0x0000001720217221 */ /* 0x000fe20000010000 */
[----:B------:R-:W-:Y:S01]  /*10d0*/  FFMA.FTZ R32, R26, R23, R31 ;  /* 0x000000171a207223 */ /* 0x000fe2000001001f */
[----:B------:R-:W-:Y:S01]  /*10e0*/  SHF.L.U32 R23, R55, 0x10, RZ ;  /* 0x0000001037177819 */ /* 0x000fe200000006ff */
[----:B------:R-:W-:-:S04]  /*10f0*/  FADD.FTZ R27, R27, R22 ;  /* 0x000000161b1b7221 */ /* 0x000fc80000010000 */
[----:B------:R-:W-:-:S04]  /*1100*/  FADD.FTZ R24, -R20, R23 ;  /* 0x0000001714187221 */ /* 0x000fc80000010100 */
[----:B------:R-:W-:Y:S01]  /*1110*/  FMUL.FTZ R23, R24, R63 ;  /* 0x0000003f18177220 */ /* 0x000fe20000410000 */
[----:B------:R-:W-:-:S03]  /*1120*/  FMUL.FTZ R24, R21, R22 ;  /* 0x0000001615187220 */ /* 0x000fc60000410000 */
[----:B------:R-:W-:Y:S01]  /*1130*/  FFMA.FTZ R25, R22, R23, R25 ;  /* 0x0000001716197223 */ /* 0x000fe20000010019 */
[----:B------:R-:W-:Y:S01]  /*1140*/  FADD.FTZ R33, R24, R33 ;  /* 0x0000002118217221 */ /* 0x000fe20000010000 */
[----:B------:R-:W-:Y:S01]  /*1150*/  FFMA.FTZ R32, R23, R24, R32 ;  /* 0x0000001817207223 */ /* 0x000fe20000010020 */
[----:B------:R-:W-:Y:S01]  /*1160*/  FFMA.FTZ R24, R29, R26, R28 ;  /* 0x0000001a1d187223 */ /* 0x000fe2000001001c */
[----:B------:R-:W-:Y:S01]  /*1170*/  FADD.FTZ R26, R30, R29 ;  /* 0x0000001d1e1a7221 */ /* 0x000fe20000010000 */
[----:B------:R-:W-:Y:S06]  /*1180*/  BRA `(.L_x_210) ;  /* 0x0000000800407947 */ /* 0x000fec0003800000 */
.L_x_209:
        /* <DEDUP_REMOVED lines=8> */
[----:B------:R-:W-:Y:S01]  /*1210*/  FADD.FTZ R32, -R20, R31 ;  /* 0x0000001f14207221 */ /* 0x000fe20000010100 */
[----:B------:R-:W-:Y:S01]  /*1220*/  SHF.L.U32 R73, R57, 0x10, RZ ;  /* 0x0000001039497819 */ /* 0x000fe200000006ff */
[----:B------:R-:W-:Y:S01]  /*1230*/  FFMA.FTZ R25, R52, R23, R53 ;  /* 0x0000001734197223 */ /* 0x000fe20000010035 */
        /* <DEDUP_REMOVED lines=8> */
[----:B------:R-:W-:Y:S01]  /*12c0*/  SHF.L.U32 R32, R16, 0x10, RZ ;  /* 0x0000001010207819 */ /* 0x000fe200000006ff */
[----:B-1----:R-:W-:-:S03]  /*12d0*/  FADD.FTZ R29, R28, 1 ;  /* 0x3f8000001c1d7421 */ /* 0x002fc60000010000 */
[----:B------:R-:W0:Y:S08]  /*12e0*/  MUFU.RCP R27, R27 ;  /* 0x0000001b001b7308 */ /* 0x000e300000001000 */
[----:B------:R-:W1:Y:S01]  /*12f0*/  MUFU.RCP R29, R29 ;  /* 0x0000001d001d7308 */ /* 0x000e620000001000 */
[----:B0-----:R-:W-:Y:S01]  /*1300*/  FADD.FTZ R30, -R27, 1 ;  /* 0x3f8000001b1e7421 */ /* 0x001fe20000010100 */
[----:B------:R-:W-:-:S03]  /*1310*/  FMUL.FTZ R28, R32, R27 ;  /* 0x0000001b201c7220 */ /* 0x000fc60000410000 */
[----:B------:R-:W-:Y:S01]  /*1320*/  FFMA.FTZ R31, R25, R30, 1 ;  /* 0x3f800000191f7423 */ /* 0x000fe2000001001e */
[----:B------:R-:W-:Y:S01]  /*1330*/  FFMA.FTZ R30, R52, R24, R53 ;  /* 0x00000018341e7223 */ /* 0x000fe20000010035 */
[----:B-1----:R-:W-:-:S03]  /*1340*/  FADD.FTZ R25, -R29, 1 ;  /* 0x3f8000001d197421 */ /* 0x002fc60000010100 */
[----:B------:R-:W-:Y:S01]  /*1350*/  FMUL.FTZ R33, R30, -1.4426950216293334961 ;  /* 0xbfb8aa3b1e217820 */ /* 0x000fe20000410000 */
[----:B------:R-:W-:Y:S01]  /*1360*/  FMUL.FTZ R28, R28, R31 ;  /* 0x0000001f1c1c7220 */ /* 0x000fe20000410000 */
[----:B------:R-:W-:Y:S01]  /*1370*/  FFMA.FTZ R27, R26, R25, 1 ;  /* 0x3f8000001a1b7423 */ /* 0x000fe20000010019 */
[----:B------:R-:W-:-:S03]  /*1380*/  SHF.L.U32 R25, R59, 0x10, RZ ;  /* 0x000000103b197819 */ /* 0x000fc600000006ff */
[----:B------:R-:W0:Y:S01]  /*1390*/  MUFU.EX2 R33, R33 ;  /* 0x0000002100217308 */ /* 0x000e220000000800 */
[----:B------:R-:W-:Y:S01]  /*13a0*/  SHF.L.U32 R26, R62, 0x10, RZ ;  /* 0x000000103e1a7819 */ /* 0x000fe200000006ff */
[----:B------:R-:W-:-:S04]  /*13b0*/  FADD.FTZ R32, -R20, R25 ;  /* 0x0000001914207221 */ /* 0x000fc80000010100 */
[----:B------:R-:W-:Y:S01]  /*13c0*/  FMUL.FTZ R26, R26, R29 ;  /* 0x0000001d1a1a7220 */ /* 0x000fe20000410000 */
[----:B------:R-:W-:-:S03]  /*13d0*/  FMUL.FTZ R25, R32, R63 ;  /* 0x0000003f20197220 */ /* 0x000fc60000410000 */
[----:B------:R-:W-:Y:S01]  /*13e0*/  FMUL.FTZ R26, R26, R27 ;  /* 0x0000001b1a1a7220 */ /* 0x000fe20000410000 */
[----:B------:R-:W-:Y:S01]  /*13f0*/  FFMA.FTZ R32, R21, R25, R54 ;  /* 0x0000001915207223 */ /* 0x000fe20000010036 */
[----:B0-----:R-:W-:-:S03]  /*1400*/  FADD.FTZ R29, R33, 1 ;  /* 0x3f800000211d7421 */ /* 0x001fc60000010000 */
[----:B------:R-:W-:-:S03]  /*1410*/  FMUL.FTZ R33, R32, -1.4426950216293334961 ;  /* 0xbfb8aa3b20217820 */ /* 0x000fc60000410000 */
        /* <DEDUP_REMOVED lines=10> */
[C---:B------:R-:W-:Y:S01]  /*14c0*/  FFMA.FTZ R29, R23.reuse, R30, RZ ;  /* 0x0000001e171d7223 */ /* 0x040fe200000100ff */
[----:B------:R-:W-:Y:S01]  /*14d0*/  FADD.FTZ R30, RZ, R30 ;  /* 0x0000001eff1e7221 */ /* 0x000fe20000010000 */
[----:B------:R-:W-:Y:S02]  /*14e0*/  FFMA.FTZ R23, R23, R28, RZ ;  /* 0x0000001c17177223 */ /* 0x000fe400000100ff */
[C---:B------:R-:W-:Y:S01]  /*14f0*/  FFMA.FTZ R29, R22.reuse, R27, R29 ;  /* 0x0000001b161d7223 */ /* 0x040fe2000001001d */
[----:B------:R-:W-:Y:S01]  /*1500*/  FADD.FTZ R30, R27, R30 ;  /* 0x0000001e1b1e7221 */ /* 0x000fe20000010000 */
[----:B------:R-:W-:Y:S01]  /*1510*/  FFMA.FTZ R22, R22, R26, RZ ;  /* 0x0000001a16167223 */ /* 0x000fe200000100ff */
[----:B0-----:R-:W-:Y:S01]  /*1520*/  FADD.FTZ R33, -R31, 1 ;  /* 0x3f8000001f217421 */ /* 0x001fe20000010100 */
[----:B------:R-:W-:Y:S01]  /*1530*/  FMUL.FTZ R27, R64, R31 ;  /* 0x0000001f401b7220 */ /* 0x000fe20000410000 */
[----:B------:R-:W-:Y:S02]  /*1540*/  SHF.L.U32 R31, R12, 0x10, RZ ;  /* 0x000000100c1f7819 */ /* 0x000fe400000006ff */
[----:B------:R-:W-:-:S03]  /*1550*/  FFMA.FTZ R32, R32, R33, 1 ;  /* 0x3f80000020207423 */ /* 0x000fc60000010021 */
[----:B------:R-:W-:Y:S01]  /*1560*/  FADD.FTZ R64, -R20, R31 ;  /* 0x0000001f14407221 */ /* 0x000fe20000010100 */
[----:B------:R-:W-:Y:S01]  /*1570*/  FMUL.FTZ R32, R27, R32 ;  /* 0x000000201b207220 */ /* 0x000fe20000410000 */
[----:B------:R-:W-:Y:S01]  /*1580*/  FADD.FTZ R27, RZ, R28 ;  /* 0x0000001cff1b7221 */ /* 0x000fe20000010000 */
[-C--:B------:R-:W-:Y:S01]  /*1590*/  FFMA.FTZ R28, R24, R34.reuse, R23 ;  /* 0x00000022181c7223 */ /* 0x080fe20000010017 */
[----:B------:R-:W-:Y:S02]  /*15a0*/  FMUL.FTZ R23, R64, R63 ;  /* 0x0000003f40177220 */ /* 0x000fe40000410000 */
[----:B------:R-:W-:Y:S01]  /*15b0*/  FADD.FTZ R27, R27, R34 ;  /* 0x000000221b1b7221 */ /* 0x000fe20000010000 */
[----:B------:R-:W-:-:S04]  /*15c0*/  FMUL.FTZ R34, R52, R34 ;  /* 0x0000002234227220 */ /* 0x000fc80000410000 */
[----:B------:R-:W-:Y:S01]  /*15d0*/  FFMA.FTZ R31, R24, R34, R29 ;  /* 0x00000022181f7223 */ /* 0x000fe2000001001d */
[----:B------:R-:W-:Y:S01]  /*15e0*/  FFMA.FTZ R24, R52, R23, R53 ;  /* 0x0000001734187223 */ /* 0x000fe20000010035 */
[----:B------:R-:W-:Y:S01]  /*15f0*/  FADD.FTZ R33, R30, R34 ;  /* 0x000000221e217221 */ /* 0x000fe20000010000 */
[----:B------:R-:W-:Y:S02]  /*1600*/  SHF.L.U32 R30, R14, 0x10, RZ ;  /* 0x000000100e1e7819 */ /* 0x000fe400000006ff */
[----:B------:R-:W-:-:S06]  /*1610*/  FMUL.FTZ R29, R24, -1.4426950216293334961 ;  /* 0xbfb8aa3b181d7820 */ /* 0x000fcc0000410000 */
[----:B------:R-:W0:Y:S02]  /*1620*/  MUFU.EX2 R29, R29 ;  /* 0x0000001d001d7308 */ /* 0x000e240000000800 */
[----:B0-----:R-:W-:Y:S01]  /*1630*/  FADD.FTZ R35, R29, 1 ;  /* 0x3f8000001d237421 */ /* 0x001fe20000010000 */
[----:B------:R-:W-:-:S05]  /*1640*/  FFMA.FTZ R29, R25, R32, R22 ;  /* 0x00000020191d7223 */ /* 0x000fca0000010016 */
[----:B------:R-:W0:Y:S02]  /*1650*/  MUFU.RCP R35, R35 ;  /* 0x0000002300237308 */ /* 0x000e240000001000 */
[----:B0-----:R-:W-:Y:S01]  /*1660*/  FADD.FTZ R71, -R35, 1 ;  /* 0x3f80000023477421 */ /* 0x001fe20000010100 */
[----:B------:R-:W-:-:S03]  /*1670*/  FMUL.FTZ R30, R30, R35 ;  /* 0x000000231e1e7220 */ /* 0x000fc60000410000 */
[----:B------:R-:W-:Y:S01]  /*1680*/  FFMA.FTZ R71, R24, R71, 1 ;  /* 0x3f80000018477423 */ /* 0x000fe20000010047 */
[----:B------:R-:W-:Y:S01]  /*1690*/  FADD.FTZ R24, RZ, R26 ;  /* 0x0000001aff187221 */ /* 0x000fe20000010000 */
[----:B------:R-:W-:Y:S02]  /*16a0*/  FADD.FTZ R26, -R20, R73 ;  /* 0x00000049141a7221 */ /* 0x000fe40000010100 */
[----:B------:R-:W-:Y:S01]  /*16b0*/  FMUL.FTZ R71, R30, R71 ;  /* 0x000000471e477220 */ /* 0x000fe20000410000 */
[----:B------:R-:W-:Y:S01]  /*16c0*/  FADD.FTZ R24, R24, R32 ;  /* 0x0000002018187221 */ /* 0x000fe20000010000 */
[----:B------:R-:W-:Y:S01]  /*16d0*/  FMUL.FTZ R32, R21, R32 ;  /* 0x0000002015207220 */ /* 0x000fe20000410000 */
[----:B------:R-:W-:Y:S01]  /*16e0*/  FMUL.FTZ R22, R26, R63 ;  /* 0x0000003f1a167220 */ /* 0x000fe20000410000 */
[----:B------:R-:W-:Y:S01]  /*16f0*/  FADD.FTZ R27, R27, R71 ;  /* 0x000000471b1b7221 */ /* 0x000fe20000010000 */
[-C--:B------:R-:W-:Y:S01]  /*1700*/  FFMA.FTZ R28, R23, R71.reuse, R28 ;  /* 0x00000047171c7223 */ /* 0x080fe2000001001c */
[----:B------:R-:W-:Y:S01]  /*1710*/  FFMA.FTZ R26, R25, R32, R31 ;  /* 0x00000020191a7223 */ /* 0x000fe2000001001f */
[----:B------:R-:W-:Y:S01]  /*1720*/  FFMA.FTZ R25, R21, R22, R54 ;  /* 0x0000001615197223 */ /* 0x000fe20000010036 */
[----:B------:R-:W-:Y:S01]  /*1730*/  FADD.FTZ R33, R32, R33 ;  /* 0x0000002120217221 */ /* 0x000fe20000010000 */
[----:B------:R-:W-:Y:S01]  /*1740*/  SHF.L.U32 R32, R58, 0x10, RZ ;  /* 0x000000103a207819 */ /* 0x000fe200000006ff */
[----:B------:R-:W-:Y:S01]  /*1750*/  FMUL.FTZ R71, R52, R71 ;  /* 0x0000004734477220 */ /* 0x000fe20000410000 */
[----:B------:R-:W-:-:S03]  /*1760*/  FMUL.FTZ R30, R25, -1.4426950216293334961 ;  /* 0xbfb8aa3b191e7820 */ /* 0x000fc60000410000 */
[----:B------:R-:W-:-:S03]  /*1770*/  FFMA.FTZ R26, R23, R71, R26 ;  /* 0x00000047171a7223 */ /* 0x000fc6000001001a */
[----:B------:R-:W0:Y:S02]  /*1780*/  MUFU.EX2 R30, R30 ;  /* 0x0000001e001e7308 */ /* 0x000e240000000800 */
[----:B0-----:R-:W-:Y:S01]  /*1790*/  FADD.FTZ R31, R30, 1 ;  /* 0x3f8000001e1f7421 */ /* 0x001fe20000010000 */
[----:B------:R-:W-:Y:S01]  /*17a0*/  FADD.FTZ R30, R33, R71 ;  /* 0x00000047211e7221 */ /* 0x000fe20000010000 */
[----:B------:R-:W-:-:S04]  /*17b0*/  SHF.L.U32 R33, R18, 0x10, RZ ;  /* 0x0000001012217819 */ /* 0x000fc800000006ff */
[----:B------:R-:W0:Y:S02]  /*17c0*/  MUFU.RCP R31, R31 ;  /* 0x0000001f001f7308 */ /* 0x000e240000001000 */
[----:B0-----:R-:W-:Y:S01]  /*17d0*/  FADD.FTZ R34, -R31, 1 ;  /* 0x3f8000001f227421 */ /* 0x001fe20000010100 */
[----:B------:R-:W-:-:S03]  /*17e0*/  FMUL.FTZ R32, R32, R31 ;  /* 0x0000001f20207220 */ /* 0x000fc60000410000 */
[----:B------:R-:W-:-:S04]  /*17f0*/  FFMA.FTZ R25, R25, R34, 1 ;  /* 0x3f80000019197423 */ /* 0x000fc80000010022 */
[----:B------:R-:W-:Y:S01]  /*1800*/  FMUL.FTZ R32, R32, R25 ;  /* 0x0000001920207220 */ /* 0x000fe20000410000 */
[----:B------:R-:W-:-:S03]  /*1810*/  SHF.L.U32 R25, R17, 0x10, RZ ;  /* 0x0000001011197819 */ /* 0x000fc600000006ff */
[----:B------:R-:W-:Y:S02]  /*1820*/  FFMA.FTZ R29, R22, R32, R29 ;  /* 0x00000020161d7223 */ /* 0x000fe4000001001d */
[----:B------:R-:W-:-:S04]  /*1830*/  FADD.FTZ R34, -R20, R25 ;  /* 0x0000001914227221 */ /* 0x000fc80000010100 */
[----:B------:R-:W-:-:S04]  /*1840*/  FMUL.FTZ R25, R34, R63 ;  /* 0x0000003f22197220 */ /* 0x000fc80000410000 */
[----:B------:R-:W-:-:S04]  /*1850*/  FFMA.FTZ R23, R52, R25, R53 ;  /* 0x0000001934177223 */ /* 0x000fc80000010035 */
[----:B------:R-:W-:-:S06]  /*1860*/  FMUL.FTZ R31, R23, -1.4426950216293334961 ;  /* 0xbfb8aa3b171f7820 */ /* 0x000fcc0000410000 */
[----:B------:R-:W0:Y:S02]  /*1870*/  MUFU.EX2 R31, R31 ;  /* 0x0000001f001f7308 */ /* 0x000e240000000800 */
[----:B0-----:R-:W-:Y:S01]  /*1880*/  FADD.FTZ R34, R31, 1 ;  /* 0x3f8000001f227421 */ /* 0x001fe20000010000 */
[----:B------:R-:W-:-:S04]  /*1890*/  FMUL.FTZ R31, R21, R32 ;  /* 0x00000020151f7220 */ /* 0x000fc80000410000 */
        /* <DEDUP_REMOVED lines=8> */
[----:B------:R-:W-:Y:S01]  /*1920*/  FADD.FTZ R70, -R20, R23 ;  /* 0x0000001714467221 */ /* 0x000fe20000010100 */
[----:B------:R-:W-:Y:S01]  /*1930*/  FADD.FTZ R23, R24, R32 ;  /* 0x0000002018177221 */ /* 0x000fe20000010000 */
[----:B------:R-:W-:Y:S02]  /*1940*/  FMUL.FTZ R31, R52, R64 ;  /* 0x00000040341f7220 */ /* 0x000fe40000410000 */
[----:B------:R-:W-:Y:S02]  /*1950*/  FMUL.FTZ R70, R70, R63 ;  /* 0x0000003f46467220 */ /* 0x000fe40000410000 */
[----:B------:R-:W-:Y:S01]  /*1960*/  FFMA.FTZ R34, R25, R31, R26 ;  /* 0x0000001f19227223 */ /* 0x000fe2000001001a */
[----:B------:R-:W-:Y:S01]  /*1970*/  FADD.FTZ R30, R30, R31 ;  /* 0x0000001f1e1e7221 */ /* 0x000fe20000010000 */
[----:B------:R-:W-:Y:S01]  /*1980*/  FFMA.FTZ R22, R21, R70, R54 ;  /* 0x0000004615167223 */ /* 0x000fe20000010036 */
[----:B------:R-:W-:-:S03]  /*1990*/  SHF.L.U32 R31, R56, 0x10, RZ ;  /* 0x00000010381f7819 */ /* 0x000fc600000006ff */
[----:B------:R-:W-:-:S06]  /*19a0*/  FMUL.FTZ R24, R22, -1.4426950216293334961 ;  /* 0xbfb8aa3b16187820 */ /* 0x000fcc0000410000 */
[----:B------:R-:W0:Y:S02]  /*19b0*/  MUFU.EX2 R24, R24 ;  /* 0x0000001800187308 */ /* 0x000e240000000800 */
[----:B0-----:R-:W-:Y:S01]  /*19c0*/  FADD.FTZ R32, R24, 1 ;  /* 0x3f80000018207421 */ /* 0x001fe20000010000 */
[----:B------:R-:W-:-:S05]  /*19d0*/  FFMA.FTZ R24, R25, R64, R28 ;  /* 0x0000004019187223 */ /* 0x000fca000001001c */
[----:B------:R-:W0:Y:S02]  /*19e0*/  MUFU.RCP R32, R32 ;  /* 0x0000002000207308 */ /* 0x000e240000001000 */
[----:B0-----:R-:W-:Y:S01]  /*19f0*/  FMUL.FTZ R26, R31, R32 ;  /* 0x000000201f1a7220 */ /* 0x001fe20000410000 */
[----:B------:R-:W-:-:S04]  /*1a00*/  FADD.FTZ R31, -R32, 1 ;  /* 0x3f800000201f7421 */ /* 0x000fc80000010100 */
[----:B------:R-:W-:-:S04]  /*1a10*/  FFMA.FTZ R31, R22, R31, 1 ;  /* 0x3f800000161f7423 */ /* 0x000fc8000001001f */
[----:B------:R-:W-:Y:S01]  /*1a20*/  FMUL.FTZ R22, R26, R31 ;  /* 0x0000001f1a167220 */ /* 0x000fe20000410000 */
[----:B------:R-:W-:-:S03]  /*1a30*/  FADD.FTZ R26, R27, R64 ;  /* 0x000000401b1a7221 */ /* 0x000fc60000010000 */
[-C--:B------:R-:W-:Y:S01]  /*1a40*/  FMUL.FTZ R33, R21, R22.reuse ;  /* 0x0000001615217220 */ /* 0x080fe20000410000 */
[C---:B------:R-:W-:Y:S01]  /*1a50*/  FFMA.FTZ R25, R70.reuse, R22, R29 ;  /* 0x0000001646197223 */ /* 0x040fe2000001001d */
[----:B------:R-:W-:Y:S02]  /*1a60*/  FADD.FTZ R27, R23, R22 ;  /* 0x00000016171b7221 */ /* 0x000fe40000010000 */
[----:B------:R-:W-:Y:S01]  /*1a70*/  FFMA.FTZ R32, R70, R33, R34 ;  /* 0x0000002146207223 */ /* 0x000fe20000010022 */
[----:B------:R-:W-:-:S07]  /*1a80*/  FADD.FTZ R33, R33, R30 ;  /* 0x0000001e21217221 */ /* 0x000fce0000010000 */
.L_x_210:
        /* <DEDUP_REMOVED lines=35> */
.L_x_212:
[----:B------:R-:W-:Y:S05]  /*1cc0*/  BSYNC.RECONVERGENT B0 ;  /* 0x0000000000007941 */ /* 0x000fea0003800200 */
.L_x_211:
        /* <DEDUP_REMOVED lines=9> */
[----:B0--3--:R-:W-:-:S03]  /*1d60*/  FADD.FTZ R22, R23, R29 ;  /* 0x0000001d17167221 */ /* 0x009fc60000010000 */
[----:B------:R-:W-:Y:S01]  /*1d70*/  FADD.FTZ R71, R71, R30 ;  /* 0x0000001e47477221 */ /* 0x000fe20000010000 */
[----:B------:R-:W-:Y:S02]  /*1d80*/  FADD.FTZ R22, R22, R31 ;  /* 0x0000001f16167221 */ /* 0x000fe40000010000 */
[----:B------:R-:W0:Y:S01]  /*1d90*/  LDS.128 R28, [UR6+0x40] ;  /* 0x00004006ff1c7984 */ /* 0x000e220008000c00 */
[----:B--2---:R-:W-:Y:S01]  /*1da0*/  FADD.FTZ R71, R71, R32 ;  /* 0x0000002047477221 */ /* 0x004fe20000010000 */
        /* <DEDUP_REMOVED lines=33> */
[----:B------:R-:W1:Y:S03]  /*1fc0*/  LDS.64 R22, [UR6+0xb0] ;  /* 0x0000b006ff167984 */ /* 0x000e660008000a00 */
[----:B0-----:R-:W-:Y:S01]  /*1fd0*/  FADD.FTZ R71, R71, R28 ;  /* 0x0000001c47477221 */ /* 0x001fe20000010000 */
[----:B------:R-:W-:-:S03]  /*1fe0*/  FADD.FTZ R32, R32, R29 ;  /* 0x0000001d20207221 */ /* 0x000fc60000010000 */
[----:B------:R-:W-:Y:S01]  /*1ff0*/  FADD.FTZ R71, R71, R30 ;  /* 0x0000001e47477221 */ /* 0x000fe20000010000 */
[----:B------:R-:W-:-:S03]  /*2000*/  FADD.FTZ R32, R32, R31 ;  /* 0x0000001f20207221 */ /* 0x000fc60000010000 */
[----:B-1----:R-:W-:Y:S01]  /*2010*/  FADD.FTZ R22, R71, R22 ;  /* 0x0000001647167221 */ /* 0x002fe20000010000 */
[----:B------:R-:W-:-:S07]  /*2020*/  FADD.FTZ R23, R32, R23 ;  /* 0x0000001720177221 */ /* 0x000fce0000010000 */
.L_x_214:
[----:B------:R-:W-:Y:S05]  /*2030*/  BSYNC.RECONVERGENT B0 ;  /* 0x0000000000007941 */ /* 0x000fea0003800200 */
.L_x_213:
        /* <DEDUP_REMOVED lines=78> */
.L_x_216:
[----:B------:R-:W-:Y:S05]  /*2520*/  BSYNC.RECONVERGENT B0 ;  /* 0x0000000000007941 */ /* 0x000fea0003800200 */
.L_x_215:
[----:B------:R-:W-:Y:S04]  /*2530*/  BSSY.RECONVERGENT B0, `(.L_x_217) ;  /* 0x000001d000007945 */ /* 0x000fe80003800200 */
[----:B------:R-:W-:Y:S05]  /*2540*/  @P1 BRA `(.L_x_218) ;  /* 0x00000000006c1947 */ /* 0x000fea0003800000 */
[----:B------:R-:W4:Y:S01]  /*2550*/  LDC.64 R28, c[0x0][0x3f8] ;  /* 0x0000fe00ff1c7b82 */ /* 0x000f220000000a00 */
[----:B------:R-:W-:-:S07]  /*2560*/  IMAD R33, R65, 0x28, R2 ;  /* 0x0000002841217824 */ /* 0x000fce00078e0202 */
[----:B-12---:R-:W1:Y:S01]  /*2570*/  LDC.64 R30, c[0x0][0x3d8] ;  /* 0x0000f600ff1e7b82 */ /* 0x006e620000000a00 */
[----:B----4-:R-:W-:Y:S01]  /*2580*/  LEA.HI R35, P1, R29, R28, RZ, 0x1 ;  /* 0x0000001c1d237211 */ /* 0x010fe200078308ff */
        /* <DEDUP_REMOVED lines=23> */
.L_x_218:
[----:B------:R-:W-:Y:S05]  /*2700*/  BSYNC.RECONVERGENT B0 ;  /* 0x0000000000007941 */ /* 0x000fea0003800200 */
.L_x_217:
        /* <DEDUP_REMOVED lines=12> */
[----:B--2---:R-:W-:Y:S02]  /*27d0*/  SEL R31, R4, RZ, !P1 ;  /* 0x000000ff041f7207 */ /* 0x004fe40004800000 */
[----:B------:R-:W-:Y:S02]  /*27e0*/  IADD3 R29, PT, PT, -R28, 0x1, RZ ;  /* 0x000000011c1d7810 */ /* 0x000fe40007ffe1ff */
        /* <DEDUP_REMOVED lines=9> */
.L_x_221:
[----:B----4-:R-:W2:Y:S04]  /*2880*/  LDG.E.STRONG.GPU R26, desc[UR8][R24.64] ;  /* 0x00000008181a7981 */ /* 0x010ea8000c1ef900 */
[----:B--2---:R-:W-:Y:S01]  /*2890*/  CCTL.IVALL ;  /* 0x00000000ff00798f */ /* 0x004fe20002000000 */
[----:B------:R-:W-:Y:S05]  /*28a0*/  YIELD ;  /* 0x0000000000007946 */ /* 0x000fea0003800000 */
[----:B------:R-:W-:-:S13]  /*28b0*/  ISETP.NE.AND P1, PT, R26, R31, PT ;  /* 0x0000001f1a00720c */ /* 0x000fda0003f25270 */
[----:B------:R-:W-:Y:S05]  /*28c0*/  @P1 BRA `(.L_x_221) ;  /* 0xfffffffc00ec1947 */ /* 0x000fea000383ffff */
.L_x_220:
[----:B------:R-:W-:Y:S05]  /*28d0*/  WARPSYNC.ALL ;  /* 0x0000000000007948 */ /* 0x000fea0003800000 */
[----:B------:R-:W-:Y:S01]  /*28e0*/  BAR.SYNC.DEFER_BLOCKING 0x0 ;  /* 0x0000000000007b1d */ /* 0x000fe20000010000 */
[----:B------:R-:W-:-:S05]  /*28f0*/  HFMA2 R34, -RZ, RZ, 0, 0 ;  /* 0x00000000ff227431 */ /* 0x000fca00000001ff */
[----:B------:R-:W-:Y:S05]  /*2900*/  @!P3 BRA `(.L_x_222) ;  /* 0x000000040018b947 */ /* 0x000fea0003800000 */
[----:B------:R-:W-:Y:S01]  /*2910*/  IADD3 R34, PT, PT, R0, R3, RZ ;  /* 0x0000000300227210 */ /* 0x000fe20007ffe0ff */
[----:B------:R-:W-:Y:S01]  /*2920*/  UIADD3 UR6, UPT, UPT, -UR10, URZ, URZ ;  /* 0x000000ff0a067290 */ /* 0x000fe2000fffe1ff */
[----:B------:R-:W-:Y:S02]  /*2930*/  MOV R72, RZ ;  /* 0x000000ff00487202 */ /* 0x000fe40000000f00 */
[----:B--2---:R-:W-:Y:S02]  /*2940*/  MOV R31, R0 ;  /* 0x00000000001f7202 */ /* 0x004fe40000000f00 */
[----:B-1----:R-:W-:Y:S02]  /*2950*/  MOV R30, R37 ;  /* 0x00000025001e7202 */ /* 0x002fe40000000f00 */
[----:B------:R-:W-:Y:S02]  /*2960*/  MOV R35, R38 ;  /* 0x0000002600237202 */ /* 0x000fe40000000f00 */
[----:B------:R-:W-:-:S02]  /*2970*/  MOV R64, R39 ;  /* 0x0000002700407202 */ /* 0x000fc40000000f00 */
[----:B------:R-:W-:Y:S02]  /*2980*/  MOV R65, R40 ;  /* 0x0000002800417202 */ /* 0x000fe40000000f00 */
[----:B------:R-:W-:Y:S02]  /*2990*/  MOV R70, R41 ;  /* 0x0000002900467202 */ /* 0x000fe40000000f00 */
[----:B------:R-:W-:-:S07]  /*29a0*/  MOV R71, R42 ;  /* 0x0000002a00477202 */ /* 0x000fce0000000f00 */
.L_x_223:
[----:B------:R-:W-:-:S13]  /*29b0*/  ISETP.EQ.OR P1, PT, RZ, UR6, P2 ;  /* 0x00000006ff007c0c */ /* 0x000fda0009722670 */
[----:B----4-:R-:W-:-:S05]  /*29c0*/  @!P1 IMAD.WIDE.U32 R26, R31, 0x8, R32 ;  /* 0x000000081f1a9825 */ /* 0x010fca00078e0020 */
[----:B------:R-:W0:Y:S02]  /*29d0*/  @!P1 LDG.E.64 R24, desc[UR8][R26.64] ;  /* 0x000000081a189981 */ /* 0x000e24000c1e1b00 */
[----:B0--3--:R-:W-:Y:S01]  /*29e0*/  @!P1 FADD.FTZ R22, R22, R24 ;  /* 0x0000001816169221 */ /* 0x009fe20000010000 */
        /* <DEDUP_REMOVED lines=56> */
.L_x_222:
[----:B------:R-:W-:-:S13]  /*2d70*/  ISETP.NE.AND P1, PT, R47, RZ, PT ;  /* 0x000000ff2f00720c */ /* 0x000fda0003f25270 */
[----:B------:R-:W-:Y:S05]  /*2d80*/  @!P1 BRA `(.L_x_219) ;  /* 0x0000000000f09947 */ /* 0x000fea0003800000 */
[----:B----4-:R-:W-:-:S04]  /*2d90*/  IADD3 R24, PT, PT, R47, -0x1, RZ ;  /* 0xffffffff2f187810 */ /* 0x010fc80007ffe0ff */
[----:B------:R-:W-:-:S13]  /*2da0*/  ISETP.GE.U32.AND P1, PT, R24, 0x3, PT ;  /* 0x000000031800780c */ /* 0x000fda0003f26070 */
[----:B------:R-:W-:Y:S05]  /*2db0*/  @!P1 BRA `(.L_x_224) ;  /* 0x0000000000709947 */ /* 0x000fea0003800000 */
[C---:B------:R-:W-:Y:S02]  /*2dc0*/  ISETP.EQ.OR P1, PT, R34.reuse, UR10, P2 ;  /* 0x0000000a22007c0c */ /* 0x040fe40009722670 */
[C---:B------:R-:W-:Y:S02]  /*2dd0*/  IADD3 R27, PT, PT, R34.reuse, 0x1, RZ ;  /* 0x00000001221b7810 */ /* 0x040fe40007ffe0ff */
[C---:B------:R-:W-:Y:S02]  /*2de0*/  IADD3 R29, PT, PT, R34.reuse, 0x2, RZ ;  /* 0x00000002221d7810 */ /* 0x040fe40007ffe0ff */
[----:B------:R-:W-:Y:S02]  /*2df0*/  ISETP.EQ.OR P3, PT, R27, UR10, P2 ;  /* 0x0000000a1b007c0c */ /* 0x000fe40009762670 */
[----:B------:R-:W-:Y:S02]  /*2e00*/  ISETP.EQ.OR P5, PT, R29, UR10, P2 ;  /* 0x0000000a1d007c0c */ /* 0x000fe400097a2670 */
[----:B--2---:R-:W-:-:S03]  /*2e10*/  IADD3 R31, PT, PT, R34, 0x3, RZ ;  /* 0x00000003221f7810 */ /* 0x004fc60007ffe0ff */
        /* <DEDUP_REMOVED lines=22> */
.L_x_224:
        /* <DEDUP_REMOVED lines=19> */
.L_x_225:
        /* <DEDUP_REMOVED lines=9> */
.L_x_226:
[----:B------:R-:W-:Y:S05]  /*3140*/  BSYNC.RECONVERGENT B0 ;  /* 0x0000000000007941 */ /* 0x000fea0003800200 */
.L_x_219:
[----:B------:R-:W5:Y:S01]  /*3150*/  S2UR UR7, SR_CgaCtaId ;  /* 0x00000000000779c3 */ /* 0x000f620000008800 */
[----:B------:R-:W-:Y:S01]  /*3160*/  UMOV UR6, 0x400 ;  /* 0x0000040000067882 */ /* 0x000fe20000000000 */
[----:B------:R-:W-:Y:S01]  /*3170*/  SHF.L.U32 R15, R15, 0x10, RZ ;  /* 0x000000100f0f7819 */ /* 0x000fe200000006ff */
[----:B------:R-:W0:Y:S01]  /*3180*/  LDCU.64 UR14, c[0x0][0x400] ;  /* 0x00008000ff0e77ac */ /* 0x000e220008000a00 */
[----:B------:R-:W-:Y:S02]  /*3190*/  SHF.L.U32 R61, R61, 0x10, RZ ;  /* 0x000000103d3d7819 */ /* 0x000fe400000006ff */
[----:B----4-:R-:W-:Y:S02]  /*31a0*/  SHF.L.U32 R27, R8, 0x10, RZ ;  /* 0x00000010081b7819 */ /* 0x010fe400000006ff */
[----:B------:R-:W-:Y:S01]  /*31b0*/  SHF.L.U32 R59, R59, 0x10, RZ ;  /* 0x000000103b3b7819 */ /* 0x000fe200000006ff */
[----:B------:R-:W-:Y:S01]  /*31c0*/  FADD.FTZ R34, -R20, R61 ;  /* 0x0000003d14227221 */ /* 0x000fe20000010100 */
        /* <DEDUP_REMOVED lines=11> */
[----:B------:R-:W-:Y:S01]  /*3280*/  FADD.FTZ R12, -R20, R55 ;  /* 0x00000037140c7221 */ /* 0x000fe20000010100 */
[----:B-----5:R-:W-:-:S09]  /*3290*/  ULEA UR6, UR7, UR6, 0x18 ;  /* 0x0000000607067291 */ /* 0x020fd2000f8ec0ff */
[----:B------:R0:W-:Y:S01]  /*32a0*/  @!P2 STS.64 [UR6+0xc0], R22 ;  /* 0x0000c016ff00a988 */ /* 0x0001e20008000a06 */
[----:B------:R-:W-:Y:S01]  /*32b0*/  BAR.SYNC.DEFER_BLOCKING 0x0 ;  /* 0x0000000000007b1d */ /* 0x000fe20000010000 */
[----:B0--3--:R-:W-:Y:S01]  /*32c0*/  FADD.FTZ R22, -R20, R15 ;  /* 0x0000000f14167221 */ /* 0x009fe20000010100 */
[----:B------:R-:W-:-:S03]  /*32d0*/  SHF.L.U32 R15, R16, 0x10, RZ ;  /* 0x00000010100f7819 */ /* 0x000fc600000006ff */
[----:B------:R-:W-:Y:S01]  /*32e0*/  FMUL.FTZ R33, R22, R63 ;  /* 0x0000003f16217220 */ /* 0x000fe20000410000 */
[----:B------:R-:W0:Y:S01]  /*32f0*/  LDS.64 R24, [UR6+0xc0] ;  /* 0x0000c006ff187984 */ /* 0x000e220008000a00 */
[----:B------:R-:W0:Y:S02]  /*3300*/  LDCU UR6, c[0x0][0x42c] ;  /* 0x00008580ff0677ac */ /* 0x000e240008000800 */
[----:B0-----:R-:W-:Y:S01]  /*3310*/  FMUL.FTZ R27, R24, UR6 ;  /* 0x00000006181b7c20 */ /* 0x001fe20008410000 */
[----:B------:R-:W-:Y:S01]  /*3320*/  FMUL.FTZ R20, R25, UR6 ;  /* 0x0000000619147c20 */ /* 0x000fe20008410000 */
[----:B------:R-:W-:Y:S06]  /*3330*/  @!P4 BRA `(.L_x_227) ;  /* 0x000000000048c947 */ /* 0x000fec0003800000 */
        /* <DEDUP_REMOVED lines=18> */
.L_x_227:
[----:B------:R-:W-:Y:S04]  /*3460*/  BSSY.RECONVERGENT B0, `(.L_x_228) ;  /* 0x0000014000007945 */ /* 0x000fe80003800200 */
[----:B------:R-:W-:Y:S05]  /*3470*/  @P0 BRA `(.L_x_229) ;  /* 0x0000000000480947 */ /* 0x000fea0003800000 */
[----:B------:R-:W0:Y:S01]  /*3480*/  LDCU.64 UR12, c[0x0][0x3f8] ;  /* 0x00007f00ff0c77ac */ /* 0x000e220008000a00 */
[C-C-:B------:R-:W-:Y:S01]  /*3490*/  FFMA.FTZ R17, R27.reuse, R33, R20.reuse ;  /* 0x000000211b117223 */ /* 0x140fe20000010014 */
[----:B------:R-:W-:Y:S01]  /*34a0*/  FFMA.FTZ R16, R27, R35, R20 ;  /* 0x000000231b107223 */ /* 0x000fe20000010014 */
[----:B------:R-:W1:Y:S02]  /*34b0*/  LDCU.64 UR6, c[0x0][0x380] ;  /* 0x00007000ff0677ac */ /* 0x000e640008000a00 */
[----:B------:R-:W-:Y:S01]  /*34c0*/  FFMA.FTZ R22, R52, R15, -R17 ;  /* 0x0000000f34167223 */ /* 0x000fe20000010811 */
[----:B------:R-:W-:Y:S01]  /*34d0*/  FFMA.FTZ R62, R21, R62, -R16 ;  /* 0x0000003e153e7223 */ /* 0x000fe20000010810 */
[----:B------:R-:W-:Y:S02]  /*34e0*/  MOV R16, R68 ;  /* 0x0000004400107202 */ /* 0x000fe40000000f00 */
[----:B------:R-:W-:Y:S01]  /*34f0*/  MOV R17, R67 ;  /* 0x0000004300117202 */ /* 0x000fe20000000f00 */
        /* <DEDUP_REMOVED lines=10> */
.L_x_229:
[----:B------:R-:W-:Y:S05]  /*35a0*/  BSYNC.RECONVERGENT B0 ;  /* 0x0000000000007941 */ /* 0x000fea0003800200 */
.L_x_228:
[----:B------:R-:W-:Y:S01]  /*35b0*/  UISETP.NE.AND UP0, UPT, UR11, URZ, UPT ;  /* 0x000000ff0b00728c */ /* 0x000fe2000bf05270 */
[-C--:B------:R-:W-:Y:S01]  /*35c0*/  FMUL.FTZ R26, R26, R63.reuse ;  /* 0x0000003f1a1a7220 */ /* 0x080fe20000410000 */
[-C--:B0-----:R-:W-:Y:S01]  /*35d0*/  FMUL.FTZ R23, R32, R63.reuse ;  /* 0x0000003f20177220 */ /* 0x081fe20000410000 */
        /* <DEDUP_REMOVED lines=10> */
[C-C-:B------:R-:W-:Y:S01]  /*3680*/  FFMA.FTZ R15, R27.reuse, R8, R20.reuse ;  /* 0x000000081b0f7223 */ /* 0x140fe20000010014 */
        /* <DEDUP_REMOVED lines=16> */
[----:B--2---:R-:W1:Y:S01]  /*3790*/  MUFU.RCP R31, R28 ;  /* 0x0000001c001f7308 */ /* 0x004e620000001000 */
        /* <DEDUP_REMOVED lines=8> */
.L_x_230:
        /* <DEDUP_REMOVED lines=18> */
.L_x_232:
[----:B------:R-:W-:Y:S05]  /*3940*/  BSYNC.RECONVERGENT B0 ;  /* 0x0000000000007941 */ /* 0x000fea0003800200 */
.L_x_231:
        /* <DEDUP_REMOVED lines=21> */
.L_x_233:
        /* <DEDUP_REMOVED lines=18> */
.L_x_235:
[----:B------:R-:W-:Y:S05]  /*3bc0*/  BSYNC.RECONVERGENT B0 ;  /* 0x0000000000007941 */ /* 0x000fea0003800200 */
.L_x_234:
[----:B------:R-:W-:Y:S02]  /*3bd0*/  SHF.L.U32 R18, R18, 0x10, RZ ;  /* 0x0000001012127819 */ /* 0x000fe400000006ff */
[----:B------:R-:W-:Y:S01]  /*3be0*/  SHF.L.U32 R56, R56, 0x10, RZ ;  /* 0x0000001038387819 */ /* 0x000fe200000006ff */
[----:B------:R-:W-:Y:S06]  /*3bf0*/  BRA.U !UP0, `(.L_x_236) ;  /* 0x0000000108487547 */ /* 0x000fec000b800000 */
[----:B------:R-:W-:Y:S01]  /*3c00*/  FFMA.FTZ R8, R52, R8, R53 ;  /* 0x0000000834087223 */ /* 0x000fe20000010035 */
[----:B------:R-:W-:-:S03]  /*3c10*/  FFMA.FTZ R12, R21, R12, R54 ;  /* 0x0000000c150c7223 */ /* 0x000fc60000010036 */
[----:B------:R-:W-:Y:S01]  /*3c20*/  FMUL.FTZ R10, R8, -1.4426950216293334961 ;  /* 0xbfb8aa3b080a7820 */ /* 0x000fe20000410000 */
[----:B------:R-:W-:-:S05]  /*3c30*/  FMUL.FTZ R16, R12, -1.4426950216293334961 ;  /* 0xbfb8aa3b0c107820 */ /* 0x000fca0000410000 */
[----:B------:R-:W3:Y:S04]  /*3c40*/  MUFU.EX2 R10, R10 ;  /* 0x0000000a000a7308 */ /* 0x000ee80000000800 */
[----:B------:R-:W0:Y:S01]  /*3c50*/  MUFU.EX2 R16, R16 ;  /* 0x0000001000107308 */ /* 0x000e220000000800 */
[----:B---3--:R-:W-:Y:S01]  /*3c60*/  FADD.FTZ R14, R10, 1 ;  /* 0x3f8000000a0e7421 */ /* 0x008fe20000010000 */
[----:B01----:R-:W-:-:S03]  /*3c70*/  FADD.FTZ R22, R16, 1 ;  /* 0x3f80000010167421 */ /* 0x003fc60000010000 */
        /* <DEDUP_REMOVED lines=10> */
.L_x_236:
[----:B------:R-:W-:Y:S01]  /*3d20*/  ISETP.GE.AND.EX P2, PT, R13, UR15, PT, P2 ;  /* 0x0000000f0d007c0c */ /* 0x000fe2000bf46320 */
[----:B------:R-:W-:Y:S01]  /*3d30*/  FFMA.FTZ R18, R52, R18, -R15 ;  /* 0x0000001234127223 */ /* 0x000fe2000001080f */
[----:B------:R-:W-:Y:S01]  /*3d40*/  FFMA.FTZ R20, R21, R56, -R20 ;  /* 0x0000003815147223 */ /* 0x000fe20000010814 */
[----:B------:R-:W-:Y:S02]  /*3d50*/  BSSY.RECONVERGENT B0, `(.L_x_237) ;  /* 0x000000f000007945 */ /* 0x000fe40003800200 */
[-C--:B01----:R-:W-:Y:S01]  /*3d60*/  FMUL.FTZ R17, R18, R63.reuse ;  /* 0x0000003f12117220 */ /* 0x083fe20000410000 */
[----:B------:R-:W-:-:S07]  /*3d70*/  FMUL.FTZ R20, R20, R63 ;  /* 0x0000003f14147220 */ /* 0x000fce0000410000 */
        /* <DEDUP_REMOVED lines=12> */
.L_x_238:
[----:B------:R-:W-:Y:S05]  /*3e40*/  BSYNC.RECONVERGENT B0 ;  /* 0x0000000000007941 */ /* 0x000fea0003800200 */
.L_x_237:
[----:B------:R-:W-:Y:S02]  /*3e50*/  IADD3 R36, PT, PT, R3, R36, RZ ;  /* 0x0000002403247210 */ /* 0x000fe40007ffe0ff */
[----:B------:R-:W-:Y:S02]  /*3e60*/  IADD3 R19, PT, PT, R19, 0x1, RZ ;  /* 0x0000000113137810 */ /* 0x000fe40007ffe0ff */
[----:B------:R-:W-:-:S13]  /*3e70*/  ISETP.GE.AND P0, PT, R36, UR4, PT ;  /* 0x0000000424007c0c */ /* 0x000fda000bf06270 */
[----:B------:R-:W-:Y:S05]  /*3e80*/  @!P0 BRA `(.L_x_239) ;  /* 0xffffffc4002c8947 */ /* 0x000fea000383ffff */
.L_x_208:
[----:B------:R-:W1:Y:S01]  /*3e90*/  LDC R6, c[0x0][0x370] ;  /* 0x0000dc00ff067b82 */ /* 0x000e620000000800 */
[----:B------:R-:W-:Y:S01]  /*3ea0*/  ISETP.NE.AND P2, PT, R2, RZ, PT ;  /* 0x000000ff0200720c */ /* 0x000fe20003f45270 */
[----:B------:R-:W-:Y:S06]  /*3eb0*/  BSSY.RECONVERGENT B0, `(.L_x_240) ;  /* 0x0000011000007945 */ /* 0x000fec0003800200 */
[----:B------:R-:W3:Y:S08]  /*3ec0*/  LDC R7, c[0x0][0x374] ;  /* 0x0000dd00ff077b82 */ /* 0x000ef00000000800 */
[----:B------:R-:W4:Y:S01]  /*3ed0*/  LDC.64 R4, c[0x0][0x3c8] ;  /* 0x0000f200ff047b82 */ /* 0x000f220000000a00 */
[----:B-1----:R-:W-:-:S02]  /*3ee0*/  ISETP.NE.AND P1, PT, R6, 0x1, PT ;  /* 0x000000010600780c */ /* 0x002fc40003f25270 */
[----:B------:R-:W-:Y:S02]  /*3ef0*/  IADD3 R8, PT, PT, R6, -0x1, RZ ;  /* 0xffffffff06087810 */ /* 0x000fe40007ffe0ff */
[----:B---3--:R-:W-:-:S04]  /*3f00*/  IADD3 R3, PT, PT, R7, -0x1, RZ ;  /* 0xffffffff07037810 */ /* 0x008fc80007ffe0ff */
[----:B------:R-:W-:Y:S02]  /*3f10*/  ISETP.NE.AND P0, PT, R0, R3, PT ;  /* 0x000000030000720c */ /* 0x000fe40003f05270 */
[----:B------:R-:W-:Y:S02]  /*3f20*/  SHF.L.U32 R0, R7, 0x1, RZ ;  /* 0x0000000107007819 */ /* 0x000fe400000006ff */
[----:B------:R-:W-:Y:S02]  /*3f30*/  ISETP.NE.OR P0, PT, R8, UR10, P0 ;  /* 0x0000000a08007c0c */ /* 0x000fe40008705670 */
[----:B------:R-:W-:-:S05]  /*3f40*/  SEL R3, R0, RZ, P1 ;  /* 0x000000ff00037207 */ /* 0x000fca0000800000 */
[----:B----4-:R-:W-:Y:S01]  /*3f50*/  IMAD.WIDE.U32 R4, R3, 0x4, R4 ;  /* 0x0000000403047825 */ /* 0x010fe200078e0004 */
[----:B------:R-:W-:Y:S06]  /*3f60*/  @P2 BRA `(.L_x_241) ;  /* 0x0000000000142947 */ /* 0x000fec0003800000 */
[----:B------:R-:W-:Y:S01]  /*3f70*/  HFMA2 R3, -RZ, RZ, 0, 5.9604644775390625e-08 ;  /* 0x00000001ff037431 */ /* 0x000fe200000001ff */
[----:B------:R-:W-:Y:S06]  /*3f80*/  MEMBAR.ALL.GPU ;  /* 0x0000000000007992 */ /* 0x000fec000000a000 */
[----:B------:R-:W-:-:S00]  /*3f90*/  ERRBAR ;  /* 0x00000000000079ab */ /* 0x000fc00000000000 */
[----:B------:R-:W-:Y:S06]  /*3fa0*/  CGAERRBAR ;  /* 0x00000000000075ab */ /* 0x000fec0000000000 */
[----:B------:R1:W-:Y:S02]  /*3fb0*/  REDG.E.ADD.S32.STRONG.GPU desc[UR8][R4.64], R3 ;  /* 0x000000030400798e */ /* 0x0003e4000c12e308 */
.L_x_241:
[----:B------:R-:W-:Y:S05]  /*3fc0*/  BSYNC.RECONVERGENT B0 ;  /* 0x0000000000007941 */ /* 0x000fea0003800200 */
.L_x_240:
[----:B------:R-:W-:Y:S05]  /*3fd0*/  @P0 EXIT ;  /* 0x000000000000094d */ /* 0x000fea0003800000 */
[----:B------:R-:W-:Y:S05]  /*3fe0*/  @P2 BRA `(.L_x_242) ;  /* 0x0000000000202947 */ /* 0x000fea0003800000 */
[----:B------:R-:W-:-:S05]  /*3ff0*/  IMAD R0, R6, R7, RZ ;  /* 0x0000000706007224 */ /* 0x000fca00078e02ff */
[----:B------:R-:W-:-:S13]  /*4000*/  ISETP.NE.AND P0, PT, R0, -0x1, PT ;  /* 0xffffffff0000780c */ /* 0x000fda0003f05270 */
[----:B------:R-:W-:Y:S05]  /*4010*/  @!P0 BRA `(.L_x_242) ;  /* 0x0000000000148947 */ /* 0x000fea0003800000 */
.L_x_243:
[----:B-1----:R-:W3:Y:S04]  /*4020*/  LDG.E.STRONG.GPU R3, desc[UR8][R4.64] ;  /* 0x0000000804037981 */ /* 0x002ee8000c1ef900 */
[----:B---3--:R-:W-:Y:S01]  /*4030*/  CCTL.IVALL ;  /* 0x00000000ff00798f */ /* 0x008fe20002000000 */
[----:B------:R-:W-:Y:S05]  /*4040*/  YIELD ;  /* 0x0000000000007946 */ /* 0x000fea0003800000 */
[----:B------:R-:W-:-:S13]  /*4050*/  ISETP.NE.AND P0, PT, R3, R0, PT ;  /* 0x000000000300720c */ /* 0x000fda0003f05270 */
[----:B------:R-:W-:Y:S05]  /*4060*/  @P0 BRA `(.L_x_243) ;  /* 0xfffffffc00ec0947 */ /* 0x000fea000383ffff */
.L_x_242:
[----:B------:R-:W-:Y:S05]  /*4070*/  WARPSYNC.ALL ;  /* 0x0000000000007948 */ /* 0x000fea0003800000 */
[----:B-1----:R-:W1:Y:S08]  /*4080*/  LDC.64 R4, c[0x0][0x3f8] ;  /* 0x0000fe00ff047b82 */ /* 0x002e700000000a00 */
        /* <DEDUP_REMOVED lines=20> */
[----:B0-----:R-:W-:-:S04]  /*41d0*/  SEL R15, RZ, 0x1, !P0 ;  /* 0x00000001ff0f7807 */ /* 0x001fc80004000000 */
        /* <DEDUP_REMOVED lines=14> */
[----:B--2---:R-:W-:Y:S02]  /*42c0*/  LEA.HI R31, P2, R11, R8, RZ, 0x1 ;  /* 0x000000080b1f7211 */ /* 0x004fe400078508ff */
[----:B------:R-:W-:Y:S02]  /*42d0*/  LOP3.LUT R10, R6, 0x3, RZ, 0xc0, !PT ;  /* 0x00000003060a7812 */ /* 0x000fe400078ec0ff */
[----:B------:R-:W-:-:S02]  /*42e0*/  LEA.HI.X R7, R7, RZ, RZ, 0x17, P0 ;  /* 0x000000ff07077211 */ /* 0x000fc400000fbcff */
[----:B------:R-:W-:Y:S02]  /*42f0*/  ISETP.NE.U32.AND P1, PT, R10, 0x3, PT ;  /* 0x000000030a00780c */ /* 0x000fe40003f25070 */
[----:B------:R-:W-:Y:S02]  /*4300*/  IADD3.X R32, PT, PT, RZ, R11, RZ, P2, !PT ;  /* 0x0000000bff207210 */ /* 0x000fe400017fe4ff */
[----:B------:R-:W-:Y:S02]  /*4310*/  ISETP.NE.AND.EX P1, PT, RZ, RZ, PT, P1 ;  /* 0x000000ffff00720c */ /* 0x000fe40003f25310 */
[----:B------:R-:W-:Y:S02]  /*4320*/  ISETP.GE.U32.AND P0, PT, R6, 0x3, PT ;  /* 0x000000030600780c */ /* 0x000fe40003f06070 */
[----:B------:R-:W-:Y:S02]  /*4330*/  SHF.R.S64 R31, R31, 0x1, R32 ;  /* 0x000000011f1f7819 */ /* 0x000fe40000001020 */
[----:B------:R-:W-:-:S02]  /*4340*/  ISETP.GE.U32.AND.EX P0, PT, R7, RZ, PT, P0 ;  /* 0x000000ff0700720c */ /* 0x000fc40003f06100 */
[----:B------:R-:W-:-:S05]  /*4350*/  SHF.R.S32.HI R32, RZ, 0x1, R32 ;  /* 0x00000001ff207819 */ /* 0x000fca0000011420 */
        /* <DEDUP_REMOVED lines=11> */
[----:B------:R-:W-:Y:S01]  /*4410*/  UMOV UR4, URZ ;  /* 0x000000ff00047c82 */ /* 0x000fe20008000000 */
[----:B------:R-:W-:-:S02]  /*4420*/  SHF.L.U64.HI R30, R3, 0x2, R0 ;  /* 0x00000002031e7819 */ /* 0x000fc40000010200 */
[----:B------:R-:W-:Y:S02]  /*4430*/  SHF.L.U64.HI R26, R31, 0x2, R32 ;  /* 0x000000021f1a7819 */ /* 0x000fe40000010220 */
[C---:B0-----:R-:W-:Y:S02]  /*4440*/  IADD3 R22, P2, PT, R20.reuse, UR10, RZ ;  /* 0x0000000a14167c10 */ /* 0x041fe4000ff5e0ff */
[----:B------:R-:W-:Y:S02]  /*4450*/  IADD3 R33, PT, PT, R7, UR4, RZ ;  /* 0x0000000407217c10 */ /* 0x000fe4000fffe0ff */
[----:B-1----:R-:W-:Y:S02]  /*4460*/  IADD3 R24, P1, PT, R20, UR6, RZ ;  /* 0x0000000614187c10 */ /* 0x002fe4000ff3e0ff */
[----:B------:R-:W-:Y:S01]  /*4470*/  MOV R2, R6 ;  /* 0x0000000600027202 */ /* 0x000fe20000000f00 */
[----:B------:R-:W-:Y:S01]  /*4480*/  IMAD.WIDE.U32 R6, R4, 0x4, RZ ;  /* 0x0000000404067825 */ /* 0x000fe200078e00ff */
[----:B------:R-:W-:-:S02]  /*4490*/  IADD3.X R23, PT, PT, R21, UR11, RZ, P2, !PT ;  /* 0x0000000b15177c10 */ /* 0x000fc400097fe4ff */
[----:B------:R-:W-:Y:S02]  /*44a0*/  IADD3.X R25, PT, PT, R21, UR7, RZ, P1, !PT ;  /* 0x0000000715197c10 */ /* 0x000fe40008ffe4ff */
[----:B------:R-:W-:Y:S02]  /*44b0*/  IADD3 R16, P2, PT, RZ, -R9, RZ ;  /* 0x80000009ff107210 */ /* 0x000fe40007f5e0ff */
[----:B--2---:R-:W-:Y:S02]  /*44c0*/  IADD3 R20, P1, PT, R20, UR12, RZ ;  /* 0x0000000c14147c10 */ /* 0x004fe4000ff3e0ff */
[----:B------:R-:W-:Y:S02]  /*44d0*/  SHF.L.U32 R9, R5, 0x2, RZ ;  /* 0x0000000205097819 */ /* 0x000fe400000006ff */
[----:B------:R-:W-:Y:S02]  /*44e0*/  IADD3.X R21, PT, PT, R21, UR13, RZ, P1, !PT ;  /* 0x0000000d15157c10 */ /* 0x000fe40008ffe4ff */
[----:B------:R-:W-:-:S02]  /*44f0*/  IADD3 R28, PT, PT, R7, R9, RZ ;  /* 0x00000009071c7210 */ /* 0x000fc40007ffe0ff */
[----:B------:R-:W-:-:S07]  /*4500*/  IADD3.X R18, PT, PT, RZ, -0x1, RZ, P2, !PT ;  /* 0xffffffffff127810 */ /* 0x000fce00017fe4ff */
.L_x_246:
[-C--:B0-----:R-:W-:Y:S02]  /*4510*/  LEA R10, P1, R3, R24.reuse, 0x2 ;  /* 0x00000018030a7211 */ /* 0x081fe400078210ff */
[----:B------:R-:W-:Y:S02]  /*4520*/  LEA R14, P3, R31, R24, 0x2 ;  /* 0x000000181f0e7211 */ /* 0x000fe400078610ff */
[----:B------:R-:W-:Y:S02]  /*4530*/  IADD3 R12, P2, PT, R24, R6, RZ ;  /* 0x00000006180c7210 */ /* 0x000fe40007f5e0ff */
[----:B------:R-:W-:Y:S02]  /*4540*/  IADD3.X R11, PT, PT, R25, R30, RZ, P1, !PT ;  /* 0x0000001e190b7210 */ /* 0x000fe40000ffe4ff */
[----:B------:R-:W-:Y:S02]  /*4550*/  MOV R8, R24 ;  /* 0x0000001800087202 */ /* 0x000fe40000000f00 */
[----:B------:R-:W-:-:S02]  /*4560*/  MOV R9, R25 ;  /* 0x0000001900097202 */ /* 0x000fc40000000f00 */
[C---:B------:R-:W-:Y:S01]  /*4570*/  IADD3.X R15, PT, PT, R25.reuse, R26, RZ, P3, !PT ;  /* 0x0000001a190f7210 */ /* 0x040fe20001ffe4ff */
[----:B------:R0:W2:Y:S01]  /*4580*/  LDG.E R11, desc[UR8][R10.64] ;  /* 0x000000080a0b7981 */ /* 0x0000a2000c1e1900 */
[----:B------:R-:W-:-:S03]  /*4590*/  IADD3.X R13, PT, PT, R25, R28, RZ, P2, !PT ;  /* 0x0000001c190d7210 */ /* 0x000fc600017fe4ff */
[----:B------:R1:W2:Y:S04]  /*45a0*/  LDG.E R8, desc[UR8][R8.64] ;  /* 0x0000000808087981 */ /* 0x0002a8000c1e1900 */
[----:B------:R-:W3:Y:S04]  /*45b0*/  LDG.E R12, desc[UR8][R12.64] ;  /* 0x000000080c0c7981 */ /* 0x000ee8000c1e1900 */
[----:B------:R-:W3:Y:S01]  /*45c0*/  LDG.E R15, desc[UR8][R14.64] ;  /* 0x000000080e0f7981 */ /* 0x000ee2000c1e1900 */
[----:B0-----:R-:W-:Y:S02]  /*45d0*/  MOV R10, R22 ;  /* 0x00000016000a7202 */ /* 0x001fe40000000f00 */
[----:B-1----:R-:W-:-:S02]  /*45e0*/  MOV R9, R21 ;  /* 0x0000001500097202 */ /* 0x002fc40000000f00 */
[----:B------:R-:W-:-:S04]  /*45f0*/  IADD3 R16, P1, PT, R16, 0x1, RZ ;  /* 0x0000000110107810 */ /* 0x000fc80007f3e0ff */
[----:B------:R-:W-:Y:S02]  /*4600*/  IADD3.X R18, PT, PT, RZ, R18, RZ, P1, !PT ;  /* 0x00000012ff127210 */ /* 0x000fe40000ffe4ff */
[----:B------:R-:W-:-:S04]  /*4610*/  ISETP.NE.U32.AND P1, PT, R16, RZ, PT ;  /* 0x000000ff1000720c */ /* 0x000fc80003f25070 */
[----:B------:R-:W-:Y:S02]  /*4620*/  ISETP.NE.AND.EX P1, PT, R18, RZ, PT, P1 ;  /* 0x000000ff1200720c */ /* 0x000fe40003f25310 */
[----:B------:R-:W-:Y:S02]  /*4630*/  IADD3 R24, P2, PT, R24, 0xa00, RZ ;  /* 0x00000a0018187810 */ /* 0x000fe40007f5e0ff */
[----:B------:R-:W-:Y:S02]  /*4640*/  IADD3 R22, P3, PT, R22, 0xa00, RZ ;  /* 0x00000a0016167810 */ /* 0x000fe40007f7e0ff */
[----:B------:R-:W-:Y:S02]  /*4650*/  IADD3.X R25, PT, PT, RZ, R25, RZ, P2, !PT ;  /* 0x00000019ff197210 */ /* 0x000fe400017fe4ff */
[----:B--2---:R-:W-:Y:S02]  /*4660*/  F2FP.BF16.F32.PACK_AB R17, R11, R8 ;  /* 0x000000080b11723e */ /* 0x004fe400000010ff */
[----:B------:R-:W-:-:S02]  /*4670*/  MOV R8, R20 ;  /* 0x0000001400087202 */ /* 0x000fc40000000f00 */
[-C--:B------:R-:W-:Y:S02]  /*4680*/  MOV R11, R23.reuse ;  /* 0x00000017000b7202 */ /* 0x080fe40000000f00 */
[----:B---3--:R-:W-:Y:S01]  /*4690*/  F2FP.BF16.F32.PACK_AB R19, R15, R12 ;  /* 0x0000000c0f13723e */ /* 0x008fe200000010ff */
[----:B------:R0:W-:Y:S04]  /*46a0*/  STG.E desc[UR8][R8.64], R17 ;  /* 0x0000001108007986 */ /* 0x0001e8000c101908 */
[----:B------:R0:W-:Y:S01]  /*46b0*/  STG.E desc[UR8][R10.64], R19 ;  /* 0x000000130a007986 */ /* 0x0001e2000c101908 */
[----:B------:R-:W-:Y:S02]  /*46c0*/  IADD3 R20, P4, PT, R20, 0xa00, RZ ;  /* 0x00000a0014147810 */ /* 0x000fe40007f9e0ff */
[----:B------:R-:W-:-:S02]  /*46d0*/  IADD3.X R23, PT, PT, RZ, R23, RZ, P3, !PT ;  /* 0x00000017ff177210 */ /* 0x000fc40001ffe4ff */
[----:B------:R-:W-:Y:S01]  /*46e0*/  IADD3.X R21, PT, PT, RZ, R21, RZ, P4, !PT ;  /* 0x00000015ff157210 */ /* 0x000fe200027fe4ff */
[----:B------:R-:W-:Y:S08]  /*46f0*/  @P1 BRA `(.L_x_246) ;  /* 0xfffffffc00841947 */ /* 0x000ff0000383ffff */
.L_x_245:
[----:B------:R-:W-:Y:S05]  /*4700*/  BSYNC.RECONVERGENT B0 ;  /* 0x0000000000007941 */ /* 0x000fea0003800200 */
.L_x_244:
[----:B------:R-:W-:Y:S05]  /*4710*/  @!P0 EXIT ;  /* 0x000000000000894d */ /* 0x000fea0003800000 */
[C---:B------:R-:W-:Y:S01]  /*4720*/  SHF.L.U64.HI R37, R31.reuse, 0x2, R32 ;  /* 0x000000021f257819 */ /* 0x040fe20000010220 */
[----:B------:R-:W1:Y:S01]  /*4730*/  LDCU.64 UR4, c[0x0][0x3d8] ;  /* 0x00007b00ff0477ac */ /* 0x000e620008000a00 */
[----:B------:R-:W-:Y:S02]  /*4740*/  SHF.L.U32 R39, R31, 0x2, RZ ;  /* 0x000000021f277819 */ /* 0x000fe400000006ff */
[C---:B------:R-:W-:Y:S01]  /*4750*/  SHF.L.U64.HI R29, R4.reuse, 0x2, R5 ;  /* 0x00000002041d7819 */ /* 0x040fe20000010205 */
[----:B------:R-:W2:Y:S01]  /*4760*/  LDCU.64 UR6, c[0x0][0x388] ;  /* 0x00007100ff0677ac */ /* 0x000ea20008000a00 */
[----:B------:R-:W-:Y:S02]  /*4770*/  SHF.L.U32 R27, R4, 0x2, RZ ;  /* 0x00000002041b7819 */ /* 0x000fe400000006ff */
[C---:B------:R-:W-:Y:S01]  /*4780*/  SHF.L.U64.HI R31, R3.reuse, 0x2, R0 ;  /* 0x00000002031f7819 */ /* 0x040fe20000010200 */
[----:B------:R-:W3:Y:S01]  /*4790*/  LDCU.64 UR10, c[0x0][0x390] ;  /* 0x00007200ff0a77ac */ /* 0x000ee20008000a00 */
[----:B------:R-:W-:-:S07]  /*47a0*/  SHF.L.U32 R35, R3, 0x2, RZ ;  /* 0x0000000203237819 */ /* 0x000fce00000006ff */
.L_x_247:
[C---:B------:R-:W-:Y:S02]  /*47b0*/  SHF.L.U32 R24, R2.reuse, 0x2, RZ ;  /* 0x0000000202187819 */ /* 0x040fe400000006ff */
[----:B------:R-:W-:Y:S02]  /*47c0*/  SHF.L.U64.HI R26, R2, 0x2, R33 ;  /* 0x00000002021a7819 */ /* 0x000fe40000010221 */
[----:B-1----:R-:W-:-:S04]  /*47d0*/  IADD3 R4, P0, PT, R24, UR4, RZ ;  /* 0x0000000418047c10 */ /* 0x002fc8000ff1e0ff */
[----:B----4-:R-:W-:Y:S02]  /*47e0*/  IADD3.X R5, PT, PT, R26, UR5, RZ, P0, !PT ;  /* 0x000000051a057c10 */ /* 0x010fe400087fe4ff */
[C---:B------:R-:W-:Y:S02]  /*47f0*/  IADD3 R6, P0, PT, R4.reuse, R35, RZ ;  /* 0x0000002304067210 */ /* 0x040fe40007f1e0ff */
[C---:B0-----:R-:W-:Y:S02]  /*4800*/  IADD3 R10, P2, PT, R4.reuse, R39, RZ ;  /* 0x00000027040a7210 */ /* 0x041fe40007f5e0ff */
[C---:B------:R-:W-:Y:S02]  /*4810*/  IADD3.X R7, PT, PT, R5.reuse, R31, RZ, P0, !PT ;  /* 0x0000001f05077210 */ /* 0x040fe400007fe4ff */
[----:B------:R-:W-:Y:S02]  /*4820*/  IADD3 R8, P1, PT, R4, R27, RZ ;  /* 0x0000001b04087210 */ /* 0x000fe40007f3e0ff */
[----:B------:R-:W4:Y:S01]  /*4830*/  LDG.E R4, desc[UR8][R4.64] ;  /* 0x0000000804047981 */ /* 0x000f22000c1e1900 */
[----:B------:R-:W-:-:S02]  /*4840*/  IADD3.X R11, PT, PT, R5, R37, RZ, P2, !PT ;  /* 0x00000025050b7210 */ /* 0x000fc400017fe4ff */
[----:B------:R-:W-:Y:S01]  /*4850*/  IADD3.X R9, PT, PT, R5, R29, RZ, P1, !PT ;  /* 0x0000001d05097210 */ /* 0x000fe20000ffe4ff */
[----:B------:R-:W4:Y:S04]  /*4860*/  LDG.E R7, desc[UR8][R6.64] ;  /* 0x0000000806077981 */ /* 0x000f28000c1e1900 */
[----:B------:R-:W5:Y:S04]  /*4870*/  LDG.E R8, desc[UR8][R8.64] ;  /* 0x0000000808087981 */ /* 0x000f68000c1e1900 */
[----:B------:R-:W5:Y:S01]  /*4880*/  LDG.E R11, desc[UR8][R10.64] ;  /* 0x000000080a0b7981 */ /* 0x000f62000c1e1900 */
[----:B------:R-:W-:-:S02]  /*4890*/  LOP3.LUT R16, R24, 0xfffffffc, RZ, 0xc0, !PT ;  /* 0xfffffffc18107812 */ /* 0x000fc400078ec0ff */
[----:B------:R-:W-:Y:S02]  /*48a0*/  LOP3.LUT R15, R26, 0x1, RZ, 0xc0, !PT ;  /* 0x000000011a0f7812 */ /* 0x000fe400078ec0ff */
[----:B--2---:R-:W-:-:S04]  /*48b0*/  IADD3 R12, P0, PT, R16, UR6, RZ ;  /* 0x00000006100c7c10 */ /* 0x004fc8000ff1e0ff */
[C---:B------:R-:W-:Y:S02]  /*48c0*/  IADD3.X R13, PT, PT, R15.reuse, UR7, RZ, P0, !PT ;  /* 0x000000070f0d7c10 */ /* 0x040fe400087fe4ff */
[C---:B---3--:R-:W-:Y:S02]  /*48d0*/  IADD3 R14, P0, PT, R16.reuse, UR10, RZ ;  /* 0x0000000a100e7c10 */ /* 0x048fe4000ff1e0ff */
[----:B------:R-:W-:Y:S02]  /*48e0*/  IADD3 R16, P1, PT, R16, UR4, RZ ;  /* 0x0000000410107c10 */ /* 0x000fe4000ff3e0ff */
[----:B------:R-:W-:Y:S02]  /*48f0*/  IADD3.X R15, PT, PT, R15, UR11, RZ, P0, !PT ;  /* 0x0000000b0f0f7c10 */ /* 0x000fe400087fe4ff */
[----:B----4-:R-:W-:Y:S02]  /*4900*/  F2FP.BF16.F32.PACK_AB R19, R7, R4 ;  /* 0x000000040713723e */ /* 0x010fe400000010ff */
[----:B------:R-:W-:-:S04]  /*4910*/  LOP3.LUT R4, R26, 0x3, RZ, 0xc0, !PT ;  /* 0x000000031a047812 */ /* 0x000fc800078ec0ff */
[----:B------:R-:W-:Y:S02]  /*4920*/  IADD3.X R17, PT, PT, R4, UR5, RZ, P1, !PT ;  /* 0x0000000504117c10 */ /* 0x000fe40008ffe4ff */
[----:B-----5:R-:W-:Y:S02]  /*4930*/  F2FP.BF16.F32.PACK_AB R21, R11, R8 ;  /* 0x000000080b15723e */ /* 0x020fe400000010ff */
[C---:B------:R-:W-:Y:S02]  /*4940*/  IADD3 R4, P0, PT, R16.reuse, R35, RZ ;  /* 0x0000002310047210 */ /* 0x040fe40007f1e0ff */
[C---:B------:R-:W-:Y:S02]  /*4950*/  IADD3 R6, P1, PT, R16.reuse, R27, RZ ;  /* 0x0000001b10067210 */ /* 0x040fe40007f3e0ff */
[----:B------:R-:W-:Y:S02]  /*4960*/  IADD3 R8, P2, PT, R16, R39, RZ ;  /* 0x0000002710087210 */ /* 0x000fe40007f5e0ff */
[----:B------:R-:W-:-:S02]  /*4970*/  IADD3.X R5, PT, PT, R17, R31, RZ, P0, !PT ;  /* 0x0000001f11057210 */ /* 0x000fc400007fe4ff */
[C---:B------:R-:W-:Y:S02]  /*4980*/  IADD3.X R7, PT, PT, R17.reuse, R29, RZ, P1, !PT ;  /* 0x0000001d11077210 */ /* 0x040fe40000ffe4ff */
[----:B------:R-:W-:Y:S01]  /*4990*/  IADD3.X R9, PT, PT, R17, R37, RZ, P2, !PT ;  /* 0x0000002511097210 */ /* 0x000fe200017fe4ff */
[----:B------:R0:W-:Y:S04]  /*49a0*/  STG.E desc[UR8][R12.64], R19 ;  /* 0x000000130c007986 */ /* 0x0001e8000c101908 */
[----:B------:R1:W-:Y:S04]  /*49b0*/  STG.E desc[UR8][R14.64], R21 ;  /* 0x000000150e007986 */ /* 0x0003e8000c101908 */
[----:B------:R-:W2:Y:S04]  /*49c0*/  LDG.E R18, desc[UR8][R16.64+0xa00] ;  /* 0x000a000810127981 */ /* 0x000ea8000c1e1900 */
[----:B0-----:R-:W2:Y:S04]  /*49d0*/  LDG.E R19, desc[UR8][R4.64+0xa00] ;  /* 0x000a000804137981 */ /* 0x001ea8000c1e1900 */
        /* <DEDUP_REMOVED lines=9> */
[----:B------:R-:W-:Y:S02]  /*4a70*/  IADD3.X R13, PT, PT, R13, UR11, RZ, P1, !PT ;  /* 0x0000000b0d0d7c10 */ /* 0x000fe40008ffe4ff */
[----:B--2---:R-:W-:Y:S02]  /*4a80*/  F2FP.BF16.F32.PACK_AB R19, R19, R18 ;  /* 0x000000121313723e */ /* 0x004fe400000010ff */
[----:B---3--:R-:W-:-:S03]  /*4a90*/  F2FP.BF16.F32.PACK_AB R23, R23, R20 ;  /* 0x000000141717723e */ /* 0x008fc600000010ff */
[----:B------:R0:W-:Y:S04]  /*4aa0*/  STG.E desc[UR8][R10.64], R19 ;  /* 0x000000130a007986 */ /* 0x0001e8000c101908 */
[----:B------:R2:W-:Y:S04]  /*4ab0*/  STG.E desc[UR8][R12.64], R23 ;  /* 0x000000170c007986 */ /* 0x0005e8000c101908 */
[----:B------:R-:W3:Y:S04]  /*4ac0*/  LDG.E R18, desc[UR8][R16.64+0x1400] ;  /* 0x0014000810127981 */ /* 0x000ee8000c1e1900 */
[----:B-1----:R-:W3:Y:S04]  /*4ad0*/  LDG.E R21, desc[UR8][R4.64+0x1400] ;  /* 0x0014000804157981 */ /* 0x002ee8000c1e1900 */
[----:B------:R-:W4:Y:S04]  /*4ae0*/  LDG.E R20, desc[UR8][R6.64+0x1400] ;  /* 0x0014000806147981 */ /* 0x000f28000c1e1900 */
        /* <DEDUP_REMOVED lines=9> */
[----:B---3--:R-:W-:Y:S02]  /*4b80*/  F2FP.BF16.F32.PACK_AB R21, R21, R18 ;  /* 0x000000121515723e */ /* 0x008fe400000010ff */
[----:B----4-:R-:W-:-:S03]  /*4b90*/  F2FP.BF16.F32.PACK_AB R25, R25, R20 ;  /* 0x000000141919723e */ /* 0x010fc600000010ff */
[----:B------:R0:W-:Y:S04]  /*4ba0*/  STG.E desc[UR8][R14.64], R21 ;  /* 0x000000150e007986 */ /* 0x0001e8000c101908 */
[----:B------:R4:W-:Y:S04]  /*4bb0*/  STG.E desc[UR8][R10.64], R25 ;  /* 0x000000190a007986 */ /* 0x0009e8000c101908 */
[----:B------:R-:W3:Y:S04]  /*4bc0*/  LDG.E R16, desc[UR8][R16.64+0x1e00] ;  /* 0x001e000810107981 */ /* 0x000ee8000c1e1900 */
[----:B------:R-:W3:Y:S04]  /*4bd0*/  LDG.E R5, desc[UR8][R4.64+0x1e00] ;  /* 0x001e000804057981 */ /* 0x000ee8000c1e1900 */
[----:B------:R-:W5:Y:S04]  /*4be0*/  LDG.E R6, desc[UR8][R6.64+0x1e00] ;  /* 0x001e000806067981 */ /* 0x000f68000c1e1900 */
        /* <DEDUP_REMOVED lines=12> */
[----:B------:R-:W-:Y:S01]  /*4cb0*/  HFMA2 R33, -RZ, RZ, 0, 0 ;  /* 0x00000000ff217431 */ /* 0x000fe200000001ff */
[----:B---3--:R-:W-:Y:S02]  /*4cc0*/  F2FP.BF16.F32.PACK_AB R5, R5, R16 ;  /* 0x000000100505723e */ /* 0x008fe400000010ff */
[----:B-----5:R-:W-:-:S03]  /*4cd0*/  F2FP.BF16.F32.PACK_AB R7, R9, R6 ;  /* 0x000000060907723e */ /* 0x020fc600000010ff */
[----:B------:R4:W-:Y:S04]  /*4ce0*/  STG.E desc[UR8][R12.64], R5 ;  /* 0x000000050c007986 */ /* 0x0009e8000c101908 */
[----:B------:R4:W-:Y:S02]  /*4cf0*/  STG.E desc[UR8][R14.64], R7 ;  /* 0x000000070e007986 */ /* 0x0009e4000c101908 */
[----:B------:R-:W-:Y:S05]  /*4d00*/  @P0 BRA `(.L_x_247) ;  /* 0xfffffff800a80947 */ /* 0x000fea000383ffff */
[----:B------:R-:W-:Y:S05]  /*4d10*/  EXIT ;  /* 0x000000000000794d */ /* 0x000fea0003800000 */
.L_x_248:
        /* <DEDUP_REMOVED lines=14> */
.L_x_4497:


//--------------------- .text._Z35group_norm_nhwc_bwd_one_pass_kernelI11Bf16IOBf16WLi128ELi80ELi640EEv26Group_norm_nhwc_bwd_params --------------------------
	.section	.text._Z35group_norm_nhwc_bwd_one_pass_kernelI11Bf16IOBf16WLi128ELi80ELi640EEv26Group_norm_nhwc_bwd_params,"ax",@progbits
	.align	128
        .global         _Z35group_norm_nhwc_bwd_one_pass_kernelI11Bf16IOBf16WLi128ELi80ELi640EEv26Group_norm_nhwc_bwd_params
        .type           _Z35group_norm_nhwc_bwd_one_pass_kernelI11Bf16IOBf16WLi128ELi80ELi640EEv26Group_norm_nhwc_bwd_params,@function
        .size           _Z35group_norm_nhwc_bwd_one_pass_kernelI11Bf16IOBf16WLi128ELi80ELi640EEv26Group_norm_nhwc_bwd_params,(.L_x_4498 - _Z35group_norm_nhwc_bwd_one_pass_kernelI11Bf16IOBf16WLi128ELi80ELi640EEv26Group_norm_nhwc_bwd_params)
        .other          _Z35group_norm_nhwc_bwd_one_pass_kernelI11Bf16IOBf16WLi128ELi80ELi640EEv26Group_norm_nhwc_bwd_params,@"STO_CUDA_ENTRY STV_DEFAULT"
_Z35group_norm_nhwc_bwd_one_pass_kernelI11Bf16IOBf16WLi128ELi80ELi640EEv26Group_norm_nhwc_bwd_params:
.text._Z35group_norm_nhwc_bwd_one_pass_kernelI11Bf16IOBf16WLi128ELi80ELi640EEv26Group_norm_nhwc_bwd_params:
        /* <DEDUP_REMOVED lines=22> */
.L_x_292:
[----:B-1----:R-:W1:Y:S01]  /*0160*/  LDC R10, c[0x0][0x410] ;  /* 0x00010400ff0a7b82 */ /* 0x002e620000000800 */
[----:B--2---:R-:W2:Y:S01]  /*0170*/  S2R R3, SR_CTAID.X ;  /* 0x0000000000037919 */ /* 0x004ea20000002500 */
[----:B------:R-:W2:Y:S01]  /*0180*/  LDCU UR4, c[0x0][0x41c] ;  /* 0x00008380ff0477ac */ /* 0x000ea20008000800 */
[----:B------:R-:W-:Y:S01]  /*0190*/  ISETP.GE.AND P3, PT, R39, RZ, PT ;  /* 0x000000ff2700720c */ /* 0x000fe20003f66270 */
        /* <DEDUP_REMOVED lines=10> */
[----:B------:R-:W-:-:S04]  /*0240*/  IMAD.HI.U32 R5, R5, R9, R4 ;  /* 0x0000000905057227 */ /* 0x000fc800078e0004 */
[----:B--2---:R-:W-:Y:S01]  /*0250*/  IMAD R9, R3, UR4, R38 ;  /* 0x0000000403097c24 */ /* 0x004fe2000f8e0226 */
[----:B------:R-:W1:Y:S01]  /*0260*/  LDCU.U8 UR4, c[0x0][0x414] ;  /* 0x00008280ff0477ac */ /* 0x000e620008000000 */
[----:B------:R-:W-:-:S03]  /*0270*/  IMAD.HI.U32 R5, R5, R8, RZ ;  /* 0x0000000805057227 */ /* 0x000fc600078e00ff */
[----:B---3--:R-:W-:Y:S02]  /*0280*/  ISETP.GE.U32.AND P1, PT, R9, UR8, PT ;  /* 0x0000000809007c0c */ /* 0x008fe4000bf26070 */
[----:B------:R-:W-:Y:S02]  /*0290*/  IADD3 R6, PT, PT, -R5, RZ, RZ ;  /* 0x000000ff05067210 */ /* 0x000fe40007ffe1ff */
[----:B------:R-:W-:Y:S02]  /*02a0*/  SHF.R.S32.HI R13, RZ, 0x1f, R9 ;  /* 0x0000001fff0d7819 */ /* 0x000fe40000011409 */
[----:B------:R-:W-:Y:S01]  /*02b0*/  IADD3 R15, PT, PT, R9, 0x10, RZ ;  /* 0x00000010090f7810 */ /* 0x000fe20007ffe0ff */
[----:B------:R-:W-:Y:S01]  /*02c0*/  IMAD R4, R7, R6, R8 ;  /* 0x0000000607047224 */ /* 0x000fe200078e0208 */
[----:B------:R-:W-:Y:S02]  /*02d0*/  LOP3.LUT R6, R39, R10, RZ, 0x3c, !PT ;  /* 0x0000000a27067212 */ /* 0x000fe400078e3cff */
[----:B------:R-:W-:-:S02]  /*02e0*/  ISETP.GE.AND.EX P1, PT, R13, UR9, PT, P1 ;  /* 0x000000090d007c0c */ /* 0x000fc4000bf26310 */
[----:B------:R-:W-:Y:S02]  /*02f0*/  ISETP.GT.U32.AND P4, PT, R7, R4, PT ;  /* 0x000000040700720c */ /* 0x000fe40003f84070 */
[----:B------:R-:W-:Y:S02]  /*0300*/  ISETP.GE.AND P0, PT, R6, RZ, PT ;  /* 0x000000ff0600720c */ /* 0x000fe40003f06270 */
[----:B------:R-:W-:Y:S02]  /*0310*/  SHF.R.S32.HI R19, RZ, 0x1f, R15 ;  /* 0x0000001fff137819 */ /* 0x000fe4000001140f */
[----:B------:R-:W-:-:S04]  /*0320*/  IADD3 R17, PT, PT, R9, 0x20, RZ ;  /* 0x0000002009117810 */ /* 0x000fc80007ffe0ff */
[----:B------:R-:W-:Y:S01]  /*0330*/  SHF.R.S32.HI R23, RZ, 0x1f, R17 ;  /* 0x0000001fff177819 */ /* 0x000fe20000011411 */
[----:B------:R-:W2:Y:S02]  /*0340*/  @!P1 LDC.64 R20, c[0x0][0x3f8] ;  /* 0x0000fe00ff149b82 */ /* 0x000ea40000000a00 */
[-C--:B------:R-:W-:Y:S02]  /*0350*/  @!P4 IADD3 R4, PT, PT, R4, -R7.reuse, RZ ;  /* 0x800000070404c210 */ /* 0x080fe40007ffe0ff */
[----:B------:R-:W-:Y:S02]  /*0360*/  @!P4 IADD3 R5, PT, PT, R5, 0x1, RZ ;  /* 0x000000010505c810 */ /* 0x000fe40007ffe0ff */
[CC--:B------:R-:W-:Y:S02]  /*0370*/  ISETP.GE.U32.AND P2, PT, R4.reuse, R7.reuse, PT ;  /* 0x000000070400720c */ /* 0x0c0fe40003f46070 */
[----:B------:R-:W-:Y:S01]  /*0380*/  ISETP.GT.U32.AND P5, PT, R7, R4, PT ;  /* 0x000000040700720c */ /* 0x000fe20003fa4070 */
[----:B------:R-:W3:Y:S01]  /*0390*/  @!P1 LDC.64 R24, c[0x0][0x3a0] ;  /* 0x0000e800ff189b82 */ /* 0x000ee20000000a00 */
[----:B------:R-:W-:-:S02]  /*03a0*/  IADD3 R7, PT, PT, R4, -R7, RZ ;  /* 0x8000000704077210 */ /* 0x000fc40007ffe0ff */
[----:B------:R-:W-:Y:S02]  /*03b0*/  ISETP.NE.AND P4, PT, R10, RZ, PT ;  /* 0x000000ff0a00720c */ /* 0x000fe40003f85270 */
[----:B------:R-:W-:Y:S02]  /*03c0*/  SEL R4, R7, R4, !P5 ;  /* 0x0000000407047207 */ /* 0x000fe40006800000 */
[----:B------:R-:W-:Y:S01]  /*03d0*/  LOP3.LUT R7, RZ, R10, RZ, 0x33, !PT ;  /* 0x0000000aff077212 */ /* 0x000fe200078e33ff */
[----:B------:R-:W4:Y:S01]  /*03e0*/  @!P1 LDC.64 R26, c[0x0][0x398] ;  /* 0x0000e600ff1a9b82 */ /* 0x000f220000000a00 */
[----:B------:R-:W-:Y:S02]  /*03f0*/  @!P3 IADD3 R4, PT, PT, -R4, RZ, RZ ;  /* 0x000000ff0404b210 */ /* 0x000fe40007ffe1ff */
[----:B------:R-:W-:Y:S02]  /*0400*/  @P2 IADD3 R5, PT, PT, R5, 0x1, RZ ;  /* 0x0000000105052810 */ /* 0x000fe40007ffe0ff */
[----:B------:R-:W-:-:S02]  /*0410*/  ISETP.GE.U32.AND P2, PT, R15, UR8, PT ;  /* 0x000000080f007c0c */ /* 0x000fc4000bf46070 */
[----:B------:R-:W-:Y:S02]  /*0420*/  SEL R61, R7, R4, !P4 ;  /* 0x00000004073d7207 */ /* 0x000fe40006000000 */
[----:B------:R-:W-:Y:S02]  /*0430*/  ISETP.GE.AND.EX P2, PT, R19, UR9, PT, P2 ;  /* 0x0000000913007c0c */ /* 0x000fe4000bf46320 */
[----:B------:R-:W-:Y:S01]  /*0440*/  @!P0 IADD3 R5, PT, PT, -R5, RZ, RZ ;  /* 0x000000ff05058210 */ /* 0x000fe20007ffe1ff */
[----:B------:R-:W-:Y:S01]  /*0450*/  IMAD R11, R61, 0x50, RZ ;  /* 0x000000503d0b7824 */ /* 0x000fe200078e02ff */
[----:B------:R-:W-:Y:S02]  /*0460*/  ISETP.GE.U32.AND P3, PT, R17, UR8, PT ;  /* 0x0000000811007c0c */ /* 0x000fe4000bf66070 */
[----:B------:R-:W-:Y:S02]  /*0470*/  SEL R5, R7, R5, !P4 ;  /* 0x0000000507057207 */ /* 0x000fe40006000000 */
[----:B------:R-:W-:-:S02]  /*0480*/  IADD3 R64, P0, PT, R11, R2, RZ ;  /* 0x000000020b407210 */ /* 0x000fc40007f1e0ff */
[----:B------:R-:W-:Y:S02]  /*0490*/  SHF.R.S32.HI R2, RZ, 0x1f, R5 ;  /* 0x0000001fff027819 */ /* 0x000fe40000011405 */
[----:B------:R-:W-:Y:S01]  /*04a0*/  LEA.HI.X.SX32 R65, R11, RZ, 0x1, P0 ;  /* 0x000000ff0b417211 */ /* 0x000fe200000f0eff */
[----:B------:R-:W5:Y:S01]  /*04b0*/  @!P2 LDC.64 R28, c[0x0][0x3f8] ;  /* 0x0000fe00ff1cab82 */ /* 0x000f620000000a00 */
[----:B------:R-:W-:Y:S01]  /*04c0*/  ISETP.GE.AND.EX P3, PT, R23, UR9, PT, P3 ;  /* 0x0000000917007c0c */ /* 0x000fe2000bf66330 */
[----:B------:R-:W-:Y:S02]  /*04d0*/  IMAD R2, R2, UR10, RZ ;  /* 0x0000000a02027c24 */ /* 0x000fe4000f8e02ff */
[----:B------:R-:W-:-:S04]  /*04e0*/  IMAD.WIDE.U32 R64, R5, UR10, R64 ;  /* 0x0000000a05407c25 */ /* 0x000fc8000f8e0040 */
[----:B------:R-:W-:Y:S01]  /*04f0*/  IMAD R67, R5, UR11, R2 ;  /* 0x0000000b05437c24 */ /* 0x000fe2000f8e0202 */
[----:B------:R-:W-:Y:S01]  /*0500*/  @!P1 MOV R66, R64 ;  /* 0x0000004000429202 */ /* 0x000fe20000000f00 */
[----:B--2---:R-:W-:Y:S01]  /*0510*/  @!P1 IMAD R2, R13, R20, RZ ;  /* 0x000000140d029224 */ /* 0x004fe200078e02ff */
[----:B------:R-:W-:Y:S01]  /*0520*/  @!P2 MOV R12, R64 ;  /* 0x00000040000ca202 */ /* 0x000fe20000000f00 */
[----:B------:R-:W2:Y:S01]  /*0530*/  @!P2 LDC.64 R30, c[0x0][0x3a0] ;  /* 0x0000e800ff1eab82 */ /* 0x000ea20000000a00 */
[----:B------:R-:W-:Y:S01]  /*0540*/  IADD3 R67, PT, PT, R65, R67, RZ ;  /* 0x0000004341437210 */ /* 0x000fe20007ffe0ff */
[C---:B------:R-:W-:Y:S01]  /*0550*/  @!P1 IMAD R7, R9.reuse, R21, R2 ;  /* 0x0000001509079224 */ /* 0x040fe200078e0202 */
[C---:B------:R-:W-:Y:S02]  /*0560*/  IADD3 R21, PT, PT, R9.reuse, 0x30, RZ ;  /* 0x0000003009157810 */ /* 0x040fe40007ffe0ff */
[----:B------:R-:W-:Y:S01]  /*0570*/  @!P2 MOV R13, R67 ;  /* 0x00000043000da202 */ /* 0x000fe20000000f00 */
[----:B------:R-:W-:-:S02]  /*0580*/  @!P1 IMAD.WIDE.U32 R4, R9, R20, R66 ;  /* 0x0000001409049225 */ /* 0x000fc400078e0042 */
[----:B------:R-:W0:Y:S03]  /*0590*/  @!P3 LDC.64 R32, c[0x0][0x3f8] ;  /* 0x0000fe00ff20bb82 */ /* 0x000e260000000a00 */
[----:B------:R-:W-:Y:S01]  /*05a0*/  @!P1 IADD3 R5, PT, PT, R5, R7, RZ ;  /* 0x0000000705059210 */ /* 0x000fe20007ffe0ff */
[-C--:B-----5:R-:W-:Y:S01]  /*05b0*/  @!P2 IMAD R2, R19, R28.reuse, RZ ;  /* 0x0000001c1302a224 */ /* 0x0a0fe200078e02ff */
[C---:B------:R-:W-:Y:S01]  /*05c0*/  @!P1 SHF.L.U32 R11, R4.reuse, 0x1, RZ ;  /* 0x00000001040b9819 */ /* 0x040fe200000006ff */
[----:B------:R-:W-:Y:S01]  /*05d0*/  @!P2 IMAD.WIDE.U32 R12, R15, R28, R12 ;  /* 0x0000001c0f0ca225 */ /* 0x000fe200078e000c */
[----:B------:R-:W-:Y:S01]  /*05e0*/  @!P1 SHF.L.U64.HI R4, R4, 0x1, R5 ;  /* 0x0000000104049819 */ /* 0x000fe20000010205 */
[----:B------:R-:W5:Y:S01]  /*05f0*/  @!P3 LDC.64 R40, c[0x0][0x398] ;  /* 0x0000e600ff28bb82 */ /* 0x000f620000000a00 */
[----:B---3--:R-:W-:Y:S01]  /*0600*/  @!P1 IADD3 R6, P0, PT, R11, R24, RZ ;  /* 0x000000180b069210 */ /* 0x008fe20007f1e0ff */
[----:B------:R-:W-:Y:S01]  /*0610*/  @!P2 IMAD R5, R15, R29, R2 ;  /* 0x0000001d0f05a224 */ /* 0x000fe200078e0202 */
[----:B----4-:R-:W-:-:S02]  /*0620*/  @!P1 IADD3 R10, P4, PT, R11, R26, RZ ;  /* 0x0000001a0b0a9210 */ /* 0x010fc40007f9e0ff */
[C---:B------:R-:W-:Y:S02]  /*0630*/  @!P1 IADD3.X R7, PT, PT, R4.reuse, R25, RZ, P0, !PT ;  /* 0x0000001904079210 */ /* 0x040fe400007fe4ff */
[----:B------:R-:W-:Y:S01]  /*0640*/  ISETP.GE.U32.AND P0, PT, R21, UR8, PT ;  /* 0x0000000815007c0c */ /* 0x000fe2000bf06070 */
[----:B------:R-:W3:Y:S01]  /*0650*/  @!P2 LDC.64 R28, c[0x0][0x398] ;  /* 0x0000e600ff1cab82 */ /* 0x000ee20000000a00 */
[----:B------:R-:W-:Y:S02]  /*0660*/  SHF.R.S32.HI R25, RZ, 0x1f, R21 ;  /* 0x0000001fff197819 */ /* 0x000fe40000011415 */
[----:B------:R-:W-:Y:S02]  /*0670*/  MOV R19, RZ ;  /* 0x000000ff00137202 */ /* 0x000fe40000000f00 */
[----:B------:R-:W-:Y:S02]  /*0680*/  ISETP.GE.AND.EX P0, PT, R25, UR9, PT, P0 ;  /* 0x0000000919007c0c */ /* 0x000fe4000bf06300 */
[----:B------:R-:W-:-:S02]  /*0690*/  @!P1 IADD3.X R11, PT, PT, R4, R27, RZ, P4, !PT ;  /* 0x0000001b040b9210 */ /* 0x000fc400027fe4ff */
[----:B------:R-:W4:Y:S01]  /*06a0*/  @!P3 LDC.64 R26, c[0x0][0x3a0] ;  /* 0x0000e800ff1abb82 */ /* 0x000f220000000a00 */
[----:B------:R1:W5:Y:S01]  /*06b0*/  @!P1 LDG.E R19, desc[UR6][R6.64] ;  /* 0x0000000606139981 */ /* 0x000362000c1e1900 */
[----:B------:R-:W-:Y:S01]  /*06c0*/  @!P2 IADD3 R5, PT, PT, R13, R5, RZ ;  /* 0x000000050d05a210 */ /* 0x000fe20007ffe0ff */
[----:B0-----:R-:W-:Y:S01]  /*06d0*/  @!P3 IMAD R8, R23, R32, RZ ;  /* 0x000000201708b224 */ /* 0x001fe200078e02ff */
[C---:B------:R-:W-:Y:S02]  /*06e0*/  @!P2 SHF.L.U32 R15, R12.reuse, 0x1, RZ ;  /* 0x000000010c0fa819 */ /* 0x040fe400000006ff */
[----:B------:R-:W-:Y:S02]  /*06f0*/  MOV R4, RZ ;  /* 0x000000ff00047202 */ /* 0x000fe40000000f00 */
[----:B------:R-:W-:Y:S02]  /*0700*/  @!P2 SHF.L.U64.HI R2, R12, 0x1, R5 ;  /* 0x000000010c02a819 */ /* 0x000fe40000010205 */
[----:B-1----:R-:W-:-:S02]  /*0710*/  @!P3 MOV R6, R64 ;  /* 0x000000400006b202 */ /* 0x002fc40000000f00 */
[----:B------:R-:W-:Y:S01]  /*0720*/  @!P3 MOV R7, R67 ;  /* 0x000000430007b202 */ /* 0x000fe20000000f00 */
[----:B------:R-:W-:Y:S01]  /*0730*/  @!P3 IMAD R23, R17, R33, R8 ;  /* 0x000000211117b224 */ /* 0x000fe200078e0208 */
[----:B--2---:R-:W-:Y:S01]  /*0740*/  @!P2 IADD3 R12, P4, PT, R15, R30, RZ ;  /* 0x0000001e0f0ca210 */ /* 0x004fe20007f9e0ff */
[----:B------:R4:W2:Y:S01]  /*0750*/  @!P1 LDG.E R4, desc[UR6][R10.64] ;  /* 0x000000060a049981 */ /* 0x0008a2000c1e1900 */
[----:B------:R-:W-:Y:S01]  /*0760*/  MOV R5, RZ ;  /* 0x000000ff00057202 */ /* 0x000fe20000000f00 */
[----:B------:R-:W-:Y:S01]  /*0770*/  @!P3 IMAD.WIDE.U32 R6, R17, R32, R6 ;  /* 0x000000201106b225 */ /* 0x000fe200078e0006 */
[C---:B------:R-:W-:Y:S01]  /*0780*/  @!P2 IADD3.X R13, PT, PT, R2.reuse, R31, RZ, P4, !PT ;  /* 0x0000001f020da210 */ /* 0x040fe200027fe4ff */
[----:B------:R-:W0:Y:S01]  /*0790*/  @!P0 LDC.64 R32, c[0x0][0x3a0] ;  /* 0x0000e800ff208b82 */ /* 0x000e220000000a00 */
[----:B---3--:R-:W-:Y:S02]  /*07a0*/  @!P2 IADD3 R14, P1, PT, R15, R28, RZ ;  /* 0x0000001c0f0ea210 */ /* 0x008fe40007f3e0ff */
[----:B------:R-:W-:Y:S01]  /*07b0*/  @!P3 IADD3 R7, PT, PT, R7, R23, RZ ;  /* 0x000000170707b210 */ /* 0x000fe20007ffe0ff */
[----:B------:R5:W3:Y:S04]  /*07c0*/  @!P2 LDG.E R5, desc[UR6][R12.64] ;  /* 0x000000060c05a981 */ /* 0x000ae8000c1e1900 */
[----:B------:R-:W1:Y:S01]  /*07d0*/  @!P0 LDC.64 R30, c[0x0][0x3f8] ;  /* 0x0000fe00ff1e8b82 */ /* 0x000e620000000a00 */
[----:B------:R-:W-:-:S02]  /*07e0*/  @!P2 IADD3.X R15, PT, PT, R2, R29, RZ, P1, !PT ;  /* 0x0000001d020fa210 */ /* 0x000fc40000ffe4ff */
[C---:B------:R-:W-:Y:S02]  /*07f0*/  @!P3 SHF.L.U32 R23, R6.reuse, 0x1, RZ ;  /* 0x000000010617b819 */ /* 0x040fe400000006ff */
[----:B------:R-:W-:Y:S02]  /*0800*/  @!P3 SHF.L.U64.HI R2, R6, 0x1, R7 ;  /* 0x000000010602b819 */ /* 0x000fe40000010207 */
[----:B------:R-:W-:Y:S02]  /*0810*/  CS2R R6, SRZ ;  /* 0x0000000000067805 */ /* 0x000fe4000001ff00 */
[----:B------:R-:W-:Y:S01]  /*0820*/  IADD3 R35, PT, PT, R9, 0x40, RZ ;  /* 0x0000004009237810 */ /* 0x000fe20007ffe0ff */
[----:B------:R-:W0:Y:S01]  /*0830*/  @!P0 LDC.64 R28, c[0x0][0x398] ;  /* 0x0000e600ff1c8b82 */ /* 0x000e220000000a00 */
[----:B----4-:R-:W-:Y:S02]  /*0840*/  @!P3 IADD3 R10, P4, PT, R23, R26, RZ ;  /* 0x0000001a170ab210 */ /* 0x010fe40007f9e0ff */
[----:B------:R-:W-:Y:S01]  /*0850*/  ISETP.GE.U32.AND P1, PT, R35, UR8, PT ;  /* 0x0000000823007c0c */ /* 0x000fe2000bf26070 */
[----:B------:R-:W4:Y:S01]  /*0860*/  @!P2 LDG.E R6, desc[UR6][R14.64] ;  /* 0x000000060e06a981 */ /* 0x000f22000c1e1900 */
[----:B------:R-:W-:-:S02]  /*0870*/  SHF.R.S32.HI R17, RZ, 0x1f, R35 ;  /* 0x0000001fff117819 */ /* 0x000fc40000011423 */
[----:B-----5:R-:W-:Y:S02]  /*0880*/  @!P3 IADD3 R12, P2, PT, R23, R40, RZ ;  /* 0x00000028170cb210 */ /* 0x020fe40007f5e0ff */
[C---:B------:R-:W-:Y:S02]  /*0890*/  @!P3 IADD3.X R11, PT, PT, R2.reuse, R27, RZ, P4, !PT ;  /* 0x0000001b020bb210 */ /* 0x040fe400027fe4ff */
[----:B------:R-:W-:Y:S02]  /*08a0*/  ISETP.GE.AND.EX P1, PT, R17, UR9, PT, P1 ;  /* 0x0000000911007c0c */ /* 0x000fe4000bf26310 */
[----:B------:R-:W-:Y:S01]  /*08b0*/  @!P3 IADD3.X R13, PT, PT, R2, R41, RZ, P2, !PT ;  /* 0x00000029020db210 */ /* 0x000fe200017fe4ff */
[----:B------:R5:W4:Y:S01]  /*08c0*/  @!P3 LDG.E R7, desc[UR6][R10.64] ;  /* 0x000000060a07b981 */ /* 0x000b22000c1e1900 */
[----:B------:R-:W-:Y:S01]  /*08d0*/  IADD3 R41, PT, PT, R9, 0x50, RZ ;  /* 0x0000005009297810 */ /* 0x000fe20007ffe0ff */
[----:B-1----:R-:W-:-:S03]  /*08e0*/  @!P0 IMAD R8, R25, R30, RZ ;  /* 0x0000001e19088224 */ /* 0x002fc600078e02ff */
[----:B------:R-:W-:Y:S02]  /*08f0*/  ISETP.GE.U32.AND P2, PT, R41, UR8, PT ;  /* 0x0000000829007c0c */ /* 0x000fe4000bf46070 */
[----:B------:R-:W-:Y:S02]  /*0900*/  SHF.R.S32.HI R45, RZ, 0x1f, R41 ;  /* 0x0000001fff2d7819 */ /* 0x000fe40000011429 */
[----:B-----5:R-:W-:Y:S01]  /*0910*/  @!P0 MOV R10, R64 ;  /* 0x00000040000a8202 */ /* 0x020fe20000000f00 */
[----:B------:R-:W1:Y:S01]  /*0920*/  @!P1 LDC.64 R24, c[0x0][0x3f8] ;  /* 0x0000fe00ff189b82 */ /* 0x000e620000000a00 */
[----:B------:R-:W-:Y:S02]  /*0930*/  @!P0 MOV R11, R67 ;  /* 0x00000043000b8202 */ /* 0x000fe40000000f00 */
[----:B------:R-:W-:Y:S01]  /*0940*/  ISETP.GE.AND.EX P2, PT, R45, UR9, PT, P2 ;  /* 0x000000092d007c0c */ /* 0x000fe2000bf46320 */
[C---:B------:R-:W-:Y:S02]  /*0950*/  @!P0 IMAD R23, R21.reuse, R31, R8 ;  /* 0x0000001f15178224 */ /* 0x040fe400078e0208 */
[----:B------:R-:W-:Y:S01]  /*0960*/  @!P0 IMAD.WIDE.U32 R10, R21, R30, R10 ;  /* 0x0000001e150a8225 */ /* 0x000fe200078e000a */
[----:B------:R-:W-:Y:S01]  /*0970*/  ISETP.NE.AND P5, PT, RZ, UR4, PT ;  /* 0x00000004ff007c0c */ /* 0x000fe2000bfa5270 */
[----:B------:R-:W5:Y:S03]  /*0980*/  LDC.64 R20, c[0x0][0x3b8] ;  /* 0x0000ee00ff147b82 */ /* 0x000f660000000a00 */
[----:B------:R-:W-:-:S02]  /*0990*/  @!P0 IADD3 R11, PT, PT, R11, R23, RZ ;  /* 0x000000170b0b8210 */ /* 0x000fc40007ffe0ff */
[C---:B------:R-:W-:Y:S02]  /*09a0*/  IADD3 R14, PT, PT, R9.reuse, 0x60, RZ ;  /* 0x00000060090e7810 */ /* 0x040fe40007ffe0ff */
[----:B------:R-:W-:Y:S02]  /*09b0*/  IADD3 R18, PT, PT, R9, 0x70, RZ ;  /* 0x0000007009127810 */ /* 0x000fe40007ffe0ff */
[C---:B------:R-:W-:Y:S02]  /*09c0*/  @!P0 SHF.L.U32 R9, R10.reuse, 0x1, RZ ;  /* 0x000000010a098819 */ /* 0x040fe400000006ff */
[----:B------:R-:W-:Y:S01]  /*09d0*/  @!P0 SHF.L.U64.HI R34, R10, 0x1, R11 ;  /* 0x000000010a228819 */ /* 0x000fe2000001020b */
[----:B------:R-:W5:Y:S08]  /*09e0*/  @P5 LDC.64 R26, c[0x0][0x3b0] ;  /* 0x0000ec00ff1a5b82 */ /* 0x000f700000000a00 */
[----:B------:R-:W5:Y:S01]  /*09f0*/  @!P2 LDC.64 R10, c[0x0][0x3f8] ;  /* 0x0000fe00ff0aab82 */ /* 0x000f620000000a00 */
[----:B------:R-:W-:-:S02]  /*0a00*/  MOV R8, RZ ;  /* 0x000000ff00087202 */ /* 0x000fc40000000f00 */
[----:B0-----:R-:W-:-:S04]  /*0a10*/  @!P0 IADD3 R32, P6, PT, R9, R32, RZ ;  /* 0x0000002009208210 */ /* 0x001fc80007fde0ff */
[----:B------:R1:W4:Y:S01]  /*0a20*/  @!P3 LDG.E R8, desc[UR6][R12.64] ;  /* 0x000000060c08b981 */ /* 0x000322000c1e1900 */
[----:B------:R-:W-:Y:S02]  /*0a30*/  ISETP.GE.U32.AND P3, PT, R14, UR8, PT ;  /* 0x000000080e007c0c */ /* 0x000fe4000bf66070 */
[----:B------:R-:W-:Y:S02]  /*0a40*/  SHF.R.S32.HI R43, RZ, 0x1f, R14 ;  /* 0x0000001fff2b7819 */ /* 0x000fe4000001140e */
[----:B------:R-:W-:Y:S01]  /*0a50*/  @!P0 IADD3.X R33, PT, PT, R34, R33, RZ, P6, !PT ;  /* 0x0000002122218210 */ /* 0x000fe200037fe4ff */
[----:B-1----:R-:W-:Y:S01]  /*0a60*/  @!P1 IMAD R12, R17, R24, RZ ;  /* 0x00000018110c9224 */ /* 0x002fe200078e02ff */
[----:B------:R-:W-:Y:S01]  /*0a70*/  @!P0 IADD3 R28, P6, PT, R9, R28, RZ ;  /* 0x0000001c091c8210 */ /* 0x000fe20007fde0ff */
[----:B------:R-:W0:Y:S01]  /*0a80*/  @!P1 LDC.64 R16, c[0x0][0x398] ;  /* 0x0000e600ff109b82 */ /* 0x000e220000000a00 */
[----:B------:R-:W-:Y:S01]  /*0a90*/  LOP3.LUT R2, R37, 0xffff, RZ, 0xc0, !PT ;  /* 0x0000ffff25027812 */ /* 0x000fe200078ec0ff */
[----:B------:R-:W-:Y:S01]  /*0aa0*/  @!P1 IMAD R47, R35, R25, R12 ;  /* 0x00000019232f9224 */ /* 0x000fe200078e020c */
[----:B------:R-:W-:-:S02]  /*0ab0*/  ISETP.GE.AND.EX P3, PT, R43, UR9, PT, P3 ;  /* 0x000000092b007c0c */ /* 0x000fc4000bf66330 */
[----:B------:R-:W-:-:S03]  /*0ac0*/  @!P1 MOV R30, R64 ;  /* 0x00000040001e9202 */ /* 0x000fc60000000f00 */
[----:B------:R-:W1:Y:S01]  /*0ad0*/  @!P1 LDC.64 R12, c[0x0][0x3a0] ;  /* 0x0000e800ff0c9b82 */ /* 0x000e620000000a00 */
[----:B------:R-:W-:Y:S02]  /*0ae0*/  @!P1 MOV R31, R67 ;  /* 0x00000043001f9202 */ /* 0x000fe40000000f00 */
[----:B------:R-:W-:Y:S01]  /*0af0*/  @!P0 IADD3.X R29, PT, PT, R34, R29, RZ, P6, !PT ;  /* 0x0000001d221d8210 */ /* 0x000fe200037fe4ff */
[----:B-----5:R-:W-:Y:S02]  /*0b00*/  @!P2 IMAD R34, R45, R10, RZ ;  /* 0x0000000a2d22a224 */ /* 0x020fe400078e02ff */
[----:B------:R-:W-:Y:S01]  /*0b10*/  IMAD R15, R61, 0x50, R2 ;  /* 0x000000503d0f7824 */ /* 0x000fe200078e0202 */
[----:B------:R-:W-:Y:S01]  /*0b20*/  ISETP.GE.U32.AND P4, PT, R18, UR8, PT ;  /* 0x0000000812007c0c */ /* 0x000fe2000bf86070 */
[----:B------:R-:W-:Y:S01]  /*0b30*/  @!P1 IMAD.WIDE.U32 R24, R35, R24, R30 ;  /* 0x0000001823189225 */ /* 0x000fe200078e001e */
[----:B------:R-:W-:Y:S01]  /*0b40*/  SHF.R.S32.HI R23, RZ, 0x1f, R18 ;  /* 0x0000001fff177819 */ /* 0x000fe20000011412 */
[----:B------:R-:W5:Y:S01]  /*0b50*/  @!P2 LDC.64 R30, c[0x0][0x3a0] ;  /* 0x0000e800ff1eab82 */ /* 0x000f620000000a00 */
[----:B------:R-:W-:Y:S01]  /*0b60*/  @!P2 MOV R35, R67 ;  /* 0x000000430023a202 */ /* 0x000fe20000000f00 */
[----:B------:R-:W-:Y:S01]  /*0b70*/  @!P2 IMAD R11, R41, R11, R34 ;  /* 0x0000000b290ba224 */ /* 0x000fe200078e0222 */
[----:B------:R-:W-:Y:S01]  /*0b80*/  @!P2 MOV R34, R64 ;  /* 0x000000400022a202 */ /* 0x000fe20000000f00 */
[----:B------:R-:W-:-:S04]  /*0b90*/  @P5 IMAD.WIDE R26, R15, 0x2, R26 ;  /* 0x000000020f1a5825 */ /* 0x000fc800078e021a */
[----:B------:R-:W-:Y:S01]  /*0ba0*/  IMAD.WIDE R20, R39, 0x8, R20 ;  /* 0x0000000827147825 */ /* 0x000fe200078e0214 */
[----:B------:R-:W-:Y:S01]  /*0bb0*/  ISETP.GE.AND.EX P4, PT, R23, UR9, PT, P4 ;  /* 0x0000000917007c0c */ /* 0x000fe2000bf86340 */
[----:B------:R-:W4:Y:S02]  /*0bc0*/  @P5 LDG.E.U16 R50, desc[UR6][R26.64] ;  /* 0x000000061a325981 */ /* 0x000f24000c1e1500 */
[----:B------:R-:W-:Y:S02]  /*0bd0*/  @!P2 IMAD.WIDE.U32 R34, R41, R10, R34 ;  /* 0x0000000a2922a225 */ /* 0x000fe400078e0022 */
[----:B------:R0:W4:Y:S01]  /*0be0*/  @P5 LDG.E.U16 R22, desc[UR6][R26.64+0x2] ;  /* 0x000002061a165981 */ /* 0x000122000c1e1500 */
[----:B------:R-:W5:Y:S03]  /*0bf0*/  @!P2 LDC.64 R40, c[0x0][0x398] ;  /* 0x0000e600ff28ab82 */ /* 0x000f660000000a00 */
[----:B------:R-:W4:Y:S01]  /*0c00*/  LDG.E.64 R20, desc[UR6][R20.64] ;  /* 0x0000000614147981 */ /* 0x000f22000c1e1b00 */
[----:B------:R-:W-:-:S04]  /*0c10*/  @!P1 IADD3 R25, PT, PT, R25, R47, RZ ;  /* 0x0000002f19199210 */ /* 0x000fc80007ffe0ff */
[----:B0-----:R-:W0:Y:S01]  /*0c20*/  @!P3 LDC.64 R26, c[0x0][0x3f8] ;  /* 0x0000fe00ff1abb82 */ /* 0x001e220000000a00 */
[C---:B------:R-:W-:Y:S02]  /*0c30*/  @!P1 SHF.L.U32 R47, R24.reuse, 0x1, RZ ;  /* 0x00000001182f9819 */ /* 0x040fe400000006ff */
[----:B------:R-:W-:Y:S02]  /*0c40*/  MOV R9, RZ ;  /* 0x000000ff00097202 */ /* 0x000fe40000000f00 */
[----:B------:R-:W-:Y:S02]  /*0c50*/  MOV R10, RZ ;  /* 0x000000ff000a7202 */ /* 0x000fe40000000f00 */
[----:B------:R-:W-:Y:S02]  /*0c60*/  @!P1 SHF.L.U64.HI R42, R24, 0x1, R25 ;  /* 0x00000001182a9819 */ /* 0x000fe40000010219 */
[----:B-1----:R-:W-:Y:S01]  /*0c70*/  @!P1 IADD3 R44, P6, PT, R47, R12, RZ ;  /* 0x0000000c2f2c9210 */ /* 0x002fe20007fde0ff */
[----:B------:R-:W1:Y:S01]  /*0c80*/  @!P4 LDC.64 R24, c[0x0][0x3f8] ;  /* 0x0000fe00ff18cb82 */ /* 0x000e620000000a00 */
[----:B------:R5:W4:Y:S01]  /*0c90*/  @!P0 LDG.E R9, desc[UR6][R32.64] ;  /* 0x0000000620098981 */ /* 0x000b22000c1e1900 */
[----:B------:R-:W-:-:S02]  /*0ca0*/  @!P2 SHF.L.U32 R51, R34, 0x1, RZ ;  /* 0x000000012233a819 */ /* 0x000fc400000006ff */
[C---:B------:R-:W-:Y:S01]  /*0cb0*/  @!P1 IADD3.X R45, PT, PT, R42.reuse, R13, RZ, P6, !PT ;  /* 0x0000000d2a2d9210 */ /* 0x040fe200037fe4ff */
[----:B------:R0:W4:Y:S01]  /*0cc0*/  @!P0 LDG.E R10, desc[UR6][R28.64] ;  /* 0x000000061c0a8981 */ /* 0x000122000c1e1900 */
[----:B------:R-:W-:Y:S02]  /*0cd0*/  @!P1 IADD3 R46, P0, PT, R47, R16, RZ ;  /* 0x000000102f2e9210 */ /* 0x000fe40007f1e0ff */
[----:B------:R-:W-:Y:S02]  /*0ce0*/  @!P2 IADD3 R13, PT, PT, R35, R11, RZ ;  /* 0x0000000b230da210 */ /* 0x000fe40007ffe0ff */
[----:B------:R-:W-:Y:S01]  /*0cf0*/  @!P1 IADD3.X R47, PT, PT, R42, R17, RZ, P0, !PT ;  /* 0x000000112a2f9210 */ /* 0x000fe200007fe4ff */
[----:B-----5:R-:W5:Y:S01]  /*0d00*/  @!P3 LDC.64 R32, c[0x0][0x3a0] ;  /* 0x0000e800ff20bb82 */ /* 0x020f620000000a00 */
[----:B------:R-:W-:Y:S02]  /*0d10*/  @!P2 SHF.L.U64.HI R42, R34, 0x1, R13 ;  /* 0x00000001222aa819 */ /* 0x000fe4000001020d */
[----:B------:R-:W-:-:S02]  /*0d20*/  @!P2 IADD3 R48, P0, PT, R51, R30, RZ ;  /* 0x0000001e3330a210 */ /* 0x000fc40007f1e0ff */
[----:B------:R-:W-:-:S03]  /*0d30*/  MOV R11, RZ ;  /* 0x000000ff000b7202 */ /* 0x000fc60000000f00 */
[----:B------:R-:W5:Y:S01]  /*0d40*/  @!P3 LDC.64 R16, c[0x0][0x398] ;  /* 0x0000e600ff10bb82 */ /* 0x000f620000000a00 */
[C---:B------:R-:W-:Y:S01]  /*0d50*/  @!P2 IADD3.X R49, PT, PT, R42.reuse, R31, RZ, P0, !PT ;  /* 0x0000001f2a31a210 */ /* 0x040fe200007fe4ff */
[----:B0-----:R-:W-:Y:S01]  /*0d60*/  @!P3 IMAD R43, R43, R26, RZ ;  /* 0x0000001a2b2bb224 */ /* 0x001fe200078e02ff */
[----:B------:R-:W-:Y:S01]  /*0d70*/  @!P2 IADD3 R40, P0, PT, R51, R40, RZ ;  /* 0x000000283328a210 */ /* 0x000fe20007f1e0ff */
[----:B------:R0:W4:Y:S04]  /*0d80*/  @!P1 LDG.E R11, desc[UR6][R44.64] ;  /* 0x000000062c0b9981 */ /* 0x000128000c1e1900 */
[----:B------:R-:W2:Y:S01]  /*0d90*/  @!P4 LDC.64 R30, c[0x0][0x3a0] ;  /* 0x0000e800ff1ecb82 */ /* 0x000ea20000000a00 */
[----:B------:R-:W-:Y:S02]  /*0da0*/  @!P2 IADD3.X R41, PT, PT, R42, R41, RZ, P0, !PT ;  /* 0x000000292a29a210 */ /* 0x000fe400007fe4ff */
[----:B------:R-:W-:-:S05]  /*0db0*/  @!P3 MOV R42, R64 ;  /* 0x00000040002ab202 */ /* 0x000fca0000000f00 */
[----:B------:R-:W2:Y:S01]  /*0dc0*/  @!P4 LDC.64 R28, c[0x0][0x398] ;  /* 0x0000e600ff1ccb82 */ /* 0x000ea20000000a00 */
[----:B0-----:R-:W-:Y:S01]  /*0dd0*/  @!P3 IMAD R45, R14, R27, R43 ;  /* 0x0000001b0e2db224 */ /* 0x001fe200078e022b */
[----:B------:R-:W-:Y:S02]  /*0de0*/  @!P3 MOV R43, R67 ;  /* 0x00000043002bb202 */ /* 0x000fe40000000f00 */
[----:B------:R-:W-:-:S04]  /*0df0*/  CS2R R12, SRZ ;  /* 0x00000000000c7805 */ /* 0x000fc8000001ff00 */
[----:B------:R-:W0:Y:S01]  /*0e00*/  LDC.64 R34, c[0x0][0x3a8] ;  /* 0x0000ea00ff227b82 */ /* 0x000e220000000a00 */
[----:B------:R-:W-:Y:S01]  /*0e10*/  @!P3 IMAD.WIDE.U32 R26, R14, R26, R42 ;  /* 0x0000001a0e1ab225 */ /* 0x000fe200078e002a */
[----:B------:R-:W-:Y:S01]  /*0e20*/  @!P4 MOV R42, R64 ;  /* 0x00000040002ac202 */ /* 0x000fe20000000f00 */
[----:B------:R5:W4:Y:S01]  /*0e30*/  @!P1 LDG.E R12, desc[UR6][R46.64] ;  /* 0x000000062e0c9981 */ /* 0x000b22000c1e1900 */
[----:B------:R-:W-:Y:S01]  /*0e40*/  @!P4 MOV R43, R67 ;  /* 0x00000043002bc202 */ /* 0x000fe20000000f00 */
[-C--:B-1----:R-:W-:Y:S01]  /*0e50*/  @!P4 IMAD R23, R23, R24.reuse, RZ ;  /* 0x000000181717c224 */ /* 0x082fe200078e02ff */
[----:B------:R-:W-:Y:S01]  /*0e60*/  MOV R14, RZ ;  /* 0x000000ff000e7202 */ /* 0x000fe20000000f00 */
[----:B------:R-:W4:Y:S01]  /*0e70*/  @!P2 LDG.E R13, desc[UR6][R48.64] ;  /* 0x00000006300da981 */ /* 0x000f22000c1e1900 */
[----:B------:R-:W-:-:S04]  /*0e80*/  @!P4 IMAD.WIDE.U32 R42, R18, R24, R42 ;  /* 0x00000018122ac225 */ /* 0x000fc800078e002a */
[----:B------:R1:W4:Y:S01]  /*0e90*/  @!P2 LDG.E R14, desc[UR6][R40.64] ;  /* 0x00000006280ea981 */ /* 0x000322000c1e1900 */
[----:B-----5:R-:W-:Y:S01]  /*0ea0*/  @!P4 IMAD R47, R18, R25, R23 ;  /* 0x00000019122fc224 */ /* 0x020fe200078e0217 */
[----:B------:R-:W-:Y:S02]  /*0eb0*/  @!P3 IADD3 R25, PT, PT, R27, R45, RZ ;  /* 0x0000002d1b19b210 */ /* 0x000fe40007ffe0ff */
[C---:B------:R-:W-:Y:S02]  /*0ec0*/  @!P3 SHF.L.U32 R23, R26.reuse, 0x1, RZ ;  /* 0x000000011a17b819 */ /* 0x040fe400000006ff */
[----:B------:R-:W-:Y:S02]  /*0ed0*/  @!P3 SHF.L.U64.HI R18, R26, 0x1, R25 ;  /* 0x000000011a12b819 */ /* 0x000fe40000010219 */
[C---:B------:R-:W-:Y:S02]  /*0ee0*/  @!P3 IADD3 R32, P0, PT, R23.reuse, R32, RZ ;  /* 0x000000201720b210 */ /* 0x040fe40007f1e0ff */
[----:B------:R-:W-:-:S02]  /*0ef0*/  @!P3 IADD3 R24, P1, PT, R23, R16, RZ ;  /* 0x000000101718b210 */ /* 0x000fc40007f3e0ff */
[----:B------:R-:W-:Y:S02]  /*0f00*/  @!P4 IADD3 R25, PT, PT, R43, R47, RZ ;  /* 0x0000002f2b19c210 */ /* 0x000fe40007ffe0ff */
[----:B------:R-:W-:Y:S02]  /*0f10*/  @!P4 SHF.L.U32 R23, R42, 0x1, RZ ;  /* 0x000000012a17c819 */ /* 0x000fe400000006ff */
[----:B------:R-:W-:Y:S02]  /*0f20*/  @!P3 IADD3.X R33, PT, PT, R18, R33, RZ, P0, !PT ;  /* 0x000000211221b210 */ /* 0x000fe400007fe4ff */
[----:B------:R-:W-:Y:S02]  /*0f30*/  @!P4 SHF.L.U64.HI R42, R42, 0x1, R25 ;  /* 0x000000012a2ac819 */ /* 0x000fe40000010219 */
[C---:B--2---:R-:W-:Y:S02]  /*0f40*/  @!P4 IADD3 R30, P0, PT, R23.reuse, R30, RZ ;  /* 0x0000001e171ec210 */ /* 0x044fe40007f1e0ff */
[----:B------:R-:W-:Y:S01]  /*0f50*/  @!P4 IADD3 R28, P2, PT, R23, R28, RZ ;  /* 0x0000001c171cc210 */ /* 0x000fe20007f5e0ff */
[----:B0-----:R-:W-:Y:S01]  /*0f60*/  IMAD.WIDE R34, R15, 0x2, R34 ;  /* 0x000000020f227825 */ /* 0x001fe200078e0222 */
[----:B------:R-:W-:-:S02]  /*0f70*/  @!P3 IADD3.X R25, PT, PT, R18, R17, RZ, P1, !PT ;  /* 0x000000111219b210 */ /* 0x000fc40000ffe4ff */
[----:B------:R-:W-:Y:S02]  /*0f80*/  CS2R R16, SRZ ;  /* 0x0000000000107805 */ /* 0x000fe4000001ff00 */
[----:B------:R-:W-:Y:S02]  /*0f90*/  MOV R15, RZ ;  /* 0x000000ff000f7202 */ /* 0x000fe40000000f00 */
[----:B------:R-:W-:Y:S01]  /*0fa0*/  MOV R18, RZ ;  /* 0x000000ff00127202 */ /* 0x000fe20000000f00 */
[----:B------:R-:W2:Y:S01]  /*0fb0*/  LDG.E.U16 R26, desc[UR6][R34.64] ;  /* 0x00000006221a7981 */ /* 0x000ea2000c1e1500 */
[C---:B------:R-:W-:Y:S02]  /*0fc0*/  @!P4 IADD3.X R31, PT, PT, R42.reuse, R31, RZ, P0, !PT ;  /* 0x0000001f2a1fc210 */ /* 0x040fe400007fe4ff */
[----:B------:R-:W-:Y:S01]  /*0fd0*/  @!P4 IADD3.X R29, PT, PT, R42, R29, RZ, P2, !PT ;  /* 0x0000001d2a1dc210 */ /* 0x000fe200017fe4ff */
[----:B------:R-:W5:Y:S04]  /*0fe0*/  LDG.E.U16 R27, desc[UR6][R34.64+0x2] ;  /* 0x00000206221b7981 */ /* 0x000f68000c1e1500 */
[----:B------:R0:W5:Y:S04]  /*0ff0*/  @!P3 LDG.E R15, desc[UR6][R32.64] ;  /* 0x00000006200fb981 */ /* 0x000168000c1e1900 */
[----:B------:R-:W5:Y:S04]  /*1000*/  @!P3 LDG.E R16, desc[UR6][R24.64] ;  /* 0x000000061810b981 */ /* 0x000f68000c1e1900 */
[----:B------:R-:W5:Y:S04]  /*1010*/  @!P4 LDG.E R17, desc[UR6][R30.64] ;  /* 0x000000061e11c981 */ /* 0x000f68000c1e1900 */
[----:B------:R-:W5:Y:S01]  /*1020*/  @!P4 LDG.E R18, desc[UR6][R28.64] ;  /* 0x000000061c12c981 */ /* 0x000f62000c1e1900 */
[----:B------:R-:W-:Y:S01]  /*1030*/  MOV R59, 0x3f800000 ;  /* 0x3f800000003b7802 */ /* 0x000fe20000000f00 */
[----:B------:R-:W-:Y:S01]  /*1040*/  UISETP.NE.AND UP0, UPT, UR4, URZ, UPT ;  /* 0x000000ff0400728c */ /* 0x000fe2000bf05270 */
[----:B-1----:R-:W-:-:S02]  /*1050*/  MOV R41, RZ ;  /* 0x000000ff00297202 */ /* 0x002fc40000000f00 */
[----:B------:R-:W-:Y:S02]  /*1060*/  MOV R42, RZ ;  /* 0x000000ff002a7202 */ /* 0x000fe40000000f00 */
[----:B------:R-:W-:Y:S02]  /*1070*/  PRMT R57, R19, 0x7632, R57 ;  /* 0x0000763213397816 */ /* 0x000fe40000000039 */
[----:B------:R-:W-:Y:S02]  /*1080*/  PRMT R58, R4, 0x7632, R58 ;  /* 0x00007632043a7816 */ /* 0x000fe4000000003a */
[----:B---3--:R-:W-:Y:S02]  /*1090*/  PRMT R55, R5, 0x7632, R55 ;  /* 0x0000763205377816 */ /* 0x008fe40000000037 */
[----:B----4-:R-:W-:Y:S02]  /*10a0*/  PRMT R56, R6, 0x7632, R56 ;  /* 0x0000763206387816 */ /* 0x010fe40000000038 */
[----:B------:R-:W-:Y:S01]  /*10b0*/  PRMT R53, R7, 0x7632, R53 ;  /* 0x0000763207357816 */ /* 0x000fe20000000035 */
[----:B0-----:R-:W-:-:S05]  /*10c0*/  FFMA.FTZ R32, -R20, R20, R21 ;  /* 0x0000001414207223 */ /* 0x001fca0000010115 */
[----:B------:R-:W-:-:S13]  /*10d0*/  FSETP.GTU.FTZ.AND P0, PT, R32, RZ, PT ;  /* 0x000000ff2000720b */ /* 0x000fda0003f1c000 */
[----:B------:R-:W0:Y:S01]  /*10e0*/  @P0 LDC R23, c[0x0][0x3c0] ;  /* 0x0000f000ff170b82 */ /* 0x000e220000000800 */
[----:B------:R-:W-:Y:S02]  /*10f0*/  @P5 SHF.L.U32 R41, R50, 0x10, RZ ;  /* 0x0000001032295819 */ /* 0x000fe400000006ff */
[----:B------:R-:W-:Y:S02]  /*1100*/  @P5 SHF.L.U32 R42, R22, 0x10, RZ ;  /* 0x00000010162a5819 */ /* 0x000fe400000006ff */
[----:B------:R-:W-:Y:S02]  /*1110*/  PRMT R54, R8, 0x7632, R54 ;  /* 0x0000763208367816 */ /* 0x000fe40000000036 */
[----:B------:R-:W-:Y:S01]  /*1120*/  PRMT R51, R9, 0x7632, R51 ;  /* 0x0000763209337816 */ /* 0x000fe20000000033 */
[----:B0-----:R-:W-:-:S04]  /*1130*/  @P0 FADD.FTZ R23, R32, R23 ;  /* 0x0000001720170221 */ /* 0x001fc80000010000 */
[----:B------:R0:W1:Y:S01]  /*1140*/  @P0 MUFU.RSQ R59, R23 ;  /* 0x00000017003b0308 */ /* 0x0000620000001400 */
[----:B------:R-:W-:Y:S02]  /*1150*/  PRMT R52, R10, 0x7632, R52 ;  /* 0x000076320a347816 */ /* 0x000fe40000000034 */
[----:B------:R-:W-:Y:S02]  /*1160*/  PRMT R49, R11, 0x7632, R49 ;  /* 0x000076320b317816 */ /* 0x000fe40000000031 */
[----:B------:R-:W-:Y:S02]  /*1170*/  PRMT R50, R12, 0x7632, R50 ;  /* 0x000076320c327816 */ /* 0x000fe40000000032 */
[----:B------:R-:W-:Y:S02]  /*1180*/  PRMT R47, R13, 0x7632, R47 ;  /* 0x000076320d2f7816 */ /* 0x000fe4000000002f */
[----:B------:R-:W-:Y:S02]  /*1190*/  PRMT R48, R14, 0x7632, R48 ;  /* 0x000076320e307816 */ /* 0x000fe40000000030 */
[----:B--2---:R-:W-:-:S02]  /*11a0*/  SHF.L.U32 R40, R26, 0x10, RZ ;  /* 0x000000101a287819 */ /* 0x004fc400000006ff */
[----:B-----5:R-:W-:Y:S02]  /*11b0*/  SHF.L.U32 R21, R27, 0x10, RZ ;  /* 0x000000101b157819 */ /* 0x020fe400000006ff */
[----:B------:R-:W-:Y:S02]  /*11c0*/  PRMT R45, R15, 0x7632, R45 ;  /* 0x000076320f2d7816 */ /* 0x000fe4000000002d */
        /* <DEDUP_REMOVED lines=9> */
[----:B------:R-:W-:Y:S01]  /*1260*/  FADD.FTZ R26, -R20, R27 ;  /* 0x0000001b141a7221 */ /* 0x000fe20000010100 */
[----:B------:R-:W-:Y:S01]  /*1270*/  SHF.L.U32 R31, R5, 0x10, RZ ;  /* 0x00000010051f7819 */ /* 0x000fe200000006ff */
[----:B------:R-:W-:Y:S01]  /*1280*/  FMUL.FTZ R27, R40, R23 ;  /* 0x00000017281b7220 */ /* 0x000fe20000410000 */
        /* <DEDUP_REMOVED lines=62> */
[----:B------:R-:W-:Y:S01]  /*1670*/  SHF.L.U32 R29, R49, 0x10, RZ ;  /* 0x00000010311d7819 */ /* 0x000fe200000006ff */
[----:B------:R-:W-:Y:S01]  /*1680*/  FMUL.FTZ R32, R32, R59 ;  /* 0x0000003b20207220 */ /* 0x000fe20000410000 */
[----:B------:R-:W-:Y:S01]  /*1690*/  FMUL.FTZ R23, R21, R22 ;  /* 0x0000001615177220 */ /* 0x000fe20000410000 */
[----:B------:R-:W-:Y:S01]  /*16a0*/  FFMA.FTZ R25, R22, R24, R25 ;  /* 0x0000001816197223 */ /* 0x000fe20000010019 */
[----:B------:R-:W-:Y:S01]  /*16b0*/  FADD.FTZ R28, R28, R33 ;  /* 0x000000211c1c7221 */ /* 0x000fe20000010000 */
[----:B------:R-:W-:Y:S01]  /*16c0*/  FFMA.FTZ R30, R33, R32, R30 ;  /* 0x00000020211e7223 */ /* 0x000fe2000001001e */
[----:B------:R-:W-:Y:S01]  /*16d0*/  FFMA.FTZ R31, R24, R23, R31 ;  /* 0x00000017181f7223 */ /* 0x000fe2000001001f */
[----:B------:R-:W-:Y:S01]  /*16e0*/  FMUL.FTZ R33, R40, R33 ;  /* 0x0000002128217220 */ /* 0x000fe20000410000 */
[----:B------:R-:W-:Y:S01]  /*16f0*/  FADD.FTZ R26, R23, R26 ;  /* 0x0000001a171a7221 */ /* 0x000fe20000010000 */
[----:B------:R-:W-:Y:S01]  /*1700*/  FADD.FTZ R24, -R20, R29 ;  /* 0x0000001d14187221 */ /* 0x000fe20000010100 */
[----:B------:R-:W-:Y:S01]  /*1710*/  FADD.FTZ R27, R27, R22 ;  /* 0x000000161b1b7221 */ /* 0x000fe20000010000 */
[----:B------:R-:W-:Y:S01]  /*1720*/  SHF.L.U32 R22, R50, 0x10, RZ ;  /* 0x0000001032167819 */ /* 0x000fe200000006ff */
[----:B------:R-:W-:Y:S01]  /*1730*/  FADD.FTZ R26, R26, R33 ;  /* 0x000000211a1a7221 */ /* 0x000fe20000010000 */
[----:B------:R-:W-:Y:S01]  /*1740*/  FFMA.FTZ R31, R32, R33, R31 ;  /* 0x00000021201f7223 */ /* 0x000fe2000001001f */
[----:B------:R-:W-:Y:S01]  /*1750*/  FMUL.FTZ R24, R24, R59 ;  /* 0x0000003b18187220 */ /* 0x000fe20000410000 */
[----:B------:R-:W-:Y:S01]  /*1760*/  SHF.L.U32 R29, R13, 0x10, RZ ;  /* 0x000000100d1d7819 */ /* 0x000fe200000006ff */
[----:B------:R-:W-:Y:S01]  /*1770*/  FMUL.FTZ R23, R21, R22 ;  /* 0x0000001615177220 */ /* 0x000fe20000410000 */
[----:B------:R-:W-:Y:S01]  /*1780*/  SHF.L.U32 R33, R47, 0x10, RZ ;  /* 0x000000102f217819 */ /* 0x000fe200000006ff */
[----:B------:R-:W-:Y:S01]  /*1790*/  FADD.FTZ R27, R27, R22 ;  /* 0x000000161b1b7221 */ /* 0x000fe20000010000 */
[----:B------:R-:W-:Y:S01]  /*17a0*/  FFMA.FTZ R25, R22, R24, R25 ;  /* 0x0000001816197223 */ /* 0x000fe20000010019 */
[C---:B------:R-:W-:Y:S01]  /*17b0*/  FADD.FTZ R22, -R20.reuse, R29 ;  /* 0x0000001d14167221 */ /* 0x040fe20000010100 */
[----:B------:R-:W-:Y:S01]  /*17c0*/  FADD.FTZ R26, R23, R26 ;  /* 0x0000001a171a7221 */ /* 0x000fe20000010000 */
[----:B------:R-:W-:Y:S01]  /*17d0*/  FADD.FTZ R32, -R20, R33 ;  /* 0x0000002114207221 */ /* 0x000fe20000010100 */
[----:B------:R-:W-:Y:S01]  /*17e0*/  FFMA.FTZ R31, R24, R23, R31 ;  /* 0x00000017181f7223 */ /* 0x000fe2000001001f */
[----:B------:R-:W-:Y:S01]  /*17f0*/  SHF.L.U32 R23, R14, 0x10, RZ ;  /* 0x000000100e177819 */ /* 0x000fe200000006ff */
[-C--:B------:R-:W-:Y:S01]  /*1800*/  FMUL.FTZ R34, R22, R59.reuse ;  /* 0x0000003b16227220 */ /* 0x080fe20000410000 */
[----:B------:R-:W-:Y:S01]  /*1810*/  SHF.L.U32 R24, R48, 0x10, RZ ;  /* 0x0000001030187819 */ /* 0x000fe200000006ff */
[----:B------:R-:W-:Y:S01]  /*1820*/  FMUL.FTZ R32, R32, R59 ;  /* 0x0000003b20207220 */ /* 0x000fe20000410000 */
[----:B------:R-:W-:Y:S01]  /*1830*/  SHF.L.U32 R29, R15, 0x10, RZ ;  /* 0x000000100f1d7819 */ /* 0x000fe200000006ff */
[----:B------:R-:W-:Y:S01]  /*1840*/  FADD.FTZ R28, R28, R23 ;  /* 0x000000171c1c7221 */ /* 0x000fe20000010000 */
[----:B------:R-:W-:Y:S01]  /*1850*/  FFMA.FTZ R30, R23, R34, R30 ;  /* 0x00000022171e7223 */ /* 0x000fe2000001001e */
[----:B------:R-:W-:Y:S01]  /*1860*/  FADD.FTZ R22, R27, R24 ;  /* 0x000000181b167221 */ /* 0x000fe20000010000 */
[----:B------:R-:W-:Y:S01]  /*1870*/  FMUL.FTZ R23, R40, R23 ;  /* 0x0000001728177220 */ /* 0x000fe20000410000 */
        /* <DEDUP_REMOVED lines=12> */
[----:B------:R-:W-:Y:S01]  /*1940*/  SHF.L.U32 R24, R46, 0x10, RZ ;  /* 0x000000102e187819 */ /* 0x000fe200000006ff */
[----:B------:R-:W-:Y:S01]  /*1950*/  FMUL.FTZ R29, R40, R29 ;  /* 0x0000001d281d7220 */ /* 0x000fe20000410000 */
[----:B------:R-:W-:Y:S01]  /*1960*/  FADD.FTZ R28, -R20, R23 ;  /* 0x00000017141c7221 */ /* 0x000fe20000010100 */
[----:B------:R-:W-:-:S02]  /*1970*/  SHF.L.U32 R33, R17, 0x10, RZ ;  /* 0x0000001011217819 */ /* 0x000fc400000006ff */
[----:B------:R-:W-:Y:S01]  /*1980*/  FADD.FTZ R26, R26, R29 ;  /* 0x0000001d1a1a7221 */ /* 0x000fe20000010000 */
[----:B------:R-:W-:Y:S01]  /*1990*/  FFMA.FTZ R31, R34, R29, R31 ;  /* 0x0000001d221f7223 */ /* 0x000fe2000001001f */
[----:B------:R-:W-:Y:S01]  /*19a0*/  FMUL.FTZ R28, R28, R59 ;  /* 0x0000003b1c1c7220 */ /* 0x000fe20000410000 */
[----:B------:R-:W-:Y:S01]  /*19b0*/  FMUL.FTZ R23, R21, R24 ;  /* 0x0000001815177220 */ /* 0x000fe20000410000 */
[----:B------:R-:W-:Y:S01]  /*19c0*/  SHF.L.U32 R29, R18, 0x10, RZ ;  /* 0x00000010121d7819 */ /* 0x000fe200000006ff */
[----:B------:R-:W-:Y:S01]  /*19d0*/  FADD.FTZ R32, -R20, R33 ;  /* 0x0000002114207221 */ /* 0x000fe20000010100 */
[----:B------:R-:W-:Y:S01]  /*19e0*/  FFMA.FTZ R25, R24, R28, R25 ;  /* 0x0000001c18197223 */ /* 0x000fe20000010019 */
[----:B------:R-:W-:Y:S01]  /*19f0*/  FADD.FTZ R26, R23, R26 ;  /* 0x0000001a171a7221 */ /* 0x000fe20000010000 */
[----:B------:R-:W-:Y:S01]  /*1a00*/  FFMA.FTZ R31, R28, R23, R31 ;  /* 0x000000171c1f7223 */ /* 0x000fe2000001001f */
[----:B------:R-:W-:Y:S01]  /*1a10*/  SHF.L.U32 R23, R43, 0x10, RZ ;  /* 0x000000102b177819 */ /* 0x000fe200000006ff */
[----:B------:R-:W-:Y:S01]  /*1a20*/  FMUL.FTZ R33, R40, R29 ;  /* 0x0000001d28217220 */ /* 0x000fe20000410000 */
[----:B------:R-:W-:Y:S01]  /*1a30*/  SHF.L.U32 R28, R44, 0x10, RZ ;  /* 0x000000102c1c7819 */ /* 0x000fe200000006ff */
[----:B------:R-:W-:Y:S01]  /*1a40*/  FMUL.FTZ R34, R32, R59 ;  /* 0x0000003b20227220 */ /* 0x000fe20000410000 */
[----:B------:R-:W-:Y:S01]  /*1a50*/  FADD.FTZ R22, R22, R24 ;  /* 0x0000001816167221 */ /* 0x000fe20000010000 */
[----:B------:R-:W-:Y:S01]  /*1a60*/  FADD.FTZ R32, -R20, R23 ;  /* 0x0000001714207221 */ /* 0x000fe20000010100 */
[----:B------:R-:W-:Y:S01]  /*1a70*/  FADD.FTZ R26, R26, R33 ;  /* 0x000000211a1a7221 */ /* 0x000fe20000010000 */
[----:B------:R-:W-:Y:S01]  /*1a80*/  FMUL.FTZ R23, R21, R28 ;  /* 0x0000001c15177220 */ /* 0x000fe20000410000 */
[----:B------:R-:W-:Y:S01]  /*1a90*/  FFMA.FTZ R31, R34, R33, R31 ;  /* 0x00000021221f7223 */ /* 0x000fe2000001001f */
[----:B------:R-:W-:Y:S01]  /*1aa0*/  FMUL.FTZ R32, R32, R59 ;  /* 0x0000003b20207220 */ /* 0x000fe20000410000 */
[----:B------:R-:W-:Y:S01]  /*1ab0*/  FFMA.FTZ R24, R29, R34, R30 ;  /* 0x000000221d187223 */ /* 0x000fe2000001001e */
[----:B------:R-:W-:Y:S01]  /*1ac0*/  FADD.FTZ R33, R23, R26 ;  /* 0x0000001a17217221 */ /* 0x000fe20000010000 */
[----:B------:R-:W-:Y:S01]  /*1ad0*/  FADD.FTZ R26, R27, R29 ;  /* 0x0000001d1b1a7221 */ /* 0x000fe20000010000 */
[----:B------:R-:W-:Y:S01]  /*1ae0*/  FFMA.FTZ R23, R32, R23, R31 ;  /* 0x0000001720177223 */ /* 0x000fe2000001001f */
[----:B------:R-:W-:Y:S01]  /*1af0*/  FADD.FTZ R27, R22, R28 ;  /* 0x0000001c161b7221 */ /* 0x000fe20000010000 */
[----:B------:R-:W-:Y:S01]  /*1b00*/  FFMA.FTZ R25, R28, R32, R25 ;  /* 0x000000201c197223 */ /* 0x000fe20000010019 */
[----:B------:R-:W-:Y:S06]  /*1b10*/  BRA `(.L_x_251) ;  /* 0x0000001000807947 */ /* 0x000fec0003800000 */
.L_x_250:
[----:B------:R-:W-:Y:S02]  /*1b20*/  SHF.L.U32 R23, R19, 0x10, RZ ;  /* 0x0000001013177819 */ /* 0x000fe400000006ff */
[----:B------:R-:W-:Y:S02]  /*1b30*/  SHF.L.U32 R25, R57, 0x10, RZ ;  /* 0x0000001039197819 */ /* 0x000fe400000006ff */
[----:B------:R-:W-:Y:S01]  /*1b40*/  SHF.L.U32 R35, R55, 0x10, RZ ;  /* 0x0000001037237819 */ /* 0x000fe200000006ff */
[----:B------:R-:W-:Y:S01]  /*1b50*/  FADD.FTZ R22, -R20, R23 ;  /* 0x0000001714167221 */ /* 0x000fe20000010100 */
[----:B------:R-:W-:Y:S02]  /*1b60*/  SHF.L.U32 R63, R4, 0x10, RZ ;  /* 0x00000010043f7819 */ /* 0x000fe400000006ff */
[----:B------:R-:W-:Y:S01]  /*1b70*/  SHF.L.U32 R70, R10, 0x10, RZ ;  /* 0x000000100a467819 */ /* 0x000fe200000006ff */
[----:B------:R-:W-:Y:S01]  /*1b80*/  FMUL.FTZ R23, R22, R59 ;  /* 0x0000003b16177220 */ /* 0x000fe20000410000 */
[----:B------:R-:W-:Y:S01]  /*1b90*/  FADD.FTZ R22, -R20, R25 ;  /* 0x0000001914167221 */ /* 0x000fe20000010100 */
[----:B------:R-:W-:-:S02]  /*1ba0*/  SHF.L.U32 R25, R5, 0x10, RZ ;  /* 0x0000001005197819 */ /* 0x000fc400000006ff */
[----:B------:R-:W-:Y:S01]  /*1bb0*/  FFMA.FTZ R26, R40, R23, R41 ;  /* 0x00000017281a7223 */ /* 0x000fe20000010029 */
[-C--:B------:R-:W-:Y:S02]  /*1bc0*/  FMUL.FTZ R22, R22, R59.reuse ;  /* 0x0000003b16167220 */ /* 0x080fe40000410000 */
[----:B------:R-:W-:Y:S01]  /*1bd0*/  FADD.FTZ R28, -R20, R25 ;  /* 0x00000019141c7221 */ /* 0x000fe20000010100 */
[----:B------:R-:W-:Y:S01]  /*1be0*/  FMUL.FTZ R24, R26, -1.4426950216293334961 ;  /* 0xbfb8aa3b1a187820 */ /* 0x000fe20000410000 */
[----:B------:R-:W-:Y:S02]  /*1bf0*/  FFMA.FTZ R27, R21, R22, R42 ;  /* 0x00000016151b7223 */ /* 0x000fe4000001002a */
[----:B------:R-:W-:Y:S02]  /*1c00*/  FMUL.FTZ R25, R28, R59 ;  /* 0x0000003b1c197220 */ /* 0x000fe40000410000 */
        /* <DEDUP_REMOVED lines=27> */
[----:B------:R-:W-:Y:S02]  /*1dc0*/  FADD.FTZ R26, -R20, R33 ;  /* 0x00000021141a7221 */ /* 0x000fe40000010100 */
[----:B------:R-:W1:Y:S01]  /*1dd0*/  MUFU.RCP R35, R35 ;  /* 0x0000002300237308 */ /* 0x000e620000001000 */
[----:B------:R-:W-:Y:S01]  /*1de0*/  FMUL.FTZ R28, R28, R27 ;  /* 0x0000001b1c1c7220 */ /* 0x000fe20000410000 */
[----:B------:R-:W-:Y:S01]  /*1df0*/  FMUL.FTZ R26, R26, R59 ;  /* 0x0000003b1a1a7220 */ /* 0x000fe20000410000 */
[----:B------:R-:W-:Y:S01]  /*1e00*/  SHF.L.U32 R27, R6, 0x10, RZ ;  /* 0x00000010061b7819 */ /* 0x000fe200000006ff */
[----:B0-----:R-:W-:-:S02]  /*1e10*/  FADD.FTZ R30, -R34, 1 ;  /* 0x3f800000221e7421 */ /* 0x001fc40000010100 */
[----:B------:R-:W-:Y:S02]  /*1e20*/  FFMA.FTZ R60, R40, R26, R41 ;  /* 0x0000001a283c7223 */ /* 0x000fe40000010029 */
[----:B------:R-:W-:Y:S01]  /*1e30*/  FMUL.FTZ R34, R27, R34 ;  /* 0x000000221b227220 */ /* 0x000fe20000410000 */
[----:B------:R-:W-:Y:S01]  /*1e40*/  FFMA.FTZ R31, R31, R30, 1 ;  /* 0x3f8000001f1f7423 */ /* 0x000fe2000001001e */
[----:B------:R-:W-:Y:S01]  /*1e50*/  FMUL.FTZ R62, R60, -1.4426950216293334961 ;  /* 0xbfb8aa3b3c3e7820 */ /* 0x000fe20000410000 */
[----:B------:R-:W-:Y:S02]  /*1e60*/  SHF.L.U32 R30, R56, 0x10, RZ ;  /* 0x00000010381e7819 */ /* 0x000fe400000006ff */
[----:B------:R-:W-:-:S03]  /*1e70*/  FMUL.FTZ R63, R34, R31 ;  /* 0x0000001f223f7220 */ /* 0x000fc60000410000 */
        /* <DEDUP_REMOVED lines=18> */
[-C--:B------:R-:W-:Y:S01]  /*1fa0*/  FMUL.FTZ R32, R40, R29.reuse ;  /* 0x0000001d28207220 */ /* 0x080fe20000410000 */
[----:B------:R-:W-:Y:S02]  /*1fb0*/  FMUL.FTZ R33, R21, R28 ;  /* 0x0000001c15217220 */ /* 0x000fe40000410000 */
[----:B------:R-:W-:Y:S01]  /*1fc0*/  FMUL.FTZ R31, R31, R60 ;  /* 0x0000003c1f1f7220 */ /* 0x000fe20000410000 */
[----:B------:R-:W0:Y:S01]  /*1fd0*/  MUFU.RCP R34, R34 ;  /* 0x0000002200227308 */ /* 0x000e220000001000 */
[C---:B------:R-:W-:Y:S01]  /*1fe0*/  FFMA.FTZ R35, R23.reuse, R32, RZ ;  /* 0x0000002017237223 */ /* 0x040fe200000100ff */
[----:B------:R-:W-:Y:S01]  /*1ff0*/  FADD.FTZ R32, RZ, R32 ;  /* 0x00000020ff207221 */ /* 0x000fe20000010000 */
[----:B------:R-:W-:Y:S01]  /*2000*/  FFMA.FTZ R60, R23, R29, RZ ;  /* 0x0000001d173c7223 */ /* 0x000fe200000100ff */
[----:B------:R-:W-:Y:S01]  /*2010*/  SHF.L.U32 R23, R9, 0x10, RZ ;  /* 0x0000001009177819 */ /* 0x000fe200000006ff */
[----:B------:R-:W-:Y:S01]  /*2020*/  FFMA.FTZ R62, R22, R33, R35 ;  /* 0x00000021163e7223 */ /* 0x000fe20000010023 */
[----:B------:R-:W-:Y:S01]  /*2030*/  SHF.L.U32 R35, R54, 0x10, RZ ;  /* 0x0000001036237819 */ /* 0x000fe200000006ff */
[----:B------:R-:W-:-:S04]  /*2040*/  FADD.FTZ R33, R33, R32 ;  /* 0x0000002021217221 */ /* 0x000fc80000010000 */
[----:B0-----:R-:W-:Y:S01]  /*2050*/  FMUL.FTZ R32, R35, R34 ;  /* 0x0000002223207220 */ /* 0x001fe20000410000 */
[----:B------:R-:W-:Y:S01]  /*2060*/  FADD.FTZ R35, -R34, 1 ;  /* 0x3f80000022237421 */ /* 0x000fe20000010100 */
[----:B------:R-:W-:Y:S01]  /*2070*/  FADD.FTZ R34, RZ, R29 ;  /* 0x0000001dff227221 */ /* 0x000fe20000010000 */
[C---:B------:R-:W-:Y:S02]  /*2080*/  FFMA.FTZ R29, R25.reuse, R63, R60 ;  /* 0x0000003f191d7223 */ /* 0x040fe4000001003c */
[----:B------:R-:W-:Y:S01]  /*2090*/  FFMA.FTZ R35, R68, R35, 1 ;  /* 0x3f80000044237423 */ /* 0x000fe20000010023 */
[----:B------:R-:W-:Y:S01]  /*20a0*/  FADD.FTZ R68, -R20, R23 ;  /* 0x0000001714447221 */ /* 0x000fe20000010100 */
[----:B------:R-:W-:Y:S01]  /*20b0*/  FADD.FTZ R34, R34, R63 ;  /* 0x0000003f22227221 */ /* 0x000fe20000010000 */
[----:B------:R-:W-:Y:S01]  /*20c0*/  FMUL.FTZ R63, R40, R63 ;  /* 0x0000003f283f7220 */ /* 0x000fe20000410000 */
[----:B------:R-:W-:Y:S01]  /*20d0*/  FMUL.FTZ R32, R32, R35 ;  /* 0x0000002320207220 */ /* 0x000fe20000410000 */
[----:B------:R-:W-:Y:S01]  /*20e0*/  FMUL.FTZ R23, R68, R59 ;  /* 0x0000003b44177220 */ /* 0x000fe20000410000 */
[----:B------:R-:W-:Y:S01]  /*20f0*/  FFMA.FTZ R35, R22, R28, RZ ;  /* 0x0000001c16237223 */ /* 0x000fe200000100ff */
[----:B------:R-:W-:Y:S01]  /*2100*/  FFMA.FTZ R62, R25, R63, R62 ;  /* 0x0000003f193e7223 */ /* 0x000fe2000001003e */
[----:B------:R-:W-:Y:S01]  /*2110*/  FADD.FTZ R68, R33, R63 ;  /* 0x0000003f21447221 */ /* 0x000fe20000010000 */
[----:B------:R-:W-:Y:S01]  /*2120*/  FFMA.FTZ R25, R40, R23, R41 ;  /* 0x0000001728197223 */ /* 0x000fe20000010029 */
[----:B------:R-:W-:Y:S01]  /*2130*/  SHF.L.U32 R63, R51, 0x10, RZ ;  /* 0x00000010333f7819 */ /* 0x000fe200000006ff */
[----:B------:R-:W-:-:S02]  /*2140*/  FADD.FTZ R34, R34, R31 ;  /* 0x0000001f22227221 */ /* 0x000fc40000010000 */
[----:B------:R-:W-:Y:S02]  /*2150*/  FMUL.FTZ R60, R25, -1.4426950216293334961 ;  /* 0xbfb8aa3b193c7820 */ /* 0x000fe40000410000 */
[----:B------:R-:W-:-:S04]  /*2160*/  FADD.FTZ R22, -R20, R63 ;  /* 0x0000003f14167221 */ /* 0x000fc80000010100 */
[----:B------:R-:W0:Y:S01]  /*2170*/  MUFU.EX2 R60, R60 ;  /* 0x0000003c003c7308 */ /* 0x000e220000000800 */
[----:B------:R-:W-:Y:S01]  /*2180*/  FMUL.FTZ R22, R22, R59 ;  /* 0x0000003b16167220 */ /* 0x000fe20000410000 */
[----:B0-----:R-:W-:Y:S01]  /*2190*/  FADD.FTZ R69, R60, 1 ;  /* 0x3f8000003c457421 */ /* 0x001fe20000010000 */
[-C--:B------:R-:W-:Y:S01]  /*21a0*/  FFMA.FTZ R60, R24, R30.reuse, R35 ;  /* 0x0000001e183c7223 */ /* 0x080fe20000010023 */
[----:B------:R-:W-:-:S04]  /*21b0*/  FMUL.FTZ R35, R21, R30 ;  /* 0x0000001e15237220 */ /* 0x000fc80000410000 */
[----:B------:R-:W0:Y:S01]  /*21c0*/  MUFU.RCP R69, R69 ;  /* 0x0000004500457308 */ /* 0x000e220000001000 */
[----:B------:R-:W-:Y:S01]  /*21d0*/  FFMA.FTZ R63, R24, R35, R62 ;  /* 0x00000023183f7223 */ /* 0x000fe2000001003e */
[----:B------:R-:W-:Y:S01]  /*21e0*/  FFMA.FTZ R24, R21, R22, R42 ;  /* 0x0000001615187223 */ /* 0x000fe2000001002a */
[----:B------:R-:W-:Y:S01]  /*21f0*/  FADD.FTZ R68, R35, R68 ;  /* 0x0000004423447221 */ /* 0x000fe20000010000 */
[----:B------:R-:W-:Y:S01]  /*2200*/  SHF.L.U32 R35, R52, 0x10, RZ ;  /* 0x0000001034237819 */ /* 0x000fe200000006ff */
[----:B0-----:R-:W-:Y:S01]  /*2210*/  FMUL.FTZ R33, R70, R69 ;  /* 0x0000004546217220 */ /* 0x001fe20000410000 */
[----:B------:R-:W-:-:S04]  /*2220*/  FADD.FTZ R70, -R69, 1 ;  /* 0x3f80000045467421 */ /* 0x000fc80000010100 */
[----:B------:R-:W-:-:S04]  /*2230*/  FFMA.FTZ R70, R25, R70, 1 ;  /* 0x3f80000019467423 */ /* 0x000fc80000010046 */
[----:B------:R-:W-:Y:S01]  /*2240*/  FMUL.FTZ R25, R33, R70 ;  /* 0x0000004621197220 */ /* 0x000fe20000410000 */
[----:B------:R-:W-:-:S03]  /*2250*/  FADD.FTZ R33, RZ, R28 ;  /* 0x0000001cff217221 */ /* 0x000fc60000010000 */
[----:B------:R-:W-:Y:S01]  /*2260*/  FADD.FTZ R34, R34, R25 ;  /* 0x0000001922227221 */ /* 0x000fe20000010000 */
[----:B------:R-:W-:Y:S01]  /*2270*/  FADD.FTZ R33, R33, R30 ;  /* 0x0000001e21217221 */ /* 0x000fe20000010000 */
[----:B------:R-:W-:-:S03]  /*2280*/  FMUL.FTZ R30, R24, -1.4426950216293334961 ;  /* 0xbfb8aa3b181e7820 */ /* 0x000fc60000410000 */
[----:B------:R-:W-:-:S03]  /*2290*/  FADD.FTZ R33, R33, R32 ;  /* 0x0000002021217221 */ /* 0x000fc60000010000 */
[----:B------:R-:W0:Y:S02]  /*22a0*/  MUFU.EX2 R30, R30 ;  /* 0x0000001e001e7308 */ /* 0x000e240000000800 */
[----:B0-----:R-:W-:Y:S01]  /*22b0*/  FADD.FTZ R62, R30, 1 ;  /* 0x3f8000001e3e7421 */ /* 0x001fe20000010000 */
[----:B------:R-:W-:-:S05]  /*22c0*/  FFMA.FTZ R30, R26, R31, R29 ;  /* 0x0000001f1a1e7223 */ /* 0x000fca000001001d */
[----:B------:R-:W0:Y:S02]  /*22d0*/  MUFU.RCP R62, R62 ;  /* 0x0000003e003e7308 */ /* 0x000e240000001000 */
[----:B0-----:R-:W-:Y:S01]  /*22e0*/  FMUL.FTZ R28, R35, R62 ;  /* 0x0000003e231c7220 */ /* 0x001fe20000410000 */
[----:B------:R-:W-:Y:S01]  /*22f0*/  FADD.FTZ R35, -R62, 1 ;  /* 0x3f8000003e237421 */ /* 0x000fe20000010100 */
[----:B------:R-:W-:-:S03]  /*2300*/  FMUL.FTZ R62, R40, R31 ;  /* 0x0000001f283e7220 */ /* 0x000fc60000410000 */
[----:B------:R-:W-:Y:S01]  /*2310*/  FFMA.FTZ R35, R24, R35, 1 ;  /* 0x3f80000018237423 */ /* 0x000fe20000010023 */
[----:B------:R-:W-:-:S03]  /*2320*/  FFMA.FTZ R63, R26, R62, R63 ;  /* 0x0000003e1a3f7223 */ /* 0x000fc6000001003f */
[----:B------:R-:W-:Y:S01]  /*2330*/  FMUL.FTZ R28, R28, R35 ;  /* 0x000000231c1c7220 */ /* 0x000fe20000410000 */
[----:B------:R-:W-:-:S05]  /*2340*/  SHF.L.U32 R35, R11, 0x10, RZ ;  /* 0x000000100b237819 */ /* 0x000fca00000006ff */
[----:B------:R-:W-:Y:S01]  /*2350*/  FADD.FTZ R24, -R20, R35 ;  /* 0x0000002314187221 */ /* 0x000fe20000010100 */
[----:B------:R-:W-:Y:S01]  /*2360*/  FADD.FTZ R35, R68, R62 ;  /* 0x0000003e44237221 */ /* 0x000fe20000010000 */
[----:B------:R-:W-:Y:S02]  /*2370*/  SHF.L.U32 R62, R12, 0x10, RZ ;  /* 0x000000100c3e7819 */ /* 0x000fe400000006ff */
[----:B------:R-:W-:Y:S01]  /*2380*/  FMUL.FTZ R24, R24, R59 ;  /* 0x0000003b18187220 */ /* 0x000fe20000410000 */
[----:B------:R-:W-:-:S03]  /*2390*/  SHF.L.U32 R68, R50, 0x10, RZ ;  /* 0x0000001032447819 */ /* 0x000fc600000006ff */
[----:B------:R-:W-:-:S04]  /*23a0*/  FFMA.FTZ R26, R40, R24, R41 ;  /* 0x00000018281a7223 */ /* 0x000fc80000010029 */
[----:B------:R-:W-:-:S06]  /*23b0*/  FMUL.FTZ R31, R26, -1.4426950216293334961 ;  /* 0xbfb8aa3b1a1f7820 */ /* 0x000fcc0000410000 */
[----:B------:R-:W0:Y:S02]  /*23c0*/  MUFU.EX2 R31, R31 ;  /* 0x0000001f001f7308 */ /* 0x000e240000000800 */
[----:B0-----:R-:W-:Y:S01]  /*23d0*/  FADD.FTZ R69, R31, 1 ;  /* 0x3f8000001f457421 */ /* 0x001fe20000010000 */
[-C--:B------:R-:W-:Y:S01]  /*23e0*/  FFMA.FTZ R31, R27, R32.reuse, R60 ;  /* 0x000000201b1f7223 */ /* 0x080fe2000001003c */
[----:B------:R-:W-:-:S03]  /*23f0*/  FMUL.FTZ R32, R21, R32 ;  /* 0x0000002015207220 */ /* 0x000fc60000410000 */
[----:B------:R-:W-:Y:S01]  /*2400*/  FFMA.FTZ R31, R22, R28, R31 ;  /* 0x0000001c161f7223 */ /* 0x000fe2000001001f */
[----:B------:R-:W0:Y:S01]  /*2410*/  MUFU.RCP R69, R69 ;  /* 0x0000004500457308 */ /* 0x000e220000001000 */
[----:B------:R-:W-:Y:S01]  /*2420*/  FFMA.FTZ R60, R27, R32, R63 ;  /* 0x000000201b3c7223 */ /* 0x000fe2000001003f */
[----:B------:R-:W-:Y:S01]  /*2430*/  FADD.FTZ R32, R32, R35 ;  /* 0x0000002320207221 */ /* 0x000fe20000010000 */
[----:B0-----:R-:W-:Y:S01]  /*2440*/  FADD.FTZ R71, -R69, 1 ;  /* 0x3f80000045477421 */ /* 0x001fe20000010100 */
[----:B------:R-:W-:-:S03]  /*2450*/  FMUL.FTZ R29, R62, R69 ;  /* 0x000000453e1d7220 */ /* 0x000fc60000410000 */
[----:B------:R-:W-:Y:S01]  /*2460*/  FFMA.FTZ R26, R26, R71, 1 ;  /* 0x3f8000001a1a7423 */ /* 0x000fe20000010047 */
[----:B------:R-:W-:-:S03]  /*2470*/  SHF.L.U32 R71, R49, 0x10, RZ ;  /* 0x0000001031477819 */ /* 0x000fc600000006ff */
[----:B------:R-:W-:Y:S02]  /*2480*/  FMUL.FTZ R29, R29, R26 ;  /* 0x0000001a1d1d7220 */ /* 0x000fe40000410000 */
[----:B------:R-:W-:-:S04]  /*2490*/  FADD.FTZ R26, -R20, R71 ;  /* 0x00000047141a7221 */ /* 0x000fc80000010100 */
[----:B------:R-:W-:-:S04]  /*24a0*/  FMUL.FTZ R26, R26, R59 ;  /* 0x0000003b1a1a7220 */ /* 0x000fc80000410000 */
[----:B------:R-:W-:-:S04]  /*24b0*/  FFMA.FTZ R27, R21, R26, R42 ;  /* 0x0000001a151b7223 */ /* 0x000fc8000001002a */
[----:B------:R-:W-:-:S06]  /*24c0*/  FMUL.FTZ R62, R27, -1.4426950216293334961 ;  /* 0xbfb8aa3b1b3e7820 */ /* 0x000fcc0000410000 */
[----:B------:R-:W0:Y:S02]  /*24d0*/  MUFU.EX2 R62, R62 ;  /* 0x0000003e003e7308 */ /* 0x000e240000000800 */
[----:B0-----:R-:W-:-:S06]  /*24e0*/  FADD.FTZ R63, R62, 1 ;  /* 0x3f8000003e3f7421 */ /* 0x001fcc0000010000 */
[----:B------:R-:W0:Y:S02]  /*24f0*/  MUFU.RCP R63, R63 ;  /* 0x0000003f003f7308 */ /* 0x000e240000001000 */
[----:B0-----:R-:W-:Y:S01]  /*2500*/  FMUL.FTZ R35, R68, R63 ;  /* 0x0000003f44237220 */ /* 0x001fe20000410000 */
[----:B------:R-:W-:Y:S01]  /*2510*/  FADD.FTZ R68, -R63, 1 ;  /* 0x3f8000003f447421 */ /* 0x000fe20000010100 */
[----:B------:R-:W-:-:S03]  /*2520*/  FMUL.FTZ R63, R40, R25 ;  /* 0x00000019283f7220 */ /* 0x000fc60000410000 */
[----:B------:R-:W-:Y:S01]  /*2530*/  FFMA.FTZ R68, R27, R68, 1 ;  /* 0x3f8000001b447423 */ /* 0x000fe20000010044 */
[----:B------:R-:W-:Y:S01]  /*2540*/  FFMA.FTZ R60, R23, R63, R60 ;  /* 0x0000003f173c7223 */ /* 0x000fe2000001003c */
[----:B------:R-:W-:Y:S02]  /*2550*/  FADD.FTZ R62, R32, R63 ;  /* 0x0000003f203e7221 */ /* 0x000fe40000010000 */
[----:B------:R-:W-:Y:S01]  /*2560*/  FMUL.FTZ R27, R35, R68 ;  /* 0x00000044231b7220 */ /* 0x000fe20000410000 */
[----:B------:R-:W-:-:S05]  /*2570*/  SHF.L.U32 R35, R13, 0x10, RZ ;  /* 0x000000100d237819 */ /* 0x000fca00000006ff */
[----:B------:R-:W-:Y:S01]  /*2580*/  FADD.FTZ R68, -R20, R35 ;  /* 0x0000002314447221 */ /* 0x000fe20000010100 */
[----:B------:R-:W-:Y:S01]  /*2590*/  FFMA.FTZ R35, R23, R25, R30 ;  /* 0x0000001917237223 */ /* 0x000fe2000001001e */
[----:B------:R-:W-:Y:S02]  /*25a0*/  SHF.L.U32 R30, R14, 0x10, RZ ;  /* 0x000000100e1e7819 */ /* 0x000fe400000006ff */
[----:B------:R-:W-:-:S04]  /*25b0*/  FMUL.FTZ R25, R68, R59 ;  /* 0x0000003b44197220 */ /* 0x000fc80000410000 */
        /* <DEDUP_REMOVED lines=8> */
[----:B------:R-:W-:Y:S01]  /*2640*/  FADD.FTZ R32, R33, R28 ;  /* 0x0000001c21207221 */ /* 0x000fe20000010000 */
[----:B------:R-:W-:Y:S02]  /*2650*/  FMUL.FTZ R33, R21, R28 ;  /* 0x0000001c15217220 */ /* 0x000fe40000410000 */
[----:B------:R-:W-:Y:S01]  /*2660*/  FMUL.FTZ R30, R30, R23 ;  /* 0x000000171e1e7220 */ /* 0x000fe20000410000 */
[----:B------:R-:W-:Y:S01]  /*2670*/  SHF.L.U32 R23, R47, 0x10, RZ ;  /* 0x000000102f177819 */ /* 0x000fe200000006ff */
[----:B------:R-:W-:Y:S01]  /*2680*/  FFMA.FTZ R63, R22, R33, R60 ;  /* 0x00000021163f7223 */ /* 0x000fe2000001003c */
[----:B------:R-:W-:Y:S01]  /*2690*/  FADD.FTZ R62, R33, R62 ;  /* 0x0000003e213e7221 */ /* 0x000fe20000010000 */
[----:B------:R-:W-:Y:S02]  /*26a0*/  SHF.L.U32 R33, R48, 0x10, RZ ;  /* 0x0000001030217819 */ /* 0x000fe400000006ff */
[----:B------:R-:W-:-:S04]  /*26b0*/  FADD.FTZ R70, -R20, R23 ;  /* 0x0000001714467221 */ /* 0x000fc80000010100 */
[----:B------:R-:W-:-:S04]  /*26c0*/  FMUL.FTZ R23, R70, R59 ;  /* 0x0000003b46177220 */ /* 0x000fc80000410000 */
[----:B------:R-:W-:-:S04]  /*26d0*/  FFMA.FTZ R22, R21, R23, R42 ;  /* 0x0000001715167223 */ /* 0x000fc8000001002a */
[----:B------:R-:W-:-:S06]  /*26e0*/  FMUL.FTZ R60, R22, -1.4426950216293334961 ;  /* 0xbfb8aa3b163c7820 */ /* 0x000fcc0000410000 */
[----:B------:R-:W0:Y:S02]  /*26f0*/  MUFU.EX2 R60, R60 ;  /* 0x0000003c003c7308 */ /* 0x000e240000000800 */
[----:B0-----:R-:W-:Y:S01]  /*2700*/  FADD.FTZ R68, R60, 1 ;  /* 0x3f8000003c447421 */ /* 0x001fe20000010000 */
[----:B------:R-:W-:-:S04]  /*2710*/  FMUL.FTZ R60, R40, R29 ;  /* 0x0000001d283c7220 */ /* 0x000fc80000410000 */
[----:B------:R-:W-:Y:S01]  /*2720*/  FADD.FTZ R62, R62, R60 ;  /* 0x0000003c3e3e7221 */ /* 0x000fe20000010000 */
[----:B------:R-:W0:Y:S02]  /*2730*/  MUFU.RCP R68, R68 ;  /* 0x0000004400447308 */ /* 0x000e240000001000 */
[----:B0-----:R-:W-:Y:S01]  /*2740*/  FMUL.FTZ R28, R33, R68 ;  /* 0x00000044211c7220 */ /* 0x001fe20000410000 */
[----:B------:R-:W-:Y:S01]  /*2750*/  FADD.FTZ R33, -R68, 1 ;  /* 0x3f80000044217421 */ /* 0x000fe20000010100 */
[----:B------:R-:W-:Y:S01]  /*2760*/  FFMA.FTZ R68, R24, R60, R63 ;  /* 0x0000003c18447223 */ /* 0x000fe2000001003f */
[----:B------:R-:W-:Y:S02]  /*2770*/  SHF.L.U32 R60, R16, 0x10, RZ ;  /* 0x00000010103c7819 */ /* 0x000fe400000006ff */
[----:B------:R-:W-:-:S04]  /*2780*/  FFMA.FTZ R33, R22, R33, 1 ;  /* 0x3f80000016217423 */ /* 0x000fc80000010021 */
[----:B------:R-:W-:Y:S01]  /*2790*/  FMUL.FTZ R28, R28, R33 ;  /* 0x000000211c1c7220 */ /* 0x000fe20000410000 */
[----:B------:R-:W-:-:S05]  /*27a0*/  SHF.L.U32 R33, R15, 0x10, RZ ;  /* 0x000000100f217819 */ /* 0x000fca00000006ff */
[----:B------:R-:W-:Y:S01]  /*27b0*/  FADD.FTZ R22, -R20, R33 ;  /* 0x0000002114167221 */ /* 0x000fe20000010100 */
[----:B------:R-:W-:Y:S01]  /*27c0*/  FADD.FTZ R33, R34, R29 ;  /* 0x0000001d22217221 */ /* 0x000fe20000010000 */
[----:B------:R-:W-:Y:S02]  /*27d0*/  FFMA.FTZ R34, R24, R29, R35 ;  /* 0x0000001d18227223 */ /* 0x000fe40000010023 */
[----:B------:R-:W-:-:S04]  /*27e0*/  FMUL.FTZ R22, R22, R59 ;  /* 0x0000003b16167220 */ /* 0x000fc80000410000 */
[----:B------:R-:W-:-:S04]  /*27f0*/  FFMA.FTZ R24, R40, R22, R41 ;  /* 0x0000001628187223 */ /* 0x000fc80000010029 */
[----:B------:R-:W-:-:S06]  /*2800*/  FMUL.FTZ R35, R24, -1.4426950216293334961 ;  /* 0xbfb8aa3b18237820 */ /* 0x000fcc0000410000 */
[----:B------:R-:W0:Y:S02]  /*2810*/  MUFU.EX2 R35, R35 ;  /* 0x0000002300237308 */ /* 0x000e240000000800 */
[----:B0-----:R-:W-:Y:S01]  /*2820*/  FADD.FTZ R63, R35, 1 ;  /* 0x3f800000233f7421 */ /* 0x001fe20000010000 */
[----:B------:R-:W-:Y:S01]  /*2830*/  FADD.FTZ R35, R32, R27 ;  /* 0x0000001b20237221 */ /* 0x000fe20000010000 */
[-C--:B------:R-:W-:Y:S01]  /*2840*/  FFMA.FTZ R32, R26, R27.reuse, R31 ;  /* 0x0000001b1a207223 */ /* 0x080fe2000001001f */
[----:B------:R-:W-:-:S03]  /*2850*/  FMUL.FTZ R27, R21, R27 ;  /* 0x0000001b151b7220 */ /* 0x000fc60000410000 */
[----:B------:R-:W0:Y:S01]  /*2860*/  MUFU.RCP R63, R63 ;  /* 0x0000003f003f7308 */ /* 0x000e220000001000 */
[----:B------:R-:W-:Y:S01]  /*2870*/  FFMA.FTZ R68, R26, R27, R68 ;  /* 0x0000001b1a447223 */ /* 0x000fe20000010044 */
[----:B------:R-:W-:Y:S01]  /*2880*/  FADD.FTZ R62, R27, R62 ;  /* 0x0000003e1b3e7221 */ /* 0x000fe20000010000 */
[----:B0-----:R-:W-:Y:S01]  /*2890*/  FADD.FTZ R69, -R63, 1 ;  /* 0x3f8000003f457421 */ /* 0x001fe20000010100 */
[----:B------:R-:W-:Y:S01]  /*28a0*/  FMUL.FTZ R29, R60, R63 ;  /* 0x0000003f3c1d7220 */ /* 0x000fe20000410000 */
[----:B------:R-:W-:Y:S02]  /*28b0*/  SHF.L.U32 R60, R46, 0x10, RZ ;  /* 0x000000102e3c7819 */ /* 0x000fe400000006ff */
        /* <DEDUP_REMOVED lines=8> */
[----:B0-----:R-:W-:Y:S01]  /*2940*/  FADD.FTZ R63, R31, 1 ;  /* 0x3f8000001f3f7421 */ /* 0x001fe20000010000 */
[----:B------:R-:W-:-:S04]  /*2950*/  FFMA.FTZ R31, R25, R30, R34 ;  /* 0x0000001e191f7223 */ /* 0x000fc80000010022 */
[----:B------:R-:W-:Y:S01]  /*2960*/  FFMA.FTZ R31, R22, R29, R31 ;  /* 0x0000001d161f7223 */ /* 0x000fe2000001001f */
[----:B------:R-:W0:Y:S02]  /*2970*/  MUFU.RCP R63, R63 ;  /* 0x0000003f003f7308 */ /* 0x000e240000001000 */
[----:B0-----:R-:W-:Y:S01]  /*2980*/  FADD.FTZ R69, -R63, 1 ;  /* 0x3f8000003f457421 */ /* 0x001fe20000010100 */
[----:B------:R-:W-:Y:S01]  /*2990*/  FMUL.FTZ R27, R60, R63 ;  /* 0x0000003f3c1b7220 */ /* 0x000fe20000410000 */
[----:B------:R-:W-:Y:S01]  /*29a0*/  FADD.FTZ R60, R33, R30 ;  /* 0x0000001e213c7221 */ /* 0x000fe20000010000 */
[----:B------:R-:W-:Y:S01]  /*29b0*/  FMUL.FTZ R33, R40, R30 ;  /* 0x0000001e28217220 */ /* 0x000fe20000410000 */
[----:B------:R-:W-:Y:S01]  /*29c0*/  FFMA.FTZ R26, R26, R69, 1 ;  /* 0x3f8000001a1a7423 */ /* 0x000fe20000010045 */
[----:B------:R-:W-:Y:S01]  /*29d0*/  SHF.L.U32 R69, R17, 0x10, RZ ;  /* 0x0000001011457819 */ /* 0x000fe200000006ff */
[----:B------:R-:W-:Y:S01]  /*29e0*/  FADD.FTZ R60, R60, R29 ;  /* 0x0000001d3c3c7221 */ /* 0x000fe20000010000 */
[----:B------:R-:W-:Y:S01]  /*29f0*/  FFMA.FTZ R63, R25, R33, R68 ;  /* 0x00000021193f7223 */ /* 0x000fe20000010044 */
[----:B------:R-:W-:-:S02]  /*2a00*/  FMUL.FTZ R27, R27, R26 ;  /* 0x0000001a1b1b7220 */ /* 0x000fc40000410000 */
[----:B------:R-:W-:Y:S01]  /*2a10*/  FADD.FTZ R26, -R20, R69 ;  /* 0x00000045141a7221 */ /* 0x000fe20000010100 */
[----:B------:R-:W-:Y:S01]  /*2a20*/  FADD.FTZ R69, R62, R33 ;  /* 0x000000213e457221 */ /* 0x000fe20000010000 */
[----:B------:R-:W-:Y:S02]  /*2a30*/  SHF.L.U32 R33, R18, 0x10, RZ ;  /* 0x0000001012217819 */ /* 0x000fe400000006ff */
[----:B------:R-:W-:-:S04]  /*2a40*/  FMUL.FTZ R26, R26, R59 ;  /* 0x0000003b1a1a7220 */ /* 0x000fc80000410000 */
[----:B------:R-:W-:-:S04]  /*2a50*/  FFMA.FTZ R25, R40, R26, R41 ;  /* 0x0000001a28197223 */ /* 0x000fc80000010029 */
[----:B------:R-:W-:-:S06]  /*2a60*/  FMUL.FTZ R30, R25, -1.4426950216293334961 ;  /* 0xbfb8aa3b191e7820 */ /* 0x000fcc0000410000 */
        /* <DEDUP_REMOVED lines=8> */
[----:B------:R-:W-:-:S05]  /*2af0*/  SHF.L.U32 R33, R43, 0x10, RZ ;  /* 0x000000102b217819 */ /* 0x000fca00000006ff */
[----:B------:R-:W-:Y:S01]  /*2b00*/  FADD.FTZ R62, -R20, R33 ;  /* 0x00000021143e7221 */ /* 0x000fe20000010100 */
[-C--:B------:R-:W-:Y:S01]  /*2b10*/  FFMA.FTZ R33, R23, R28.reuse, R32 ;  /* 0x0000001c17217223 */ /* 0x080fe20000010020 */
[----:B------:R-:W-:Y:S02]  /*2b20*/  FMUL.FTZ R32, R21, R28 ;  /* 0x0000001c15207220 */ /* 0x000fe40000410000 */
[----:B------:R-:W-:Y:S01]  /*2b30*/  FMUL.FTZ R28, R62, R59 ;  /* 0x0000003b3e1c7220 */ /* 0x000fe20000410000 */
[----:B------:R-:W-:Y:S01]  /*2b40*/  SHF.L.U32 R62, R44, 0x10, RZ ;  /* 0x000000102c3e7819 */ /* 0x000fe200000006ff */
[----:B------:R-:W-:Y:S01]  /*2b50*/  FFMA.FTZ R63, R23, R32, R63 ;  /* 0x00000020173f7223 */ /* 0x000fe2000001003f */
        /* <DEDUP_REMOVED lines=9> */
[----:B------:R-:W-:Y:S01]  /*2bf0*/  FMUL.FTZ R32, R40, R29 ;  /* 0x0000001d28207220 */ /* 0x000fe20000410000 */
[----:B------:R-:W-:Y:S02]  /*2c00*/  FFMA.FTZ R29, R24, R27, R33 ;  /* 0x0000001b181d7223 */ /* 0x000fe40000010021 */
[----:B------:R-:W-:Y:S01]  /*2c10*/  FMUL.FTZ R62, R62, R23 ;  /* 0x000000173e3e7220 */ /* 0x000fe20000410000 */
[----:B------:R-:W-:Y:S01]  /*2c20*/  FFMA.FTZ R22, R22, R32, R63 ;  /* 0x0000002016167223 */ /* 0x000fe2000001003f */
[----:B------:R-:W-:Y:S01]  /*2c30*/  FADD.FTZ R32, R69, R32 ;  /* 0x0000002045207221 */ /* 0x000fe20000010000 */
[----:B------:R-:W-:Y:S01]  /*2c40*/  FMUL.FTZ R23, R21, R27 ;  /* 0x0000001b15177220 */ /* 0x000fe20000410000 */
[----:B------:R-:W-:-:S03]  /*2c50*/  FADD.FTZ R27, R30, R27 ;  /* 0x0000001b1e1b7221 */ /* 0x000fc60000010000 */
[----:B------:R-:W-:Y:S01]  /*2c60*/  FFMA.FTZ R33, R24, R23, R22 ;  /* 0x0000001718217223 */ /* 0x000fe20000010016 */
[----:B------:R-:W-:Y:S01]  /*2c70*/  FADD.FTZ R32, R23, R32 ;  /* 0x0000002017207221 */ /* 0x000fe20000010000 */
[-C--:B------:R-:W-:Y:S01]  /*2c80*/  FMUL.FTZ R23, R40, R25.reuse ;  /* 0x0000001928177220 */ /* 0x080fe20000410000 */
[C---:B------:R-:W-:Y:S01]  /*2c90*/  FFMA.FTZ R24, R26.reuse, R25, R31 ;  /* 0x000000191a187223 */ /* 0x040fe2000001001f */
[----:B------:R-:W-:Y:S02]  /*2ca0*/  FADD.FTZ R27, R27, R62 ;  /* 0x0000003e1b1b7221 */ /* 0x000fe40000010000 */
[----:B------:R-:W-:Y:S01]  /*2cb0*/  FFMA.FTZ R35, R26, R23, R33 ;  /* 0x000000171a237223 */ /* 0x000fe20000010021 */
[-C--:B------:R-:W-:Y:S01]  /*2cc0*/  FMUL.FTZ R33, R21, R62.reuse ;  /* 0x0000003e15217220 */ /* 0x080fe20000410000 */
[----:B------:R-:W-:Y:S01]  /*2cd0*/  FADD.FTZ R32, R32, R23 ;  /* 0x0000001720207221 */ /* 0x000fe20000010000 */
[----:B------:R-:W-:Y:S01]  /*2ce0*/  FADD.FTZ R26, R60, R25 ;  /* 0x000000193c1a7221 */ /* 0x000fe20000010000 */
[C---:B------:R-:W-:Y:S01]  /*2cf0*/  FFMA.FTZ R25, R28.reuse, R62, R29 ;  /* 0x0000003e1c197223 */ /* 0x040fe2000001001d */
[----:B------:R-:W-:Y:S01]  /*2d00*/  FFMA.FTZ R23, R28, R33, R35 ;  /* 0x000000211c177223 */ /* 0x000fe20000010023 */
[----:B------:R-:W-:-:S07]  /*2d10*/  FADD.FTZ R33, R33, R32 ;  /* 0x0000002021217221 */ /* 0x000fce0000010000 */
.L_x_251:
        /* <DEDUP_REMOVED lines=45> */
.L_x_253:
[----:B------:R-:W-:Y:S05]  /*2ff0*/  BSYNC.RECONVERGENT B0 ;  /* 0x0000000000007941 */ /* 0x000fea0003800200 */
.L_x_252:
[----:B------:R-:W-:Y:S06]  /*3000*/  BAR.SYNC.DEFER_BLOCKING 0x0 ;  /* 0x0000000000007b1d */ /* 0x000fec0000010000 */
[----:B------:R-:W-:Y:S04]  /*3010*/  BSSY.RECONVERGENT B0, `(.L_x_254) ;  /* 0x0000033000007945 */ /* 0x000fe80003800200 */
[----:B------:R-:W-:Y:S05]  /*3020*/  @P1 BRA `(.L_x_255) ;  /* 0x0000000000c41947 */ /* 0x000fea0003800000 */
[----:B------:R-:W-:-:S09]  /*3030*/  ULEA UR4, UR8, UR5, 0x18 ;  /* 0x0000000508047291 */ /* 0x000fd2000f8ec0ff */
[----:B-123--:R-:W1:Y:S04]  /*3040*/  LDS.128 R28, [UR4+0x20] ;  /* 0x00002004ff1c7984 */ /* 0x00ee680008000c00 */
[----:B------:R-:W2:Y:S01]  /*3050*/  LDS.128 R32, [UR4+0x30] ;  /* 0x00003004ff207984 */ /* 0x000ea20008000c00 */
[----:B-1----:R-:W-:Y:S01]  /*3060*/  FADD.FTZ R63, R22, R28 ;  /* 0x0000001c163f7221 */ /* 0x002fe20000010000 */
[----:B0-----:R-:W-:-:S03]  /*3070*/  FADD.FTZ R22, R23, R29 ;  /* 0x0000001d17167221 */ /* 0x001fc60000010000 */
        /* <DEDUP_REMOVED lines=34> */
[----:B------:R-:W-:Y:S02]  /*32a0*/  FADD.FTZ R32, R22, R33 ;  /* 0x0000002116207221 */ /* 0x000fe40000010000 */
[----:B------:R-:W1:Y:S01]  /*32b0*/  LDS.64 R22, [UR4+0xb0] ;  /* 0x0000b004ff167984 */ /* 0x000e620008000a00 */
[----:B------:R-:W-:Y:S01]  /*32c0*/  FADD.FTZ R63, R63, R34 ;  /* 0x000000223f3f7221 */ /* 0x000fe20000010000 */
[----:B------:R-:W-:-:S03]  /*32d0*/  FADD.FTZ R32, R32, R35 ;  /* 0x0000002320207221 */ /* 0x000fc60000010000 */
[----:B0-----:R-:W-:Y:S01]  /*32e0*/  FADD.FTZ R63, R63, R28 ;  /* 0x0000001c3f3f7221 */ /* 0x001fe20000010000 */
[----:B------:R-:W-:-:S03]  /*32f0*/  FADD.FTZ R32, R32, R29 ;  /* 0x0000001d20207221 */ /* 0x000fc60000010000 */
[----:B------:R-:W-:Y:S01]  /*3300*/  FADD.FTZ R63, R63, R30 ;  /* 0x0000001e3f3f7221 */ /* 0x000fe20000010000 */
[----:B------:R-:W-:-:S03]  /*3310*/  FADD.FTZ R32, R32, R31 ;  /* 0x0000001f20207221 */ /* 0x000fc60000010000 */
[----:B-1----:R-:W-:Y:S01]  /*3320*/  FADD.FTZ R22, R63, R22 ;  /* 0x000000163f167221 */ /* 0x002fe20000010000 */
[----:B------:R-:W-:-:S07]  /*3330*/  FADD.FTZ R23, R32, R23 ;  /* 0x0000001720177221 */ /* 0x000fce0000010000 */
.L_x_255:
[----:B------:R-:W-:Y:S05]  /*3340*/  BSYNC.RECONVERGENT B0 ;  /* 0x0000000000007941 */ /* 0x000fea0003800200 */
.L_x_254:
        /* <DEDUP_REMOVED lines=78> */
.L_x_257:
[----:B------:R-:W-:Y:S05]  /*3830*/  BSYNC.RECONVERGENT B0 ;  /* 0x0000000000007941 */ /* 0x000fea0003800200 */
.L_x_256:
[----:B------:R-:W4:Y:S01]  /*3840*/  LDC R32, c[0x0][0x374] ;  /* 0x0000dd00ff207b82 */ /* 0x000f220000000800 */
[----:B------:R-:W-:Y:S01]  /*3850*/  BSSY.RECONVERGENT B0, `(.L_x_258) ;  /* 0x000001f000007945 */ /* 0x000fe20003800200 */
[----:B------:R-:W-:-:S06]  /*3860*/  IMAD R61, R61, 0x28, R60 ;  /* 0x000000283d3d7824 */ /* 0x000fcc00078e023c */
[----:B------:R-:W5:Y:S02]  /*3870*/  LDC R33, c[0x0][0x370] ;  /* 0x0000dc00ff217b82 */ /* 0x000f640000000800 */
[----:B-----5:R-:W-:Y:S01]  /*3880*/  ISETP.GE.U32.AND P0, PT, R33, 0x2, PT ;  /* 0x000000022100780c */ /* 0x020fe20003f06070 */
[----:B----4-:R-:W-:-:S12]  /*3890*/  @P3 BRA `(.L_x_259) ;  /* 0x0000000000683947 */ /* 0x010fd80003800000 */
[----:B-1-3--:R-:W2:Y:S08]  /*38a0*/  LDC.64 R28, c[0x0][0x3f8] ;  /* 0x0000fe00ff1c7b82 */ /* 0x00aeb00000000a00 */
[----:B------:R-:W1:Y:S01]  /*38b0*/  LDC.64 R34, c[0x0][0x3d8] ;  /* 0x0000f600ff227b82 */ /* 0x000e620000000a00 */
[----:B--2---:R-:W-:Y:S01]  /*38c0*/  IMAD.WIDE.U32 R30, R28, 0x3, RZ ;  /* 0x000000031c1e7825 */ /* 0x004fe200078e00ff */
[----:B------:R-:W-:-:S04]  /*38d0*/  LEA R63, R29, R29, 0x1 ;  /* 0x0000001d1d3f7211 */ /* 0x000fc800078e08ff */
[----:B------:R-:W-:Y:S01]  /*38e0*/  IADD3 R63, PT, PT, R31, R63, RZ ;  /* 0x0000003f1f3f7210 */ /* 0x000fe20007ffe0ff */
[----:B-1----:R-:W-:-:S03]  /*38f0*/  IMAD.WIDE R34, R61, 0x4, R34 ;  /* 0x000000043d227825 */ /* 0x002fc600078e0222 */
        /* <DEDUP_REMOVED lines=20> */
.L_x_259:
[----:B------:R-:W-:Y:S05]  /*3a40*/  BSYNC.RECONVERGENT B0 ;  /* 0x0000000000007941 */ /* 0x000fea0003800200 */
.L_x_258:
        /* <DEDUP_REMOVED lines=12> */
[----:B-1----:R-:W-:Y:S01]  /*3b10*/  IMAD R29, R3, R32, R61 ;  /* 0x00000020031d7224 */ /* 0x002fe200078e023d */
[----:B------:R-:W-:Y:S02]  /*3b20*/  IADD3 R27, PT, PT, R26, R61, RZ ;  /* 0x0000003d1a1b7210 */ /* 0x000fe40007ffe0ff */
[----:B--2---:R-:W-:-:S04]  /*3b30*/  SEL R31, R33, RZ, !P0 ;  /* 0x000000ff211f7207 */ /* 0x004fc80004000000 */
        /* <DEDUP_REMOVED lines=10> */
.L_x_262:
[----:B0-----:R-:W2:Y:S04]  /*3be0*/  LDG.E.STRONG.GPU R26, desc[UR6][R24.64] ;  /* 0x00000006181a7981 */ /* 0x001ea8000c1ef900 */
[----:B--2---:R-:W-:Y:S01]  /*3bf0*/  CCTL.IVALL ;  /* 0x00000000ff00798f */ /* 0x004fe20002000000 */
[----:B------:R-:W-:Y:S05]  /*3c00*/  YIELD ;  /* 0x0000000000007946 */ /* 0x000fea0003800000 */
[----:B------:R-:W-:-:S13]  /*3c10*/  ISETP.NE.AND P0, PT, R26, R31, PT ;  /* 0x0000001f1a00720c */ /* 0x000fda0003f05270 */
[----:B------:R-:W-:Y:S05]  /*3c20*/  @P0 BRA `(.L_x_262) ;  /* 0xfffffffc00ec0947 */ /* 0x000fea000383ffff */
.L_x_261:
[----:B------:R-:W-:Y:S05]  /*3c30*/  WARPSYNC.ALL ;  /* 0x0000000000007948 */ /* 0x000fea0003800000 */
[----:B------:R-:W-:Y:S01]  /*3c40*/  BAR.SYNC.DEFER_BLOCKING 0x0 ;  /* 0x0000000000007b1d */ /* 0x000fe20000010000 */
[----:B------:R-:W-:-:S05]  /*3c50*/  HFMA2 R60, -RZ, RZ, 0, 0 ;  /* 0x00000000ff3c7431 */ /* 0x000fca00000001ff */
[----:B------:R-:W-:Y:S05]  /*3c60*/  @!P2 BRA `(.L_x_263) ;  /* 0x00000004001ca947 */ /* 0x000fea0003800000 */
[C-C-:B------:R-:W-:Y:S01]  /*3c70*/  IMAD R63, R32.reuse, 0x3, R61.reuse ;  /* 0x00000003203f7824 */ /* 0x140fe200078e023d */
[CC--:B------:R-:W-:Y:S01]  /*3c80*/  LEA R75, R32.reuse, R61.reuse, 0x1 ;  /* 0x0000003d204b7211 */ /* 0x0c0fe200078e08ff */
[C-C-:B------:R-:W-:Y:S01]  /*3c90*/  IMAD R73, R32.reuse, 0x6, R61.reuse ;  /* 0x0000000620497824 */ /* 0x140fe200078e023d */
[CC--:B--2---:R-:W-:Y:S01]  /*3ca0*/  LEA R31, R32.reuse, R61.reuse, 0x2 ;  /* 0x0000003d201f7211 */ /* 0x0c4fe200078e10ff */
[C-C-:B------:R-:W-:Y:S01]  /*3cb0*/  IMAD R69, R32.reuse, 0x7, R61.reuse ;  /* 0x0000000720457824 */ /* 0x140fe200078e023d */
[----:B------:R-:W-:Y:S01]  /*3cc0*/  IADD3 R79, PT, PT, R61, R32, RZ ;  /* 0x000000203d4f7210 */ /* 0x000fe20007ffe0ff */
[----:B------:R-:W-:Y:S01]  /*3cd0*/  IMAD R71, R32, 0x5, R61 ;  /* 0x0000000520477824 */ /* 0x000fe200078e023d */
[----:B------:R-:W-:Y:S01]  /*3ce0*/  IADD3 R60, PT, PT, -R3, RZ, RZ ;  /* 0x000000ff033c7210 */ /* 0x000fe20007ffe1ff */
[----:B------:R-:W-:Y:S01]  /*3cf0*/  UMOV UR4, URZ ;  /* 0x000000ff00047c82 */ /* 0x000fe20008000000 */
[----:B------:R-:W-:Y:S02]  /*3d00*/  MOV R77, R61 ;  /* 0x0000003d004d7202 */ /* 0x000fe40000000f00 */
[----:B------:R-:W-:-:S07]  /*3d10*/  LOP3.LUT R30, R33, 0x7ffffff8, RZ, 0xc0, !PT ;  /* 0x7ffffff8211e7812 */ /* 0x000fce00078ec0ff */
.L_x_264:
[----:B------:R-:W-:-:S13]  /*3d20*/  ISETP.EQ.OR P0, PT, R60, RZ, P1 ;  /* 0x000000ff3c00720c */ /* 0x000fda0000f02670 */
[----:B0-----:R-:W-:-:S05]  /*3d30*/  @!P0 IMAD.WIDE.U32 R26, R77, 0x8, R34 ;  /* 0x000000084d1a8825 */ /* 0x001fca00078e0022 */
[----:B------:R-:W3:Y:S01]  /*3d40*/  @!P0 LDG.E.64 R24, desc[UR6][R26.64] ;  /* 0x000000061a188981 */ /* 0x000ee2000c1e1b00 */
[----:B------:R-:W-:Y:S01]  /*3d50*/  UIADD3 UR5, UPT, UPT, UR4, 0x1, URZ ;  /* 0x0000000104057890 */ /* 0x000fe2000fffe0ff */
[----:B---3--:R-:W-:Y:S01]  /*3d60*/  @!P0 FADD.FTZ R22, R22, R24 ;  /* 0x0000001816168221 */ /* 0x008fe20000010000 */
[----:B------:R-:W-:-:S04]  /*3d70*/  @!P0 FADD.FTZ R23, R23, R25 ;  /* 0x0000001917178221 */ /* 0x000fc80000010000 */
[----:B------:R-:W-:-:S13]  /*3d80*/  ISETP.EQ.OR P0, PT, R3, UR5, P1 ;  /* 0x0000000503007c0c */ /* 0x000fda0008f02670 */
[----:B-1----:R-:W-:-:S05]  /*3d90*/  @!P0 IMAD.WIDE.U32 R28, R79, 0x8, R34 ;  /* 0x000000084f1c8825 */ /* 0x002fca00078e0022 */
        /* <DEDUP_REMOVED lines=52> */
.L_x_263:
        /* <DEDUP_REMOVED lines=10> */
[----:B------:R-:W-:-:S03]  /*4180*/  IADD3 R30, PT, PT, R60, 0x3, RZ ;  /* 0x000000033c1e7810 */ /* 0x000fc60007ffe0ff */
[----:B------:R-:W-:Y:S01]  /*4190*/  @!P0 IMAD R25, R60, R32, R61 ;  /* 0x000000203c198224 */ /* 0x000fe200078e023d */
[----:B------:R-:W-:-:S03]  /*41a0*/  ISETP.EQ.OR P4, PT, R30, R3, P1 ;  /* 0x000000031e00720c */ /* 0x000fc60000f82670 */
[----:B------:R-:W-:-:S04]  /*41b0*/  @!P0 IMAD.WIDE.U32 R24, R25, 0x8, R34 ;  /* 0x0000000819188825 */ /* 0x000fc800078e0022 */
[-CC-:B------:R-:W-:Y:S02]  /*41c0*/  @!P2 IMAD R27, R26, R32.reuse, R61.reuse ;  /* 0x000000201a1ba224 */ /* 0x180fe400078e023d */
[----:B-1----:R-:W-:Y:S01]  /*41d0*/  @!P3 IMAD R29, R28, R32, R61 ;  /* 0x000000201c1db224 */ /* 0x002fe200078e023d */
[----:B------:R-:W3:Y:S01]  /*41e0*/  @!P0 LDG.E.64 R24, desc[UR6][R24.64] ;  /* 0x0000000618188981 */ /* 0x000ee2000c1e1b00 */
[----:B------:R-:W-:-:S04]  /*41f0*/  @!P2 IMAD.WIDE.U32 R26, R27, 0x8, R34 ;  /* 0x000000081b1aa825 */ /* 0x000fc800078e0022 */
[----:B------:R-:W-:Y:S02]  /*4200*/  @!P3 IMAD.WIDE.U32 R28, R29, 0x8, R34 ;  /* 0x000000081d1cb825 */ /* 0x000fe400078e0022 */
[----:B------:R-:W4:Y:S02]  /*4210*/  @!P2 LDG.E.64 R26, desc[UR6][R26.64] ;  /* 0x000000061a1aa981 */ /* 0x000f24000c1e1b00 */
[----:B--2---:R-:W-:Y:S02]  /*4220*/  @!P4 IMAD R31, R30, R32, R61 ;  /* 0x000000201e1fc224 */ /* 0x004fe400078e023d */
[----:B------:R-:W2:Y:S02]  /*4230*/  @!P3 LDG.E.64 R28, desc[UR6][R28.64] ;  /* 0x000000061c1cb981 */ /* 0x000ea4000c1e1b00 */
[----:B------:R-:W-:-:S06]  /*4240*/  @!P4 IMAD.WIDE.U32 R30, R31, 0x8, R34 ;  /* 0x000000081f1ec825 */ /* 0x000fcc00078e0022 */
[----:B------:R-:W5:Y:S01]  /*4250*/  @!P4 LDG.E.64 R30, desc[UR6][R30.64] ;  /* 0x000000061e1ec981 */ /* 0x000f62000c1e1b00 */
[----:B------:R-:W-:Y:S01]  /*4260*/  IADD3 R60, PT, PT, R60, 0x4, RZ ;  /* 0x000000043c3c7810 */ /* 0x000fe20007ffe0ff */
[----:B---3--:R-:W-:Y:S01]  /*4270*/  @!P0 FADD.FTZ R22, R22, R24 ;  /* 0x0000001816168221 */ /* 0x008fe20000010000 */
[----:B------:R-:W-:-:S03]  /*4280*/  @!P0 FADD.FTZ R23, R23, R25 ;  /* 0x0000001917178221 */ /* 0x000fc60000010000 */
[----:B----4-:R-:W-:Y:S01]  /*4290*/  @!P2 FADD.FTZ R22, R22, R26 ;  /* 0x0000001a1616a221 */ /* 0x010fe20000010000 */
[----:B------:R-:W-:-:S03]  /*42a0*/  @!P2 FADD.FTZ R23, R23, R27 ;  /* 0x0000001b1717a221 */ /* 0x000fc60000010000 */
[----:B--2---:R-:W-:Y:S01]  /*42b0*/  @!P3 FADD.FTZ R22, R22, R28 ;  /* 0x0000001c1616b221 */ /* 0x004fe20000010000 */
[----:B------:R-:W-:-:S03]  /*42c0*/  @!P3 FADD.FTZ R23, R23, R29 ;  /* 0x0000001d1717b221 */ /* 0x000fc60000010000 */
[----:B-----5:R-:W-:Y:S01]  /*42d0*/  @!P4 FADD.FTZ R22, R22, R30 ;  /* 0x0000001e1616c221 */ /* 0x020fe20000010000 */
[----:B------:R-:W-:-:S07]  /*42e0*/  @!P4 FADD.FTZ R23, R23, R31 ;  /* 0x0000001f1717c221 */ /* 0x000fce0000010000 */
.L_x_265:
        /* <DEDUP_REMOVED lines=19> */
.L_x_266:
        /* <DEDUP_REMOVED lines=9> */
.L_x_267:
[----:B------:R-:W-:Y:S05]  /*44b0*/  BSYNC.RECONVERGENT B0 ;  /* 0x0000000000007941 */ /* 0x000fea0003800200 */
.L_x_260:
[----:B------:R-:W5:Y:S01]  /*44c0*/  S2UR UR5, SR_CgaCtaId ;  /* 0x00000000000579c3 */ /* 0x000f620000008800 */
[----:B------:R-:W-:Y:S01]  /*44d0*/  UMOV UR4, 0x400 ;  /* 0x0000040000047882 */ /* 0x000fe20000000000 */
[----:B----4-:R-:W-:Y:S02]  /*44e0*/  SHF.L.U32 R27, R19, 0x10, RZ ;  /* 0x00000010131b7819 */ /* 0x010fe400000006ff */
[----:B------:R-:W-:Y:S02]  /*44f0*/  SHF.L.U32 R57, R57, 0x10, RZ ;  /* 0x0000001039397819 */ /* 0x000fe400000006ff */
[----:B------:R-:W-:Y:S02]  /*4500*/  SHF.L.U32 R19, R4, 0x10, RZ ;  /* 0x0000001004137819 */ /* 0x000fe400000006ff */
[----:B------:R-:W-:Y:S01]  /*4510*/  SHF.L.U32 R33, R5, 0x10, RZ ;  /* 0x0000001005217819 */ /* 0x000fe200000006ff */
[----:B------:R-:W-:Y:S01]  /*4520*/  FADD.FTZ R26, -R20, R57 ;  /* 0x00000039141a7221 */ /* 0x000fe20000010100 */
[----:B------:R-:W-:-:S02]  /*4530*/  SHF.L.U32 R4, R58, 0x10, RZ ;  /* 0x000000103a047819 */ /* 0x000fc400000006ff */
[----:B------:R-:W-:Y:S01]  /*4540*/  SHF.L.U32 R55, R55, 0x10, RZ ;  /* 0x0000001037377819 */ /* 0x000fe200000006ff */
[----:B------:R-:W-:Y:S01]  /*4550*/  FMUL.FTZ R5, R26, R59 ;  /* 0x0000003b1a057220 */ /* 0x000fe20000410000 */
[----:B------:R-:W-:Y:S02]  /*4560*/  SHF.L.U32 R35, R7, 0x10, RZ ;  /* 0x0000001007237819 */ /* 0x000fe400000006ff */
[----:B------:R-:W-:Y:S01]  /*4570*/  SHF.L.U32 R53, R53, 0x10, RZ ;  /* 0x0000001035357819 */ /* 0x000fe200000006ff */
[----:B-----5:R-:W-:Y:S01]  /*4580*/  ULEA UR4, UR5, UR4, 0x18 ;  /* 0x0000000405047291 */ /* 0x020fe2000f8ec0ff */
[----:B------:R-:W4:Y:S08]  /*4590*/  LDCU.U8 UR5, c[0x0][0x414] ;  /* 0x00008280ff0577ac */ /* 0x000f300008000000 */
[----:B------:R0:W-:Y:S01]  /*45a0*/  @!P1 STS.64 [UR4+0xc0], R22 ;  /* 0x0000c016ff009988 */ /* 0x0001e20008000a04 */
[----:B------:R-:W-:Y:S01]  /*45b0*/  BAR.SYNC.DEFER_BLOCKING 0x0 ;  /* 0x0000000000007b1d */ /* 0x000fe20000010000 */
[----:B0--3--:R-:W-:Y:S01]  /*45c0*/  FADD.FTZ R22, -R20, R27 ;  /* 0x0000001b14167221 */ /* 0x009fe20000010100 */
[----:B----4-:R-:W-:-:S03]  /*45d0*/  UISETP.NE.AND UP0, UPT, UR5, URZ, UPT ;  /* 0x000000ff0500728c */ /* 0x010fc6000bf05270 */
[----:B------:R-:W-:Y:S01]  /*45e0*/  FMUL.FTZ R22, R22, R59 ;  /* 0x0000003b16167220 */ /* 0x000fe20000410000 */
        /* <DEDUP_REMOVED lines=23> */
.L_x_268:
        /* <DEDUP_REMOVED lines=12> */
[----:B------:R-:W-:Y:S01]  /*4820*/  FADD.FTZ R80, -R20, R55 ;  /* 0x0000003714507221 */ /* 0x000fe20000010100 */
[----:B------:R-:W-:Y:S01]  /*4830*/  SHF.L.U32 R47, R47, 0x10, RZ ;  /* 0x000000102f2f7819 */ /* 0x000fe200000006ff */
[C-C-:B------:R-:W-:Y:S01]  /*4840*/  FFMA.FTZ R11, R24.reuse, R22, R25.reuse ;  /* 0x00000016180b7223 */ /* 0x140fe20000010019 */
[----:B------:R-:W-:Y:S01]  /*4850*/  SHF.L.U32 R45, R45, 0x10, RZ ;  /* 0x000000102d2d7819 */ /* 0x000fe200000006ff */
[----:B------:R-:W-:Y:S01]  /*4860*/  FFMA.FTZ R76, R24, R5, R25 ;  /* 0x00000005184c7223 */ /* 0x000fe20000010019 */
[----:B------:R-:W-:Y:S01]  /*4870*/  SHF.L.U32 R17, R17, 0x10, RZ ;  /* 0x0000001011117819 */ /* 0x000fe200000006ff */
[----:B0-----:R-:W-:Y:S01]  /*4880*/  IMAD R3, R3, UR4, R38 ;  /* 0x0000000403037c24 */ /* 0x001fe2000f8e0226 */
[----:B------:R-:W-:Y:S01]  /*4890*/  SHF.L.U32 R43, R43, 0x10, RZ ;  /* 0x000000102b2b7819 */ /* 0x000fe200000006ff */
[----:B------:R-:W-:Y:S01]  /*48a0*/  BSSY.RECONVERGENT B0, `(.L_x_269) ;  /* 0x0000024000007945 */ /* 0x000fe20003800200 */
[C---:B------:R-:W-:Y:S01]  /*48b0*/  FADD.FTZ R34, -R20.reuse, R15 ;  /* 0x0000000f14227221 */ /* 0x040fe20000010100 */
[C---:B------:R-:W-:Y:S01]  /*48c0*/  FADD.FTZ R74, -R20.reuse, R35 ;  /* 0x00000023144a7221 */ /* 0x040fe20000010100 */
[C---:B---3--:R-:W-:Y:S01]  /*48d0*/  ISETP.GE.U32.AND P0, PT, R3.reuse, UR8, PT ;  /* 0x0000000803007c0c */ /* 0x048fe2000bf06070 */
[C---:B------:R-:W-:Y:S01]  /*48e0*/  FADD.FTZ R26, -R20.reuse, R53 ;  /* 0x00000035141a7221 */ /* 0x040fe20000010100 */
[----:B------:R-:W-:Y:S01]  /*48f0*/  SHF.R.S32.HI R13, RZ, 0x1f, R3 ;  /* 0x0000001fff0d7819 */ /* 0x000fe20000011403 */
[C---:B------:R-:W-:Y:S01]  /*4900*/  FADD.FTZ R68, -R20.reuse, R51 ;  /* 0x0000003314447221 */ /* 0x040fe20000010100 */
[----:B------:R-:W-:Y:S01]  /*4910*/  IADD3 R7, PT, PT, R3, 0x10, RZ ;  /* 0x0000001003077810 */ /* 0x000fe20007ffe0ff */
[C---:B------:R-:W-:Y:S01]  /*4920*/  FADD.FTZ R62, -R20.reuse, R49 ;  /* 0x00000031143e7221 */ /* 0x040fe20000010100 */
[----:B------:R-:W-:Y:S01]  /*4930*/  ISETP.GE.AND.EX P0, PT, R13, UR9, PT, P0 ;  /* 0x000000090d007c0c */ /* 0x000fe2000bf06300 */
[C---:B------:R-:W-:Y:S01]  /*4940*/  FADD.FTZ R58, -R20.reuse, R47 ;  /* 0x0000002f143a7221 */ /* 0x040fe20000010100 */
[----:B------:R-:W-:Y:S01]  /*4950*/  ISETP.GE.U32.AND P1, PT, R7, UR8, PT ;  /* 0x0000000807007c0c */ /* 0x000fe2000bf26070 */
[C---:B------:R-:W-:Y:S01]  /*4960*/  FADD.FTZ R28, -R20.reuse, R45 ;  /* 0x0000002d141c7221 */ /* 0x040fe20000010100 */
[----:B------:R-:W-:Y:S01]  /*4970*/  SHF.R.S32.HI R9, RZ, 0x1f, R7 ;  /* 0x0000001fff097819 */ /* 0x000fe20000011407 */
[----:B------:R-:W-:Y:S01]  /*4980*/  FADD.FTZ R30, -R20, R17 ;  /* 0x00000011141e7221 */ /* 0x000fe20000010100 */
[----:B------:R-:W-:Y:S01]  /*4990*/  FMUL.FTZ R15, R78, R59 ;  /* 0x0000003b4e0f7220 */ /* 0x000fe20000410000 */
[----:B------:R-:W-:Y:S01]  /*49a0*/  FADD.FTZ R20, -R20, R43 ;  /* 0x0000002b14147221 */ /* 0x000fe20000010100 */
[----:B------:R-:W-:Y:S01]  /*49b0*/  ISETP.GE.AND.EX P1, PT, R9, UR9, PT, P1 ;  /* 0x0000000909007c0c */ /* 0x000fe2000bf26310 */
[----:B------:R-:W-:Y:S01]  /*49c0*/  FFMA.FTZ R22, R40, R19, -R11 ;  /* 0x0000001328167223 */ /* 0x000fe2000001080b */
[----:B------:R-:W-:Y:S01]  /*49d0*/  FMUL.FTZ R80, R80, R59 ;  /* 0x0000003b50507220 */ /* 0x000fe20000410000 */
[----:B------:R-:W-:-:S02]  /*49e0*/  FFMA.FTZ R78, R21, R4, -R76 ;  /* 0x00000004154e7223 */ /* 0x000fc4000001084c */
[----:B------:R-:W-:Y:S08]  /*49f0*/  @P0 BRA `(.L_x_270) ;  /* 0x0000000000380947 */ /* 0x000ff00003800000 */
[----:B------:R-:W0:Y:S01]  /*4a00*/  LDCU.64 UR10, c[0x0][0x3f8] ;  /* 0x00007f00ff0a77ac */ /* 0x000e220008000a00 */
[----:B------:R-:W-:Y:S01]  /*4a10*/  MOV R4, R64 ;  /* 0x0000004000047202 */ /* 0x000fe20000000f00 */
[----:B------:R-:W-:Y:S01]  /*4a20*/  FMUL.FTZ R11, R78, R59 ;  /* 0x0000003b4e0b7220 */ /* 0x000fe20000410000 */
[----:B------:R-:W-:Y:S01]  /*4a30*/  MOV R5, R67 ;  /* 0x0000004300057202 */ /* 0x000fe20000000f00 */
[----:B------:R-:W3:Y:S01]  /*4a40*/  LDCU.64 UR4, c[0x0][0x380] ;  /* 0x00007000ff0477ac */ /* 0x000ee20008000a00 */
[----:B0-----:R-:W-:Y:S02]  /*4a50*/  IMAD R76, R13, UR10, RZ ;  /* 0x0000000a0d4c7c24 */ /* 0x001fe4000f8e02ff */
[----:B------:R-:W-:-:S04]  /*4a60*/  IMAD.WIDE.U32 R4, R3, UR10, R4 ;  /* 0x0000000a03047c25 */ /* 0x000fc8000f8e0004 */
[----:B------:R-:W-:Y:S02]  /*4a70*/  IMAD R13, R3, UR11, R76 ;  /* 0x0000000b030d7c24 */ /* 0x000fe4000f8e024c */
[----:B------:R-:W-:Y:S01]  /*4a80*/  FMUL.FTZ R76, R22, R59 ;  /* 0x0000003b164c7220 */ /* 0x000fe20000410000 */
[C---:B---3--:R-:W-:Y:S02]  /*4a90*/  LEA R22, P0, R4.reuse, UR4, 0x1 ;  /* 0x0000000404167c11 */ /* 0x048fe4000f8008ff */
[----:B------:R-:W-:Y:S02]  /*4aa0*/  IADD3 R13, PT, PT, R5, R13, RZ ;  /* 0x0000000d050d7210 */ /* 0x000fe40007ffe0ff */
[----:B------:R-:W-:Y:S02]  /*4ab0*/  F2FP.BF16.F32.PACK_AB R11, R11, R76 ;  /* 0x0000004c0b0b723e */ /* 0x000fe400000010ff */
[----:B------:R-:W-:-:S05]  /*4ac0*/  LEA.HI.X R23, R4, UR5, R13, 0x1, P0 ;  /* 0x0000000504177c11 */ /* 0x000fca00080f0c0d */
[----:B------:R0:W-:Y:S02]  /*4ad0*/  STG.E desc[UR6][R22.64], R11 ;  /* 0x0000000b16007986 */ /* 0x0001e4000c101906 */
.L_x_270:
[----:B------:R-:W-:Y:S05]  /*4ae0*/  BSYNC.RECONVERGENT B0 ;  /* 0x0000000000007941 */ /* 0x000fea0003800200 */
.L_x_269:
[----:B------:R-:W-:Y:S01]  /*4af0*/  SHF.L.U32 R5, R6, 0x10, RZ ;  /* 0x0000001006057819 */ /* 0x000fe200000006ff */
[C-C-:B------:R-:W-:Y:S01]  /*4b00*/  FFMA.FTZ R27, R24.reuse, R15, R25.reuse ;  /* 0x0000000f181b7223 */ /* 0x140fe20000010019 */
[----:B------:R-:W-:Y:S01]  /*4b10*/  FFMA.FTZ R76, R24, R80, R25 ;  /* 0x00000050184c7223 */ /* 0x000fe20000010019 */
[----:B------:R-:W-:Y:S01]  /*4b20*/  SHF.L.U32 R56, R56, 0x10, RZ ;  /* 0x0000001038387819 */ /* 0x000fe200000006ff */
[----:B------:R-:W-:Y:S06]  /*4b30*/  BRA.U !UP0, `(.L_x_271) ;  /* 0x0000000108487547 */ /* 0x000fec000b800000 */
[----:B------:R-:W-:Y:S01]  /*4b40*/  FFMA.FTZ R6, R21, R80, R42 ;  /* 0x0000005015067223 */ /* 0x000fe2000001002a */
[----:B------:R-:W-:-:S03]  /*4b50*/  FFMA.FTZ R4, R40, R15, R41 ;  /* 0x0000000f28047223 */ /* 0x000fc60000010029 */
[----:B------:R-:W-:Y:S01]  /*4b60*/  FMUL.FTZ R15, R6, -1.4426950216293334961 ;  /* 0xbfb8aa3b060f7820 */ /* 0x000fe20000410000 */
[----:B0-----:R-:W-:-:S05]  /*4b70*/  FMUL.FTZ R11, R4, -1.4426950216293334961 ;  /* 0xbfb8aa3b040b7820 */ /* 0x001fca0000410000 */
[----:B------:R-:W0:Y:S04]  /*4b80*/  MUFU.EX2 R15, R15 ;  /* 0x0000000f000f7308 */ /* 0x000e280000000800 */
[----:B------:R-:W3:Y:S01]  /*4b90*/  MUFU.EX2 R11, R11 ;  /* 0x0000000b000b7308 */ /* 0x000ee20000000800 */
[----:B0-----:R-:W-:Y:S01]  /*4ba0*/  FADD.FTZ R17, R15, 1 ;  /* 0x3f8000000f117421 */ /* 0x001fe20000010000 */
[----:B---3--:R-:W-:-:S05]  /*4bb0*/  FADD.FTZ R13, R11, 1 ;  /* 0x3f8000000b0d7421 */ /* 0x008fca0000010000 */
[----:B------:R-:W0:Y:S08]  /*4bc0*/  MUFU.RCP R17, R17 ;  /* 0x0000001100117308 */ /* 0x000e300000001000 */
[----:B------:R-:W3:Y:S01]  /*4bd0*/  MUFU.RCP R22, R13 ;  /* 0x0000000d00167308 */ /* 0x000ee20000001000 */
[----:B0-----:R-:W-:Y:S01]  /*4be0*/  FADD.FTZ R23, -R17, 1 ;  /* 0x3f80000011177421 */ /* 0x001fe20000010100 */
[----:B------:R-:W-:-:S03]  /*4bf0*/  FMUL.FTZ R56, R56, R17 ;  /* 0x0000001138387220 */ /* 0x000fc60000410000 */
[----:B------:R-:W-:Y:S01]  /*4c00*/  FFMA.FTZ R23, R6, R23, 1 ;  /* 0x3f80000006177423 */ /* 0x000fe20000010017 */
[----:B---3--:R-:W-:Y:S01]  /*4c10*/  FADD.FTZ R19, -R22, 1 ;  /* 0x3f80000016137421 */ /* 0x008fe20000010100 */
[----:B------:R-:W-:Y:S02]  /*4c20*/  FMUL.FTZ R5, R5, R22 ;  /* 0x0000001605057220 */ /* 0x000fe40000410000 */
[----:B------:R-:W-:Y:S01]  /*4c30*/  FMUL.FTZ R56, R56, R23 ;  /* 0x0000001738387220 */ /* 0x000fe20000410000 */
[----:B------:R-:W-:-:S04]  /*4c40*/  FFMA.FTZ R4, R4, R19, 1 ;  /* 0x3f80000004047423 */ /* 0x000fc80000010013 */
[----:B------:R-:W-:-:S07]  /*4c50*/  FMUL.FTZ R5, R5, R4 ;  /* 0x0000000405057220 */ /* 0x000fce0000410000 */
.L_x_271:
[----:B------:R-:W-:Y:S01]  /*4c60*/  BSSY.RECONVERGENT B0, `(.L_x_272) ;  /* 0x0000012000007945 */ /* 0x000fe20003800200 */
[----:B------:R-:W-:Y:S01]  /*4c70*/  FFMA.FTZ R6, R40, R5, -R27 ;  /* 0x0000000528067223 */ /* 0x000fe2000001081b */
[----:B------:R-:W-:Y:S02]  /*4c80*/  FFMA.FTZ R76, R21, R56, -R76 ;  /* 0x00000038154c7223 */ /* 0x000fe4000001084c */
[----:B------:R-:W-:Y:S05]  /*4c90*/  @P1 BRA `(.L_x_273) ;  /* 0x0000000000381947 */ /* 0x000fea0003800000 */
[----:B------:R-:W0:Y:S01]  /*4ca0*/  LDCU.64 UR4, c[0x0][0x3f8] ;  /* 0x00007f00ff0477ac */ /* 0x000e220008000a00 */
[----:B------:R-:W-:Y:S02]  /*4cb0*/  MOV R4, R64 ;  /* 0x0000004000047202 */ /* 0x000fe40000000f00 */
[----:B------:R-:W-:Y:S01]  /*4cc0*/  MOV R5, R67 ;  /* 0x0000004300057202 */ /* 0x000fe20000000f00 */
[----:B------:R-:W3:Y:S01]  /*4cd0*/  LDCU.64 UR10, c[0x0][0x380] ;  /* 0x00007000ff0a77ac */ /* 0x000ee20008000a00 */
[----:B0-----:R-:W-:Y:S02]  /*4ce0*/  IMAD R22, R9, UR4, RZ ;  /* 0x0000000409167c24 */ /* 0x001fe4000f8e02ff */
[----:B------:R-:W-:Y:S01]  /*4cf0*/  FMUL.FTZ R9, R76, R59 ;  /* 0x0000003b4c097220 */ /* 0x000fe20000410000 */
        /* <DEDUP_REMOVED lines=8> */
.L_x_273:
[----:B------:R-:W-:Y:S05]  /*4d80*/  BSYNC.RECONVERGENT B0 ;  /* 0x0000000000007941 */ /* 0x000fea0003800200 */
.L_x_272:
[----:B------:R-:W-:Y:S01]  /*4d90*/  SHF.L.U32 R4, R54, 0x10, RZ ;  /* 0x0000001036047819 */ /* 0x000fe200000006ff */
        /* <DEDUP_REMOVED lines=14> */
[----:B---3--:R-:W-:Y:S01]  /*4e80*/  FFMA.FTZ R7, R21, R54, R42 ;  /* 0x0000003615077223 */ /* 0x008fe2000001002a */
[----:B------:R-:W-:-:S03]  /*4e90*/  FFMA.FTZ R6, R40, R74, R41 ;  /* 0x0000004a28067223 */ /* 0x000fc60000010029 */
[----:B0-----:R-:W-:Y:S01]  /*4ea0*/  FMUL.FTZ R11, R7, -1.4426950216293334961 ;  /* 0xbfb8aa3b070b7820 */ /* 0x001fe20000410000 */
[----:B------:R-:W-:-:S05]  /*4eb0*/  FMUL.FTZ R8, R6, -1.4426950216293334961 ;  /* 0xbfb8aa3b06087820 */ /* 0x000fca0000410000 */
        /* <DEDUP_REMOVED lines=14> */
.L_x_274:
[C---:B------:R-:W-:Y:S01]  /*4fa0*/  IADD3 R43, PT, PT, R3.reuse, 0x20, RZ ;  /* 0x00000020032b7810 */ /* 0x040fe20007ffe0ff */
[C-C-:B---3--:R-:W-:Y:S01]  /*4fb0*/  FFMA.FTZ R7, R24.reuse, R74, R25.reuse ;  /* 0x0000004a18077223 */ /* 0x148fe20000010019 */
[----:B--2---:R-:W-:Y:S01]  /*4fc0*/  IADD3 R31, PT, PT, R3, 0x30, RZ ;  /* 0x00000030031f7810 */ /* 0x004fe20007ffe0ff */
[C---:B------:R-:W-:Y:S01]  /*4fd0*/  FFMA.FTZ R74, R24.reuse, R54, R25 ;  /* 0x00000036184a7223 */ /* 0x040fe20000010019 */
[----:B------:R-:W-:Y:S01]  /*4fe0*/  ISETP.GE.U32.AND P3, PT, R43, UR8, PT ;  /* 0x000000082b007c0c */ /* 0x000fe2000bf66070 */
[----:B------:R-:W-:Y:S01]  /*4ff0*/  BSSY.RECONVERGENT B0, `(.L_x_275) ;  /* 0x000002f000007945 */ /* 0x000fe20003800200 */
[----:B------:R-:W-:Y:S01]  /*5000*/  SHF.R.S32.HI R45, RZ, 0x1f, R43 ;  /* 0x0000001fff2d7819 */ /* 0x000fe2000001142b */
[C-C-:B------:R-:W-:Y:S01]  /*5010*/  FFMA.FTZ R35, R24.reuse, R72, R25.reuse ;  /* 0x0000004818237223 */ /* 0x140fe20000010019 */
[----:B0-----:R-:W-:Y:S01]  /*5020*/  IADD3 R23, PT, PT, R3, 0x40, RZ ;  /* 0x0000004003177810 */ /* 0x001fe20007ffe0ff */
        /* <DEDUP_REMOVED lines=14> */
[--C-:B------:R-:W-:Y:S01]  /*5110*/  FFMA.FTZ R9, R24, R30, R25.reuse ;  /* 0x0000001e18097223 */ /* 0x100fe20000010019 */
        /* <DEDUP_REMOVED lines=28> */
.L_x_276:
[----:B------:R-:W-:Y:S05]  /*52e0*/  BSYNC.RECONVERGENT B0 ;  /* 0x0000000000007941 */ /* 0x000fea0003800200 */
.L_x_275:
        /* <DEDUP_REMOVED lines=21> */
.L_x_277:
        /* <DEDUP_REMOVED lines=18> */
.L_x_279:
[----:B------:R-:W-:Y:S05]  /*5560*/  BSYNC.RECONVERGENT B0 ;  /* 0x0000000000007941 */ /* 0x000fea0003800200 */
.L_x_278:
        /* <DEDUP_REMOVED lines=21> */
.L_x_280:
[----:B------:R-:W-:Y:S01]  /*56c0*/  BSSY.RECONVERGENT B0, `(.L_x_281) ;  /* 0x0000012000007945 */ /* 0x000fe20003800200 */
[----:B------:R-:W-:Y:S01]  /*56d0*/  FFMA.FTZ R12, R40, R12, -R27 ;  /* 0x0000000c280c7223 */ /* 0x000fe2000001081b */
[----:B------:R-:W-:Y:S02]  /*56e0*/  FFMA.FTZ R10, R21, R50, -R54 ;  /* 0x00000032150a7223 */ /* 0x000fe40000010836 */
[----:B------:R-:W-:Y:S05]  /*56f0*/  @P4 BRA `(.L_x_282) ;  /* 0x0000000000384947 */ /* 0x000fea0003800000 */
[----:B------:R-:W0:Y:S01]  /*5700*/  LDCU.64 UR4, c[0x0][0x3f8] ;  /* 0x00007f00ff0477ac */ /* 0x000e220008000a00 */
[----:B------:R-:W-:Y:S01]  /*5710*/  MOV R4, R64 ;  /* 0x0000004000047202 */ /* 0x000fe20000000f00 */
[----:B------:R-:W-:Y:S01]  /*5720*/  FMUL.FTZ R10, R10, R59 ;  /* 0x0000003b0a0a7220 */ /* 0x000fe20000410000 */
[----:B-1----:R-:W-:Y:S01]  /*5730*/  MOV R5, R67 ;  /* 0x0000004300057202 */ /* 0x002fe20000000f00 */
[----:B------:R-:W1:Y:S01]  /*5740*/  LDCU.64 UR10, c[0x0][0x380] ;  /* 0x00007000ff0a77ac */ /* 0x000e620008000a00 */
[----:B0-----:R-:W-:Y:S02]  /*5750*/  IMAD R6, R29, UR4, RZ ;  /* 0x000000041d067c24 */ /* 0x001fe4000f8e02ff */
[----:B------:R-:W-:-:S04]  /*5760*/  IMAD.WIDE.U32 R4, R23, UR4, R4 ;  /* 0x0000000417047c25 */ /* 0x000fc8000f8e0004 */
[----:B------:R-:W-:Y:S02]  /*5770*/  IMAD R7, R23, UR5, R6 ;  /* 0x0000000517077c24 */ /* 0x000fe4000f8e0206 */
[----:B------:R-:W-:Y:S01]  /*5780*/  FMUL.FTZ R23, R12, R59 ;  /* 0x0000003b0c177220 */ /* 0x000fe20000410000 */
[----:B-1----:R-:W-:Y:S02]  /*5790*/  LEA R6, P0, R4, UR10, 0x1 ;  /* 0x0000000a04067c11 */ /* 0x002fe4000f8008ff */
[----:B------:R-:W-:Y:S02]  /*57a0*/  IADD3 R7, PT, PT, R5, R7, RZ ;  /* 0x0000000705077210 */ /* 0x000fe40007ffe0ff */
[----:B------:R-:W-:Y:S02]  /*57b0*/  F2FP.BF16.F32.PACK_AB R5, R10, R23 ;  /* 0x000000170a05723e */ /* 0x000fe400000010ff */
[----:B------:R-:W-:-:S05]  /*57c0*/  LEA.HI.X R7, R4, UR11, R7, 0x1, P0 ;  /* 0x0000000b04077c11 */ /* 0x000fca00080f0c07 */
[----:B------:R2:W-:Y:S02]  /*57d0*/  STG.E desc[UR6][R6.64], R5 ;  /* 0x0000000506007986 */ /* 0x0005e4000c101906 */
.L_x_282:
[----:B------:R-:W-:Y:S05]  /*57e0*/  BSYNC.RECONVERGENT B0 ;  /* 0x0000000000007941 */ /* 0x000fea0003800200 */
.L_x_281:
[----:B------:R-:W-:Y:S02]  /*57f0*/  SHF.L.U32 R14, R14, 0x10, RZ ;  /* 0x000000100e0e7819 */ /* 0x000fe400000006ff */
[----:B------:R-:W-:Y:S01]  /*5800*/  SHF.L.U32 R48, R48, 0x10, RZ ;  /* 0x0000001030307819 */ /* 0x000fe200000006ff */
[----:B------:R-:W-:Y:S06]  /*5810*/  BRA.U !UP0, `(.L_x_283) ;  /* 0x0000000108487547 */ /* 0x000fec000b800000 */
[----:B------:R-:W-:Y:S01]  /*5820*/  FFMA.FTZ R60, R40, R60, R41 ;  /* 0x0000003c283c7223 */ /* 0x000fe20000010029 */
[----:B------:R-:W-:-:S03]  /*5830*/  FFMA.FTZ R58, R21, R58, R42 ;  /* 0x0000003a153a7223 */ /* 0x000fc6000001002a */
[----:B------:R-:W-:Y:S01]  /*5840*/  FMUL.FTZ R4, R60, -1.4426950216293334961 ;  /* 0xbfb8aa3b3c047820 */ /* 0x000fe20000410000 */
[----:B012---:R-:W-:-:S05]  /*5850*/  FMUL.FTZ R6, R58, -1.4426950216293334961 ;  /* 0xbfb8aa3b3a067820 */ /* 0x007fca0000410000 */
        /* <DEDUP_REMOVED lines=14> */
.L_x_283:
[----:B------:R-:W-:Y:S01]  /*5940*/  BSSY.RECONVERGENT B0, `(.L_x_284) ;  /* 0x0000012000007945 */ /* 0x000fe20003800200 */
[----:B------:R-:W-:Y:S01]  /*5950*/  FFMA.FTZ R14, R40, R14, -R17 ;  /* 0x0000000e280e7223 */ /* 0x000fe20000010811 */
[----:B------:R-:W-:Y:S02]  /*5960*/  FFMA.FTZ R10, R21, R48, -R26 ;  /* 0x00000030150a7223 */ /* 0x000fe4000001081a */
[----:B------:R-:W-:Y:S05]  /*5970*/  @P5 BRA `(.L_x_285) ;  /* 0x0000000000385947 */ /* 0x000fea0003800000 */
[----:B------:R-:W3:Y:S01]  /*5980*/  LDCU.64 UR4, c[0x0][0x3f8] ;  /* 0x00007f00ff0477ac */ /* 0x000ee20008000a00 */
[----:B------:R-:W-:Y:S01]  /*5990*/  MOV R4, R64 ;  /* 0x0000004000047202 */ /* 0x000fe20000000f00 */
[----:B------:R-:W-:Y:S01]  /*59a0*/  FMUL.FTZ R10, R10, R59 ;  /* 0x0000003b0a0a7220 */ /* 0x000fe20000410000 */
[----:B-12---:R-:W-:Y:S01]  /*59b0*/  MOV R5, R67 ;  /* 0x0000004300057202 */ /* 0x006fe20000000f00 */
        /* <DEDUP_REMOVED lines=10> */
.L_x_285:
[----:B------:R-:W-:Y:S05]  /*5a60*/  BSYNC.RECONVERGENT B0 ;  /* 0x0000000000007941 */ /* 0x000fea0003800200 */
.L_x_284:
[----:B------:R-:W-:Y:S02]  /*5a70*/  SHF.L.U32 R16, R16, 0x10, RZ ;  /* 0x0000001010107819 */ /* 0x000fe400000006ff */
[----:B------:R-:W-:Y:S01]  /*5a80*/  SHF.L.U32 R46, R46, 0x10, RZ ;  /* 0x000000102e2e7819 */ /* 0x000fe200000006ff */
[----:B------:R-:W-:Y:S06]  /*5a90*/  BRA.U !UP0, `(.L_x_286) ;  /* 0x0000000108487547 */ /* 0x000fec000b800000 */
[----:B------:R-:W-:Y:S01]  /*5aa0*/  FFMA.FTZ R34, R40, R34, R41 ;  /* 0x0000002228227223 */ /* 0x000fe20000010029 */
[----:B------:R-:W-:-:S03]  /*5ab0*/  FFMA.FTZ R28, R21, R28, R42 ;  /* 0x0000001c151c7223 */ /* 0x000fc6000001002a */
[----:B---3--:R-:W-:Y:S01]  /*5ac0*/  FMUL.FTZ R4, R34, -1.4426950216293334961 ;  /* 0xbfb8aa3b22047820 */ /* 0x008fe20000410000 */
        /* <DEDUP_REMOVED lines=15> */
.L_x_286:
[----:B------:R-:W-:Y:S01]  /*5bc0*/  BSSY.RECONVERGENT B0, `(.L_x_287) ;  /* 0x0000012000007945 */ /* 0x000fe20003800200 */
[----:B------:R-:W-:Y:S01]  /*5bd0*/  FFMA.FTZ R16, R40, R16, -R13 ;  /* 0x0000001028107223 */ /* 0x000fe2000001080d */
[----:B------:R-:W-:Y:S02]  /*5be0*/  FFMA.FTZ R22, R21, R46, -R22 ;  /* 0x0000002e15167223 */ /* 0x000fe40000010816 */
[----:B------:R-:W-:Y:S05]  /*5bf0*/  @P2 BRA `(.L_x_288) ;  /* 0x0000000000382947 */ /* 0x000fea0003800000 */
[----:B------:R-:W4:Y:S01]  /*5c00*/  LDCU.64 UR4, c[0x0][0x3f8] ;  /* 0x00007f00ff0477ac */ /* 0x000f220008000a00 */
[----:B---3--:R-:W-:Y:S02]  /*5c10*/  MOV R4, R64 ;  /* 0x0000004000047202 */ /* 0x008fe40000000f00 */
[----:B-12---:R-:W-:Y:S01]  /*5c20*/  MOV R5, R67 ;  /* 0x0000004300057202 */ /* 0x006fe20000000f00 */
[----:B------:R-:W1:Y:S01]  /*5c30*/  LDCU.64 UR10, c[0x0][0x380] ;  /* 0x00007000ff0a77ac */ /* 0x000e620008000a00 */
[----:B----4-:R-:W-:Y:S02]  /*5c40*/  IMAD R11, R11, UR4, RZ ;  /* 0x000000040b0b7c24 */ /* 0x010fe4000f8e02ff */
[----:B0-----:R-:W-:-:S04]  /*5c50*/  IMAD.WIDE.U32 R6, R8, UR4, R4 ;  /* 0x0000000408067c25 */ /* 0x001fc8000f8e0004 */
[----:B------:R-:W-:Y:S02]  /*5c60*/  IMAD R5, R8, UR5, R11 ;  /* 0x0000000508057c24 */ /* 0x000fe4000f8e020b */
[-C--:B------:R-:W-:Y:S01]  /*5c70*/  FMUL.FTZ R11, R16, R59.reuse ;  /* 0x0000003b100b7220 */ /* 0x080fe20000410000 */
[----:B------:R-:W-:Y:S01]  /*5c80*/  FMUL.FTZ R8, R22, R59 ;  /* 0x0000003b16087220 */ /* 0x000fe20000410000 */
[----:B-1----:R-:W-:Y:S02]  /*5c90*/  LEA R4, P0, R6, UR10, 0x1 ;  /* 0x0000000a06047c11 */ /* 0x002fe4000f8008ff */
[----:B------:R-:W-:Y:S02]  /*5ca0*/  IADD3 R5, PT, PT, R7, R5, RZ ;  /* 0x0000000507057210 */ /* 0x000fe40007ffe0ff */
[----:B------:R-:W-:Y:S02]  /*5cb0*/  F2FP.BF16.F32.PACK_AB R7, R8, R11 ;  /* 0x0000000b0807723e */ /* 0x000fe400000010ff */
[----:B------:R-:W-:-:S05]  /*5cc0*/  LEA.HI.X R5, R6, UR11, R5, 0x1, P0 ;  /* 0x0000000b06057c11 */ /* 0x000fca00080f0c05 */
[----:B------:R4:W-:Y:S02]  /*5cd0*/  STG.E desc[UR6][R4.64], R7 ;  /* 0x0000000704007986 */ /* 0x0009e4000c101906 */
.L_x_288:
[----:B------:R-:W-:Y:S05]  /*5ce0*/  BSYNC.RECONVERGENT B0 ;  /* 0x0000000000007941 */ /* 0x000fea0003800200 */
.L_x_287:
[----:B------:R-:W-:Y:S02]  /*5cf0*/  SHF.L.U32 R18, R18, 0x10, RZ ;  /* 0x0000001012127819 */ /* 0x000fe400000006ff */
[----:B------:R-:W-:Y:S02]  /*5d00*/  SHF.R.S32.HI R8, RZ, 0x1f, R3 ;  /* 0x0000001fff087819 */ /* 0x000fe40000011403 */
[----:B------:R-:W-:Y:S01]  /*5d10*/  SHF.L.U32 R44, R44, 0x10, RZ ;  /* 0x000000102c2c7819 */ /* 0x000fe200000006ff */
[----:B------:R-:W-:Y:S06]  /*5d20*/  BRA.U !UP0, `(.L_x_289) ;  /* 0x0000000108487547 */ /* 0x000fec000b800000 */
[----:B------:R-:W-:Y:S01]  /*5d30*/  FFMA.FTZ R30, R40, R30, R41 ;  /* 0x0000001e281e7223 */ /* 0x000fe20000010029 */
[----:B------:R-:W-:-:S03]  /*5d40*/  FFMA.FTZ R20, R21, R20, R42 ;  /* 0x0000001415147223 */ /* 0x000fc6000001002a */
[----:B---34-:R-:W-:Y:S01]  /*5d50*/  FMUL.FTZ R4, R30, -1.4426950216293334961 ;  /* 0xbfb8aa3b1e047820 */ /* 0x018fe20000410000 */
        /* <DEDUP_REMOVED lines=15> */
.L_x_289:
        /* <DEDUP_REMOVED lines=9> */
[----:B------:R-:W3:Y:S01]  /*5ee0*/  LDCU.64 UR8, c[0x0][0x380] ;  /* 0x00007000ff0877ac */ /* 0x000ee20008000a00 */
[----:B-----5:R-:W-:Y:S02]  /*5ef0*/  IMAD R8, R8, UR4, RZ ;  /* 0x0000000408087c24 */ /* 0x020fe4000f8e02ff */
[----:B------:R-:W-:-:S04]  /*5f00*/  IMAD.WIDE.U32 R64, R3, UR4, R64 ;  /* 0x0000000403407c25 */ /* 0x000fc8000f8e0040 */
[----:B------:R-:W-:Y:S01]  /*5f10*/  IMAD R3, R3, UR5, R8 ;  /* 0x0000000503037c24 */ /* 0x000fe2000f8e0208 */
[----:B---34-:R-:W-:-:S04]  /*5f20*/  LEA R4, P0, R64, UR8, 0x1 ;  /* 0x0000000840047c11 */ /* 0x018fc8000f8008ff */
[----:B------:R-:W-:-:S04]  /*5f30*/  IADD3 R3, PT, PT, R65, R3, RZ ;  /* 0x0000000341037210 */ /* 0x000fc80007ffe0ff */
[----:B-12---:R-:W-:Y:S02]  /*5f40*/  LEA.HI.X R5, R64, UR9, R3, 0x1, P0 ;  /* 0x0000000940057c11 */ /* 0x006fe400080f0c03 */
[----:B------:R-:W-:-:S05]  /*5f50*/  F2FP.BF16.F32.PACK_AB R3, R59, R18 ;  /* 0x000000123b03723e */ /* 0x000fca00000010ff */
[----:B------:R1:W-:Y:S02]  /*5f60*/  STG.E desc[UR6][R4.64], R3 ;  /* 0x0000000304007986 */ /* 0x0003e4000c101906 */
.L_x_291:
[----:B------:R-:W-:Y:S05]  /*5f70*/  BSYNC.RECONVERGENT B0 ;  /* 0x0000000000007941 */ /* 0x000fea0003800200 */
.L_x_290:
[----:B------:R-:W5:Y:S01]  /*5f80*/  LDCU UR4, c[0x0][0x410] ;  /* 0x00008200ff0477ac */ /* 0x000f620008000800 */
[----:B------:R-:W-:Y:S02]  /*5f90*/  IADD3 R39, PT, PT, R32, R39, RZ ;  /* 0x0000002720277210 */ /* 0x000fe40007ffe0ff */
[----:B------:R-:W-:Y:S01]  /*5fa0*/  IADD3 R36, PT, PT, R36, 0x1, RZ ;  /* 0x0000000124247810 */ /* 0x000fe20007ffe0ff */
[----:B------:R-:W5:Y:S02]  /*5fb0*/  LDCU UR5, c[0x0][0x3e0] ;  /* 0x00007c00ff0577ac */ /* 0x000f640008000800 */
[----:B-----5:R-:W-:-:S06]  /*5fc0*/  UIMAD UR4, UR4, UR5, URZ ;  /* 0x00000005040472a4 */ /* 0x020fcc000f8e02ff */
[----:B------:R-:W-:-:S13]  /*5fd0*/  ISETP.GE.AND P0, PT, R39, UR4, PT ;  /* 0x0000000427007c0c */ /* 0x000fda000bf06270 */
[----:B------:R-:W-:Y:S05]  /*5fe0*/  @!P0 BRA `(.L_x_292) ;  /* 0xffffffa0005c8947 */ /* 0x000fea000383ffff */
.L_x_249:
[----:B------:R-:W5:Y:S01]  /*5ff0*/  S2R R9, SR_TID.X ;  /* 0x0000000000097919 */ /* 0x000f620000002100 */
[----:B-1-34-:R-:W1:Y:S01]  /*6000*/  LDC R4, c[0x0][0x370] ;  /* 0x0000dc00ff047b82 */ /* 0x01ae620000000800 */
[----:B------:R-:W-:Y:S07]  /*6010*/  BSSY.RECONVERGENT B0, `(.L_x_293) ;  /* 0x000000e000007945 */ /* 0x000fee0003800200 */
[----:B0-2---:R-:W0:Y:S08]  /*6020*/  LDC R7, c[0x0][0x374] ;  /* 0x0000dd00ff077b82 */ /* 0x005e300000000800 */
        /* <DEDUP_REMOVED lines=12> */
.L_x_294:
[----:B------:R-:W-:Y:S05]  /*60f0*/  BSYNC.RECONVERGENT B0 ;  /* 0x0000000000007941 */ /* 0x000fea0003800200 */
.L_x_293:
        /* <DEDUP_REMOVED lines=11> */
.L_x_296:
[----:B------:R-:W2:Y:S04]  /*61b0*/  LDG.E.STRONG.GPU R5, desc[UR6][R2.64] ;  /* 0x0000000602057981 */ /* 0x000ea8000c1ef900 */
[----:B--2---:R-:W-:Y:S01]  /*61c0*/  CCTL.IVALL ;  /* 0x00000000ff00798f */ /* 0x004fe20002000000 */
[----:B------:R-:W-:Y:S05]  /*61d0*/  YIELD ;  /* 0x0000000000007946 */ /* 0x000fea0003800000 */
[----:B------:R-:W-:-:S13]  /*61e0*/  ISETP.NE.AND P0, PT, R5, R0, PT ;  /* 0x000000000500720c */ /* 0x000fda0003f05270 */
[----:B------:R-:W-:Y:S05]  /*61f0*/  @P0 BRA `(.L_x_296) ;  /* 0xfffffffc00ec0947 */ /* 0x000fea000383ffff */
.L_x_295:
        /* <DEDUP_REMOVED lines=60> */
[----:B------:R-:W-:-:S02]  /*65c0*/  SHF.L.U32 R29, R5, 0x2, RZ ;  /* 0x00000002051d7819 */ /* 0x000fc400000006ff */
[----:B------:R-:W-:Y:S02]  /*65d0*/  SHF.L.U64.HI R31, R0, 0x2, R3 ;  /* 0x00000002001f7819 */ /* 0x000fe40000010203 */
[C---:B0-----:R-:W-:Y:S02]  /*65e0*/  IADD3 R25, P1, PT, R20.reuse, UR8, RZ ;  /* 0x0000000814197c10 */ /* 0x041fe4000ff3e0ff */
[----:B------:R-:W-:Y:S02]  /*65f0*/  IADD3 R35, PT, PT, R7, UR4, RZ ;  /* 0x0000000407237c10 */ /* 0x000fe4000fffe0ff */
[----:B-1----:R-:W-:Y:S02]  /*6600*/  IADD3 R22, P2, PT, R20, UR10, RZ ;  /* 0x0000000a14167c10 */ /* 0x002fe4000ff5e0ff */
[----:B------:R-:W-:Y:S01]  /*6610*/  MOV R2, R6 ;  /* 0x0000000600027202 */ /* 0x000fe20000000f00 */
[----:B------:R-:W-:Y:S01]  /*6620*/  IMAD.WIDE.U32 R6, R4, 0x4, RZ ;  /* 0x0000000404067825 */ /* 0x000fe200078e00ff */
[----:B------:R-:W-:-:S02]  /*6630*/  IADD3.X R24, PT, PT, R21, UR9, RZ, P1, !PT ;  /* 0x0000000915187c10 */ /* 0x000fc40008ffe4ff */
[C---:B------:R-:W-:Y:S02]  /*6640*/  IADD3.X R23, PT, PT, R21.reuse, UR11, RZ, P2, !PT ;  /* 0x0000000b15177c10 */ /* 0x040fe400097fe4ff */
[----:B--2---:R-:W-:Y:S02]  /*6650*/  IADD3 R20, P1, PT, R20, UR12, RZ ;  /* 0x0000000c14147c10 */ /* 0x004fe4000ff3e0ff */
[----:B------:R-:W-:Y:S02]  /*6660*/  IADD3 R16, P2, PT, RZ, -R9, RZ ;  /* 0x80000009ff107210 */ /* 0x000fe40007f5e0ff */
[----:B------:R-:W-:Y:S02]  /*6670*/  IADD3.X R21, PT, PT, R21, UR13, RZ, P1, !PT ;  /* 0x0000000d15157c10 */ /* 0x000fe40008ffe4ff */
[----:B------:R-:W-:Y:S02]  /*6680*/  SHF.L.U64.HI R27, R26, 0x2, R33 ;  /* 0x000000021a1b7819 */ /* 0x000fe40000010221 */
[----:B------:R-:W-:-:S02]  /*6690*/  IADD3 R29, PT, PT, R7, R29, RZ ;  /* 0x0000001d071d7210 */ /* 0x000fc40007ffe0ff */
[----:B------:R-:W-:-:S07]  /*66a0*/  IADD3.X R18, PT, PT, RZ, -0x1, RZ, P2, !PT ;  /* 0xffffffffff127810 */ /* 0x000fce00017fe4ff */
.L_x_299:
        /* <DEDUP_REMOVED lines=31> */
.L_x_298:
[----:B------:R-:W-:Y:S05]  /*68a0*/  BSYNC.RECONVERGENT B0 ;  /* 0x0000000000007941 */ /* 0x000fea0003800200 */
.L_x_297:
        /* <DEDUP_REMOVED lines=10> */
.L_x_300:
        /* <DEDUP_REMOVED lines=87> */
.L_x_301:
        /* <DEDUP_REMOVED lines=12> */
.L_x_4498:


//--------------------- .text._Z35group_norm_nhwc_bwd_one_pass_kernelI11Bf16IOBf16WLi256ELi80ELi640EEv26Group_norm_nhwc_bwd_params --------------------------
	.section	.text._Z35group_norm_nhwc_bwd_one_pass_kernelI11Bf16IOBf16WLi256ELi80ELi640EEv26Group_norm_nhwc_bwd_params,"ax",@progbits
	.align	128
        .global         _Z35group_norm_nhwc_bwd_one_pass_kernelI11Bf16IOBf16WLi256ELi80ELi640EEv26Group_norm_nhwc_bwd_params
        .type           _Z35group_norm_nhwc_bwd_one_pass_kernelI11Bf16IOBf16WLi256ELi80ELi640EEv26Group_norm_nhwc_bwd_params,@function
        .size           _Z35group_norm_nhwc_bwd_one_pass_kernelI11Bf16IOBf16WLi256ELi80ELi640EEv26Group_norm_nhwc_bwd_params,(.L_x_4499 - _Z35group_norm_nhwc_bwd_one_pass_kernelI11Bf16IOBf16WLi256ELi80ELi640EEv26Group_norm_nhwc_bwd_params)
        .other          _Z35group_norm_nhwc_bwd_one_pass_kernelI11Bf16IOBf16WLi256ELi80ELi640EEv26Group_norm_nhwc_bwd_params,@"STO_CUDA_ENTRY STV_DEFAULT"
_Z35group_norm_nhwc_bwd_one_pass_kernelI11Bf16IOBf16WLi256ELi80ELi640EEv26Group_norm_nhwc_bwd_params:
.text._Z35group_norm_nhwc_bwd_one_pass_kernelI11Bf16IOBf16WLi256ELi80ELi640EEv26Group_norm_nhwc_bwd_params:
        /* <DEDUP_REMOVED lines=21> */
.L_x_369:
        /* <DEDUP_REMOVED lines=12> */
[----:B0-----:R-:W-:Y:S01]  /*0210*/  IABS R3, R8 ;  /* 0x0000000800037213 */ /* 0x001fe20000000000 */
[----:B------:R-:W0:Y:S03]  /*0220*/  LDCU.U8 UR9, c[0x0][0x414] ;  /* 0x00008280ff0977ac */ /* 0x000e260008000000 */
[----:B------:R-:W4:Y:S01]  /*0230*/  I2F.RP R0, R3 ;  /* 0x0000000300007306 */ /* 0x000f220000209400 */
[----:B--2---:R-:W-:-:S07]  /*0240*/  IMAD R9, R9, UR8, R92 ;  /* 0x0000000809097c24 */ /* 0x004fce000f8e025c */
[----:B----4-:R-:W2:Y:S01]  /*0250*/  MUFU.RCP R0, R0 ;  /* 0x0000000000007308 */ /* 0x010ea20000001000 */
[C---:B-1----:R-:W-:Y:S02]  /*0260*/  ISETP.GE.U32.AND P0, PT, R9.reuse, UR12, PT ;  /* 0x0000000c09007c0c */ /* 0x042fe4000bf06070 */
[C---:B------:R-:W-:Y:S02]  /*0270*/  IADD3 R15, PT, PT, R9.reuse, 0x10, RZ ;  /* 0x00000010090f7810 */ /* 0x040fe40007ffe0ff */
[C---:B------:R-:W-:Y:S02]  /*0280*/  IADD3 R17, PT, PT, R9.reuse, 0x20, RZ ;  /* 0x0000002009117810 */ /* 0x040fe40007ffe0ff */
[----:B------:R-:W-:Y:S02]  /*0290*/  SHF.R.S32.HI R11, RZ, 0x1f, R15 ;  /* 0x0000001fff0b7819 */ /* 0x000fe4000001140f */
[----:B------:R-:W-:Y:S02]  /*02a0*/  SHF.R.S32.HI R27, RZ, 0x1f, R17 ;  /* 0x0000001fff1b7819 */ /* 0x000fe40000011411 */
[----:B------:R-:W-:-:S04]  /*02b0*/  IADD3 R23, PT, PT, R9, 0x30, RZ ;  /* 0x0000003009177810 */ /* 0x000fc80007ffe0ff */
[----:B------:R-:W-:Y:S02]  /*02c0*/  SHF.R.S32.HI R29, RZ, 0x1f, R23 ;  /* 0x0000001fff1d7819 */ /* 0x000fe40000011417 */
[----:B--2---:R-:W-:-:S04]  /*02d0*/  IADD3 R4, PT, PT, R0, 0xffffffe, RZ ;  /* 0x0ffffffe00047810 */ /* 0x004fc80007ffe0ff */
[----:B------:R1:W2:Y:S02]  /*02e0*/  F2I.FTZ.U32.TRUNC.NTZ R5, R4 ;  /* 0x0000000400057305 */ /* 0x0002a4000021f000 */
[----:B-1----:R-:W-:Y:S02]  /*02f0*/  MOV R4, RZ ;  /* 0x000000ff00047202 */ /* 0x002fe40000000f00 */
[----:B--2---:R-:W-:-:S05]  /*0300*/  IADD3 R6, PT, PT, RZ, -R5, RZ ;  /* 0x80000005ff067210 */ /* 0x004fca0007ffe0ff */
[----:B------:R-:W-:Y:S01]  /*0310*/  IMAD R7, R6, R3, RZ ;  /* 0x0000000306077224 */ /* 0x000fe200078e02ff */
[----:B------:R-:W-:-:S03]  /*0320*/  IABS R6, UR4 ;  /* 0x0000000400067c13 */ /* 0x000fc60008000000 */
[----:B------:R-:W-:Y:S01]  /*0330*/  IMAD.HI.U32 R5, R5, R7, R4 ;  /* 0x0000000705057227 */ /* 0x000fe200078e0004 */
[----:B------:R-:W-:Y:S02]  /*0340*/  LOP3.LUT R4, R8, UR4, RZ, 0x3c, !PT ;  /* 0x0000000408047c12 */ /* 0x000fe4000f8e3cff */
[----:B------:R-:W-:Y:S02]  /*0350*/  SHF.R.S32.HI R7, RZ, 0x1f, R9 ;  /* 0x0000001fff077819 */ /* 0x000fe40000011409 */
[----:B------:R-:W-:Y:S01]  /*0360*/  ISETP.GE.AND P5, PT, R4, RZ, PT ;  /* 0x000000ff0400720c */ /* 0x000fe20003fa6270 */
[----:B------:R-:W-:Y:S01]  /*0370*/  IMAD.HI.U32 R5, R5, R6, RZ ;  /* 0x0000000605057227 */ /* 0x000fe200078e00ff */
[----:B------:R-:W-:-:S04]  /*0380*/  ISETP.GE.AND.EX P0, PT, R7, UR13, PT, P0 ;  /* 0x0000000d07007c0c */ /* 0x000fc8000bf06300 */
[----:B------:R-:W-:-:S05]  /*0390*/  IADD3 R0, PT, PT, -R5, RZ, RZ ;  /* 0x000000ff05007210 */ /* 0x000fca0007ffe1ff */
[----:B------:R-:W-:-:S04]  /*03a0*/  IMAD R0, R3, R0, R6 ;  /* 0x0000000003007224 */ /* 0x000fc800078e0206 */
[----:B------:R-:W1:Y:S01]  /*03b0*/  @!P0 LDC.64 R12, c[0x0][0x3f8] ;  /* 0x0000fe00ff0c8b82 */ /* 0x000e620000000a00 */
[----:B------:R-:W-:-:S07]  /*03c0*/  ISETP.GT.U32.AND P3, PT, R3, R0, PT ;  /* 0x000000000300720c */ /* 0x000fce0003f64070 */
[----:B------:R-:W2:Y:S06]  /*03d0*/  @!P0 LDC.64 R24, c[0x0][0x3a0] ;  /* 0x0000e800ff188b82 */ /* 0x000eac0000000a00 */
[-C--:B------:R-:W-:Y:S02]  /*03e0*/  @!P3 IADD3 R0, PT, PT, R0, -R3.reuse, RZ ;  /* 0x800000030000b210 */ /* 0x080fe40007ffe0ff */
[----:B------:R-:W-:Y:S01]  /*03f0*/  @!P3 IADD3 R5, PT, PT, R5, 0x1, RZ ;  /* 0x000000010505b810 */ /* 0x000fe20007ffe0ff */
[----:B------:R-:W4:Y:S01]  /*0400*/  @!P0 LDC.64 R30, c[0x0][0x398] ;  /* 0x0000e600ff1e8b82 */ /* 0x000f220000000a00 */
[----:B------:R-:W-:-:S02]  /*0410*/  ISETP.GE.U32.AND P1, PT, R0, R3, PT ;  /* 0x000000030000720c */ /* 0x000fc40003f26070 */
[-C--:B------:R-:W-:Y:S02]  /*0420*/  ISETP.GT.U32.AND P4, PT, R3, R0.reuse, PT ;  /* 0x000000000300720c */ /* 0x080fe40003f84070 */
[----:B------:R-:W-:Y:S02]  /*0430*/  IADD3 R3, PT, PT, R0, -R3, RZ ;  /* 0x8000000300037210 */ /* 0x000fe40007ffe0ff */
[----:B------:R-:W-:Y:S02]  /*0440*/  ISETP.NE.AND P3, PT, R8, RZ, PT ;  /* 0x000000ff0800720c */ /* 0x000fe40003f65270 */
[----:B------:R-:W-:Y:S02]  /*0450*/  SEL R0, R3, R0, !P4 ;  /* 0x0000000003007207 */ /* 0x000fe40006000000 */
[----:B------:R-:W-:Y:S02]  /*0460*/  LOP3.LUT R3, RZ, R8, RZ, 0x33, !PT ;  /* 0x00000008ff037212 */ /* 0x000fe400078e33ff */
[----:B------:R-:W-:-:S02]  /*0470*/  @!P2 IADD3 R0, PT, PT, -R0, RZ, RZ ;  /* 0x000000ff0000a210 */ /* 0x000fc40007ffe1ff */
[----:B------:R-:W-:Y:S02]  /*0480*/  @P1 IADD3 R5, PT, PT, R5, 0x1, RZ ;  /* 0x0000000105051810 */ /* 0x000fe40007ffe0ff */
[----:B------:R-:W-:Y:S02]  /*0490*/  SEL R62, R3, R0, !P3 ;  /* 0x00000000033e7207 */ /* 0x000fe40005800000 */
[----:B------:R-:W-:Y:S02]  /*04a0*/  @!P5 IADD3 R5, PT, PT, -R5, RZ, RZ ;  /* 0x000000ff0505d210 */ /* 0x000fe40007ffe1ff */
[----:B------:R-:W-:Y:S01]  /*04b0*/  ISETP.GE.U32.AND P4, PT, R17, UR12, PT ;  /* 0x0000000c11007c0c */ /* 0x000fe2000bf86070 */
[----:B------:R-:W-:Y:S01]  /*04c0*/  IMAD R0, R62, 0x50, RZ ;  /* 0x000000503e007824 */ /* 0x000fe200078e02ff */
[----:B------:R-:W-:Y:S02]  /*04d0*/  SEL R3, R3, R5, !P3 ;  /* 0x0000000503037207 */ /* 0x000fe40005800000 */
[----:B------:R-:W-:-:S02]  /*04e0*/  ISETP.GE.U32.AND P3, PT, R15, UR12, PT ;  /* 0x0000000c0f007c0c */ /* 0x000fc4000bf66070 */
[C---:B------:R-:W-:Y:S02]  /*04f0*/  IADD3 R18, P1, PT, R0.reuse, R91, RZ ;  /* 0x0000005b00127210 */ /* 0x040fe40007f3e0ff */
[----:B------:R-:W-:Y:S02]  /*0500*/  ISETP.GE.AND.EX P3, PT, R11, UR13, PT, P3 ;  /* 0x0000000d0b007c0c */ /* 0x000fe4000bf66330 */
[----:B------:R-:W-:Y:S02]  /*0510*/  SHF.R.S32.HI R4, RZ, 0x1f, R3 ;  /* 0x0000001fff047819 */ /* 0x000fe40000011403 */
[----:B------:R-:W-:Y:S01]  /*0520*/  LEA.HI.X.SX32 R19, R0, RZ, 0x1, P1 ;  /* 0x000000ff00137211 */ /* 0x000fe200008f0eff */
[----:B-1----:R-:W-:Y:S01]  /*0530*/  @!P0 IMAD R0, R7, R12, RZ ;  /* 0x0000000c07008224 */ /* 0x002fe200078e02ff */
[----:B------:R-:W-:Y:S01]  /*0540*/  ISETP.GE.AND.EX P4, PT, R27, UR13, PT, P4 ;  /* 0x0000000d1b007c0c */ /* 0x000fe2000bf86340 */
[----:B------:R-:W-:Y:S01]  /*0550*/  IMAD R4, R4, UR14, RZ ;  /* 0x0000000e04047c24 */ /* 0x000fe2000f8e02ff */
[----:B------:R-:W-:Y:S01]  /*0560*/  ISETP.GE.U32.AND P2, PT, R23, UR12, PT ;  /* 0x0000000c17007c0c */ /* 0x000fe2000bf46070 */
[----:B------:R-:W-:-:S03]  /*0570*/  IMAD.WIDE.U32 R18, R3, UR14, R18 ;  /* 0x0000000e03127c25 */ /* 0x000fc6000f8e0012 */
[----:B------:R-:W-:Y:S01]  /*0580*/  ISETP.GE.AND.EX P2, PT, R29, UR13, PT, P2 ;  /* 0x0000000d1d007c0c */ /* 0x000fe2000bf46320 */
[----:B------:R-:W1:Y:S01]  /*0590*/  @!P3 LDC.64 R32, c[0x0][0x3f8] ;  /* 0x0000fe00ff20bb82 */ /* 0x000e620000000a00 */
[----:B------:R-:W-:Y:S01]  /*05a0*/  IMAD R21, R3, UR15, R4 ;  /* 0x0000000f03157c24 */ /* 0x000fe2000f8e0204 */
[----:B------:R-:W-:Y:S01]  /*05b0*/  @!P0 MOV R20, R18 ;  /* 0x0000001200148202 */ /* 0x000fe20000000f00 */
[----:B------:R-:W-:-:S03]  /*05c0*/  @!P0 IMAD R3, R9, R13, R0 ;  /* 0x0000000d09038224 */ /* 0x000fc600078e0200 */
[----:B------:R-:W-:Y:S02]  /*05d0*/  IADD3 R21, PT, PT, R19, R21, RZ ;  /* 0x0000001513157210 */ /* 0x000fe40007ffe0ff */
[----:B------:R-:W5:Y:S02]  /*05e0*/  @!P3 LDC.64 R34, c[0x0][0x3a0] ;  /* 0x0000e800ff22bb82 */ /* 0x000f640000000a00 */
[----:B------:R-:W-:Y:S01]  /*05f0*/  @!P3 MOV R13, R21 ;  /* 0x00000015000db202 */ /* 0x000fe20000000f00 */
[----:B------:R-:W-:Y:S01]  /*0600*/  @!P0 IMAD.WIDE.U32 R4, R9, R12, R20 ;  /* 0x0000000c09048225 */ /* 0x000fe200078e0014 */
[----:B------:R-:W-:-:S04]  /*0610*/  @!P3 MOV R12, R18 ;  /* 0x00000012000cb202 */ /* 0x000fc80000000f00 */
[----:B------:R-:W3:Y:S01]  /*0620*/  @!P4 LDC.64 R38, c[0x0][0x3f8] ;  /* 0x0000fe00ff26cb82 */ /* 0x000ee20000000a00 */
[----:B------:R-:W-:Y:S02]  /*0630*/  @!P0 IADD3 R5, PT, PT, R5, R3, RZ ;  /* 0x0000000305058210 */ /* 0x000fe40007ffe0ff */
[C---:B------:R-:W-:Y:S02]  /*0640*/  @!P0 SHF.L.U32 R3, R4.reuse, 0x1, RZ ;  /* 0x0000000104038819 */ /* 0x040fe400000006ff */
[----:B------:R-:W-:Y:S02]  /*0650*/  @!P0 SHF.L.U64.HI R4, R4, 0x1, R5 ;  /* 0x0000000104048819 */ /* 0x000fe40000010205 */
[----:B--2---:R-:W-:Y:S01]  /*0660*/  @!P0 IADD3 R6, P1, PT, R3, R24, RZ ;  /* 0x0000001803068210 */ /* 0x004fe20007f3e0ff */
[----:B------:R-:W2:Y:S01]  /*0670*/  @!P3 LDC.64 R36, c[0x0][0x398] ;  /* 0x0000e600ff24bb82 */ /* 0x000ea20000000a00 */
[----:B-1----:R-:W-:Y:S01]  /*0680*/  @!P3 IMAD R0, R11, R32, RZ ;  /* 0x000000200b00b224 */ /* 0x002fe200078e02ff */
[----:B----4-:R-:W-:Y:S01]  /*0690*/  @!P0 IADD3 R10, P5, PT, R3, R30, RZ ;  /* 0x0000001e030a8210 */ /* 0x010fe20007fbe0ff */
[----:B------:R-:W-:Y:S01]  /*06a0*/  @!P3 IMAD.WIDE.U32 R12, R15, R32, R12 ;  /* 0x000000200f0cb225 */ /* 0x000fe200078e000c */
[----:B------:R-:W-:-:S02]  /*06b0*/  @!P0 IADD3.X R7, PT, PT, R4, R25, RZ, P1, !PT ;  /* 0x0000001904078210 */ /* 0x000fc40000ffe4ff */
[----:B------:R-:W-:Y:S01]  /*06c0*/  @!P0 IADD3.X R11, PT, PT, R4, R31, RZ, P5, !PT ;  /* 0x0000001f040b8210 */ /* 0x000fe20002ffe4ff */
[----:B------:R-:W-:Y:S01]  /*06d0*/  @!P3 IMAD R5, R15, R33, R0 ;  /* 0x000000210f05b224 */ /* 0x000fe200078e0200 */
[----:B------:R-:W-:Y:S01]  /*06e0*/  MOV R3, RZ ;  /* 0x000000ff00037202 */ /* 0x000fe20000000f00 */
[----:B------:R-:W1:Y:S01]  /*06f0*/  @!P2 LDC.64 R42, c[0x0][0x3f8] ;  /* 0x0000fe00ff2aab82 */ /* 0x000e620000000a00 */
[----:B------:R-:W-:Y:S02]  /*0700*/  MOV R4, RZ ;  /* 0x000000ff00047202 */ /* 0x000fe40000000f00 */
[----:B------:R-:W-:Y:S02]  /*0710*/  @!P3 IADD3 R13, PT, PT, R13, R5, RZ ;  /* 0x000000050d0db210 */ /* 0x000fe40007ffe0ff */
[C---:B------:R-:W-:Y:S01]  /*0720*/  @!P3 SHF.L.U32 R5, R12.reuse, 0x1, RZ ;  /* 0x000000010c05b819 */ /* 0x040fe200000006ff */
[----:B------:R4:W2:Y:S01]  /*0730*/  @!P0 LDG.E R3, desc[UR10][R6.64] ;  /* 0x0000000a06038981 */ /* 0x0008a2000c1e1900 */
[----:B------:R-:W-:Y:S01]  /*0740*/  IADD3 R25, PT, PT, R9, 0x40, RZ ;  /* 0x0000004009197810 */ /* 0x000fe20007ffe0ff */
[----:B------:R-:W0:Y:S01]  /*0750*/  @!P4 LDC.64 R40, c[0x0][0x3a0] ;  /* 0x0000e800ff28cb82 */ /* 0x000e220000000a00 */
[----:B------:R-:W-:Y:S01]  /*0760*/  @!P3 SHF.L.U64.HI R0, R12, 0x1, R13 ;  /* 0x000000010c00b819 */ /* 0x000fe2000001020d */
[----:B------:R2:W2:Y:S01]  /*0770*/  @!P0 LDG.E R4, desc[UR10][R10.64] ;  /* 0x0000000a0a048981 */ /* 0x0004a2000c1e1900 */
[----:B-----5:R-:W-:Y:S01]  /*0780*/  @!P3 IADD3 R12, P1, PT, R5, R34, RZ ;  /* 0x00000022050cb210 */ /* 0x020fe20007f3e0ff */
[----:B---3--:R-:W-:Y:S01]  /*0790*/  @!P4 IMAD R8, R27, R38, RZ ;  /* 0x000000261b08c224 */ /* 0x008fe200078e02ff */
[----:B------:R-:W-:-:S02]  /*07a0*/  ISETP.GE.U32.AND P0, PT, R25, UR12, PT ;  /* 0x0000000c19007c0c */ /* 0x000fc4000bf06070 */
[----:B------:R-:W-:Y:S01]  /*07b0*/  SHF.R.S32.HI R31, RZ, 0x1f, R25 ;  /* 0x0000001fff1f7819 */ /* 0x000fe20000011419 */
[----:B----4-:R-:W-:Y:S01]  /*07c0*/  @!P4 IMAD R7, R17, R39, R8 ;  /* 0x000000271107c224 */ /* 0x010fe200078e0208 */
[----:B------:R-:W-:Y:S02]  /*07d0*/  @!P3 IADD3.X R13, PT, PT, R0, R35, RZ, P1, !PT ;  /* 0x00000023000db210 */ /* 0x000fe40000ffe4ff */
[----:B------:R-:W-:Y:S01]  /*07e0*/  ISETP.GE.AND.EX P0, PT, R31, UR13, PT, P0 ;  /* 0x0000000d1f007c0c */ /* 0x000fe2000bf06300 */
[----:B------:R-:W3:Y:S01]  /*07f0*/  @!P4 LDC.64 R34, c[0x0][0x398] ;  /* 0x0000e600ff22cb82 */ /* 0x000ee20000000a00 */
[----:B--2---:R-:W-:Y:S01]  /*0800*/  @!P4 MOV R10, R18 ;  /* 0x00000012000ac202 */ /* 0x004fe20000000f00 */
[----:B------:R0:W2:Y:S01]  /*0810*/  @!P3 LDG.E R61, desc[UR10][R12.64] ;  /* 0x0000000a0c3db981 */ /* 0x0000a2000c1e1900 */
[----:B------:R-:W-:Y:S02]  /*0820*/  @!P4 MOV R11, R21 ;  /* 0x00000015000bc202 */ /* 0x000fe40000000f00 */
[----:B------:R-:W-:Y:S01]  /*0830*/  @!P3 IADD3 R6, P1, PT, R5, R36, RZ ;  /* 0x000000240506b210 */ /* 0x000fe20007f3e0ff */
[----:B------:R-:W-:Y:S01]  /*0840*/  @!P4 IMAD.WIDE.U32 R10, R17, R38, R10 ;  /* 0x00000026110ac225 */ /* 0x000fe200078e000a */
[----:B------:R-:W-:Y:S01]  /*0850*/  IADD3 R27, PT, PT, R9, 0x50, RZ ;  /* 0x00000050091b7810 */ /* 0x000fe20007ffe0ff */
[----:B------:R-:W4:Y:S03]  /*0860*/  @!P2 LDC.64 R38, c[0x0][0x398] ;  /* 0x0000e600ff26ab82 */ /* 0x000f260000000a00 */
[----:B------:R-:W-:-:S02]  /*0870*/  @!P4 IADD3 R5, PT, PT, R11, R7, RZ ;  /* 0x000000070b05c210 */ /* 0x000fc40007ffe0ff */
[----:B------:R-:W-:-:S03]  /*0880*/  @!P3 IADD3.X R7, PT, PT, R0, R37, RZ, P1, !PT ;  /* 0x000000250007b210 */ /* 0x000fc60000ffe4ff */
[----:B------:R-:W5:Y:S01]  /*0890*/  @!P2 LDC.64 R36, c[0x0][0x3a0] ;  /* 0x0000e800ff24ab82 */ /* 0x000f620000000a00 */
[----:B------:R-:W-:Y:S02]  /*08a0*/  ISETP.GE.U32.AND P1, PT, R27, UR12, PT ;  /* 0x0000000c1b007c0c */ /* 0x000fe4000bf26070 */
[----:B------:R-:W-:Y:S02]  /*08b0*/  SHF.R.S32.HI R33, RZ, 0x1f, R27 ;  /* 0x0000001fff217819 */ /* 0x000fe4000001141b */
[----:B------:R-:W-:-:S03]  /*08c0*/  @!P4 SHF.L.U64.HI R0, R10, 0x1, R5 ;  /* 0x000000010a00c819 */ /* 0x000fc60000010205 */
[----:B------:R-:W4:Y:S01]  /*08d0*/  @!P0 LDC.64 R44, c[0x0][0x3f8] ;  /* 0x0000fe00ff2c8b82 */ /* 0x000f220000000a00 */
[----:B------:R-:W-:Y:S01]  /*08e0*/  ISETP.GE.AND.EX P1, PT, R33, UR13, PT, P1 ;  /* 0x0000000d21007c0c */ /* 0x000fe2000bf26310 */
[----:B-1----:R-:W-:Y:S01]  /*08f0*/  @!P2 IMAD R8, R29, R42, RZ ;  /* 0x0000002a1d08a224 */ /* 0x002fe200078e02ff */
[----:B------:R-:W-:Y:S02]  /*0900*/  MOV R5, RZ ;  /* 0x000000ff00057202 */ /* 0x000fe40000000f00 */
[----:B------:R-:W-:Y:S02]  /*0910*/  @!P2 MOV R16, R18 ;  /* 0x000000120010a202 */ /* 0x000fe40000000f00 */
[----:B------:R-:W-:Y:S02]  /*0920*/  @!P2 MOV R17, R21 ;  /* 0x000000150011a202 */ /* 0x000fe40000000f00 */
[----:B------:R-:W-:Y:S01]  /*0930*/  @!P4 SHF.L.U32 R15, R10, 0x1, RZ ;  /* 0x000000010a0fc819 */ /* 0x000fe200000006ff */
[C---:B------:R-:W-:Y:S01]  /*0940*/  @!P2 IMAD R11, R23.reuse, R43, R8 ;  /* 0x0000002b170ba224 */ /* 0x040fe200078e0208 */
[----:B------:R1:W2:Y:S01]  /*0950*/  @!P3 LDG.E R5, desc[UR10][R6.64] ;  /* 0x0000000a0605b981 */ /* 0x0002a2000c1e1900 */
[----:B------:R-:W-:Y:S01]  /*0960*/  @!P2 IMAD.WIDE.U32 R16, R23, R42, R16 ;  /* 0x0000002a1710a225 */ /* 0x000fe200078e0010 */
[----:B0-----:R-:W-:-:S02]  /*0970*/  @!P4 IADD3 R12, P5, PT, R15, R40, RZ ;  /* 0x000000280f0cc210 */ /* 0x001fc40007fbe0ff */
[----:B---3--:R-:W-:Y:S02]  /*0980*/  @!P4 IADD3 R14, P3, PT, R15, R34, RZ ;  /* 0x000000220f0ec210 */ /* 0x008fe40007f7e0ff */
[C---:B------:R-:W-:Y:S02]  /*0990*/  @!P4 IADD3.X R13, PT, PT, R0.reuse, R41, RZ, P5, !PT ;  /* 0x00000029000dc210 */ /* 0x040fe40002ffe4ff */
[----:B------:R-:W-:Y:S01]  /*09a0*/  @!P2 IADD3 R17, PT, PT, R17, R11, RZ ;  /* 0x0000000b1111a210 */ /* 0x000fe20007ffe0ff */
[----:B------:R-:W0:Y:S01]  /*09b0*/  @!P0 LDC.64 R40, c[0x0][0x3a0] ;  /* 0x0000e800ff288b82 */ /* 0x000e220000000a00 */
[----:B------:R-:W-:Y:S01]  /*09c0*/  @!P4 IADD3.X R15, PT, PT, R0, R35, RZ, P3, !PT ;  /* 0x00000023000fc210 */ /* 0x000fe20001ffe4ff */
[----:B------:R3:W2:Y:S01]  /*09d0*/  @!P4 LDG.E R60, desc[UR10][R12.64] ;  /* 0x0000000a0c3cc981 */ /* 0x0006a2000c1e1900 */
[----:B------:R-:W-:-:S05]  /*09e0*/  @!P2 SHF.L.U32 R35, R16, 0x1, RZ ;  /* 0x000000011023a819 */ /* 0x000fca00000006ff */
[----:B------:R-:W0:Y:S01]  /*09f0*/  @!P1 LDC.64 R10, c[0x0][0x3f8] ;  /* 0x0000fe00ff0a9b82 */ /* 0x000e220000000a00 */
[----:B------:R-:W-:Y:S02]  /*0a00*/  @!P2 SHF.L.U64.HI R0, R16, 0x1, R17 ;  /* 0x000000011000a819 */ /* 0x000fe40000010211 */
[----:B-----5:R-:W-:Y:S02]  /*0a10*/  @!P2 IADD3 R16, P3, PT, R35, R36, RZ ;  /* 0x000000242310a210 */ /* 0x020fe40007f7e0ff */
[----:B-1----:R-:W-:Y:S01]  /*0a20*/  IADD3 R7, PT, PT, R9, 0x60, RZ ;  /* 0x0000006009077810 */ /* 0x002fe20007ffe0ff */
[----:B----4-:R-:W-:Y:S01]  /*0a30*/  @!P0 IMAD R8, R31, R44, RZ ;  /* 0x0000002c1f088224 */ /* 0x010fe200078e02ff */
[----:B------:R-:W-:Y:S02]  /*0a40*/  @!P0 MOV R22, R18 ;  /* 0x0000001200168202 */ /* 0x000fe40000000f00 */
[----:B------:R-:W-:Y:S02]  /*0a50*/  @!P0 MOV R23, R21 ;  /* 0x0000001500178202 */ /* 0x000fe40000000f00 */
[----:B------:R-:W-:-:S02]  /*0a60*/  @!P2 IADD3.X R17, PT, PT, R0, R37, RZ, P3, !PT ;  /* 0x000000250011a210 */ /* 0x000fc40001ffe4ff */
[----:B------:R-:W-:Y:S01]  /*0a70*/  MOV R6, RZ ;  /* 0x000000ff00067202 */ /* 0x000fe20000000f00 */
[----:B------:R-:W1:Y:S01]  /*0a80*/  @!P0 LDC.64 R36, c[0x0][0x398] ;  /* 0x0000e600ff248b82 */ /* 0x000e620000000a00 */
[----:B------:R-:W-:Y:S02]  /*0a90*/  ISETP.GE.U32.AND P3, PT, R7, UR12, PT ;  /* 0x0000000c07007c0c */ /* 0x000fe4000bf66070 */
[----:B------:R-:W-:Y:S01]  /*0aa0*/  SHF.R.S32.HI R29, RZ, 0x1f, R7 ;  /* 0x0000001fff1d7819 */ /* 0x000fe20000011407 */
[C---:B---3--:R-:W-:Y:S01]  /*0ab0*/  @!P0 IMAD R13, R25.reuse, R45, R8 ;  /* 0x0000002d190d8224 */ /* 0x048fe200078e0208 */
[----:B------:R3:W4:Y:S01]  /*0ac0*/  @!P4 LDG.E R6, desc[UR10][R14.64] ;  /* 0x0000000a0e06c981 */ /* 0x000722000c1e1900 */
[----:B------:R-:W-:Y:S01]  /*0ad0*/  @!P0 IMAD.WIDE.U32 R22, R25, R44, R22 ;  /* 0x0000002c19168225 */ /* 0x000fe200078e0016 */
[----:B------:R-:W-:Y:S02]  /*0ae0*/  ISETP.GE.AND.EX P3, PT, R29, UR13, PT, P3 ;  /* 0x0000000d1d007c0c */ /* 0x000fe4000bf66330 */
[----:B------:R-:W-:Y:S01]  /*0af0*/  @!P2 IADD3 R12, P4, PT, R35, R38, RZ ;  /* 0x00000026230ca210 */ /* 0x000fe20007f9e0ff */
[----:B------:R5:W4:Y:S01]  /*0b00*/  @!P2 LDG.E R59, desc[UR10][R16.64] ;  /* 0x0000000a103ba981 */ /* 0x000b22000c1e1900 */
[----:B------:R-:W-:-:S02]  /*0b10*/  @!P0 SHF.L.U32 R25, R22, 0x1, RZ ;  /* 0x0000000116198819 */ /* 0x000fc400000006ff */
[----:B---3--:R-:W-:Y:S02]  /*0b20*/  @!P0 IADD3 R15, PT, PT, R23, R13, RZ ;  /* 0x0000000d170f8210 */ /* 0x008fe40007ffe0ff */
[----:B------:R-:W-:Y:S02]  /*0b30*/  @!P2 IADD3.X R13, PT, PT, R0, R39, RZ, P4, !PT ;  /* 0x00000027000da210 */ /* 0x000fe400027fe4ff */
[----:B------:R-:W-:Y:S01]  /*0b40*/  @!P0 SHF.L.U64.HI R0, R22, 0x1, R15 ;  /* 0x0000000116008819 */ /* 0x000fe2000001020f */
[----:B0-----:R-:W-:Y:S01]  /*0b50*/  @!P1 IMAD R8, R33, R10, RZ ;  /* 0x0000000a21089224 */ /* 0x001fe200078e02ff */
[----:B------:R-:W-:Y:S01]  /*0b60*/  @!P1 MOV R14, R18 ;  /* 0x00000012000e9202 */ /* 0x000fe20000000f00 */
[----:B-----5:R-:W0:Y:S01]  /*0b70*/  @!P3 LDC.64 R16, c[0x0][0x3f8] ;  /* 0x0000fe00ff10bb82 */ /* 0x020e220000000a00 */
[----:B------:R-:W-:Y:S01]  /*0b80*/  @!P1 MOV R15, R21 ;  /* 0x00000015000f9202 */ /* 0x000fe20000000f00 */
[----:B------:R3:W5:Y:S01]  /*0b90*/  @!P2 LDG.E R46, desc[UR10][R12.64] ;  /* 0x0000000a0c2ea981 */ /* 0x000762000c1e1900 */
[----:B------:R-:W-:-:S02]  /*0ba0*/  @!P0 IADD3 R22, P4, PT, R25, R40, RZ ;  /* 0x0000002819168210 */ /* 0x000fc40007f9e0ff */
[----:B------:R-:W-:Y:S01]  /*0bb0*/  IADD3 R31, PT, PT, R9, 0x70, RZ ;  /* 0x00000070091f7810 */ /* 0x000fe20007ffe0ff */
[C---:B------:R-:W-:Y:S01]  /*0bc0*/  @!P1 IMAD R33, R27.reuse, R11, R8 ;  /* 0x0000000b1b219224 */ /* 0x040fe200078e0208 */
[----:B------:R-:W-:Y:S01]  /*0bd0*/  @!P0 IADD3.X R23, PT, PT, R0, R41, RZ, P4, !PT ;  /* 0x0000002900178210 */ /* 0x000fe200027fe4ff */
[----:B------:R-:W-:Y:S01]  /*0be0*/  @!P1 IMAD.WIDE.U32 R14, R27, R10, R14 ;  /* 0x0000000a1b0e9225 */ /* 0x000fe200078e000e */
[----:B------:R-:W-:Y:S01]  /*0bf0*/  ISETP.GE.U32.AND P4, PT, R31, UR12, PT ;  /* 0x0000000c1f007c0c */ /* 0x000fe2000bf86070 */
[----:B------:R-:W0:Y:S01]  /*0c00*/  @!P1 LDC.64 R10, c[0x0][0x398] ;  /* 0x0000e600ff0a9b82 */ /* 0x000e220000000a00 */
[----:B------:R-:W-:Y:S02]  /*0c10*/  SHF.R.S32.HI R35, RZ, 0x1f, R31 ;  /* 0x0000001fff237819 */ /* 0x000fe4000001141f */
[----:B------:R-:W-:Y:S02]  /*0c20*/  CS2R R44, SRZ ;  /* 0x00000000002c7805 */ /* 0x000fe4000001ff00 */
[----:B-1----:R-:W-:Y:S01]  /*0c30*/  @!P0 IADD3 R26, P2, PT, R25, R36, RZ ;  /* 0x00000024191a8210 */ /* 0x002fe20007f5e0ff */
[----:B------:R-:W5:Y:S01]  /*0c40*/  @!P0 LDG.E R58, desc[UR10][R22.64] ;  /* 0x0000000a163a8981 */ /* 0x000f62000c1e1900 */
[----:B------:R-:W-:Y:S01]  /*0c50*/  ISETP.GE.AND.EX P4, PT, R35, UR13, PT, P4 ;  /* 0x0000000d23007c0c */ /* 0x000fe2000bf86340 */
[----:B------:R-:W1:Y:S01]  /*0c60*/  @!P1 LDC.64 R40, c[0x0][0x3a0] ;  /* 0x0000e800ff289b82 */ /* 0x000e620000000a00 */
[----:B------:R-:W-:-:S02]  /*0c70*/  @!P1 IADD3 R15, PT, PT, R15, R33, RZ ;  /* 0x000000210f0f9210 */ /* 0x000fc40007ffe0ff */
[----:B------:R-:W-:Y:S02]  /*0c80*/  IADD3 R33, PT, PT, R9, 0x80, RZ ;  /* 0x0000008009217810 */ /* 0x000fe40007ffe0ff */
[----:B------:R-:W-:Y:S02]  /*0c90*/  @!P0 IADD3.X R27, PT, PT, R0, R37, RZ, P2, !PT ;  /* 0x00000025001b8210 */ /* 0x000fe400017fe4ff */
[----:B------:R-:W-:Y:S01]  /*0ca0*/  ISETP.GE.U32.AND P2, PT, R33, UR12, PT ;  /* 0x0000000c21007c0c */ /* 0x000fe2000bf46070 */
[----:B---3--:R-:W3:Y:S01]  /*0cb0*/  @!P3 LDC.64 R12, c[0x0][0x3a0] ;  /* 0x0000e800ff0cbb82 */ /* 0x008ee20000000a00 */
[----:B------:R-:W-:Y:S01]  /*0cc0*/  SHF.R.S32.HI R37, RZ, 0x1f, R33 ;  /* 0x0000001fff257819 */ /* 0x000fe20000011421 */
[----:B------:R0:W5:Y:S01]  /*0cd0*/  @!P0 LDG.E R45, desc[UR10][R26.64] ;  /* 0x0000000a1a2d8981 */ /* 0x000162000c1e1900 */
[C---:B------:R-:W-:Y:S02]  /*0ce0*/  @!P1 SHF.L.U32 R39, R14.reuse, 0x1, RZ ;  /* 0x000000010e279819 */ /* 0x040fe400000006ff */
[----:B------:R-:W-:-:S03]  /*0cf0*/  @!P1 SHF.L.U64.HI R0, R14, 0x1, R15 ;  /* 0x000000010e009819 */ /* 0x000fc6000001020f */
[----:B------:R-:W3:Y:S01]  /*0d00*/  @!P3 LDC.64 R24, c[0x0][0x398] ;  /* 0x0000e600ff18bb82 */ /* 0x000ee20000000a00 */
[----:B------:R-:W-:Y:S01]  /*0d10*/  ISETP.GE.AND.EX P2, PT, R37, UR13, PT, P2 ;  /* 0x0000000d25007c0c */ /* 0x000fe2000bf46320 */
[----:B0-----:R-:W-:-:S06]  /*0d20*/  @!P3 IMAD R8, R29, R16, RZ ;  /* 0x000000101d08b224 */ /* 0x001fcc00078e02ff */
[----:B------:R-:W0:Y:S01]  /*0d30*/  @!P4 LDC.64 R14, c[0x0][0x3f8] ;  /* 0x0000fe00ff0ecb82 */ /* 0x000e220000000a00 */
[----:B------:R-:W-:Y:S02]  /*0d40*/  @!P3 MOV R26, R18 ;  /* 0x00000012001ab202 */ /* 0x000fe40000000f00 */
[----:B------:R-:W-:Y:S02]  /*0d50*/  @!P3 MOV R27, R21 ;  /* 0x00000015001bb202 */ /* 0x000fe40000000f00 */
[C---:B------:R-:W-:Y:S02]  /*0d60*/  @!P1 IADD3 R28, P0, PT, R39.reuse, R10, RZ ;  /* 0x0000000a271c9210 */ /* 0x040fe40007f1e0ff */
[----:B-1----:R-:W-:Y:S01]  /*0d70*/  @!P1 IADD3 R22, P5, PT, R39, R40, RZ ;  /* 0x0000002827169210 */ /* 0x002fe20007fbe0ff */
[C---:B------:R-:W-:Y:S01]  /*0d80*/  @!P3 IMAD R39, R7.reuse, R17, R8 ;  /* 0x000000110727b224 */ /* 0x040fe200078e0208 */
[C---:B------:R-:W-:Y:S01]  /*0d90*/  @!P1 IADD3.X R29, PT, PT, R0.reuse, R11, RZ, P0, !PT ;  /* 0x0000000b001d9210 */ /* 0x040fe200007fe4ff */
[----:B------:R-:W-:Y:S01]  /*0da0*/  @!P3 IMAD.WIDE.U32 R16, R7, R16, R26 ;  /* 0x000000100710b225 */ /* 0x000fe200078e001a */
[----:B------:R-:W1:Y:S01]  /*0db0*/  @!P2 LDC.64 R10, c[0x0][0x3f8] ;  /* 0x0000fe00ff0aab82 */ /* 0x000e620000000a00 */
[----:B------:R-:W-:-:S02]  /*0dc0*/  @!P1 IADD3.X R23, PT, PT, R0, R41, RZ, P5, !PT ;  /* 0x0000002900179210 */ /* 0x000fc40002ffe4ff */
[----:B------:R-:W5:Y:S01]  /*0dd0*/  @!P1 LDG.E R44, desc[UR10][R28.64] ;  /* 0x0000000a1c2c9981 */ /* 0x000f62000c1e1900 */
[----:B------:R-:W-:Y:S02]  /*0de0*/  @!P3 IADD3 R17, PT, PT, R17, R39, RZ ;  /* 0x000000271111b210 */ /* 0x000fe40007ffe0ff */
[C---:B------:R-:W-:Y:S01]  /*0df0*/  @!P3 SHF.L.U32 R7, R16.reuse, 0x1, RZ ;  /* 0x000000011007b819 */ /* 0x040fe200000006ff */
[----:B------:R0:W5:Y:S01]  /*0e00*/  @!P1 LDG.E R57, desc[UR10][R22.64] ;  /* 0x0000000a16399981 */ /* 0x000162000c1e1900 */
[----:B------:R-:W-:Y:S01]  /*0e10*/  @!P3 SHF.L.U64.HI R0, R16, 0x1, R17 ;  /* 0x000000011000b819 */ /* 0x000fe20000010211 */
[----:B------:R-:W1:Y:S01]  /*0e20*/  @!P4 LDC.64 R26, c[0x0][0x3a0] ;  /* 0x0000e800ff1acb82 */ /* 0x000e620000000a00 */
[C---:B---3--:R-:W-:Y:S02]  /*0e30*/  @!P3 IADD3 R16, P0, PT, R7.reuse, R12, RZ ;  /* 0x0000000c0710b210 */ /* 0x048fe40007f1e0ff */
[----:B------:R-:W-:Y:S02]  /*0e40*/  @!P3 IADD3 R24, P5, PT, R7, R24, RZ ;  /* 0x000000180718b210 */ /* 0x000fe40007fbe0ff */
[----:B------:R-:W-:Y:S01]  /*0e50*/  IADD3 R7, PT, PT, R9, 0x90, RZ ;  /* 0x0000009009077810 */ /* 0x000fe20007ffe0ff */
[----:B0-----:R-:W-:Y:S01]  /*0e60*/  @!P4 IMAD R8, R35, R14, RZ ;  /* 0x0000000e2308c224 */ /* 0x001fe200078e02ff */
[----:B------:R-:W-:-:S02]  /*0e70*/  @!P4 MOV R22, R18 ;  /* 0x000000120016c202 */ /* 0x000fc40000000f00 */
[----:B------:R-:W-:Y:S02]  /*0e80*/  @!P4 MOV R23, R21 ;  /* 0x000000150017c202 */ /* 0x000fe40000000f00 */
[----:B------:R-:W-:Y:S02]  /*0e90*/  ISETP.GE.U32.AND P1, PT, R7, UR12, PT ;  /* 0x0000000c07007c0c */ /* 0x000fe4000bf26070 */
[----:B------:R-:W-:Y:S01]  /*0ea0*/  SHF.R.S32.HI R35, RZ, 0x1f, R7 ;  /* 0x0000001fff237819 */ /* 0x000fe20000011407 */
[C---:B------:R-:W-:Y:S01]  /*0eb0*/  @!P4 IMAD R39, R31.reuse, R15, R8 ;  /* 0x0000000f1f27c224 */ /* 0x040fe200078e0208 */
[C---:B------:R-:W-:Y:S01]  /*0ec0*/  @!P3 IADD3.X R17, PT, PT, R0.reuse, R13, RZ, P0, !PT ;  /* 0x0000000d0011b210 */ /* 0x040fe200007fe4ff */
[----:B------:R-:W-:Y:S01]  /*0ed0*/  @!P4 IMAD.WIDE.U32 R22, R31, R14, R22 ;  /* 0x0000000e1f16c225 */ /* 0x000fe200078e0016 */
[----:B------:R-:W-:Y:S01]  /*0ee0*/  ISETP.GE.AND.EX P1, PT, R35, UR13, PT, P1 ;  /* 0x0000000d23007c0c */ /* 0x000fe2000bf26310 */
[----:B------:R-:W0:Y:S02]  /*0ef0*/  @!P2 LDC.64 R14, c[0x0][0x3a0] ;  /* 0x0000e800ff0eab82 */ /* 0x000e240000000a00 */
[----:B------:R3:W5:Y:S01]  /*0f00*/  @!P3 LDG.E R56, desc[UR10][R16.64] ;  /* 0x0000000a1038b981 */ /* 0x000762000c1e1900 */
[----:B------:R-:W-:Y:S01]  /*0f10*/  @!P4 IADD3 R23, PT, PT, R23, R39, RZ ;  /* 0x000000271717c210 */ /* 0x000fe20007ffe0ff */
[----:B-1----:R-:W-:Y:S01]  /*0f20*/  @!P2 IMAD R8, R37, R10, RZ ;  /* 0x0000000a2508a224 */ /* 0x002fe200078e02ff */
[----:B------:R-:W-:-:S02]  /*0f30*/  @!P3 IADD3.X R25, PT, PT, R0, R25, RZ, P5, !PT ;  /* 0x000000190019b210 */ /* 0x000fc40002ffe4ff */
[C---:B------:R-:W-:Y:S01]  /*0f40*/  @!P4 SHF.L.U32 R29, R22.reuse, 0x1, RZ ;  /* 0x00000001161dc819 */ /* 0x040fe200000006ff */
[----:B------:R-:W-:Y:S01]  /*0f50*/  @!P2 IMAD R31, R33, R11, R8 ;  /* 0x0000000b211fa224 */ /* 0x000fe200078e0208 */
[----:B------:R-:W1:Y:S01]  /*0f60*/  @!P4 LDC.64 R12, c[0x0][0x398] ;  /* 0x0000e600ff0ccb82 */ /* 0x000e620000000a00 */
[----:B---3--:R-:W-:Y:S02]  /*0f70*/  @!P2 MOV R16, R18 ;  /* 0x000000120010a202 */ /* 0x008fe40000000f00 */
[----:B------:R-:W-:Y:S02]  /*0f80*/  @!P2 MOV R17, R21 ;  /* 0x000000150011a202 */ /* 0x000fe40000000f00 */
[----:B------:R-:W-:Y:S02]  /*0f90*/  @!P4 SHF.L.U64.HI R32, R22, 0x1, R23 ;  /* 0x000000011620c819 */ /* 0x000fe40000010217 */
[----:B------:R-:W-:Y:S01]  /*0fa0*/  IADD3 R0, PT, PT, R9, 0xa0, RZ ;  /* 0x000000a009007810 */ /* 0x000fe20007ffe0ff */
[----:B------:R-:W-:Y:S01]  /*0fb0*/  @!P2 IMAD.WIDE.U32 R10, R33, R10, R16 ;  /* 0x0000000a210aa225 */ /* 0x000fe200078e0010 */
[----:B------:R-:W3:Y:S02]  /*0fc0*/  @!P2 LDC.64 R22, c[0x0][0x398] ;  /* 0x0000e600ff16ab82 */ /* 0x000ee40000000a00 */
[----:B------:R-:W-:-:S02]  /*0fd0*/  ISETP.GE.U32.AND P5, PT, R0, UR12, PT ;  /* 0x0000000c00007c0c */ /* 0x000fc4000bfa6070 */
[----:B------:R-:W-:-:S04]  /*0fe0*/  SHF.R.S32.HI R37, RZ, 0x1f, R0 ;  /* 0x0000001fff257819 */ /* 0x000fc80000011400 */
[----:B------:R-:W3:Y:S01]  /*0ff0*/  @!P1 LDC.64 R16, c[0x0][0x3f8] ;  /* 0x0000fe00ff109b82 */ /* 0x000ee20000000a00 */
[----:B------:R-:W-:Y:S02]  /*1000*/  ISETP.GE.AND.EX P5, PT, R37, UR13, PT, P5 ;  /* 0x0000000d25007c0c */ /* 0x000fe4000bfa6350 */
[----:B------:R-:W-:Y:S02]  /*1010*/  @!P4 IADD3 R26, P0, PT, R29, R26, RZ ;  /* 0x0000001a1d1ac210 */ /* 0x000fe40007f1e0ff */
[----:B------:R-:W-:Y:S02]  /*1020*/  @!P2 IADD3 R11, PT, PT, R11, R31, RZ ;  /* 0x0000001f0b0ba210 */ /* 0x000fe40007ffe0ff */
[----:B------:R-:W-:Y:S02]  /*1030*/  @!P2 SHF.L.U32 R33, R10, 0x1, RZ ;  /* 0x000000010a21a819 */ /* 0x000fe400000006ff */
[----:B------:R-:W-:Y:S02]  /*1040*/  CS2R R42, SRZ ;  /* 0x00000000002a7805 */ /* 0x000fe4000001ff00 */
[----:B------:R-:W-:-:S02]  /*1050*/  @!P4 IADD3.X R27, PT, PT, R32, R27, RZ, P0, !PT ;  /* 0x0000001b201bc210 */ /* 0x000fc400007fe4ff */
[----:B------:R-:W-:Y:S02]  /*1060*/  @!P2 SHF.L.U64.HI R8, R10, 0x1, R11 ;  /* 0x000000010a08a819 */ /* 0x000fe4000001020b */
[----:B0-----:R-:W-:Y:S01]  /*1070*/  @!P2 IADD3 R30, P0, PT, R33, R14, RZ ;  /* 0x0000000e211ea210 */ /* 0x001fe20007f1e0ff */
[----:B------:R-:W0:Y:S01]  /*1080*/  @!P5 LDC.64 R10, c[0x0][0x3f8] ;  /* 0x0000fe00ff0adb82 */ /* 0x000e220000000a00 */
[----:B------:R3:W5:Y:S02]  /*1090*/  @!P3 LDG.E R43, desc[UR10][R24.64] ;  /* 0x0000000a182bb981 */ /* 0x000764000c1e1900 */
[----:B------:R-:W-:Y:S02]  /*10a0*/  @!P2 IADD3.X R31, PT, PT, R8, R15, RZ, P0, !PT ;  /* 0x0000000f081fa210 */ /* 0x000fe400007fe4ff */
[----:B-1----:R-:W-:Y:S01]  /*10b0*/  @!P4 IADD3 R28, P3, PT, R29, R12, RZ ;  /* 0x0000000c1d1cc210 */ /* 0x002fe20007f7e0ff */
[----:B------:R1:W5:Y:S02]  /*10c0*/  @!P4 LDG.E R55, desc[UR10][R26.64] ;  /* 0x0000000a1a37c981 */ /* 0x000364000c1e1900 */
[----:B------:R-:W0:Y:S01]  /*10d0*/  @!P1 LDC.64 R14, c[0x0][0x3a0] ;  /* 0x0000e800ff0e9b82 */ /* 0x000e220000000a00 */
[----:B---3--:R-:W-:Y:S01]  /*10e0*/  @!P2 IADD3 R24, P0, PT, R33, R22, RZ ;  /* 0x000000162118a210 */ /* 0x008fe20007f1e0ff */
[----:B------:R-:W-:Y:S01]  /*10f0*/  @!P1 IMAD R22, R35, R16, RZ ;  /* 0x0000001023169224 */ /* 0x000fe200078e02ff */
[----:B------:R-:W-:-:S02]  /*1100*/  @!P4 IADD3.X R29, PT, PT, R32, R13, RZ, P3, !PT ;  /* 0x0000000d201dc210 */ /* 0x000fc40001ffe4ff */
[----:B------:R-:W-:Y:S02]  /*1110*/  CS2R R40, SRZ ;  /* 0x0000000000287805 */ /* 0x000fe4000001ff00 */
[----:B------:R-:W-:Y:S01]  /*1120*/  @!P2 IADD3.X R25, PT, PT, R8, R23, RZ, P0, !PT ;  /* 0x000000170819a210 */ /* 0x000fe200007fe4ff */
[----:B-1----:R-:W-:Y:S01]  /*1130*/  @!P1 IMAD R27, R7, R17, R22 ;  /* 0x00000011071b9224 */ /* 0x002fe200078e0216 */
[----:B------:R-:W-:Y:S01]  /*1140*/  @!P1 MOV R22, R18 ;  /* 0x0000001200169202 */ /* 0x000fe20000000f00 */
[----:B------:R-:W1:Y:S01]  /*1150*/  @!P1 LDC.64 R12, c[0x0][0x398] ;  /* 0x0000e600ff0c9b82 */ /* 0x000e620000000a00 */
[----:B------:R-:W-:Y:S01]  /*1160*/  @!P1 MOV R23, R21 ;  /* 0x0000001500179202 */ /* 0x000fe20000000f00 */
[----:B------:R3:W5:Y:S01]  /*1170*/  @!P4 LDG.E R42, desc[UR10][R28.64] ;  /* 0x0000000a1c2ac981 */ /* 0x000762000c1e1900 */
[----:B------:R-:W-:Y:S01]  /*1180*/  IADD3 R35, PT, PT, R9, 0xb0, RZ ;  /* 0x000000b009237810 */ /* 0x000fe20007ffe0ff */
[----:B------:R-:W-:-:S03]  /*1190*/  @!P1 IMAD.WIDE.U32 R22, R7, R16, R22 ;  /* 0x0000001007169225 */ /* 0x000fc600078e0016 */
[----:B------:R-:W-:Y:S01]  /*11a0*/  ISETP.GE.U32.AND P0, PT, R35, UR12, PT ;  /* 0x0000000c23007c0c */ /* 0x000fe2000bf06070 */
[----:B------:R-:W2:Y:S01]  /*11b0*/  @!P5 LDC.64 R16, c[0x0][0x3a0] ;  /* 0x0000e800ff10db82 */ /* 0x000ea20000000a00 */
[----:B------:R-:W-:Y:S01]  /*11c0*/  SHF.R.S32.HI R39, RZ, 0x1f, R35 ;  /* 0x0000001fff277819 */ /* 0x000fe20000011423 */
[----:B0-----:R-:W-:Y:S01]  /*11d0*/  @!P5 IMAD R37, R37, R10, RZ ;  /* 0x0000000a2525d224 */ /* 0x001fe200078e02ff */
[----:B------:R-:W-:Y:S01]  /*11e0*/  @!P1 IADD3 R7, PT, PT, R23, R27, RZ ;  /* 0x0000001b17079210 */ /* 0x000fe20007ffe0ff */
[----:B------:R-:W5:Y:S01]  /*11f0*/  @!P2 LDG.E R54, desc[UR10][R30.64] ;  /* 0x0000000a1e36a981 */ /* 0x000f62000c1e1900 */
[C---:B---3--:R-:W-:Y:S02]  /*1200*/  @!P1 SHF.L.U32 R29, R22.reuse, 0x1, RZ ;  /* 0x00000001161d9819 */ /* 0x048fe400000006ff */
[----:B------:R-:W-:Y:S01]  /*1210*/  @!P1 SHF.L.U64.HI R8, R22, 0x1, R7 ;  /* 0x0000000116089819 */ /* 0x000fe20000010207 */
[----:B------:R0:W3:Y:S01]  /*1220*/  @!P2 LDG.E R41, desc[UR10][R24.64] ;  /* 0x0000000a1829a981 */ /* 0x0000e2000c1e1900 */
[----:B------:R-:W-:-:S02]  /*1230*/  ISETP.GE.AND.EX P0, PT, R39, UR13, PT, P0 ;  /* 0x0000000d27007c0c */ /* 0x000fc4000bf06300 */
[----:B------:R-:W-:Y:S02]  /*1240*/  @!P5 MOV R22, R18 ;  /* 0x000000120016d202 */ /* 0x000fe40000000f00 */
[----:B------:R-:W-:Y:S01]  /*1250*/  @!P5 MOV R23, R21 ;  /* 0x000000150017d202 */ /* 0x000fe20000000f00 */
[C---:B------:R-:W-:Y:S01]  /*1260*/  @!P5 IMAD R7, R0.reuse, R11, R37 ;  /* 0x0000000b0007d224 */ /* 0x040fe200078e0225 */
[----:B------:R-:W-:Y:S01]  /*1270*/  @!P1 IADD3 R26, P2, PT, R29, R14, RZ ;  /* 0x0000000e1d1a9210 */ /* 0x000fe20007f5e0ff */
[----:B------:R-:W-:-:S03]  /*1280*/  @!P5 IMAD.WIDE.U32 R10, R0, R10, R22 ;  /* 0x0000000a000ad225 */ /* 0x000fc600078e0016 */
[----:B------:R-:W4:Y:S01]  /*1290*/  @!P5 LDC.64 R22, c[0x0][0x398] ;  /* 0x0000e600ff16db82 */ /* 0x000f220000000a00 */
[C---:B------:R-:W-:Y:S02]  /*12a0*/  @!P1 IADD3.X R27, PT, PT, R8.reuse, R15, RZ, P2, !PT ;  /* 0x0000000f081b9210 */ /* 0x040fe400017fe4ff */
[----:B-1----:R-:W-:Y:S02]  /*12b0*/  @!P1 IADD3 R28, P2, PT, R29, R12, RZ ;  /* 0x0000000c1d1c9210 */ /* 0x002fe40007f5e0ff */
[----:B------:R-:W-:Y:S01]  /*12c0*/  @!P5 IADD3 R7, PT, PT, R11, R7, RZ ;  /* 0x000000070b07d210 */ /* 0x000fe20007ffe0ff */
[----:B------:R-:W3:Y:S02]  /*12d0*/  @!P1 LDG.E R53, desc[UR10][R26.64] ;  /* 0x0000000a1a359981 */ /* 0x000ee4000c1e1900 */
[----:B------:R-:W1:Y:S01]  /*12e0*/  @!P0 LDC.64 R14, c[0x0][0x3f8] ;  /* 0x0000fe00ff0e8b82 */ /* 0x000e620000000a00 */
[----:B------:R-:W-:Y:S02]  /*12f0*/  @!P1 IADD3.X R29, PT, PT, R8, R13, RZ, P2, !PT ;  /* 0x0000000d081d9210 */ /* 0x000fe400017fe4ff */
[----:B------:R-:W-:-:S02]  /*1300*/  @!P5 SHF.L.U64.HI R0, R10, 0x1, R7 ;  /* 0x000000010a00d819 */ /* 0x000fc40000010207 */
[----:B------:R-:W-:Y:S01]  /*1310*/  IADD3 R7, PT, PT, R9, 0xc0, RZ ;  /* 0x000000c009077810 */ /* 0x000fe20007ffe0ff */
[----:B------:R1:W3:Y:S01]  /*1320*/  @!P1 LDG.E R40, desc[UR10][R28.64] ;  /* 0x0000000a1c289981 */ /* 0x0002e2000c1e1900 */
[----:B0-----:R-:W-:Y:S01]  /*1330*/  @!P5 SHF.L.U32 R25, R10, 0x1, RZ ;  /* 0x000000010a19d819 */ /* 0x001fe200000006ff */
[----:B------:R-:W-:Y:S01]  /*1340*/  UIMAD.WIDE UR6, UR4, 0x8, UR6 ;  /* 0x00000008040678a5 */ /* 0x000fe2000f8e0206 */
[----:B------:R-:W-:Y:S01]  /*1350*/  ISETP.GE.U32.AND P1, PT, R7, UR12, PT ;  /* 0x0000000c07007c0c */ /* 0x000fe2000bf26070 */
[----:B------:R-:W0:Y:S01]  /*1360*/  @!P0 LDC.64 R10, c[0x0][0x3a0] ;  /* 0x0000e800ff0a8b82 */ /* 0x000e220000000a00 */
[----:B------:R-:W-:Y:S02]  /*1370*/  SHF.R.S32.HI R51, RZ, 0x1f, R7 ;  /* 0x0000001fff337819 */ /* 0x000fe40000011407 */
[----:B--2---:R-:W-:Y:S02]  /*1380*/  @!P5 IADD3 R32, P2, PT, R25, R16, RZ ;  /* 0x000000101920d210 */ /* 0x004fe40007f5e0ff */
[----:B------:R-:W-:-:S02]  /*1390*/  ISETP.GE.AND.EX P1, PT, R51, UR13, PT, P1 ;  /* 0x0000000d33007c0c */ /* 0x000fc4000bf26310 */
[C---:B------:R-:W-:Y:S01]  /*13a0*/  @!P5 IADD3.X R33, PT, PT, R0.reuse, R17, RZ, P2, !PT ;  /* 0x000000110021d210 */ /* 0x040fe200017fe4ff */
[----:B------:R-:W2:Y:S01]  /*13b0*/  @!P0 LDC.64 R12, c[0x0][0x398] ;  /* 0x0000e600ff0c8b82 */ /* 0x000ea20000000a00 */
[----:B----4-:R-:W-:Y:S02]  /*13c0*/  @!P5 IADD3 R24, P2, PT, R25, R22, RZ ;  /* 0x000000161918d210 */ /* 0x010fe40007f5e0ff */
[----:B------:R-:W-:Y:S01]  /*13d0*/  MOV R17, RZ ;  /* 0x000000ff00117202 */ /* 0x000fe20000000f00 */
[----:B------:R-:W4:Y:S01]  /*13e0*/  @!P5 LDG.E R52, desc[UR10][R32.64] ;  /* 0x0000000a2034d981 */ /* 0x000f22000c1e1900 */
[----:B------:R-:W-:Y:S01]  /*13f0*/  @!P5 IADD3.X R25, PT, PT, R0, R23, RZ, P2, !PT ;  /* 0x000000170019d210 */ /* 0x000fe200017fe4ff */
[----:B-1----:R-:W-:Y:S01]  /*1400*/  @!P0 IMAD R8, R39, R14, RZ ;  /* 0x0000000e27088224 */ /* 0x002fe200078e02ff */
[----:B------:R-:W-:Y:S02]  /*1410*/  @!P0 MOV R22, R18 ;  /* 0x0000001200168202 */ /* 0x000fe40000000f00 */
[----:B------:R-:W-:Y:S01]  /*1420*/  @!P0 MOV R23, R21 ;  /* 0x0000001500178202 */ /* 0x000fe20000000f00 */
[----:B------:R-:W1:Y:S01]  /*1430*/  @!P1 LDC.64 R30, c[0x0][0x3f8] ;  /* 0x0000fe00ff1e9b82 */ /* 0x000e620000000a00 */
[----:B------:R0:W4:Y:S01]  /*1440*/  @!P5 LDG.E R17, desc[UR10][R24.64] ;  /* 0x0000000a1811d981 */ /* 0x000122000c1e1900 */
[----:B------:R-:W-:Y:S01]  /*1450*/  ISETP.NE.AND P5, PT, RZ, UR9, PT ;  /* 0x00000009ff007c0c */ /* 0x000fe2000bfa5270 */
[----:B------:R-:W-:Y:S01]  /*1460*/  @!P0 IMAD R29, R35, R15, R8 ;  /* 0x0000000f231d8224 */ /* 0x000fe200078e0208 */
[----:B------:R-:W-:Y:S01]  /*1470*/  IADD3 R65, PT, PT, R9, 0xd0, RZ ;  /* 0x000000d009417810 */ /* 0x000fe20007ffe0ff */
[----:B------:R-:W-:Y:S01]  /*1480*/  @!P0 IMAD.WIDE.U32 R14, R35, R14, R22 ;  /* 0x0000000e230e8225 */ /* 0x000fe200078e0016 */
[----:B------:R-:W-:-:S02]  /*1490*/  MOV R26, UR6 ;  /* 0x00000006001a7c02 */ /* 0x000fc40008000f00 */
[----:B------:R-:W-:Y:S02]  /*14a0*/  MOV R27, UR7 ;  /* 0x00000007001b7c02 */ /* 0x000fe40008000f00 */
[----:B------:R-:W-:Y:S01]  /*14b0*/  ISETP.GE.U32.AND P3, PT, R65, UR12, PT ;  /* 0x0000000c41007c0c */ /* 0x000fe2000bf66070 */
[----:B0-----:R-:W0:Y:S01]  /*14c0*/  @!P1 LDC.64 R24, c[0x0][0x3a0] ;  /* 0x0000e800ff189b82 */ /* 0x001e220000000a00 */
[----:B------:R-:W-:Y:S01]  /*14d0*/  SHF.R.S32.HI R35, RZ, 0x1f, R65 ;  /* 0x0000001fff237819 */ /* 0x000fe20000011441 */
[----:B------:R2:W3:Y:S01]  /*14e0*/  LDG.E.64 R22, desc[UR10][R26.64] ;  /* 0x0000000a1a167981 */ /* 0x0004e2000c1e1b00 */
[----:B------:R-:W-:Y:S02]  /*14f0*/  @!P0 IADD3 R29, PT, PT, R15, R29, RZ ;  /* 0x0000001d0f1d8210 */ /* 0x000fe40007ffe0ff */
[----:B------:R-:W-:Y:S02]  /*1500*/  ISETP.GE.AND.EX P3, PT, R35, UR13, PT, P3 ;  /* 0x0000000d23007c0c */ /* 0x000fe4000bf66330 */
[----:B------:R-:W-:-:S02]  /*1510*/  @!P0 SHF.L.U32 R15, R14, 0x1, RZ ;  /* 0x000000010e0f8819 */ /* 0x000fc400000006ff */
[----:B------:R-:W-:Y:S02]  /*1520*/  @!P0 SHF.L.U64.HI R0, R14, 0x1, R29 ;  /* 0x000000010e008819 */ /* 0x000fe4000001021d */
[----:B------:R-:W0:Y:S01]  /*1530*/  @P5 LDC.64 R28, c[0x0][0x3b0] ;  /* 0x0000ec00ff1c5b82 */ /* 0x000e220000000a00 */
[----:B------:R-:W-:Y:S02]  /*1540*/  @!P0 IADD3 R10, P2, PT, R15, R10, RZ ;  /* 0x0000000a0f0a8210 */ /* 0x000fe40007f5e0ff */
[----:B------:R-:W-:Y:S02]  /*1550*/  IADD3 R47, PT, PT, R9, 0xe0, RZ ;  /* 0x000000e0092f7810 */ /* 0x000fe40007ffe0ff */
[----:B------:R-:W-:Y:S01]  /*1560*/  @!P0 IADD3.X R11, PT, PT, R0, R11, RZ, P2, !PT ;  /* 0x0000000b000b8210 */ /* 0x000fe200017fe4ff */
[----:B-1----:R-:W-:Y:S01]  /*1570*/  @!P1 IMAD R8, R51, R30, RZ ;  /* 0x0000001e33089224 */ /* 0x002fe200078e02ff */
[----:B------:R-:W-:Y:S01]  /*1580*/  ISETP.GE.U32.AND P2, PT, R47, UR12, PT ;  /* 0x0000000c2f007c0c */ /* 0x000fe2000bf46070 */
[----:B--2---:R-:W1:Y:S01]  /*1590*/  @!P3 LDC.64 R26, c[0x0][0x3f8] ;  /* 0x0000fe00ff1abb82 */ /* 0x004e620000000a00 */
[----:B------:R-:W-:-:S02]  /*15a0*/  SHF.R.S32.HI R49, RZ, 0x1f, R47 ;  /* 0x0000001fff317819 */ /* 0x000fc4000001142f */
[----:B------:R-:W-:Y:S02]  /*15b0*/  @!P1 MOV R32, R18 ;  /* 0x0000001200209202 */ /* 0x000fe40000000f00 */
[----:B------:R-:W-:Y:S01]  /*15c0*/  @!P1 MOV R33, R21 ;  /* 0x0000001500219202 */ /* 0x000fe20000000f00 */
[----:B------:R-:W-:Y:S01]  /*15d0*/  @!P1 IMAD R39, R7, R31, R8 ;  /* 0x0000001f07279224 */ /* 0x000fe200078e0208 */
[----:B------:R-:W-:Y:S02]  /*15e0*/  @!P0 IADD3 R12, P6, PT, R15, R12, RZ ;  /* 0x0000000c0f0c8210 */ /* 0x000fe40007fde0ff */
[----:B------:R-:W-:Y:S01]  /*15f0*/  ISETP.GE.AND.EX P2, PT, R49, UR13, PT, P2 ;  /* 0x0000000d31007c0c */ /* 0x000fe2000bf46320 */
[----:B------:R-:W2:Y:S01]  /*1600*/  @!P1 LDC.64 R14, c[0x0][0x398] ;  /* 0x0000e600ff0e9b82 */ /* 0x000ea20000000a00 */
[----:B------:R-:W-:Y:S01]  /*1610*/  @!P1 IMAD.WIDE.U32 R30, R7, R30, R32 ;  /* 0x0000001e071e9225 */ /* 0x000fe200078e0020 */
[----:B------:R-:W-:Y:S02]  /*1620*/  LOP3.LUT R91, R93, 0xffff, RZ, 0xc0, !PT ;  /* 0x0000ffff5d5b7812 */ /* 0x000fe400078ec0ff */
[----:B------:R-:W-:-:S02]  /*1630*/  IADD3 R9, PT, PT, R9, 0xf0, RZ ;  /* 0x000000f009097810 */ /* 0x000fc40007ffe0ff */
[----:B------:R-:W-:Y:S01]  /*1640*/  @!P1 IADD3 R31, PT, PT, R31, R39, RZ ;  /* 0x000000271f1f9210 */ /* 0x000fe20007ffe0ff */
[----:B------:R-:W-:Y:S01]  /*1650*/  IMAD R63, R62, 0x50, R91 ;  /* 0x000000503e3f7824 */ /* 0x000fe200078e025b */
[----:B------:R-:W-:Y:S02]  /*1660*/  ISETP.GE.U32.AND P4, PT, R9, UR12, PT ;  /* 0x0000000c09007c0c */ /* 0x000fe4000bf86070 */
[----:B------:R-:W-:Y:S01]  /*1670*/  SHF.R.S32.HI R37, RZ, 0x1f, R9 ;  /* 0x0000001fff257819 */ /* 0x000fe20000011409 */
[----:B0-----:R-:W-:Y:S01]  /*1680*/  @P5 IMAD.WIDE R38, R63, 0x2, R28 ;  /* 0x000000023f265825 */ /* 0x001fe200078e021c */
[----:B------:R-:W-:Y:S01]  /*1690*/  MOV R7, RZ ;  /* 0x000000ff00077202 */ /* 0x000fe20000000f00 */
[----:B------:R-:W0:Y:S01]  /*16a0*/  @!P2 LDC.64 R32, c[0x0][0x3f8] ;  /* 0x0000fe00ff20ab82 */ /* 0x000e220000000a00 */
[----:B------:R-:W-:Y:S02]  /*16b0*/  @!P0 IADD3.X R13, PT, PT, R0, R13, RZ, P6, !PT ;  /* 0x0000000d000d8210 */ /* 0x000fe400037fe4ff */
[----:B------:R-:W-:-:S02]  /*16c0*/  @!P1 SHF.L.U32 R67, R30, 0x1, RZ ;  /* 0x000000011e439819 */ /* 0x000fc400000006ff */
[----:B------:R-:W-:Y:S02]  /*16d0*/  CS2R R50, SRZ ;  /* 0x0000000000327805 */ /* 0x000fe4000001ff00 */
[----:B------:R-:W-:Y:S01]  /*16e0*/  @!P1 SHF.L.U64.HI R8, R30, 0x1, R31 ;  /* 0x000000011e089819 */ /* 0x000fe2000001021f */
[----:B------:R-:W4:Y:S01]  /*16f0*/  @!P0 LDG.E R7, desc[UR10][R12.64] ;  /* 0x0000000a0c078981 */ /* 0x000f22000c1e1900 */
[----:B------:R-:W0:Y:S01]  /*1700*/  @!P3 LDC.64 R28, c[0x0][0x3a0] ;  /* 0x0000e800ff1cbb82 */ /* 0x000e220000000a00 */
[----:B------:R-:W-:Y:S02]  /*1710*/  ISETP.GE.AND.EX P4, PT, R37, UR13, PT, P4 ;  /* 0x0000000d25007c0c */ /* 0x000fe4000bf86340 */
[----:B------:R1:W4:Y:S01]  /*1720*/  @!P0 LDG.E R51, desc[UR10][R10.64] ;  /* 0x0000000a0a338981 */ /* 0x000322000c1e1900 */
[----:B------:R-:W-:-:S03]  /*1730*/  @!P3 MOV R34, R18 ;  /* 0x000000120022b202 */ /* 0x000fc60000000f00 */
[----:B------:R-:W4:Y:S01]  /*1740*/  @P5 LDG.E.U16 R16, desc[UR10][R38.64] ;  /* 0x0000000a26105981 */ /* 0x000f22000c1e1500 */
[----:B------:R-:W0:Y:S03]  /*1750*/  @!P3 LDC.64 R30, c[0x0][0x398] ;  /* 0x0000e600ff1ebb82 */ /* 0x000e260000000a00 */
[----:B------:R2:W4:Y:S01]  /*1760*/  @P5 LDG.E.U16 R0, desc[UR10][R38.64+0x2] ;  /* 0x0000020a26005981 */ /* 0x000522000c1e1500 */
[----:B-1----:R-:W-:-:S04]  /*1770*/  @!P3 IMAD R10, R35, R26, RZ ;  /* 0x0000001a230ab224 */ /* 0x002fc800078e02ff */
[----:B------:R-:W1:Y:S01]  /*1780*/  LDC.64 R12, c[0x0][0x3a8] ;  /* 0x0000ea00ff0c7b82 */ /* 0x000e620000000a00 */
[----:B------:R-:W-:Y:S02]  /*1790*/  @!P3 MOV R35, R21 ;  /* 0x000000150023b202 */ /* 0x000fe40000000f00 */
[C---:B------:R-:W-:Y:S02]  /*17a0*/  @!P1 IADD3 R24, P0, PT, R67.reuse, R24, RZ ;  /* 0x0000001843189210 */ /* 0x040fe40007f1e0ff */
[----:B--2---:R-:W-:Y:S01]  /*17b0*/  @!P1 IADD3 R14, P6, PT, R67, R14, RZ ;  /* 0x0000000e430e9210 */ /* 0x004fe20007fde0ff */
[C---:B------:R-:W-:Y:S02]  /*17c0*/  @!P3 IMAD R27, R65.reuse, R27, R10 ;  /* 0x0000001b411bb224 */ /* 0x040fe400078e020a */
[----:B------:R-:W-:Y:S01]  /*17d0*/  @!P3 IMAD.WIDE.U32 R34, R65, R26, R34 ;  /* 0x0000001a4122b225 */ /* 0x000fe200078e0022 */
[----:B------:R-:W2:Y:S01]  /*17e0*/  @!P4 LDC.64 R10, c[0x0][0x3f8] ;  /* 0x0000fe00ff0acb82 */ /* 0x000ea20000000a00 */
[----:B------:R-:W-:-:S02]  /*17f0*/  @!P1 IADD3.X R25, PT, PT, R8, R25, RZ, P0, !PT ;  /* 0x0000001908199210 */ /* 0x000fc400007fe4ff */
[----:B------:R-:W-:Y:S02]  /*1800*/  @!P1 IADD3.X R15, PT, PT, R8, R15, RZ, P6, !PT ;  /* 0x0000000f080f9210 */ /* 0x000fe400037fe4ff */
[----:B------:R-:W-:Y:S01]  /*1810*/  MOV R8, RZ ;  /* 0x000000ff00087202 */ /* 0x000fe20000000f00 */
[----:B------:R-:W4:Y:S01]  /*1820*/  @!P1 LDG.E R50, desc[UR10][R24.64] ;  /* 0x0000000a18329981 */ /* 0x000f22000c1e1900 */
[----:B------:R-:W-:Y:S02]  /*1830*/  @!P3 IADD3 R39, PT, PT, R35, R27, RZ ;  /* 0x0000001b2327b210 */ /* 0x000fe40007ffe0ff */
[C---:B------:R-:W-:Y:S01]  /*1840*/  @!P3 SHF.L.U32 R35, R34.reuse, 0x1, RZ ;  /* 0x000000012223b819 */ /* 0x040fe200000006ff */
[----:B0-----:R-:W-:Y:S01]  /*1850*/  @!P2 IMAD R36, R49, R32, RZ ;  /* 0x000000203124a224 */ /* 0x001fe200078e02ff */
[----:B------:R0:W4:Y:S01]  /*1860*/  @!P1 LDG.E R8, desc[UR10][R14.64] ;  /* 0x0000000a0e089981 */ /* 0x000122000c1e1900 */
[----:B------:R-:W-:Y:S01]  /*1870*/  @!P3 SHF.L.U64.HI R34, R34, 0x1, R39 ;  /* 0x000000012222b819 */ /* 0x000fe20000010227 */
[----:B------:R-:W2:Y:S01]  /*1880*/  @!P2 LDC.64 R26, c[0x0][0x3a0] ;  /* 0x0000e800ff1aab82 */ /* 0x000ea20000000a00 */
[----:B------:R-:W-:-:S02]  /*1890*/  @!P3 IADD3 R28, P0, PT, R35, R28, RZ ;  /* 0x0000001c231cb210 */ /* 0x000fc40007f1e0ff */
[----:B------:R-:W-:Y:S01]  /*18a0*/  @!P3 IADD3 R30, P1, PT, R35, R30, RZ ;  /* 0x0000001e231eb210 */ /* 0x000fe20007f3e0ff */
[----:B------:R-:W-:Y:S01]  /*18b0*/  @!P2 IMAD R39, R47, R33, R36 ;  /* 0x000000212f27a224 */ /* 0x000fe200078e0224 */
[----:B0-----:R-:W-:-:S03]  /*18c0*/  @!P2 MOV R14, R18 ;  /* 0x00000012000ea202 */ /* 0x001fc60000000f00 */
[----:B------:R-:W0:Y:S01]  /*18d0*/  @!P2 LDC.64 R24, c[0x0][0x398] ;  /* 0x0000e600ff18ab82 */ /* 0x000e220000000a00 */
[----:B------:R-:W-:Y:S02]  /*18e0*/  @!P2 MOV R15, R21 ;  /* 0x00000015000fa202 */ /* 0x000fe40000000f00 */
[C---:B------:R-:W-:Y:S02]  /*18f0*/  @!P3 IADD3.X R29, PT, PT, R34.reuse, R29, RZ, P0, !PT ;  /* 0x0000001d221db210 */ /* 0x040fe400007fe4ff */
[----:B------:R-:W-:Y:S01]  /*1900*/  @!P3 IADD3.X R31, PT, PT, R34, R31, RZ, P1, !PT ;  /* 0x0000001f221fb210 */ /* 0x000fe20000ffe4ff */
[----:B------:R-:W-:Y:S02]  /*1910*/  @!P2 IMAD.WIDE.U32 R32, R47, R32, R14 ;  /* 0x000000202f20a225 */ /* 0x000fe400078e000e */
[----:B------:R-:W5:Y:S02]  /*1920*/  @!P4 LDC.64 R14, c[0x0][0x398] ;  /* 0x0000e600ff0ecb82 */ /* 0x000f640000000a00 */
[----:B-1----:R-:W-:Y:S01]  /*1930*/  IMAD.WIDE R34, R63, 0x2, R12 ;  /* 0x000000023f227825 */ /* 0x002fe200078e020c */
[----:B------:R-:W-:-:S05]  /*1940*/  @!P2 IADD3 R33, PT, PT, R33, R39, RZ ;  /* 0x000000272121a210 */ /* 0x000fca0007ffe0ff */
[----:B------:R-:W1:Y:S01]  /*1950*/  @!P4 LDC.64 R12, c[0x0][0x3a0] ;  /* 0x0000e800ff0ccb82 */ /* 0x000e620000000a00 */
[C---:B------:R-:W-:Y:S01]  /*1960*/  @!P2 SHF.L.U32 R39, R32.reuse, 0x1, RZ ;  /* 0x000000012027a819 */ /* 0x040fe200000006ff */
[----:B--2---:R-:W-:Y:S01]  /*1970*/  @!P4 IMAD R48, R37, R10, RZ ;  /* 0x0000000a2530c224 */ /* 0x004fe200078e02ff */
[----:B------:R-:W-:Y:S01]  /*1980*/  @!P2 SHF.L.U64.HI R38, R32, 0x1, R33 ;  /* 0x000000012026a819 */ /* 0x000fe20000010221 */
[----:B------:R-:W2:Y:S01]  /*1990*/  LDG.E.U16 R36, desc[UR10][R34.64] ;  /* 0x0000000a22247981 */ /* 0x000ea2000c1e1500 */
[----:B------:R-:W-:Y:S02]  /*19a0*/  @!P4 MOV R32, R18 ;  /* 0x000000120020c202 */ /* 0x000fe40000000f00 */
[----:B------:R-:W-:Y:S01]  /*19b0*/  @!P4 MOV R33, R21 ;  /* 0x000000150021c202 */ /* 0x000fe20000000f00 */
[----:B------:R-:W-:Y:S01]  /*19c0*/  @!P4 IMAD R47, R9, R11, R48 ;  /* 0x0000000b092fc224 */ /* 0x000fe200078e0230 */
[----:B------:R-:W-:Y:S02]  /*19d0*/  CS2R R48, SRZ ;  /* 0x0000000000307805 */ /* 0x000fe4000001ff00 */
[----:B------:R-:W-:Y:S01]  /*19e0*/  @!P2 IADD3 R26, P0, PT, R39, R26, RZ ;  /* 0x0000001a271aa210 */ /* 0x000fe20007f1e0ff */
[----:B------:R-:W2:Y:S01]  /*19f0*/  LDG.E.U16 R37, desc[UR10][R34.64+0x2] ;  /* 0x0000020a22257981 */ /* 0x000ea2000c1e1500 */
[----:B------:R-:W-:Y:S01]  /*1a00*/  @!P4 IMAD.WIDE.U32 R10, R9, R10, R32 ;  /* 0x0000000a090ac225 */ /* 0x000fe200078e0020 */
[----:B------:R-:W-:-:S02]  /*1a10*/  MOV R9, RZ ;  /* 0x000000ff00097202 */ /* 0x000fc40000000f00 */
[----:B------:R-:W2:Y:S02]  /*1a20*/  @!P3 LDG.E R49, desc[UR10][R28.64] ;  /* 0x0000000a1c31b981 */ /* 0x000ea4000c1e1900 */
[----:B------:R-:W-:Y:S02]  /*1a30*/  @!P4 IADD3 R33, PT, PT, R11, R47, RZ ;  /* 0x0000002f0b21c210 */ /* 0x000fe40007ffe0ff */
[----:B------:R-:W-:Y:S01]  /*1a40*/  @!P4 SHF.L.U32 R11, R10, 0x1, RZ ;  /* 0x000000010a0bc819 */ /* 0x000fe200000006ff */
[----:B------:R-:W2:Y:S01]  /*1a50*/  @!P3 LDG.E R9, desc[UR10][R30.64] ;  /* 0x0000000a1e09b981 */ /* 0x000ea2000c1e1900 */
[----:B------:R-:W-:Y:S02]  /*1a60*/  @!P2 IADD3.X R27, PT, PT, R38, R27, RZ, P0, !PT ;  /* 0x0000001b261ba210 */ /* 0x000fe400007fe4ff */
[----:B0-----:R-:W-:Y:S02]  /*1a70*/  @!P2 IADD3 R24, P0, PT, R39, R24, RZ ;  /* 0x000000182718a210 */ /* 0x001fe40007f1e0ff */
[----:B------:R-:W-:Y:S01]  /*1a80*/  @!P4 SHF.L.U64.HI R32, R10, 0x1, R33 ;  /* 0x000000010a20c819 */ /* 0x000fe20000010221 */
[----:B------:R-:W2:Y:S01]  /*1a90*/  @!P2 LDG.E R48, desc[UR10][R26.64] ;  /* 0x0000000a1a30a981 */ /* 0x000ea2000c1e1900 */
[----:B-1----:R-:W-:-:S02]  /*1aa0*/  @!P4 IADD3 R12, P1, PT, R11, R12, RZ ;  /* 0x0000000c0b0cc210 */ /* 0x002fc40007f3e0ff */
[----:B-----5:R-:W-:Y:S02]  /*1ab0*/  @!P4 IADD3 R14, P3, PT, R11, R14, RZ ;  /* 0x0000000e0b0ec210 */ /* 0x020fe40007f7e0ff */
[----:B------:R-:W-:Y:S02]  /*1ac0*/  CS2R R10, SRZ ;  /* 0x00000000000a7805 */ /* 0x000fe4000001ff00 */
[----:B------:R-:W-:Y:S02]  /*1ad0*/  MOV R47, RZ ;  /* 0x000000ff002f7202 */ /* 0x000fe40000000f00 */
[----:B------:R-:W-:Y:S02]  /*1ae0*/  @!P2 IADD3.X R25, PT, PT, R38, R25, RZ, P0, !PT ;  /* 0x000000192619a210 */ /* 0x000fe400007fe4ff */
[C---:B------:R-:W-:Y:S02]  /*1af0*/  @!P4 IADD3.X R13, PT, PT, R32.reuse, R13, RZ, P1, !PT ;  /* 0x0000000d200dc210 */ /* 0x040fe40000ffe4ff */
[----:B------:R-:W-:Y:S01]  /*1b00*/  @!P4 IADD3.X R15, PT, PT, R32, R15, RZ, P3, !PT ;  /* 0x0000000f200fc210 */ /* 0x000fe20001ffe4ff */
[----:B------:R-:W5:Y:S04]  /*1b10*/  @!P2 LDG.E R10, desc[UR10][R24.64] ;  /* 0x0000000a180aa981 */ /* 0x000f68000c1e1900 */
[----:B------:R0:W5:Y:S04]  /*1b20*/  @!P4 LDG.E R47, desc[UR10][R12.64] ;  /* 0x0000000a0c2fc981 */ /* 0x000168000c1e1900 */
[----:B------:R2:W5:Y:S01]  /*1b30*/  @!P4 LDG.E R11, desc[UR10][R14.64] ;  /* 0x0000000a0e0bc981 */ /* 0x000562000c1e1900 */
[----:B------:R-:W-:Y:S01]  /*1b40*/  UISETP.NE.AND UP1, UPT, UR9, URZ, UPT ;  /* 0x000000ff0900728c */ /* 0x000fe2000bf25270 */
[----:B------:R-:W-:-:S02]  /*1b50*/  PRMT R71, R61, 0x7632, R71 ;  /* 0x000076323d477816 */ /* 0x000fc40000000047 */
[----:B0-----:R-:W-:Y:S02]  /*1b60*/  CS2R R12, SRZ ;  /* 0x00000000000c7805 */ /* 0x001fe4000001ff00 */
        /* <DEDUP_REMOVED lines=8> */
[----:B------:R-:W-:Y:S01]  /*1bf0*/  PRMT R90, R56, 0x7632, R90 ;  /* 0x00007632385a7816 */ /* 0x000fe2000000005a */
[----:B------:R-:W-:Y:S01]  /*1c00*/  UMOV UR13, 0x3f800000 ;  /* 0x3f800000000d7882 */ /* 0x000fe20000000000 */
[----:B------:R-:W-:Y:S02]  /*1c10*/  PRMT R73, R43, 0x7632, R73 ;  /* 0x000076322b497816 */ /* 0x000fe40000000049 */
[----:B---3--:R-:W-:-:S13]  /*1c20*/  R2UR UR12, R22 ;  /* 0x00000000160c72ca */ /* 0x008fda00000e0000 */
[----:B------:R-:W-:-:S05]  /*1c30*/  MOV R22, UR12 ;  /* 0x0000000c00167c02 */ /* 0x000fca0008000f00 */
[----:B------:R-:W-:-:S05]  /*1c40*/  FFMA.FTZ R23, -R22, UR12, R23 ;  /* 0x0000000c16177c23 */ /* 0x000fca0008010117 */
[----:B------:R-:W-:-:S13]  /*1c50*/  FSETP.GTU.FTZ.AND P0, PT, R23, RZ, PT ;  /* 0x000000ff1700720b */ /* 0x000fda0003f1c000 */
[----:B------:R-:W-:-:S05]  /*1c60*/  VOTEU.ANY UP0, P0 ;  /* 0x0000000000ff7886 */ /* 0x000fca0000000100 */
[----:B------:R-:W0:Y:S01]  /*1c70*/  @UP0 LDCU UR5, c[0x0][0x3c0] ;  /* 0x00007800ff0507ac */ /* 0x000e220008000800 */
[----:B------:R-:W-:-:S13]  /*1c80*/  PLOP3.LUT P0, PT, PT, PT, UP0, 0x80, 0x8 ;  /* 0x000000000008781c */ /* 0x000fda0003f0f008 */
[----:B0-----:R-:W-:-:S06]  /*1c90*/  @P0 FADD.FTZ R22, R23, UR5 ;  /* 0x0000000517160e21 */ /* 0x001fcc0008010000 */
[----:B------:R-:W0:Y:S01]  /*1ca0*/  @P0 MUFU.RSQ R22, R22 ;  /* 0x0000001600160308 */ /* 0x000e220000001400 */
[----:B----4-:R-:W-:Y:S02]  /*1cb0*/  @P5 SHF.L.U32 R13, R0, 0x10, RZ ;  /* 0x00000010000d5819 */ /* 0x010fe400000006ff */
[----:B------:R-:W-:Y:S02]  /*1cc0*/  @P5 SHF.L.U32 R12, R16, 0x10, RZ ;  /* 0x00000010100c5819 */ /* 0x000fe400000006ff */
[----:B------:R-:W-:Y:S02]  /*1cd0*/  PRMT R0, R3, 0x7632, R0 ;  /* 0x0000763203007816 */ /* 0x000fe40000000000 */
[----:B------:R-:W-:Y:S02]  /*1ce0*/  PRMT R23, R4, 0x7632, R23 ;  /* 0x0000763204177816 */ /* 0x000fe40000000017 */
[----:B0-----:R-:W-:Y:S02]  /*1cf0*/  @P0 R2UR UR5, R22 ;  /* 0x00000000160502ca */ /* 0x001fe400000e0000 */
        /* <DEDUP_REMOVED lines=12> */
[----:B------:R-:W-:Y:S01]  /*1dc0*/  PRMT R66, R8, 0x7632, R66 ;  /* 0x0000763208427816 */ /* 0x000fe20000000042 */
[----:B------:R-:W-:Y:S01]  /*1dd0*/  @UP0 UMOV UR13, UR5 ;  /* 0x00000005000d0c82 */ /* 0x000fe20008000000 */
[----:B--2---:R-:W-:-:S02]  /*1de0*/  SHF.L.U32 R15, R36, 0x10, RZ ;  /* 0x00000010240f7819 */ /* 0x004fc400000006ff */
[----:B------:R-:W-:Y:S02]  /*1df0*/  SHF.L.U32 R14, R37, 0x10, RZ ;  /* 0x00000010250e7819 */ /* 0x000fe400000006ff */
[----:B------:R-:W-:Y:S02]  /*1e00*/  PRMT R81, R49, 0x7632, R81 ;  /* 0x0000763231517816 */ /* 0x000fe40000000051 */
[----:B------:R-:W-:Y:S02]  /*1e10*/  PRMT R65, R9, 0x7632, R65 ;  /* 0x0000763209417816 */ /* 0x000fe40000000041 */
[----:B------:R-:W-:Y:S02]  /*1e20*/  PRMT R80, R48, 0x7632, R80 ;  /* 0x0000763230507816 */ /* 0x000fe40000000050 */
[----:B-----5:R-:W-:Y:S02]  /*1e30*/  PRMT R64, R10, 0x7632, R64 ;  /* 0x000076320a407816 */ /* 0x020fe40000000040 */
[----:B------:R-:W-:-:S02]  /*1e40*/  PRMT R79, R47, 0x7632, R79 ;  /* 0x000076322f4f7816 */ /* 0x000fc4000000004f */
[----:B------:R-:W-:Y:S01]  /*1e50*/  PRMT R63, R11, 0x7632, R63 ;  /* 0x000076320b3f7816 */ /* 0x000fe2000000003f */
[----:B------:R-:W-:Y:S06]  /*1e60*/  BRA.U UP1, `(.L_x_303) ;  /* 0x0000001101847547 */ /* 0x000fec000b800000 */
[----:B------:R-:W-:Y:S02]  /*1e70*/  SHF.L.U32 R16, R3, 0x10, RZ ;  /* 0x0000001003107819 */ /* 0x000fe400000006ff */
[----:B------:R-:W-:Y:S02]  /*1e80*/  SHF.L.U32 R25, R0, 0x10, RZ ;  /* 0x0000001000197819 */ /* 0x000fe400000006ff */
[----:B------:R-:W-:Y:S01]  /*1e90*/  SHF.L.U32 R0, R4, 0x10, RZ ;  /* 0x0000001004007819 */ /* 0x000fe200000006ff */
[----:B------:R-:W-:Y:S01]  /*1ea0*/  FADD.FTZ R16, R16, -UR12 ;  /* 0x8000000c10107e21 */ /* 0x000fe20008010000 */
[----:B------:R-:W-:Y:S01]  /*1eb0*/  SHF.L.U32 R23, R23, 0x10, RZ ;  /* 0x0000001017177819 */ /* 0x000fe200000006ff */
[----:B------:R-:W-:Y:S01]  /*1ec0*/  FADD.FTZ R26, R25, -UR12 ;  /* 0x8000000c191a7e21 */ /* 0x000fe20008010000 */
[----:B------:R-:W-:Y:S01]  /*1ed0*/  SHF.L.U32 R30, R61, 0x10, RZ ;  /* 0x000000103d1e7819 */ /* 0x000fe200000006ff */
[----:B------:R-:W-:Y:S01]  /*1ee0*/  FMUL.FTZ R28, R15, R0 ;  /* 0x000000000f1c7220 */ /* 0x000fe20000410000 */
[----:B------:R-:W-:Y:S01]  /*1ef0*/  FMUL.FTZ R25, R16, UR13 ;  /* 0x0000000d10197c20 */ /* 0x000fe20008410000 */
[----:B------:R-:W-:Y:S01]  /*1f00*/  FMUL.FTZ R16, R26, UR13 ;  /* 0x0000000d1a107c20 */ /* 0x000fe20008410000 */
[----:B------:R-:W-:Y:S01]  /*1f10*/  FMUL.FTZ R27, R14, R23 ;  /* 0x000000170e1b7220 */ /* 0x000fe20000410000 */
[----:B------:R-:W-:Y:S01]  /*1f20*/  FADD.FTZ R26, RZ, R28 ;  /* 0x0000001cff1a7221 */ /* 0x000fe20000010000 */
[----:B------:R-:W-:Y:S01]  /*1f30*/  FFMA.FTZ R29, R25, R28, RZ ;  /* 0x0000001c191d7223 */ /* 0x000fe200000100ff */
[----:B------:R-:W-:Y:S01]  /*1f40*/  SHF.L.U32 R28, R5, 0x10, RZ ;  /* 0x00000010051c7819 */ /* 0x000fe200000006ff */
[----:B------:R-:W-:Y:S01]  /*1f50*/  FADD.FTZ R31, R30, -UR12 ;  /* 0x8000000c1e1f7e21 */ /* 0x000fe20008010000 */
[----:B------:R-:W-:Y:S01]  /*1f60*/  FADD.FTZ R26, R27, R26 ;  /* 0x0000001a1b1a7221 */ /* 0x000fe20000010000 */
[----:B------:R-:W-:Y:S01]  /*1f70*/  FFMA.FTZ R30, R16, R27, R29 ;  /* 0x0000001b101e7223 */ /* 0x000fe2000001001d */
[----:B------:R-:W-:Y:S01]  /*1f80*/  FFMA.FTZ R25, R0, R25, RZ ;  /* 0x0000001900197223 */ /* 0x000fe200000100ff */
[----:B------:R-:W-:Y:S01]  /*1f90*/  FADD.FTZ R33, RZ, R0 ;  /* 0x00000000ff217221 */ /* 0x000fe20000010000 */
[----:B------:R-:W-:Y:S01]  /*1fa0*/  FMUL.FTZ R31, R31, UR13 ;  /* 0x0000000d1f1f7c20 */ /* 0x000fe20008410000 */
[----:B------:R-:W-:Y:S01]  /*1fb0*/  SHF.L.U32 R29, R71, 0x10, RZ ;  /* 0x00000010471d7819 */ /* 0x000fe200000006ff */
[----:B------:R-:W-:Y:S01]  /*1fc0*/  FMUL.FTZ R27, R15, R28 ;  /* 0x0000001c0f1b7220 */ /* 0x000fe20000410000 */
[C---:B------:R-:W-:Y:S01]  /*1fd0*/  FADD.FTZ R0, R28.reuse, R33 ;  /* 0x000000211c007221 */ /* 0x040fe20000010000 */
[----:B------:R-:W-:Y:S01]  /*1fe0*/  FFMA.FTZ R25, R28, R31, R25 ;  /* 0x0000001f1c197223 */ /* 0x000fe20000010019 */
[----:B------:R-:W-:Y:S01]  /*1ff0*/  SHF.L.U32 R32, R42, 0x10, RZ ;  /* 0x000000102a207819 */ /* 0x000fe200000006ff */
[----:B------:R-:W-:Y:S01]  /*2000*/  FFMA.FTZ R28, R31, R27, R30 ;  /* 0x0000001b1f1c7223 */ /* 0x000fe2000001001e */
[----:B------:R-:W-:Y:S01]  /*2010*/  FADD.FTZ R29, R29, -UR12 ;  /* 0x8000000c1d1d7e21 */ /* 0x000fe20008010000 */
[----:B------:R-:W-:Y:S01]  /*2020*/  SHF.L.U32 R31, R24, 0x10, RZ ;  /* 0x00000010181f7819 */ /* 0x000fe200000006ff */
[----:B------:R-:W-:Y:S01]  /*2030*/  FFMA.FTZ R24, R23, R16, RZ ;  /* 0x0000001017187223 */ /* 0x000fe200000100ff */
[----:B------:R-:W-:Y:S01]  /*2040*/  SHF.L.U32 R30, R60, 0x10, RZ ;  /* 0x000000103c1e7819 */ /* 0x000fe200000006ff */
[----:B------:R-:W-:Y:S01]  /*2050*/  FADD.FTZ R16, RZ, R23 ;  /* 0x00000017ff107221 */ /* 0x000fe20000010000 */
[----:B------:R-:W-:Y:S01]  /*2060*/  FMUL.FTZ R29, R29, UR13 ;  /* 0x0000000d1d1d7c20 */ /* 0x000fe20008410000 */
[----:B------:R-:W-:Y:S01]  /*2070*/  FADD.FTZ R27, R26, R27 ;  /* 0x0000001b1a1b7221 */ /* 0x000fe20000010000 */
[----:B------:R-:W-:Y:S01]  /*2080*/  FMUL.FTZ R26, R14, R31 ;  /* 0x0000001f0e1a7220 */ /* 0x000fe20000410000 */
[C---:B------:R-:W-:Y:S01]  /*2090*/  FADD.FTZ R16, R31.reuse, R16 ;  /* 0x000000101f107221 */ /* 0x040fe20000010000 */
[----:B------:R-:W-:Y:S01]  /*20a0*/  FFMA.FTZ R23, R31, R29, R24 ;  /* 0x0000001d1f177223 */ /* 0x000fe20000010018 */
[----:B------:R-:W-:Y:S01]  /*20b0*/  FADD.FTZ R31, R30, -UR12 ;  /* 0x8000000c1e1f7e21 */ /* 0x000fe20008010000 */
[----:B------:R-:W-:Y:S01]  /*20c0*/  SHF.L.U32 R30, R6, 0x10, RZ ;  /* 0x00000010061e7819 */ /* 0x000fe200000006ff */
[----:B------:R-:W-:Y:S01]  /*20d0*/  FADD.FTZ R24, R26, R27 ;  /* 0x0000001b1a187221 */ /* 0x000fe20000010000 */
[----:B------:R-:W-:Y:S01]  /*20e0*/  SHF.L.U32 R27, R77, 0x10, RZ ;  /* 0x000000104d1b7819 */ /* 0x000fe200000006ff */
[----:B------:R-:W-:Y:S01]  /*20f0*/  FMUL.FTZ R31, R31, UR13 ;  /* 0x0000000d1f1f7c20 */ /* 0x000fe20008410000 */
[----:B------:R-:W-:Y:S01]  /*2100*/  FFMA.FTZ R26, R29, R26, R28 ;  /* 0x0000001a1d1a7223 */ /* 0x000fe2000001001c */
[----:B------:R-:W-:Y:S01]  /*2110*/  FMUL.FTZ R29, R15, R30 ;  /* 0x0000001e0f1d7220 */ /* 0x000fe20000410000 */
[----:B------:R-:W-:Y:S01]  /*2120*/  FADD.FTZ R0, R0, R30 ;  /* 0x0000001e00007221 */ /* 0x000fe20000010000 */
[----:B------:R-:W-:Y:S01]  /*2130*/  FADD.FTZ R27, R27, -UR12 ;  /* 0x8000000c1b1b7e21 */ /* 0x000fe20008010000 */
[----:B------:R-:W-:Y:S01]  /*2140*/  FFMA.FTZ R25, R30, R31, R25 ;  /* 0x0000001f1e197223 */ /* 0x000fe20000010019 */
[----:B------:R-:W-:Y:S01]  /*2150*/  SHF.L.U32 R30, R59, 0x10, RZ ;  /* 0x000000103b1e7819 */ /* 0x000fe200000006ff */
[----:B------:R-:W-:Y:S01]  /*2160*/  FADD.FTZ R24, R24, R29 ;  /* 0x0000001d18187221 */ /* 0x000fe20000010000 */
[----:B------:R-:W-:Y:S01]  /*2170*/  FFMA.FTZ R26, R31, R29, R26 ;  /* 0x0000001d1f1a7223 */ /* 0x000fe2000001001a */
[----:B------:R-:W-:Y:S01]  /*2180*/  SHF.L.U32 R28, R22, 0x10, RZ ;  /* 0x00000010161c7819 */ /* 0x000fe200000006ff */
[----:B------:R-:W-:Y:S01]  /*2190*/  FMUL.FTZ R29, R27, UR13 ;  /* 0x0000000d1b1d7c20 */ /* 0x000fe20008410000 */
[----:B------:R-:W-:Y:S01]  /*21a0*/  SHF.L.U32 R27, R76, 0x10, RZ ;  /* 0x000000104c1b7819 */ /* 0x000fe200000006ff */
[----:B------:R-:W-:Y:S01]  /*21b0*/  FADD.FTZ R22, R30, -UR12 ;  /* 0x8000000c1e167e21 */ /* 0x000fe20008010000 */
[----:B------:R-:W-:Y:S01]  /*21c0*/  SHF.L.U32 R30, R46, 0x10, RZ ;  /* 0x000000102e1e7819 */ /* 0x000fe200000006ff */
[----:B------:R-:W-:Y:S01]  /*21d0*/  FMUL.FTZ R31, R14, R28 ;  /* 0x0000001c0e1f7220 */ /* 0x000fe20000410000 */
[----:B------:R-:W-:Y:S01]  /*21e0*/  FFMA.FTZ R23, R28, R29, R23 ;  /* 0x0000001d1c177223 */ /* 0x000fe20000010017 */
[----:B------:R-:W-:Y:S01]  /*21f0*/  FADD.FTZ R27, R27, -UR12 ;  /* 0x8000000c1b1b7e21 */ /* 0x000fe20008010000 */
[----:B------:R-:W-:Y:S01]  /*2200*/  FMUL.FTZ R22, R22, UR13 ;  /* 0x0000000d16167c20 */ /* 0x000fe20008410000 */
        /* <DEDUP_REMOVED lines=9> */
[----:B------:R-:W-:Y:S01]  /*22a0*/  FADD.FTZ R16, R16, R26 ;  /* 0x0000001a10107221 */ /* 0x000fe20000010000 */
[----:B------:R-:W-:Y:S01]  /*22b0*/  FFMA.FTZ R23, R26, R27, R23 ;  /* 0x0000001b1a177223 */ /* 0x000fe20000010017 */
[----:B------:R-:W-:Y:S01]  /*22c0*/  SHF.L.U32 R29, R58, 0x10, RZ ;  /* 0x000000103a1d7819 */ /* 0x000fe200000006ff */
[----:B------:R-:W-:Y:S01]  /*22d0*/  FFMA.FTZ R25, R30, R22, R25 ;  /* 0x000000161e197223 */ /* 0x000fe20000010019 */
[----:B------:R-:W-:Y:S01]  /*22e0*/  SHF.L.U32 R26, R83, 0x10, RZ ;  /* 0x00000010531a7819 */ /* 0x000fe200000006ff */
[----:B------:R-:W-:Y:S01]  /*22f0*/  FADD.FTZ R22, R24, R31 ;  /* 0x0000001f18167221 */ /* 0x000fe20000010000 */
        /* <DEDUP_REMOVED lines=10> */
[----:B------:R-:W-:Y:S01]  /*23a0*/  FFMA.FTZ R25, R30, R29, R25 ;  /* 0x0000001d1e197223 */ /* 0x000fe20000010019 */
[----:B------:R-:W-:Y:S01]  /*23b0*/  FADD.FTZ R16, R16, R27 ;  /* 0x0000001b10107221 */ /* 0x000fe20000010000 */
[----:B------:R-:W-:Y:S01]  /*23c0*/  FFMA.FTZ R23, R27, R28, R23 ;  /* 0x0000001c1b177223 */ /* 0x000fe20000010017 */
[----:B------:R-:W-:Y:S01]  /*23d0*/  FMUL.FTZ R27, R14, R27 ;  /* 0x0000001b0e1b7220 */ /* 0x000fe20000410000 */
[----:B------:R-:W-:Y:S01]  /*23e0*/  FADD.FTZ R22, R22, R31 ;  /* 0x0000001f16167221 */ /* 0x000fe20000010000 */
[----:B------:R-:W-:Y:S01]  /*23f0*/  FFMA.FTZ R29, R29, R31, R24 ;  /* 0x0000001f1d1d7223 */ /* 0x000fe20000010018 */
[----:B------:R-:W-:Y:S01]  /*2400*/  FADD.FTZ R26, R26, -UR12 ;  /* 0x8000000c1a1a7e21 */ /* 0x000fe20008010000 */
[----:B------:R-:W-:Y:S01]  /*2410*/  FADD.FTZ R0, R0, R30 ;  /* 0x0000001e00007221 */ /* 0x000fe20000010000 */
        /* <DEDUP_REMOVED lines=9> */
[----:B------:R-:W-:Y:S01]  /*24b0*/  FADD.FTZ R26, R26, -UR12 ;  /* 0x8000000c1a1a7e21 */ /* 0x000fe20008010000 */
[----:B------:R-:W-:Y:S01]  /*24c0*/  SHF.L.U32 R28, R74, 0x10, RZ ;  /* 0x000000104a1c7819 */ /* 0x000fe200000006ff */
[----:B------:R-:W-:Y:S01]  /*24d0*/  FADD.FTZ R22, R22, R29 ;  /* 0x0000001d16167221 */ /* 0x000fe20000010000 */
[----:B------:R-:W-:Y:S01]  /*24e0*/  FFMA.FTZ R24, R27, R29, R24 ;  /* 0x0000001d1b187223 */ /* 0x000fe20000010018 */
[----:B------:R-:W-:Y:S01]  /*24f0*/  FADD.FTZ R31, R30, -UR12 ;  /* 0x8000000c1e1f7e21 */ /* 0x000fe20008010000 */
[----:B------:R-:W-:Y:S01]  /*2500*/  FMUL.FTZ R29, R26, UR13 ;  /* 0x0000000d1a1d7c20 */ /* 0x000fe20008410000 */
[----:B------:R-:W-:Y:S01]  /*2510*/  SHF.L.U32 R30, R43, 0x10, RZ ;  /* 0x000000102b1e7819 */ /* 0x000fe200000006ff */
[----:B------:R-:W-:Y:S01]  /*2520*/  FADD.FTZ R16, R16, R28 ;  /* 0x0000001c10107221 */ /* 0x000fe20000010000 */
[----:B------:R-:W-:Y:S01]  /*2530*/  FMUL.FTZ R26, R31, UR13 ;  /* 0x0000000d1f1a7c20 */ /* 0x000fe20008410000 */
[----:B------:R-:W-:Y:S01]  /*2540*/  SHF.L.U32 R27, R90, 0x10, RZ ;  /* 0x000000105a1b7819 */ /* 0x000fe200000006ff */
[----:B------:R-:W-:Y:S01]  /*2550*/  FMUL.FTZ R31, R14, R28 ;  /* 0x0000001c0e1f7220 */ /* 0x000fe20000410000 */
[----:B------:R-:W-:Y:S01]  /*2560*/  FFMA.FTZ R23, R28, R29, R23 ;  /* 0x0000001d1c177223 */ /* 0x000fe20000010017 */
[----:B------:R-:W-:Y:S01]  /*2570*/  FMUL.FTZ R33, R15, R30 ;  /* 0x0000001e0f217220 */ /* 0x000fe20000410000 */
[----:B------:R-:W-:Y:S01]  /*2580*/  FADD.FTZ R0, R0, R30 ;  /* 0x0000001e00007221 */ /* 0x000fe20000010000 */
[----:B------:R-:W-:Y:S01]  /*2590*/  FFMA.FTZ R29, R29, R31, R24 ;  /* 0x0000001f1d1d7223 */ /* 0x000fe20000010018 */
[----:B------:R-:W-:Y:S01]  /*25a0*/  FADD.FTZ R27, R27, -UR12 ;  /* 0x8000000c1b1b7e21 */ /* 0x000fe20008010000 */
[----:B------:R-:W-:Y:S01]  /*25b0*/  SHF.L.U32 R24, R73, 0x10, RZ ;  /* 0x0000001049187819 */ /* 0x000fe200000006ff */
[----:B------:R-:W-:Y:S01]  /*25c0*/  FFMA.FTZ R25, R30, R26, R25 ;  /* 0x0000001a1e197223 */ /* 0x000fe20000010019 */
[----:B------:R-:W-:Y:S01]  /*25d0*/  FFMA.FTZ R28, R26, R33, R29 ;  /* 0x000000211a1c7223 */ /* 0x000fe2000001001d */
[----:B------:R-:W-:Y:S01]  /*25e0*/  FMUL.FTZ R27, R27, UR13 ;  /* 0x0000000d1b1b7c20 */ /* 0x000fe20008410000 */
[----:B------:R-:W-:Y:S01]  /*25f0*/  SHF.L.U32 R29, R55, 0x10, RZ ;  /* 0x00000010371d7819 */ /* 0x000fe200000006ff */
[----:B------:R-:W-:Y:S01]  /*2600*/  FMUL.FTZ R26, R14, R24 ;  /* 0x000000180e1a7220 */ /* 0x000fe20000410000 */
[----:B------:R-:W-:Y:S01]  /*2610*/  SHF.L.U32 R30, R89, 0x10, RZ ;  /* 0x00000010591e7819 */ /* 0x000fe200000006ff */
[----:B------:R-:W-:Y:S01]  /*2620*/  FADD.FTZ R22, R31, R22 ;  /* 0x000000161f167221 */ /* 0x000fe20000010000 */
[----:B------:R-:W-:Y:S01]  /*2630*/  FADD.FTZ R16, R16, R24 ;  /* 0x0000001810107221 */ /* 0x000fe20000010000 */
[----:B------:R-:W-:Y:S01]  /*2640*/  FFMA.FTZ R23, R24, R27, R23 ;  /* 0x0000001b18177223 */ /* 0x000fe20000010017 */
[----:B------:R-:W-:Y:S01]  /*2650*/  FFMA.FTZ R24, R27, R26, R28 ;  /* 0x0000001a1b187223 */ /* 0x000fe2000001001c */
[----:B------:R-:W-:Y:S01]  /*2660*/  FADD.FTZ R31, R22, R33 ;  /* 0x00000021161f7221 */ /* 0x000fe20000010000 */
[----:B------:R-:W-:Y:S01]  /*2670*/  FADD.FTZ R29, R29, -UR12 ;  /* 0x8000000c1d1d7e21 */ /* 0x000fe20008010000 */
[----:B------:R-:W-:Y:S01]  /*2680*/  FADD.FTZ R28, R30, -UR12 ;  /* 0x8000000c1e1c7e21 */ /* 0x000fe20008010000 */
[----:B------:R-:W-:Y:S01]  /*2690*/  SHF.L.U32 R27, R72, 0x10, RZ ;  /* 0x00000010481b7819 */ /* 0x000fe200000006ff */
[----:B------:R-:W-:Y:S01]  /*26a0*/  FADD.FTZ R22, R26, R31 ;  /* 0x0000001f1a167221 */ /* 0x000fe20000010000 */
[----:B------:R-:W-:Y:S01]  /*26b0*/  FMUL.FTZ R29, R29, UR13 ;  /* 0x0000000d1d1d7c20 */ /* 0x000fe20008410000 */
[----:B------:R-:W-:Y:S01]  /*26c0*/  FMUL.FTZ R28, R28, UR13 ;  /* 0x0000000d1c1c7c20 */ /* 0x000fe20008410000 */
[----:B------:R-:W-:Y:S01]  /*26d0*/  SHF.L.U32 R26, R54, 0x10, RZ ;  /* 0x00000010361a7819 */ /* 0x000fe200000006ff */
        /* <DEDUP_REMOVED lines=11> */
[----:B------:R-:W-:Y:S01]  /*2790*/  FADD.FTZ R0, R0, R32 ;  /* 0x0000002000007221 */ /* 0x000fe20000010000 */
        /* <DEDUP_REMOVED lines=35> */
[----:B------:R-:W-:Y:S01]  /*29d0*/  SHF.L.U32 R32, R17, 0x10, RZ ;  /* 0x0000001011207819 */ /* 0x000fe200000006ff */
        /* <DEDUP_REMOVED lines=43> */
[----:B------:R-:W-:Y:S01]  /*2c90*/  FFMA.FTZ R28, R26, R33, R29 ;  /* 0x000000211a1c7223 */ /* 0x000fe2000001001d */
[----:B------:R-:W-:Y:S01]  /*2ca0*/  FMUL.FTZ R27, R27, UR13 ;  /* 0x0000000d1b1b7c20 */ /* 0x000fe20008410000 */
[----:B------:R-:W-:Y:S01]  /*2cb0*/  FADD.FTZ R31, R22, R33 ;  /* 0x00000021161f7221 */ /* 0x000fe20000010000 */
[----:B------:R-:W-:Y:S01]  /*2cc0*/  SHF.L.U32 R29, R49, 0x10, RZ ;  /* 0x00000010311d7819 */ /* 0x000fe200000006ff */
[----:B------:R-:W-:Y:S01]  /*2cd0*/  FMUL.FTZ R26, R14, R24 ;  /* 0x000000180e1a7220 */ /* 0x000fe20000410000 */
[----:B------:R-:W-:Y:S01]  /*2ce0*/  SHF.L.U32 R30, R81, 0x10, RZ ;  /* 0x00000010511e7819 */ /* 0x000fe200000006ff */
[----:B------:R-:W-:Y:S01]  /*2cf0*/  FADD.FTZ R16, R16, R24 ;  /* 0x0000001810107221 */ /* 0x000fe20000010000 */
[----:B------:R-:W-:Y:S01]  /*2d00*/  FFMA.FTZ R23, R24, R27, R23 ;  /* 0x0000001b18177223 */ /* 0x000fe20000010017 */
        /* <DEDUP_REMOVED lines=14> */
[----:B------:R-:W-:Y:S01]  /*2df0*/  FFMA.FTZ R27, R27, R31, R24 ;  /* 0x0000001f1b1b7223 */ /* 0x000fe20000010018 */
[----:B------:R-:W-:Y:S01]  /*2e00*/  FADD.FTZ R0, R0, R28 ;  /* 0x0000001c00007221 */ /* 0x000fe20000010000 */
[----:B------:R-:W-:Y:S01]  /*2e10*/  FADD.FTZ R28, R30, -UR12 ;  /* 0x8000000c1e1c7e21 */ /* 0x000fe20008010000 */
[----:B------:R-:W-:Y:S01]  /*2e20*/  FADD.FTZ R22, R22, R31 ;  /* 0x0000001f16167221 */ /* 0x000fe20000010000 */
[----:B------:R-:W-:Y:S01]  /*2e30*/  FFMA.FTZ R27, R26, R29, R27 ;  /* 0x0000001d1a1b7223 */ /* 0x000fe2000001001b */
[----:B------:R-:W-:Y:S01]  /*2e40*/  SHF.L.U32 R26, R80, 0x10, RZ ;  /* 0x00000010501a7819 */ /* 0x000fe200000006ff */
[----:B------:R-:W-:Y:S01]  /*2e50*/  FMUL.FTZ R24, R28, UR13 ;  /* 0x0000000d1c187c20 */ /* 0x000fe20008410000 */
[----:B------:R-:W-:Y:S01]  /*2e60*/  SHF.L.U32 R30, R10, 0x10, RZ ;  /* 0x000000100a1e7819 */ /* 0x000fe200000006ff */
[----:B------:R-:W-:Y:S01]  /*2e70*/  FADD.FTZ R28, R29, R22 ;  /* 0x000000161d1c7221 */ /* 0x000fe20000010000 */
[----:B------:R-:W-:Y:S01]  /*2e80*/  SHF.L.U32 R22, R64, 0x10, RZ ;  /* 0x0000001040167819 */ /* 0x000fe200000006ff */
[----:B------:R-:W-:Y:S01]  /*2e90*/  FADD.FTZ R26, R26, -UR12 ;  /* 0x8000000c1a1a7e21 */ /* 0x000fe20008010000 */
[----:B------:R-:W-:Y:S01]  /*2ea0*/  SHF.L.U32 R31, R47, 0x10, RZ ;  /* 0x000000102f1f7819 */ /* 0x000fe200000006ff */
[----:B------:R-:W-:Y:S01]  /*2eb0*/  FMUL.FTZ R29, R15, R30 ;  /* 0x0000001e0f1d7220 */ /* 0x000fe20000410000 */
[----:B------:R-:W-:Y:S01]  /*2ec0*/  FADD.FTZ R0, R0, R30 ;  /* 0x0000001e00007221 */ /* 0x000fe20000010000 */
[----:B------:R-:W-:Y:S01]  /*2ed0*/  FMUL.FTZ R26, R26, UR13 ;  /* 0x0000000d1a1a7c20 */ /* 0x000fe20008410000 */
[----:B------:R-:W-:Y:S01]  /*2ee0*/  FFMA.FTZ R25, R30, R24, R25 ;  /* 0x000000181e197223 */ /* 0x000fe20000010019 */
[----:B------:R-:W-:Y:S01]  /*2ef0*/  FADD.FTZ R30, R28, R29 ;  /* 0x0000001d1c1e7221 */ /* 0x000fe20000010000 */
[----:B------:R-:W-:Y:S01]  /*2f00*/  FFMA.FTZ R29, R24, R29, R27 ;  /* 0x0000001d181d7223 */ /* 0x000fe2000001001b */
[----:B------:R-:W-:Y:S01]  /*2f10*/  FMUL.FTZ R27, R14, R22 ;  /* 0x000000160e1b7220 */ /* 0x000fe20000410000 */
[----:B------:R-:W-:Y:S01]  /*2f20*/  SHF.L.U32 R24, R11, 0x10, RZ ;  /* 0x000000100b187819 */ /* 0x000fe200000006ff */
[----:B------:R-:W-:Y:S01]  /*2f30*/  FFMA.FTZ R28, R22, R26, R23 ;  /* 0x0000001a161c7223 */ /* 0x000fe20000010017 */
[----:B------:R-:W-:Y:S01]  /*2f40*/  SHF.L.U32 R23, R79, 0x10, RZ ;  /* 0x000000104f177819 */ /* 0x000fe200000006ff */
[----:B------:R-:W-:Y:S01]  /*2f50*/  FADD.FTZ R31, R31, -UR12 ;  /* 0x8000000c1f1f7e21 */ /* 0x000fe20008010000 */
[----:B------:R-:W-:Y:S01]  /*2f60*/  FFMA.FTZ R26, R26, R27, R29 ;  /* 0x0000001b1a1a7223 */ /* 0x000fe2000001001d */
[----:B------:R-:W-:Y:S01]  /*2f70*/  FADD.FTZ R30, R27, R30 ;  /* 0x0000001e1b1e7221 */ /* 0x000fe20000010000 */
[----:B------:R-:W-:Y:S01]  /*2f80*/  FMUL.FTZ R33, R15, R24 ;  /* 0x000000180f217220 */ /* 0x000fe20000410000 */
        /* <DEDUP_REMOVED lines=15> */
.L_x_303:
        /* <DEDUP_REMOVED lines=8> */
[----:B------:R-:W-:Y:S01]  /*3100*/  FADD.FTZ R35, R27, -UR12 ;  /* 0x8000000c1b237e21 */ /* 0x000fe20008010000 */
[----:B------:R-:W-:Y:S01]  /*3110*/  FMUL.FTZ R30, R26, UR13 ;  /* 0x0000000d1a1e7c20 */ /* 0x000fe20008410000 */
[----:B------:R-:W-:Y:S01]  /*3120*/  SHF.L.U32 R26, R3, 0x10, RZ ;  /* 0x00000010031a7819 */ /* 0x000fe200000006ff */
[C-C-:B------:R-:W-:Y:S01]  /*3130*/  FFMA.FTZ R32, R14.reuse, R0, R13.reuse ;  /* 0x000000000e207223 */ /* 0x140fe2000001000d */
[----:B------:R-:W-:Y:S01]  /*3140*/  FMUL.FTZ R35, R35, UR13 ;  /* 0x0000000d23237c20 */ /* 0x000fe20008410000 */
[----:B------:R-:W-:-:S02]  /*3150*/  FFMA.FTZ R31, R14, R30, R13 ;  /* 0x0000001e0e1f7223 */ /* 0x000fc4000001000d */
[----:B------:R-:W-:Y:S01]  /*3160*/  FMUL.FTZ R16, R32, -1.4426950216293334961 ;  /* 0xbfb8aa3b20107820 */ /* 0x000fe20000410000 */
[----:B------:R-:W-:Y:S01]  /*3170*/  FADD.FTZ R26, R26, -UR12 ;  /* 0x8000000c1a1a7e21 */ /* 0x000fe20008010000 */
[----:B------:R-:W-:-:S04]  /*3180*/  FMUL.FTZ R23, R31, -1.4426950216293334961 ;  /* 0xbfb8aa3b1f177820 */ /* 0x000fc80000410000 */
[----:B------:R-:W0:Y:S04]  /*3190*/  MUFU.EX2 R16, R16 ;  /* 0x0000001000107308 */ /* 0x000e280000000800 */
[----:B------:R-:W1:Y:S01]  /*31a0*/  MUFU.EX2 R23, R23 ;  /* 0x0000001700177308 */ /* 0x000e620000000800 */
[----:B0-----:R-:W-:Y:S01]  /*31b0*/  FADD.FTZ R25, R16, 1 ;  /* 0x3f80000010197421 */ /* 0x001fe20000010000 */
[----:B------:R-:W-:Y:S01]  /*31c0*/  FMUL.FTZ R16, R26, UR13 ;  /* 0x0000000d1a107c20 */ /* 0x000fe20008410000 */
[----:B------:R-:W-:Y:S01]  /*31d0*/  FFMA.FTZ R26, R15, R35, R12 ;  /* 0x000000230f1a7223 */ /* 0x000fe2000001000c */
[----:B-1----:R-:W-:Y:S01]  /*31e0*/  FADD.FTZ R36, R23, 1 ;  /* 0x3f80000017247421 */ /* 0x002fe20000010000 */
[----:B------:R-:W-:Y:S02]  /*31f0*/  SHF.L.U32 R23, R60, 0x10, RZ ;  /* 0x000000103c177819 */ /* 0x000fe400000006ff */
[----:B------:R-:W0:Y:S03]  /*3200*/  MUFU.RCP R25, R25 ;  /* 0x0000001900197308 */ /* 0x000e260000001000 */
[----:B------:R-:W-:-:S05]  /*3210*/  FADD.FTZ R23, R23, -UR12 ;  /* 0x8000000c17177e21 */ /* 0x000fca0008010000 */
[----:B------:R-:W1:Y:S01]  /*3220*/  MUFU.RCP R36, R36 ;  /* 0x0000002400247308 */ /* 0x000e620000001000 */
[----:B0-----:R-:W-:Y:S01]  /*3230*/  FMUL.FTZ R27, R28, R25 ;  /* 0x000000191c1b7220 */ /* 0x001fe20000410000 */
[----:B------:R-:W-:Y:S01]  /*3240*/  FADD.FTZ R29, -R25, 1 ;  /* 0x3f800000191d7421 */ /* 0x000fe20000010100 */
[--C-:B------:R-:W-:Y:S01]  /*3250*/  FFMA.FTZ R25, R15, R16, R12.reuse ;  /* 0x000000100f197223 */ /* 0x100fe2000001000c */
[----:B------:R-:W-:Y:S02]  /*3260*/  FMUL.FTZ R28, R26, -1.4426950216293334961 ;  /* 0xbfb8aa3b1a1c7820 */ /* 0x000fe40000410000 */
[----:B------:R-:W-:Y:S01]  /*3270*/  FFMA.FTZ R32, R32, R29, 1 ;  /* 0x3f80000020207423 */ /* 0x000fe2000001001d */
[----:B------:R-:W-:Y:S01]  /*3280*/  FMUL.FTZ R34, R25, -1.4426950216293334961 ;  /* 0xbfb8aa3b19227820 */ /* 0x000fe20000410000 */
[----:B------:R-:W-:Y:S01]  /*3290*/  FMUL.FTZ R29, R23, UR13 ;  /* 0x0000000d171d7c20 */ /* 0x000fe20008410000 */
[----:B-1----:R-:W-:Y:S01]  /*32a0*/  FADD.FTZ R38, -R36, 1 ;  /* 0x3f80000024267421 */ /* 0x002fe20000010100 */
[----:B------:R-:W0:Y:S01]  /*32b0*/  MUFU.EX2 R28, R28 ;  /* 0x0000001c001c7308 */ /* 0x000e220000000800 */
[----:B------:R-:W-:Y:S01]  /*32c0*/  FMUL.FTZ R24, R39, R36 ;  /* 0x0000002427187220 */ /* 0x000fe20000410000 */
[----:B------:R-:W-:Y:S01]  /*32d0*/  FFMA.FTZ R23, R15, R29, R12 ;  /* 0x0000001d0f177223 */ /* 0x000fe2000001000c */
[----:B------:R-:W-:Y:S01]  /*32e0*/  FFMA.FTZ R31, R31, R38, 1 ;  /* 0x3f8000001f1f7423 */ /* 0x000fe20000010026 */
[----:B------:R-:W1:Y:S01]  /*32f0*/  MUFU.EX2 R34, R34 ;  /* 0x0000002200227308 */ /* 0x000e620000000800 */
[----:B------:R-:W-:Y:S01]  /*3300*/  SHF.L.U32 R38, R4, 0x10, RZ ;  /* 0x0000001004267819 */ /* 0x000fe200000006ff */
[----:B------:R-:W-:Y:S01]  /*3310*/  FMUL.FTZ R37, R23, -1.4426950216293334961 ;  /* 0xbfb8aa3b17257820 */ /* 0x000fe20000410000 */
[----:B------:R-:W-:Y:S01]  /*3320*/  FMUL.FTZ R27, R27, R32 ;  /* 0x000000201b1b7220 */ /* 0x000fe20000410000 */
[----:B------:R-:W-:Y:S01]  /*3330*/  SHF.L.U32 R32, R77, 0x10, RZ ;  /* 0x000000104d207819 */ /* 0x000fe200000006ff */
[----:B------:R-:W-:-:S04]  /*3340*/  FMUL.FTZ R31, R24, R31 ;  /* 0x0000001f181f7220 */ /* 0x000fc80000410000 */
[----:B------:R-:W-:Y:S01]  /*3350*/  FADD.FTZ R39, R32, -UR12 ;  /* 0x8000000c20277e21 */ /* 0x000fe20008010000 */
[----:B0-----:R-:W-:Y:S01]  /*3360*/  FADD.FTZ R28, R28, 1 ;  /* 0x3f8000001c1c7421 */ /* 0x001fe20000010000 */
[----:B------:R-:W-:Y:S02]  /*3370*/  SHF.L.U32 R32, R6, 0x10, RZ ;  /* 0x0000001006207819 */ /* 0x000fe400000006ff */
[----:B------:R-:W-:Y:S01]  /*3380*/  FMUL.FTZ R39, R39, UR13 ;  /* 0x0000000d27277c20 */ /* 0x000fe20008410000 */
[----:B-1----:R-:W-:Y:S02]  /*3390*/  FADD.FTZ R33, R34, 1 ;  /* 0x3f80000022217421 */ /* 0x002fe40000010000 */
[----:B------:R-:W0:Y:S04]  /*33a0*/  MUFU.EX2 R34, R37 ;  /* 0x0000002500227308 */ /* 0x000e280000000800 */
[----:B------:R-:W1:Y:S08]  /*33b0*/  MUFU.RCP R33, R33 ;  /* 0x0000002100217308 */ /* 0x000e700000001000 */
[----:B------:R-:W2:Y:S01]  /*33c0*/  MUFU.RCP R28, R28 ;  /* 0x0000001c001c7308 */ /* 0x000ea20000001000 */
[----:B-1----:R-:W-:-:S04]  /*33d0*/  FADD.FTZ R36, -R33, 1 ;  /* 0x3f80000021247421 */ /* 0x002fc80000010100 */
[----:B------:R-:W-:Y:S01]  /*33e0*/  FFMA.FTZ R25, R25, R36, 1 ;  /* 0x3f80000019197423 */ /* 0x000fe20000010024 */
[----:B0-----:R-:W-:Y:S01]  /*33f0*/  FADD.FTZ R36, R34, 1 ;  /* 0x3f80000022247421 */ /* 0x001fe20000010000 */
[----:B------:R-:W-:Y:S01]  /*3400*/  FMUL.FTZ R34, R38, R33 ;  /* 0x0000002126227220 */ /* 0x000fe20000410000 */
[----:B--2---:R-:W-:Y:S02]  /*3410*/  FADD.FTZ R37, -R28, 1 ;  /* 0x3f8000001c257421 */ /* 0x004fe40000010100 */
[----:B------:R-:W0:Y:S01]  /*3420*/  MUFU.RCP R33, R36 ;  /* 0x0000002400217308 */ /* 0x000e220000001000 */
[----:B------:R-:W-:Y:S01]  /*3430*/  FMUL.FTZ R25, R34, R25 ;  /* 0x0000001922197220 */ /* 0x000fe20000410000 */
[----:B------:R-:W-:Y:S01]  /*3440*/  FFMA.FTZ R26, R26, R37, 1 ;  /* 0x3f8000001a1a7423 */ /* 0x000fe20000010025 */
[----:B------:R-:W-:-:S05]  /*3450*/  SHF.L.U32 R37, R5, 0x10, RZ ;  /* 0x0000001005257819 */ /* 0x000fca00000006ff */
[----:B------:R-:W-:-:S04]  /*3460*/  FMUL.FTZ R37, R37, R28 ;  /* 0x0000001c25257220 */ /* 0x000fc80000410000 */
[----:B------:R-:W-:Y:S01]  /*3470*/  FMUL.FTZ R26, R37, R26 ;  /* 0x0000001a251a7220 */ /* 0x000fe20000410000 */
[----:B0-----:R-:W-:-:S04]  /*3480*/  FADD.FTZ R28, -R33, 1 ;  /* 0x3f800000211c7421 */ /* 0x001fc80000010100 */
[----:B------:R-:W-:Y:S01]  /*3490*/  FFMA.FTZ R23, R23, R28, 1 ;  /* 0x3f80000017177423 */ /* 0x000fe2000001001c */
[----:B------:R-:W-:Y:S01]  /*34a0*/  FMUL.FTZ R28, R32, R33 ;  /* 0x00000021201c7220 */ /* 0x000fe20000410000 */
[----:B------:R-:W-:Y:S01]  /*34b0*/  FFMA.FTZ R32, R14, R39, R13 ;  /* 0x000000270e207223 */ /* 0x000fe2000001000d */
[----:B------:R-:W-:-:S03]  /*34c0*/  SHF.L.U32 R33, R22, 0x10, RZ ;  /* 0x0000001016217819 */ /* 0x000fc600000006ff */
        /* <DEDUP_REMOVED lines=8> */
[----:B------:R-:W-:Y:S01]  /*3550*/  SHF.L.U32 R28, R59, 0x10, RZ ;  /* 0x000000103b1c7819 */ /* 0x000fe200000006ff */
[----:B------:R-:W-:Y:S01]  /*3560*/  FMUL.FTZ R23, R15, R25 ;  /* 0x000000190f177220 */ /* 0x000fe20000410000 */
[----:B------:R-:W-:Y:S01]  /*3570*/  FMUL.FTZ R24, R33, R32 ;  /* 0x0000002021187220 */ /* 0x000fe20000410000 */
[----:B------:R-:W-:Y:S02]  /*3580*/  FMUL.FTZ R33, R14, R27 ;  /* 0x0000001b0e217220 */ /* 0x000fe40000410000 */
[----:B------:R-:W-:Y:S01]  /*3590*/  FADD.FTZ R37, R28, -UR12 ;  /* 0x8000000c1c257e21 */ /* 0x000fe20008010000 */
[----:B------:R-:W-:Y:S01]  /*35a0*/  FFMA.FTZ R28, R16, R23, RZ ;  /* 0x00000017101c7223 */ /* 0x000fe200000100ff */
[----:B------:R-:W-:Y:S02]  /*35b0*/  FADD.FTZ R32, RZ, R23 ;  /* 0x00000017ff207221 */ /* 0x000fe40000010000 */
[----:B------:R-:W-:Y:S01]  /*35c0*/  FMUL.FTZ R37, R37, UR13 ;  /* 0x0000000d25257c20 */ /* 0x000fe20008410000 */
[----:B------:R-:W-:Y:S01]  /*35d0*/  FFMA.FTZ R28, R0, R33, R28 ;  /* 0x00000021001c7223 */ /* 0x000fe2000001001c */
[----:B------:R-:W-:Y:S01]  /*35e0*/  FADD.FTZ R33, R33, R32 ;  /* 0x0000002021217221 */ /* 0x000fe20000010000 */
[----:B------:R-:W-:Y:S01]  /*35f0*/  FFMA.FTZ R32, R16, R25, RZ ;  /* 0x0000001910207223 */ /* 0x000fe200000100ff */
[----:B------:R-:W-:Y:S01]  /*3600*/  FFMA.FTZ R23, R15, R37, R12 ;  /* 0x000000250f177223 */ /* 0x000fe2000001000c */
[----:B------:R-:W-:-:S02]  /*3610*/  FADD.FTZ R25, RZ, R25 ;  /* 0x00000019ff197221 */ /* 0x000fc40000010000 */
[-C--:B------:R-:W-:Y:S01]  /*3620*/  FFMA.FTZ R32, R35, R26.reuse, R32 ;  /* 0x0000001a23207223 */ /* 0x080fe20000010020 */
[----:B------:R-:W-:Y:S01]  /*3630*/  FMUL.FTZ R36, R23, -1.4426950216293334961 ;  /* 0xbfb8aa3b17247820 */ /* 0x000fe20000410000 */
[----:B------:R-:W-:Y:S01]  /*3640*/  FADD.FTZ R25, R25, R26 ;  /* 0x0000001a19197221 */ /* 0x000fe20000010000 */
[----:B------:R-:W-:Y:S01]  /*3650*/  FMUL.FTZ R26, R15, R26 ;  /* 0x0000001a0f1a7220 */ /* 0x000fe20000410000 */
[----:B------:R-:W-:Y:S02]  /*3660*/  FFMA.FTZ R32, R29, R22, R32 ;  /* 0x000000161d207223 */ /* 0x000fe40000010020 */
[----:B------:R-:W-:Y:S01]  /*3670*/  FADD.FTZ R25, R25, R22 ;  /* 0x0000001619197221 */ /* 0x000fe20000010000 */
[----:B------:R-:W0:Y:S01]  /*3680*/  MUFU.EX2 R36, R36 ;  /* 0x0000002400247308 */ /* 0x000e220000000800 */
[----:B------:R-:W-:Y:S01]  /*3690*/  FFMA.FTZ R28, R35, R26, R28 ;  /* 0x0000001a231c7223 */ /* 0x000fe2000001001c */
[----:B------:R-:W-:Y:S01]  /*36a0*/  SHF.L.U32 R35, R46, 0x10, RZ ;  /* 0x000000102e237819 */ /* 0x000fe200000006ff */
[----:B------:R-:W-:Y:S01]  /*36b0*/  FADD.FTZ R33, R33, R26 ;  /* 0x0000001a21217221 */ /* 0x000fe20000010000 */
[----:B0-----:R-:W-:-:S06]  /*36c0*/  FADD.FTZ R34, R36, 1 ;  /* 0x3f80000024227421 */ /* 0x001fcc0000010000 */
[----:B------:R-:W0:Y:S02]  /*36d0*/  MUFU.RCP R34, R34 ;  /* 0x0000002200227308 */ /* 0x000e240000001000 */
[----:B0-----:R-:W-:Y:S01]  /*36e0*/  FMUL.FTZ R16, R35, R34 ;  /* 0x0000002223107220 */ /* 0x001fe20000410000 */
[----:B------:R-:W-:Y:S01]  /*36f0*/  FADD.FTZ R36, -R34, 1 ;  /* 0x3f80000022247421 */ /* 0x000fe20000010100 */
[----:B------:R-:W-:-:S03]  /*3700*/  SHF.L.U32 R34, R76, 0x10, RZ ;  /* 0x000000104c227819 */ /* 0x000fc600000006ff */
[----:B------:R-:W-:Y:S01]  /*3710*/  FFMA.FTZ R23, R23, R36, 1 ;  /* 0x3f80000017177423 */ /* 0x000fe20000010024 */
[----:B------:R-:W-:Y:S01]  /*3720*/  FFMA.FTZ R36, R0, R27, RZ ;  /* 0x0000001b00247223 */ /* 0x000fe200000100ff */
[----:B------:R-:W-:Y:S01]  /*3730*/  FADD.FTZ R34, R34, -UR12 ;  /* 0x8000000c22227e21 */ /* 0x000fe20008010000 */
[----:B------:R-:W-:Y:S01]  /*3740*/  FADD.FTZ R0, RZ, R27 ;  /* 0x0000001bff007221 */ /* 0x000fe20000010000 */
[----:B------:R-:W-:Y:S01]  /*3750*/  FMUL.FTZ R16, R16, R23 ;  /* 0x0000001710107220 */ /* 0x000fe20000410000 */
[-C--:B------:R-:W-:Y:S01]  /*3760*/  FFMA.FTZ R36, R30, R31.reuse, R36 ;  /* 0x0000001f1e247223 */ /* 0x080fe20000010024 */
[----:B------:R-:W-:Y:S01]  /*3770*/  FMUL.FTZ R35, R34, UR13 ;  /* 0x0000000d22237c20 */ /* 0x000fe20008410000 */
[----:B------:R-:W-:Y:S01]  /*3780*/  FADD.FTZ R27, R0, R31 ;  /* 0x0000001f001b7221 */ /* 0x000fe20000010000 */
[----:B------:R-:W-:Y:S01]  /*3790*/  FMUL.FTZ R0, R14, R31 ;  /* 0x0000001f0e007220 */ /* 0x000fe20000410000 */
[----:B------:R-:W-:Y:S01]  /*37a0*/  SHF.L.U32 R31, R78, 0x10, RZ ;  /* 0x000000104e1f7819 */ /* 0x000fe200000006ff */
[----:B------:R-:W-:Y:S01]  /*37b0*/  FFMA.FTZ R23, R14, R35, R13 ;  /* 0x000000230e177223 */ /* 0x000fe2000001000d */
[----:B------:R-:W-:Y:S01]  /*37c0*/  FADD.FTZ R27, R27, R24 ;  /* 0x000000181b1b7221 */ /* 0x000fe20000010000 */
[----:B------:R-:W-:Y:S01]  /*37d0*/  FFMA.FTZ R30, R30, R0, R28 ;  /* 0x000000001e1e7223 */ /* 0x000fe2000001001c */
[----:B------:R-:W-:Y:S01]  /*37e0*/  FADD.FTZ R33, R0, R33 ;  /* 0x0000002100217221 */ /* 0x000fe20000010000 */
[----:B------:R-:W-:Y:S01]  /*37f0*/  FMUL.FTZ R34, R23, -1.4426950216293334961 ;  /* 0xbfb8aa3b17227820 */ /* 0x000fe20000410000 */
[----:B------:R-:W-:Y:S01]  /*3800*/  FMUL.FTZ R0, R15, R22 ;  /* 0x000000160f007220 */ /* 0x000fe20000410000 */
[----:B------:R-:W-:Y:S01]  /*3810*/  SHF.L.U32 R22, R45, 0x10, RZ ;  /* 0x000000102d167819 */ /* 0x000fe200000006ff */
[-C--:B------:R-:W-:Y:S01]  /*3820*/  FFMA.FTZ R36, R39, R24.reuse, R36 ;  /* 0x0000001827247223 */ /* 0x080fe20000010024 */
[----:B------:R-:W-:Y:S01]  /*3830*/  FMUL.FTZ R24, R14, R24 ;  /* 0x000000180e187220 */ /* 0x000fe20000410000 */
[----:B------:R-:W-:Y:S01]  /*3840*/  FFMA.FTZ R29, R29, R0, R30 ;  /* 0x000000001d1d7223 */ /* 0x000fe2000001001e */
[----:B------:R-:W0:Y:S01]  /*3850*/  MUFU.EX2 R34, R34 ;  /* 0x0000002200227308 */ /* 0x000e220000000800 */
[----:B------:R-:W-:Y:S01]  /*3860*/  FADD.FTZ R33, R33, R0 ;  /* 0x0000000021217221 */ /* 0x000fe20000010000 */
[----:B------:R-:W-:Y:S01]  /*3870*/  FADD.FTZ R25, R25, R16 ;  /* 0x0000001019197221 */ /* 0x000fe20000010000 */
[----:B------:R-:W-:Y:S01]  /*3880*/  FFMA.FTZ R39, R39, R24, R29 ;  /* 0x0000001827277223 */ /* 0x000fe2000001001d */
[----:B------:R-:W-:Y:S01]  /*3890*/  SHF.L.U32 R29, R75, 0x10, RZ ;  /* 0x000000104b1d7819 */ /* 0x000fe200000006ff */
[----:B------:R-:W-:Y:S01]  /*38a0*/  FADD.FTZ R33, R24, R33 ;  /* 0x0000002118217221 */ /* 0x000fe20000010000 */
[-C--:B------:R-:W-:Y:S01]  /*38b0*/  FFMA.FTZ R32, R37, R16.reuse, R32 ;  /* 0x0000001025207223 */ /* 0x080fe20000010020 */
[----:B------:R-:W-:-:S04]  /*38c0*/  FMUL.FTZ R16, R15, R16 ;  /* 0x000000100f107220 */ /* 0x000fc80000410000 */
        /* <DEDUP_REMOVED lines=16> */
[----:B------:R-:W-:Y:S01]  /*39d0*/  FMUL.FTZ R34, R23, -1.4426950216293334961 ;  /* 0xbfb8aa3b17227820 */ /* 0x000fe20000410000 */
[----:B------:R-:W-:Y:S01]  /*39e0*/  FFMA.FTZ R35, R35, R26, R37 ;  /* 0x0000001a23237223 */ /* 0x000fe20000010025 */
[----:B------:R-:W-:Y:S01]  /*39f0*/  SHF.L.U32 R37, R74, 0x10, RZ ;  /* 0x000000104a257819 */ /* 0x000fe200000006ff */
[----:B------:R-:W-:-:S03]  /*3a00*/  FADD.FTZ R33, R26, R33 ;  /* 0x000000211a217221 */ /* 0x000fc60000010000 */
        /* <DEDUP_REMOVED lines=15> */
[----:B------:R-:W-:Y:S01]  /*3b00*/  SHF.L.U32 R35, R43, 0x10, RZ ;  /* 0x000000102b237819 */ /* 0x000fe200000006ff */
[----:B------:R-:W-:Y:S01]  /*3b10*/  FADD.FTZ R33, R33, R22 ;  /* 0x0000001621217221 */ /* 0x000fe20000010000 */
[----:B------:R-:W-:-:S06]  /*3b20*/  FMUL.FTZ R30, R0, -1.4426950216293334961 ;  /* 0xbfb8aa3b001e7820 */ /* 0x000fcc0000410000 */
[----:B------:R-:W0:Y:S02]  /*3b30*/  MUFU.EX2 R30, R30 ;  /* 0x0000001e001e7308 */ /* 0x000e240000000800 */
[----:B0-----:R-:W-:Y:S01]  /*3b40*/  FADD.FTZ R28, R30, 1 ;  /* 0x3f8000001e1c7421 */ /* 0x001fe20000010000 */
[----:B------:R-:W-:-:S05]  /*3b50*/  SHF.L.U32 R30, R57, 0x10, RZ ;  /* 0x00000010391e7819 */ /* 0x000fca00000006ff */
[----:B------:R-:W0:Y:S01]  /*3b60*/  MUFU.RCP R28, R28 ;  /* 0x0000001c001c7308 */ /* 0x000e220000001000 */
[----:B------:R-:W-:Y:S01]  /*3b70*/  FADD.FTZ R30, R30, -UR12 ;  /* 0x8000000c1e1e7e21 */ /* 0x000fe20008010000 */
[----:B0-----:R-:W-:Y:S01]  /*3b80*/  FADD.FTZ R34, -R28, 1 ;  /* 0x3f8000001c227421 */ /* 0x001fe20000010100 */
[----:B------:R-:W-:-:S03]  /*3b90*/  FMUL.FTZ R29, R29, R28 ;  /* 0x0000001c1d1d7220 */ /* 0x000fc60000410000 */
[----:B------:R-:W-:-:S04]  /*3ba0*/  FFMA.FTZ R0, R0, R34, 1 ;  /* 0x3f80000000007423 */ /* 0x000fc80000010022 */
[----:B------:R-:W-:Y:S01]  /*3bb0*/  FMUL.FTZ R0, R29, R0 ;  /* 0x000000001d007220 */ /* 0x000fe20000410000 */
[----:B------:R-:W-:-:S03]  /*3bc0*/  FMUL.FTZ R29, R30, UR13 ;  /* 0x0000000d1e1d7c20 */ /* 0x000fc60008410000 */
[----:B------:R-:W-:Y:S01]  /*3bd0*/  FADD.FTZ R27, R27, R0 ;  /* 0x000000001b1b7221 */ /* 0x000fe20000010000 */
[----:B------:R-:W-:Y:S01]  /*3be0*/  FFMA.FTZ R24, R15, R29, R12 ;  /* 0x0000001d0f187223 */ /* 0x000fe2000001000c */
[CC--:B------:R-:W-:Y:S01]  /*3bf0*/  FFMA.FTZ R36, R23.reuse, R0.reuse, R36 ;  /* 0x0000000017247223 */ /* 0x0c0fe20000010024 */
[----:B------:R-:W-:Y:S02]  /*3c00*/  FMUL.FTZ R0, R14, R0 ;  /* 0x000000000e007220 */ /* 0x000fe40000410000 */
[----:B------:R-:W-:Y:S02]  /*3c10*/  FMUL.FTZ R34, R24, -1.4426950216293334961 ;  /* 0xbfb8aa3b18227820 */ /* 0x000fe40000410000 */
[----:B------:R-:W-:Y:S01]  /*3c20*/  FFMA.FTZ R23, R23, R0, R31 ;  /* 0x0000000017177223 */ /* 0x000fe2000001001f */
[----:B------:R-:W-:Y:S01]  /*3c30*/  SHF.L.U32 R31, R73, 0x10, RZ ;  /* 0x00000010491f7819 */ /* 0x000fe200000006ff */
[----:B------:R-:W-:Y:S02]  /*3c40*/  FADD.FTZ R33, R0, R33 ;  /* 0x0000002100217221 */ /* 0x000fe40000010000 */
        /* <DEDUP_REMOVED lines=10> */
[----:B------:R-:W-:Y:S01]  /*3cf0*/  FADD.FTZ R25, R25, R24 ;  /* 0x0000001819197221 */ /* 0x000fe20000010000 */
[-C--:B------:R-:W-:Y:S01]  /*3d00*/  FFMA.FTZ R32, R29, R24.reuse, R32 ;  /* 0x000000181d207223 */ /* 0x080fe20000010020 */
[----:B------:R-:W-:Y:S01]  /*3d10*/  FMUL.FTZ R24, R15, R24 ;  /* 0x000000180f187220 */ /* 0x000fe20000410000 */
[----:B------:R-:W-:-:S03]  /*3d20*/  FFMA.FTZ R16, R14, R39, R13 ;  /* 0x000000270e107223 */ /* 0x000fc6000001000d */
[----:B------:R-:W-:Y:S01]  /*3d30*/  FFMA.FTZ R29, R29, R24, R23 ;  /* 0x000000181d1d7223 */ /* 0x000fe20000010017 */
[----:B------:R-:W-:Y:S01]  /*3d40*/  FMUL.FTZ R34, R16, -1.4426950216293334961 ;  /* 0xbfb8aa3b10227820 */ /* 0x000fe20000410000 */
[----:B------:R-:W-:Y:S01]  /*3d50*/  SHF.L.U32 R23, R42, 0x10, RZ ;  /* 0x000000102a177819 */ /* 0x000fe200000006ff */
[----:B------:R-:W-:-:S04]  /*3d60*/  FADD.FTZ R33, R33, R24 ;  /* 0x0000001821217221 */ /* 0x000fc80000010000 */
        /* <DEDUP_REMOVED lines=28> */
[----:B------:R-:W-:-:S03]  /*3f30*/  FADD.FTZ R25, R25, R26 ;  /* 0x0000001a19197221 */ /* 0x000fc60000010000 */
        /* <DEDUP_REMOVED lines=23> */
[----:B------:R-:W-:Y:S02]  /*40b0*/  FADD.FTZ R25, R25, R22 ;  /* 0x0000001619197221 */ /* 0x000fe40000010000 */
        /* <DEDUP_REMOVED lines=12> */
[-C--:B------:R-:W-:Y:S01]  /*4180*/  FFMA.FTZ R29, R37, R26.reuse, R32 ;  /* 0x0000001a251d7223 */ /* 0x080fe20000010020 */
[----:B------:R-:W-:Y:S01]  /*4190*/  FMUL.FTZ R26, R15, R26 ;  /* 0x0000001a0f1a7220 */ /* 0x000fe20000410000 */
[----:B------:R-:W-:-:S03]  /*41a0*/  FMUL.FTZ R31, R31, UR13 ;  /* 0x0000000d1f1f7c20 */ /* 0x000fc60008410000 */
[----:B------:R-:W-:Y:S01]  /*41b0*/  FFMA.FTZ R37, R37, R26, R39 ;  /* 0x0000001a25257223 */ /* 0x000fe20000010027 */
[----:B------:R-:W-:Y:S01]  /*41c0*/  FFMA.FTZ R16, R15, R31, R12 ;  /* 0x0000001f0f107223 */ /* 0x000fe2000001000c */
[----:B------:R-:W-:Y:S01]  /*41d0*/  SHF.L.U32 R39, R41, 0x10, RZ ;  /* 0x0000001029277819 */ /* 0x000fe200000006ff */
[----:B------:R-:W-:Y:S01]  /*41e0*/  FADD.FTZ R33, R33, R26 ;  /* 0x0000001a21217221 */ /* 0x000fe20000010000 */
[----:B------:R-:W-:Y:S01]  /*41f0*/  FADD.FTZ R26, R27, R30 ;  /* 0x0000001e1b1a7221 */ /* 0x000fe20000010000 */
[----:B------:R-:W-:Y:S01]  /*4200*/  FMUL.FTZ R34, R16, -1.4426950216293334961 ;  /* 0xbfb8aa3b10227820 */ /* 0x000fe20000410000 */
[-C--:B------:R-:W-:Y:S01]  /*4210*/  FFMA.FTZ R27, R35, R30.reuse, R36 ;  /* 0x0000001e231b7223 */ /* 0x080fe20000010024 */
[----:B------:R-:W-:Y:S01]  /*4220*/  FMUL.FTZ R30, R14, R30 ;  /* 0x0000001e0e1e7220 */ /* 0x000fe20000410000 */
[----:B------:R-:W-:Y:S01]  /*4230*/  SHF.L.U32 R36, R53, 0x10, RZ ;  /* 0x0000001035247819 */ /* 0x000fe200000006ff */
[----:B------:R-:W-:Y:S01]  /*4240*/  FADD.FTZ R26, R26, R23 ;  /* 0x000000171a1a7221 */ /* 0x000fe20000010000 */
[----:B------:R-:W-:Y:S01]  /*4250*/  FFMA.FTZ R27, R0, R23, R27 ;  /* 0x00000017001b7223 */ /* 0x000fe2000001001b */
[----:B------:R-:W0:Y:S01]  /*4260*/  MUFU.EX2 R34, R34 ;  /* 0x0000002200227308 */ /* 0x000e220000000800 */
[----:B------:R-:W-:Y:S01]  /*4270*/  FFMA.FTZ R35, R35, R30, R37 ;  /* 0x0000001e23237223 */ /* 0x000fe20000010025 */
[----:B------:R-:W-:Y:S01]  /*4280*/  SHF.L.U32 R37, R70, 0x10, RZ ;  /* 0x0000001046257819 */ /* 0x000fe200000006ff */
[----:B------:R-:W-:Y:S01]  /*4290*/  FADD.FTZ R36, R36, -UR12 ;  /* 0x8000000c24247e21 */ /* 0x000fe20008010000 */
        /* <DEDUP_REMOVED lines=8> */
[----:B------:R-:W-:-:S04]  /*4320*/  FMUL.FTZ R24, R34, UR13 ;  /* 0x0000000d22187c20 */ /* 0x000fc80008410000 */
[----:B------:R-:W-:-:S04]  /*4330*/  FFMA.FTZ R32, R14, R24, R13 ;  /* 0x000000180e207223 */ /* 0x000fc8000001000d */
[----:B------:R-:W-:-:S06]  /*4340*/  FMUL.FTZ R38, R32, -1.4426950216293334961 ;  /* 0xbfb8aa3b20267820 */ /* 0x000fcc0000410000 */
[----:B------:R-:W0:Y:S02]  /*4350*/  MUFU.EX2 R38, R38 ;  /* 0x0000002600267308 */ /* 0x000e240000000800 */
[----:B0-----:R-:W-:-:S06]  /*4360*/  FADD.FTZ R34, R38, 1 ;  /* 0x3f80000026227421 */ /* 0x001fcc0000010000 */
[----:B------:R-:W0:Y:S02]  /*4370*/  MUFU.RCP R34, R34 ;  /* 0x0000002200227308 */ /* 0x000e240000001000 */
[----:B0-----:R-:W-:Y:S01]  /*4380*/  FADD.FTZ R39, -R34, 1 ;  /* 0x3f80000022277421 */ /* 0x001fe20000010100 */
[----:B------:R-:W-:Y:S01]  /*4390*/  FMUL.FTZ R37, R37, R34 ;  /* 0x0000002225257220 */ /* 0x000fe20000410000 */
[----:B------:R-:W-:Y:S02]  /*43a0*/  FADD.FTZ R34, R30, R33 ;  /* 0x000000211e227221 */ /* 0x000fe40000010000 */
[----:B------:R-:W-:-:S04]  /*43b0*/  FFMA.FTZ R32, R32, R39, 1 ;  /* 0x3f80000020207423 */ /* 0x000fc80000010027 */
[----:B------:R-:W-:Y:S01]  /*43c0*/  FMUL.FTZ R37, R37, R32 ;  /* 0x0000002025257220 */ /* 0x000fe20000410000 */
[----:B------:R-:W-:Y:S01]  /*43d0*/  FMUL.FTZ R32, R36, UR13 ;  /* 0x0000000d24207c20 */ /* 0x000fe20008410000 */
[-C--:B------:R-:W-:Y:S01]  /*43e0*/  FFMA.FTZ R36, R28, R22.reuse, R29 ;  /* 0x000000161c247223 */ /* 0x080fe2000001001d */
[C---:B------:R-:W-:Y:S01]  /*43f0*/  FMUL.FTZ R22, R15.reuse, R22 ;  /* 0x000000160f167220 */ /* 0x040fe20000410000 */
[----:B------:R-:W-:Y:S01]  /*4400*/  SHF.L.U32 R29, R40, 0x10, RZ ;  /* 0x00000010281d7819 */ /* 0x000fe200000006ff */
[----:B------:R-:W-:Y:S01]  /*4410*/  FFMA.FTZ R33, R15, R32, R12 ;  /* 0x000000200f217223 */ /* 0x000fe2000001000c */
[----:B------:R-:W-:Y:S01]  /*4420*/  FADD.FTZ R26, R26, R37 ;  /* 0x000000251a1a7221 */ /* 0x000fe20000010000 */
[----:B------:R-:W-:Y:S01]  /*4430*/  FFMA.FTZ R35, R28, R22, R35 ;  /* 0x000000161c237223 */ /* 0x000fe20000010023 */
[----:B------:R-:W-:Y:S01]  /*4440*/  FADD.FTZ R34, R34, R22 ;  /* 0x0000001622227221 */ /* 0x000fe20000010000 */
[----:B------:R-:W-:Y:S01]  /*4450*/  FMUL.FTZ R38, R33, -1.4426950216293334961 ;  /* 0xbfb8aa3b21267820 */ /* 0x000fe20000410000 */
[----:B------:R-:W-:-:S05]  /*4460*/  FFMA.FTZ R27, R24, R37, R27 ;  /* 0x00000025181b7223 */ /* 0x000fca000001001b */
        /* <DEDUP_REMOVED lines=8> */
[----:B------:R-:W-:Y:S01]  /*44f0*/  FFMA.FTZ R25, R31, R16, R36 ;  /* 0x000000101f197223 */ /* 0x000fe20000010024 */
[----:B------:R-:W-:Y:S01]  /*4500*/  FMUL.FTZ R36, R14, R37 ;  /* 0x000000250e247220 */ /* 0x000fe20000410000 */
        /* <DEDUP_REMOVED lines=17> */
[----:B------:R-:W-:Y:S01]  /*4620*/  FFMA.FTZ R22, R22, R35, 1 ;  /* 0x3f80000016167423 */ /* 0x000fe20000010023 */
[----:B------:R-:W-:Y:S01]  /*4630*/  FMUL.FTZ R35, R15, R16 ;  /* 0x000000100f237220 */ /* 0x000fe20000410000 */
[----:B------:R-:W-:Y:S02]  /*4640*/  SHF.L.U32 R16, R17, 0x10, RZ ;  /* 0x0000001011107819 */ /* 0x000fe400000006ff */
[----:B------:R-:W-:Y:S01]  /*4650*/  FMUL.FTZ R23, R23, R22 ;  /* 0x0000001617177220 */ /* 0x000fe20000410000 */
[----:B------:R-:W-:Y:S01]  /*4660*/  FMUL.FTZ R22, R33, UR13 ;  /* 0x0000000d21167c20 */ /* 0x000fe20008410000 */
[----:B------:R-:W-:Y:S01]  /*4670*/  FFMA.FTZ R31, R31, R35, R0 ;  /* 0x000000231f1f7223 */ /* 0x000fe20000010000 */
[----:B------:R-:W-:Y:S01]  /*4680*/  FADD.FTZ R34, R34, R35 ;  /* 0x0000002322227221 */ /* 0x000fe20000010000 */
[----:B------:R-:W-:Y:S01]  /*4690*/  FFMA.FTZ R27, R28, R23, R27 ;  /* 0x000000171c1b7223 */ /* 0x000fe2000001001b */
[----:B------:R-:W-:Y:S01]  /*46a0*/  FFMA.FTZ R33, R15, R22, R12 ;  /* 0x000000160f217223 */ /* 0x000fe2000001000c */
[----:B------:R-:W-:Y:S01]  /*46b0*/  FFMA.FTZ R31, R24, R36, R31 ;  /* 0x00000024181f7223 */ /* 0x000fe2000001001f */
[----:B------:R-:W-:Y:S01]  /*46c0*/  SHF.L.U32 R24, R68, 0x10, RZ ;  /* 0x0000001044187819 */ /* 0x000fe200000006ff */
[----:B------:R-:W-:Y:S01]  /*46d0*/  FADD.FTZ R36, R36, R34 ;  /* 0x0000002224247221 */ /* 0x000fe20000010000 */
        /* <DEDUP_REMOVED lines=17> */
[----:B------:R-:W-:Y:S01]  /*47f0*/  FADD.FTZ R35, R38, R29 ;  /* 0x0000001d26237221 */ /* 0x000fe20000010000 */
[----:B------:R-:W-:Y:S01]  /*4800*/  FMUL.FTZ R38, R15, R29 ;  /* 0x0000001d0f267220 */ /* 0x000fe20000410000 */
[----:B------:R-:W-:-:S03]  /*4810*/  SHF.L.U32 R29, R7, 0x10, RZ ;  /* 0x00000010071d7819 */ /* 0x000fc600000006ff */
[----:B------:R-:W0:Y:S01]  /*4820*/  MUFU.RCP R33, R33 ;  /* 0x0000002100217308 */ /* 0x000e220000001000 */
[----:B------:R-:W-:Y:S01]  /*4830*/  FFMA.FTZ R31, R32, R38, R31 ;  /* 0x00000026201f7223 */ /* 0x000fe2000001001f */
[----:B------:R-:W-:Y:S01]  /*4840*/  SHF.L.U32 R32, R85, 0x10, RZ ;  /* 0x0000001055207819 */ /* 0x000fe200000006ff */
[----:B------:R-:W-:Y:S01]  /*4850*/  FADD.FTZ R36, R36, R38 ;  /* 0x0000002624247221 */ /* 0x000fe20000010000 */
[----:B------:R-:W-:Y:S01]  /*4860*/  FMUL.FTZ R38, R14, R23 ;  /* 0x000000170e267220 */ /* 0x000fe20000410000 */
[----:B------:R-:W-:Y:S02]  /*4870*/  SHF.L.U32 R23, R67, 0x10, RZ ;  /* 0x0000001043177819 */ /* 0x000fe400000006ff */
[----:B------:R-:W-:Y:S01]  /*4880*/  FADD.FTZ R32, R32, -UR12 ;  /* 0x8000000c20207e21 */ /* 0x000fe20008010000 */
[----:B------:R-:W-:Y:S01]  /*4890*/  FFMA.FTZ R31, R28, R38, R31 ;  /* 0x000000261c1f7223 */ /* 0x000fe2000001001f */
[----:B------:R-:W-:Y:S01]  /*48a0*/  SHF.L.U32 R28, R50, 0x10, RZ ;  /* 0x00000010321c7819 */ /* 0x000fe200000006ff */
[----:B------:R-:W-:Y:S01]  /*48b0*/  FADD.FTZ R36, R38, R36 ;  /* 0x0000002426247221 */ /* 0x000fe20000010000 */
[----:B------:R-:W-:Y:S01]  /*48c0*/  FADD.FTZ R38, R35, R16 ;  /* 0x0000001023267221 */ /* 0x000fe20000010000 */
[----:B------:R-:W-:Y:S01]  /*48d0*/  FMUL.FTZ R16, R15, R16 ;  /* 0x000000100f107220 */ /* 0x000fe20000410000 */
[----:B------:R-:W-:Y:S01]  /*48e0*/  SHF.L.U32 R35, R8, 0x10, RZ ;  /* 0x0000001008237819 */ /* 0x000fe200000006ff */
[----:B------:R-:W-:-:S02]  /*48f0*/  FADD.FTZ R28, R28, -UR12 ;  /* 0x8000000c1c1c7e21 */ /* 0x000fc40008010000 */
[----:B------:R-:W-:Y:S01]  /*4900*/  FFMA.FTZ R31, R22, R16, R31 ;  /* 0x00000010161f7223 */ /* 0x000fe2000001001f */
[----:B------:R-:W-:Y:S01]  /*4910*/  FADD.FTZ R36, R36, R16 ;  /* 0x0000001024247221 */ /* 0x000fe20000010000 */
[----:B0-----:R-:W-:Y:S01]  /*4920*/  FADD.FTZ R37, -R33, 1 ;  /* 0x3f80000021257421 */ /* 0x001fe20000010100 */
[----:B------:R-:W-:Y:S01]  /*4930*/  FMUL.FTZ R24, R24, R33 ;  /* 0x0000002118187220 */ /* 0x000fe20000410000 */
[----:B------:R-:W-:Y:S02]  /*4940*/  FMUL.FTZ R28, R28, UR13 ;  /* 0x0000000d1c1c7c20 */ /* 0x000fe40008410000 */
        /* <DEDUP_REMOVED lines=12> */
[----:B------:R-:W-:-:S03]  /*4a10*/  FMUL.FTZ R37, R34, -1.4426950216293334961 ;  /* 0xbfb8aa3b22257820 */ /* 0x000fc60000410000 */
[----:B------:R-:W-:-:S03]  /*4a20*/  FADD.FTZ R0, R0, -UR12 ;  /* 0x8000000c00007e21 */ /* 0x000fc60008010000 */
[----:B------:R-:W0:Y:S01]  /*4a30*/  MUFU.EX2 R37, R37 ;  /* 0x0000002500257308 */ /* 0x000e220000000800 */
[----:B------:R-:W-:-:S04]  /*4a40*/  FMUL.FTZ R0, R0, UR13 ;  /* 0x0000000d00007c20 */ /* 0x000fc80008410000 */
[----:B------:R-:W-:Y:S01]  /*4a50*/  FFMA.FTZ R33, R15, R0, R12 ;  /* 0x000000000f217223 */ /* 0x000fe2000001000c */
[----:B0-----:R-:W-:-:S06]  /*4a60*/  FADD.FTZ R30, R37, 1 ;  /* 0x3f800000251e7421 */ /* 0x001fcc0000010000 */
[----:B------:R-:W0:Y:S02]  /*4a70*/  MUFU.RCP R30, R30 ;  /* 0x0000001e001e7308 */ /* 0x000e240000001000 */
[----:B0-----:R-:W-:Y:S01]  /*4a80*/  FADD.FTZ R39, -R30, 1 ;  /* 0x3f8000001e277421 */ /* 0x001fe20000010100 */
[----:B------:R-:W-:Y:S01]  /*4a90*/  FMUL.FTZ R29, R29, R30 ;  /* 0x0000001e1d1d7220 */ /* 0x000fe20000410000 */
[----:B------:R-:W-:Y:S02]  /*4aa0*/  FMUL.FTZ R30, R32, UR13 ;  /* 0x0000000d201e7c20 */ /* 0x000fe40008410000 */
[----:B------:R-:W-:-:S04]  /*4ab0*/  FFMA.FTZ R34, R34, R39, 1 ;  /* 0x3f80000022227423 */ /* 0x000fc80000010027 */
[----:B------:R-:W-:Y:S01]  /*4ac0*/  FMUL.FTZ R29, R29, R34 ;  /* 0x000000221d1d7220 */ /* 0x000fe20000410000 */
[----:B------:R-:W-:-:S03]  /*4ad0*/  FFMA.FTZ R34, R14, R30, R13 ;  /* 0x0000001e0e227223 */ /* 0x000fc6000001000d */
[----:B------:R-:W-:Y:S01]  /*4ae0*/  FFMA.FTZ R25, R24, R29, R25 ;  /* 0x0000001d18197223 */ /* 0x000fe20000010019 */
        /* <DEDUP_REMOVED lines=8> */
[----:B------:R-:W-:-:S03]  /*4b70*/  FFMA.FTZ R34, R15, R28, R12 ;  /* 0x0000001c0f227223 */ /* 0x000fc6000001000c */
[----:B------:R-:W-:Y:S01]  /*4b80*/  FFMA.FTZ R27, R30, R23, R27 ;  /* 0x000000171e1b7223 */ /* 0x000fe2000001001b */
[----:B------:R-:W-:Y:S01]  /*4b90*/  FMUL.FTZ R37, R34, -1.4426950216293334961 ;  /* 0xbfb8aa3b22257820 */ /* 0x000fe20000410000 */
[----:B------:R-:W-:-:S05]  /*4ba0*/  FADD.FTZ R26, R26, R23 ;  /* 0x000000171a1a7221 */ /* 0x000fca0000010000 */
        /* <DEDUP_REMOVED lines=15> */
[----:B0-----:R-:W-:Y:S01]  /*4ca0*/  FADD.FTZ R34, R37, 1 ;  /* 0x3f80000025227421 */ /* 0x001fe20000010000 */
[----:B------:R-:W-:-:S04]  /*4cb0*/  FADD.FTZ R37, R38, R29 ;  /* 0x0000001d26257221 */ /* 0x000fc80000010000 */
[----:B------:R-:W-:Y:S01]  /*4cc0*/  FADD.FTZ R37, R37, R22 ;  /* 0x0000001625257221 */ /* 0x000fe20000010000 */
[----:B------:R-:W0:Y:S01]  /*4cd0*/  MUFU.RCP R34, R34 ;  /* 0x0000002200227308 */ /* 0x000e220000001000 */
[----:B------:R-:W-:Y:S01]  /*4ce0*/  FMUL.FTZ R22, R15, R22 ;  /* 0x000000160f167220 */ /* 0x000fe20000410000 */
[----:B0-----:R-:W-:Y:S01]  /*4cf0*/  FADD.FTZ R39, -R34, 1 ;  /* 0x3f80000022277421 */ /* 0x001fe20000010100 */
[----:B------:R-:W-:Y:S01]  /*4d00*/  FMUL.FTZ R35, R35, R34 ;  /* 0x0000002223237220 */ /* 0x000fe20000410000 */
[----:B------:R-:W-:Y:S01]  /*4d10*/  FMUL.FTZ R34, R15, R29 ;  /* 0x0000001d0f227220 */ /* 0x000fe20000410000 */
[----:B------:R-:W-:Y:S01]  /*4d20*/  SHF.L.U32 R29, R9, 0x10, RZ ;  /* 0x00000010091d7819 */ /* 0x000fe200000006ff */
[----:B------:R-:W-:Y:S01]  /*4d30*/  FFMA.FTZ R16, R16, R39, 1 ;  /* 0x3f80000010107423 */ /* 0x000fe20000010027 */
[----:B------:R-:W-:Y:S01]  /*4d40*/  FMUL.FTZ R39, R33, -1.4426950216293334961 ;  /* 0xbfb8aa3b21277820 */ /* 0x000fe20000410000 */
[----:B------:R-:W-:Y:S01]  /*4d50*/  FFMA.FTZ R31, R24, R34, R31 ;  /* 0x00000022181f7223 */ /* 0x000fe2000001001f */
[----:B------:R-:W-:Y:S01]  /*4d60*/  FADD.FTZ R36, R36, R34 ;  /* 0x0000002224247221 */ /* 0x000fe20000010000 */
[----:B------:R-:W-:Y:S01]  /*4d70*/  FMUL.FTZ R35, R35, R16 ;  /* 0x0000001023237220 */ /* 0x000fe20000410000 */
[----:B------:R-:W-:-:S02]  /*4d80*/  FMUL.FTZ R34, R14, R23 ;  /* 0x000000170e227220 */ /* 0x000fc40000410000 */
[----:B------:R-:W0:Y:S01]  /*4d90*/  MUFU.EX2 R39, R39 ;  /* 0x0000002700277308 */ /* 0x000e220000000800 */
[----:B------:R-:W-:Y:S01]  /*4da0*/  FADD.FTZ R26, R26, R35 ;  /* 0x000000231a1a7221 */ /* 0x000fe20000010000 */
[----:B------:R-:W-:Y:S01]  /*4db0*/  FFMA.FTZ R31, R30, R34, R31 ;  /* 0x000000221e1f7223 */ /* 0x000fe2000001001f */
[----:B------:R-:W-:Y:S01]  /*4dc0*/  SHF.L.U32 R30, R65, 0x10, RZ ;  /* 0x00000010411e7819 */ /* 0x000fe200000006ff */
[----:B------:R-:W-:Y:S01]  /*4dd0*/  FADD.FTZ R36, R34, R36 ;  /* 0x0000002422247221 */ /* 0x000fe20000010000 */
[----:B------:R-:W-:Y:S01]  /*4de0*/  FFMA.FTZ R27, R32, R35, R27 ;  /* 0x00000023201b7223 */ /* 0x000fe2000001001b */
[----:B------:R-:W-:Y:S01]  /*4df0*/  FFMA.FTZ R31, R28, R22, R31 ;  /* 0x000000161c1f7223 */ /* 0x000fe2000001001f */
[----:B------:R-:W-:Y:S01]  /*4e00*/  SHF.L.U32 R28, R10, 0x10, RZ ;  /* 0x000000100a1c7819 */ /* 0x000fe200000006ff */
[----:B------:R-:W-:Y:S01]  /*4e10*/  FADD.FTZ R36, R36, R22 ;  /* 0x0000001624247221 */ /* 0x000fe20000010000 */
[----:B0-----:R-:W-:-:S06]  /*4e20*/  FADD.FTZ R16, R39, 1 ;  /* 0x3f80000027107421 */ /* 0x001fcc0000010000 */
[----:B------:R-:W0:Y:S02]  /*4e30*/  MUFU.RCP R16, R16 ;  /* 0x0000001000107308 */ /* 0x000e240000001000 */
[----:B0-----:R-:W-:Y:S01]  /*4e40*/  FMUL.FTZ R24, R29, R16 ;  /* 0x000000101d187220 */ /* 0x001fe20000410000 */
[----:B------:R-:W-:Y:S01]  /*4e50*/  SHF.L.U32 R29, R81, 0x10, RZ ;  /* 0x00000010511d7819 */ /* 0x000fe200000006ff */
[----:B------:R-:W-:-:S04]  /*4e60*/  FADD.FTZ R38, -R16, 1 ;  /* 0x3f80000010267421 */ /* 0x000fc80000010100 */
[----:B------:R-:W-:Y:S01]  /*4e70*/  FADD.FTZ R29, R29, -UR12 ;  /* 0x8000000c1d1d7e21 */ /* 0x000fe20008010000 */
[----:B------:R-:W-:-:S03]  /*4e80*/  FFMA.FTZ R33, R33, R38, 1 ;  /* 0x3f80000021217423 */ /* 0x000fc60000010026 */
[----:B------:R-:W-:Y:S01]  /*4e90*/  FMUL.FTZ R16, R29, UR13 ;  /* 0x0000000d1d107c20 */ /* 0x000fe20008410000 */
[----:B------:R-:W-:-:S03]  /*4ea0*/  FMUL.FTZ R24, R24, R33 ;  /* 0x0000002118187220 */ /* 0x000fc60000410000 */
[----:B------:R-:W-:Y:S01]  /*4eb0*/  FFMA.FTZ R29, R14, R16, R13 ;  /* 0x000000100e1d7223 */ /* 0x000fe2000001000d */
[----:B------:R-:W-:-:S03]  /*4ec0*/  FADD.FTZ R37, R37, R24 ;  /* 0x0000001825257221 */ /* 0x000fc60000010000 */
        /* <DEDUP_REMOVED lines=24> */
[C---:B------:R-:W-:Y:S01]  /*5050*/  FMUL.FTZ R34, R14.reuse, R35 ;  /* 0x000000230e227220 */ /* 0x040fe20000410000 */
[----:B------:R-:W-:Y:S02]  /*5060*/  FADD.FTZ R37, R37, R30 ;  /* 0x0000001e25257221 */ /* 0x000fe40000010000 */
[----:B------:R-:W-:Y:S01]  /*5070*/  FFMA.FTZ R22, R14, R28, R13 ;  /* 0x0000001c0e167223 */ /* 0x000fe2000001000d */
[----:B------:R-:W-:Y:S01]  /*5080*/  FFMA.FTZ R31, R32, R34, R31 ;  /* 0x00000022201f7223 */ /* 0x000fe2000001001f */
[----:B------:R-:W-:Y:S01]  /*5090*/  SHF.L.U32 R32, R64, 0x10, RZ ;  /* 0x0000001040207819 */ /* 0x000fe200000006ff */
[----:B------:R-:W-:Y:S01]  /*50a0*/  FADD.FTZ R36, R34, R36 ;  /* 0x0000002422247221 */ /* 0x000fe20000010000 */
[----:B------:R-:W-:-:S06]  /*50b0*/  FMUL.FTZ R38, R22, -1.4426950216293334961 ;  /* 0xbfb8aa3b16267820 */ /* 0x000fcc0000410000 */
[----:B------:R-:W0:Y:S02]  /*50c0*/  MUFU.EX2 R38, R38 ;  /* 0x0000002600267308 */ /* 0x000e240000000800 */
[----:B0-----:R-:W-:Y:S01]  /*50d0*/  FADD.FTZ R33, R38, 1 ;  /* 0x3f80000026217421 */ /* 0x001fe20000010000 */
[-C--:B------:R-:W-:Y:S01]  /*50e0*/  FFMA.FTZ R38, R0, R24.reuse, R25 ;  /* 0x0000001800267223 */ /* 0x080fe20000010019 */
[----:B------:R-:W-:Y:S01]  /*50f0*/  FMUL.FTZ R24, R15, R24 ;  /* 0x000000180f187220 */ /* 0x000fe20000410000 */
[----:B------:R-:W-:-:S03]  /*5100*/  SHF.L.U32 R25, R11, 0x10, RZ ;  /* 0x000000100b197819 */ /* 0x000fc600000006ff */
        /* <DEDUP_REMOVED lines=13> */
[----:B0-----:R-:W-:Y:S01]  /*51e0*/  FADD.FTZ R32, R35, 1 ;  /* 0x3f80000023207421 */ /* 0x001fe20000010000 */
[----:B------:R-:W-:Y:S01]  /*51f0*/  FFMA.FTZ R35, R16, R23, R27 ;  /* 0x0000001710237223 */ /* 0x000fe2000001001b */
[----:B------:R-:W-:-:S04]  /*5200*/  SHF.L.U32 R27, R63, 0x10, RZ ;  /* 0x000000103f1b7819 */ /* 0x000fc800000006ff */
[----:B------:R-:W0:Y:S02]  /*5210*/  MUFU.RCP R32, R32 ;  /* 0x0000002000207308 */ /* 0x000e240000001000 */
[----:B0-----:R-:W-:Y:S01]  /*5220*/  FMUL.FTZ R0, R25, R32 ;  /* 0x0000002019007220 */ /* 0x001fe20000410000 */
[----:B------:R-:W-:-:S04]  /*5230*/  FADD.FTZ R25, -R32, 1 ;  /* 0x3f80000020197421 */ /* 0x000fc80000010100 */
[----:B------:R-:W-:Y:S01]  /*5240*/  FFMA.FTZ R25, R34, R25, 1 ;  /* 0x3f80000022197423 */ /* 0x000fe20000010019 */
[----:B------:R-:W-:-:S03]  /*5250*/  SHF.L.U32 R34, R79, 0x10, RZ ;  /* 0x000000104f227819 */ /* 0x000fc600000006ff */
[----:B------:R-:W-:Y:S02]  /*5260*/  FMUL.FTZ R0, R0, R25 ;  /* 0x0000001900007220 */ /* 0x000fe40000410000 */
[----:B------:R-:W-:-:S04]  /*5270*/  FADD.FTZ R34, R34, -UR12 ;  /* 0x8000000c22227e21 */ /* 0x000fc80008010000 */
[----:B------:R-:W-:Y:S01]  /*5280*/  FMUL.FTZ R25, R34, UR13 ;  /* 0x0000000d22197c20 */ /* 0x000fe20008410000 */
[----:B------:R-:W-:-:S03]  /*5290*/  FMUL.FTZ R34, R14, R23 ;  /* 0x000000170e227220 */ /* 0x000fc60000410000 */
[----:B------:R-:W-:Y:S01]  /*52a0*/  FFMA.FTZ R32, R14, R25, R13 ;  /* 0x000000190e207223 */ /* 0x000fe2000001000d */
[----:B------:R-:W-:Y:S01]  /*52b0*/  FFMA.FTZ R16, R16, R34, R31 ;  /* 0x0000002210107223 */ /* 0x000fe2000001001f */
[----:B------:R-:W-:Y:S01]  /*52c0*/  FADD.FTZ R36, R34, R36 ;  /* 0x0000002422247221 */ /* 0x000fe20000010000 */
[----:B------:R-:W-:Y:S01]  /*52d0*/  FFMA.FTZ R31, R29, R30, R38 ;  /* 0x0000001e1d1f7223 */ /* 0x000fe20000010026 */
        /* <DEDUP_REMOVED lines=12> */
[C---:B------:R-:W-:Y:S01]  /*53a0*/  FMUL.FTZ R23, R14.reuse, R33 ;  /* 0x000000210e177220 */ /* 0x040fe20000410000 */
[----:B------:R-:W-:-:S03]  /*53b0*/  FMUL.FTZ R24, R14, R27 ;  /* 0x0000001b0e187220 */ /* 0x000fc60000410000 */
[----:B------:R-:W-:Y:S01]  /*53c0*/  FFMA.FTZ R29, R28, R23, R16 ;  /* 0x000000171c1d7223 */ /* 0x000fe20000010010 */
[----:B------:R-:W-:Y:S01]  /*53d0*/  FADD.FTZ R36, R23, R36 ;  /* 0x0000002417247221 */ /* 0x000fe20000010000 */
[----:B------:R-:W-:Y:S01]  /*53e0*/  FMUL.FTZ R23, R15, R0 ;  /* 0x000000000f177220 */ /* 0x000fe20000410000 */
[----:B------:R-:W-:Y:S01]  /*53f0*/  FADD.FTZ R28, R26, R33 ;  /* 0x000000211a1c7221 */ /* 0x000fe20000010000 */
[----:B------:R-:W-:Y:S02]  /*5400*/  FADD.FTZ R26, R37, R0 ;  /* 0x00000000251a7221 */ /* 0x000fe40000010000 */
[----:B------:R-:W-:Y:S01]  /*5410*/  FFMA.FTZ R16, R22, R23, R29 ;  /* 0x0000001716107223 */ /* 0x000fe2000001001d */
[----:B------:R-:W-:-:S03]  /*5420*/  FADD.FTZ R23, R36, R23 ;  /* 0x0000001724177221 */ /* 0x000fc60000010000 */
[C---:B------:R-:W-:Y:S01]  /*5430*/  FFMA.FTZ R16, R25.reuse, R24, R16 ;  /* 0x0000001819107223 */ /* 0x040fe20000010010 */
[----:B------:R-:W-:Y:S01]  /*5440*/  FADD.FTZ R23, R24, R23 ;  /* 0x0000001718177221 */ /* 0x000fe20000010000 */
[----:B------:R-:W-:Y:S01]  /*5450*/  FFMA.FTZ R25, R25, R27, R30 ;  /* 0x0000001b19197223 */ /* 0x000fe2000001001e */
[----:B------:R-:W-:Y:S01]  /*5460*/  FFMA.FTZ R24, R22, R0, R31 ;  /* 0x0000000016187223 */ /* 0x000fe2000001001f */
[----:B------:R-:W-:-:S07]  /*5470*/  FADD.FTZ R27, R28, R27 ;  /* 0x0000001b1c1b7221 */ /* 0x000fce0000010000 */
.L_x_304:
[----:B------:R-:W0:Y:S01]  /*5480*/  S2R R28, SR_LANEID ;  /* 0x00000000001c7919 */ /* 0x000e220000000000 */
[----:B------:R-:W-:Y:S01]  /*5490*/  MOV R29, R16 ;  /* 0x00000010001d7202 */ /* 0x000fe20000000f00 */
[----:B------:R-:W1:Y:S01]  /*54a0*/  S2UR UR7, SR_CgaCtaId ;  /* 0x00000000000779c3 */ /* 0x000e620000008800 */
[----:B------:R-:W-:Y:S01]  /*54b0*/  UMOV UR6, 0x400 ;  /* 0x0000040000067882 */ /* 0x000fe20000000000 */
[----:B------:R-:W-:Y:S01]  /*54c0*/  SHFL.DOWN PT, R16, R23, 0x1, 0x1f ;  /* 0x08201f0017107f89 */ /* 0x000fe200000e0000 */
[----:B------:R-:W-:Y:S01]  /*54d0*/  UIADD3 UR5, UPT, UPT, UR6, 0xd0, URZ ;  /* 0x000000d006057890 */ /* 0x000fe2000fffe0ff */
[----:B------:R-:W-:Y:S02]  /*54e0*/  BSSY.RECONVERGENT B0, `(.L_x_305) ;  /* 0x0000028000007945 */ /* 0x000fe40003800200 */
[----:B------:R-:W2:Y:S01]  /*54f0*/  SHFL.DOWN PT, R0, R29, 0x1, 0x1f ;  /* 0x08201f001d007f89 */ /* 0x000ea200000e0000 */
[----:B-1----:R-:W-:Y:S01]  /*5500*/  ULEA UR5, UR7, UR5, 0x18 ;  /* 0x0000000507057291 */ /* 0x002fe2000f8ec0ff */
[----:B0-----:R-:W-:-:S02]  /*5510*/  ISETP.GT.AND P0, PT, R28, 0x1e, PT ;  /* 0x0000001e1c00780c */ /* 0x001fc40003f04270 */
[C---:B------:R-:W-:Y:S02]  /*5520*/  ISETP.GT.AND P2, PT, R28.reuse, 0xf, PT ;  /* 0x0000000f1c00780c */ /* 0x040fe40003f44270 */
[----:B------:R-:W-:-:S09]  /*5530*/  ISETP.GT.AND P1, PT, R28, 0x17, PT ;  /* 0x000000171c00780c */ /* 0x000fd20003f24270 */
[----:B--2---:R-:W-:Y:S01]  /*5540*/  @!P0 FADD.FTZ R29, R0, R29 ;  /* 0x0000001d001d8221 */ /* 0x004fe20000010000 */
[----:B------:R-:W-:Y:S01]  /*5550*/  @!P0 FADD.FTZ R23, R16, R23 ;  /* 0x0000001710178221 */ /* 0x000fe20000010000 */
        /* <DEDUP_REMOVED lines=32> */
.L_x_306:
[----:B------:R-:W-:Y:S05]  /*5760*/  BSYNC.RECONVERGENT B0 ;  /* 0x0000000000007941 */ /* 0x000fea0003800200 */
.L_x_305:
[----:B------:R-:W-:Y:S06]  /*5770*/  BAR.SYNC.DEFER_BLOCKING 0x0 ;  /* 0x0000000000007b1d */ /* 0x000fec0000010000 */
[----:B------:R-:W-:Y:S04]  /*5780*/  BSSY.RECONVERGENT B0, `(.L_x_307) ;  /* 0x0000033000007945 */ /* 0x000fe80003800200 */
[----:B------:R-:W-:Y:S05]  /*5790*/  @P0 BRA `(.L_x_308) ;  /* 0x0000000000c40947 */ /* 0x000fea0003800000 */
[----:B------:R-:W-:-:S09]  /*57a0*/  ULEA UR5, UR7, UR6, 0x18 ;  /* 0x0000000607057291 */ /* 0x000fd2000f8ec0ff */
[----:B------:R-:W4:Y:S04]  /*57b0*/  LDS.128 R32, [UR5+0x20] ;  /* 0x00002005ff207984 */ /* 0x000f280008000c00 */
[----:B-123--:R-:W1:Y:S01]  /*57c0*/  LDS.128 R28, [UR5+0x30] ;  /* 0x00003005ff1c7984 */ /* 0x00ee620008000c00 */
[----:B----4-:R-:W-:Y:S01]  /*57d0*/  FADD.FTZ R37, R22, R32 ;  /* 0x0000002016257221 */ /* 0x010fe20000010000 */
[----:B0-----:R-:W-:-:S03]  /*57e0*/  FADD.FTZ R22, R23, R33 ;  /* 0x0000002117167221 */ /* 0x001fc60000010000 */
[----:B------:R-:W-:Y:S01]  /*57f0*/  FADD.FTZ R37, R37, R34 ;  /* 0x0000002225257221 */ /* 0x000fe20000010000 */
[----:B------:R-:W-:Y:S02]  /*5800*/  FADD.FTZ R22, R22, R35 ;  /* 0x0000002316167221 */ /* 0x000fe40000010000 */
[----:B------:R-:W-:Y:S01]  /*5810*/  LDS.128 R32, [UR5+0x50] ;  /* 0x00005005ff207984 */ /* 0x000fe20008000c00 */
[----:B-1----:R-:W-:Y:S01]  /*5820*/  FADD.FTZ R23, R37, R28 ;  /* 0x0000001c25177221 */ /* 0x002fe20000010000 */
[----:B------:R-:W-:Y:S02]  /*5830*/  FADD.FTZ R22, R22, R29 ;  /* 0x0000001d16167221 */ /* 0x000fe40000010000 */
[----:B------:R-:W0:Y:S01]  /*5840*/  LDS.128 R36, [UR5+0x40] ;  /* 0x00004005ff247984 */ /* 0x000e220008000c00 */
[----:B------:R-:W-:Y:S01]  /*5850*/  FADD.FTZ R23, R23, R30 ;  /* 0x0000001e17177221 */ /* 0x000fe20000010000 */
[----:B------:R-:W-:Y:S02]  /*5860*/  FADD.FTZ R22, R22, R31 ;  /* 0x0000001f16167221 */ /* 0x000fe40000010000 */
[----:B------:R-:W-:Y:S01]  /*5870*/  LDS.128 R28, [UR5+0x70] ;  /* 0x00007005ff1c7984 */ /* 0x000fe20008000c00 */
[----:B0-----:R-:W-:Y:S01]  /*5880*/  FADD.FTZ R23, R23, R36 ;  /* 0x0000002417177221 */ /* 0x001fe20000010000 */
[----:B------:R-:W-:-:S03]  /*5890*/  FADD.FTZ R22, R22, R37 ;  /* 0x0000002516167221 */ /* 0x000fc60000010000 */
[----:B------:R-:W-:Y:S01]  /*58a0*/  FADD.FTZ R23, R23, R38 ;  /* 0x0000002617177221 */ /* 0x000fe20000010000 */
[----:B------:R-:W-:Y:S02]  /*58b0*/  FADD.FTZ R22, R22, R39 ;  /* 0x0000002716167221 */ /* 0x000fe40000010000 */
[----:B------:R-:W0:Y:S01]  /*58c0*/  LDS.128 R36, [UR5+0x60] ;  /* 0x00006005ff247984 */ /* 0x000e220008000c00 */
[----:B------:R-:W-:Y:S01]  /*58d0*/  FADD.FTZ R23, R23, R32 ;  /* 0x0000002017177221 */ /* 0x000fe20000010000 */
        /* <DEDUP_REMOVED lines=14> */
[----:B-1----:R-:W-:Y:S01]  /*59c0*/  FADD.FTZ R23, R23, R32 ;  /* 0x0000002017177221 */ /* 0x002fe20000010000 */
[----:B------:R-:W-:-:S03]  /*59d0*/  FADD.FTZ R22, R22, R33 ;  /* 0x0000002116167221 */ /* 0x000fc60000010000 */
[----:B------:R-:W-:Y:S01]  /*59e0*/  FADD.FTZ R23, R23, R34 ;  /* 0x0000002217177221 */ /* 0x000fe20000010000 */
[----:B------:R-:W-:-:S03]  /*59f0*/  FADD.FTZ R32, R22, R35 ;  /* 0x0000002316207221 */ /* 0x000fc60000010000 */
[----:B0-----:R-:W-:Y:S01]  /*5a00*/  FADD.FTZ R33, R23, R36 ;  /* 0x0000002417217221 */ /* 0x001fe20000010000 */
[----:B------:R-:W-:Y:S01]  /*5a10*/  FADD.FTZ R32, R32, R37 ;  /* 0x0000002520207221 */ /* 0x000fe20000010000 */
[----:B------:R-:W0:Y:S02]  /*5a20*/  LDS.64 R22, [UR5+0xb0] ;  /* 0x0000b005ff167984 */ /* 0x000e240008000a00 */
[----:B------:R-:W-:Y:S01]  /*5a30*/  FADD.FTZ R33, R33, R38 ;  /* 0x0000002621217221 */ /* 0x000fe20000010000 */
[----:B------:R-:W-:-:S03]  /*5a40*/  FADD.FTZ R32, R32, R39 ;  /* 0x0000002720207221 */ /* 0x000fc60000010000 */
[----:B--2---:R-:W-:Y:S01]  /*5a50*/  FADD.FTZ R33, R33, R28 ;  /* 0x0000001c21217221 */ /* 0x004fe20000010000 */
[----:B------:R-:W-:-:S03]  /*5a60*/  FADD.FTZ R32, R32, R29 ;  /* 0x0000001d20207221 */ /* 0x000fc60000010000 */
[----:B------:R-:W-:Y:S01]  /*5a70*/  FADD.FTZ R33, R33, R30 ;  /* 0x0000001e21217221 */ /* 0x000fe20000010000 */
[----:B------:R-:W-:-:S03]  /*5a80*/  FADD.FTZ R32, R32, R31 ;  /* 0x0000001f20207221 */ /* 0x000fc60000010000 */
[----:B0-----:R-:W-:Y:S01]  /*5a90*/  FADD.FTZ R22, R33, R22 ;  /* 0x0000001621167221 */ /* 0x001fe20000010000 */
[----:B------:R-:W-:-:S07]  /*5aa0*/  FADD.FTZ R23, R32, R23 ;  /* 0x0000001720177221 */ /* 0x000fce0000010000 */
.L_x_308:
[----:B------:R-:W-:Y:S05]  /*5ab0*/  BSYNC.RECONVERGENT B0 ;  /* 0x0000000000007941 */ /* 0x000fea0003800200 */
.L_x_307:
        /* <DEDUP_REMOVED lines=78> */
.L_x_310:
[----:B------:R-:W-:Y:S05]  /*5fa0*/  BSYNC.RECONVERGENT B0 ;  /* 0x0000000000007941 */ /* 0x000fea0003800200 */
.L_x_309:
        /* <DEDUP_REMOVED lines=31> */
.L_x_312:
[----:B------:R-:W-:Y:S05]  /*61a0*/  BSYNC.RECONVERGENT B0 ;  /* 0x0000000000007941 */ /* 0x000fea0003800200 */
.L_x_311:
        /* <DEDUP_REMOVED lines=28> */
.L_x_315:
        /* <DEDUP_REMOVED lines=8> */
.L_x_314:
[----:B------:R-:W-:Y:S05]  /*63f0*/  WARPSYNC.ALL ;  /* 0x0000000000007948 */ /* 0x000fea0003800000 */
[----:B------:R-:W-:Y:S01]  /*6400*/  ISETP.GE.U32.AND P0, PT, R16, 0x8, PT ;  /* 0x000000081000780c */ /* 0x000fe20003f06070 */
[----:B------:R-:W-:Y:S01]  /*6410*/  BAR.SYNC.DEFER_BLOCKING 0x0 ;  /* 0x0000000000007b1d */ /* 0x000fe20000010000 */
[----:B0-----:R-:W-:-:S11]  /*6420*/  HFMA2 R32, -RZ, RZ, 0, 0 ;  /* 0x00000000ff207431 */ /* 0x001fd600000001ff */
[----:B------:R-:W-:Y:S05]  /*6430*/  @!P0 BRA `(.L_x_316) ;  /* 0x0000000800788947 */ /* 0x000fea0003800000 */
[----:B------:R-:W0:Y:S01]  /*6440*/  S2UR UR5, SR_CTAID.Y ;  /* 0x00000000000579c3 */ /* 0x000e220000002600 */
[----:B------:R-:W1:Y:S01]  /*6450*/  S2R R37, SR_TID.X ;  /* 0x0000000000257919 */ /* 0x000e620000002100 */
[----:B------:R-:W0:Y:S01]  /*6460*/  LDCU UR6, c[0x0][0x374] ;  /* 0x00006e80ff0677ac */ /* 0x000e220008000800 */
[----:B------:R-:W-:Y:S01]  /*6470*/  MOV R16, RZ ;  /* 0x000000ff00107202 */ /* 0x000fe20000000f00 */
[----:B------:R-:W-:-:S04]  /*6480*/  UIADD3 UR20, UPT, UPT, -UR8, URZ, URZ ;  /* 0x000000ff08147290 */ /* 0x000fc8000fffe1ff */
[----:B------:R-:W1:Y:S01]  /*6490*/  S2UR UR9, SR_CTAID.X ;  /* 0x00000000000979c3 */ /* 0x000e620000002500 */
[----:B0-----:R-:W-:Y:S02]  /*64a0*/  UIMAD UR14, UR6, 0x3, UR5 ;  /* 0x00000003060e78a4 */ /* 0x001fe4000f8e0205 */
[----:B------:R-:W-:Y:S02]  /*64b0*/  ULEA UR15, UR6, UR5, 0x1 ;  /* 0x00000005060f7291 */ /* 0x000fe4000f8e08ff */
[----:B------:R-:W-:Y:S02]  /*64c0*/  UIMAD UR16, UR6, 0x6, UR5 ;  /* 0x00000006061078a4 */ /* 0x000fe4000f8e0205 */
[----:B------:R-:W-:Y:S02]  /*64d0*/  ULEA UR17, UR6, UR5, 0x2 ;  /* 0x0000000506117291 */ /* 0x000fe4000f8e10ff */
[----:B------:R-:W-:Y:S02]  /*64e0*/  UIMAD UR18, UR6, 0x7, UR5 ;  /* 0x00000007061278a4 */ /* 0x000fe4000f8e0205 */
[----:B------:R-:W-:-:S02]  /*64f0*/  UIMAD UR19, UR6, 0x5, UR5 ;  /* 0x00000005061378a4 */ /* 0x000fc4000f8e0205 */
[----:B-1----:R-:W-:-:S12]  /*6500*/  UIADD3 UR6, UPT, UPT, UR5, UR6, URZ ;  /* 0x0000000605067290 */ /* 0x002fd8000fffe0ff */
.L_x_317:
        /* <DEDUP_REMOVED lines=9> */
[----:B------:R-:W1:Y:S04]  /*65a0*/  @!P5 LDC R29, c[0x0][0x370] ;  /* 0x0000dc00ff1ddb82 */ /* 0x000e680000000800 */
        /* <DEDUP_REMOVED lines=135> */
.L_x_316:
[----:B------:R-:W4:Y:S02]  /*6e20*/  LDC R16, c[0x0][0x370] ;  /* 0x0000dc00ff107b82 */ /* 0x000f240000000800 */
        /* <DEDUP_REMOVED lines=68> */
.L_x_318:
        /* <DEDUP_REMOVED lines=35> */
.L_x_319:
        /* <DEDUP_REMOVED lines=19> */
.L_x_320:
[----:B------:R-:W-:Y:S05]  /*75d0*/  BSYNC.RECONVERGENT B0 ;  /* 0x0000000000007941 */ /* 0x000fea0003800200 */
.L_x_313:
[----:B------:R-:W4:Y:S01]  /*75e0*/  S2UR UR6, SR_CgaCtaId ;  /* 0x00000000000679c3 */ /* 0x000f220000008800 */
[----:B------:R-:W-:Y:S01]  /*75f0*/  ISETP.NE.AND P0, PT, R0, RZ, PT ;  /* 0x000000ff0000720c */ /* 0x000fe20003f05270 */
[----:B------:R-:W-:Y:S01]  /*7600*/  UMOV UR5, 0x400 ;  /* 0x0000040000057882 */ /* 0x000fe20000000000 */
[----:B------:R-:W5:Y:S01]  /*7610*/  LDCU UR9, c[0x0][0x42c] ;  /* 0x00008580ff0977ac */ /* 0x000f620008000800 */
[C---:B0-----:R-:W-:Y:S02]  /*7620*/  PRMT R24, R4.reuse, 0x7632, R24 ;  /* 0x0000763204187816 */ /* 0x041fe40000000018 */
[----:B---3--:R-:W-:Y:S01]  /*7630*/  SHF.L.U32 R28, R4, 0x10, RZ ;  /* 0x00000010041c7819 */ /* 0x008fe200000006ff */
        /* <DEDUP_REMOVED lines=14> */
[----:B------:R-:W-:-:S04]  /*7720*/  SHF.L.U32 R22, R3, 0x10, RZ ;  /* 0x0000001003167819 */ /* 0x000fc800000006ff */
[----:B------:R-:W-:Y:S01]  /*7730*/  R2UR UR5, R16 ;  /* 0x00000000100572ca */ /* 0x000fe200000e0000 */
[----:B------:R-:W-:Y:S01]  /*7740*/  FMUL.FTZ R16, R23, UR9 ;  /* 0x0000000917107c20 */ /* 0x000fe20008410000 */
[----:B------:R-:W-:Y:S01]  /*7750*/  PRMT R23, R3, 0x7632, R23 ;  /* 0x0000763203177816 */ /* 0x000fe20000000017 */
[----:B------:R-:W-:Y:S01]  /*7760*/  FADD.FTZ R22, R22, -UR12 ;  /* 0x8000000c16167e21 */ /* 0x000fe20008010000 */
[----:B------:R-:W-:Y:S02]  /*7770*/  IADD3 R3, PT, PT, R26, 0x10, RZ ;  /* 0x000000101a037810 */ /* 0x000fe40007ffe0ff */
[----:B------:R-:W-:Y:S01]  /*7780*/  SHF.L.U32 R23, R23, 0x10, RZ ;  /* 0x0000001017177819 */ /* 0x000fe200000006ff */
[----:B------:R-:W-:Y:S01]  /*7790*/  FMUL.FTZ R27, R22, UR13 ;  /* 0x0000000d161b7c20 */ /* 0x000fe20008410000 */
[----:B------:R-:W-:-:S03]  /*77a0*/  ISETP.GE.U32.AND P1, PT, R3, UR6, PT ;  /* 0x0000000603007c0c */ /* 0x000fc6000bf26070 */
[----:B------:R-:W-:Y:S01]  /*77b0*/  FADD.FTZ R25, R23, -UR12 ;  /* 0x8000000c17197e21 */ /* 0x000fe20008010000 */
[----:B------:R-:W-:Y:S01]  /*77c0*/  SHF.L.U32 R23, R24, 0x10, RZ ;  /* 0x0000001018177819 */ /* 0x000fe200000006ff */
[----:B------:R-:W-:Y:S02]  /*77d0*/  FFMA.FTZ R22, R27, UR5, R16 ;  /* 0x000000051b167c23 */ /* 0x000fe40008010010 */
[----:B------:R-:W-:Y:S01]  /*77e0*/  FMUL.FTZ R25, R25, UR13 ;  /* 0x0000000d19197c20 */ /* 0x000fe20008410000 */
[----:B------:R-:W-:Y:S06]  /*77f0*/  BRA.U !UP0, `(.L_x_321) ;  /* 0x0000000108487547 */ /* 0x000fec000b800000 */
[----:B------:R-:W-:Y:S01]  /*7800*/  FFMA.FTZ R27, R15, R27, R12 ;  /* 0x0000001b0f1b7223 */ /* 0x000fe2000001000c */
[----:B------:R-:W-:-:S03]  /*7810*/  FFMA.FTZ R24, R14, R25, R13 ;  /* 0x000000190e187223 */ /* 0x000fc6000001000d */
[----:B-1----:R-:W-:Y:S01]  /*7820*/  FMUL.FTZ R29, R27, -1.4426950216293334961 ;  /* 0xbfb8aa3b1b1d7820 */ /* 0x002fe20000410000 */
[----:B------:R-:W-:-:S05]  /*7830*/  FMUL.FTZ R32, R24, -1.4426950216293334961 ;  /* 0xbfb8aa3b18207820 */ /* 0x000fca0000410000 */
[----:B------:R-:W0:Y:S04]  /*7840*/  MUFU.EX2 R29, R29 ;  /* 0x0000001d001d7308 */ /* 0x000e280000000800 */
[----:B------:R-:W1:Y:S01]  /*7850*/  MUFU.EX2 R32, R32 ;  /* 0x0000002000207308 */ /* 0x000e620000000800 */
[----:B0-----:R-:W-:Y:S01]  /*7860*/  FADD.FTZ R30, R29, 1 ;  /* 0x3f8000001d1e7421 */ /* 0x001fe20000010000 */
[----:B-1----:R-:W-:-:S03]  /*7870*/  FADD.FTZ R33, R32, 1 ;  /* 0x3f80000020217421 */ /* 0x002fc60000010000 */
[----:B--2---:R-:W0:Y:S08]  /*7880*/  MUFU.RCP R31, R30 ;  /* 0x0000001e001f7308 */ /* 0x004e300000001000 */
[----:B------:R-:W1:Y:S01]  /*7890*/  MUFU.RCP R34, R33 ;  /* 0x0000002100227308 */ /* 0x000e620000001000 */
[----:B0-----:R-:W-:Y:S01]  /*78a0*/  FMUL.FTZ R28, R28, R31 ;  /* 0x0000001f1c1c7220 */ /* 0x001fe20000410000 */
[----:B------:R-:W-:-:S04]  /*78b0*/  FADD.FTZ R36, -R31, 1 ;  /* 0x3f8000001f247421 */ /* 0x000fc80000010100 */
[----:B------:R-:W-:Y:S01]  /*78c0*/  FFMA.FTZ R27, R27, R36, 1 ;  /* 0x3f8000001b1b7423 */ /* 0x000fe20000010024 */
[----:B-1----:R-:W-:Y:S01]  /*78d0*/  FADD.FTZ R31, -R34, 1 ;  /* 0x3f800000221f7421 */ /* 0x002fe20000010100 */
[----:B------:R-:W-:Y:S02]  /*78e0*/  FMUL.FTZ R23, R23, R34 ;  /* 0x0000002217177220 */ /* 0x000fe40000410000 */
[----:B------:R-:W-:Y:S01]  /*78f0*/  FMUL.FTZ R28, R28, R27 ;  /* 0x0000001b1c1c7220 */ /* 0x000fe20000410000 */
[----:B------:R-:W-:-:S04]  /*7900*/  FFMA.FTZ R24, R24, R31, 1 ;  /* 0x3f80000018187423 */ /* 0x000fc8000001001f */
[----:B------:R-:W-:-:S07]  /*7910*/  FMUL.FTZ R23, R23, R24 ;  /* 0x0000001817177220 */ /* 0x000fce0000410000 */
.L_x_321:
        /* <DEDUP_REMOVED lines=8> */
[----:B------:R-:W1:Y:S01]  /*79a0*/  LDCU.64 UR14, c[0x0][0x3f8] ;  /* 0x00007f00ff0e77ac */ /* 0x000e620008000a00 */
[----:B------:R-:W-:Y:S02]  /*79b0*/  MOV R22, R18 ;  /* 0x0000001200167202 */ /* 0x000fe40000000f00 */
[----:B------:R-:W-:Y:S01]  /*79c0*/  MOV R23, R21 ;  /* 0x0000001500177202 */ /* 0x000fe20000000f00 */
[----:B------:R-:W0:Y:S01]  /*79d0*/  LDCU.64 UR8, c[0x0][0x380] ;  /* 0x00007000ff0877ac */ /* 0x000e220008000a00 */
[----:B-1----:R-:W-:Y:S02]  /*79e0*/  IMAD R29, R4, UR14, RZ ;  /* 0x0000000e041d7c24 */ /* 0x002fe4000f8e02ff */
[----:B------:R-:W-:Y:S01]  /*79f0*/  FMUL.FTZ R4, R25, UR13 ;  /* 0x0000000d19047c20 */ /* 0x000fe20008410000 */
[----:B------:R-:W-:-:S04]  /*7a00*/  IMAD.WIDE.U32 R22, R26, UR14, R22 ;  /* 0x0000000e1a167c25 */ /* 0x000fc8000f8e0016 */
[----:B--2---:R-:W-:Y:S02]  /*7a10*/  IMAD R31, R26, UR15, R29 ;  /* 0x0000000f1a1f7c24 */ /* 0x004fe4000f8e021d */
[----:B------:R-:W-:Y:S01]  /*7a20*/  FMUL.FTZ R29, R28, UR13 ;  /* 0x0000000d1c1d7c20 */ /* 0x000fe20008410000 */
[----:B0-----:R-:W-:Y:S02]  /*7a30*/  LEA R24, P0, R22, UR8, 0x1 ;  /* 0x0000000816187c11 */ /* 0x001fe4000f8008ff */
[----:B------:R-:W-:Y:S02]  /*7a40*/  IADD3 R31, PT, PT, R23, R31, RZ ;  /* 0x0000001f171f7210 */ /* 0x000fe40007ffe0ff */
[----:B------:R-:W-:Y:S02]  /*7a50*/  F2FP.BF16.F32.PACK_AB R23, R4, R29 ;  /* 0x0000001d0417723e */ /* 0x000fe400000010ff */
[----:B------:R-:W-:-:S05]  /*7a60*/  LEA.HI.X R25, R22, UR9, R31, 0x1, P0 ;  /* 0x0000000916197c11 */ /* 0x000fca00080f0c1f */
[----:B------:R0:W-:Y:S02]  /*7a70*/  STG.E desc[UR10][R24.64], R23 ;  /* 0x0000001718007986 */ /* 0x0001e4000c10190a */
.L_x_323:
[----:B------:R-:W-:Y:S05]  /*7a80*/  BSYNC.RECONVERGENT B0 ;  /* 0x0000000000007941 */ /* 0x000fea0003800200 */
.L_x_322:
[----:B------:R-:W-:Y:S01]  /*7a90*/  PRMT R4, R5, 0x7632, R4 ;  /* 0x0000763205047816 */ /* 0x000fe20000000004 */
[----:B------:R-:W-:Y:S01]  /*7aa0*/  FMUL.FTZ R61, R61, UR13 ;  /* 0x0000000d3d3d7c20 */ /* 0x000fe20008410000 */
[----:B0-----:R-:W-:Y:S01]  /*7ab0*/  FADD.FTZ R23, R71, -UR12 ;  /* 0x8000000c47177e21 */ /* 0x001fe20008010000 */
[----:B------:R-:W-:Y:S02]  /*7ac0*/  SHF.L.U32 R22, R5, 0x10, RZ ;  /* 0x0000001005167819 */ /* 0x000fe400000006ff */
[----:B------:R-:W-:Y:S01]  /*7ad0*/  SHF.L.U32 R5, R4, 0x10, RZ ;  /* 0x0000001004057819 */ /* 0x000fe200000006ff */
[----:B------:R-:W-:Y:S01]  /*7ae0*/  FFMA.FTZ R4, R61, UR5, R16 ;  /* 0x000000053d047c23 */ /* 0x000fe20008010010 */
[----:B------:R-:W-:Y:S01]  /*7af0*/  ISETP.GE.AND.EX P1, PT, R27, UR7, PT, P1 ;  /* 0x000000071b007c0c */ /* 0x000fe2000bf26310 */
[----:B------:R-:W-:Y:S01]  /*7b00*/  FMUL.FTZ R23, R23, UR13 ;  /* 0x0000000d17177c20 */ /* 0x000fe20008410000 */
[----:B------:R-:W-:Y:S11]  /*7b10*/  BRA.U !UP0, `(.L_x_324) ;  /* 0x0000000108487547 */ /* 0x000ff6000b800000 */
[----:B------:R-:W-:Y:S01]  /*7b20*/  FFMA.FTZ R24, R15, R61, R12 ;  /* 0x0000003d0f187223 */ /* 0x000fe2000001000c */
[----:B------:R-:W-:-:S03]  /*7b30*/  FFMA.FTZ R25, R14, R23, R13 ;  /* 0x000000170e197223 */ /* 0x000fc6000001000d */
[----:B------:R-:W-:Y:S01]  /*7b40*/  FMUL.FTZ R28, R24, -1.4426950216293334961 ;  /* 0xbfb8aa3b181c7820 */ /* 0x000fe20000410000 */
[----:B------:R-:W-:-:S05]  /*7b50*/  FMUL.FTZ R30, R25, -1.4426950216293334961 ;  /* 0xbfb8aa3b191e7820 */ /* 0x000fca0000410000 */
[----:B------:R-:W1:Y:S04]  /*7b60*/  MUFU.EX2 R28, R28 ;  /* 0x0000001c001c7308 */ /* 0x000e680000000800 */
[----:B------:R-:W2:Y:S01]  /*7b70*/  MUFU.EX2 R30, R30 ;  /* 0x0000001e001e7308 */ /* 0x000ea20000000800 */
[----:B-1----:R-:W-:Y:S01]  /*7b80*/  FADD.FTZ R29, R28, 1 ;  /* 0x3f8000001c1d7421 */ /* 0x002fe20000010000 */
[----:B--2---:R-:W-:-:S05]  /*7b90*/  FADD.FTZ R31, R30, 1 ;  /* 0x3f8000001e1f7421 */ /* 0x004fca0000010000 */
        /* <DEDUP_REMOVED lines=10> */
.L_x_324:
[----:B------:R-:W-:Y:S01]  /*7c40*/  FFMA.FTZ R23, R23, UR5, R16 ;  /* 0x0000000517177c23 */ /* 0x000fe20008010010 */
[----:B------:R-:W-:Y:S01]  /*7c50*/  BSSY.RECONVERGENT B0, `(.L_x_325) ;  /* 0x0000014000007945 */ /* 0x000fe20003800200 */
[----:B------:R-:W-:Y:S01]  /*7c60*/  FFMA.FTZ R22, R15, R22, -R4 ;  /* 0x000000160f167223 */ /* 0x000fe20000010804 */
[----:B-1----:R-:W-:Y:S01]  /*7c70*/  IADD3 R29, PT, PT, R26, 0x20, RZ ;  /* 0x000000201a1d7810 */ /* 0x002fe20007ffe0ff */
        /* <DEDUP_REMOVED lines=17> */
.L_x_326:
[----:B------:R-:W-:Y:S05]  /*7d90*/  BSYNC.RECONVERGENT B0 ;  /* 0x0000000000007941 */ /* 0x000fea0003800200 */
.L_x_325:
[----:B------:R-:W-:Y:S02]  /*7da0*/  SHF.L.U32 R60, R60, 0x10, RZ ;  /* 0x000000103c3c7819 */ /* 0x000fe400000006ff */
[----:B------:R-:W-:Y:S02]  /*7db0*/  SHF.L.U32 R77, R77, 0x10, RZ ;  /* 0x000000104d4d7819 */ /* 0x000fe400000006ff */
[----:B------:R-:W-:Y:S01]  /*7dc0*/  ISETP.GE.U32.AND P0, PT, R29, UR6, PT ;  /* 0x000000061d007c0c */ /* 0x000fe2000bf06070 */
[----:B------:R-:W-:Y:S01]  /*7dd0*/  FADD.FTZ R60, R60, -UR12 ;  /* 0x8000000c3c3c7e21 */ /* 0x000fe20008010000 */
[----:B------:R-:W-:Y:S01]  /*7de0*/  ISETP.GE.U32.AND P1, PT, R25, UR6, PT ;  /* 0x0000000619007c0c */ /* 0x000fe2000bf26070 */
[----:B------:R-:W-:Y:S01]  /*7df0*/  FADD.FTZ R77, R77, -UR12 ;  /* 0x8000000c4d4d7e21 */ /* 0x000fe20008010000 */
[----:B------:R-:W-:Y:S01]  /*7e00*/  SHF.R.S32.HI R4, RZ, 0x1f, R29 ;  /* 0x0000001fff047819 */ /* 0x000fe2000001141d */
[----:B0-----:R-:W-:Y:S01]  /*7e10*/  FMUL.FTZ R23, R60, UR13 ;  /* 0x0000000d3c177c20 */ /* 0x001fe20008410000 */
[----:B------:R-:W-:Y:S01]  /*7e20*/  SHF.R.S32.HI R3, RZ, 0x1f, R25 ;  /* 0x0000001fff037819 */ /* 0x000fe20000011419 */
[----:B------:R-:W-:Y:S01]  /*7e30*/  FMUL.FTZ R77, R77, UR13 ;  /* 0x0000000d4d4d7c20 */ /* 0x000fe20008410000 */
[----:B------:R-:W-:Y:S01]  /*7e40*/  PRMT R5, R6, 0x7632, R5 ;  /* 0x0000763206057816 */ /* 0x000fe20000000005 */
[----:B------:R-:W-:Y:S01]  /*7e50*/  FFMA.FTZ R22, R23, UR5, R16 ;  /* 0x0000000517167c23 */ /* 0x000fe20008010010 */
[----:B------:R-:W-:-:S02]  /*7e60*/  ISETP.GE.AND.EX P0, PT, R4, UR7, PT, P0 ;  /* 0x0000000704007c0c */ /* 0x000fc4000bf06300 */
[----:B------:R-:W-:Y:S02]  /*7e70*/  ISETP.GE.AND.EX P1, PT, R3, UR7, PT, P1 ;  /* 0x0000000703007c0c */ /* 0x000fe4000bf26310 */
        /* <DEDUP_REMOVED lines=22> */
.L_x_327:
        /* <DEDUP_REMOVED lines=21> */
.L_x_329:
[----:B------:R-:W-:Y:S05]  /*8130*/  BSYNC.RECONVERGENT B0 ;  /* 0x0000000000007941 */ /* 0x000fea0003800200 */
.L_x_328:
        /* <DEDUP_REMOVED lines=25> */
.L_x_330:
[----:B------:R-:W-:Y:S01]  /*82d0*/  FFMA.FTZ R23, R33, UR5, R16 ;  /* 0x0000000521177c23 */ /* 0x000fe20008010010 */
[----:B------:R-:W-:Y:S01]  /*82e0*/  BSSY.RECONVERGENT B0, `(.L_x_331) ;  /* 0x0000014000007945 */ /* 0x000fe20003800200 */
[----:B------:R-:W-:Y:S01]  /*82f0*/  FFMA.FTZ R30, R15, R46, -R30 ;  /* 0x0000002e0f1e7223 */ /* 0x000fe2000001081e */
[----:B------:R-:W-:Y:S01]  /*8300*/  IADD3 R29, PT, PT, R26, 0x40, RZ ;  /* 0x000000401a1d7810 */ /* 0x000fe20007ffe0ff */
        /* <DEDUP_REMOVED lines=9> */
[----:B------:R-:W-:Y:S01]  /*83a0*/  FMUL.FTZ R3, R23, UR13 ;  /* 0x0000000d17037c20 */ /* 0x000fe20008410000 */
[----:B------:R-:W-:-:S04]  /*83b0*/  IMAD.WIDE.U32 R4, R25, UR8, R4 ;  /* 0x0000000819047c25 */ /* 0x000fc8000f8e0004 */
[----:B------:R-:W-:Y:S01]  /*83c0*/  IMAD R25, R25, UR9, R6 ;  /* 0x0000000919197c24 */ /* 0x000fe2000f8e0206 */
[----:B-1----:R-:W-:Y:S02]  /*83d0*/  LEA R22, P0, R4, UR14, 0x1 ;  /* 0x0000000e04167c11 */ /* 0x002fe4000f8008ff */
[----:B------:R-:W-:Y:S02]  /*83e0*/  F2FP.BF16.F32.PACK_AB R3, R3, R30 ;  /* 0x0000001e0303723e */ /* 0x000fe400000010ff */
[----:B------:R-:W-:-:S04]  /*83f0*/  IADD3 R25, PT, PT, R5, R25, RZ ;  /* 0x0000001905197210 */ /* 0x000fc80007ffe0ff */
[----:B------:R-:W-:-:S05]  /*8400*/  LEA.HI.X R23, R4, UR15, R25, 0x1, P0 ;  /* 0x0000000f04177c11 */ /* 0x000fca00080f0c19 */
[----:B------:R0:W-:Y:S02]  /*8410*/  STG.E desc[UR10][R22.64], R3 ;  /* 0x0000000316007986 */ /* 0x0001e4000c10190a */
.L_x_332:
[----:B------:R-:W-:Y:S05]  /*8420*/  BSYNC.RECONVERGENT B0 ;  /* 0x0000000000007941 */ /* 0x000fea0003800200 */
.L_x_331:
        /* <DEDUP_REMOVED lines=25> */
[----:B------:R-:W2:Y:S08]  /*85c0*/  MUFU.RCP R30, R30 ;  /* 0x0000001e001e7308 */ /* 0x000eb00000001000 */
[----:B------:R-:W0:Y:S01]  /*85d0*/  MUFU.RCP R25, R24 ;  /* 0x0000001800197308 */ /* 0x000e220000001000 */
[----:B--2---:R-:W-:Y:S01]  /*85e0*/  FADD.FTZ R31, -R30, 1 ;  /* 0x3f8000001e1f7421 */ /* 0x004fe20000010100 */
[----:B------:R-:W-:-:S03]  /*85f0*/  FMUL.FTZ R75, R75, R30 ;  /* 0x0000001e4b4b7220 */ /* 0x000fc60000410000 */
[----:B------:R-:W-:Y:S01]  /*8600*/  FFMA.FTZ R22, R22, R31, 1 ;  /* 0x3f80000016167423 */ /* 0x000fe2000001001f */
[----:B0-----:R-:W-:Y:S01]  /*8610*/  FADD.FTZ R32, -R25, 1 ;  /* 0x3f80000019207421 */ /* 0x001fe20000010100 */
[----:B------:R-:W-:Y:S02]  /*8620*/  FMUL.FTZ R6, R6, R25 ;  /* 0x0000001906067220 */ /* 0x000fe40000410000 */
[----:B------:R-:W-:Y:S01]  /*8630*/  FMUL.FTZ R75, R75, R22 ;  /* 0x000000164b4b7220 */ /* 0x000fe20000410000 */
[----:B------:R-:W-:-:S04]  /*8640*/  FFMA.FTZ R5, R5, R32, 1 ;  /* 0x3f80000005057423 */ /* 0x000fc80000010020 */
[----:B------:R-:W-:-:S07]  /*8650*/  FMUL.FTZ R6, R6, R5 ;  /* 0x0000000506067220 */ /* 0x000fce0000410000 */
.L_x_333:
        /* <DEDUP_REMOVED lines=21> */
.L_x_335:
[----:B------:R-:W-:Y:S05]  /*87b0*/  BSYNC.RECONVERGENT B0 ;  /* 0x0000000000007941 */ /* 0x000fea0003800200 */
.L_x_334:
        /* <DEDUP_REMOVED lines=25> */
.L_x_336:
        /* <DEDUP_REMOVED lines=21> */
.L_x_338:
[----:B------:R-:W-:Y:S05]  /*8aa0*/  BSYNC.RECONVERGENT B0 ;  /* 0x0000000000007941 */ /* 0x000fea0003800200 */
.L_x_337:
        /* <DEDUP_REMOVED lines=35> */
.L_x_339:
        /* <DEDUP_REMOVED lines=21> */
.L_x_341:
[----:B------:R-:W-:Y:S05]  /*8e30*/  BSYNC.RECONVERGENT B0 ;  /* 0x0000000000007941 */ /* 0x000fea0003800200 */
.L_x_340:
        /* <DEDUP_REMOVED lines=25> */
.L_x_342:
        /* <DEDUP_REMOVED lines=21> */
.L_x_344:
[----:B------:R-:W-:Y:S05]  /*9120*/  BSYNC.RECONVERGENT B0 ;  /* 0x0000000000007941 */ /* 0x000fea0003800200 */
.L_x_343:
        /* <DEDUP_REMOVED lines=35> */
.L_x_345:
        /* <DEDUP_REMOVED lines=16> */
[----:B-1----:R-:W-:Y:S02]  /*9460*/  LEA R22, P0, R4, UR14, 0x1 ;  /* 0x0000000e04167c11 */ /* 0x002fe4000f8008ff */
[----:B------:R-:W-:Y:S02]  /*9470*/  IADD3 R35, PT, PT, R5, R35, RZ ;  /* 0x0000002305237210 */ /* 0x000fe40007ffe0ff */
[----:B------:R-:W-:Y:S02]  /*9480*/  F2FP.BF16.F32.PACK_AB R5, R24, R25 ;  /* 0x000000191805723e */ /* 0x000fe400000010ff */
[----:B------:R-:W-:-:S05]  /*9490*/  LEA.HI.X R23, R4, UR15, R35, 0x1, P0 ;  /* 0x0000000f04177c11 */ /* 0x000fca00080f0c23 */
[----:B------:R0:W-:Y:S02]  /*94a0*/  STG.E desc[UR10][R22.64], R5 ;  /* 0x0000000516007986 */ /* 0x0001e4000c10190a */
.L_x_347:
[----:B------:R-:W-:Y:S05]  /*94b0*/  BSYNC.RECONVERGENT B0 ;  /* 0x0000000000007941 */ /* 0x000fea0003800200 */
.L_x_346:
[----:B------:R-:W-:Y:S01]  /*94c0*/  FMUL.FTZ R53, R53, UR13 ;  /* 0x0000000d35357c20 */ /* 0x000fe20008410000 */
[----:B------:R-:W-:Y:S01]  /*94d0*/  FADD.FTZ R87, R87, -UR12 ;  /* 0x8000000c57577e21 */ /* 0x000fe20008010000 */
[----:B------:R-:W-:Y:S02]  /*94e0*/  SHF.L.U32 R40, R40, 0x10, RZ ;  /* 0x0000001028287819 */ /* 0x000fe400000006ff */
[----:B------:R-:W-:Y:S01]  /*94f0*/  SHF.L.U32 R69, R69, 0x10, RZ ;  /* 0x0000001045457819 */ /* 0x000fe200000006ff */
[----:B------:R-:W-:Y:S01]  /*9500*/  FFMA.FTZ R32, R53, UR5, R16 ;  /* 0x0000000535207c23 */ /* 0x000fe20008010010 */
[----:B------:R-:W-:Y:S01]  /*9510*/  FMUL.FTZ R87, R87, UR13 ;  /* 0x0000000d57577c20 */ /* 0x000fe20008410000 */
[----:B------:R-:W-:Y:S06]  /*9520*/  BRA.U !UP0, `(.L_x_348) ;  /* 0x0000000108487547 */ /* 0x000fec000b800000 */
[----:B------:R-:W-:Y:S01]  /*9530*/  FFMA.FTZ R4, R15, R53, R12 ;  /* 0x000000350f047223 */ /* 0x000fe2000001000c */
[----:B0-----:R-:W-:-:S03]  /*9540*/  FFMA.FTZ R5, R14, R87, R13 ;  /* 0x000000570e057223 */ /* 0x001fc6000001000d */
        /* <DEDUP_REMOVED lines=16> */
.L_x_348:
[----:B0-----:R-:W-:Y:S01]  /*9650*/  FFMA.FTZ R23, R87, UR5, R16 ;  /* 0x0000000557177c23 */ /* 0x001fe20008010010 */
        /* <DEDUP_REMOVED lines=20> */
.L_x_350:
[----:B------:R-:W-:Y:S05]  /*97a0*/  BSYNC.RECONVERGENT B0 ;  /* 0x0000000000007941 */ /* 0x000fea0003800200 */
.L_x_349:
        /* <DEDUP_REMOVED lines=9> */
[----:B--2---:R-:W-:Y:S01]  /*9840*/  FMUL.FTZ R31, R86, UR13 ;  /* 0x0000000d561f7c20 */ /* 0x004fe20008410000 */
[----:B------:R-:W-:Y:S01]  /*9850*/  SHF.L.U32 R6, R17, 0x10, RZ ;  /* 0x0000001011067819 */ /* 0x000fe200000006ff */
[----:B------:R-:W-:Y:S01]  /*9860*/  FFMA.FTZ R32, R23, UR5, R16 ;  /* 0x0000000517207c23 */ /* 0x000fe20008010010 */
        /* <DEDUP_REMOVED lines=23> */
.L_x_351:
        /* <DEDUP_REMOVED lines=21> */
.L_x_353:
[----:B------:R-:W-:Y:S05]  /*9b30*/  BSYNC.RECONVERGENT B0 ;  /* 0x0000000000007941 */ /* 0x000fea0003800200 */
.L_x_352:
[----:B------:R-:W-:Y:S01]  /*9b40*/  FMUL.FTZ R51, R51, UR13 ;  /* 0x0000000d33337c20 */ /* 0x000fe20008410000 */
[----:B------:R-:W-:Y:S01]  /*9b50*/  FADD.FTZ R85, R85, -UR12 ;  /* 0x8000000c55557e21 */ /* 0x000fe20008010000 */
[----:B------:R-:W-:Y:S02]  /*9b60*/  SHF.L.U32 R6, R7, 0x10, RZ ;  /* 0x0000001007067819 */ /* 0x000fe400000006ff */
[----:B------:R-:W-:Y:S01]  /*9b70*/  SHF.L.U32 R67, R67, 0x10, RZ ;  /* 0x0000001043437819 */ /* 0x000fe200000006ff */
[----:B------:R-:W-:Y:S01]  /*9b80*/  FFMA.FTZ R34, R51, UR5, R16 ;  /* 0x0000000533227c23 */ /* 0x000fe20008010010 */
[----:B------:R-:W-:Y:S01]  /*9b90*/  FMUL.FTZ R85, R85, UR13 ;  /* 0x0000000d55557c20 */ /* 0x000fe20008410000 */
[----:B------:R-:W-:Y:S06]  /*9ba0*/  BRA.U !UP0, `(.L_x_354) ;  /* 0x0000000108487547 */ /* 0x000fec000b800000 */
[----:B0-----:R-:W-:Y:S01]  /*9bb0*/  FFMA.FTZ R5, R15, R51, R12 ;  /* 0x000000330f057223 */ /* 0x001fe2000001000c */
        /* <DEDUP_REMOVED lines=17> */
.L_x_354:
[----:B0-----:R-:W-:Y:S01]  /*9cd0*/  FFMA.FTZ R5, R85, UR5, R16 ;  /* 0x0000000555057c23 */ /* 0x001fe20008010010 */
        /* <DEDUP_REMOVED lines=20> */
.L_x_356:
[----:B------:R-:W-:Y:S05]  /*9e20*/  BSYNC.RECONVERGENT B0 ;  /* 0x0000000000007941 */ /* 0x000fea0003800200 */
.L_x_355:
        /* <DEDUP_REMOVED lines=37> */
.L_x_357:
        /* <DEDUP_REMOVED lines=15> */
[----:B------:R-:W-:-:S05]  /*a170*/  FMUL.FTZ R8, R24, UR13 ;  /* 0x0000000d18087c20 */ /* 0x000fca0008410000 */
[----:B------:R-:W-:Y:S01]  /*a180*/  F2FP.BF16.F32.PACK_AB R17, R8, R17 ;  /* 0x000000110811723e */ /* 0x000fe200000010ff */
[----:B0-----:R-:W-:Y:S02]  /*a190*/  IMAD R32, R32, UR8, RZ ;  /* 0x0000000820207c24 */ /* 0x001fe4000f8e02ff */
[----:B------:R-:W-:-:S04]  /*a1a0*/  IMAD.WIDE.U32 R22, R33, UR8, R6 ;  /* 0x0000000821167c25 */ /* 0x000fc8000f8e0006 */
[----:B------:R-:W-:Y:S01]  /*a1b0*/  IMAD R33, R33, UR9, R32 ;  /* 0x0000000921217c24 */ /* 0x000fe2000f8e0220 */
[----:B-1----:R-:W-:-:S04]  /*a1c0*/  LEA R6, P0, R22, UR14, 0x1 ;  /* 0x0000000e16067c11 */ /* 0x002fc8000f8008ff */
[----:B------:R-:W-:-:S04]  /*a1d0*/  IADD3 R33, PT, PT, R23, R33, RZ ;  /* 0x0000002117217210 */ /* 0x000fc80007ffe0ff */
[----:B------:R-:W-:-:S05]  /*a1e0*/  LEA.HI.X R7, R22, UR15, R33, 0x1, P0 ;  /* 0x0000000f16077c11 */ /* 0x000fca00080f0c21 */
[----:B------:R0:W-:Y:S02]  /*a1f0*/  STG.E desc[UR10][R6.64], R17 ;  /* 0x0000001106007986 */ /* 0x0001e4000c10190a */
.L_x_359:
[----:B------:R-:W-:Y:S05]  /*a200*/  BSYNC.RECONVERGENT B0 ;  /* 0x0000000000007941 */ /* 0x000fea0003800200 */
.L_x_358:
[----:B0-----:R-:W-:Y:S01]  /*a210*/  SHF.L.U32 R6, R9, 0x10, RZ ;  /* 0x0000001009067819 */ /* 0x001fe200000006ff */
[--C-:B------:R-:W-:Y:S01]  /*a220*/  FFMA.FTZ R30, R49, UR5, R16.reuse ;  /* 0x00000005311e7c23 */ /* 0x100fe20008010010 */
[----:B------:R-:W-:Y:S01]  /*a230*/  FFMA.FTZ R27, R81, UR5, R16 ;  /* 0x00000005511b7c23 */ /* 0x000fe20008010010 */
        /* <DEDUP_REMOVED lines=20> */
.L_x_360:
        /* <DEDUP_REMOVED lines=19> */
.L_x_362:
[----:B------:R-:W-:Y:S05]  /*a4b0*/  BSYNC.RECONVERGENT B0 ;  /* 0x0000000000007941 */ /* 0x000fea0003800200 */
.L_x_361:
[----:B------:R-:W-:Y:S01]  /*a4c0*/  SHF.L.U32 R80, R80, 0x10, RZ ;  /* 0x0000001050507819 */ /* 0x000fe200000006ff */
[----:B------:R-:W-:Y:S01]  /*a4d0*/  FADD.FTZ R48, R48, -UR12 ;  /* 0x8000000c30307e21 */ /* 0x000fe20008010000 */
[----:B------:R-:W-:Y:S02]  /*a4e0*/  SHF.R.S32.HI R28, RZ, 0x1f, R3 ;  /* 0x0000001fff1c7819 */ /* 0x000fe40000011403 */
[----:B------:R-:W-:Y:S01]  /*a4f0*/  SHF.L.U32 R10, R10, 0x10, RZ ;  /* 0x000000100a0a7819 */ /* 0x000fe200000006ff */
[----:B0-----:R-:W-:Y:S01]  /*a500*/  FMUL.FTZ R7, R48, UR13 ;  /* 0x0000000d30077c20 */ /* 0x001fe20008410000 */
        /* <DEDUP_REMOVED lines=26> */
.L_x_363:
        /* <DEDUP_REMOVED lines=22> */
.L_x_365:
[----:B------:R-:W-:Y:S05]  /*a810*/  BSYNC.RECONVERGENT B0 ;  /* 0x0000000000007941 */ /* 0x000fea0003800200 */
.L_x_364:
[----:B------:R-:W-:Y:S01]  /*a820*/  FMUL.FTZ R47, R47, UR13 ;  /* 0x0000000d2f2f7c20 */ /* 0x000fe20008410000 */
[----:B------:R-:W-:Y:S01]  /*a830*/  FMUL.FTZ R79, R79, UR13 ;  /* 0x0000000d4f4f7c20 */ /* 0x000fe20008410000 */
[----:B0-----:R-:W-:Y:S02]  /*a840*/  SHF.L.U32 R4, R11, 0x10, RZ ;  /* 0x000000100b047819 */ /* 0x001fe400000006ff */
[----:B------:R-:W-:Y:S01]  /*a850*/  ISETP.GE.U32.AND P0, PT, R17, UR6, PT ;  /* 0x0000000611007c0c */ /* 0x000fe2000bf06070 */
[--C-:B------:R-:W-:Y:S01]  /*a860*/  FFMA.FTZ R22, R47, UR5, R16.reuse ;  /* 0x000000052f167c23 */ /* 0x100fe20008010010 */
[----:B------:R-:W-:Y:S01]  /*a870*/  SHF.R.S32.HI R23, RZ, 0x1f, R17 ;  /* 0x0000001fff177819 */ /* 0x000fe20000011411 */
[----:B------:R-:W-:Y:S01]  /*a880*/  FFMA.FTZ R11, R79, UR5, R16 ;  /* 0x000000054f0b7c23 */ /* 0x000fe20008010010 */
        /* <DEDUP_REMOVED lines=20> */
.L_x_366:
        /* <DEDUP_REMOVED lines=18> */
.L_x_368:
[----:B------:R-:W-:Y:S05]  /*aaf0*/  BSYNC.RECONVERGENT B0 ;  /* 0x0000000000007941 */ /* 0x000fea0003800200 */
.L_x_367:
        /* <DEDUP_REMOVED lines=8> */
.L_x_302:
        /* <DEDUP_REMOVED lines=15> */
.L_x_371:
[----:B------:R-:W-:Y:S05]  /*ac70*/  BSYNC.RECONVERGENT B0 ;  /* 0x0000000000007941 */ /* 0x000fea0003800200 */
.L_x_370:
        /* <DEDUP_REMOVED lines=11> */
.L_x_373:
[----:B------:R-:W2:Y:S04]  /*ad30*/  LDG.E.STRONG.GPU R5, desc[UR10][R2.64] ;  /* 0x0000000a02057981 */ /* 0x000ea8000c1ef900 */
[----:B--2---:R-:W-:Y:S01]  /*ad40*/  CCTL.IVALL ;  /* 0x00000000ff00798f */ /* 0x004fe20002000000 */
[----:B------:R-:W-:Y:S05]  /*ad50*/  YIELD ;  /* 0x0000000000007946 */ /* 0x000fea0003800000 */
[----:B------:R-:W-:-:S13]  /*ad60*/  ISETP.NE.AND P0, PT, R5, R4, PT ;  /* 0x000000040500720c */ /* 0x000fda0003f05270 */
[----:B------:R-:W-:Y:S05]  /*ad70*/  @P0 BRA `(.L_x_373) ;  /* 0xfffffffc00ec0947 */ /* 0x000fea000383ffff */
.L_x_372:
        /* <DEDUP_REMOVED lines=74> */
.L_x_376:
        /* <DEDUP_REMOVED lines=31> */
.L_x_375:
[----:B------:R-:W-:Y:S05]  /*b410*/  BSYNC.RECONVERGENT B0 ;  /* 0x0000000000007941 */ /* 0x000fea0003800200 */
.L_x_374:
        /* <DEDUP_REMOVED lines=10> */
.L_x_377:
        /* <DEDUP_REMOVED lines=87> */
.L_x_378:
        /* <DEDUP_REMOVED lines=13> */
.L_x_4499:


//--------------------- .text._Z35group_norm_nhwc_bwd_one_pass_kernelI11Bf16IOBf16WLi512ELi80ELi640EEv26Group_norm_nhwc_bwd_params --------------------------
	.section	.text._Z35group_norm_nhwc_bwd_one_pass_kernelI11Bf16IOBf16WLi512ELi80ELi640EEv26Group_norm_nhwc_bwd_params,"ax",@progbits
	.align	128
        .global         _Z35group_norm_nhwc_bwd_one_pass_kernelI11Bf16IOBf16WLi512ELi80ELi640EEv26Group_norm_nhwc_bwd_params
        .type           _Z35group_norm_nhwc_bwd_one_pass_kernelI11Bf16IOBf16WLi512ELi80ELi640EEv26Group_norm_nhwc_bwd_params,@function
        .size           _Z35group_norm_nhwc_bwd_one_pass_kernelI11Bf16IOBf16WLi512ELi80ELi640EEv26Group_norm_nhwc_bwd_params,(.L_x_4500 - _Z35group_norm_nhwc_bwd_one_pass_kernelI11Bf16IOBf16WLi512ELi80ELi640EEv26Group_norm_nhwc_bwd_params)
        .other          _Z35group_norm_nhwc_bwd_one_pass_kernelI11Bf16IOBf16WLi512ELi80ELi640EEv26Group_norm_nhwc_bwd_params,@"STO_CUDA_ENTRY STV_DEFAULT"
_Z35group_norm_nhwc_bwd_one_pass_kernelI11Bf16IOBf16WLi512ELi80ELi640EEv26Group_norm_nhwc_bwd_params:
.text._Z35group_norm_nhwc_bwd_one_pass_kernelI11Bf16IOBf16WLi512ELi80ELi640EEv26Group_norm_nhwc_bwd_params:
        /* <DEDUP_REMOVED lines=28> */
.L_x_405:
        /* <DEDUP_REMOVED lines=34> */
[----:B------:R-:W-:Y:S02]  /*03e0*/  @!UP4 UIADD3 UR5, UPT, UPT, -UR5, URZ, URZ ;  /* 0x000000ff0505c290 */ /* 0x000fe4000fffe1ff */
[----:B------:R-:W-:Y:S02]  /*03f0*/  @UP1 UIADD3 UR7, UPT, UPT, UR7, 0x1, URZ ;  /* 0x0000000107071890 */ /* 0x000fe4000fffe0ff */
[----:B------:R-:W-:Y:S02]  /*0400*/  USEL UR13, UR9, UR5, !UP0 ;  /* 0x00000005090d7287 */ /* 0x000fe4000c000000 */
[----:B------:R-:W-:-:S02]  /*0410*/  @!UP2 UIADD3 UR7, UPT, UPT, -UR7, URZ, URZ ;  /* 0x000000ff0707a290 */ /* 0x000fc4000fffe1ff */
[----:B------:R-:W-:Y:S01]  /*0420*/  UIMAD UR5, UR13, 0x50, URZ ;  /* 0x000000500d0578a4 */ /* 0x000fe2000f8e02ff */
[----:B------:R-:W-:Y:S01]  /*0430*/  IADD3 R0, PT, PT, R4, 0x10, RZ ;  /* 0x0000001004007810 */ /* 0x000fe20007ffe0ff */
[----:B------:R-:W-:-:S03]  /*0440*/  USEL UR7, UR9, UR7, !UP0 ;  /* 0x0000000709077287 */ /* 0x000fc6000c000000 */
[----:B------:R-:W-:Y:S02]  /*0450*/  ISETP.GE.U32.AND P1, PT, R0, UR16, PT ;  /* 0x0000001000007c0c */ /* 0x000fe4000bf26070 */
[----:B------:R-:W-:Y:S02]  /*0460*/  MOV R2, UR5 ;  /* 0x0000000500027c02 */ /* 0x000fe40008000f00 */
[----:B------:R-:W-:Y:S02]  /*0470*/  SHF.R.S32.HI R19, RZ, 0x1f, R0 ;  /* 0x0000001fff137819 */ /* 0x000fe40000011400 */
[----:B------:R-:W-:Y:S02]  /*0480*/  MOV R3, UR18 ;  /* 0x0000001200037c02 */ /* 0x000fe40008000f00 */
[----:B------:R-:W-:Y:S02]  /*0490*/  ISETP.GE.AND.EX P4, PT, R19, UR17, PT, P1 ;  /* 0x0000001113007c0c */ /* 0x000fe4000bf86310 */
[----:B------:R-:W-:-:S04]  /*04a0*/  IADD3 R21, PT, PT, R4, 0x20, RZ ;  /* 0x0000002004157810 */ /* 0x000fc80007ffe0ff */
[----:B------:R-:W-:Y:S02]  /*04b0*/  ISETP.GE.U32.AND P1, PT, R21, UR16, PT ;  /* 0x0000001015007c0c */ /* 0x000fe4000bf26070 */
[----:B------:R-:W-:-:S05]  /*04c0*/  LOP3.LUT R40, R40, 0xfeffffff, RZ, 0xc0, !PT ;  /* 0xfeffffff28287812 */ /* 0x000fca00078ec0ff */
[----:B------:R-:W0:Y:S01]  /*04d0*/  @!P4 LDC.64 R14, c[0x0][0x3f8] ;  /* 0x0000fe00ff0ecb82 */ /* 0x000e220000000a00 */
[----:B------:R-:W-:Y:S02]  /*04e0*/  @P4 LOP3.LUT R40, R40, 0x1000000, RZ, 0xfc, !PT ;  /* 0x0100000028284812 */ /* 0x000fe400078efcff */
[----:B------:R-:W-:Y:S02]  /*04f0*/  IADD3 R25, PT, PT, R4, 0x30, RZ ;  /* 0x0000003004197810 */ /* 0x000fe40007ffe0ff */
[----:B------:R-:W-:Y:S02]  /*0500*/  LOP3.LUT R40, R40, 0xff7fffff, RZ, 0xc0, !PT ;  /* 0xff7fffff28287812 */ /* 0x000fe400078ec0ff */
[----:B------:R-:W-:Y:S01]  /*0510*/  IADD3 R39, PT, PT, R4, 0x40, RZ ;  /* 0x0000004004277810 */ /* 0x000fe20007ffe0ff */
[----:B------:R-:W1:Y:S03]  /*0520*/  @!P4 LDC.64 R32, c[0x0][0x3a0] ;  /* 0x0000e800ff20cb82 */ /* 0x000e660000000a00 */
[----:B------:R-:W-:-:S05]  /*0530*/  SHF.R.S32.HI R23, RZ, 0x1f, R39 ;  /* 0x0000001fff177819 */ /* 0x000fca0000011427 */
[----:B------:R-:W4:Y:S01]  /*0540*/  @!P4 LDC.64 R34, c[0x0][0x398] ;  /* 0x0000e600ff22cb82 */ /* 0x000f220000000a00 */
[----:B0-----:R-:W-:-:S04]  /*0550*/  @!P4 IMAD R19, R19, R14, RZ ;  /* 0x0000000e1313c224 */ /* 0x001fc800078e02ff */
[----:B------:R-:W-:Y:S01]  /*0560*/  @!P4 IMAD R27, R0, R15, R19 ;  /* 0x0000000f001bc224 */ /* 0x000fe200078e0213 */
[----:B--2---:R-:W-:-:S13]  /*0570*/  ISETP.GE.AND.EX P0, PT, R9, UR17, PT, P0 ;  /* 0x0000001109007c0c */ /* 0x004fda000bf06300 */
[----:B------:R-:W0:Y:S01]  /*0580*/  @!P0 LDC.64 R12, c[0x0][0x3f8] ;  /* 0x0000fe00ff0c8b82 */ /* 0x000e220000000a00 */
[----:B---3--:R-:W-:Y:S01]  /*0590*/  IADD3 R6, P2, PT, R5, UR5, RZ ;  /* 0x0000000505067c10 */ /* 0x008fe2000ff5e0ff */
[----:B------:R-:W-:-:S03]  /*05a0*/  USHF.R.S32.HI UR5, URZ, 0x1f, UR7 ;  /* 0x0000001fff057899 */ /* 0x000fc60008011407 */
[----:B------:R-:W-:Y:S01]  /*05b0*/  LEA.HI.X.SX32 R7, R2, RZ, 0x1, P2 ;  /* 0x000000ff02077211 */ /* 0x000fe200010f0eff */
[----:B------:R-:W-:Y:S01]  /*05c0*/  UIMAD UR5, UR5, UR18, URZ ;  /* 0x00000012050572a4 */ /* 0x000fe2000f8e02ff */
[----:B------:R-:W-:Y:S01]  /*05d0*/  @!P0 SHF.R.S32.HI R9, RZ, 0x1f, R4 ;  /* 0x0000001fff098819 */ /* 0x000fe20000011404 */
[----:B------:R-:W2:Y:S02]  /*05e0*/  @!P0 LDC.64 R36, c[0x0][0x398] ;  /* 0x0000e600ff248b82 */ /* 0x000ea40000000a00 */
[----:B------:R-:W-:Y:S02]  /*05f0*/  UIMAD UR5, UR7, UR19, UR5 ;  /* 0x00000013070572a4 */ /* 0x000fe4000f8e0205 */
[----:B------:R-:W-:Y:S01]  /*0600*/  IMAD.WIDE.U32 R6, R3, UR7, R6 ;  /* 0x0000000703067c25 */ /* 0x000fe2000f8e0006 */
[----:B------:R-:W-:Y:S01]  /*0610*/  SHF.R.S32.HI R5, RZ, 0x1f, R21 ;  /* 0x0000001fff057819 */ /* 0x000fe20000011415 */
[----:B------:R3:W-:Y:S01]  /*0620*/  @!P0 STL [R1+0x3a4], R9 ;  /* 0x0003a40901008387 */ /* 0x0007e20000100800 */
[----:B------:R-:W4:Y:S01]  /*0630*/  LDCU.64 UR6, c[0x0][0x3b8] ;  /* 0x00007700ff0677ac */ /* 0x000f220008000a00 */
[----:B------:R-:W1:Y:S01]  /*0640*/  @!P0 LDC.64 R16, c[0x0][0x3a0] ;  /* 0x0000e800ff108b82 */ /* 0x000e620000000a00 */
[----:B------:R-:W-:-:S02]  /*0650*/  @!P0 MOV R8, R6 ;  /* 0x0000000600088202 */ /* 0x000fc40000000f00 */
[----:B------:R-:W-:Y:S01]  /*0660*/  ISETP.GE.AND.EX P3, PT, R5, UR17, PT, P1 ;  /* 0x0000001105007c0c */ /* 0x000fe2000bf66310 */
[----:B0-----:R-:W-:Y:S01]  /*0670*/  @!P0 IMAD R2, R9, R12, RZ ;  /* 0x0000000c09028224 */ /* 0x001fe200078e02ff */
[----:B---3--:R-:W-:-:S03]  /*0680*/  IADD3 R9, PT, PT, R7, UR5, RZ ;  /* 0x0000000507097c10 */ /* 0x008fc6000fffe0ff */
[C---:B------:R-:W-:Y:S02]  /*0690*/  @!P0 IMAD R13, R4.reuse, R13, R2 ;  /* 0x0000000d040d8224 */ /* 0x040fe400078e0202 */
[----:B------:R-:W-:Y:S01]  /*06a0*/  @!P0 IMAD.WIDE.U32 R2, R4, R12, R8 ;  /* 0x0000000c04028225 */ /* 0x000fe200078e0008 */
[----:B------:R-:W-:-:S05]  /*06b0*/  ISETP.GE.U32.AND P1, PT, R25, UR16, PT ;  /* 0x0000001019007c0c */ /* 0x000fca000bf26070 */
[----:B------:R-:W0:Y:S01]  /*06c0*/  @!P3 LDC.64 R10, c[0x0][0x3f8] ;  /* 0x0000fe00ff0abb82 */ /* 0x000e220000000a00 */
[----:B------:R-:W-:Y:S02]  /*06d0*/  @!P0 IADD3 R13, PT, PT, R3, R13, RZ ;  /* 0x0000000d030d8210 */ /* 0x000fe40007ffe0ff */
[C---:B------:R-:W-:Y:S02]  /*06e0*/  @!P0 SHF.L.U32 R3, R2.reuse, 0x1, RZ ;  /* 0x0000000102038819 */ /* 0x040fe400000006ff */
[----:B------:R-:W-:Y:S02]  /*06f0*/  @!P0 SHF.L.U64.HI R2, R2, 0x1, R13 ;  /* 0x0000000102028819 */ /* 0x000fe4000001020d */
[----:B------:R-:W-:Y:S02]  /*0700*/  SHF.R.S32.HI R13, RZ, 0x1f, R25 ;  /* 0x0000001fff0d7819 */ /* 0x000fe40000011419 */
[----:B------:R-:W-:Y:S02]  /*0710*/  @P3 LOP3.LUT R40, R40, 0x800000, RZ, 0xfc, !PT ;  /* 0x0080000028283812 */ /* 0x000fe400078efcff */
[----:B------:R-:W-:-:S02]  /*0720*/  ISETP.GE.AND.EX P6, PT, R13, UR17, PT, P1 ;  /* 0x000000110d007c0c */ /* 0x000fc4000bfc6310 */
[C---:B--2---:R-:W-:Y:S02]  /*0730*/  @!P0 IADD3 R36, P3, PT, R3.reuse, R36, RZ ;  /* 0x0000002403248210 */ /* 0x044fe40007f7e0ff */
[----:B-1----:R-:W-:Y:S02]  /*0740*/  @!P0 IADD3 R16, P2, PT, R3, R16, RZ ;  /* 0x0000001003108210 */ /* 0x002fe40007f5e0ff */
[----:B------:R-:W-:Y:S02]  /*0750*/  ISETP.GE.U32.AND P1, PT, R39, UR16, PT ;  /* 0x0000001027007c0c */ /* 0x000fe4000bf26070 */
[----:B------:R-:W-:Y:S02]  /*0760*/  @!P0 IADD3.X R37, PT, PT, R2, R37, RZ, P3, !PT ;  /* 0x0000002502258210 */ /* 0x000fe40001ffe4ff */
[----:B------:R-:W-:Y:S02]  /*0770*/  LOP3.LUT P3, RZ, R40, 0x800000, RZ, 0xc0, !PT ;  /* 0x0080000028ff7812 */ /* 0x000fe4000786c0ff */
[----:B------:R-:W-:-:S02]  /*0780*/  @!P0 IADD3.X R17, PT, PT, R2, R17, RZ, P2, !PT ;  /* 0x0000001102118210 */ /* 0x000fc400017fe4ff */
[----:B------:R-:W-:Y:S02]  /*0790*/  @!P4 MOV R2, R6 ;  /* 0x000000060002c202 */ /* 0x000fe40000000f00 */
[----:B------:R-:W-:Y:S02]  /*07a0*/  @!P4 MOV R3, R9 ;  /* 0x000000090003c202 */ /* 0x000fe40000000f00 */
[----:B------:R-:W-:Y:S02]  /*07b0*/  ISETP.GE.AND.EX P5, PT, R23, UR17, PT, P1 ;  /* 0x0000001117007c0c */ /* 0x000fe4000bfa6310 */
[----:B------:R-:W-:Y:S01]  /*07c0*/  LOP3.LUT R40, R40, 0xffbfffff, RZ, 0xc0, !PT ;  /* 0xffbfffff28287812 */ /* 0x000fe200078ec0ff */
[----:B------:R-:W-:Y:S02]  /*07d0*/  @!P4 IMAD.WIDE.U32 R14, R0, R14, R2 ;  /* 0x0000000e000ec225 */ /* 0x000fe400078e0002 */
[----:B------:R-:W1:Y:S01]  /*07e0*/  @!P3 LDC.64 R18, c[0x0][0x3a0] ;  /* 0x0000e800ff12bb82 */ /* 0x000e620000000a00 */
[----:B------:R-:W-:-:S02]  /*07f0*/  @P6 LOP3.LUT R40, R40, 0x400000, RZ, 0xfc, !PT ;  /* 0x0040000028286812 */ /* 0x000fc400078efcff */
[----:B------:R-:W-:Y:S02]  /*0800*/  IADD3 R0, PT, PT, R4, 0x50, RZ ;  /* 0x0000005004007810 */ /* 0x000fe40007ffe0ff */
[----:B------:R-:W-:Y:S01]  /*0810*/  LOP3.LUT R40, R40, 0xffdfffff, RZ, 0xc0, !PT ;  /* 0xffdfffff28287812 */ /* 0x000fe200078ec0ff */
[----:B0-----:R-:W-:Y:S01]  /*0820*/  @!P3 IMAD R20, R5, R10, RZ ;  /* 0x0000000a0514b224 */ /* 0x001fe200078e02ff */
[----:B------:R-:W-:Y:S01]  /*0830*/  @!P4 IADD3 R15, PT, PT, R15, R27, RZ ;  /* 0x0000001b0f0fc210 */ /* 0x000fe20007ffe0ff */
[----:B------:R-:W0:Y:S01]  /*0840*/  @!P6 LDC.64 R2, c[0x0][0x3f8] ;  /* 0x0000fe00ff02eb82 */ /* 0x000e220000000a00 */
[----:B------:R-:W-:Y:S02]  /*0850*/  @!P4 SHF.L.U32 R27, R14, 0x1, RZ ;  /* 0x000000010e1bc819 */ /* 0x000fe400000006ff */
[----:B------:R-:W-:Y:S02]  /*0860*/  ISETP.GE.U32.AND P2, PT, R0, UR16, PT ;  /* 0x0000001000007c0c */ /* 0x000fe4000bf46070 */
[----:B------:R-:W-:-:S02]  /*0870*/  SHF.R.S32.HI R5, RZ, 0x1f, R0 ;  /* 0x0000001fff057819 */ /* 0x000fc40000011400 */
[----:B------:R-:W-:Y:S01]  /*0880*/  @P5 LOP3.LUT R40, R40, 0x200000, RZ, 0xfc, !PT ;  /* 0x0020000028285812 */ /* 0x000fe200078efcff */
[----:B------:R-:W2:Y:S01]  /*0890*/  @!P3 LDC.64 R30, c[0x0][0x398] ;  /* 0x0000e600ff1ebb82 */ /* 0x000ea20000000a00 */
[----:B------:R-:W-:Y:S02]  /*08a0*/  @!P4 SHF.L.U64.HI R12, R14, 0x1, R15 ;  /* 0x000000010e0cc819 */ /* 0x000fe4000001020f */
[----:B------:R-:W-:Y:S02]  /*08b0*/  @!P4 IADD3 R32, P1, PT, R27, R32, RZ ;  /* 0x000000201b20c210 */ /* 0x000fe40007f3e0ff */
[----:B------:R-:W-:Y:S02]  /*08c0*/  ISETP.GE.AND.EX P4, PT, R5, UR17, PT, P2 ;  /* 0x0000001105007c0c */ /* 0x000fe4000bf86320 */
[----:B------:R-:W-:Y:S02]  /*08d0*/  LOP3.LUT P2, RZ, R40, 0x1000000, RZ, 0xc0, !PT ;  /* 0x0100000028ff7812 */ /* 0x000fe4000784c0ff */
[----:B------:R-:W-:-:S02]  /*08e0*/  @!P3 MOV R14, R6 ;  /* 0x00000006000eb202 */ /* 0x000fc40000000f00 */
[----:B------:R-:W-:Y:S01]  /*08f0*/  @!P3 MOV R15, R9 ;  /* 0x00000009000fb202 */ /* 0x000fe20000000f00 */
[C---:B------:R-:W-:Y:S02]  /*0900*/  @!P3 IMAD R29, R21.reuse, R11, R20 ;  /* 0x0000000b151db224 */ /* 0x040fe400078e0214 */
[----:B------:R-:W-:-:S03]  /*0910*/  @!P3 IMAD.WIDE.U32 R10, R21, R10, R14 ;  /* 0x0000000a150ab225 */ /* 0x000fc600078e000e */
[----:B------:R-:W3:Y:S03]  /*0920*/  @!P5 LDC.64 R14, c[0x0][0x3f8] ;  /* 0x0000fe00ff0edb82 */ /* 0x000ee60000000a00 */
[----:B------:R-:W-:Y:S02]  /*0930*/  @!P2 IADD3.X R33, PT, PT, R12, R33, RZ, P1, !PT ;  /* 0x000000210c21a210 */ /* 0x000fe40000ffe4ff */
[----:B----4-:R-:W-:Y:S02]  /*0940*/  @!P2 IADD3 R34, P1, PT, R27, R34, RZ ;  /* 0x000000221b22a210 */ /* 0x010fe40007f3e0ff */
[----:B------:R-:W-:Y:S02]  /*0950*/  @!P3 IADD3 R11, PT, PT, R11, R29, RZ ;  /* 0x0000001d0b0bb210 */ /* 0x000fe40007ffe0ff */
[----:B------:R-:W-:Y:S01]  /*0960*/  @!P3 SHF.L.U32 R27, R10, 0x1, RZ ;  /* 0x000000010a1bb819 */ /* 0x000fe200000006ff */
[----:B------:R-:W4:Y:S01]  /*0970*/  @!P6 LDC.64 R20, c[0x0][0x3a0] ;  /* 0x0000e800ff14eb82 */ /* 0x000f220000000a00 */
[----:B------:R-:W-:-:S02]  /*0980*/  @!P2 IADD3.X R35, PT, PT, R12, R35, RZ, P1, !PT ;  /* 0x000000230c23a210 */ /* 0x000fc40000ffe4ff */
[----:B------:R-:W-:Y:S02]  /*0990*/  @!P3 SHF.L.U64.HI R22, R10, 0x1, R11 ;  /* 0x000000010a16b819 */ /* 0x000fe4000001020b */
[----:B-1----:R-:W-:Y:S01]  /*09a0*/  @!P3 IADD3 R18, P1, PT, R27, R18, RZ ;  /* 0x000000121b12b210 */ /* 0x002fe20007f3e0ff */
[----:B0-----:R-:W-:Y:S02]  /*09b0*/  @!P6 IMAD R12, R13, R2, RZ ;  /* 0x000000020d0ce224 */ /* 0x001fe400078e02ff */
[----:B------:R-:W0:Y:S01]  /*09c0*/  @!P6 LDC.64 R28, c[0x0][0x398] ;  /* 0x0000e600ff1ceb82 */ /* 0x000e220000000a00 */
[----:B------:R-:W-:Y:S02]  /*09d0*/  @!P3 IADD3.X R19, PT, PT, R22, R19, RZ, P1, !PT ;  /* 0x000000131613b210 */ /* 0x000fe40000ffe4ff */
[----:B--2---:R-:W-:Y:S01]  /*09e0*/  @!P3 IADD3 R30, P1, PT, R27, R30, RZ ;  /* 0x0000001e1b1eb210 */ /* 0x004fe20007f3e0ff */
[----:B------:R-:W-:Y:S01]  /*09f0*/  @!P6 IMAD R27, R25, R3, R12 ;  /* 0x00000003191be224 */ /* 0x000fe200078e020c */
[----:B------:R-:W-:-:S02]  /*0a00*/  @!P6 MOV R12, R6 ;  /* 0x00000006000ce202 */ /* 0x000fc40000000f00 */
[----:B------:R-:W-:Y:S01]  /*0a10*/  @!P6 MOV R13, R9 ;  /* 0x00000009000de202 */ /* 0x000fe20000000f00 */
[----:B------:R-:W1:Y:S02]  /*0a20*/  @!P4 LDC.64 R10, c[0x0][0x3f8] ;  /* 0x0000fe00ff0acb82 */ /* 0x000e640000000a00 */
[----:B------:R-:W-:-:S06]  /*0a30*/  @!P6 IMAD.WIDE.U32 R2, R25, R2, R12 ;  /* 0x000000021902e225 */ /* 0x000fcc00078e000c */
[----:B------:R-:W2:Y:S01]  /*0a40*/  @!P5 LDC.64 R12, c[0x0][0x3a0] ;  /* 0x0000e800ff0cdb82 */ /* 0x000ea20000000a00 */
[----:B------:R-:W-:Y:S01]  /*0a50*/  @!P6 IADD3 R3, PT, PT, R3, R27, RZ ;  /* 0x0000001b0303e210 */ /* 0x000fe20007ffe0ff */
[----:B---3--:R-:W-:Y:S01]  /*0a60*/  @!P5 IMAD R24, R23, R14, RZ ;  /* 0x0000000e1718d224 */ /* 0x008fe200078e02ff */
[C---:B------:R-:W-:Y:S02]  /*0a70*/  @!P6 SHF.L.U32 R38, R2.reuse, 0x1, RZ ;  /* 0x000000010226e819 */ /* 0x040fe400000006ff */
[----:B------:R-:W-:Y:S01]  /*0a80*/  @!P6 SHF.L.U64.HI R2, R2, 0x1, R3 ;  /* 0x000000010202e819 */ /* 0x000fe20000010203 */
[----:B------:R-:W-:Y:S01]  /*0a90*/  @!P5 IMAD R3, R39, R15, R24 ;  /* 0x0000000f2703d224 */ /* 0x000fe200078e0218 */
[----:B------:R-:W-:Y:S01]  /*0aa0*/  @!P3 IADD3.X R31, PT, PT, R22, R31, RZ, P1, !PT ;  /* 0x0000001f161fb210 */ /* 0x000fe20000ffe4ff */
[----:B------:R-:W3:Y:S01]  /*0ab0*/  @!P4 LDC.64 R26, c[0x0][0x3a0] ;  /* 0x0000e800ff1acb82 */ /* 0x000ee20000000a00 */
[----:B------:R-:W-:Y:S02]  /*0ac0*/  @!P5 MOV R24, R6 ;  /* 0x000000060018d202 */ /* 0x000fe40000000f00 */
[----:B------:R-:W-:-:S05]  /*0ad0*/  @!P5 MOV R25, R9 ;  /* 0x000000090019d202 */ /* 0x000fca0000000f00 */
[----:B------:R-:W3:Y:S01]  /*0ae0*/  @!P5 LDC.64 R22, c[0x0][0x398] ;  /* 0x0000e600ff16db82 */ /* 0x000ee20000000a00 */
[----:B----4-:R-:W-:Y:S01]  /*0af0*/  @!P6 IADD3 R20, P1, PT, R38, R20, RZ ;  /* 0x000000142614e210 */ /* 0x010fe20007f3e0ff */
[----:B------:R-:W-:-:S03]  /*0b00*/  @!P5 IMAD.WIDE.U32 R14, R39, R14, R24 ;  /* 0x0000000e270ed225 */ /* 0x000fc600078e0018 */
[----:B------:R-:W-:Y:S02]  /*0b10*/  @!P6 IADD3.X R21, PT, PT, R2, R21, RZ, P1, !PT ;  /* 0x000000150215e210 */ /* 0x000fe40000ffe4ff */
[----:B0-----:R-:W-:Y:S01]  /*0b20*/  @!P6 IADD3 R28, P1, PT, R38, R28, RZ ;  /* 0x0000001c261ce210 */ /* 0x001fe20007f3e0ff */
[----:B------:R-:W0:Y:S01]  /*0b30*/  @!P4 LDC.64 R24, c[0x0][0x398] ;  /* 0x0000e600ff18cb82 */ /* 0x000e220000000a00 */
[----:B------:R-:W-:Y:S01]  /*0b40*/  @!P5 IADD3 R3, PT, PT, R15, R3, RZ ;  /* 0x000000030f03d210 */ /* 0x000fe20007ffe0ff */
[----:B-1----:R-:W-:Y:S01]  /*0b50*/  @!P4 IMAD R15, R5, R10, RZ ;  /* 0x0000000a050fc224 */ /* 0x002fe200078e02ff */
[----:B------:R-:W-:Y:S02]  /*0b60*/  @!P5 SHF.L.U32 R5, R14, 0x1, RZ ;  /* 0x000000010e05d819 */ /* 0x000fe400000006ff */
[----:B------:R-:W-:Y:S02]  /*0b70*/  @!P6 IADD3.X R29, PT, PT, R2, R29, RZ, P1, !PT ;  /* 0x0000001d021de210 */ /* 0x000fe40000ffe4ff */
[----:B------:R-:W-:-:S02]  /*0b80*/  @!P5 SHF.L.U64.HI R14, R14, 0x1, R3 ;  /* 0x000000010e0ed819 */ /* 0x000fc40000010203 */
[----:B------:R-:W-:Y:S02]  /*0b90*/  @!P4 MOV R2, R6 ;  /* 0x000000060002c202 */ /* 0x000fe40000000f00 */
[----:B------:R-:W-:Y:S01]  /*0ba0*/  @!P4 MOV R3, R9 ;  /* 0x000000090003c202 */ /* 0x000fe20000000f00 */
[C---:B------:R-:W-:Y:S01]  /*0bb0*/  @!P4 IMAD R11, R0.reuse, R11, R15 ;  /* 0x0000000b000bc224 */ /* 0x040fe200078e020f */
[----:B--2---:R-:W-:Y:S01]  /*0bc0*/  @!P5 IADD3 R12, P1, PT, R5, R12, RZ ;  /* 0x0000000c050cd210 */ /* 0x004fe20007f3e0ff */
[----:B------:R-:W-:-:S03]  /*0bd0*/  @!P4 IMAD.WIDE.U32 R2, R0, R10, R2 ;  /* 0x0000000a0002c225 */ /* 0x000fc600078e0002 */
[----:B------:R-:W-:Y:S02]  /*0be0*/  @!P5 IADD3.X R13, PT, PT, R14, R13, RZ, P1, !PT ;  /* 0x0000000d0e0dd210 */ /* 0x000fe40000ffe4ff */
[----:B---3--:R-:W-:Y:S02]  /*0bf0*/  @!P5 IADD3 R22, P1, PT, R5, R22, RZ ;  /* 0x000000160516d210 */ /* 0x008fe40007f3e0ff */
[----:B------:R-:W-:Y:S02]  /*0c00*/  @!P4 IADD3 R5, PT, PT, R3, R11, RZ ;  /* 0x0000000b0305c210 */ /* 0x000fe40007ffe0ff */
[----:B------:R-:W-:Y:S02]  /*0c10*/  @!P4 SHF.L.U32 R3, R2, 0x1, RZ ;  /* 0x000000010203c819 */ /* 0x000fe400000006ff */
[----:B------:R-:W-:Y:S02]  /*0c20*/  @!P5 IADD3.X R23, PT, PT, R14, R23, RZ, P1, !PT ;  /* 0x000000170e17d210 */ /* 0x000fe40000ffe4ff */
[----:B------:R-:W-:-:S02]  /*0c30*/  @!P4 SHF.L.U64.HI R2, R2, 0x1, R5 ;  /* 0x000000010202c819 */ /* 0x000fc40000010205 */
[C---:B------:R-:W-:Y:S02]  /*0c40*/  @!P4 IADD3 R26, P1, PT, R3.reuse, R26, RZ ;  /* 0x0000001a031ac210 */ /* 0x040fe40007f3e0ff */
[----:B------:R-:W-:Y:S02]  /*0c50*/  IADD3 R5, PT, PT, R4, 0x60, RZ ;  /* 0x0000006004057810 */ /* 0x000fe40007ffe0ff */
[C---:B------:R-:W-:Y:S02]  /*0c60*/  @!P4 IADD3.X R27, PT, PT, R2.reuse, R27, RZ, P1, !PT ;  /* 0x0000001b021bc210 */ /* 0x040fe40000ffe4ff */
[----:B0-----:R-:W-:Y:S02]  /*0c70*/  @!P4 IADD3 R24, P1, PT, R3, R24, RZ ;  /* 0x000000180318c210 */ /* 0x001fe40007f3e0ff */
[----:B------:R-:W-:Y:S02]  /*0c80*/  SHF.R.S32.HI R15, RZ, 0x1f, R5 ;  /* 0x0000001fff0f7819 */ /* 0x000fe40000011405 */
[----:B------:R-:W-:-:S02]  /*0c90*/  @!P4 IADD3.X R25, PT, PT, R2, R25, RZ, P1, !PT ;  /* 0x000000190219c210 */ /* 0x000fc40000ffe4ff */
[----:B------:R-:W-:-:S04]  /*0ca0*/  ISETP.GE.U32.AND P1, PT, R5, UR16, PT ;  /* 0x0000001005007c0c */ /* 0x000fc8000bf26070 */
[----:B------:R-:W-:-:S13]  /*0cb0*/  ISETP.GE.AND.EX P2, PT, R15, UR17, PT, P1 ;  /* 0x000000110f007c0c */ /* 0x000fda000bf46310 */
[----:B------:R-:W0:Y:S01]  /*0cc0*/  @!P2 LDC.64 R2, c[0x0][0x3f8] ;  /* 0x0000fe00ff02ab82 */ /* 0x000e220000000a00 */
[----:B------:R-:W-:-:S07]  /*0cd0*/  @!P2 MOV R14, R6 ;  /* 0x00000006000ea202 */ /* 0x000fce0000000f00 */
[----:B------:R-:W1:Y:S01]  /*0ce0*/  @!P2 LDC.64 R10, c[0x0][0x3a0] ;  /* 0x0000e800ff0aab82 */ /* 0x000e620000000a00 */
[----:B0-----:R-:W-:Y:S01]  /*0cf0*/  @!P2 IMAD R0, R15, R2, RZ ;  /* 0x000000020f00a224 */ /* 0x001fe200078e02ff */
[----:B------:R-:W-:-:S03]  /*0d00*/  @!P2 MOV R15, R9 ;  /* 0x00000009000fa202 */ /* 0x000fc60000000f00 */
[C---:B------:R-:W-:Y:S02]  /*0d10*/  @!P2 IMAD R3, R5.reuse, R3, R0 ;  /* 0x000000030503a224 */ /* 0x040fe400078e0200 */
        /* <DEDUP_REMOVED lines=8> */
[----:B------:R-:W-:-:S04]  /*0da0*/  @P4 LOP3.LUT R40, R40, 0x100000, RZ, 0xfc, !PT ;  /* 0x0010000028284812 */ /* 0x000fc800078efcff */
[----:B------:R-:W-:-:S04]  /*0db0*/  LOP3.LUT R40, R40, 0xfff7ffff, RZ, 0xc0, !PT ;  /* 0xfff7ffff28287812 */ /* 0x000fc800078ec0ff */
[----:B------:R-:W-:Y:S02]  /*0dc0*/  @P2 LOP3.LUT R40, R40, 0x80000, RZ, 0xfc, !PT ;  /* 0x0008000028282812 */ /* 0x000fe400078efcff */
[----:B0-----:R-:W-:Y:S02]  /*0dd0*/  @!P2 IADD3 R2, P1, PT, R5, R2, RZ ;  /* 0x000000020502a210 */ /* 0x001fe40007f3e0ff */
[----:B------:R-:W-:Y:S02]  /*0de0*/  IADD3 R5, PT, PT, R4, 0x70, RZ ;  /* 0x0000007004057810 */ /* 0x000fe40007ffe0ff */
[----:B------:R-:W-:Y:S02]  /*0df0*/  @!P2 IADD3.X R3, PT, PT, R14, R3, RZ, P1, !PT ;  /* 0x000000030e03a210 */ /* 0x000fe40000ffe4ff */
[----:B------:R-:W-:Y:S02]  /*0e00*/  SHF.R.S32.HI R41, RZ, 0x1f, R5 ;  /* 0x0000001fff297819 */ /* 0x000fe40000011405 */
[----:B------:R-:W-:-:S04]  /*0e10*/  ISETP.GE.U32.AND P1, PT, R5, UR16, PT ;  /* 0x0000001005007c0c */ /* 0x000fc8000bf26070 */
[----:B------:R-:W-:-:S13]  /*0e20*/  ISETP.GE.AND.EX P2, PT, R41, UR17, PT, P1 ;  /* 0x0000001129007c0c */ /* 0x000fda000bf46310 */
[----:B------:R-:W0:Y:S08]  /*0e30*/  @!P2 LDC.64 R38, c[0x0][0x3f8] ;  /* 0x0000fe00ff26ab82 */ /* 0x000e300000000a00 */
[----:B------:R-:W1:Y:S01]  /*0e40*/  @!P2 LDC.64 R14, c[0x0][0x3a0] ;  /* 0x0000e800ff0eab82 */ /* 0x000e620000000a00 */
[----:B------:R-:W-:Y:S02]  /*0e50*/  @!P2 MOV R42, R6 ;  /* 0x00000006002aa202 */ /* 0x000fe40000000f00 */
[----:B------:R-:W-:Y:S01]  /*0e60*/  @!P2 MOV R43, R9 ;  /* 0x00000009002ba202 */ /* 0x000fe20000000f00 */
[----:B------:R1:W-:Y:S01]  /*0e70*/  STL.64 [R1+0x4c0], R44 ;  /* 0x0004c02c01007387 */ /* 0x0003e20000100a00 */
[----:B0-----:R-:W-:-:S02]  /*0e80*/  @!P2 IMAD R0, R41, R38, RZ ;  /* 0x000000262900a224 */ /* 0x001fc400078e02ff */
[----:B------:R-:W-:-:S04]  /*0e90*/  @!P2 IMAD.WIDE.U32 R42, R5, R38, R42 ;  /* 0x00000026052aa225 */ /* 0x000fc800078e002a */
[----:B------:R-:W-:Y:S01]  /*0ea0*/  @!P2 IMAD R39, R5, R39, R0 ;  /* 0x000000270527a224 */ /* 0x000fe200078e0200 */
[----:B------:R-:W-:-:S04]  /*0eb0*/  @!P2 SHF.L.U32 R5, R42, 0x1, RZ ;  /* 0x000000012a05a819 */ /* 0x000fc800000006ff */
[----:B------:R-:W-:Y:S02]  /*0ec0*/  @!P2 IADD3 R39, PT, PT, R43, R39, RZ ;  /* 0x000000272b27a210 */ /* 0x000fe40007ffe0ff */
[----:B-1----:R-:W-:Y:S02]  /*0ed0*/  @!P2 IADD3 R44, P1, PT, R5, R14, RZ ;  /* 0x0000000e052ca210 */ /* 0x002fe40007f3e0ff */
[----:B------:R-:W-:-:S04]  /*0ee0*/  @!P2 SHF.L.U64.HI R0, R42, 0x1, R39 ;  /* 0x000000012a00a819 */ /* 0x000fc80000010227 */
[----:B------:R-:W-:Y:S02]  /*0ef0*/  @!P2 IADD3.X R45, PT, PT, R0, R15, RZ, P1, !PT ;  /* 0x0000000f002da210 */ /* 0x000fe40000ffe4ff */
[----:B------:R-:W0:Y:S01]  /*0f00*/  @!P2 LDC.64 R14, c[0x0][0x398] ;  /* 0x0000e600ff0eab82 */ /* 0x000e220000000a00 */
[----:B------:R0:W-:Y:S01]  /*0f10*/  STL.64 [R1+0x4d0], R16 ;  /* 0x0004d01001007387 */ /* 0x0001e20000100a00 */
[----:B------:R-:W-:-:S03]  /*0f20*/  LOP3.LUT R40, R40, 0xfffbffff, RZ, 0xc0, !PT ;  /* 0xfffbffff28287812 */ /* 0x000fc600078ec0ff */
[----:B------:R-:W-:Y:S01]  /*0f30*/  @!P2 STL.64 [R1+0x130], R44 ;  /* 0x0001302c0100a387 */ /* 0x000fe20000100a00 */
[----:B------:R-:W-:Y:S02]  /*0f40*/  @P2 LOP3.LUT R40, R40, 0x40000, RZ, 0xfc, !PT ;  /* 0x0004000028282812 */ /* 0x000fe400078efcff */
[----:B0-----:R-:W-:-:S04]  /*0f50*/  @!P2 IADD3 R16, P1, PT, R5, R14, RZ ;  /* 0x0000000e0510a210 */ /* 0x001fc80007f3e0ff */
[----:B------:R-:W-:Y:S02]  /*0f60*/  @!P2 IADD3.X R17, PT, PT, R0, R15, RZ, P1, !PT ;  /* 0x0000000f0011a210 */ /* 0x000fe40000ffe4ff */
[----:B------:R-:W-:-:S04]  /*0f70*/  IADD3 R0, PT, PT, R4, 0x80, RZ ;  /* 0x0000008004007810 */ /* 0x000fc80007ffe0ff */
[----:B------:R-:W-:Y:S02]  /*0f80*/  SHF.R.S32.HI R5, RZ, 0x1f, R0 ;  /* 0x0000001fff057819 */ /* 0x000fe40000011400 */
[----:B------:R-:W-:Y:S01]  /*0f90*/  ISETP.GE.U32.AND P1, PT, R0, UR16, PT ;  /* 0x0000001000007c0c */ /* 0x000fe2000bf26070 */
[----:B------:R0:W-:Y:S03]  /*0fa0*/  @!P2 STL.64 [R1+0x138], R16 ;  /* 0x000138100100a387 */ /* 0x0001e60000100a00 */
[----:B------:R-:W-:-:S13]  /*0fb0*/  ISETP.GE.AND.EX P2, PT, R5, UR17, PT, P1 ;  /* 0x0000001105007c0c */ /* 0x000fda000bf46310 */
[----:B------:R-:W1:Y:S01]  /*0fc0*/  @!P2 LDC.64 R14, c[0x0][0x3f8] ;  /* 0x0000fe00ff0eab82 */ /* 0x000e620000000a00 */
[----:B------:R-:W-:Y:S02]  /*0fd0*/  @!P2 MOV R42, R6 ;  /* 0x00000006002aa202 */ /* 0x000fe40000000f00 */
[----:B------:R-:W-:-:S05]  /*0fe0*/  @!P2 MOV R43, R9 ;  /* 0x00000009002ba202 */ /* 0x000fca0000000f00 */
[----:B------:R-:W0:Y:S01]  /*0ff0*/  @!P2 LDC.64 R38, c[0x0][0x3a0] ;  /* 0x0000e800ff26ab82 */ /* 0x000e220000000a00 */
[-C--:B-1----:R-:W-:Y:S02]  /*1000*/  @!P2 IMAD R5, R5, R14.reuse, RZ ;  /* 0x0000000e0505a224 */ /* 0x082fe400078e02ff */
[----:B------:R-:W-:-:S04]  /*1010*/  @!P2 IMAD.WIDE.U32 R42, R0, R14, R42 ;  /* 0x0000000e002aa225 */ /* 0x000fc800078e002a */
[----:B------:R-:W-:Y:S01]  /*1020*/  @!P2 IMAD R15, R0, R15, R5 ;  /* 0x0000000f000fa224 */ /* 0x000fe200078e0205 */
[----:B------:R-:W-:-:S04]  /*1030*/  @!P2 SHF.L.U32 R0, R42, 0x1, RZ ;  /* 0x000000012a00a819 */ /* 0x000fc800000006ff */
[----:B------:R-:W-:-:S04]  /*1040*/  @!P2 IADD3 R15, PT, PT, R43, R15, RZ ;  /* 0x0000000f2b0fa210 */ /* 0x000fc80007ffe0ff */
[----:B------:R-:W-:Y:S02]  /*1050*/  @!P2 SHF.L.U64.HI R42, R42, 0x1, R15 ;  /* 0x000000012a2aa819 */ /* 0x000fe4000001020f */
[----:B------:R-:W1:Y:S01]  /*1060*/  @!P2 LDC.64 R14, c[0x0][0x398] ;  /* 0x0000e600ff0eab82 */ /* 0x000e620000000a00 */
[----:B0-----:R-:W-:-:S04]  /*1070*/  @!P2 IADD3 R16, P1, PT, R0, R38, RZ ;  /* 0x000000260010a210 */ /* 0x001fc80007f3e0ff */
[----:B------:R-:W-:-:S05]  /*1080*/  @!P2 IADD3.X R17, PT, PT, R42, R39, RZ, P1, !PT ;  /* 0x000000272a11a210 */ /* 0x000fca0000ffe4ff */
[----:B------:R1:W-:Y:S01]  /*1090*/  @!P2 STL.64 [R1+0x308], R16 ;  /* 0x000308100100a387 */ /* 0x0003e20000100a00 */
[----:B------:R-:W-:-:S04]  /*10a0*/  LOP3.LUT R40, R40, 0xfffdffff, RZ, 0xc0, !PT ;  /* 0xfffdffff28287812 */ /* 0x000fc800078ec0ff */
[----:B------:R-:W-:Y:S02]  /*10b0*/  @P2 LOP3.LUT R40, R40, 0x20000, RZ, 0xfc, !PT ;  /* 0x0002000028282812 */ /* 0x000fe400078efcff */
[----:B-1----:R-:W-:Y:S02]  /*10c0*/  @!P2 IADD3 R16, P1, PT, R0, R14, RZ ;  /* 0x0000000e0010a210 */ /* 0x002fe40007f3e0ff */
[----:B------:R-:W-:Y:S02]  /*10d0*/  IADD3 R0, PT, PT, R4, 0x90, RZ ;  /* 0x0000009004007810 */ /* 0x000fe40007ffe0ff */
[----:B------:R-:W-:Y:S02]  /*10e0*/  @!P2 IADD3.X R17, PT, PT, R42, R15, RZ, P1, !PT ;  /* 0x0000000f2a11a210 */ /* 0x000fe40000ffe4ff */
        /* <DEDUP_REMOVED lines=50> */
[----:B------:R-:W1:Y:S08]  /*1410*/  @!P2 LDC.64 R38, c[0x0][0x3f8] ;  /* 0x0000fe00ff26ab82 */ /* 0x000e700000000a00 */
[----:B------:R-:W0:Y:S01]  /*1420*/  @!P2 LDC.64 R14, c[0x0][0x3a0] ;  /* 0x0000e800ff0eab82 */ /* 0x000e220000000a00 */
[----:B------:R-:W-:Y:S02]  /*1430*/  @!P2 MOV R42, R6 ;  /* 0x00000006002aa202 */ /* 0x000fe40000000f00 */
[----:B------:R-:W-:Y:S01]  /*1440*/  @!P2 MOV R43, R9 ;  /* 0x00000009002ba202 */ /* 0x000fe20000000f00 */
[----:B-1----:R-:W-:-:S02]  /*1450*/  @!P2 IMAD R5, R5, R38, RZ ;  /* 0x000000260505a224 */ /* 0x002fc400078e02ff */
[----:B------:R-:W-:-:S04]  /*1460*/  @!P2 IMAD.WIDE.U32 R42, R0, R38, R42 ;  /* 0x00000026002aa225 */ /* 0x000fc800078e002a */
[----:B------:R-:W-:Y:S01]  /*1470*/  @!P2 IMAD R39, R0, R39, R5 ;  /* 0x000000270027a224 */ /* 0x000fe200078e0205 */
[----:B------:R-:W-:-:S04]  /*1480*/  @!P2 SHF.L.U32 R5, R42, 0x1, RZ ;  /* 0x000000012a05a819 */ /* 0x000fc800000006ff */
[----:B------:R-:W-:Y:S02]  /*1490*/  @!P2 IADD3 R0, PT, PT, R43, R39, RZ ;  /* 0x000000272b00a210 */ /* 0x000fe40007ffe0ff */
[----:B0-----:R-:W-:Y:S02]  /*14a0*/  @!P2 IADD3 R16, P1, PT, R5, R14, RZ ;  /* 0x0000000e0510a210 */ /* 0x001fe40007f3e0ff */
[----:B------:R-:W-:-:S04]  /*14b0*/  @!P2 SHF.L.U64.HI R0, R42, 0x1, R0 ;  /* 0x000000012a00a819 */ /* 0x000fc80000010200 */
[----:B------:R-:W-:Y:S02]  /*14c0*/  @!P2 IADD3.X R17, PT, PT, R0, R15, RZ, P1, !PT ;  /* 0x0000000f0011a210 */ /* 0x000fe40000ffe4ff */
[----:B------:R-:W0:Y:S01]  /*14d0*/  @!P2 LDC.64 R14, c[0x0][0x398] ;  /* 0x0000e600ff0eab82 */ /* 0x000e220000000a00 */
[----:B------:R-:W-:Y:S02]  /*14e0*/  LOP3.LUT R40, R40, 0xffffbfff, RZ, 0xc0, !PT ;  /* 0xffffbfff28287812 */ /* 0x000fe400078ec0ff */
[----:B------:R1:W-:Y:S02]  /*14f0*/  @!P2 STL.64 [R1+0x2b8], R16 ;  /* 0x0002b8100100a387 */ /* 0x0003e40000100a00 */
[----:B------:R-:W-:Y:S02]  /*1500*/  @P2 LOP3.LUT R40, R40, 0x4000, RZ, 0xfc, !PT ;  /* 0x0000400028282812 */ /* 0x000fe400078efcff */
[----:B0-----:R-:W-:-:S04]  /*1510*/  @!P2 IADD3 R44, P1, PT, R5, R14, RZ ;  /* 0x0000000e052ca210 */ /* 0x001fc80007f3e0ff */
[----:B------:R-:W-:Y:S02]  /*1520*/  @!P2 IADD3.X R45, PT, PT, R0, R15, RZ, P1, !PT ;  /* 0x0000000f002da210 */ /* 0x000fe40000ffe4ff */
[----:B------:R-:W-:-:S04]  /*1530*/  IADD3 R0, PT, PT, R4, 0xc0, RZ ;  /* 0x000000c004007810 */ /* 0x000fc80007ffe0ff */
[----:B------:R-:W-:Y:S02]  /*1540*/  SHF.R.S32.HI R5, RZ, 0x1f, R0 ;  /* 0x0000001fff057819 */ /* 0x000fe40000011400 */
[----:B------:R-:W-:-:S04]  /*1550*/  ISETP.GE.U32.AND P1, PT, R0, UR16, PT ;  /* 0x0000001000007c0c */ /* 0x000fc8000bf26070 */
[----:B------:R-:W-:-:S13]  /*1560*/  ISETP.GE.AND.EX P2, PT, R5, UR17, PT, P1 ;  /* 0x0000001105007c0c */ /* 0x000fda000bf46310 */
[----:B------:R-:W0:Y:S01]  /*1570*/  @!P2 LDC.64 R14, c[0x0][0x3f8] ;  /* 0x0000fe00ff0eab82 */ /* 0x000e220000000a00 */
[----:B------:R-:W-:Y:S02]  /*1580*/  @!P2 MOV R42, R6 ;  /* 0x00000006002aa202 */ /* 0x000fe40000000f00 */
[----:B------:R-:W-:-:S05]  /*1590*/  @!P2 MOV R43, R9 ;  /* 0x00000009002ba202 */ /* 0x000fca0000000f00 */
[----:B------:R-:W1:Y:S01]  /*15a0*/  @!P2 LDC.64 R38, c[0x0][0x3a0] ;  /* 0x0000e800ff26ab82 */ /* 0x000e620000000a00 */
[-C--:B0-----:R-:W-:Y:S02]  /*15b0*/  @!P2 IMAD R5, R5, R14.reuse, RZ ;  /* 0x0000000e0505a224 */ /* 0x081fe400078e02ff */
[----:B------:R-:W-:-:S04]  /*15c0*/  @!P2 IMAD.WIDE.U32 R42, R0, R14, R42 ;  /* 0x0000000e002aa225 */ /* 0x000fc800078e002a */
[----:B------:R-:W-:Y:S01]  /*15d0*/  @!P2 IMAD R15, R0, R15, R5 ;  /* 0x0000000f000fa224 */ /* 0x000fe200078e0205 */
[----:B------:R-:W-:-:S04]  /*15e0*/  @!P2 SHF.L.U32 R0, R42, 0x1, RZ ;  /* 0x000000012a00a819 */ /* 0x000fc800000006ff */
[----:B------:R-:W-:-:S04]  /*15f0*/  @!P2 IADD3 R15, PT, PT, R43, R15, RZ ;  /* 0x0000000f2b0fa210 */ /* 0x000fc80007ffe0ff */
[----:B------:R-:W-:Y:S02]  /*1600*/  @!P2 SHF.L.U64.HI R42, R42, 0x1, R15 ;  /* 0x000000012a2aa819 */ /* 0x000fe4000001020f */
[----:B------:R-:W0:Y:S01]  /*1610*/  @!P2 LDC.64 R14, c[0x0][0x398] ;  /* 0x0000e600ff0eab82 */ /* 0x000e220000000a00 */
[----:B-1----:R-:W-:-:S04]  /*1620*/  @!P2 IADD3 R16, P1, PT, R0, R38, RZ ;  /* 0x000000260010a210 */ /* 0x002fc80007f3e0ff */
[----:B------:R-:W-:-:S05]  /*1630*/  @!P2 IADD3.X R17, PT, PT, R42, R39, RZ, P1, !PT ;  /* 0x000000272a11a210 */ /* 0x000fca0000ffe4ff */
[----:B------:R0:W-:Y:S01]  /*1640*/  @!P2 STL.64 [R1+0x2d0], R16 ;  /* 0x0002d0100100a387 */ /* 0x0001e20000100a00 */
[----:B------:R-:W-:-:S04]  /*1650*/  LOP3.LUT R40, R40, 0xffffdfff, RZ, 0xc0, !PT ;  /* 0xffffdfff28287812 */ /* 0x000fc800078ec0ff */
[----:B------:R-:W-:Y:S02]  /*1660*/  @P2 LOP3.LUT R40, R40, 0x2000, RZ, 0xfc, !PT ;  /* 0x0000200028282812 */ /* 0x000fe400078efcff */
[----:B0-----:R-:W-:Y:S02]  /*1670*/  @!P2 IADD3 R16, P1, PT, R0, R14, RZ ;  /* 0x0000000e0010a210 */ /* 0x001fe40007f3e0ff */
        /* <DEDUP_REMOVED lines=18> */
[----:B------:R-:W0:Y:S03]  /*17a0*/  @!P2 LDC.64 R14, c[0x0][0x398] ;  /* 0x0000e600ff0eab82 */ /* 0x000e260000000a00 */
[----:B------:R0:W-:Y:S01]  /*17b0*/  @!P2 STL.64 [R1+0x148], R16 ;  /* 0x000148100100a387 */ /* 0x0001e20000100a00 */
[----:B------:R-:W-:-:S04]  /*17c0*/  LOP3.LUT R40, R40, 0xffffefff, RZ, 0xc0, !PT ;  /* 0xffffefff28287812 */ /* 0x000fc800078ec0ff */
        /* <DEDUP_REMOVED lines=274> */
[----:B------:R1:W-:Y:S02]  /*28f0*/  @!P2 STL.64 [R1+0x200], R16 ;  /* 0x000200100100a387 */ /* 0x0003e40000100a00 */
[----:B-1----:R-:W-:Y:S02]  /*2900*/  @!P2 IADD3 R16, P1, PT, R0, R14, RZ ;  /* 0x0000000e0010a210 */ /* 0x002fe40007f3e0ff */
[----:B------:R-:W-:Y:S02]  /*2910*/  IADD3 R0, PT, PT, R4, 0x1a0, RZ ;  /* 0x000001a004007810 */ /* 0x000fe40007ffe0ff */
[----:B------:R-:W-:Y:S02]  /*2920*/  @!P2 IADD3.X R17, PT, PT, R42, R15, RZ, P1, !PT ;  /* 0x0000000f2a11a210 */ /* 0x000fe40000ffe4ff */
        /* <DEDUP_REMOVED lines=14> */
[----:B------:R-:W-:Y:S01]  /*2a10*/  LOP3.LUT R40, R40, 0xfffffffe, RZ, 0xc0, !PT ;  /* 0xfffffffe28287812 */ /* 0x000fe200078ec0ff */
[----:B------:R1:W-:Y:S03]  /*2a20*/  @!P2 STL.64 [R1+0x1f8], R16 ;  /* 0x0001f8100100a387 */ /* 0x0003e60000100a00 */
[----:B------:R-:W-:Y:S02]  /*2a30*/  @P2 LOP3.LUT R40, R40, 0x1, RZ, 0xfc, !PT ;  /* 0x0000000128282812 */ /* 0x000fe400078efcff */
[----:B-1----:R-:W-:-:S04]  /*2a40*/  @!P1 IADD3 R16, P2, PT, R0, R38, RZ ;  /* 0x0000002600109210 */ /* 0x002fc80007f5e0ff */
[----:B------:R-:W-:-:S05]  /*2a50*/  @!P1 IADD3.X R17, PT, PT, R42, R39, RZ, P2, !PT ;  /* 0x000000272a119210 */ /* 0x000fca00017fe4ff */
[----:B------:R0:W-:Y:S02]  /*2a60*/  @!P1 STL.64 [R1+0x1e8], R16 ;  /* 0x0001e81001009387 */ /* 0x0001e40000100a00 */
[----:B0-----:R-:W-:Y:S02]  /*2a70*/  @!P1 IADD3 R16, P2, PT, R0, R14, RZ ;  /* 0x0000000e00109210 */ /* 0x001fe40007f5e0ff */
        /* <DEDUP_REMOVED lines=16> */
[----:B------:R1:W-:Y:S02]  /*2b80*/  @!P1 STL.64 [R1+0x1e0], R16 ;  /* 0x0001e01001009387 */ /* 0x0003e40000100a00 */
        /* <DEDUP_REMOVED lines=34> */
[----:B------:R1:W-:Y:S01]  /*2db0*/  @!P3 STL.64 [R1+0x1c0], R16 ;  /* 0x0001c0100100b387 */ /* 0x0003e20000100a00 */
        /* <DEDUP_REMOVED lines=8> */
[----:B------:R-:W0:Y:S03]  /*2e40*/  @!P4 LDC.64 R14, c[0x0][0x398] ;  /* 0x0000e600ff0ecb82 */ /* 0x000e260000000a00 */
[----:B------:R0:W-:Y:S02]  /*2e50*/  @!P4 STL.64 [R1+0x1b0], R16 ;  /* 0x0001b0100100c387 */ /* 0x0001e40000100a00 */
[----:B0-----:R-:W-:-:S04]  /*2e60*/  @!P4 IADD3 R16, P5, PT, R5, R14, RZ ;  /* 0x0000000e0510c210 */ /* 0x001fc80007fbe0ff */
[----:B------:R-:W-:Y:S02]  /*2e70*/  @!P4 IADD3.X R17, PT, PT, R0, R15, RZ, P5, !PT ;  /* 0x0000000f0011c210 */ /* 0x000fe40002ffe4ff */
[----:B------:R-:W-:-:S04]  /*2e80*/  IADD3 R0, PT, PT, R4, 0x1e0, RZ ;  /* 0x000001e004007810 */ /* 0x000fc80007ffe0ff */
        /* <DEDUP_REMOVED lines=23> */
[----:B------:R-:W-:Y:S01]  /*3000*/  ISETP.GE.AND.EX P6, PT, R5, UR17, PT, P6 ;  /* 0x0000001105007c0c */ /* 0x000fe2000bfc6360 */
[----:B------:R0:W-:-:S12]  /*3010*/  STL.64 [R1+0x3b8], R6 ;  /* 0x0003b80601007387 */ /* 0x0001d80000100a00 */
[----:B------:R-:W-:Y:S01]  /*3020*/  @!P6 MOV R42, R6 ;  /* 0x00000006002ae202 */ /* 0x000fe20000000f00 */
[----:B------:R-:W1:Y:S01]  /*3030*/  @!P6 LDC.64 R38, c[0x0][0x3f8] ;  /* 0x0000fe00ff26eb82 */ /* 0x000e620000000a00 */
[----:B0-----:R-:W-:Y:S02]  /*3040*/  MOV R6, R16 ;  /* 0x0000001000067202 */ /* 0x001fe40000000f00 */
[----:B------:R-:W-:Y:S02]  /*3050*/  MOV R7, R17 ;  /* 0x0000001100077202 */ /* 0x000fe40000000f00 */
[----:B------:R-:W2:Y:S03]  /*3060*/  LDL.LU.64 R16, [R1+0x4d0] ;  /* 0x0004d00001107983 */ /* 0x000ea60000300a00 */
[----:B------:R-:W0:Y:S01]  /*3070*/  @!P6 LDC.64 R14, c[0x0][0x3a0] ;  /* 0x0000e800ff0eeb82 */ /* 0x000e220000000a00 */
[----:B------:R-:W-:-:S02]  /*3080*/  LOP3.LUT R40, R40, 0x7fffffff, RZ, 0xc0, !PT ;  /* 0x7fffffff28287812 */ /* 0x000fc400078ec0ff */
[----:B------:R-:W-:Y:S02]  /*3090*/  @!P6 MOV R43, R9 ;  /* 0x00000009002be202 */ /* 0x000fe40000000f00 */
[----:B------:R-:W-:-:S04]  /*30a0*/  @P1 LOP3.LUT R40, R40, 0x80000000, RZ, 0xfc, !PT ;  /* 0x8000000028281812 */ /* 0x000fc800078efcff */
[----:B------:R-:W-:Y:S01]  /*30b0*/  LOP3.LUT P1, RZ, R40, 0x1000000, RZ, 0xc0, !PT ;  /* 0x0100000028ff7812 */ /* 0x000fe2000782c0ff */
[-C--:B-1----:R-:W-:Y:S02]  /*30c0*/  @!P6 IMAD R5, R5, R38.reuse, RZ ;  /* 0x000000260505e224 */ /* 0x082fe400078e02ff */
[----:B------:R-:W-:-:S04]  /*30d0*/  @!P6 IMAD.WIDE.U32 R42, R0, R38, R42 ;  /* 0x00000026002ae225 */ /* 0x000fc800078e002a */
[----:B------:R-:W-:Y:S01]  /*30e0*/  @!P6 IMAD R39, R0, R39, R5 ;  /* 0x000000270027e224 */ /* 0x000fe200078e0205 */
[----:B------:R-:W-:Y:S02]  /*30f0*/  LOP3.LUT R40, R40, 0xbfffffff, RZ, 0xc0, !PT ;  /* 0xbfffffff28287812 */ /* 0x000fe400078ec0ff */
[----:B------:R-:W-:Y:S02]  /*3100*/  @!P6 SHF.L.U32 R5, R42, 0x1, RZ ;  /* 0x000000012a05e819 */ /* 0x000fe400000006ff */
[----:B------:R-:W-:Y:S01]  /*3110*/  @!P6 IADD3 R0, PT, PT, R43, R39, RZ ;  /* 0x000000272b00e210 */ /* 0x000fe20007ffe0ff */
[----:B------:R0:W-:Y:S01]  /*3120*/  STL.64 [R1+0x3c0], R8 ;  /* 0x0003c00801007387 */ /* 0x0001e20000100a00 */
[----:B------:R-:W-:Y:S02]  /*3130*/  @P2 LOP3.LUT R40, R40, 0x40000000, RZ, 0xfc, !PT ;  /* 0x4000000028282812 */ /* 0x000fe400078efcff */
[----:B------:R-:W-:Y:S01]  /*3140*/  @!P6 SHF.L.U64.HI R0, R42, 0x1, R0 ;  /* 0x000000012a00e819 */ /* 0x000fe20000010200 */
[----:B------:R1:W-:Y:S01]  /*3150*/  STL [R1+0x3b0], R9 ;  /* 0x0003b00901007387 */ /* 0x0003e20000100800 */
[----:B0-----:R-:W-:-:S04]  /*3160*/  @!P6 IADD3 R8, P2, PT, R5, R14, RZ ;  /* 0x0000000e0508e210 */ /* 0x001fc80007f5e0ff */
[----:B-1----:R-:W-:Y:S02]  /*3170*/  @!P6 IADD3.X R9, PT, PT, R0, R15, RZ, P2, !PT ;  /* 0x0000000f0009e210 */ /* 0x002fe400017fe4ff */
[----:B------:R-:W0:Y:S01]  /*3180*/  @!P6 LDC.64 R14, c[0x0][0x398] ;  /* 0x0000e600ff0eeb82 */ /* 0x000e220000000a00 */
[----:B------:R-:W-:Y:S02]  /*3190*/  MOV R38, R6 ;  /* 0x0000000600267202 */ /* 0x000fe40000000f00 */
[----:B------:R-:W-:Y:S02]  /*31a0*/  MOV R39, R7 ;  /* 0x0000000700277202 */ /* 0x000fe40000000f00 */
[----:B0-----:R-:W-:-:S04]  /*31b0*/  @!P6 IADD3 R6, P2, PT, R5, R14, RZ ;  /* 0x0000000e0506e210 */ /* 0x001fc80007f5e0ff */
[----:B------:R-:W-:Y:S01]  /*31c0*/  @!P6 IADD3.X R7, PT, PT, R0, R15, RZ, P2, !PT ;  /* 0x0000000f0007e210 */ /* 0x000fe200017fe4ff */
[----:B------:R-:W-:-:S06]  /*31d0*/  HFMA2 R0, -RZ, RZ, 0, 0 ;  /* 0x00000000ff007431 */ /* 0x000fcc00000001ff */
[----:B--2---:R0:W2:Y:S02]  /*31e0*/  @!P0 LDG.E R0, desc[UR10][R16.64] ;  /* 0x0000000a10008981 */ /* 0x0040a4000c1e1900 */
[----:B0-----:R-:W-:Y:S02]  /*31f0*/  PRMT R16, RZ, 0x7610, R16 ;  /* 0x00007610ff107816 */ /* 0x001fe40000000010 */
[----:B------:R-:W-:Y:S02]  /*3200*/  LOP3.LUT R40, R40, 0xdfffffff, RZ, 0xc0, !PT ;  /* 0xdfffffff28287812 */ /* 0x000fe400078ec0ff */
[----:B--2---:R-:W-:-:S05]  /*3210*/  @!P0 PRMT R16, R0, 0x7632, R16 ;  /* 0x0000763200108816 */ /* 0x004fca0000000010 */
[----:B------:R0:W-:Y:S02]  /*3220*/  STL.S16 [R1+0x188], R16 ;  /* 0x0001881001007387 */ /* 0x0001e40000100600 */
[----:B0-----:R-:W-:-:S06]  /*3230*/  MOV R16, RZ ;  /* 0x000000ff00107202 */ /* 0x001fcc0000000f00 */
[----:B------:R-:W2:Y:S01]  /*3240*/  @!P1 LDG.E R16, desc[UR10][R34.64] ;  /* 0x0000000a22109981 */ /* 0x000ea2000c1e1900 */
        /* <DEDUP_REMOVED lines=12> */
[----:B------:R-:W3:Y:S01]  /*3310*/  @!P4 LDG.E R19, desc[UR10][R30.64] ;  /* 0x0000000a1e13c981 */ /* 0x000ee2000c1e1900 */
[----:B------:R-:W-:Y:S02]  /*3320*/  PRMT R18, RZ, 0x7610, R18 ;  /* 0x00007610ff127816 */ /* 0x000fe40000000012 */
[----:B------:R-:W-:Y:S02]  /*3330*/  LOP3.LUT P3, RZ, R40, 0x400000, RZ, 0xc0, !PT ;  /* 0x0040000028ff7812 */ /* 0x000fe4000786c0ff */
[----:B------:R-:W-:Y:S01]  /*3340*/  MOV R14, RZ ;  /* 0x000000ff000e7202 */ /* 0x000fe20000000f00 */
[----:B------:R0:W-:Y:S05]  /*3350*/  STL [R1+0x4c8], R33 ;  /* 0x0004c82101007387 */ /* 0x0001ea0000100800 */
[----:B------:R-:W4:Y:S01]  /*3360*/  @!P0 LDG.E R14, desc[UR10][R36.64] ;  /* 0x0000000a240e8981 */ /* 0x000f22000c1e1900 */
[----:B0-----:R-:W-:-:S04]  /*3370*/  PRMT R33, RZ, 0x7610, R33 ;  /* 0x00007610ff217816 */ /* 0x001fc80000000021 */
[----:B------:R-:W-:-:S05]  /*3380*/  @!P0 PRMT R33, R0, 0x7610, R33 ;  /* 0x0000761000218816 */ /* 0x000fca0000000021 */
[----:B------:R0:W-:Y:S04]  /*3390*/  STL.S16 [R1+0x174], R33 ;  /* 0x0001742101007387 */ /* 0x0001e80000100600 */
[----:B0-----:R-:W2:Y:S01]  /*33a0*/  LDL.LU R33, [R1+0x4c8] ;  /* 0x0004c80001217983 */ /* 0x001ea20000300800 */
[----:B---3--:R-:W-:-:S05]  /*33b0*/  @!P4 PRMT R18, R19, 0x7632, R18 ;  /* 0x000076321312c816 */ /* 0x008fca0000000012 */
[----:B------:R0:W-:Y:S02]  /*33c0*/  STL.S16 [R1+0x238], R18 ;  /* 0x0002381201007387 */ /* 0x0001e40000100600 */
[----:B0-----:R-:W-:-:S06]  /*33d0*/  HFMA2 R18, -RZ, RZ, 0, 0 ;  /* 0x00000000ff127431 */ /* 0x001fcc00000001ff */
[----:B------:R0:W3:Y:S02]  /*33e0*/  @!P3 LDG.E R18, desc[UR10][R20.64] ;  /* 0x0000000a1412b981 */ /* 0x0000e4000c1e1900 */
[----:B0-----:R-:W-:-:S06]  /*33f0*/  MOV R21, RZ ;  /* 0x000000ff00157202 */ /* 0x001fcc0000000f00 */
[----:B------:R-:W3:Y:S01]  /*3400*/  @!P3 LDG.E R21, desc[UR10][R28.64] ;  /* 0x0000000a1c15b981 */ /* 0x000ee2000c1e1900 */
[----:B------:R-:W-:Y:S02]  /*3410*/  PRMT R15, RZ, 0x7610, R15 ;  /* 0x00007610ff0f7816 */ /* 0x000fe4000000000f */
[----:B------:R-:W-:Y:S02]  /*3420*/  PRMT R20, RZ, 0x7610, R20 ;  /* 0x00007610ff147816 */ /* 0x000fe40000000014 */
[----:B----4-:R-:W-:Y:S02]  /*3430*/  @!P0 PRMT R15, R14, 0x7610, R15 ;  /* 0x000076100e0f8816 */ /* 0x010fe4000000000f */
[----:B------:R-:W-:-:S03]  /*3440*/  LOP3.LUT P2, RZ, R40, 0x200000, RZ, 0xc0, !PT ;  /* 0x0020000028ff7812 */ /* 0x000fc6000784c0ff */
[----:B------:R0:W-:Y:S02]  /*3450*/  STL.S16 [R1+0x18c], R15 ;  /* 0x00018c0f01007387 */ /* 0x0001e40000100600 */
[----:B0-----:R-:W-:-:S06]  /*3460*/  HFMA2 R15, -RZ, RZ, 0, 0 ;  /* 0x00000000ff0f7431 */ /* 0x001fcc00000001ff */
[----:B--2---:R-:W2:Y:S01]  /*3470*/  @!P1 LDG.E R15, desc[UR10][R32.64] ;  /* 0x0000000a200f9981 */ /* 0x004ea2000c1e1900 */
[----:B---3--:R-:W-:-:S05]  /*3480*/  @!P3 PRMT R20, R21, 0x7632, R20 ;  /* 0x000076321514b816 */ /* 0x008fca0000000014 */
[----:B------:R0:W-:Y:S02]  /*3490*/  STL.S16 [R1+0x170], R20 ;  /* 0x0001701401007387 */ /* 0x0001e40000100600 */
[----:B0-----:R-:W-:-:S06]  /*34a0*/  HFMA2 R20, -RZ, RZ, 0, 0 ;  /* 0x00000000ff147431 */ /* 0x001fcc00000001ff */
[----:B------:R0:W3:Y:S01]  /*34b0*/  @!P2 LDG.E R20, desc[UR10][R12.64] ;  /* 0x0000000a0c14a981 */ /* 0x0000e2000c1e1900 */
[----:B------:R-:W-:Y:S02]  /*34c0*/  LOP3.LUT R40, R40, 0xfbffffff, RZ, 0xc0, !PT ;  /* 0xfbffffff28287812 */ /* 0x000fe400078ec0ff */
[----:B------:R-:W-:Y:S01]  /*34d0*/  PRMT R37, RZ, 0x7610, R37 ;  /* 0x00007610ff257816 */ /* 0x000fe20000000025 */
[----:B------:R1:W-:Y:S01]  /*34e0*/  STL.64 [R1+0x4b0], R42 ;  /* 0x0004b02a01007387 */ /* 0x0003e20000100a00 */
[----:B------:R-:W-:Y:S02]  /*34f0*/  PRMT R36, RZ, 0x7610, R36 ;  /* 0x00007610ff247816 */ /* 0x000fe40000000024 */
[----:B------:R-:W-:Y:S02]  /*3500*/  @P6 LOP3.LUT R40, R40, 0x4000000, RZ, 0xfc, !PT ;  /* 0x0400000028286812 */ /* 0x000fe400078efcff */
[----:B0-----:R-:W-:Y:S02]  /*3510*/  PRMT R13, RZ, 0x7610, R13 ;  /* 0x00007610ff0d7816 */ /* 0x001fe4000000000d */
[----:B--2---:R-:W-:-:S02]  /*3520*/  @!P1 PRMT R37, R15, 0x7632, R37 ;  /* 0x000076320f259816 */ /* 0x004fc40000000025 */
[----:B-1----:R-:W-:Y:S02]  /*3530*/  PRMT R42, RZ, 0x7610, R42 ;  /* 0x00007610ff2a7816 */ /* 0x002fe4000000002a */
[----:B------:R-:W-:Y:S02]  /*3540*/  @!P1 PRMT R36, R16, 0x7610, R36 ;  /* 0x0000761010249816 */ /* 0x000fe40000000024 */
[----:B------:R-:W-:Y:S02]  /*3550*/  @!P1 PRMT R42, R15, 0x7610, R42 ;  /* 0x000076100f2a9816 */ /* 0x000fe4000000002a */
[----:B------:R-:W-:Y:S02]  /*3560*/  LOP3.LUT P1, RZ, R40, 0x100000, RZ, 0xc0, !PT ;  /* 0x0010000028ff7812 */ /* 0x000fe4000782c0ff */
[----:B------:R-:W-:-:S06]  /*3570*/  MOV R12, RZ ;  /* 0x000000ff000c7202 */ /* 0x000fcc0000000f00 */
[----:B------:R0:W2:Y:S01]  /*3580*/  @!P2 LDG.E R12, desc[UR10][R22.64] ;  /* 0x0000000a160ca981 */ /* 0x0000a2000c1e1900 */
[----:B------:R-:W-:Y:S01]  /*3590*/  PRMT R35, RZ, 0x7610, R35 ;  /* 0x00007610ff237816 */ /* 0x000fe20000000023 */
[----:B0-----:R-:W-:Y:S01]  /*35a0*/  HFMA2 R22, -RZ, RZ, 0, 0 ;  /* 0x00000000ff167431 */ /* 0x001fe200000001ff */
[----:B------:R-:W-:-:S05]  /*35b0*/  PRMT R34, RZ, 0x7610, R34 ;  /* 0x00007610ff227816 */ /* 0x000fca0000000022 */
[----:B------:R0:W4:Y:S01]  /*35c0*/  @!P1 LDG.E R22, desc[UR10][R26.64] ;  /* 0x0000000a1a169981 */ /* 0x000122000c1e1900 */
[C---:B------:R-:W-:Y:S02]  /*35d0*/  @!P4 PRMT R35, R17.reuse, 0x7610, R35 ;  /* 0x000076101123c816 */ /* 0x040fe40000000023 */
[----:B------:R-:W-:-:S03]  /*35e0*/  @!P4 PRMT R34, R17, 0x7632, R34 ;  /* 0x000076321122c816 */ /* 0x000fc60000000022 */
[----:B------:R-:W-:Y:S04]  /*35f0*/  STL.S16 [R1+0x114], R35 ;  /* 0x0001142301007387 */ /* 0x000fe80000100600 */
[----:B------:R1:W-:Y:S04]  /*3600*/  STL.S16 [R1+0x194], R34 ;  /* 0x0001942201007387 */ /* 0x0003e80000100600 */
[----:B------:R-:W-:Y:S04]  /*3610*/  STL.S16 [R1+0x1ac], R37 ;  /* 0x0001ac2501007387 */ /* 0x000fe80000100600 */
[----:B-1----:R-:W2:Y:S04]  /*3620*/  LDL.LU.64 R34, [R1+0x130] ;  /* 0x0001300001227983 */ /* 0x002ea80000300a00 */
[----:B------:R1:W-:Y:S04]  /*3630*/  STL.S16 [R1+0x1a8], R36 ;  /* 0x0001a82401007387 */ /* 0x0003e80000100600 */
[----:B-1----:R-:W2:Y:S01]  /*3640*/  LDL.LU.64 R36, [R1+0x138] ;  /* 0x0001380001247983 */ /* 0x002ea20000300a00 */
[----:B------:R-:W-:-:S02]  /*3650*/  PRMT R31, RZ, 0x7610, R31 ;  /* 0x00007610ff1f7816 */ /* 0x000fc4000000001f */
[----:B------:R-:W-:Y:S02]  /*3660*/  PRMT R30, RZ, 0x7610, R30 ;  /* 0x00007610ff1e7816 */ /* 0x000fe4000000001e */
[----:B------:R-:W-:Y:S02]  /*3670*/  @!P3 PRMT R31, R18, 0x7632, R31 ;  /* 0x00007632121fb816 */ /* 0x000fe4000000001f */
[----:B------:R-:W-:Y:S02]  /*3680*/  @!P3 PRMT R30, R21, 0x7610, R30 ;  /* 0x00007610151eb816 */ /* 0x000fe4000000001e */
[----:B------:R-:W-:Y:S02]  /*3690*/  PRMT R33, RZ, 0x7610, R33 ;  /* 0x00007610ff217816 */ /* 0x000fe40000000021 */
[----:B------:R-:W-:Y:S01]  /*36a0*/  PRMT R32, RZ, 0x7610, R32 ;  /* 0x00007610ff207816 */ /* 0x000fe20000000020 */
[----:B------:R-:W-:Y:S01]  /*36b0*/  STL.S16 [R1+0x168], R31 ;  /* 0x0001681f01007387 */ /* 0x000fe20000100600 */
[----:B------:R-:W-:-:S03]  /*36c0*/  @!P4 PRMT R33, R19, 0x7610, R33 ;  /* 0x000076101321c816 */ /* 0x000fc60000000021 */
[----:B------:R1:W-:Y:S01]  /*36d0*/  STL.S16 [R1+0x16c], R30 ;  /* 0x00016c1e01007387 */ /* 0x0003e20000100600 */
[----:B------:R-:W-:-:S03]  /*36e0*/  @!P3 PRMT R32, R18, 0x7610, R32 ;  /* 0x000076101220b816 */ /* 0x000fc60000000020 */
[----:B------:R-:W-:Y:S04]  /*36f0*/  STL.S16 [R1+0x1f4], R33 ;  /* 0x0001f42101007387 */ /* 0x000fe80000100600 */
[----:B-1----:R-:W2:Y:S04]  /*3700*/  LDL.LU.64 R30, [R1+0x308] ;  /* 0x00030800011e7983 */ /* 0x002ea80000300a00 */
[----:B------:R1:W-:Y:S04]  /*3710*/  STL.S16 [R1+0x164], R32 ;  /* 0x0001642001007387 */ /* 0x0003e80000100600 */
[----:B-1----:R-:W2:Y:S01]  /*3720*/  LDL.LU.64 R32, [R1+0x300] ;  /* 0x0003000001207983 */ /* 0x002ea20000300a00 */
[----:B---3--:R-:W-:-:S05]  /*3730*/  @!P2 PRMT R13, R20, 0x7632, R13 ;  /* 0x00007632140da816 */ /* 0x008fca000000000d */
[----:B------:R1:W-:Y:S02]  /*3740*/  STL.S16 [R1+0x158], R13 ;  /* 0x0001580d01007387 */ /* 0x0003e40000100600 */
[----:B-1----:R-:W-:-:S06]  /*3750*/  MOV R13, RZ ;  /* 0x000000ff000d7202 */ /* 0x002fcc0000000f00 */
[----:B------:R1:W3:Y:S01]  /*3760*/  @!P1 LDG.E R13, desc[UR10][R24.64] ;  /* 0x0000000a180d9981 */ /* 0x0002e2000c1e1900 */
[----:B0-----:R-:W-:Y:S02]  /*3770*/  PRMT R27, RZ, 0x7610, R27 ;  /* 0x00007610ff1b7816 */ /* 0x001fe4000000001b */
[----:B------:R-:W-:Y:S02]  /*3780*/  PRMT R26, RZ, 0x7610, R26 ;  /* 0x00007610ff1a7816 */ /* 0x000fe4000000001a */
[----:B------:R-:W-:Y:S02]  /*3790*/  LOP3.LUT P5, RZ, R40, 0x40000, RZ, 0xc0, !PT ;  /* 0x0004000028ff7812 */ /* 0x000fe400078ac0ff */
[----:B------:R-:W-:Y:S02]  /*37a0*/  PRMT R29, RZ, 0x7610, R29 ;  /* 0x00007610ff1d7816 */ /* 0x000fe4000000001d */
[----:B------:R-:W-:Y:S02]  /*37b0*/  PRMT R28, RZ, 0x7610, R28 ;  /* 0x00007610ff1c7816 */ /* 0x000fe4000000001c */
[----:B------:R-:W-:-:S02]  /*37c0*/  @!P2 PRMT R29, R20, 0x7610, R29 ;  /* 0x00007610141da816 */ /* 0x000fc4000000001d */
[C---:B----4-:R-:W-:Y:S02]  /*37d0*/  @!P1 PRMT R27, R22.reuse, 0x7632, R27 ;  /* 0x00007632161b9816 */ /* 0x050fe4000000001b */
[----:B------:R-:W-:-:S03]  /*37e0*/  @!P1 PRMT R28, R22, 0x7610, R28 ;  /* 0x00007610161c9816 */ /* 0x000fc6000000001c */
[----:B------:R-:W-:Y:S04]  /*37f0*/  STL.S16 [R1+0x2c4], R27 ;  /* 0x0002c41b01007387 */ /* 0x000fe80000100600 */
[----:B------:R-:W-:Y:S04]  /*3800*/  STL.S16 [R1+0x154], R29 ;  /* 0x0001541d01007387 */ /* 0x000fe80000100600 */
[----:B------:R0:W-:Y:S01]  /*3810*/  STL.S16 [R1+0x150], R28 ;  /* 0x0001501c01007387 */ /* 0x0001e20000100600 */
[----:B-1----:R-:W-:-:S03]  /*3820*/  PRMT R24, RZ, 0x7610, R24 ;  /* 0x00007610ff187816 */ /* 0x002fc60000000018 */
[----:B------:R1:W-:Y:S01]  /*3830*/  STL.64 [R1+0x3c8], R8 ;  /* 0x0003c80801007387 */ /* 0x0003e20000100a00 */
[----:B0-----:R-:W-:Y:S02]  /*3840*/  CS2R R28, SRZ ;  /* 0x00000000001c7805 */ /* 0x001fe4000001ff00 */
[----:B------:R-:W-:Y:S02]  /*3850*/  LOP3.LUT P3, RZ, R40, 0x80000, RZ, 0xc0, !PT ;  /* 0x0008000028ff7812 */ /* 0x000fe4000786c0ff */
[----:B-1----:R-:W-:Y:S02]  /*3860*/  PRMT R9, RZ, 0x7610, R9 ;  /* 0x00007610ff097816 */ /* 0x002fe40000000009 */
[----:B------:R-:W-:Y:S01]  /*3870*/  PRMT R8, RZ, 0x7610, R8 ;  /* 0x00007610ff087816 */ /* 0x000fe20000000008 */
[----:B--2---:R-:W2:Y:S01]  /*3880*/  @!P5 LDG.E R28, desc[UR10][R36.64] ;  /* 0x0000000a241cd981 */ /* 0x004ea2000c1e1900 */
[C---:B------:R-:W-:Y:S02]  /*3890*/  @!P2 PRMT R9, R12.reuse, 0x7610, R9 ;  /* 0x000076100c09a816 */ /* 0x040fe40000000009 */
[----:B------:R-:W-:Y:S01]  /*38a0*/  @!P2 PRMT R8, R12, 0x7632, R8 ;  /* 0x000076320c08a816 */ /* 0x000fe20000000008 */
[----:B------:R-:W4:Y:S04]  /*38b0*/  LDL.LU.64 R36, [R1+0x2b8] ;  /* 0x0002b80001247983 */ /* 0x000f280000300a00 */
[----:B------:R0:W-:Y:S04]  /*38c0*/  STL.S16 [R1+0x160], R8 ;  /* 0x0001600801007387 */ /* 0x0001e80000100600 */
[----:B------:R1:W-:Y:S01]  /*38d0*/  STL.S16 [R1+0x15c], R9 ;  /* 0x00015c0901007387 */ /* 0x0003e20000100600 */
[----:B------:R-:W-:-:S02]  /*38e0*/  PRMT R43, RZ, 0x7610, R43 ;  /* 0x00007610ff2b7816 */ /* 0x000fc4000000002b */
[----:B0-----:R-:W-:Y:S02]  /*38f0*/  MOV R8, R38 ;  /* 0x0000002600087202 */ /* 0x001fe40000000f00 */
[----:B-1----:R-:W-:Y:S02]  /*3900*/  MOV R9, R39 ;  /* 0x0000002700097202 */ /* 0x002fe40000000f00 */
[----:B------:R-:W4:Y:S01]  /*3910*/  LDL.LU.64 R38, [R1+0x140] ;  /* 0x0001400001267983 */ /* 0x000f220000300a00 */
[----:B------:R-:W-:Y:S02]  /*3920*/  @!P0 PRMT R43, R14, 0x7632, R43 ;  /* 0x000076320e2b8816 */ /* 0x000fe4000000002b */
[----:B------:R-:W-:-:S13]  /*3930*/  LOP3.LUT P0, RZ, R40, 0x20000, RZ, 0xc0, !PT ;  /* 0x0002000028ff7812 */ /* 0x000fda000780c0ff */
[----:B------:R0:W4:Y:S02]  /*3940*/  @!P0 LDG.E R29, desc[UR10][R30.64] ;  /* 0x0000000a1e1d8981 */ /* 0x000124000c1e1900 */
[----:B0-----:R-:W-:-:S06]  /*3950*/  CS2R R30, SRZ ;  /* 0x00000000001e7805 */ /* 0x001fcc000001ff00 */
[----:B------:R0:W4:Y:S04]  /*3960*/  @!P0 LDG.E R30, desc[UR10][R32.64] ;  /* 0x0000000a201e8981 */ /* 0x000128000c1e1900 */
[----:B------:R-:W-:Y:S04]  /*3970*/  STL.S16 [R1+0x190], R43 ;  /* 0x0001902b01007387 */ /* 0x000fe80000100600 */
[----:B------:R1:W-:Y:S04]  /*3980*/  STL.S16 [R1+0x118], R42 ;  /* 0x0001182a01007387 */ /* 0x0003e80000100600 */
[----:B-1----:R-:W4:Y:S01]  /*3990*/  LDL.LU.64 R42, [R1+0x2f8] ;  /* 0x0002f800012a7983 */ /* 0x002f220000300a00 */
[----:B---3--:R-:W-:-:S05]  /*39a0*/  @!P1 PRMT R26, R13, 0x7610, R26 ;  /* 0x000076100d1a9816 */ /* 0x008fca000000001a */
[----:B------:R1:W-:Y:S02]  /*39b0*/  STL.S16 [R1+0x2c0], R26 ;  /* 0x0002c01a01007387 */ /* 0x0003e40000100600 */
[----:B-1----:R-:W-:-:S06]  /*39c0*/  CS2R R26, SRZ ;  /* 0x00000000001a7805 */ /* 0x002fcc000001ff00 */
[----:B------:R-:W3:Y:S01]  /*39d0*/  @!P5 LDG.E R27, desc[UR10][R34.64] ;  /* 0x0000000a221bd981 */ /* 0x000ee2000c1e1900 */
[----:B------:R-:W-:-:S03]  /*39e0*/  @!P1 PRMT R24, R13, 0x7632, R24 ;  /* 0x000076320d189816 */ /* 0x000fc60000000018 */
[----:B------:R-:W3:Y:S04]  /*39f0*/  @!P3 LDG.E R26, desc[UR10][R2.64] ;  /* 0x0000000a021ab981 */ /* 0x000ee8000c1e1900 */
[----:B------:R-:W3:Y:S04]  /*3a00*/  LDL.LU.64 R34, [R1+0x2e8] ;  /* 0x0002e80001227983 */ /* 0x000ee80000300a00 */
[----:B------:R1:W-:Y:S02]  /*3a10*/  STL.S16 [R1+0x2f4], R24 ;  /* 0x0002f41801007387 */ /* 0x0003e40000100600 */
[----:B-1----:R-:W-:-:S06]  /*3a20*/  HFMA2 R24, -RZ, RZ, 0, 0 ;  /* 0x00000000ff187431 */ /* 0x002fcc00000001ff */
[----:B------:R1:W3:Y:S01]  /*3a30*/  @!P3 LDG.E R24, desc[UR10][R10.64] ;  /* 0x0000000a0a18b981 */ /* 0x0002e2000c1e1900 */
[C---:B------:R-:W-:Y:S02]  /*3a40*/  LOP3.LUT P1, RZ, R40.reuse, 0x8000, RZ, 0xc0, !PT ;  /* 0x0000800028ff7812 */ /* 0x040fe4000782c0ff */
[----:B0-----:R-:W-:Y:S02]  /*3a50*/  CS2R R32, SRZ ;  /* 0x0000000000207805 */ /* 0x001fe4000001ff00 */
[C---:B------:R-:W-:Y:S02]  /*3a60*/  LOP3.LUT P2, RZ, R40.reuse, 0x4000, RZ, 0xc0, !PT ;  /* 0x0000400028ff7812 */ /* 0x040fe4000784c0ff */
[----:B------:R-:W-:Y:S01]  /*3a70*/  LOP3.LUT P6, RZ, R40, 0x10000, RZ, 0xc0, !PT ;  /* 0x0001000028ff7812 */ /* 0x000fe200078cc0ff */
[----:B------:R-:W-:Y:S04]  /*3a80*/  STL [R1+0x498], R14 ;  /* 0x0004980e01007387 */ /* 0x000fe80000100800 */
[----:B------:R-:W-:Y:S04]  /*3a90*/  STL [R1+0x49c], R15 ;  /* 0x00049c0f01007387 */ /* 0x000fe80000100800 */
[----:B------:R0:W-:Y:S04]  /*3aa0*/  STL.64 [R1+0x4a0], R14 ;  /* 0x0004a00e01007387 */ /* 0x0001e80000100a00 */
[----:B------:R2:W-:Y:S04]  /*3ab0*/  STL [R1+0x4bc], R14 ;  /* 0x0004bc0e01007387 */ /* 0x0005e80000100800 */
[----:B------:R-:W-:Y:S04]  /*3ac0*/  STL [R1+0x474], R17 ;  /* 0x0004741101007387 */ /* 0x000fe80000100800 */
[----:B------:R1:W-:Y:S01]  /*3ad0*/  STL.64 [R1+0x478], R16 ;  /* 0x0004781001007387 */ /* 0x0003e20000100a00 */
[----:B0-----:R-:W-:-:S02]  /*3ae0*/  PRMT R15, RZ, 0x7610, R15 ;  /* 0x00007610ff0f7816 */ /* 0x001fc4000000000f */
[----:B--2---:R-:W-:Y:S01]  /*3af0*/  PRMT R14, RZ, 0x7610, R14 ;  /* 0x00007610ff0e7816 */ /* 0x004fe2000000000e */
[----:B------:R0:W-:Y:S03]  /*3b00*/  STL [R1+0x4a8], R16 ;  /* 0x0004a81001007387 */ /* 0x0001e60000100800 */
[----:B------:R-:W-:Y:S02]  /*3b10*/  @!P5 PRMT R14, R28, 0x7610, R14 ;  /* 0x000076101c0ed816 */ /* 0x000fe4000000000e */
[----:B-1----:R-:W-:Y:S01]  /*3b20*/  PRMT R17, RZ, 0x7610, R17 ;  /* 0x00007610ff117816 */ /* 0x002fe20000000011 */
[----:B----4-:R-:W2:Y:S01]  /*3b30*/  @!P6 LDG.E R32, desc[UR10][R38.64] ;  /* 0x0000000a2620e981 */ /* 0x010ea2000c1e1900 */
[----:B0-----:R-:W-:-:S03]  /*3b40*/  PRMT R16, RZ, 0x7610, R16 ;  /* 0x00007610ff107816 */ /* 0x001fc60000000010 */
[----:B------:R-:W-:Y:S04]  /*3b50*/  STL.S16 [R1+0x2f8], R14 ;  /* 0x0002f80e01007387 */ /* 0x000fe80000100600 */
[----:B------:R-:W4:Y:S01]  /*3b60*/  LDL.LU.64 R38, [R1+0x2d0] ;  /* 0x0002d00001267983 */ /* 0x000f220000300a00 */
[----:B------:R-:W-:Y:S02]  /*3b70*/  PRMT R11, RZ, 0x7610, R11 ;  /* 0x00007610ff0b7816 */ /* 0x000fe4000000000b */
[----:B------:R-:W-:Y:S01]  /*3b80*/  PRMT R10, RZ, 0x7610, R10 ;  /* 0x00007610ff0a7816 */ /* 0x000fe2000000000a */
[----:B------:R-:W-:Y:S01]  /*3b90*/  STL [R1+0x3a8], R4 ;  /* 0x0003a80401007387 */ /* 0x000fe20000100800 */
[----:B------:R-:W-:-:S03]  /*3ba0*/  PRMT R5, RZ, 0x7610, R5 ;  /* 0x00007610ff057816 */ /* 0x000fc60000000005 */
        /* <DEDUP_REMOVED lines=22> */
[----:B------:R-:W-:-:S03]  /*3d10*/  @!P0 PRMT R5, R29, 0x7632, R5 ;  /* 0x000076321d058816 */ /* 0x000fc60000000005 */
[----:B------:R-:W2:Y:S01]  /*3d20*/  @!P6 LDG.E R31, desc[UR10][R42.64] ;  /* 0x0000000a2a1fe981 */ /* 0x000ea2000c1e1900 */
[----:B0-----:R-:W-:-:S04]  /*3d30*/  PRMT R4, RZ, 0x7610, R4 ;  /* 0x00007610ff047816 */ /* 0x001fc80000000004 */
[----:B------:R-:W-:Y:S01]  /*3d40*/  @!P0 PRMT R4, R30, 0x7610, R4 ;  /* 0x000076101e048816 */ /* 0x000fe20000000004 */
[----:B------:R-:W-:Y:S04]  /*3d50*/  STL.S16 [R1+0x2b8], R5 ;  /* 0x0002b80501007387 */ /* 0x000fe80000100600 */
[----:B------:R0:W-:Y:S04]  /*3d60*/  STL.S16 [R1+0x2bc], R4 ;  /* 0x0002bc0401007387 */ /* 0x0001e80000100600 */
[----:B------:R-:W2:Y:S04]  /*3d70*/  LDL.LU.64 R42, [R1+0x2c8] ;  /* 0x0002c800012a7983 */ /* 0x000ea80000300a00 */
[----:B0-----:R-:W2:Y:S04]  /*3d80*/  LDL.LU.64 R4, [R1+0x2b0] ;  /* 0x0002b00001047983 */ /* 0x001ea80000300a00 */
[----:B---3--:R0:W3:Y:S02]  /*3d90*/  @!P1 LDG.E R33, desc[UR10][R34.64] ;  /* 0x0000000a22219981 */ /* 0x0080e4000c1e1900 */
[----:B0-----:R-:W-:-:S06]  /*3da0*/  CS2R R34, SRZ ;  /* 0x0000000000227805 */ /* 0x001fcc000001ff00 */
[----:B------:R0:W3:Y:S02]  /*3db0*/  @!P2 LDG.E R35, desc[UR10][R36.64] ;  /* 0x0000000a2423a981 */ /* 0x0000e4000c1e1900 */
[----:B0-----:R-:W-:-:S06]  /*3dc0*/  CS2R R36, SRZ ;  /* 0x0000000000247805 */ /* 0x001fcc000001ff00 */
[----:B------:R-:W3:Y:S01]  /*3dd0*/  @!P2 LDG.E R36, desc[UR10][R44.64] ;  /* 0x0000000a2c24a981 */ /* 0x000ee2000c1e1900 */
[C---:B------:R-:W-:Y:S02]  /*3de0*/  @!P5 PRMT R15, R27.reuse, 0x7632, R15 ;  /* 0x000076321b0fd816 */ /* 0x040fe4000000000f */
[----:B------:R-:W-:Y:S01]  /*3df0*/  @!P3 PRMT R17, R24, 0x7632, R17 ;  /* 0x000076321811b816 */ /* 0x000fe20000000011 */
[----:B------:R-:W3:Y:S01]  /*3e00*/  LDL.LU.64 R44, [R1+0x4c0] ;  /* 0x0004c000012c7983 */ /* 0x000ee20000300a00 */
[----:B------:R-:W-:-:S03]  /*3e10*/  @!P5 PRMT R16, R27, 0x7610, R16 ;  /* 0x000076101b10d816 */ /* 0x000fc60000000010 */
[----:B------:R0:W-:Y:S04]  /*3e20*/  STL.S16 [R1+0x144], R15 ;  /* 0x0001440f01007387 */ /* 0x0001e80000100600 */
[----:B------:R-:W-:Y:S04]  /*3e30*/  STL.S16 [R1+0x13c], R17 ;  /* 0x00013c1101007387 */ /* 0x000fe80000100600 */
[----:B------:R1:W-:Y:S04]  /*3e40*/  STL.S16 [R1+0x134], R16 ;  /* 0x0001341001007387 */ /* 0x0003e80000100600 */
[----:B0-----:R-:W3:Y:S04]  /*3e50*/  LDL.LU.64 R14, [R1+0x148] ;  /* 0x00014800010e7983 */ /* 0x001ee80000300a00 */
[----:B-1----:R-:W3:Y:S01]  /*3e60*/  LDL.LU.64 R16, [R1+0x288] ;  /* 0x0002880001107983 */ /* 0x002ee20000300a00 */
[----:B------:R-:W-:-:S02]  /*3e70*/  @!P3 PRMT R11, R26, 0x7610, R11 ;  /* 0x000076101a0bb816 */ /* 0x000fc4000000000b */
[----:B------:R-:W-:-:S03]  /*3e80*/  @!P3 PRMT R10, R26, 0x7632, R10 ;  /* 0x000076321a0ab816 */ /* 0x000fc6000000000a */
[----:B------:R-:W-:Y:S04]  /*3e90*/  STL.S16 [R1+0x2f0], R11 ;  /* 0x0002f00b01007387 */ /* 0x000fe80000100600 */
[----:B------:R0:W-:Y:S04]  /*3ea0*/  STL.S16 [R1+0x310], R10 ;  /* 0x0003100a01007387 */ /* 0x0001e80000100600 */
[----:B0-----:R-:W3:Y:S04]  /*3eb0*/  LDL.LU.64 R10, [R1+0x2e0] ;  /* 0x0002e000010a7983 */ /* 0x001ee80000300a00 */
[----:B------:R0:W-:Y:S01]  /*3ec0*/  STL.64 [R1+0x480], R18 ;  /* 0x0004801201007387 */ /* 0x0001e20000100a00 */
[----:B------:R-:W-:-:S02]  /*3ed0*/  PRMT R2, RZ, 0x7610, R2 ;  /* 0x00007610ff027816 */ /* 0x000fc40000000002 */
[----:B0-----:R-:W-:-:S04]  /*3ee0*/  PRMT R19, RZ, 0x7610, R19 ;  /* 0x00007610ff137816 */ /* 0x001fc80000000013 */
[----:B------:R-:W-:Y:S02]  /*3ef0*/  @!P3 PRMT R19, R24, 0x7610, R19 ;  /* 0x000076101813b816 */ /* 0x000fe40000000013 */
[C---:B------:R-:W-:Y:S02]  /*3f00*/  LOP3.LUT P3, RZ, R40.reuse, 0x2000, RZ, 0xc0, !PT ;  /* 0x0000200028ff7812 */ /* 0x040fe4000786c0ff */
[----:B------:R-:W-:Y:S02]  /*3f10*/  LOP3.LUT P4, RZ, R40, 0x1000, RZ, 0xc0, !PT ;  /* 0x0000100028ff7812 */ /* 0x000fe4000788c0ff */
[----:B------:R-:W-:-:S05]  /*3f20*/  @!P0 PRMT R2, R30, 0x7632, R2 ;  /* 0x000076321e028816 */ /* 0x000fca0000000002 */
[----:B------:R0:W-:Y:S04]  /*3f30*/  STL.S16 [R1+0x2d8], R2 ;  /* 0x0002d80201007387 */ /* 0x0001e80000100600 */
[----:B----4-:R1:W4:Y:S01]  /*3f40*/  @!P3 LDG.E R37, desc[UR10][R38.64] ;  /* 0x0000000a2625b981 */ /* 0x010322000c1e1900 */
[----:B0-----:R-:W-:Y:S02]  /*3f50*/  MOV R2, RZ ;  /* 0x000000ff00027202 */ /* 0x001fe40000000f00 */
[----:B-1----:R-:W-:Y:S01]  /*3f60*/  CS2R R38, SRZ ;  /* 0x0000000000267805 */ /* 0x002fe2000001ff00 */
[----:B------:R-:W-:Y:S01]  /*3f70*/  STL.64 [R1+0x3d8], R6 ;  /* 0x0003d80601007387 */ /* 0x000fe20000100a00 */
[----:B------:R-:W-:-:S03]  /*3f80*/  PRMT R3, RZ, 0x7610, R3 ;  /* 0x00007610ff037816 */ /* 0x000fc60000000003 */
[----:B------:R0:W-:Y:S02]  /*3f90*/  STL.64 [R1+0x468], R6 ;  /* 0x0004680601007387 */ /* 0x0001e40000100a00 */
[----:B0-----:R-:W-:-:S04]  /*3fa0*/  PRMT R7, RZ, 0x7610, R7 ;  /* 0x00007610ff077816 */ /* 0x001fc80000000007 */
[----:B------:R-:W-:Y:S02]  /*3fb0*/  @!P5 PRMT R7, R28, 0x7632, R7 ;  /* 0x000076321c07d816 */ /* 0x000fe40000000007 */
[----:B------:R-:W-:Y:S01]  /*3fc0*/  LOP3.LUT P5, RZ, R40, 0x800, RZ, 0xc0, !PT ;  /* 0x0000080028ff7812 */ /* 0x000fe200078ac0ff */
[----:B--2---:R-:W2:Y:S04]  /*3fd0*/  @!P3 LDG.E R38, desc[UR10][R42.64] ;  /* 0x0000000a2a26b981 */ /* 0x004ea8000c1e1900 */
[----:B------:R-:W4:Y:S01]  /*3fe0*/  LDL.LU.64 R42, [R1+0x248] ;  /* 0x00024800012a7983 */ /* 0x000f220000300a00 */
[----:B---3--:R-:W-:-:S04]  /*3ff0*/  LOP3.LUT R45, R45, 0xfffffff7, RZ, 0xc0, !PT ;  /* 0xfffffff72d2d7812 */ /* 0x008fc800078ec0ff */
[----:B------:R-:W-:-:S04]  /*4000*/  @P3 LOP3.LUT R45, R45, 0x8, RZ, 0xfc, !PT ;  /* 0x000000082d2d3812 */ /* 0x000fc800078efcff */
[----:B------:R-:W-:-:S04]  /*4010*/  LOP3.LUT R45, R45, 0xfffffffb, RZ, 0xc0, !PT ;  /* 0xfffffffb2d2d7812 */ /* 0x000fc800078ec0ff */
[----:B------:R-:W-:Y:S01]  /*4020*/  @P4 LOP3.LUT R45, R45, 0x4, RZ, 0xfc, !PT ;  /* 0x000000042d2d4812 */ /* 0x000fe200078efcff */
[----:B------:R0:W3:Y:S04]  /*4030*/  @!P4 LDG.E R39, desc[UR10][R14.64] ;  /* 0x0000000a0e27c981 */ /* 0x0000e8000c1e1900 */
[----:B------:R-:W3:Y:S01]  /*4040*/  @!P4 LDG.E R2, desc[UR10][R16.64] ;  /* 0x0000000a1002c981 */ /* 0x000ee2000c1e1900 */
[----:B------:R-:W-:-:S03]  /*4050*/  LOP3.LUT P4, RZ, R40, 0x10000, RZ, 0xc0, !PT ;  /* 0x0001000028ff7812 */ /* 0x000fc6000788c0ff */
[----:B------:R-:W0:Y:S01]  /*4060*/  LDL.LU R14, [R1+0x4bc] ;  /* 0x0004bc00010e7983 */ /* 0x000e220000300800 */
[----:B------:R-:W-:Y:S02]  /*4070*/  PRMT R44, RZ, 0x7610, R44 ;  /* 0x00007610ff2c7816 */ /* 0x000fe4000000002c */
[----:B------:R-:W-:Y:S01]  /*4080*/  LOP3.LUT P6, RZ, R40, 0x400, RZ, 0xc0, !PT ;  /* 0x0000040028ff7812 */ /* 0x000fe200078cc0ff */
[----:B------:R-:W-:Y:S04]  /*4090*/  STL [R1+0x494], R0 ;  /* 0x0004940001007387 */ /* 0x000fe80000100800 */
[----:B------:R-:W2:Y:S02]  /*40a0*/  LDL.LU.64 R16, [R1+0x298] ;  /* 0x0002980001107983 */ /* 0x000ea40000300a00 */
[----:B------:R-:W-:-:S05]  /*40b0*/  @!P4 PRMT R3, R32, 0x7632, R3 ;  /* 0x000076322003c816 */ /* 0x000fca0000000003 */
[----:B------:R1:W-:Y:S04]  /*40c0*/  STL.S16 [R1+0x2cc], R3 ;  /* 0x0002cc0301007387 */ /* 0x0003e80000100600 */
[----:B------:R-:W3:Y:S01]  /*40d0*/  @!P1 LDG.E R34, desc[UR10][R10.64] ;  /* 0x0000000a0a229981 */ /* 0x000ee2000c1e1900 */
[----:B-1----:R-:W-:-:S03]  /*40e0*/  HFMA2 R3, -RZ, RZ, 0, 0 ;  /* 0x00000000ff037431 */ /* 0x002fc600000001ff */
[----:B------:R-:W4:Y:S04]  /*40f0*/  LDL.LU.64 R10, [R1+0x2a8] ;  /* 0x0002a800010a7983 */ /* 0x000f280000300a00 */
[----:B------:R-:W2:Y:S04]  /*4100*/  @!P5 LDG.E R3, desc[UR10][R4.64] ;  /* 0x0000000a0403d981 */ /* 0x000ea8000c1e1900 */
[----:B------:R-:W3:Y:S01]  /*4110*/  LDL.LU R4, [R1+0x4b8] ;  /* 0x0004b80001047983 */ /* 0x000ee20000300800 */
[----:B------:R-:W-:Y:S02]  /*4120*/  @!P4 PRMT R44, R32, 0x7610, R44 ;  /* 0x00007610202cc816 */ /* 0x000fe4000000002c */
[----:B------:R-:W-:-:S03]  /*4130*/  PRMT R0, RZ, 0x7610, R0 ;  /* 0x00007610ff007816 */ /* 0x000fc60000000000 */
[----:B------:R1:W-:Y:S01]  /*4140*/  STL.S16 [R1+0x2c8], R44 ;  /* 0x0002c82c01007387 */ /* 0x0003e20000100600 */
[----:B------:R-:W-:Y:S02]  /*4150*/  @!P2 PRMT R0, R36, 0x7632, R0 ;  /* 0x000076322400a816 */ /* 0x000fe40000000000 */
[----:B-1----:R-:W-:-:S03]  /*4160*/  MOV R44, RZ ;  /* 0x000000ff002c7202 */ /* 0x002fc60000000f00 */
[----:B------:R1:W-:Y:S04]  /*4170*/  STL.S16 [R1+0x29c], R0 ;  /* 0x00029c0001007387 */ /* 0x0003e80000100600 */
[----:B-1----:R-:W2:Y:S01]  /*4180*/  LDL.LU R0, [R1+0x494] ;  /* 0x0004940001007983 */ /* 0x002ea20000300800 */
[----:B0-----:R-:W-:-:S04]  /*4190*/  PRMT R14, RZ, 0x7610, R14 ;  /* 0x00007610ff0e7816 */ /* 0x001fc8000000000e */
[----:B------:R-:W-:-:S05]  /*41a0*/  @!P4 PRMT R14, R31, 0x7610, R14 ;  /* 0x000076101f0ec816 */ /* 0x000fca000000000e */
[----:B------:R0:W-:Y:S04]  /*41b0*/  STL.S16 [R1+0x14c], R14 ;  /* 0x00014c0e01007387 */ /* 0x0001e80000100600 */
[----:B0-----:R-:W2:Y:S04]  /*41c0*/  LDL.LU.64 R14, [R1+0x268] ;  /* 0x00026800010e7983 */ /* 0x001ea80000300a00 */
[----:B----4-:R0:W4:Y:S02]  /*41d0*/  @!P5 LDG.E R44, desc[UR10][R10.64] ;  /* 0x0000000a0a2cd981 */ /* 0x010124000c1e1900 */
[----:B0-----:R-:W-:-:S02]  /*41e0*/  CS2R R10, SRZ ;  /* 0x00000000000a7805 */ /* 0x001fc4000001ff00 */
[----:B---3--:R-:W-:-:S04]  /*41f0*/  PRMT R4, RZ, 0x7610, R4 ;  /* 0x00007610ff047816 */ /* 0x008fc80000000004 */
[----:B------:R0:W3:Y:S01]  /*4200*/  @!P6 LDG.E R10, desc[UR10][R42.64] ;  /* 0x0000000a2a0ae981 */ /* 0x0000e2000c1e1900 */
[----:B------:R-:W-:-:S05]  /*4210*/  @!P1 PRMT R4, R33, 0x7610, R4 ;  /* 0x0000761021049816 */ /* 0x000fca0000000004 */
[----:B------:R1:W-:Y:S04]  /*4220*/  STL.S16 [R1+0x148], R4 ;  /* 0x0001480401007387 */ /* 0x0003e80000100600 */
[----:B------:R-:W0:Y:S04]  /*4230*/  LDL.LU.64 R42, [R1+0x4b0] ;  /* 0x0004b000012a7983 */ /* 0x000e280000300a00 */
[----:B-1----:R-:W4:Y:S01]  /*4240*/  LDL.LU.64 R4, [R1+0x290] ;  /* 0x0002900001047983 */ /* 0x002f220000300a00 */
[----:B------:R-:W-:-:S03]  /*4250*/  PRMT R41, RZ, 0x7610, R41 ;  /* 0x00007610ff297816 */ /* 0x000fc60000000029 */
[----:B------:R-:W-:Y:S04]  /*4260*/  STL [R1+0x428], R6 ;  /* 0x0004280601007387 */ /* 0x000fe80000100800 */
[----:B------:R1:W-:Y:S01]  /*4270*/  STL [R1+0x48c], R6 ;  /* 0x00048c0601007387 */ /* 0x0003e20000100800 */
[----:B------:R-:W-:Y:S02]  /*4280*/  @!P1 PRMT R41, R34, 0x7632, R41 ;  /* 0x0000763222299816 */ /* 0x000fe40000000029 */
[----:B-1----:R-:W-:-:S04]  /*4290*/  PRMT R6, RZ, 0x7610, R6 ;  /* 0x00007610ff067816 */ /* 0x002fc80000000006 */
[----:B------:R-:W-:Y:S02]  /*42a0*/  @!P0 PRMT R6, R29, 0x7610, R6 ;  /* 0x000076101d068816 */ /* 0x000fe40000000006 */
[----:B------:R-:W-:Y:S01]  /*42b0*/  LOP3.LUT P0, RZ, R40, 0x200, RZ, 0xc0, !PT ;  /* 0x0000020028ff7812 */ /* 0x000fe2000780c0ff */
[----:B------:R-:W-:Y:S04]  /*42c0*/  STL.S16 [R1+0x2fc], R7 ;  /* 0x0002fc0701007387 */ /* 0x000fe80000100600 */
[----:B------:R1:W-:Y:S04]  /*42d0*/  STL.S16 [R1+0x140], R6 ;  /* 0x0001400601007387 */ /* 0x0003e80000100600 */
[----:B-1----:R-:W3:Y:S04]  /*42e0*/  LDL.LU.64 R6, [R1+0x2a0] ;  /* 0x0002a00001067983 */ /* 0x002ee80000300a00 */
[----:B------:R1:W-:Y:S02]  /*42f0*/  STL.S16 [R1+0x2a4], R41 ;  /* 0x0002a42901007387 */ /* 0x0003e40000100600 */
[----:B-1----:R-:W-:-:S02]  /*4300*/  MOV R41, RZ ;  /* 0x000000ff00297202 */ /* 0x002fc40000000f00 */
[----:B------:R-:W-:Y:S02]  /*4310*/  PRMT R18, RZ, 0x7610, R18 ;  /* 0x00007610ff127816 */ /* 0x000fe40000000012 */
[----:B------:R-:W-:Y:S02]  /*4320*/  LOP3.LUT P3, RZ, R40, 0x100, RZ, 0xc0, !PT ;  /* 0x0000010028ff7812 */ /* 0x000fe4000786c0ff */
[----:B------:R-:W-:Y:S01]  /*4330*/  @!P4 PRMT R18, R31, 0x7632, R18 ;  /* 0x000076321f12c816 */ /* 0x000fe20000000012 */
[----:B------:R-:W-:Y:S04]  /*4340*/  STL.S16 [R1+0x138], R19 ;  /* 0x0001381301007387 */ /* 0x000fe80000100600 */
[----:B------:R1:W-:Y:S04]  /*4350*/  STL.S16 [R1+0x28c], R18 ;  /* 0x00028c1201007387 */ /* 0x0003e80000100600 */
[----:B--2---:R2:W-:Y:S04]  /*4360*/  STL [R1+0x10], R0 ;  /* 0x0000100001007387 */ /* 0x0045e80000100800 */
[----:B-1----:R-:W3:Y:S01]  /*4370*/  LDL.LU.64 R18, [R1+0x218] ;  /* 0x0002180001127983 */ /* 0x002ee20000300a00 */
[----:B--2---:R-:W-:-:S03]  /*4380*/  MOV R0, RZ ;  /* 0x000000ff00007202 */ /* 0x004fc60000000f00 */
[----:B------:R1:W2:Y:S04]  /*4390*/  @!P0 LDG.E R41, desc[UR10][R14.64] ;  /* 0x0000000a0e298981 */ /* 0x0002a8000c1e1900 */
[----:B------:R-:W1:Y:S01]  /*43a0*/  LDL.LU.64 R14, [R1+0x4a0] ;  /* 0x0004a000010e7983 */ /* 0x000e620000300a00 */
[----:B0-----:R-:W-:-:S04]  /*43b0*/  PRMT R43, RZ, 0x7610, R43 ;  /* 0x00007610ff2b7816 */ /* 0x001fc8000000002b */
[----:B------:R-:W-:Y:S01]  /*43c0*/  @!P1 PRMT R43, R33, 0x7632, R43 ;  /* 0x00007632212b9816 */ /* 0x000fe2000000002b */
[----:B----4-:R0:W4:Y:S04]  /*43d0*/  @!P3 LDG.E R0, desc[UR10][R4.64] ;  /* 0x0000000a0400b981 */ /* 0x010128000c1e1900 */
[----:B------:R0:W-:Y:S04]  /*43e0*/  STL.S16 [R1+0x288], R43 ;  /* 0x0002882b01007387 */ /* 0x0001e80000100600 */
[----:B------:R-:W2:Y:S01]  /*43f0*/  LDL.LU R4, [R1+0x490] ;  /* 0x0004900001047983 */ /* 0x000ea20000300800 */
[----:B0-----:R-:W-:-:S06]  /*4400*/  HFMA2 R43, -RZ, RZ, 0, 0 ;  /* 0x00000000ff2b7431 */ /* 0x001fcc00000001ff */
[----:B------:R0:W4:Y:S04]  /*4410*/  @!P0 LDG.E R43, desc[UR10][R16.64] ;  /* 0x0000000a102b8981 */ /* 0x000128000c1e1900 */
[----:B------:R-:W0:Y:S01]  /*4420*/  LDL.LU R16, [R1+0x4a8] ;  /* 0x0004a80001107983 */ /* 0x000e220000300800 */
[----:B------:R-:W-:-:S04]  /*4430*/  PRMT R42, RZ, 0x7610, R42 ;  /* 0x00007610ff2a7816 */ /* 0x000fc8000000002a */
[----:B------:R-:W-:Y:S01]  /*4440*/  @!P1 PRMT R42, R34, 0x7610, R42 ;  /* 0x00007610222a9816 */ /* 0x000fe2000000002a */
[----:B---3--:R-:W3:Y:S04]  /*4450*/  @!P6 LDG.E R11, desc[UR10][R6.64] ;  /* 0x0000000a060be981 */ /* 0x008ee8000c1e1900 */
[----:B------:R1:W-:Y:S04]  /*4460*/  STL.S16 [R1+0x2a0], R42 ;  /* 0x0002a02a01007387 */ /* 0x0003e80000100600 */
[----:B------:R-:W4:Y:S01]  /*4470*/  LDL.LU.64 R6, [R1+0x128] ;  /* 0x0001280001067983 */ /* 0x000f220000300a00 */
[----:B-1----:R-:W-:-:S06]  /*4480*/  HFMA2 R42, -RZ, RZ, 0, 0 ;  /* 0x00000000ff2a7431 */ /* 0x002fcc00000001ff */
[----:B------:R-:W3:Y:S01]  /*4490*/  @!P3 LDG.E R42, desc[UR10][R18.64] ;  /* 0x0000000a122ab981 */ /* 0x000ee2000c1e1900 */
[----:B------:R-:W-:-:S03]  /*44a0*/  LOP3.LUT P3, RZ, R45, 0x8, RZ, 0xc0, !PT ;  /* 0x000000082dff7812 */ /* 0x000fc6000786c0ff */
[----:B------:R-:W3:Y:S01]  /*44b0*/  LDL.LU.64 R18, [R1+0x280] ;  /* 0x0002800001127983 */ /* 0x000ee20000300a00 */
[----:B------:R-:W-:-:S04]  /*44c0*/  PRMT R14, RZ, 0x7610, R14 ;  /* 0x00007610ff0e7816 */ /* 0x000fc8000000000e */
[----:B------:R-:W-:Y:S02]  /*44d0*/  @!P2 PRMT R14, R36, 0x7610, R14 ;  /* 0x00007610240ea816 */ /* 0x000fe4000000000e */
[----:B------:R-:W-:-:S03]  /*44e0*/  PRMT R15, RZ, 0x7610, R15 ;  /* 0x00007610ff0f7816 */ /* 0x000fc6000000000f */
[----:B------:R1:W-:Y:S01]  /*44f0*/  STL.S16 [R1+0x298], R14 ;  /* 0x0002980e01007387 */ /* 0x0003e20000100600 */
[----:B------:R-:W-:-:S03]  /*4500*/  @!P2 PRMT R15, R35, 0x7632, R15 ;  /* 0x00007632230fa816 */ /* 0x000fc6000000000f */
[----:B-1----:R-:W3:Y:S04]  /*4510*/  LDL.LU R14, [R1+0x498] ;  /* 0x00049800010e7983 */ /* 0x002ee80000300800 */
[----:B------:R1:W-:Y:S04]  /*4520*/  STL.S16 [R1+0x26c], R15 ;  /* 0x00026c0f01007387 */ /* 0x0003e80000100600 */
[----:B-1----:R-:W3:Y:S01]  /*4530*/  LDL.LU R15, [R1+0x49c] ;  /* 0x00049c00010f7983 */ /* 0x002ee20000300800 */
[----:B--2---:R-:W-:-:S04]  /*4540*/  PRMT R4, RZ, 0x7610, R4 ;  /* 0x00007610ff047816 */ /* 0x004fc80000000004 */
[----:B------:R-:W-:-:S05]  /*4550*/  @!P3 PRMT R4, R37, 0x7632, R4 ;  /* 0x000076322504b816 */ /* 0x000fca0000000004 */
[----:B------:R1:W-:Y:S04]  /*4560*/  STL.S16 [R1+0x24c], R4 ;  /* 0x00024c0401007387 */ /* 0x0003e80000100600 */
[----:B-1----:R-:W2:Y:S01]  /*4570*/  LDL.LU R4, [R1+0x488] ;  /* 0x0004880001047983 */ /* 0x002ea20000300800 */
[----:B0-----:R-:W-:-:S04]  /*4580*/  PRMT R16, RZ, 0x7610, R16 ;  /* 0x00007610ff107816 */ /* 0x001fc80000000010 */
[----:B------:R-:W-:-:S05]  /*4590*/  @!P2 PRMT R16, R35, 0x7610, R16 ;  /* 0x000076102310a816 */ /* 0x000fca0000000010 */
[----:B------:R0:W-:Y:S04]  /*45a0*/  STL.S16 [R1+0x268], R16 ;  /* 0x0002681001007387 */ /* 0x0001e80000100600 */
[----:B0-----:R-:W2:Y:S01]  /*45b0*/  LDL.LU.64 R16, [R1+0x270] ;  /* 0x0002700001107983 */ /* 0x001ea20000300a00 */
[C---:B------:R-:W-:Y:S01]  /*45c0*/  LOP3.LUT P4, RZ, R40.reuse, 0x80, RZ, 0xc0, !PT ;  /* 0x0000008028ff7812 */ /* 0x040fe2000788c0ff */
[----:B------:R-:W-:Y:S01]  /*45d0*/  HFMA2 R5, -RZ, RZ, 0, 0 ;  /* 0x00000000ff057431 */ /* 0x000fe200000001ff */
[----:B------:R-:W-:-:S11]  /*45e0*/  LOP3.LUT P1, RZ, R40, 0x40, RZ, 0xc0, !PT ;  /* 0x0000004028ff7812 */ /* 0x000fd6000782c0ff */
[----:B----4-:R0:W4:Y:S04]  /*45f0*/  @!P4 LDG.E R5, desc[UR10][R6.64] ;  /* 0x0000000a0605c981 */ /* 0x010128000c1e1900 */
[----:B------:R-:W0:Y:S04]  /*4600*/  LDL.LU R6, [R1+0x48c] ;  /* 0x00048c0001067983 */ /* 0x000e280000300800 */
[----:B---3--:R1:W-:Y:S02]  /*4610*/  STL [R1+0x90], R14 ;  /* 0x0000900e01007387 */ /* 0x0083e40000100800 */
[----:B-1----:R-:W-:-:S04]  /*4620*/  PRMT R14, RZ, 0x7610, R14 ;  /* 0x00007610ff0e7816 */ /* 0x002fc8000000000e */
[----:B------:R-:W-:Y:S01]  /*4630*/  @!P3 PRMT R14, R38, 0x7632, R14 ;  /* 0x00007632260eb816 */ /* 0x000fe2000000000e */
[----:B------:R-:W-:Y:S04]  /*4640*/  STL [R1+0x14], R15 ;  /* 0x0000140f01007387 */ /* 0x000fe80000100800 */
[----:B------:R1:W-:Y:S02]  /*4650*/  STL.S16 [R1+0x294], R14 ;  /* 0x0002940e01007387 */ /* 0x0003e40000100600 */
[----:B-1----:R-:W-:-:S06]  /*4660*/  CS2R R14, SRZ ;  /* 0x00000000000e7805 */ /* 0x002fcc000001ff00 */
[----:B------:R-:W3:Y:S01]  /*4670*/  @!P4 LDG.E R14, desc[UR10][R18.64] ;  /* 0x0000000a120ec981 */ /* 0x000ee2000c1e1900 */
[----:B------:R-:W-:Y:S02]  /*4680*/  LOP3.LUT P4, RZ, R45, 0x4, RZ, 0xc0, !PT ;  /* 0x000000042dff7812 */ /* 0x000fe4000788c0ff */
[----:B--2---:R-:W-:Y:S01]  /*4690*/  PRMT R4, RZ, 0x7610, R4 ;  /* 0x00007610ff047816 */ /* 0x004fe20000000004 */
[----:B------:R-:W-:Y:S04]  /*46a0*/  STL.64 [R1+0x460], R20 ;  /* 0x0004601401007387 */ /* 0x000fe80000100a00 */
[----:B------:R-:W2:Y:S06]  /*46b0*/  LDL.LU.64 R18, [R1+0x480] ;  /* 0x0004800001127983 */ /* 0x000eac0000300a00 */
[----:B------:R-:W-:-:S05]  /*46c0*/  @!P4 PRMT R4, R2, 0x7610, R4 ;  /* 0x000076100204c816 */ /* 0x000fca0000000004 */
[----:B------:R1:W-:Y:S04]  /*46d0*/  STL.S16 [R1+0x270], R4 ;  /* 0x0002700401007387 */ /* 0x0003e80000100600 */
[----:B------:R4:W3:Y:S04]  /*46e0*/  @!P1 LDG.E R15, desc[UR10][R16.64] ;  /* 0x0000000a100f9981 */ /* 0x0008e8000c1e1900 */
[----:B-1----:R-:W4:Y:S04]  /*46f0*/  LDL.LU R4, [R1+0x470] ;  /* 0x0004700001047983 */ /* 0x002f280000300800 */
[----:B------:R-:W2:Y:S01]  /*4700*/  LDL.LU.64 R16, [R1+0x478] ;  /* 0x0004780001107983 */ /* 0x000ea20000300a00 */
[----:B0-----:R-:W-:-:S04]  /*4710*/  PRMT R6, RZ, 0x7610, R6 ;  /* 0x00007610ff067816 */ /* 0x001fc80000000006 */
[----:B------:R-:W-:-:S05]  /*4720*/  @!P3 PRMT R6, R37, 0x7610, R6 ;  /* 0x000076102506b816 */ /* 0x000fca0000000006 */
[----:B------:R0:W-:Y:S04]  /*4730*/  STL.S16 [R1+0x21c], R6 ;  /* 0x00021c0601007387 */ /* 0x0001e80000100600 */
[----:B0-----:R-:W3:Y:S01]  /*4740*/  LDL.LU.64 R6, [R1+0x278] ;  /* 0x0002780001067983 */ /* 0x001ee20000300a00 */
[----:B----4-:R-:W-:-:S04]  /*4750*/  PRMT R4, RZ, 0x7610, R4 ;  /* 0x00007610ff047816 */ /* 0x010fc80000000004 */
[----:B------:R-:W-:Y:S02]  /*4760*/  @!P6 PRMT R4, R11, 0x7610, R4 ;  /* 0x000076100b04e816 */ /* 0x000fe40000000004 */
[----:B--2---:R-:W-:-:S04]  /*4770*/  PRMT R17, RZ, 0x7610, R17 ;  /* 0x00007610ff117816 */ /* 0x004fc80000000011 */
[----:B------:R-:W-:Y:S01]  /*4780*/  @!P4 PRMT R17, R39, 0x7632, R17 ;  /* 0x000076322711c816 */ /* 0x000fe20000000011 */
[----:B------:R0:W-:Y:S04]  /*4790*/  STL.S16 [R1+0x12c], R4 ;  /* 0x00012c0401007387 */ /* 0x0001e80000100600 */
[----:B------:R1:W-:Y:S04]  /*47a0*/  STL.S16 [R1+0x248], R17 ;  /* 0x0002481101007387 */ /* 0x0003e80000100600 */
[----:B0-----:R-:W2:Y:S04]  /*47b0*/  LDL.LU R4, [R1+0x454] ;  /* 0x0004540001047983 */ /* 0x001ea80000300800 */
[----:B-1----:R-:W4:Y:S01]  /*47c0*/  LDL.LU R17, [R1+0x474] ;  /* 0x0004740001117983 */ /* 0x002f220000300800 */
[----:B------:R-:W-:-:S02]  /*47d0*/  PRMT R21, RZ, 0x7610, R21 ;  /* 0x00007610ff157816 */ /* 0x000fc40000000015 */
[----:B------:R-:W-:Y:S01]  /*47e0*/  PRMT R20, RZ, 0x7610, R20 ;  /* 0x00007610ff147816 */ /* 0x000fe20000000014 */
[----:B------:R0:W-:Y:S01]  /*47f0*/  STL [R1+0x94], R16 ;  /* 0x0000941001007387 */ /* 0x0001e20000100800 */
[----:B------:R-:W-:Y:S02]  /*4800*/  @!P3 PRMT R21, R38, 0x7610, R21 ;  /* 0x000076102615b816 */ /* 0x000fe40000000015 */
[----:B------:R-:W-:Y:S01]  /*4810*/  @!P4 PRMT R20, R39, 0x7610, R20 ;  /* 0x000076102714c816 */ /* 0x000fe20000000014 */
[----:B------:R1:W-:Y:S01]  /*4820*/  STL.64 [R1+0x3e0], R38 ;  /* 0x0003e02601007387 */ /* 0x0003e20000100a00 */
[----:B0-----:R-:W-:-:S03]  /*4830*/  PRMT R16, RZ, 0x7610, R16 ;  /* 0x00007610ff107816 */ /* 0x001fc60000000010 */
[----:B------:R-:W-:Y:S01]  /*4840*/  STL.S16 [R1+0x290], R21 ;  /* 0x0002901501007387 */ /* 0x000fe20000100600 */
[----:B------:R-:W-:-:S03]  /*4850*/  @!P4 PRMT R16, R2, 0x7632, R16 ;  /* 0x000076320210c816 */ /* 0x000fc60000000010 */
[----:B------:R0:W-:Y:S04]  /*4860*/  STL.S16 [R1+0x218], R20 ;  /* 0x0002181401007387 */ /* 0x0001e80000100600 */
[----:B-1----:R-:W3:Y:S04]  /*4870*/  LDL.LU.64 R38, [R1+0x258] ;  /* 0x0002580001267983 */ /* 0x002ee80000300a00 */
[----:B0-----:R-:W3:Y:S04]  /*4880*/  LDL.LU.64 R20, [R1+0x260] ;  /* 0x0002600001147983 */ /* 0x001ee80000300a00 */
[----:B------:R-:W-:Y:S01]  /*4890*/  STL.S16 [R1+0x274], R16 ;  /* 0x0002741001007387 */ /* 0x000fe20000100600 */
[----:B--2---:R-:W-:-:S03]  /*48a0*/  PRMT R4, RZ, 0x7610, R4 ;  /* 0x00007610ff047816 */ /* 0x004fc60000000004 */
[----:B----4-:R0:W-:Y:S01]  /*48b0*/  STL [R1+0x18], R17 ;  /* 0x0000181101007387 */ /* 0x0101e20000100800 */
[----:B------:R-:W-:Y:S02]  /*48c0*/  @!P0 PRMT R4, R41, 0x7610, R4 ;  /* 0x0000761029048816 */ /* 0x000fe40000000004 */
[----:B0-----:R-:W-:-:S03]  /*48d0*/  CS2R R16, SRZ ;  /* 0x0000000000107805 */ /* 0x001fc6000001ff00 */
[----:B------:R0:W-:Y:S04]  /*48e0*/  STL.S16 [R1+0x11c], R4 ;  /* 0x00011c0401007387 */ /* 0x0001e80000100600 */
[----:B---3--:R1:W2:Y:S04]  /*48f0*/  @!P1 LDG.E R16, desc[UR10][R6.64] ;  /* 0x0000000a06109981 */ /* 0x0082a8000c1e1900 */
[----:B0-----:R-:W3:Y:S04]  /*4900*/  LDL.LU R4, [R1+0x44c] ;  /* 0x00044c0001047983 */ /* 0x001ee80000300800 */
[----:B------:R-:W1:Y:S01]  /*4910*/  LDL.LU.64 R6, [R1+0x468] ;  /* 0x0004680001067983 */ /* 0x000e620000300a00 */
[----:B------:R-:W-:-:S02]  /*4920*/  LOP3.LUT P2, RZ, R40, 0x20, RZ, 0xc0, !PT ;  /* 0x0000002028ff7812 */ /* 0x000fc4000784c0ff */
[----:B------:R-:W-:Y:S01]  /*4930*/  LOP3.LUT R45, R45, 0xfffffffe, RZ, 0xc0, !PT ;  /* 0xfffffffe2d2d7812 */ /* 0x000fe200078ec0ff */
[----:B------:R0:W-:Y:S03]  /*4940*/  STL [R1+0x1c], R18 ;  /* 0x00001c1201007387 */ /* 0x0001e60000100800 */
[----:B------:R-:W-:-:S04]  /*4950*/  @P1 LOP3.LUT R45, R45, 0x1, RZ, 0xfc, !PT ;  /* 0x000000012d2d1812 */ /* 0x000fc800078efcff */
[----:B------:R-:W-:Y:S02]  /*4960*/  LOP3.LUT R45, R45, 0xfffffffd, RZ, 0xc0, !PT ;  /* 0xfffffffd2d2d7812 */ /* 0x000fe400078ec0ff */
[----:B0-----:R-:W-:Y:S01]  /*4970*/  MOV R18, RZ ;  /* 0x000000ff00127202 */ /* 0x001fe20000000f00 */
[----:B------:R-:W4:Y:S01]  /*4980*/  @!P2 LDG.E R17, desc[UR10][R38.64] ;  /* 0x0000000a2611a981 */ /* 0x000f22000c1e1900 */
[----:B------:R-:W-:-:S04]  /*4990*/  @P2 LOP3.LUT R45, R45, 0x2, RZ, 0xfc, !PT ;  /* 0x000000022d2d2812 */ /* 0x000fc800078efcff */
[----:B------:R0:W4:Y:S01]  /*49a0*/  @!P2 LDG.E R18, desc[UR10][R20.64] ;  /* 0x0000000a1412a981 */ /* 0x000122000c1e1900 */
[----:B------:R-:W-:-:S03]  /*49b0*/  LOP3.LUT P2, RZ, R40, 0x100, RZ, 0xc0, !PT ;  /* 0x0000010028ff7812 */ /* 0x000fc6000784c0ff */
[----:B------:R-:W-:Y:S04]  /*49c0*/  STL [R1+0x3ec], R37 ;  /* 0x0003ec2501007387 */ /* 0x000fe80000100800 */
[----:B------:R0:W-:Y:S04]  /*49d0*/  STL.64 [R1+0x3f8], R36 ;  /* 0x0003f82401007387 */ /* 0x0001e80000100a00 */
[----:B------:R-:W2:Y:S04]  /*49e0*/  LDL.LU.64 R20, [R1+0x460] ;  /* 0x0004600001147983 */ /* 0x000ea80000300a00 */
[----:B------:R1:W-:Y:S01]  /*49f0*/  STL.64 [R1+0x400], R2 ;  /* 0x0004000201007387 */ /* 0x0003e20000100a00 */
[----:B0-----:R-:W-:-:S03]  /*4a00*/  PRMT R37, RZ, 0x7610, R37 ;  /* 0x00007610ff257816 */ /* 0x001fc60000000025 */
[----:B------:R-:W4:Y:S01]  /*4a10*/  LDL.LU.64 R38, [R1+0x250] ;  /* 0x0002500001267983 */ /* 0x000f220000300a00 */
[----:B------:R-:W-:Y:S02]  /*4a20*/  PRMT R36, RZ, 0x7610, R36 ;  /* 0x00007610ff247816 */ /* 0x000fe40000000024 */
[----:B------:R-:W-:Y:S02]  /*4a30*/  @!P5 PRMT R37, R44, 0x7610, R37 ;  /* 0x000076102c25d816 */ /* 0x000fe40000000025 */
[----:B------:R-:W-:-:S03]  /*4a40*/  @!P6 PRMT R36, R10, 0x7610, R36 ;  /* 0x000076100a24e816 */ /* 0x000fc60000000024 */
[----:B------:R-:W-:Y:S01]  /*4a50*/  STL.S16 [R1+0x258], R37 ;  /* 0x0002582501007387 */ /* 0x000fe20000100600 */
[----:B---3--:R-:W-:Y:S02]  /*4a60*/  PRMT R4, RZ, 0x7610, R4 ;  /* 0x00007610ff047816 */ /* 0x008fe40000000004 */
[----:B-1----:R-:W-:Y:S02]  /*4a70*/  PRMT R7, RZ, 0x7610, R7 ;  /* 0x00007610ff077816 */ /* 0x002fe40000000007 */
[----:B------:R-:W-:Y:S02]  /*4a80*/  PRMT R6, RZ, 0x7610, R6 ;  /* 0x00007610ff067816 */ /* 0x000fe40000000006 */
[----:B------:R-:W-:Y:S02]  /*4a90*/  @!P2 PRMT R4, R0, 0x7610, R4 ;  /* 0x000076100004a816 */ /* 0x000fe40000000004 */
[C---:B------:R-:W-:Y:S02]  /*4aa0*/  @!P5 PRMT R7, R3.reuse, 0x7610, R7 ;  /* 0x000076100307d816 */ /* 0x040fe40000000007 */
[----:B------:R-:W-:-:S02]  /*4ab0*/  @!P5 PRMT R6, R3, 0x7632, R6 ;  /* 0x000076320306d816 */ /* 0x000fc40000000006 */
[----:B------:R-:W3:Y:S04]  /*4ac0*/  LDL.LU.64 R2, [R1+0x120] ;  /* 0x0001200001027983 */ /* 0x000ee80000300a00 */
[----:B------:R0:W-:Y:S04]  /*4ad0*/  STL.S16 [R1+0x124], R36 ;  /* 0x0001242401007387 */ /* 0x0001e80000100600 */
[----:B0-----:R-:W3:Y:S04]  /*4ae0*/  LDL.LU.64 R36, [R1+0x228] ;  /* 0x0002280001247983 */ /* 0x001ee80000300a00 */
[----:B------:R0:W-:Y:S04]  /*4af0*/  STL.S16 [R1+0x228], R4 ;  /* 0x0002280401007387 */ /* 0x0001e80000100600 */
[----:B------:R-:W-:Y:S04]  /*4b00*/  STL.S16 [R1+0x130], R7 ;  /* 0x0001300701007387 */ /* 0x000fe80000100600 */
[----:B0-----:R-:W4:Y:S04]  /*4b10*/  LDL.LU R4, [R1+0x444] ;  /* 0x0004440001047983 */ /* 0x001f280000300800 */
[----:B------:R0:W-:Y:S04]  /*4b20*/  STL.S16 [R1+0x23c], R6 ;  /* 0x00023c0601007387 */ /* 0x0001e80000100600 */
[----:B0-----:R-:W3:Y:S01]  /*4b30*/  LDL.LU.64 R6, [R1+0x230] ;  /* 0x0002300001067983 */ /* 0x001ee20000300a00 */
[----:B------:R-:W-:-:S03]  /*4b40*/  LOP3.LUT P1, RZ, R40, 0x80, RZ, 0xc0, !PT ;  /* 0x0000008028ff7812 */ /* 0x000fc6000782c0ff */
[----:B--2---:R0:W-:Y:S01]  /*4b50*/  STL [R1+0x9c], R21 ;  /* 0x00009c1501007387 */ /* 0x0041e20000100800 */
[----:B------:R-:W-:Y:S02]  /*4b60*/  LOP3.LUT P4, RZ, R40, 0x8, RZ, 0xc0, !PT ;  /* 0x0000000828ff7812 */ /* 0x000fe4000788c0ff */
[----:B0-----:R-:W-:-:S04]  /*4b70*/  PRMT R21, RZ, 0x7610, R21 ;  /* 0x00007610ff157816 */ /* 0x001fc80000000015 */
[----:B------:R-:W-:Y:S01]  /*4b80*/  @!P6 PRMT R21, R11, 0x7632, R21 ;  /* 0x000076320b15e816 */ /* 0x000fe20000000015 */
[----:B------:R-:W-:Y:S04]  /*4b90*/  STL [R1+0x20], R20 ;  /* 0x0000201401007387 */ /* 0x000fe80000100800 */
[----:B------:R0:W-:Y:S02]  /*4ba0*/  STL.S16 [R1+0x260], R21 ;  /* 0x0002601501007387 */ /* 0x0001e40000100600 */
[----:B0-----:R-:W-:Y:S02]  /*4bb0*/  CS2R R20, SRZ ;  /* 0x0000000000147805 */ /* 0x001fe4000001ff00 */
[----:B----4-:R-:W-:-:S04]  /*4bc0*/  PRMT R4, RZ, 0x7610, R4 ;  /* 0x00007610ff047816 */ /* 0x010fc80000000004 */
[----:B------:R-:W-:Y:S01]  /*4bd0*/  @!P1 PRMT R4, R5, 0x7610, R4 ;  /* 0x0000761005049816 */ /* 0x000fe20000000004 */
[----:B---3--:R-:W2:Y:S04]  /*4be0*/  @!P4 LDG.E R21, desc[UR10][R6.64] ;  /* 0x0000000a0615c981 */ /* 0x008ea8000c1e1900 */
[----:B------:R-:W3:Y:S04]  /*4bf0*/  LDL.LU.64 R6, [R1+0x210] ;  /* 0x0002100001067983 */ /* 0x000ee80000300a00 */
[----:B------:R0:W-:Y:S04]  /*4c00*/  STL.S16 [R1+0x214], R4 ;  /* 0x0002140401007387 */ /* 0x0001e80000100600 */
[----:B0-----:R-:W4:Y:S01]  /*4c10*/  LDL.LU R4, [R1+0x440] ;  /* 0x0004400001047983 */ /* 0x001f220000300800 */
[----:B------:R-:W-:-:S13]  /*4c20*/  LOP3.LUT P3, RZ, R40, 0x10, RZ, 0xc0, !PT ;  /* 0x0000001028ff7812 */ /* 0x000fda000786c0ff */
[----:B------:R-:W2:Y:S04]  /*4c30*/  @!P3 LDG.E R20, desc[UR10][R38.64] ;  /* 0x0000000a2614b981 */ /* 0x000ea8000c1e1900 */
[----:B------:R-:W2:Y:S01]  /*4c40*/  LDL.LU.64 R38, [R1+0x220] ;  /* 0x0002200001267983 */ /* 0x000ea20000300a00 */
[----:B----4-:R-:W-:-:S04]  /*4c50*/  PRMT R4, RZ, 0x7610, R4 ;  /* 0x00007610ff047816 */ /* 0x010fc80000000004 */
[----:B------:R-:W-:-:S05]  /*4c60*/  @!P1 PRMT R4, R14, 0x7610, R4 ;  /* 0x000076100e049816 */ /* 0x000fca0000000004 */
[----:B------:R0:W-:Y:S04]  /*4c70*/  STL.S16 [R1+0x220], R4 ;  /* 0x0002200401007387 */ /* 0x0001e80000100600 */
[----:B0-----:R-:W4:Y:S04]  /*4c80*/  LDL.LU R4, [R1+0x438] ;  /* 0x0004380001047983 */ /* 0x001f280000300800 */
[----:B------:R0:W-:Y:S04]  /*4c90*/  STL [R1+0x43c], R27 ;  /* 0x00043c1b01007387 */ /* 0x0001e80000100800 */
[----:B------:R1:W-:Y:S01]  /*4ca0*/  STL [R1+0xa8], R26 ;  /* 0x0000a81a01007387 */ /* 0x0003e20000100800 */
[----:B0-----:R-:W-:-:S02]  /*4cb0*/  PRMT R27, RZ, 0x7610, R27 ;  /* 0x00007610ff1b7816 */ /* 0x001fc4000000001b */
[----:B-1----:R-:W-:Y:S01]  /*4cc0*/  PRMT R26, RZ, 0x7610, R26 ;  /* 0x00007610ff1a7816 */ /* 0x002fe2000000001a */
[----:B------:R0:W-:Y:S01]  /*4cd0*/  STL [R1+0x98], R19 ;  /* 0x0000981301007387 */ /* 0x0001e20000100800 */
[----:B------:R-:W-:Y:S02]  /*4ce0*/  @!P1 PRMT R27, R5, 0x7632, R27 ;  /* 0x00007632051b9816 */ /* 0x000fe4000000001b */
[----:B------:R-:W-:Y:S02]  /*4cf0*/  @!P1 PRMT R26, R14, 0x7632, R26 ;  /* 0x000076320e1a9816 */ /* 0x000fe4000000001a */
[----:B------:R-:W-:Y:S02]  /*4d00*/  LOP3.LUT P1, RZ, R45, 0x1, RZ, 0xc0, !PT ;  /* 0x000000012dff7812 */ /* 0x000fe4000782c0ff */
[----:B0-----:R-:W-:-:S04]  /*4d10*/  PRMT R19, RZ, 0x7610, R19 ;  /* 0x00007610ff137816 */ /* 0x001fc80000000013 */
[----:B------:R-:W-:-:S05]  /*4d20*/  @!P5 PRMT R19, R44, 0x7632, R19 ;  /* 0x000076322c13d816 */ /* 0x000fca0000000013 */
[----:B------:R0:W-:Y:S02]  /*4d30*/  STL.S16 [R1+0x25c], R19 ;  /* 0x00025c1301007387 */ /* 0x0001e40000100600 */
[----:B0-----:R-:W-:-:S06]  /*4d40*/  HFMA2 R19, -RZ, RZ, 0, 0 ;  /* 0x00000000ff137431 */ /* 0x001fcc00000001ff */
[----:B------:R-:W2:Y:S04]  /*4d50*/  @!P3 LDG.E R19, desc[UR10][R2.64] ;  /* 0x0000000a0213b981 */ /* 0x000ea8000c1e1900 */
[----:B------:R-:W2:Y:S01]  /*4d60*/  LDL.LU.64 R2, [R1+0x240] ;  /* 0x0002400001027983 */ /* 0x000ea20000300a00 */
[----:B----4-:R-:W-:-:S04]  /*4d70*/  PRMT R4, RZ, 0x7610, R4 ;  /* 0x00007610ff047816 */ /* 0x010fc80000000004 */
[----:B------:R-:W-:-:S05]  /*4d80*/  @!P1 PRMT R4, R15, 0x7610, R4 ;  /* 0x000076100f049816 */ /* 0x000fca0000000004 */
[----:B------:R0:W-:Y:S04]  /*4d90*/  STL.S16 [R1+0x240], R4 ;  /* 0x0002400401007387 */ /* 0x0001e80000100600 */
[----:B0-----:R-:W4:Y:S04]  /*4da0*/  LDL.LU R4, [R1+0x434] ;  /* 0x0004340001047983 */ /* 0x001f280000300800 */
[----:B------:R0:W-:Y:S02]  /*4db0*/  STL [R1+0x450], R25 ;  /* 0x0004501901007387 */ /* 0x0001e40000100800 */
[----:B0-----:R-:W-:-:S04]  /*4dc0*/  PRMT R25, RZ, 0x7610, R25 ;  /* 0x00007610ff197816 */ /* 0x001fc80000000019 */
[----:B------:R-:W-:Y:S01]  /*4dd0*/  @!P0 PRMT R25, R43, 0x7632, R25 ;  /* 0x000076322b198816 */ /* 0x000fe20000000019 */
[----:B------:R0:W-:Y:S04]  /*4de0*/  STL [R1+0x458], R23 ;  /* 0x0004581701007387 */ /* 0x0001e80000100800 */
[----:B------:R1:W-:Y:S01]  /*4df0*/  STL.S16 [R1+0x110], R25 ;  /* 0x0001101901007387 */ /* 0x0003e20000100600 */
[----:B0-----:R-:W-:-:S03]  /*4e00*/  PRMT R23, RZ, 0x7610, R23 ;  /* 0x00007610ff177816 */ /* 0x001fc60000000017 */
[----:B-1----:R-:W3:Y:S01]  /*4e10*/  LDL.LU R25, [R1+0x450] ;  /* 0x0004500001197983 */ /* 0x002ee20000300800 */
[----:B------:R-:W-:-:S05]  /*4e20*/  @!P6 PRMT R23, R10, 0x7632, R23 ;  /* 0x000076320a17e816 */ /* 0x000fca0000000017 */
[----:B------:R0:W-:Y:S04]  /*4e30*/  STL.S16 [R1+0x128], R23 ;  /* 0x0001281701007387 */ /* 0x0001e80000100600 */
[----:B0-----:R-:W2:Y:S01]  /*4e40*/  LDL.LU R23, [R1+0x458] ;  /* 0x0004580001177983 */ /* 0x001ea20000300800 */
[----:B----4-:R-:W-:-:S04]  /*4e50*/  PRMT R4, RZ, 0x7610, R4 ;  /* 0x00007610ff047816 */ /* 0x010fc80000000004 */
[----:B------:R-:W-:-:S05]  /*4e60*/  @!P1 PRMT R4, R16, 0x7610, R4 ;  /* 0x0000761010049816 */ /* 0x000fca0000000004 */
[----:B------:R0:W-:Y:S04]  /*4e70*/  STL.S16 [R1+0x254], R4 ;  /* 0x0002540401007387 */ /* 0x0001e80000100600 */
[----:B0-----:R-:W4:Y:S04]  /*4e80*/  LDL.LU R4, [R1+0x42c] ;  /* 0x00042c0001047983 */ /* 0x001f280000300800 */
[----:B------:R0:W-:Y:S04]  /*4e90*/  STL [R1+0x448], R24 ;  /* 0x0004481801007387 */ /* 0x0001e80000100800 */
[----:B------:R1:W-:Y:S01]  /*4ea0*/  STL [R1+0xa4], R13 ;  /* 0x0000a40d01007387 */ /* 0x0003e20000100800 */
[----:B0-----:R-:W-:-:S02]  /*4eb0*/  PRMT R24, RZ, 0x7610, R24 ;  /* 0x00007610ff187816 */ /* 0x001fc40000000018 */
[----:B---3--:R-:W-:Y:S02]  /*4ec0*/  PRMT R25, RZ, 0x7610, R25 ;  /* 0x00007610ff197816 */ /* 0x008fe40000000019 */
[----:B-1----:R-:W-:Y:S02]  /*4ed0*/  PRMT R13, RZ, 0x7610, R13 ;  /* 0x00007610ff0d7816 */ /* 0x002fe4000000000d */
[C---:B------:R-:W-:Y:S02]  /*4ee0*/  @!P2 PRMT R24, R42.reuse, 0x7632, R24 ;  /* 0x000076322a18a816 */ /* 0x040fe40000000018 */
[----:B------:R-:W-:Y:S02]  /*4ef0*/  @!P2 PRMT R13, R42, 0x7610, R13 ;  /* 0x000076102a0da816 */ /* 0x000fe4000000000d */
[----:B------:R-:W-:Y:S02]  /*4f00*/  @!P2 PRMT R25, R0, 0x7632, R25 ;  /* 0x000076320019a816 */ /* 0x000fe40000000019 */
[----:B------:R-:W-:-:S02]  /*4f10*/  LOP3.LUT P2, RZ, R45, 0x2, RZ, 0xc0, !PT ;  /* 0x000000022dff7812 */ /* 0x000fc4000784c0ff */
[----:B--2---:R-:W-:Y:S02]  /*4f20*/  PRMT R23, RZ, 0x7610, R23 ;  /* 0x00007610ff177816 */ /* 0x004fe40000000017 */
[----:B------:R-:W-:Y:S02]  /*4f30*/  LOP3.LUT P5, RZ, R40, 0x4, RZ, 0xc0, !PT ;  /* 0x0000000428ff7812 */ /* 0x000fe400078ac0ff */
[----:B------:R-:W-:Y:S01]  /*4f40*/  @!P0 PRMT R23, R41, 0x7632, R23 ;  /* 0x0000763229178816 */ /* 0x000fe20000000017 */
[----:B------:R0:W-:Y:S04]  /*4f50*/  STL.S16 [R1+0x234], R27 ;  /* 0x0002341b01007387 */ /* 0x0001e80000100600 */
[----:B------:R1:W-:Y:S04]  /*4f60*/  STL.S16 [R1+0x120], R23 ;  /* 0x0001201701007387 */ /* 0x0003e80000100600 */
[----:B0-----:R-:W2:Y:S01]  /*4f70*/  LDL.LU R27, [R1+0x43c] ;  /* 0x00043c00011b7983 */ /* 0x001ea20000300800 */
[----:B-1----:R-:W-:-:S06]  /*4f80*/  HFMA2 R23, -RZ, RZ, 0, 0 ;  /* 0x00000000ff177431 */ /* 0x002fcc00000001ff */
[----:B------:R-:W3:Y:S04]  /*4f90*/  @!P5 LDG.E R23, desc[UR10][R36.64] ;  /* 0x0000000a2417d981 */ /* 0x000ee8000c1e1900 */
[----:B------:R-:W3:Y:S01]  /*4fa0*/  LDL.LU.64 R36, [R1+0x200] ;  /* 0x0002000001247983 */ /* 0x000ee20000300a00 */
[----:B----4-:R-:W-:-:S04]  /*4fb0*/  PRMT R4, RZ, 0x7610, R4 ;  /* 0x00007610ff047816 */ /* 0x010fc80000000004 */
[----:B------:R-:W-:-:S05]  /*4fc0*/  @!P2 PRMT R4, R18, 0x7610, R4 ;  /* 0x000076101204a816 */ /* 0x000fca0000000004 */
[----:B------:R0:W-:Y:S04]  /*4fd0*/  STL.S16 [R1+0x284], R4 ;  /* 0x0002840401007387 */ /* 0x0001e80000100600 */
[----:B0-----:R-:W4:Y:S04]  /*4fe0*/  LDL.LU R4, [R1+0x420] ;  /* 0x0004200001047983 */ /* 0x001f280000300800 */
[----:B------:R0:W-:Y:S02]  /*4ff0*/  STL [R1+0xa0], R12 ;  /* 0x0000a00c01007387 */ /* 0x0001e40000100800 */
[----:B0-----:R-:W-:-:S04]  /*5000*/  PRMT R12, RZ, 0x7610, R12 ;  /* 0x00007610ff0c7816 */ /* 0x001fc8000000000c */
[----:B------:R-:W-:Y:S02]  /*5010*/  @!P0 PRMT R12, R43, 0x7610, R12 ;  /* 0x000076102b0c8816 */ /* 0x000fe4000000000c */
[C---:B------:R-:W-:Y:S01]  /*5020*/  LOP3.LUT P0, RZ, R40.reuse, 0x1, RZ, 0xc0, !PT ;  /* 0x0000000128ff7812 */ /* 0x040fe2000780c0ff */
[----:B------:R0:W-:Y:S01]  /*5030*/  STL [R1+0x430], R29 ;  /* 0x0004301d01007387 */ /* 0x0001e20000100800 */
[----:B------:R-:W-:-:S03]  /*5040*/  LOP3.LUT P6, RZ, R40, 0x2, RZ, 0xc0, !PT ;  /* 0x0000000228ff7812 */ /* 0x000fc600078cc0ff */
[----:B------:R-:W-:Y:S04]  /*5050*/  STL.S16 [R1+0x250], R26 ;  /* 0x0002501a01007387 */ /* 0x000fe80000100600 */
[----:B--2---:R1:W-:Y:S01]  /*5060*/  STL [R1+0x2c], R27 ;  /* 0x00002c1b01007387 */ /* 0x0043e20000100800 */
[----:B0-----:R-:W-:-:S04]  /*5070*/  PRMT R29, RZ, 0x7610, R29 ;  /* 0x00007610ff1d7816 */ /* 0x001fc8000000001d */
[----:B------:R-:W-:Y:S02]  /*5080*/  @!P1 PRMT R29, R15, 0x7632, R29 ;  /* 0x000076320f1d9816 */ /* 0x000fe4000000001d */
[----:B-1----:R-:W-:Y:S01]  /*5090*/  CS2R R26, SRZ ;  /* 0x00000000001a7805 */ /* 0x002fe2000001ff00 */
[----:B------:R0:W-:Y:S04]  /*50a0*/  STL.S16 [R1+0x230], R25 ;  /* 0x0002301901007387 */ /* 0x0001e80000100600 */
[----:B------:R1:W-:Y:S04]  /*50b0*/  STL.S16 [R1+0x278], R29 ;  /* 0x0002781d01007387 */ /* 0x0003e80000100600 */
[----:B---3--:R-:W2:Y:S01]  /*50c0*/  @!P0 LDG.E R27, desc[UR10][R36.64] ;  /* 0x0000000a241b8981 */ /* 0x008ea2000c1e1900 */
[----:B0-----:R-:W-:-:S03]  /*50d0*/  HFMA2 R25, -RZ, RZ, 0, 0 ;  /* 0x00000000ff197431 */ /* 0x001fc600000001ff */
[----:B-1----:R-:W3:Y:S04]  /*50e0*/  LDL.LU R29, [R1+0x430] ;  /* 0x00043000011d7983 */ /* 0x002ee80000300800 */
[----:B------:R-:W2:Y:S04]  /*50f0*/  LDL.LU.64 R36, [R1+0x1d8] ;  /* 0x0001d80001247983 */ /* 0x000ea80000300a00 */
        /* <DEDUP_REMOVED lines=8> */
[----:B------:R-:W-:-:S05]  /*5180*/  @!P1 PRMT R28, R16, 0x7632, R28 ;  /* 0x00007632101c9816 */ /* 0x000fca000000001c */
[----:B------:R-:W-:Y:S04]  /*5190*/  STL.S16 [R1+0x280], R28 ;  /* 0x0002801c01007387 */ /* 0x000fe80000100600 */
[----:B------:R0:W-:Y:S04]  /*51a0*/  STL.S16 [R1+0x22c], R24 ;  /* 0x00022c1801007387 */ /* 0x0001e80000100600 */
[----:B---3--:R1:W-:Y:S04]  /*51b0*/  STL [R1+0x30], R29 ;  /* 0x0000301d01007387 */ /* 0x0083e80000100800 */
[----:B0-----:R-:W3:Y:S01]  /*51c0*/  LDL.LU R24, [R1+0x448] ;  /* 0x0004480001187983 */ /* 0x001ee20000300800 */
[----:B-1----:R-:W-:-:S06]  /*51d0*/  CS2R R28, SRZ ;  /* 0x00000000001c7805 */ /* 0x002fcc000001ff00 */
[----:B--2---:R0:W2:Y:S04]  /*51e0*/  @!P0 LDG.E R28, desc[UR10][R6.64] ;  /* 0x0000000a061c8981 */ /* 0x0040a8000c1e1900 */
[----:B------:R-:W0:Y:S01]  /*51f0*/  LDL.LU R6, [R1+0x428] ;  /* 0x0004280001067983 */ /* 0x000e220000300800 */
[----:B----4-:R-:W-:-:S04]  /*5200*/  PRMT R4, RZ, 0x7610, R4 ;  /* 0x00007610ff047816 */ /* 0x010fc80000000004 */
[----:B------:R-:W-:-:S05]  /*5210*/  @!P3 PRMT R4, R20, 0x7610, R4 ;  /* 0x000076101404b816 */ /* 0x000fca0000000004 */
[----:B------:R1:W-:Y:S04]  /*5220*/  STL.S16 [R1+0x1dc], R4 ;  /* 0x0001dc0401007387 */ /* 0x0003e80000100600 */
[----:B-1----:R-:W4:Y:S04]  /*5230*/  LDL.LU R4, [R1+0x414] ;  /* 0x0004140001047983 */ /* 0x002f280000300800 */
[----:B------:R1:W-:Y:S04]  /*5240*/  STL [R1+0x24], R22 ;  /* 0x0000241601007387 */ /* 0x0003e80000100800 */
[----:B---3--:R3:W-:Y:S01]  /*5250*/  STL [R1+0x28], R24 ;  /* 0x0000281801007387 */ /* 0x0087e20000100800 */
[----:B-1----:R-:W-:-:S03]  /*5260*/  MOV R22, RZ ;  /* 0x000000ff00167202 */ /* 0x002fc60000000f00 */
[----:B------:R1:W-:Y:S04]  /*5270*/  STL [R1+0x424], R31 ;  /* 0x0004241f01007387 */ /* 0x0003e80000100800 */
[----:B------:R-:W2:Y:S01]  /*5280*/  @!P4 LDG.E R22, desc[UR10][R2.64] ;  /* 0x0000000a0216c981 */ /* 0x000ea2000c1e1900 */
[----:B---3--:R-:W-:-:S06]  /*5290*/  MOV R24, RZ ;  /* 0x000000ff00187202 */ /* 0x008fcc0000000f00 */
[----:B------:R-:W3:Y:S01]  /*52a0*/  @!P5 LDG.E R24, desc[UR10][R38.64] ;  /* 0x0000000a2618d981 */ /* 0x000ee2000c1e1900 */
[----:B0-----:R-:W-:-:S03]  /*52b0*/  PRMT R6, RZ, 0x7610, R6 ;  /* 0x00007610ff067816 */ /* 0x001fc60000000006 */
[----:B------:R-:W-:Y:S01]  /*52c0*/  STL [R1+0xb0], R30 ;  /* 0x0000b01e01007387 */ /* 0x000fe20000100800 */
[----:B------:R-:W-:-:S03]  /*52d0*/  @!P2 PRMT R6, R17, 0x7610, R6 ;  /* 0x000076101106a816 */ /* 0x000fc60000000006 */
[----:B------:R-:W2:Y:S04]  /*52e0*/  LDL.LU.64 R38, [R1+0x1e8] ;  /* 0x0001e80001267983 */ /* 0x000ea80000300a00 */
[----:B------:R0:W-:Y:S01]  /*52f0*/  STL.S16 [R1+0x1ec], R6 ;  /* 0x0001ec0601007387 */ /* 0x0001e20000100600 */
[----:B-1----:R-:W-:Y:S02]  /*5300*/  PRMT R31, RZ, 0x7610, R31 ;  /* 0x00007610ff1f7816 */ /* 0x002fe4000000001f */
[----:B------:R-:W-:Y:S01]  /*5310*/  LOP3.LUT P1, RZ, R40, 0x80000000, RZ, 0xc0, !PT ;  /* 0x8000000028ff7812 */ /* 0x000fe2000782c0ff */
[----:B------:R-:W-:Y:S04]  /*5320*/  STL [R1+0x40c], R35 ;  /* 0x00040c2301007387 */ /* 0x000fe80000100800 */
[----:B------:R-:W3:Y:S04]  /*5330*/  LDL.LU.64 R2, [R1+0x208] ;  /* 0x0002080001027983 */ /* 0x000ee80000300a00 */
[----:B0-----:R-:W3:Y:S01]  /*5340*/  LDL.LU.64 R6, [R1+0x1c8] ;  /* 0x0001c80001067983 */ /* 0x001ee20000300a00 */
[----:B------:R-:W-:-:S05]  /*5350*/  @!P2 PRMT R31, R17, 0x7632, R31 ;  /* 0x00007632111fa816 */ /* 0x000fca000000001f */
[----:B------:R0:W-:Y:S04]  /*5360*/  STL.S16 [R1+0x2a8], R31 ;  /* 0x0002a81f01007387 */ /* 0x0001e80000100600 */
[----:B0-----:R-:W3:Y:S01]  /*5370*/  LDL.LU R31, [R1+0x424] ;  /* 0x00042400011f7983 */ /* 0x001ee20000300800 */
[----:B----4-:R-:W-:-:S04]  /*5380*/  PRMT R4, RZ, 0x7610, R4 ;  /* 0x00007610ff047816 */ /* 0x010fc80000000004 */
[----:B------:R-:W-:-:S05]  /*5390*/  @!P4 PRMT R4, R21, 0x7610, R4 ;  /* 0x000076101504c816 */ /* 0x000fca0000000004 */
[----:B------:R0:W-:Y:S04]  /*53a0*/  STL.S16 [R1+0x1c8], R4 ;  /* 0x0001c80401007387 */ /* 0x0001e80000100600 */
[----:B0-----:R-:W4:Y:S01]  /*53b0*/  LDL.LU R4, [R1+0x410] ;  /* 0x0004100001047983 */ /* 0x001f220000300800 */
[----:B------:R-:W-:Y:S02]  /*53c0*/  PRMT R30, RZ, 0x7610, R30 ;  /* 0x00007610ff1e7816 */ /* 0x000fe4000000001e */
[----:B------:R-:W-:Y:S02]  /*53d0*/  PRMT R35, RZ, 0x7610, R35 ;  /* 0x00007610ff237816 */ /* 0x000fe40000000023 */
[----:B------:R-:W-:Y:S02]  /*53e0*/  @!P2 PRMT R30, R18, 0x7632, R30 ;  /* 0x00007632121ea816 */ /* 0x000fe4000000001e */
[----:B------:R-:W-:-:S02]  /*53f0*/  LOP3.LUT P2, RZ, R40, 0x40000000, RZ, 0xc0, !PT ;  /* 0x4000000028ff7812 */ /* 0x000fc4000784c0ff */
[----:B------:R-:W-:Y:S01]  /*5400*/  @!P4 PRMT R35, R21, 0x7632, R35 ;  /* 0x000076321523c816 */ /* 0x000fe20000000023 */
[----:B------:R-:W-:Y:S04]  /*5410*/  STL.S16 [R1+0x2b0], R30 ;  /* 0x0002b01e01007387 */ /* 0x000fe80000100600 */
[----:B--2---:R-:W2:Y:S04]  /*5420*/  @!P1 LDG.E R29, desc[UR10][R38.64] ;  /* 0x0000000a261d9981 */ /* 0x004ea8000c1e1900 */
[----:B------:R-:W2:Y:S04]  /*5430*/  LDL.LU.64 R38, [R1+0x1d0] ;  /* 0x0001d00001267983 */ /* 0x000ea80000300a00 */
[----:B------:R0:W-:Y:S04]  /*5440*/  STL.S16 [R1+0x1d0], R35 ;  /* 0x0001d02301007387 */ /* 0x0001e80000100600 */
[----:B------:R-:W-:Y:S04]  /*5450*/  STL [R1+0xb8], R34 ;  /* 0x0000b82201007387 */ /* 0x000fe80000100800 */
[----:B------:R-:W-:Y:S04]  /*5460*/  STL [R1+0x418], R33 ;  /* 0x0004182101007387 */ /* 0x000fe80000100800 */
[----:B0-----:R-:W2:Y:S04]  /*5470*/  LDL.LU R35, [R1+0x40c] ;  /* 0x00040c0001237983 */ /* 0x001ea80000300800 */
[----:B---3--:R-:W3:Y:S04]  /*5480*/  @!P6 LDG.E R26, desc[UR10][R2.64] ;  /* 0x0000000a021ae981 */ /* 0x008ee8000c1e1900 */
[----:B------:R0:W-:Y:S01]  /*5490*/  STL [R1+0x34], R31 ;  /* 0x0000341f01007387 */ /* 0x0001e20000100800 */
[----:B----4-:R-:W-:-:S03]  /*54a0*/  PRMT R4, RZ, 0x7610, R4 ;  /* 0x00007610ff047816 */ /* 0x010fc60000000004 */
[----:B------:R-:W4:Y:S01]  /*54b0*/  LDL.LU.64 R2, [R1+0x1e0] ;  /* 0x0001e00001027983 */ /* 0x000f220000300a00 */
[----:B------:R-:W-:Y:S02]  /*54c0*/  @!P4 PRMT R4, R22, 0x7610, R4 ;  /* 0x000076101604c816 */ /* 0x000fe40000000004 */
[----:B0-----:R-:W-:-:S03]  /*54d0*/  CS2R R30, SRZ ;  /* 0x00000000001e7805 */ /* 0x001fc6000001ff00 */
[----:B------:R0:W-:Y:S04]  /*54e0*/  STL.S16 [R1+0x1cc], R4 ;  /* 0x0001cc0401007387 */ /* 0x0001e80000100600 */
[----:B------:R-:W3:Y:S04]  /*54f0*/  @!P2 LDG.E R31, desc[UR10][R36.64] ;  /* 0x0000000a241fa981 */ /* 0x000ee8000c1e1900 */
[----:B0-----:R-:W3:Y:S04]  /*5500*/  LDL.LU R4, [R1+0x408] ;  /* 0x0004080001047983 */ /* 0x001ee80000300800 */
[----:B------:R-:W3:Y:S01]  /*5510*/  LDL.LU.64 R36, [R1+0x1b0] ;  /* 0x0001b00001247983 */ /* 0x000ee20000300a00 */
[----:B------:R-:W-:-:S04]  /*5520*/  PRMT R34, RZ, 0x7610, R34 ;  /* 0x00007610ff227816 */ /* 0x000fc80000000022 */
[----:B------:R-:W-:Y:S02]  /*5530*/  @!P4 PRMT R34, R22, 0x7632, R34 ;  /* 0x000076321622c816 */ /* 0x000fe40000000022 */
[----:B------:R-:W-:-:S03]  /*5540*/  LOP3.LUT P4, RZ, R40, 0x10000000, RZ, 0xc0, !PT ;  /* 0x1000000028ff7812 */ /* 0x000fc6000788c0ff */
[----:B------:R-:W-:Y:S01]  /*5550*/  STL.S16 [R1+0x2e8], R34 ;  /* 0x0002e82201007387 */ /* 0x000fe20000100600 */
[----:B------:R-:W-:-:S04]  /*5560*/  PRMT R33, RZ, 0x7610, R33 ;  /* 0x00007610ff217816 */ /* 0x000fc80000000021 */
[----:B------:R-:W-:Y:S01]  /*5570*/  @!P3 PRMT R33, R19, 0x7632, R33 ;  /* 0x000076321321b816 */ /* 0x000fe20000000021 */
[----:B--2---:R0:W-:Y:S02]  /*5580*/  STL [R1+0x3c], R35 ;  /* 0x00003c2301007387 */ /* 0x0041e40000100800 */
[----:B0-----:R-:W-:Y:S02]  /*5590*/  CS2R R34, SRZ ;  /* 0x0000000000227805 */ /* 0x001fe4000001ff00 */
[----:B------:R0:W-:Y:S04]  /*55a0*/  STL.S16 [R1+0x2d0], R33 ;  /* 0x0002d02101007387 */ /* 0x0001e80000100600 */
[----:B0-----:R-:W2:Y:S04]  /*55b0*/  LDL.LU R33, [R1+0x418] ;  /* 0x0004180001217983 */ /* 0x001ea80000300800 */
[----:B------:R-:W-:Y:S04]  /*55c0*/  STL [R1+0xb4], R32 ;  /* 0x0000b42001007387 */ /* 0x000fe80000100800 */
[----:B----4-:R-:W4:Y:S01]  /*55d0*/  @!P1 LDG.E R30, desc[UR10][R2.64] ;  /* 0x0000000a021e9981 */ /* 0x010f22000c1e1900 */
[----:B---3--:R-:W-:-:S03]  /*55e0*/  PRMT R4, RZ, 0x7610, R4 ;  /* 0x00007610ff047816 */ /* 0x008fc60000000004 */
[----:B------:R-:W3:Y:S01]  /*55f0*/  LDL.LU.64 R2, [R1+0x1c0] ;  /* 0x0001c00001027983 */ /* 0x000ee20000300a00 */
[----:B------:R-:W-:-:S03]  /*5600*/  @!P5 PRMT R4, R23, 0x7610, R4 ;  /* 0x000076101704d816 */ /* 0x000fc60000000004 */
[----:B------:R0:W4:Y:S04]  /*5610*/  @!P4 LDG.E R35, desc[UR10][R36.64] ;  /* 0x0000000a2423c981 */ /* 0x000128000c1e1900 */
[----:B------:R1:W-:Y:S04]  /*5620*/  STL.S16 [R1+0x1b4], R4 ;  /* 0x0001b40401007387 */ /* 0x0003e80000100600 */
[----:B------:R-:W0:Y:S04]  /*5630*/  LDL.LU.64 R36, [R1+0x3f8] ;  /* 0x0003f80001247983 */ /* 0x000e280000300a00 */
[----:B-1----:R-:W4:Y:S01]  /*5640*/  LDL.LU R4, [R1+0x3f0] ;  /* 0x0003f00001047983 */ /* 0x002f220000300800 */
[----:B------:R-:W-:-:S04]  /*5650*/  PRMT R32, RZ, 0x7610, R32 ;  /* 0x00007610ff207816 */ /* 0x000fc80000000020 */
[----:B------:R-:W-:Y:S02]  /*5660*/  @!P3 PRMT R32, R20, 0x7632, R32 ;  /* 0x000076321420b816 */ /* 0x000fe40000000020 */
[----:B------:R-:W-:-:S03]  /*5670*/  LOP3.LUT P3, RZ, R40, 0x20000000, RZ, 0xc0, !PT ;  /* 0x2000000028ff7812 */ /* 0x000fc6000786c0ff */
[----:B------:R-:W-:Y:S04]  /*5680*/  STL.S16 [R1+0x2d4], R32 ;  /* 0x0002d42001007387 */ /* 0x000fe80000100600 */
[----:B--2---:R1:W-:Y:S02]  /*5690*/  STL [R1+0x38], R33 ;  /* 0x0000382101007387 */ /* 0x0043e40000100800 */
[----:B-1----:R-:W-:-:S06]  /*56a0*/  CS2R R32, SRZ ;  /* 0x0000000000207805 */ /* 0x002fcc000001ff00 */
[----:B------:R-:W2:Y:S04]  /*56b0*/  @!P2 LDG.E R32, desc[UR10][R38.64] ;  /* 0x0000000a2620a981 */ /* 0x000ea8000c1e1900 */
[----:B------:R-:W2:Y:S04]  /*56c0*/  @!P3 LDG.E R33, desc[UR10][R6.64] ;  /* 0x0000000a0621b981 */ /* 0x000ea8000c1e1900 */
[----:B------:R-:W2:Y:S04]  /*56d0*/  LDL.LU.64 R38, [R1+0x1b8] ;  /* 0x0001b80001267983 */ /* 0x000ea80000300a00 */
[----:B------:R-:W2:Y:S04]  /*56e0*/  LDL.LU.64 R6, [R1+0x198] ;  /* 0x0001980001067983 */ /* 0x000ea80000300a00 */
[----:B---3--:R-:W3:Y:S04]  /*56f0*/  @!P3 LDG.E R34, desc[UR10][R2.64] ;  /* 0x0000000a0222b981 */ /* 0x008ee8000c1e1900 */
[----:B------:R-:W3:Y:S01]  /*5700*/  LDL.LU.64 R2, [R1+0x400] ;  /* 0x0004000001027983 */ /* 0x000ee20000300a00 */
[----:B0-----:R-:W-:-:S02]  /*5710*/  PRMT R37, RZ, 0x7610, R37 ;  /* 0x00007610ff257816 */ /* 0x001fc40000000025 */
[----:B----4-:R-:W-:Y:S02]  /*5720*/  PRMT R4, RZ, 0x7610, R4 ;  /* 0x00007610ff047816 */ /* 0x010fe40000000004 */
[----:B------:R-:W-:Y:S02]  /*5730*/  @!P5 PRMT R37, R23, 0x7632, R37 ;  /* 0x000076321725d816 */ /* 0x000fe40000000025 */
[----:B------:R-:W-:-:S03]  /*5740*/  @!P5 PRMT R4, R24, 0x7610, R4 ;  /* 0x000076101804d816 */ /* 0x000fc60000000004 */
[----:B------:R0:W-:Y:S04]  /*5750*/  STL.S16 [R1+0x1c4], R37 ;  /* 0x0001c42501007387 */ /* 0x0001e80000100600 */
[----:B------:R1:W-:Y:S04]  /*5760*/  STL.S16 [R1+0x1c0], R4 ;  /* 0x0001c00401007387 */ /* 0x0003e80000100600 */
[----:B0-----:R-:W4:Y:S04]  /*5770*/  LDL.LU R37, [R1+0x3ec] ;  /* 0x0003ec0001257983 */ /* 0x001f280000300800 */
[----:B-1----:R-:W2:Y:S04]  /*5780*/  LDL.LU R4, [R1+0x3e8] ;  /* 0x0003e80001047983 */ /* 0x002ea80000300800 */
[----:B------:R0:W-:Y:S02]  /*5790*/  STL [R1+0xbc], R36 ;  /* 0x0000bc2401007387 */ /* 0x0001e40000100800 */
[----:B0-----:R-:W-:-:S04]  /*57a0*/  PRMT R36, RZ, 0x7610, R36 ;  /* 0x00007610ff247816 */ /* 0x001fc80000000024 */
[----:B------:R-:W-:Y:S02]  /*57b0*/  @!P5 PRMT R36, R24, 0x7632, R36 ;  /* 0x000076321824d816 */ /* 0x000fe40000000024 */
[----:B------:R-:W-:-:S03]  /*57c0*/  LOP3.LUT P5, RZ, R40, 0x8000000, RZ, 0xc0, !PT ;  /* 0x0800000028ff7812 */ /* 0x000fc600078ac0ff */
[----:B------:R-:W-:Y:S04]  /*57d0*/  STL.S16 [R1+0x308], R36 ;  /* 0x0003082401007387 */ /* 0x000fe80000100600 */
[----:B----4-:R0:W-:Y:S01]  /*57e0*/  STL [R1+0x40], R37 ;  /* 0x0000402501007387 */ /* 0x0101e20000100800 */
[----:B--2---:R-:W-:-:S04]  /*57f0*/  PRMT R4, RZ, 0x7610, R4 ;  /* 0x00007610ff047816 */ /* 0x004fc80000000004 */
[----:B------:R-:W-:Y:S02]  /*5800*/  @!P6 PRMT R4, R25, 0x7610, R4 ;  /* 0x000076101904e816 */ /* 0x000fe40000000004 */
[----:B0-----:R-:W-:-:S03]  /*5810*/  CS2R R36, SRZ ;  /* 0x0000000000247805 */ /* 0x001fc6000001ff00 */
[----:B------:R0:W-:Y:S04]  /*5820*/  STL.S16 [R1+0x19c], R4 ;  /* 0x00019c0401007387 */ /* 0x0001e80000100600 */
[----:B------:R1:W2:Y:S04]  /*5830*/  @!P4 LDG.E R36, desc[UR10][R38.64] ;  /* 0x0000000a2624c981 */ /* 0x0002a8000c1e1900 */
[----:B------:R-:W4:Y:S04]  /*5840*/  @!P5 LDG.E R37, desc[UR10][R6.64] ;  /* 0x0000000a0625d981 */ /* 0x000f28000c1e1900 */
[----:B------:R-:W3:Y:S04]  /*5850*/  LDL.LU.64 R38, [R1+0x3e0] ;  /* 0x0003e00001267983 */ /* 0x000ee80000300a00 */
[----:B------:R-:W2:Y:S04]  /*5860*/  LDL.LU.64 R6, [R1+0x3d8] ;  /* 0x0003d80001067983 */ /* 0x000ea80000300a00 */
[----:B0-----:R-:W4:Y:S02]  /*5870*/  LDL.LU R4, [R1+0x3d4] ;  /* 0x0003d40001047983 */ /* 0x001f240000300800 */
[----:B----4-:R-:W-:-:S04]  /*5880*/  PRMT R4, RZ, 0x7610, R4 ;  /* 0x00007610ff047816 */ /* 0x010fc80000000004 */
[----:B------:R-:W-:-:S05]  /*5890*/  @!P6 PRMT R4, R25, 0x7632, R4 ;  /* 0x000076321904e816 */ /* 0x000fca0000000004 */
[----:B------:R0:W-:Y:S04]  /*58a0*/  STL.S16 [R1+0x1bc], R4 ;  /* 0x0001bc0401007387 */ /* 0x0001e80000100600 */
[----:B0-----:R-:W4:Y:S04]  /*58b0*/  LDL.LU R4, [R1+0x3d0] ;  /* 0x0003d00001047983 */ /* 0x001f280000300800 */
[----:B---3--:R1:W-:Y:S02]  /*58c0*/  STL [R1+0xc0], R38 ;  /* 0x0000c02601007387 */ /* 0x0083e40000100800 */
[----:B-1----:R-:W-:-:S04]  /*58d0*/  PRMT R38, RZ, 0x7610, R38 ;  /* 0x00007610ff267816 */ /* 0x002fc80000000026 */
[----:B------:R-:W-:Y:S01]  /*58e0*/  @!P6 PRMT R38, R26, 0x7632, R38 ;  /* 0x000076321a26e816 */ /* 0x000fe20000000026 */
[----:B------:R-:W-:Y:S04]  /*58f0*/  STL [R1+0x44], R39 ;  /* 0x0000442701007387 */ /* 0x000fe80000100800 */
[----:B------:R0:W-:Y:S02]  /*5900*/  STL.S16 [R1+0x33c], R38 ;  /* 0x00033c2601007387 */ /* 0x0001e40000100600 */
[----:B0-----:R-:W-:-:S06]  /*5910*/  CS2R R38, SRZ ;  /* 0x0000000000267805 */ /* 0x001fcc000001ff00 */
[----:B------:R-:W3:Y:S04]  /*5920*/  @!P5 LDG.E R38, desc[UR10][R8.64] ;  /* 0x0000000a0826d981 */ /* 0x000ee8000c1e1900 */
[----:B------:R-:W2:Y:S01]  /*5930*/  LDL.LU.64 R8, [R1+0x3c8] ;  /* 0x0003c80001087983 */ /* 0x000ea20000300a00 */
[----:B------:R-:W-:-:S04]  /*5940*/  PRMT R45, RZ, 0x7610, R45 ;  /* 0x00007610ff2d7816 */ /* 0x000fc8000000002d */
[----:B------:R-:W-:Y:S02]  /*5950*/  @!P6 PRMT R45, R26, 0x7610, R45 ;  /* 0x000076101a2de816 */ /* 0x000fe4000000002d */
[----:B------:R-:W-:Y:S02]  /*5960*/  LOP3.LUT P6, RZ, R40, 0x4000000, RZ, 0xc0, !PT ;  /* 0x0400000028ff7812 */ /* 0x000fe400078cc0ff */
[----:B----4-:R-:W-:-:S04]  /*5970*/  PRMT R4, RZ, 0x7610, R4 ;  /* 0x00007610ff047816 */ /* 0x010fc80000000004 */
[----:B------:R-:W-:-:S05]  /*5980*/  @!P0 PRMT R4, R27, 0x7610, R4 ;  /* 0x000076101b048816 */ /* 0x000fca0000000004 */
[----:B------:R0:W-:Y:S04]  /*5990*/  STL.S16 [R1+0x184], R4 ;  /* 0x0001840401007387 */ /* 0x0001e80000100600 */
[----:B0-----:R-:W4:Y:S04]  /*59a0*/  LDL.LU R4, [R1+0x3b4] ;  /* 0x0003b40001047983 */ /* 0x001f280000300800 */
[----:B--2---:R0:W2:Y:S04]  /*59b0*/  @!P6 LDG.E R39, desc[UR10][R8.64] ;  /* 0x0000000a0827e981 */ /* 0x0040a8000c1e1900 */
[----:B------:R-:W0:Y:S04]  /*59c0*/  LDL.LU.64 R8, [R1+0x3c0] ;  /* 0x0003c00001087983 */ /* 0x000e280000300a00 */
[----:B------:R1:W-:Y:S02]  /*59d0*/  STL.S16 [R1+0x1b8], R45 ;  /* 0x0001b82d01007387 */ /* 0x0003e40000100600 */
[----:B-1----:R-:W1:Y:S01]  /*59e0*/  S2R R45, SR_TID.X ;  /* 0x00000000002d7919 */ /* 0x002e620000002100 */
[----:B------:R-:W-:Y:S01]  /*59f0*/  UIMAD.WIDE UR6, UR8, 0x8, UR6 ;  /* 0x00000008080678a5 */ /* 0x000fe2000f8e0206 */
[----:B------:R-:W-:Y:S04]  /*5a00*/  STL [R1+0xc8], R44 ;  /* 0x0000c82c01007387 */ /* 0x000fe80000100800 */
[----:B------:R3:W-:Y:S02]  /*5a10*/  STL [R1+0xc4], R2 ;  /* 0x0000c40201007387 */ /* 0x0007e40000100800 */
[----:B---3--:R-:W-:-:S04]  /*5a20*/  MOV R2, UR6 ;  /* 0x0000000600027c02 */ /* 0x008fc80008000f00 */
[----:B------:R-:W3:Y:S01]  /*5a30*/  LDCU.U8 UR6, c[0x0][0x414] ;  /* 0x00008280ff0677ac */ /* 0x000ee20008000000 */
[----:B----4-:R-:W-:-:S04]  /*5a40*/  PRMT R4, RZ, 0x7610, R4 ;  /* 0x00007610ff047816 */ /* 0x010fc80000000004 */
[----:B------:R-:W-:-:S05]  /*5a50*/  @!P0 PRMT R4, R28, 0x7610, R4 ;  /* 0x000076101c048816 */ /* 0x000fca0000000004 */
[----:B------:R4:W-:Y:S04]  /*5a60*/  STL.S16 [R1+0x328], R4 ;  /* 0x0003280401007387 */ /* 0x0009e80000100600 */
[----:B----4-:R-:W4:Y:S01]  /*5a70*/  LDL.LU R4, [R1+0x3ac] ;  /* 0x0003ac0001047983 */ /* 0x010f220000300800 */
[----:B-1----:R-:W-:-:S05]  /*5a80*/  LOP3.LUT R44, R45, 0xffff, RZ, 0xc0, !PT ;  /* 0x0000ffff2d2c7812 */ /* 0x002fca00078ec0ff */
[----:B------:R-:W-:-:S05]  /*5a90*/  IMAD R44, R44, 0x667, RZ ;  /* 0x000006672c2c7824 */ /* 0x000fca00078e02ff */
[----:B------:R-:W-:Y:S01]  /*5aa0*/  SHF.R.U32.HI R44, RZ, 0x10, R44 ;  /* 0x00000010ff2c7819 */ /* 0x000fe2000001162c */
[----:B------:R1:W-:Y:S03]  /*5ab0*/  STL [R1+0x4c], R10 ;  /* 0x00004c0a01007387 */ /* 0x0003e60000100800 */
[----:B------:R-:W-:Y:S02]  /*5ac0*/  PRMT R44, R44, 0x9910, RZ ;  /* 0x000099102c2c7816 */ /* 0x000fe400000000ff */
[----:B0-----:R-:W-:Y:S02]  /*5ad0*/  PRMT R9, RZ, 0x7610, R9 ;  /* 0x00007610ff097816 */ /* 0x001fe40000000009 */
[----:B-1----:R-:W-:Y:S02]  /*5ae0*/  MOV R10, R44 ;  /* 0x0000002c000a7202 */ /* 0x002fe40000000f00 */
[----:B------:R-:W-:-:S02]  /*5af0*/  PRMT R44, RZ, 0x7610, R44 ;  /* 0x00007610ff2c7816 */ /* 0x000fc4000000002c */
[----:B------:R-:W-:Y:S01]  /*5b00*/  @!P0 PRMT R9, R27, 0x7632, R9 ;  /* 0x000076321b098816 */ /* 0x000fe20000000009 */
[----:B------:R-:W-:Y:S01]  /*5b10*/  IMAD R10, R10, 0x28, RZ ;  /* 0x000000280a0a7824 */ /* 0x000fe200078e02ff */
[----:B------:R-:W-:Y:S02]  /*5b20*/  @!P0 PRMT R44, R28, 0x7632, R44 ;  /* 0x000076321c2c8816 */ /* 0x000fe4000000002c */
[----:B---3--:R-:W-:Y:S02]  /*5b30*/  ISETP.NE.AND P0, PT, RZ, UR6, PT ;  /* 0x00000006ff007c0c */ /* 0x008fe4000bf05270 */
[----:B------:R-:W-:-:S04]  /*5b40*/  IADD3 R10, PT, PT, RZ, -R10, RZ ;  /* 0x8000000aff0a7210 */ /* 0x000fc80007ffe0ff */
[----:B------:R-:W-:Y:S01]  /*5b50*/  PRMT R10, R10, 0x7710, RZ ;  /* 0x000077100a0a7816 */ /* 0x000fe200000000ff */
[----:B------:R0:W-:Y:S03]  /*5b60*/  STL.S16 [R1+0x344], R44 ;  /* 0x0003442c01007387 */ /* 0x0001e60000100600 */
[----:B------:R-:W-:-:S03]  /*5b70*/  IADD3 R10, PT, PT, R10, R45, RZ ;  /* 0x0000002d0a0a7210 */ /* 0x000fc60007ffe0ff */
[----:B0-----:R-:W0:Y:S01]  /*5b80*/  @P0 LDC.64 R44, c[0x0][0x3b0] ;  /* 0x0000ec00ff2c0b82 */ /* 0x001e220000000a00 */
[----:B------:R-:W-:Y:S01]  /*5b90*/  SHF.L.U32 R10, R10, 0x1, RZ ;  /* 0x000000010a0a7819 */ /* 0x000fe200000006ff */
[----:B------:R1:W-:Y:S04]  /*5ba0*/  STL [R1+0xcc], R11 ;  /* 0x0000cc0b01007387 */ /* 0x0003e80000100800 */
[----:B------:R3:W-:Y:S01]  /*5bb0*/  STL [R1+0x50], R43 ;  /* 0x0000502b01007387 */ /* 0x0007e20000100800 */
[----:B-1----:R-:W-:Y:S02]  /*5bc0*/  LOP3.LUT R11, R10, 0xffff, RZ, 0xc0, !PT ;  /* 0x0000ffff0a0b7812 */ /* 0x002fe400078ec0ff */
[----:B---3--:R-:W-:-:S03]  /*5bd0*/  MOV R43, UR13 ;  /* 0x0000000d002b7c02 */ /* 0x008fc60008000f00 */
[----:B------:R0:W-:Y:S02]  /*5be0*/  STL [R1+0x3a0], R11 ;  /* 0x0003a00b01007387 */ /* 0x0001e40000100800 */
[----:B------:R-:W-:Y:S02]  /*5bf0*/  IMAD R43, R43, 0x50, R11 ;  /* 0x000000502b2b7824 */ /* 0x000fe400078e020b */
[----:B------:R1:W-:Y:S02]  /*5c00*/  STL [R1+0x54], R42 ;  /* 0x0000542a01007387 */ /* 0x0003e40000100800 */
[----:B0-----:R-:W-:-:S05]  /*5c10*/  @P0 IMAD.WIDE R10, R43, 0x2, R44 ;  /* 0x000000022b0a0825 */ /* 0x001fca00078e022c */
[----:B------:R-:W3:Y:S04]  /*5c20*/  @P0 LDG.E.U16 R44, desc[UR10][R10.64] ;  /* 0x0000000a0a2c0981 */ /* 0x000ee8000c1e1500 */
[----:B-1----:R0:W3:Y:S02]  /*5c30*/  @P0 LDG.E.U16 R42, desc[UR10][R10.64+0x2] ;  /* 0x0000020a0a2a0981 */ /* 0x0020e4000c1e1500 */
[----:B0-----:R-:W0:Y:S02]  /*5c40*/  LDC.64 R10, c[0x0][0x3a8] ;  /* 0x0000ea00ff0a7b82 */ /* 0x001e240000000a00 */
[----:B------:R1:W-:Y:S02]  /*5c50*/  STL [R1+0x48], R3 ;  /* 0x0000480301007387 */ /* 0x0003e40000100800 */
[----:B-1----:R-:W-:-:S06]  /*5c60*/  MOV R3, UR7 ;  /* 0x0000000700037c02 */ /* 0x002fcc0008000f00 */
[----:B------:R-:W2:Y:S01]  /*5c70*/  LDG.E.64 R2, desc[UR10][R2.64] ;  /* 0x0000000a02027981 */ /* 0x000ea2000c1e1b00 */
[----:B------:R-:W-:Y:S01]  /*5c80*/  PRMT R45, RZ, 0x7610, R45 ;  /* 0x00007610ff2d7816 */ /* 0x000fe2000000002d */
[----:B0-----:R-:W-:Y:S01]  /*5c90*/  IMAD.WIDE R10, R43, 0x2, R10 ;  /* 0x000000022b0a7825 */ /* 0x001fe200078e020a */
[----:B------:R-:W-:Y:S01]  /*5ca0*/  PRMT R43, RZ, 0x7610, R43 ;  /* 0x00007610ff2b7816 */ /* 0x000fe2000000002b */
[----:B------:R-:W-:Y:S01]  /*5cb0*/  STL [R1+0x78], R29 ;  /* 0x0000781d01007387 */ /* 0x000fe20000100800 */
[----:B------:R-:W-:-:S03]  /*5cc0*/  @!P1 PRMT R45, R29, 0x7610, R45 ;  /* 0x000076101d2d9816 */ /* 0x000fc6000000002d */
[----:B------:R-:W-:Y:S01]  /*5cd0*/  STL.S16 [R1+0x338], R43 ;  /* 0x0003382b01007387 */ /* 0x000fe20000100600 */
[----:B------:R-:W-:-:S03]  /*5ce0*/  MOV R40, RZ ;  /* 0x000000ff00287202 */ /* 0x000fc60000000f00 */
[----:B------:R0:W-:Y:S04]  /*5cf0*/  STL [R1+0x70], R25 ;  /* 0x0000701901007387 */ /* 0x0001e80000100800 */
[----:B------:R1:W-:Y:S04]  /*5d00*/  STL [R1+0xf0], R26 ;  /* 0x0000f01a01007387 */ /* 0x0003e80000100800 */
[----:B------:R1:W-:Y:S01]  /*5d10*/  STL [R1+0xe4], R20 ;  /* 0x0000e41401007387 */ /* 0x0003e20000100800 */
[----:B0-----:R-:W-:-:S03]  /*5d20*/  PRMT R25, RZ, 0x7610, R25 ;  /* 0x00007610ff197816 */ /* 0x001fc60000000019 */
[----:B------:R0:W-:Y:S01]  /*5d30*/  STL [R1+0xe8], R22 ;  /* 0x0000e81601007387 */ /* 0x0001e20000100800 */
[----:B-1----:R-:W-:Y:S02]  /*5d40*/  PRMT R26, RZ, 0x7610, R26 ;  /* 0x00007610ff1a7816 */ /* 0x002fe4000000001a */
[C---:B------:R-:W-:Y:S01]  /*5d50*/  @!P2 PRMT R25, R32.reuse, 0x7632, R25 ;  /* 0x000076322019a816 */ /* 0x040fe20000000019 */
[----:B------:R1:W-:Y:S01]  /*5d60*/  STL [R1+0xfc], R32 ;  /* 0x0000fc2001007387 */ /* 0x0003e20000100800 */
[----:B------:R-:W-:Y:S02]  /*5d70*/  @!P2 PRMT R26, R32, 0x7610, R26 ;  /* 0x00007610201aa816 */ /* 0x000fe4000000001a */
[----:B------:R-:W-:Y:S01]  /*5d80*/  PRMT R20, RZ, 0x7610, R20 ;  /* 0x00007610ff147816 */ /* 0x000fe20000000014 */
[----:B------:R-:W3:Y:S01]  /*5d90*/  @!P6 LDG.E R40, desc[UR10][R6.64] ;  /* 0x0000000a0628e981 */ /* 0x000ee2000c1e1900 */
[----:B0-----:R-:W-:Y:S02]  /*5da0*/  PRMT R22, RZ, 0x7610, R22 ;  /* 0x00007610ff167816 */ /* 0x001fe40000000016 */
[----:B-1----:R-:W-:Y:S01]  /*5db0*/  PRMT R32, RZ, 0x7610, R32 ;  /* 0x00007610ff207816 */ /* 0x002fe20000000020 */
[----:B------:R0:W-:Y:S01]  /*5dc0*/  STL [R1+0x80], R33 ;  /* 0x0000802101007387 */ /* 0x0001e20000100800 */
[----:B------:R-:W-:-:S02]  /*5dd0*/  @!P3 PRMT R22, R33, 0x7632, R22 ;  /* 0x000076322116b816 */ /* 0x000fc40000000016 */
[----:B------:R-:W-:Y:S01]  /*5de0*/  @!P3 PRMT R32, R33, 0x7610, R32 ;  /* 0x000076102120b816 */ /* 0x000fe20000000020 */
[----:B------:R-:W-:Y:S04]  /*5df0*/  STL.S16 [R1+0x35c], R20 ;  /* 0x00035c1401007387 */ /* 0x000fe80000100600 */
[----:B------:R1:W-:Y:S04]  /*5e00*/  STL [R1+0xd0], R41 ;  /* 0x0000d02901007387 */ /* 0x0003e80000100800 */
[----:B0-----:R-:W3:Y:S01]  /*5e10*/  LDL R33, [R1+0x35c] ;  /* 0x00035c0001217983 */ /* 0x001ee20000100800 */
[----:B----4-:R-:W-:-:S03]  /*5e20*/  PRMT R4, RZ, 0x7610, R4 ;  /* 0x00007610ff047816 */ /* 0x010fc60000000004 */
[----:B-1----:R-:W4:Y:S01]  /*5e30*/  LDG.E.U16 R41, desc[UR10][R10.64] ;  /* 0x0000000a0a297981 */ /* 0x002f22000c1e1500 */
[----:B------:R-:W-:-:S03]  /*5e40*/  @!P1 PRMT R4, R29, 0x7632, R4 ;  /* 0x000076321d049816 */ /* 0x000fc60000000004 */
[----:B------:R-:W-:Y:S04]  /*5e50*/  STL [R1+0xd4], R0 ;  /* 0x0000d40001007387 */ /* 0x000fe80000100800 */
[----:B------:R-:W4:Y:S04]  /*5e60*/  LDL R29, [R1+0x338] ;  /* 0x00033800011d7983 */ /* 0x000f280000100800 */
[----:B------:R0:W-:Y:S04]  /*5e70*/  STL [R1+0xf4], R28 ;  /* 0x0000f41c01007387 */ /* 0x0001e80000100800 */
[----:B------:R1:W-:Y:S04]  /*5e80*/  STL [R1+0x68], R21 ;  /* 0x0000681501007387 */ /* 0x0003e80000100800 */
[----:B------:R1:W-:Y:S01]  /*5e90*/  STL [R1+0x74], R27 ;  /* 0x0000741b01007387 */ /* 0x0003e20000100800 */
[----:B0-----:R-:W-:-:S03]  /*5ea0*/  PRMT R28, RZ, 0x7610, R28 ;  /* 0x00007610ff1c7816 */ /* 0x001fc6000000001c */
[----:B------:R0:W4:Y:S01]  /*5eb0*/  LDG.E.U16 R10, desc[UR10][R10.64+0x2] ;  /* 0x0000020a0a0a7981 */ /* 0x000122000c1e1500 */
[----:B------:R-:W-:Y:S02]  /*5ec0*/  @!P1 PRMT R28, R30, 0x7610, R28 ;  /* 0x000076101e1c9816 */ /* 0x000fe4000000001c */
[----:B-1----:R-:W-:Y:S01]  /*5ed0*/  PRMT R21, RZ, 0x7610, R21 ;  /* 0x00007610ff157816 */ /* 0x002fe20000000015 */
[----:B------:R-:W-:Y:S01]  /*5ee0*/  STL [R1+0x58], R5 ;  /* 0x0000580501007387 */ /* 0x000fe20000100800 */
[----:B------:R-:W-:Y:S02]  /*5ef0*/  PRMT R27, RZ, 0x7610, R27 ;  /* 0x00007610ff1b7816 */ /* 0x000fe4000000001b */
[----:B--2---:R-:W-:Y:S01]  /*5f00*/  R2UR UR28, R2 ;  /* 0x00000000021c72ca */ /* 0x004fe200000e0000 */
[----:B------:R-:W-:Y:S04]  /*5f10*/  STL [R1+0xd8], R14 ;  /* 0x0000d80e01007387 */ /* 0x000fe80000100800 */
[----:B------:R-:W-:Y:S04]  /*5f20*/  STL [R1+0x5c], R15 ;  /* 0x00005c0f01007387 */ /* 0x000fe80000100800 */
[----:B------:R-:W-:Y:S04]  /*5f30*/  STL [R1+0xdc], R16 ;  /* 0x0000dc1001007387 */ /* 0x000fe80000100800 */
[----:B------:R-:W-:Y:S01]  /*5f40*/  MOV R0, UR28 ;  /* 0x0000001c00007c02 */ /* 0x000fe20008000f00 */
[----:B------:R1:W-:Y:S04]  /*5f50*/  STL [R1+0x60], R17 ;  /* 0x0000601101007387 */ /* 0x0003e80000100800 */
[--C-:B------:R-:W-:Y:S01]  /*5f60*/  FFMA.FTZ R0, -R0, UR28, R3.reuse ;  /* 0x0000001c00007c23 */ /* 0x100fe20008010103 */
[----:B------:R-:W-:Y:S01]  /*5f70*/  PRMT R2, RZ, 0x7610, R2 ;  /* 0x00007610ff027816 */ /* 0x000fe20000000002 */
[----:B------:R2:W-:Y:S01]  /*5f80*/  STL [R1+0xe0], R18 ;  /* 0x0000e01201007387 */ /* 0x0005e20000100800 */
[----:B------:R-:W-:-:S02]  /*5f90*/  PRMT R3, RZ, 0x7610, R3 ;  /* 0x00007610ff037816 */ /* 0x000fc40000000003 */
[----:B------:R-:W-:Y:S01]  /*5fa0*/  @!P2 PRMT R27, R31, 0x7632, R27 ;  /* 0x000076321f1ba816 */ /* 0x000fe2000000001b */
[----:B------:R0:W-:Y:S01]  /*5fb0*/  STL [R1+0x64], R19 ;  /* 0x0000641301007387 */ /* 0x0001e20000100800 */
[----:B------:R-:W-:Y:S02]  /*5fc0*/  @!P6 PRMT R3, R39, 0x7632, R3 ;  /* 0x000076322703e816 */ /* 0x000fe40000000003 */
[----:B------:R-:W-:Y:S01]  /*5fd0*/  @!P3 PRMT R21, R34, 0x7610, R21 ;  /* 0x000076102215b816 */ /* 0x000fe20000000015 */
[----:B------:R3:W-:Y:S01]  /*5fe0*/  STL [R1+0x6c], R23 ;  /* 0x00006c1701007387 */ /* 0x0007e20000100800 */
[----:B-1----:R-:W-:Y:S02]  /*5ff0*/  PRMT R17, RZ, 0x7610, R17 ;  /* 0x00007610ff117816 */ /* 0x002fe40000000011 */
[----:B--2---:R-:W-:Y:S01]  /*6000*/  PRMT R18, RZ, 0x7610, R18 ;  /* 0x00007610ff127816 */ /* 0x004fe20000000012 */
[----:B------:R1:W-:Y:S01]  /*6010*/  STL [R1+0xec], R24 ;  /* 0x0000ec1801007387 */ /* 0x0003e20000100800 */
[----:B------:R-:W-:-:S02]  /*6020*/  PRMT R16, RZ, 0x7610, R16 ;  /* 0x00007610ff107816 */ /* 0x000fc40000000010 */
[----:B0-----:R-:W-:Y:S01]  /*6030*/  PRMT R19, RZ, 0x7610, R19 ;  /* 0x00007610ff137816 */ /* 0x001fe20000000013 */
[----:B------:R-:W-:Y:S01]  /*6040*/  STL [R1+0xf8], R30 ;  /* 0x0000f81e01007387 */ /* 0x000fe20000100800 */
[----:B---3--:R-:W-:Y:S02]  /*6050*/  @!P6 PRMT R2, R40, 0x7610, R2 ;  /* 0x000076102802e816 */ /* 0x008fe40000000002 */
[----:B------:R-:W-:Y:S01]  /*6060*/  PRMT R15, RZ, 0x7610, R15 ;  /* 0x00007610ff0f7816 */ /* 0x000fe2000000000f */
[----:B------:R-:W-:Y:S01]  /*6070*/  STL.S16 [R1+0x32c], R9 ;  /* 0x00032c0901007387 */ /* 0x000fe20000100600 */
[----:B------:R-:W-:Y:S02]  /*6080*/  PRMT R14, RZ, 0x7610, R14 ;  /* 0x00007610ff0e7816 */ /* 0x000fe4000000000e */
[----:B------:R-:W-:Y:S01]  /*6090*/  PRMT R11, RZ, 0x7610, R11 ;  /* 0x00007610ff0b7816 */ /* 0x000fe2000000000b */
[----:B------:R-:W-:Y:S01]  /*60a0*/  STL [R1+0x7c], R31 ;  /* 0x00007c1f01007387 */ /* 0x000fe20000100800 */
[----:B------:R-:W-:-:S02]  /*60b0*/  PRMT R23, RZ, 0x7610, R23 ;  /* 0x00007610ff177816 */ /* 0x000fc40000000017 */
[----:B------:R-:W-:Y:S01]  /*60c0*/  PRMT R5, RZ, 0x7610, R5 ;  /* 0x00007610ff057816 */ /* 0x000fe20000000005 */
[----:B------:R-:W-:Y:S01]  /*60d0*/  STL.S16 [R1+0x340], R26 ;  /* 0x0003401a01007387 */ /* 0x000fe20000100600 */
[----:B-1----:R-:W-:-:S03]  /*60e0*/  PRMT R24, RZ, 0x7610, R24 ;  /* 0x00007610ff187816 */ /* 0x002fc60000000018 */
[----:B------:R0:W-:Y:S01]  /*60f0*/  STL.S16 [R1+0x380], R2 ;  /* 0x0003800201007387 */ /* 0x0001e20000100600 */
[----:B------:R-:W-:-:S03]  /*6100*/  PRMT R33, R20, 0x7610, R20 ;  /* 0x0000761014217816 */ /* 0x000fc60000000014 */
[----:B------:R-:W-:Y:S01]  /*6110*/  STL.S16 [R1+0x384], R3 ;  /* 0x0003840301007387 */ /* 0x000fe20000100600 */
[C---:B------:R-:W-:Y:S02]  /*6120*/  @!P4 PRMT R19, R35.reuse, 0x7610, R19 ;  /* 0x000076102313c816 */ /* 0x040fe40000000013 */
[----:B------:R-:W-:Y:S01]  /*6130*/  @!P3 PRMT R33, R34, 0x7632, R33 ;  /* 0x000076322221b816 */ /* 0x000fe20000000021 */
[----:B------:R1:W-:Y:S01]  /*6140*/  STL.S16 [R1+0x320], R4 ;  /* 0x0003200401007387 */ /* 0x0003e20000100600 */
[----:B0-----:R-:W-:Y:S02]  /*6150*/  MOV R2, RZ ;  /* 0x000000ff00027202 */ /* 0x001fe40000000f00 */
[----:B------:R-:W-:Y:S01]  /*6160*/  @!P4 PRMT R18, R35, 0x7632, R18 ;  /* 0x000076322312c816 */ /* 0x000fe20000000012 */
[----:B------:R-:W-:Y:S01]  /*6170*/  STL.S16 [R1+0x314], R28 ;  /* 0x0003141c01007387 */ /* 0x000fe20000100600 */
[C---:B------:R-:W-:Y:S02]  /*6180*/  @!P4 PRMT R17, R36.reuse, 0x7610, R17 ;  /* 0x000076102411c816 */ /* 0x040fe40000000011 */
[----:B------:R-:W-:Y:S01]  /*6190*/  @!P4 PRMT R16, R36, 0x7632, R16 ;  /* 0x000076322410c816 */ /* 0x000fe20000000010 */
[----:B------:R-:W-:Y:S01]  /*61a0*/  STL.S16 [R1+0x348], R27 ;  /* 0x0003481b01007387 */ /* 0x000fe20000100600 */
[----:B------:R-:W-:-:S02]  /*61b0*/  @!P5 PRMT R15, R37, 0x7610, R15 ;  /* 0x00007610250fd816 */ /* 0x000fc4000000000f */
[----:B------:R-:W-:Y:S01]  /*61c0*/  @!P5 PRMT R14, R37, 0x7632, R14 ;  /* 0x00007632250ed816 */ /* 0x000fe2000000000e */
[----:B------:R0:W-:Y:S01]  /*61d0*/  STL.S16 [R1+0x34c], R25 ;  /* 0x00034c1901007387 */ /* 0x0001e20000100600 */
[C---:B------:R-:W-:Y:S02]  /*61e0*/  @!P5 PRMT R11, R38.reuse, 0x7610, R11 ;  /* 0x00007610260bd816 */ /* 0x040fe4000000000b */
[----:B------:R-:W-:Y:S01]  /*61f0*/  @!P5 PRMT R23, R38, 0x7632, R23 ;  /* 0x000076322617d816 */ /* 0x000fe20000000017 */
[----:B------:R-:W-:Y:S01]  /*6200*/  STL.S16 [R1+0x350], R21 ;  /* 0x0003501501007387 */ /* 0x000fe20000100600 */
[----:B------:R-:W-:Y:S02]  /*6210*/  @!P6 PRMT R5, R39, 0x7610, R5 ;  /* 0x000076102705e816 */ /* 0x000fe40000000005 */
[----:B------:R-:W-:Y:S01]  /*6220*/  @!P6 PRMT R24, R40, 0x7632, R24 ;  /* 0x000076322818e816 */ /* 0x000fe20000000018 */
[----:B------:R2:W-:Y:S01]  /*6230*/  STL [R1+0x100], R34 ;  /* 0x0001002201007387 */ /* 0x0005e20000100800 */
[----:B------:R-:W-:-:S03]  /*6240*/  @P0 SHF.L.U32 R2, R42, 0x10, RZ ;  /* 0x000000102a020819 */ /* 0x000fc600000006ff */
[----:B------:R3:W-:Y:S04]  /*6250*/  STL [R1+0x84], R35 ;  /* 0x0000842301007387 */ /* 0x0007e80000100800 */
[----:B------:R3:W-:Y:S04]  /*6260*/  STL [R1+0x104], R36 ;  /* 0x0001042401007387 */ /* 0x0007e80000100800 */
[----:B------:R3:W-:Y:S04]  /*6270*/  STL [R1+0x88], R37 ;  /* 0x0000882501007387 */ /* 0x0007e80000100800 */
[----:B------:R3:W-:Y:S04]  /*6280*/  STL [R1+0x108], R38 ;  /* 0x0001082601007387 */ /* 0x0007e80000100800 */
[----:B------:R3:W-:Y:S04]  /*6290*/  STL [R1+0x8c], R39 ;  /* 0x00008c2701007387 */ /* 0x0007e80000100800 */
[----:B------:R3:W-:Y:S04]  /*62a0*/  STL [R1+0x10c], R40 ;  /* 0x00010c2801007387 */ /* 0x0007e80000100800 */
[----:B------:R0:W5:Y:S04]  /*62b0*/  LDL.LU.64 R6, [R1+0x3b8] ;  /* 0x0003b80001067983 */ /* 0x0001680000300a00 */
[----:B------:R0:W5:Y:S04]  /*62c0*/  LDL.LU R9, [R1+0x3b0] ;  /* 0x0003b00001097983 */ /* 0x0001680000300800 */
[----:B-1----:R1:W5:Y:S04]  /*62d0*/  LDL.LU R4, [R1+0x3a8] ;  /* 0x0003a80001047983 */ /* 0x0023680000300800 */
[----:B0-----:R1:W5:Y:S04]  /*62e0*/  LDL R25, [R1+0x168] ;  /* 0x0001680001197983 */ /* 0x0013680000100800 */
[----:B------:R1:W5:Y:S04]  /*62f0*/  LDL R26, [R1+0x26c] ;  /* 0x00026c00011a7983 */ /* 0x0003680000100800 */
[----:B------:R1:W5:Y:S04]  /*6300*/  LDL R27, [R1+0x218] ;  /* 0x00021800011b7983 */ /* 0x0003680000100800 */
[----:B------:R1:W5:Y:S04]  /*6310*/  LDL R28, [R1+0x23c] ;  /* 0x00023c00011c7983 */ /* 0x0003680000100800 */
[----:B--2---:R1:W5:Y:S04]  /*6320*/  LDL R34, [R1+0x344] ;  /* 0x0003440001227983 */ /* 0x0043680000100800 */
[----:B---3--:R1:W5:Y:S04]  /*6330*/  LDL R35, [R1+0x308] ;  /* 0x0003080001237983 */ /* 0x0083680000100800 */
[----:B------:R1:W5:Y:S04]  /*6340*/  LDL R36, [R1+0x350] ;  /* 0x0003500001247983 */ /* 0x0003680000100800 */
[----:B------:R1:W5:Y:S04]  /*6350*/  LDL R37, [R1+0x2e8] ;  /* 0x0002e80001257983 */ /* 0x0003680000100800 */
[----:B------:R1:W5:Y:S04]  /*6360*/  LDL R38, [R1+0x340] ;  /* 0x0003400001267983 */ /* 0x0003680000100800 */
[----:B------:R1:W5:Y:S04]  /*6370*/  LDL R39, [R1+0x314] ;  /* 0x0003140001277983 */ /* 0x0003680000100800 */
[----:B------:R1:W5:Y:S04]  /*6380*/  LDL R40, [R1+0x328] ;  /* 0x0003280001287983 */ /* 0x0003680000100800 */
[----:B------:R1:W5:Y:S01]  /*6390*/  LDL R42, [R1+0x1c0] ;  /* 0x0001c000012a7983 */ /* 0x0003620000100800 */
[----:B----4-:R-:W-:-:S02]  /*63a0*/  PRMT R29, R43, 0x7610, R43 ;  /* 0x000076102b1d7816 */ /* 0x010fc4000000002b */
[----:B------:R-:W-:Y:S01]  /*63b0*/  SHF.L.U32 R3, R41, 0x10, RZ ;  /* 0x0000001029037819 */ /* 0x000fe200000006ff */
[----:B------:R1:W5:Y:S01]  /*63c0*/  LDL R43, [R1+0x1cc] ;  /* 0x0001cc00012b7983 */ /* 0x0003620000100800 */
[----:B------:R-:W-:-:S03]  /*63d0*/  @!P1 PRMT R29, R30, 0x7632, R29 ;  /* 0x000076321e1d9816 */ /* 0x000fc6000000001d */
[----:B------:R1:W5:Y:S04]  /*63e0*/  LDL R41, [R1+0x1b8] ;  /* 0x0001b80001297983 */ /* 0x0003680000100800 */
[----:B------:R-:W-:Y:S01]  /*63f0*/  @!P1 STL.S16 [R1+0x338], R29 ;  /* 0x0003381d01009387 */ /* 0x000fe20000100600 */
[----:B------:R-:W-:-:S13]  /*6400*/  FSETP.GTU.FTZ.AND P1, PT, R0, RZ, PT ;  /* 0x000000ff0000720b */ /* 0x000fda0003f3c000 */
[----:B------:R-:W-:-:S05]  /*6410*/  VOTEU.ANY UP0, P1 ;  /* 0x0000000000ff7886 */ /* 0x000fca0000800100 */
[----:B------:R-:W0:Y:S01]  /*6420*/  @UP0 LDCU UR5, c[0x0][0x3c0] ;  /* 0x00007800ff0507ac */ /* 0x000e220008000800 */
[----:B------:R-:W-:-:S13]  /*6430*/  PLOP3.LUT P1, PT, PT, PT, UP0, 0x80, 0x8 ;  /* 0x000000000008781c */ /* 0x000fda0003f2f008 */
[----:B0-----:R-:W-:-:S06]  /*6440*/  @P1 FADD.FTZ R0, R0, UR5 ;  /* 0x0000000500001e21 */ /* 0x001fcc0008010000 */
[----:B------:R-:W0:Y:S01]  /*6450*/  @P1 MUFU.RSQ R0, R0 ;  /* 0x0000000000001308 */ /* 0x000e220000001400 */
[----:B------:R-:W-:-:S04]  /*6460*/  PRMT R30, RZ, 0x7610, R30 ;  /* 0x00007610ff1e7816 */ /* 0x000fc8000000001e */
[----:B------:R-:W-:Y:S02]  /*6470*/  @!P2 PRMT R30, R31, 0x7610, R30 ;  /* 0x000076101f1ea816 */ /* 0x000fe4000000001e */
[----:B------:R1:W5:Y:S01]  /*6480*/  LDL R31, [R1+0x33c] ;  /* 0x00033c00011f7983 */ /* 0x0003620000100800 */
[----:B0-----:R-:W-:Y:S01]  /*6490*/  @P1 R2UR UR5, R0 ;  /* 0x00000000000512ca */ /* 0x001fe200000e0000 */
[----:B------:R-:W-:Y:S01]  /*64a0*/  HFMA2 R0, -RZ, RZ, 0, 0 ;  /* 0x00000000ff007431 */ /* 0x000fe200000001ff */
[----:B------:R-:W-:Y:S02]  /*64b0*/  @P0 SHF.L.U32 R0, R44, 0x10, RZ ;  /* 0x000000102c000819 */ /* 0x000fe400000006ff */
[----:B------:R1:W5:Y:S04]  /*64c0*/  LDL R44, [R1+0x228] ;  /* 0x00022800012c7983 */ /* 0x0003680000100800 */
[----:B------:R-:W-:Y:S04]  /*64d0*/  STL.S16 [R1+0x354], R22 ;  /* 0x0003541601007387 */ /* 0x000fe80000100600 */
[----:B------:R-:W-:Y:S04]  /*64e0*/  @!P3 STL.S16 [R1+0x35c], R33 ;  /* 0x00035c210100b387 */ /* 0x000fe80000100600 */
[----:B------:R-:W-:Y:S04]  /*64f0*/  STL.S16 [R1+0x358], R19 ;  /* 0x0003581301007387 */ /* 0x000fe80000100600 */
[----:B------:R-:W-:Y:S04]  /*6500*/  STL.S16 [R1+0x364], R18 ;  /* 0x0003641201007387 */ /* 0x000fe80000100600 */
[----:B------:R-:W-:Y:S04]  /*6510*/  STL.S16 [R1+0x360], R17 ;  /* 0x0003601101007387 */ /* 0x000fe80000100600 */
[----:B------:R-:W-:Y:S04]  /*6520*/  STL.S16 [R1+0x36c], R16 ;  /* 0x00036c1001007387 */ /* 0x000fe80000100600 */
[----:B------:R-:W-:Y:S04]  /*6530*/  STL.S16 [R1+0x368], R15 ;  /* 0x0003680f01007387 */ /* 0x000fe80000100600 */
[----:B------:R-:W-:Y:S04]  /*6540*/  STL.S16 [R1+0x374], R14 ;  /* 0x0003740e01007387 */ /* 0x000fe80000100600 */
[----:B------:R-:W-:Y:S04]  /*6550*/  STL.S16 [R1+0x370], R11 ;  /* 0x0003700b01007387 */ /* 0x000fe80000100600 */
[----:B------:R-:W-:Y:S04]  /*6560*/  STL.S16 [R1+0x37c], R23 ;  /* 0x00037c1701007387 */ /* 0x000fe80000100600 */
[----:B------:R-:W-:Y:S01]  /*6570*/  STL.S16 [R1+0x388], R24 ;  /* 0x0003881801007387 */ /* 0x000fe20000100600 */
[----:B------:R-:W-:-:S03]  /*6580*/  UISETP.NE.AND UP1, UPT, UR6, URZ, UPT ;  /* 0x000000ff0600728c */ /* 0x000fc6000bf25270 */
[----:B------:R0:W-:Y:S01]  /*6590*/  STL.S16 [R1+0x378], R5 ;  /* 0x0003780501007387 */ /* 0x0001e20000100600 */
[----:B------:R-:W-:Y:S01]  /*65a0*/  UMOV UR16, 0x3f800000 ;  /* 0x3f80000000107882 */ /* 0x000fe20000000000 */
[----:B------:R-:W-:Y:S01]  /*65b0*/  @UP0 UMOV UR16, UR5 ;  /* 0x0000000500100c82 */ /* 0x000fe20008000000 */
[----:B0-----:R-:W-:-:S03]  /*65c0*/  SHF.L.U32 R5, R10, 0x10, RZ ;  /* 0x000000100a057819 */ /* 0x001fc600000006ff */
[----:B-1----:R-:W-:Y:S05]  /*65d0*/  BRA.U UP1, `(.L_x_380) ;  /* 0x0000002901a07547 */ /* 0x002fea000b800000 */
[----:B------:R-:W2:Y:S04]  /*65e0*/  LDL.LU R11, [R1+0x174] ;  /* 0x00017400010b7983 */ /* 0x000ea80000300800 */
[----:B------:R-:W3:Y:S04]  /*65f0*/  LDL.LU R15, [R1+0x18c] ;  /* 0x00018c00010f7983 */ /* 0x000ee80000300800 */
        /* <DEDUP_REMOVED lines=11> */
[----:B------:R-:W-:Y:S01]  /*66b0*/  FMUL.FTZ R15, R3, R10 ;  /* 0x0000000a030f7220 */ /* 0x000fe20000410000 */
        /* <DEDUP_REMOVED lines=22> */
[----:B------:R-:W-:Y:S01]  /*6820*/  FADD.FTZ R20, R20, -UR28 ;  /* 0x8000001c14147e21 */ /* 0x000fe20008010000 */
[----:B------:R-:W-:Y:S02]  /*6830*/  FADD.FTZ R17, R17, R15 ;  /* 0x0000000f11117221 */ /* 0x000fe40000010000 */
[----:B------:R-:W4:Y:S01]  /*6840*/  LDL.LU R15, [R1+0x114] ;  /* 0x00011400010f7983 */ /* 0x000f220000300800 */
[----:B------:R-:W-:Y:S01]  /*6850*/  FADD.FTZ R14, RZ, R14 ;  /* 0x0000000eff0e7221 */ /* 0x000fe20000010000 */
[----:B------:R-:W-:Y:S01]  /*6860*/  FMUL.FTZ R20, R20, UR16 ;  /* 0x0000001014147c20 */ /* 0x000fe20008410000 */
[----:B---3--:R-:W-:-:S05]  /*6870*/  SHF.L.U32 R18, R18, 0x10, RZ ;  /* 0x0000001012127819 */ /* 0x008fca00000006ff */
[C---:B------:R-:W-:Y:S01]  /*6880*/  FADD.FTZ R14, R18.reuse, R14 ;  /* 0x0000000e120e7221 */ /* 0x040fe20000010000 */
[----:B------:R-:W-:Y:S01]  /*6890*/  FFMA.FTZ R16, R18, R20, R16 ;  /* 0x0000001412107223 */ /* 0x000fe20000010010 */
[----:B------:R-:W-:-:S04]  /*68a0*/  FMUL.FTZ R18, R5, R18 ;  /* 0x0000001205127220 */ /* 0x000fc80000410000 */
[----:B------:R-:W-:Y:S02]  /*68b0*/  FFMA.FTZ R19, R20, R18, R19 ;  /* 0x0000001214137223 */ /* 0x000fe40000010013 */
[----:B------:R-:W3:Y:S01]  /*68c0*/  LDL.LU R20, [R1+0x194] ;  /* 0x0001940001147983 */ /* 0x000ee20000300800 */
[----:B----4-:R-:W-:Y:S01]  /*68d0*/  SHF.L.U32 R15, R15, 0x10, RZ ;  /* 0x000000100f0f7819 */ /* 0x010fe200000006ff */
[----:B------:R-:W-:Y:S01]  /*68e0*/  FADD.FTZ R17, R18, R17 ;  /* 0x0000001112117221 */ /* 0x000fe20000010000 */
[----:B------:R-:W-:-:S03]  /*68f0*/  SHF.L.U32 R18, R21, 0x10, RZ ;  /* 0x0000001015127819 */ /* 0x000fc600000006ff */
[----:B------:R-:W-:-:S04]  /*6900*/  FADD.FTZ R21, R15, -UR28 ;  /* 0x8000001c0f157e21 */ /* 0x000fc80008010000 */
[----:B------:R-:W-:Y:S01]  /*6910*/  FMUL.FTZ R21, R21, UR16 ;  /* 0x0000001015157c20 */ /* 0x000fe20008410000 */
[----:B------:R-:W-:-:S03]  /*6920*/  FADD.FTZ R10, R10, R18 ;  /* 0x000000120a0a7221 */ /* 0x000fc60000010000 */
[----:B------:R-:W-:Y:S01]  /*6930*/  FFMA.FTZ R11, R18, R21, R11 ;  /* 0x00000015120b7223 */ /* 0x000fe2000001000b */
[----:B---3--:R-:W-:Y:S01]  /*6940*/  SHF.L.U32 R15, R20, 0x10, RZ ;  /* 0x00000010140f7819 */ /* 0x008fe200000006ff */
[----:B------:R-:W-:Y:S02]  /*6950*/  FMUL.FTZ R20, R3, R18 ;  /* 0x0000001203147220 */ /* 0x000fe40000410000 */
[----:B------:R-:W3:Y:S02]  /*6960*/  LDL.LU R18, [R1+0x238] ;  /* 0x0002380001127983 */ /* 0x000ee40000300800 */
[----:B------:R-:W-:Y:S01]  /*6970*/  FFMA.FTZ R19, R21, R20, R19 ;  /* 0x0000001415137223 */ /* 0x000fe20000010013 */
[----:B------:R-:W-:Y:S02]  /*6980*/  FADD.FTZ R17, R17, R20 ;  /* 0x0000001411117221 */ /* 0x000fe40000010000 */
[----:B------:R-:W4:Y:S01]  /*6990*/  LDL.LU R20, [R1+0x16c] ;  /* 0x00016c0001147983 */ /* 0x000f220000300800 */
[----:B------:R-:W-:Y:S01]  /*69a0*/  FADD.FTZ R15, R15, -UR28 ;  /* 0x8000001c0f0f7e21 */ /* 0x000fe20008010000 */
[----:B--2---:R-:W-:-:S02]  /*69b0*/  SHF.L.U32 R21, R22, 0x10, RZ ;  /* 0x0000001016157819 */ /* 0x004fc400000006ff */
[----:B------:R-:W2:Y:S01]  /*69c0*/  LDL.LU R22, [R1+0x150] ;  /* 0x0001500001167983 */ /* 0x000ea20000300800 */
[----:B------:R-:W-:Y:S02]  /*69d0*/  FMUL.FTZ R15, R15, UR16 ;  /* 0x000000100f0f7c20 */ /* 0x000fe40008410000 */
[----:B------:R-:W-:-:S04]  /*69e0*/  FADD.FTZ R21, R21, -UR28 ;  /* 0x8000001c15157e21 */ /* 0x000fc80008010000 */
[----:B------:R-:W-:Y:S01]  /*69f0*/  FMUL.FTZ R21, R21, UR16 ;  /* 0x0000001015157c20 */ /* 0x000fe20008410000 */
[----:B---3--:R-:W-:-:S05]  /*6a00*/  SHF.L.U32 R18, R18, 0x10, RZ ;  /* 0x0000001012127819 */ /* 0x008fca00000006ff */
[----:B------:R-:W-:Y:S01]  /*6a10*/  FADD.FTZ R14, R14, R18 ;  /* 0x000000120e0e7221 */ /* 0x000fe20000010000 */
[----:B------:R-:W-:Y:S01]  /*6a20*/  FFMA.FTZ R16, R18, R15, R16 ;  /* 0x0000000f12107223 */ /* 0x000fe20000010010 */
[----:B------:R-:W-:-:S04]  /*6a30*/  FMUL.FTZ R18, R5, R18 ;  /* 0x0000001205127220 */ /* 0x000fc80000410000 */
[----:B------:R-:W-:Y:S01]  /*6a40*/  FFMA.FTZ R19, R15, R18, R19 ;  /* 0x000000120f137223 */ /* 0x000fe20000010013 */
[----:B----4-:R-:W-:Y:S01]  /*6a50*/  SHF.L.U32 R15, R20, 0x10, RZ ;  /* 0x00000010140f7819 */ /* 0x010fe200000006ff */
[----:B------:R-:W-:Y:S02]  /*6a60*/  FADD.FTZ R17, R18, R17 ;  /* 0x0000001112117221 */ /* 0x000fe40000010000 */
[----:B------:R-:W3:Y:S02]  /*6a70*/  LDL.LU R18, [R1+0x170] ;  /* 0x0001700001127983 */ /* 0x000ee40000300800 */
[----:B------:R-:W-:Y:S01]  /*6a80*/  FADD.FTZ R10, R10, R15 ;  /* 0x0000000f0a0a7221 */ /* 0x000fe20000010000 */
[----:B------:R-:W-:Y:S01]  /*6a90*/  FFMA.FTZ R11, R15, R21, R11 ;  /* 0x000000150f0b7223 */ /* 0x000fe2000001000b */
[----:B------:R-:W-:-:S04]  /*6aa0*/  FMUL.FTZ R15, R3, R15 ;  /* 0x0000000f030f7220 */ /* 0x000fc80000410000 */
[----:B------:R-:W-:Y:S01]  /*6ab0*/  FFMA.FTZ R19, R21, R15, R19 ;  /* 0x0000000f15137223 */ /* 0x000fe20000010013 */
[----:B------:R-:W-:Y:S01]  /*6ac0*/  FADD.FTZ R17, R17, R15 ;  /* 0x0000000f11117221 */ /* 0x000fe20000010000 */
[----:B-----5:R-:W-:Y:S01]  /*6ad0*/  SHF.L.U32 R20, R25, 0x10, RZ ;  /* 0x0000001019147819 */ /* 0x020fe200000006ff */
[----:B------:R-:W4:Y:S04]  /*6ae0*/  LDL.LU R15, [R1+0x154] ;  /* 0x00015400010f7983 */ /* 0x000f280000300800 */
[----:B------:R-:W2:Y:S01]  /*6af0*/  LDL.LU R25, [R1+0x15c] ;  /* 0x00015c0001197983 */ /* 0x000ea20000300800 */
[----:B------:R-:W-:-:S03]  /*6b00*/  FADD.FTZ R20, R20, -UR28 ;  /* 0x8000001c14147e21 */ /* 0x000fc60008010000 */
[----:B------:R-:W2:Y:S01]  /*6b10*/  LDL.LU R21, [R1+0x160] ;  /* 0x0001600001157983 */ /* 0x000ea20000300800 */
[----:B------:R-:W-:Y:S01]  /*6b20*/  FMUL.FTZ R20, R20, UR16 ;  /* 0x0000001014147c20 */ /* 0x000fe20008410000 */
[----:B---3--:R-:W-:-:S05]  /*6b30*/  SHF.L.U32 R18, R18, 0x10, RZ ;  /* 0x0000001012127819 */ /* 0x008fca00000006ff */
[----:B------:R-:W-:Y:S01]  /*6b40*/  FADD.FTZ R14, R14, R18 ;  /* 0x000000120e0e7221 */ /* 0x000fe20000010000 */
[----:B------:R-:W-:Y:S01]  /*6b50*/  FFMA.FTZ R16, R18, R20, R16 ;  /* 0x0000001412107223 */ /* 0x000fe20000010010 */
[----:B------:R-:W-:Y:S01]  /*6b60*/  FMUL.FTZ R18, R5, R18 ;  /* 0x0000001205127220 */ /* 0x000fe20000410000 */
[----:B----4-:R-:W-:-:S03]  /*6b70*/  SHF.L.U32 R15, R15, 0x10, RZ ;  /* 0x000000100f0f7819 */ /* 0x010fc600000006ff */
[----:B------:R-:W-:Y:S02]  /*6b80*/  FFMA.FTZ R19, R20, R18, R19 ;  /* 0x0000001214137223 */ /* 0x000fe40000010013 */
[----:B------:R-:W3:Y:S01]  /*6b90*/  LDL.LU R20, [R1+0x158] ;  /* 0x0001580001147983 */ /* 0x000ee20000300800 */
[----:B------:R-:W-:Y:S01]  /*6ba0*/  FADD.FTZ R15, R15, -UR28 ;  /* 0x8000001c0f0f7e21 */ /* 0x000fe20008010000 */
[----:B------:R-:W-:Y:S01]  /*6bb0*/  FADD.FTZ R17, R18, R17 ;  /* 0x0000001112117221 */ /* 0x000fe20000010000 */
[----:B--2---:R-:W-:Y:S02]  /*6bc0*/  SHF.L.U32 R18, R25, 0x10, RZ ;  /* 0x0000001019127819 */ /* 0x004fe400000006ff */
[----:B------:R-:W-:Y:S01]  /*6bd0*/  FMUL.FTZ R15, R15, UR16 ;  /* 0x000000100f0f7c20 */ /* 0x000fe20008410000 */
[----:B------:R-:W-:Y:S01]  /*6be0*/  SHF.L.U32 R21, R21, 0x10, RZ ;  /* 0x0000001015157819 */ /* 0x000fe200000006ff */
[----:B------:R-:W2:Y:S01]  /*6bf0*/  LDL.LU R25, [R1+0x2f0] ;  /* 0x0002f00001197983 */ /* 0x000ea20000300800 */
[----:B------:R-:W-:Y:S01]  /*6c00*/  FADD.FTZ R10, R10, R18 ;  /* 0x000000120a0a7221 */ /* 0x000fe20000010000 */
[----:B------:R-:W-:Y:S01]  /*6c10*/  FFMA.FTZ R11, R18, R15, R11 ;  /* 0x0000000f120b7223 */ /* 0x000fe2000001000b */
[----:B------:R-:W-:-:S04]  /*6c20*/  FMUL.FTZ R18, R3, R18 ;  /* 0x0000001203127220 */ /* 0x000fc80000410000 */
[----:B------:R-:W-:Y:S02]  /*6c30*/  FFMA.FTZ R19, R15, R18, R19 ;  /* 0x000000120f137223 */ /* 0x000fe40000010013 */
[----:B------:R-:W4:Y:S01]  /*6c40*/  LDL.LU R15, [R1+0x2c0] ;  /* 0x0002c000010f7983 */ /* 0x000f220000300800 */
[----:B------:R-:W-:Y:S01]  /*6c50*/  SHF.L.U32 R22, R22, 0x10, RZ ;  /* 0x0000001016167819 */ /* 0x000fe200000006ff */
[----:B------:R-:W-:Y:S01]  /*6c60*/  FADD.FTZ R14, R14, R21 ;  /* 0x000000150e0e7221 */ /* 0x000fe20000010000 */
[----:B------:R-:W-:Y:S02]  /*6c70*/  FADD.FTZ R17, R17, R18 ;  /* 0x0000001211117221 */ /* 0x000fe40000010000 */
[----:B------:R-:W2:Y:S01]  /*6c80*/  LDL.LU R18, [R1+0x2c4] ;  /* 0x0002c40001127983 */ /* 0x000ea20000300800 */
[----:B------:R-:W-:-:S04]  /*6c90*/  FADD.FTZ R22, R22, -UR28 ;  /* 0x8000001c16167e21 */ /* 0x000fc80008010000 */
[----:B------:R-:W-:Y:S01]  /*6ca0*/  FMUL.FTZ R22, R22, UR16 ;  /* 0x0000001016167c20 */ /* 0x000fe20008410000 */
[----:B---3--:R-:W-:-:S05]  /*6cb0*/  SHF.L.U32 R20, R20, 0x10, RZ ;  /* 0x0000001014147819 */ /* 0x008fca00000006ff */
[----:B------:R-:W-:-:S04]  /*6cc0*/  FADD.FTZ R20, R20, -UR28 ;  /* 0x8000001c14147e21 */ /* 0x000fc80008010000 */
[----:B------:R-:W-:-:S04]  /*6cd0*/  FMUL.FTZ R20, R20, UR16 ;  /* 0x0000001014147c20 */ /* 0x000fc80008410000 */
[----:B------:R-:W-:Y:S01]  /*6ce0*/  FFMA.FTZ R16, R21, R20, R16 ;  /* 0x0000001415107223 */ /* 0x000fe20000010010 */
[----:B------:R-:W-:Y:S01]  /*6cf0*/  FMUL.FTZ R21, R5, R21 ;  /* 0x0000001505157220 */ /* 0x000fe20000410000 */
[----:B----4-:R-:W-:-:S03]  /*6d00*/  SHF.L.U32 R15, R15, 0x10, RZ ;  /* 0x000000100f0f7819 */ /* 0x010fc600000006ff */
[----:B------:R-:W-:Y:S01]  /*6d10*/  FFMA.FTZ R19, R20, R21, R19 ;  /* 0x0000001514137223 */ /* 0x000fe20000010013 */
[----:B------:R-:W-:Y:S02]  /*6d20*/  FADD.FTZ R17, R21, R17 ;  /* 0x0000001115117221 */ /* 0x000fe40000010000 */
[----:B------:R-:W3:Y:S01]  /*6d30*/  LDL.LU R21, [R1+0x13c] ;  /* 0x00013c0001157983 */ /* 0x000ee20000300800 */
[----:B------:R-:W-:-:S04]  /*6d40*/  FMUL.FTZ R20, R3, R15 ;  /* 0x0000000f03147220 */ /* 0x000fc80000410000 */
[----:B------:R-:W-:Y:S01]  /*6d50*/  FADD.FTZ R17, R17, R20 ;  /* 0x0000001411117221 */ /* 0x000fe20000010000 */
[----:B------:R-:W-:Y:S02]  /*6d60*/  FFMA.FTZ R19, R22, R20, R19 ;  /* 0x0000001416137223 */ /* 0x000fe40000010013 */
[----:B------:R-:W4:Y:S01]  /*6d70*/  LDL.LU R20, [R1+0x2f4] ;  /* 0x0002f40001147983 */ /* 0x000f220000300800 */
[----:B--2---:R-:W-:Y:S01]  /*6d80*/  SHF.L.U32 R18, R18, 0x10, RZ ;  /* 0x0000001012127819 */ /* 0x004fe200000006ff */
[----:B------:R-:W-:Y:S01]  /*6d90*/  FADD.FTZ R10, R10, R15 ;  /* 0x0000000f0a0a7221 */ /* 0x000fe20000010000 */
[----:B------:R-:W-:Y:S02]  /*6da0*/  FFMA.FTZ R11, R15, R22, R11 ;  /* 0x000000160f0b7223 */ /* 0x000fe4000001000b */
[----:B------:R-:W2:Y:S01]  /*6db0*/  LDL.LU R15, [R1+0x138] ;  /* 0x00013800010f7983 */ /* 0x000ea20000300800 */
[----:B------:R-:W-:-:S04]  /*6dc0*/  FADD.FTZ R18, R18, -UR28 ;  /* 0x8000001c12127e21 */ /* 0x000fc80008010000 */
[----:B------:R-:W-:Y:S01]  /*6dd0*/  FMUL.FTZ R18, R18, UR16 ;  /* 0x0000001012127c20 */ /* 0x000fe20008410000 */
[----:B----4-:R-:W-:-:S05]  /*6de0*/  SHF.L.U32 R20, R20, 0x10, RZ ;  /* 0x0000001014147819 */ /* 0x010fca00000006ff */
[----:B------:R-:W-:Y:S01]  /*6df0*/  FADD.FTZ R14, R14, R20 ;  /* 0x000000140e0e7221 */ /* 0x000fe20000010000 */
[----:B------:R-:W-:Y:S01]  /*6e00*/  FFMA.FTZ R16, R20, R18, R16 ;  /* 0x0000001214107223 */ /* 0x000fe20000010010 */
[----:B------:R-:W-:-:S04]  /*6e10*/  FMUL.FTZ R20, R5, R20 ;  /* 0x0000001405147220 */ /* 0x000fc80000410000 */
[----:B------:R-:W-:Y:S02]  /*6e20*/  FFMA.FTZ R19, R18, R20, R19 ;  /* 0x0000001412137223 */ /* 0x000fe40000010013 */
[----:B------:R-:W4:Y:S01]  /*6e30*/  LDL.LU R18, [R1+0x310] ;  /* 0x0003100001127983 */ /* 0x000f220000300800 */
[----:B------:R-:W-:-:S03]  /*6e40*/  FADD.FTZ R17, R20, R17 ;  /* 0x0000001114117221 */ /* 0x000fc60000010000 */
[----:B------:R-:W4:Y:S01]  /*6e50*/  LDL.LU R20, [R1+0x134] ;  /* 0x0001340001147983 */ /* 0x000f220000300800 */
[----:B--2---:R-:W-:Y:S02]  /*6e60*/  SHF.L.U32 R15, R15, 0x10, RZ ;  /* 0x000000100f0f7819 */ /* 0x004fe400000006ff */
[----:B------:R-:W-:Y:S02]  /*6e70*/  SHF.L.U32 R22, R25, 0x10, RZ ;  /* 0x0000001019167819 */ /* 0x000fe400000006ff */
[----:B---3--:R-:W-:Y:S01]  /*6e80*/  SHF.L.U32 R21, R21, 0x10, RZ ;  /* 0x0000001015157819 */ /* 0x008fe200000006ff */
[----:B------:R-:W-:Y:S01]  /*6e90*/  FADD.FTZ R15, R15, -UR28 ;  /* 0x8000001c0f0f7e21 */ /* 0x000fe20008010000 */
[----:B------:R-:W2:Y:S03]  /*6ea0*/  LDL.LU R25, [R1+0x2bc] ;  /* 0x0002bc0001197983 */ /* 0x000ea60000300800 */
[----:B------:R-:W-:Y:S01]  /*6eb0*/  FMUL.FTZ R15, R15, UR16 ;  /* 0x000000100f0f7c20 */ /* 0x000fe20008410000 */
[----:B------:R-:W-:-:S03]  /*6ec0*/  FADD.FTZ R10, R10, R22 ;  /* 0x000000160a0a7221 */ /* 0x000fc60000010000 */
[----:B------:R-:W-:Y:S01]  /*6ed0*/  FFMA.FTZ R11, R22, R15, R11 ;  /* 0x0000000f160b7223 */ /* 0x000fe2000001000b */
[----:B------:R-:W-:Y:S01]  /*6ee0*/  FMUL.FTZ R22, R3, R22 ;  /* 0x0000001603167220 */ /* 0x000fe20000410000 */
[----:B------:R-:W-:-:S03]  /*6ef0*/  FADD.FTZ R21, R21, -UR28 ;  /* 0x8000001c15157e21 */ /* 0x000fc60008010000 */
[----:B------:R-:W-:Y:S01]  /*6f00*/  FFMA.FTZ R19, R15, R22, R19 ;  /* 0x000000160f137223 */ /* 0x000fe20000010013 */
[----:B------:R-:W-:Y:S01]  /*6f10*/  FADD.FTZ R17, R17, R22 ;  /* 0x0000001611117221 */ /* 0x000fe20000010000 */
[----:B------:R-:W-:Y:S01]  /*6f20*/  FMUL.FTZ R21, R21, UR16 ;  /* 0x0000001015157c20 */ /* 0x000fe20008410000 */
[----:B------:R-:W3:Y:S01]  /*6f30*/  LDL.LU R22, [R1+0x140] ;  /* 0x0001400001167983 */ /* 0x000ee20000300800 */
[----:B----4-:R-:W-:Y:S02]  /*6f40*/  SHF.L.U32 R18, R18, 0x10, RZ ;  /* 0x0000001012127819 */ /* 0x010fe400000006ff */
[----:B------:R-:W-:-:S03]  /*6f50*/  SHF.L.U32 R15, R20, 0x10, RZ ;  /* 0x00000010140f7819 */ /* 0x000fc600000006ff */
[----:B------:R-:W-:-:S04]  /*6f60*/  FMUL.FTZ R20, R5, R18 ;  /* 0x0000001205147220 */ /* 0x000fc80000410000 */
[----:B------:R-:W-:Y:S01]  /*6f70*/  FADD.FTZ R17, R20, R17 ;  /* 0x0000001114117221 */ /* 0x000fe20000010000 */
[----:B------:R-:W-:Y:S02]  /*6f80*/  FFMA.FTZ R19, R21, R20, R19 ;  /* 0x0000001415137223 */ /* 0x000fe40000010013 */
[----:B------:R-:W4:Y:S01]  /*6f90*/  LDL.LU R20, [R1+0x2f8] ;  /* 0x0002f80001147983 */ /* 0x000f220000300800 */
[----:B------:R-:W-:Y:S01]  /*6fa0*/  FADD.FTZ R14, R14, R18 ;  /* 0x000000120e0e7221 */ /* 0x000fe20000010000 */
[----:B------:R-:W-:Y:S02]  /*6fb0*/  FFMA.FTZ R16, R18, R21, R16 ;  /* 0x0000001512107223 */ /* 0x000fe40000010010 */
[----:B------:R-:W2:Y:S01]  /*6fc0*/  LDL.LU R18, [R1+0x144] ;  /* 0x0001440001127983 */ /* 0x000ea20000300800 */
[----:B------:R-:W-:-:S03]  /*6fd0*/  FADD.FTZ R15, R15, -UR28 ;  /* 0x8000001c0f0f7e21 */ /* 0x000fc60008010000 */
[----:B------:R-:W3:Y:S01]  /*6fe0*/  LDL.LU R21, [R1+0x2fc] ;  /* 0x0002fc0001157983 */ /* 0x000ee20000300800 */
[----:B------:R-:W-:Y:S01]  /*6ff0*/  FMUL.FTZ R15, R15, UR16 ;  /* 0x000000100f0f7c20 */ /* 0x000fe20008410000 */
[----:B----4-:R-:W-:-:S05]  /*7000*/  SHF.L.U32 R20, R20, 0x10, RZ ;  /* 0x0000001014147819 */ /* 0x010fca00000006ff */
[----:B------:R-:W-:Y:S01]  /*7010*/  FADD.FTZ R10, R10, R20 ;  /* 0x000000140a0a7221 */ /* 0x000fe20000010000 */
[----:B------:R-:W-:Y:S01]  /*7020*/  FFMA.FTZ R11, R20, R15, R11 ;  /* 0x0000000f140b7223 */ /* 0x000fe2000001000b */
[----:B------:R-:W-:-:S04]  /*7030*/  FMUL.FTZ R20, R3, R20 ;  /* 0x0000001403147220 */ /* 0x000fc80000410000 */
[----:B------:R-:W-:Y:S01]  /*7040*/  FADD.FTZ R17, R17, R20 ;  /* 0x0000001411117221 */ /* 0x000fe20000010000 */
[----:B------:R-:W-:Y:S02]  /*7050*/  FFMA.FTZ R19, R15, R20, R19 ;  /* 0x000000140f137223 */ /* 0x000fe40000010013 */
[----:B------:R-:W4:Y:S01]  /*7060*/  LDL.LU R20, [R1+0x2b8] ;  /* 0x0002b80001147983 */ /* 0x000f220000300800 */
[----:B--2---:R-:W-:Y:S02]  /*7070*/  SHF.L.U32 R18, R18, 0x10, RZ ;  /* 0x0000001012127819 */ /* 0x004fe400000006ff */
[----:B---3--:R-:W-:-:S03]  /*7080*/  SHF.L.U32 R21, R21, 0x10, RZ ;  /* 0x0000001015157819 */ /* 0x008fc600000006ff */
        /* <DEDUP_REMOVED lines=13> */
[----:B------:R-:W3:Y:S01]  /*7160*/  LDL.LU R21, [R1+0x28c] ;  /* 0x00028c0001157983 */ /* 0x000ee20000300800 */
[----:B----4-:R-:W-:Y:S01]  /*7170*/  SHF.L.U32 R18, R20, 0x10, RZ ;  /* 0x0000001014127819 */ /* 0x010fe200000006ff */
[----:B------:R-:W-:-:S04]  /*7180*/  FMUL.FTZ R20, R3, R15 ;  /* 0x0000000f03147220 */ /* 0x000fc80000410000 */
[----:B------:R-:W-:Y:S01]  /*7190*/  FADD.FTZ R17, R17, R20 ;  /* 0x0000001411117221 */ /* 0x000fe20000010000 */
[----:B------:R-:W-:Y:S02]  /*71a0*/  FFMA.FTZ R19, R22, R20, R19 ;  /* 0x0000001416137223 */ /* 0x000fe40000010013 */
[----:B------:R-:W4:Y:S01]  /*71b0*/  LDL.LU R20, [R1+0x2d8] ;  /* 0x0002d80001147983 */ /* 0x000f220000300800 */
[----:B------:R-:W-:Y:S01]  /*71c0*/  FADD.FTZ R18, R18, -UR28 ;  /* 0x8000001c12127e21 */ /* 0x000fe20008010000 */
[----:B------:R-:W-:Y:S02]  /*71d0*/  FFMA.FTZ R11, R15, R22, R11 ;  /* 0x000000160f0b7223 */ /* 0x000fe4000001000b */
[----:B------:R-:W2:Y:S01]  /*71e0*/  LDL.LU R15, [R1+0x14c] ;  /* 0x00014c00010f7983 */ /* 0x000ea20000300800 */
[----:B------:R-:W-:-:S03]  /*71f0*/  FMUL.FTZ R18, R18, UR16 ;  /* 0x0000001012127c20 */ /* 0x000fc60008410000 */
[----:B------:R-:W3:Y:S01]  /*7200*/  LDL.LU R22, [R1+0x2c8] ;  /* 0x0002c80001167983 */ /* 0x000ee20000300800 */
        /* <DEDUP_REMOVED lines=19> */
[----:B----4-:R-:W-:Y:S01]  /*7340*/  SHF.L.U32 R18, R20, 0x10, RZ ;  /* 0x0000001014127819 */ /* 0x010fe200000006ff */
[----:B------:R-:W2:Y:S04]  /*7350*/  LDL.LU R22, [R1+0x268] ;  /* 0x0002680001167983 */ /* 0x000ea80000300800 */
[----:B------:R-:W-:-:S04]  /*7360*/  FMUL.FTZ R20, R5, R18 ;  /* 0x0000001205147220 */ /* 0x000fc80000410000 */
[----:B------:R-:W-:Y:S01]  /*7370*/  FADD.FTZ R17, R20, R17 ;  /* 0x0000001114117221 */ /* 0x000fe20000010000 */
[----:B------:R-:W-:Y:S02]  /*7380*/  FFMA.FTZ R19, R21, R20, R19 ;  /* 0x0000001415137223 */ /* 0x000fe40000010013 */
[----:B------:R-:W3:Y:S01]  /*7390*/  LDL.LU R20, [R1+0x2a0] ;  /* 0x0002a00001147983 */ /* 0x000ee20000300800 */
[----:B------:R-:W-:Y:S01]  /*73a0*/  SHF.L.U32 R15, R25, 0x10, RZ ;  /* 0x00000010190f7819 */ /* 0x000fe200000006ff */
[----:B------:R-:W-:Y:S01]  /*73b0*/  FADD.FTZ R14, R14, R18 ;  /* 0x000000120e0e7221 */ /* 0x000fe20000010000 */
[----:B------:R-:W-:Y:S01]  /*73c0*/  FFMA.FTZ R16, R18, R21, R16 ;  /* 0x0000001512107223 */ /* 0x000fe20000010010 */
[----:B------:R-:W4:Y:S02]  /*73d0*/  LDL.LU R25, [R1+0x21c] ;  /* 0x00021c0001197983 */ /* 0x000f240000300800 */
[----:B------:R-:W-:Y:S02]  /*73e0*/  FADD.FTZ R15, R15, -UR28 ;  /* 0x8000001c0f0f7e21 */ /* 0x000fe40008010000 */
[----:B------:R-:W2:Y:S02]  /*73f0*/  LDL.LU R18, [R1+0x288] ;  /* 0x0002880001127983 */ /* 0x000ea40000300800 */
[----:B------:R-:W-:-:S02]  /*7400*/  FMUL.FTZ R15, R15, UR16 ;  /* 0x000000100f0f7c20 */ /* 0x000fc40008410000 */
        /* <DEDUP_REMOVED lines=31> */
[----:B------:R-:W2:Y:S02]  /*7600*/  LDL.LU R26, [R1+0x248] ;  /* 0x00024800011a7983 */ /* 0x000ea40000300800 */
[----:B------:R-:W-:Y:S01]  /*7610*/  FMUL.FTZ R18, R18, UR16 ;  /* 0x0000001012127c20 */ /* 0x000fe20008410000 */
[----:B------:R-:W-:-:S02]  /*7620*/  SHF.L.U32 R15, R25, 0x10, RZ ;  /* 0x00000010190f7819 */ /* 0x000fc400000006ff */
[----:B------:R-:W2:Y:S01]  /*7630*/  LDL.LU R25, [R1+0x270] ;  /* 0x0002700001197983 */ /* 0x000ea20000300800 */
        /* <DEDUP_REMOVED lines=8> */
[----:B----4-:R-:W-:-:S03]  /*76c0*/  SHF.L.U32 R22, R22, 0x10, RZ ;  /* 0x0000001016167819 */ /* 0x010fc600000006ff */
[----:B------:R-:W-:Y:S01]  /*76d0*/  FMUL.FTZ R15, R15, UR16 ;  /* 0x000000100f0f7c20 */ /* 0x000fe20008410000 */
[----:B--2---:R-:W-:Y:S01]  /*76e0*/  SHF.L.U32 R21, R21, 0x10, RZ ;  /* 0x0000001015157819 */ /* 0x004fe200000006ff */
[----:B------:R-:W-:Y:S02]  /*76f0*/  FADD.FTZ R10, R10, R22 ;  /* 0x000000160a0a7221 */ /* 0x000fe40000010000 */
[----:B------:R-:W-:Y:S01]  /*7700*/  FFMA.FTZ R11, R22, R15, R11 ;  /* 0x0000000f160b7223 */ /* 0x000fe2000001000b */
[----:B------:R-:W-:Y:S01]  /*7710*/  FMUL.FTZ R22, R3, R22 ;  /* 0x0000001603167220 */ /* 0x000fe20000410000 */
[----:B------:R-:W-:-:S03]  /*7720*/  FADD.FTZ R21, R21, -UR28 ;  /* 0x8000001c15157e21 */ /* 0x000fc60008010000 */
[----:B------:R-:W-:Y:S01]  /*7730*/  FFMA.FTZ R19, R15, R22, R19 ;  /* 0x000000160f137223 */ /* 0x000fe20000010013 */
[----:B------:R-:W-:Y:S01]  /*7740*/  SHF.L.U32 R15, R27, 0x10, RZ ;  /* 0x000000101b0f7819 */ /* 0x000fe200000006ff */
[----:B------:R-:W-:Y:S01]  /*7750*/  FADD.FTZ R17, R17, R22 ;  /* 0x0000001611117221 */ /* 0x000fe20000010000 */
[----:B------:R-:W-:Y:S01]  /*7760*/  FMUL.FTZ R21, R21, UR16 ;  /* 0x0000001015157c20 */ /* 0x000fe20008410000 */
[----:B------:R-:W2:Y:S02]  /*7770*/  LDL.LU R22, [R1+0x130] ;  /* 0x0001300001167983 */ /* 0x000ea40000300800 */
[----:B------:R-:W-:Y:S02]  /*7780*/  FADD.FTZ R15, R15, -UR28 ;  /* 0x8000001c0f0f7e21 */ /* 0x000fe40008010000 */
[----:B------:R-:W4:Y:S02]  /*7790*/  LDL.LU R27, [R1+0x274] ;  /* 0x00027400011b7983 */ /* 0x000f240000300800 */
[----:B------:R-:W-:Y:S01]  /*77a0*/  FMUL.FTZ R15, R15, UR16 ;  /* 0x000000100f0f7c20 */ /* 0x000fe20008410000 */
[----:B---3--:R-:W-:-:S05]  /*77b0*/  SHF.L.U32 R18, R20, 0x10, RZ ;  /* 0x0000001014127819 */ /* 0x008fca00000006ff */
[----:B------:R-:W-:-:S04]  /*77c0*/  FMUL.FTZ R20, R5, R18 ;  /* 0x0000001205147220 */ /* 0x000fc80000410000 */
[----:B------:R-:W-:Y:S01]  /*77d0*/  FADD.FTZ R17, R20, R17 ;  /* 0x0000001114117221 */ /* 0x000fe20000010000 */
[----:B------:R-:W-:Y:S01]  /*77e0*/  FFMA.FTZ R19, R21, R20, R19 ;  /* 0x0000001415137223 */ /* 0x000fe20000010013 */
[----:B------:R-:W-:Y:S01]  /*77f0*/  SHF.L.U32 R20, R25, 0x10, RZ ;  /* 0x0000001019147819 */ /* 0x000fe200000006ff */
[----:B------:R-:W-:Y:S01]  /*7800*/  FADD.FTZ R14, R14, R18 ;  /* 0x000000120e0e7221 */ /* 0x000fe20000010000 */
[----:B------:R-:W-:Y:S01]  /*7810*/  FFMA.FTZ R16, R18, R21, R16 ;  /* 0x0000001512107223 */ /* 0x000fe20000010010 */
[----:B------:R-:W3:Y:S02]  /*7820*/  LDL.LU R25, [R1+0x25c] ;  /* 0x00025c0001197983 */ /* 0x000ee40000300800 */
[----:B------:R-:W-:Y:S01]  /*7830*/  FADD.FTZ R10, R10, R20 ;  /* 0x000000140a0a7221 */ /* 0x000fe20000010000 */
[----:B------:R-:W-:Y:S01]  /*7840*/  FFMA.FTZ R11, R20, R15, R11 ;  /* 0x0000000f140b7223 */ /* 0x000fe2000001000b */
[----:B------:R-:W-:-:S04]  /*7850*/  FMUL.FTZ R20, R3, R20 ;  /* 0x0000001403147220 */ /* 0x000fc80000410000 */
[----:B------:R-:W-:Y:S01]  /*7860*/  FADD.FTZ R17, R17, R20 ;  /* 0x0000001411117221 */ /* 0x000fe20000010000 */
[----:B------:R-:W-:Y:S02]  /*7870*/  FFMA.FTZ R19, R15, R20, R19 ;  /* 0x000000140f137223 */ /* 0x000fe40000010013 */
[----:B------:R-:W3:Y:S01]  /*7880*/  LDL.LU R20, [R1+0x258] ;  /* 0x0002580001147983 */ /* 0x000ee20000300800 */
[----:B------:R-:W-:-:S03]  /*7890*/  SHF.L.U32 R18, R26, 0x10, RZ ;  /* 0x000000101a127819 */ /* 0x000fc600000006ff */
[----:B------:R-:W3:Y:S02]  /*78a0*/  LDL.LU R26, [R1+0x124] ;  /* 0x00012400011a7983 */ /* 0x000ee40000300800 */
[----:B------:R-:W-:Y:S01]  /*78b0*/  FADD.FTZ R18, R18, -UR28 ;  /* 0x8000001c12127e21 */ /* 0x000fe20008010000 */
[----:B----4-:R-:W-:Y:S02]  /*78c0*/  SHF.L.U32 R21, R27, 0x10, RZ ;  /* 0x000000101b157819 */ /* 0x010fe400000006ff */
[----:B--2---:R-:W-:Y:S01]  /*78d0*/  SHF.L.U32 R22, R22, 0x10, RZ ;  /* 0x0000001016167819 */ /* 0x004fe200000006ff */
[----:B------:R-:W-:Y:S01]  /*78e0*/  FMUL.FTZ R18, R18, UR16 ;  /* 0x0000001012127c20 */ /* 0x000fe20008410000 */
[----:B------:R-:W2:Y:S01]  /*78f0*/  LDL.LU R27, [R1+0x260] ;  /* 0x00026000011b7983 */ /* 0x000ea20000300800 */
[----:B------:R-:W-:Y:S02]  /*7900*/  FADD.FTZ R14, R14, R21 ;  /* 0x000000150e0e7221 */ /* 0x000fe40000010000 */
[----:B------:R-:W-:Y:S01]  /*7910*/  FFMA.FTZ R16, R21, R18, R16 ;  /* 0x0000001215107223 */ /* 0x000fe20000010010 */
[----:B------:R-:W-:Y:S01]  /*7920*/  FADD.FTZ R22, R22, -UR28 ;  /* 0x8000001c16167e21 */ /* 0x000fe20008010000 */
[----:B------:R-:W-:-:S03]  /*7930*/  FMUL.FTZ R21, R5, R21 ;  /* 0x0000001505157220 */ /* 0x000fc60000410000 */
[----:B------:R-:W-:Y:S01]  /*7940*/  FMUL.FTZ R22, R22, UR16 ;  /* 0x0000001016167c20 */ /* 0x000fe20008410000 */
[----:B------:R-:W-:Y:S01]  /*7950*/  FFMA.FTZ R19, R18, R21, R19 ;  /* 0x0000001512137223 */ /* 0x000fe20000010013 */
[----:B------:R-:W-:Y:S02]  /*7960*/  FADD.FTZ R17, R21, R17 ;  /* 0x0000001115117221 */ /* 0x000fe40000010000 */
[----:B------:R-:W4:Y:S01]  /*7970*/  LDL.LU R21, [R1+0x128] ;  /* 0x0001280001157983 */ /* 0x000f220000300800 */
[----:B---3--:R-:W-:-:S05]  /*7980*/  SHF.L.U32 R15, R20, 0x10, RZ ;  /* 0x00000010140f7819 */ /* 0x008fca00000006ff */
[----:B------:R-:W-:Y:S01]  /*7990*/  FMUL.FTZ R20, R3, R15 ;  /* 0x0000000f03147220 */ /* 0x000fe20000410000 */
[----:B------:R-:W-:-:S03]  /*79a0*/  FFMA.FTZ R11, R15, R22, R11 ;  /* 0x000000160f0b7223 */ /* 0x000fc6000001000b */
[----:B------:R-:W-:Y:S02]  /*79b0*/  FFMA.FTZ R19, R22, R20, R19 ;  /* 0x0000001416137223 */ /* 0x000fe40000010013 */
[----:B------:R-:W3:Y:S01]  /*79c0*/  LDL.LU R22, [R1+0x12c] ;  /* 0x00012c0001167983 */ /* 0x000ee20000300800 */
[----:B------:R-:W-:Y:S01]  /*79d0*/  FADD.FTZ R10, R10, R15 ;  /* 0x0000000f0a0a7221 */ /* 0x000fe20000010000 */
[----:B------:R-:W-:Y:S02]  /*79e0*/  SHF.L.U32 R15, R26, 0x10, RZ ;  /* 0x000000101a0f7819 */ /* 0x000fe400000006ff */
[----:B------:R-:W3:Y:S01]  /*79f0*/  LDL.LU R26, [R1+0x11c] ;  /* 0x00011c00011a7983 */ /* 0x000ee20000300800 */
[----:B------:R-:W-:Y:S01]  /*7a00*/  FADD.FTZ R17, R17, R20 ;  /* 0x0000001411117221 */ /* 0x000fe20000010000 */
[----:B------:R-:W-:Y:S02]  /*7a10*/  SHF.L.U32 R20, R25, 0x10, RZ ;  /* 0x0000001019147819 */ /* 0x000fe400000006ff */
[----:B------:R-:W3:Y:S01]  /*7a20*/  LDL.LU R25, [R1+0x120] ;  /* 0x0001200001197983 */ /* 0x000ee20000300800 */
[----:B------:R-:W-:Y:S01]  /*7a30*/  SHF.L.U32 R18, R28, 0x10, RZ ;  /* 0x000000101c127819 */ /* 0x000fe200000006ff */
[----:B------:R-:W-:-:S02]  /*7a40*/  FADD.FTZ R15, R15, -UR28 ;  /* 0x8000001c0f0f7e21 */ /* 0x000fc40008010000 */
[----:B------:R-:W3:Y:S02]  /*7a50*/  LDL.LU R28, [R1+0x110] ;  /* 0x00011000011c7983 */ /* 0x000ee40000300800 */
[----:B------:R-:W-:-:S04]  /*7a60*/  FADD.FTZ R18, R18, -UR28 ;  /* 0x8000001c12127e21 */ /* 0x000fc80008010000 */
[----:B------:R-:W-:Y:S01]  /*7a70*/  FMUL.FTZ R18, R18, UR16 ;  /* 0x0000001012127c20 */ /* 0x000fe20008410000 */
[----:B------:R-:W-:Y:S01]  /*7a80*/  FADD.FTZ R14, R14, R20 ;  /* 0x000000140e0e7221 */ /* 0x000fe20000010000 */
[----:B----4-:R-:W-:Y:S01]  /*7a90*/  SHF.L.U32 R21, R21, 0x10, RZ ;  /* 0x0000001015157819 */ /* 0x010fe200000006ff */
[----:B------:R-:W-:Y:S01]  /*7aa0*/  FMUL.FTZ R15, R15, UR16 ;  /* 0x000000100f0f7c20 */ /* 0x000fe20008410000 */
[----:B------:R-:W-:Y:S01]  /*7ab0*/  FFMA.FTZ R16, R20, R18, R16 ;  /* 0x0000001214107223 */ /* 0x000fe20000010010 */
[----:B------:R-:W-:Y:S02]  /*7ac0*/  FMUL.FTZ R20, R5, R20 ;  /* 0x0000001405147220 */ /* 0x000fe40000410000 */
[----:B------:R-:W-:Y:S02]  /*7ad0*/  FADD.FTZ R21, R21, -UR28 ;  /* 0x8000001c15157e21 */ /* 0x000fe40008010000 */
[----:B------:R-:W-:Y:S01]  /*7ae0*/  FFMA.FTZ R19, R18, R20, R19 ;  /* 0x0000001412137223 */ /* 0x000fe20000010013 */
[----:B--2---:R-:W-:-:S02]  /*7af0*/  SHF.L.U32 R18, R27, 0x10, RZ ;  /* 0x000000101b127819 */ /* 0x004fc400000006ff */
[----:B------:R-:W2:Y:S01]  /*7b00*/  LDL.LU R27, [R1+0x22c] ;  /* 0x00022c00011b7983 */ /* 0x000ea20000300800 */
[----:B------:R-:W-:Y:S01]  /*7b10*/  FMUL.FTZ R21, R21, UR16 ;  /* 0x0000001015157c20 */ /* 0x000fe20008410000 */
[----:B------:R-:W-:-:S03]  /*7b20*/  FADD.FTZ R17, R20, R17 ;  /* 0x0000001114117221 */ /* 0x000fc60000010000 */
[----:B------:R-:W-:Y:S01]  /*7b30*/  FFMA.FTZ R16, R18, R21, R16 ;  /* 0x0000001512107223 */ /* 0x000fe20000010010 */
[----:B---3--:R-:W-:-:S05]  /*7b40*/  SHF.L.U32 R22, R22, 0x10, RZ ;  /* 0x0000001016167819 */ /* 0x008fca00000006ff */
[----:B------:R-:W-:Y:S01]  /*7b50*/  FADD.FTZ R10, R10, R22 ;  /* 0x000000160a0a7221 */ /* 0x000fe20000010000 */
[----:B------:R-:W-:Y:S01]  /*7b60*/  FFMA.FTZ R11, R22, R15, R11 ;  /* 0x0000000f160b7223 */ /* 0x000fe2000001000b */
[----:B------:R-:W-:-:S04]  /*7b70*/  FMUL.FTZ R22, R3, R22 ;  /* 0x0000001603167220 */ /* 0x000fc80000410000 */
[----:B------:R-:W-:Y:S01]  /*7b80*/  FFMA.FTZ R19, R15, R22, R19 ;  /* 0x000000160f137223 */ /* 0x000fe20000010013 */
[----:B------:R-:W-:Y:S01]  /*7b90*/  FMUL.FTZ R15, R5, R18 ;  /* 0x00000012050f7220 */ /* 0x000fe20000410000 */
[----:B------:R-:W-:Y:S01]  /*7ba0*/  FADD.FTZ R17, R17, R22 ;  /* 0x0000001611117221 */ /* 0x000fe20000010000 */
[----:B------:R-:W-:Y:S01]  /*7bb0*/  SHF.L.U32 R20, R25, 0x10, RZ ;  /* 0x0000001019147819 */ /* 0x000fe200000006ff */
[----:B------:R-:W3:Y:S01]  /*7bc0*/  LDL.LU R22, [R1+0x230] ;  /* 0x0002300001167983 */ /* 0x000ee20000300800 */
[----:B------:R-:W-:-:S03]  /*7bd0*/  FFMA.FTZ R19, R21, R15, R19 ;  /* 0x0000000f15137223 */ /* 0x000fc60000010013 */
[----:B------:R-:W4:Y:S01]  /*7be0*/  LDL.LU R21, [R1+0x214] ;  /* 0x0002140001157983 */ /* 0x000f220000300800 */
[----:B------:R-:W-:Y:S01]  /*7bf0*/  FADD.FTZ R17, R15, R17 ;  /* 0x000000110f117221 */ /* 0x000fe20000010000 */
[----:B------:R-:W-:Y:S02]  /*7c00*/  SHF.L.U32 R15, R26, 0x10, RZ ;  /* 0x000000101a0f7819 */ /* 0x000fe400000006ff */
[----:B------:R-:W3:Y:S04]  /*7c10*/  LDL.LU R26, [R1+0x234] ;  /* 0x00023400011a7983 */ /* 0x000ee80000300800 */
[----:B------:R-:W3:Y:S01]  /*7c20*/  LDL.LU R25, [R1+0x220] ;  /* 0x0002200001197983 */ /* 0x000ee20000300800 */
[----:B------:R-:W-:Y:S01]  /*7c30*/  SHF.L.U32 R12, R12, 0x10, RZ ;  /* 0x000000100c0c7819 */ /* 0x000fe200000006ff */
[----:B------:R-:W-:Y:S01]  /*7c40*/  FADD.FTZ R14, R14, R18 ;  /* 0x000000120e0e7221 */ /* 0x000fe20000010000 */
[----:B------:R-:W-:Y:S01]  /*7c50*/  SHF.L.U32 R18, R28, 0x10, RZ ;  /* 0x000000101c127819 */ /* 0x000fe200000006ff */
[----:B------:R-:W-:Y:S01]  /*7c60*/  FADD.FTZ R10, R10, R15 ;  /* 0x0000000f0a0a7221 */ /* 0x000fe20000010000 */
[----:B------:R-:W-:Y:S01]  /*7c70*/  SHF.L.U32 R13, R13, 0x10, RZ ;  /* 0x000000100d0d7819 */ /* 0x000fe200000006ff */
[----:B------:R-:W-:Y:S01]  /*7c80*/  FADD.FTZ R12, R12, -UR28 ;  /* 0x8000001c0c0c7e21 */ /* 0x000fe20008010000 */
[----:B------:R-:W3:Y:S03]  /*7c90*/  LDL.LU R28, [R1+0x250] ;  /* 0x00025000011c7983 */ /* 0x000ee60000300800 */
[----:B------:R-:W-:Y:S01]  /*7ca0*/  FMUL.FTZ R12, R12, UR16 ;  /* 0x000000100c0c7c20 */ /* 0x000fe20008410000 */
[----:B------:R-:W-:-:S03]  /*7cb0*/  FADD.FTZ R18, R18, -UR28 ;  /* 0x8000001c12127e21 */ /* 0x000fc60008010000 */
[----:B------:R-:W-:Y:S01]  /*7cc0*/  FFMA.FTZ R11, R15, R12, R11 ;  /* 0x0000000c0f0b7223 */ /* 0x000fe2000001000b */
[----:B------:R-:W-:Y:S01]  /*7cd0*/  FMUL.FTZ R15, R3, R15 ;  /* 0x0000000f030f7220 */ /* 0x000fe20000410000 */
[----:B------:R-:W-:Y:S01]  /*7ce0*/  FMUL.FTZ R18, R18, UR16 ;  /* 0x0000001012127c20 */ /* 0x000fe20008410000 */
[----:B------:R-:W-:Y:S02]  /*7cf0*/  FADD.FTZ R13, R13, -UR28 ;  /* 0x8000001c0d0d7e21 */ /* 0x000fe40008010000 */
[----:B------:R-:W-:Y:S01]  /*7d00*/  FADD.FTZ R17, R17, R15 ;  /* 0x0000000f11117221 */ /* 0x000fe20000010000 */
[----:B------:R-:W-:Y:S01]  /*7d10*/  FFMA.FTZ R19, R12, R15, R19 ;  /* 0x0000000f0c137223 */ /* 0x000fe20000010013 */
[----:B--2---:R-:W-:Y:S01]  /*7d20*/  SHF.L.U32 R15, R27, 0x10, RZ ;  /* 0x000000101b0f7819 */ /* 0x004fe200000006ff */
[----:B------:R-:W-:Y:S01]  /*7d30*/  FADD.FTZ R14, R14, R20 ;  /* 0x000000140e0e7221 */ /* 0x000fe20000010000 */
[----:B------:R-:W-:Y:S01]  /*7d40*/  FFMA.FTZ R16, R20, R18, R16 ;  /* 0x0000001214107223 */ /* 0x000fe20000010010 */
[----:B------:R-:W2:Y:S01]  /*7d50*/  LDL.LU R27, [R1+0x240] ;  /* 0x00024000011b7983 */ /* 0x000ea20000300800 */
[----:B------:R-:W-:Y:S01]  /*7d60*/  FMUL.FTZ R20, R5, R20 ;  /* 0x0000001405147220 */ /* 0x000fe20000410000 */
[----:B------:R-:W-:Y:S01]  /*7d70*/  SHF.L.U32 R12, R44, 0x10, RZ ;  /* 0x000000102c0c7819 */ /* 0x000fe200000006ff */
[----:B------:R-:W-:Y:S01]  /*7d80*/  FMUL.FTZ R13, R13, UR16 ;  /* 0x000000100d0d7c20 */ /* 0x000fe20008410000 */
[----:B------:R-:W-:Y:S01]  /*7d90*/  FADD.FTZ R15, R15, -UR28 ;  /* 0x8000001c0f0f7e21 */ /* 0x000fe20008010000 */
[----:B------:R-:W-:Y:S01]  /*7da0*/  FFMA.FTZ R19, R18, R20, R19 ;  /* 0x0000001412137223 */ /* 0x000fe20000010013 */
[----:B------:R-:W-:Y:S01]  /*7db0*/  FADD.FTZ R17, R20, R17 ;  /* 0x0000001114117221 */ /* 0x000fe20000010000 */
[----:B------:R-:W-:Y:S01]  /*7dc0*/  FMUL.FTZ R18, R3, R12 ;  /* 0x0000000c03127220 */ /* 0x000fe20000410000 */
[----:B------:R-:W-:Y:S01]  /*7dd0*/  FADD.FTZ R10, R10, R12 ;  /* 0x0000000c0a0a7221 */ /* 0x000fe20000010000 */
[----:B------:R-:W-:Y:S01]  /*7de0*/  FFMA.FTZ R11, R12, R13, R11 ;  /* 0x0000000d0c0b7223 */ /* 0x000fe2000001000b */
[----:B------:R-:W2:Y:S01]  /*7df0*/  LDL.LU R44, [R1+0x1d8] ;  /* 0x0001d800012c7983 */ /* 0x000ea20000300800 */
[----:B------:R-:W-:Y:S01]  /*7e00*/  FADD.FTZ R17, R17, R18 ;  /* 0x0000001211117221 */ /* 0x000fe20000010000 */
[----:B------:R-:W-:Y:S01]  /*7e10*/  FFMA.FTZ R19, R13, R18, R19 ;  /* 0x000000120d137223 */ /* 0x000fe20000010013 */
[----:B----4-:R-:W-:-:S02]  /*7e20*/  SHF.L.U32 R12, R21, 0x10, RZ ;  /* 0x00000010150c7819 */ /* 0x010fc400000006ff */
[----:B------:R-:W4:Y:S01]  /*7e30*/  LDL.LU R21, [R1+0x278] ;  /* 0x0002780001157983 */ /* 0x000f220000300800 */
[----:B---3--:R-:W-:-:S03]  /*7e40*/  SHF.L.U32 R18, R26, 0x10, RZ ;  /* 0x000000101a127819 */ /* 0x008fc600000006ff */
[----:B------:R-:W3:Y:S01]  /*7e50*/  LDL.LU R26, [R1+0x280] ;  /* 0x00028000011a7983 */ /* 0x000ee20000300800 */
[----:B------:R-:W-:-:S03]  /*7e60*/  SHF.L.U32 R20, R25, 0x10, RZ ;  /* 0x0000001019147819 */ /* 0x000fc600000006ff */
[----:B------:R-:W3:Y:S01]  /*7e70*/  LDL.LU R25, [R1+0x1ec] ;  /* 0x0001ec0001197983 */ /* 0x000ee20000300800 */
[----:B------:R-:W-:Y:S01]  /*7e80*/  SHF.L.U32 R13, R22, 0x10, RZ ;  /* 0x00000010160d7819 */ /* 0x000fe200000006ff */
[----:B------:R-:W-:Y:S02]  /*7e90*/  FMUL.FTZ R15, R15, UR16 ;  /* 0x000000100f0f7c20 */ /* 0x000fe40008410000 */
[----:B------:R-:W3:Y:S01]  /*7ea0*/  LDL.LU R22, [R1+0x254] ;  /* 0x0002540001167983 */ /* 0x000ee20000300800 */
[----:B------:R-:W-:Y:S01]  /*7eb0*/  FADD.FTZ R12, R12, -UR28 ;  /* 0x8000001c0c0c7e21 */ /* 0x000fe20008010000 */
[----:B------:R-:W-:Y:S01]  /*7ec0*/  FADD.FTZ R14, R14, R13 ;  /* 0x0000000d0e0e7221 */ /* 0x000fe20000010000 */
[----:B------:R-:W-:Y:S01]  /*7ed0*/  FFMA.FTZ R16, R13, R15, R16 ;  /* 0x0000000f0d107223 */ /* 0x000fe20000010010 */
[----:B------:R-:W-:Y:S01]  /*7ee0*/  FMUL.FTZ R13, R5, R13 ;  /* 0x0000000d050d7220 */ /* 0x000fe20000410000 */
[----:B------:R-:W-:Y:S01]  /*7ef0*/  FMUL.FTZ R12, R12, UR16 ;  /* 0x000000100c0c7c20 */ /* 0x000fe20008410000 */
[----:B------:R-:W-:-:S02]  /*7f00*/  FADD.FTZ R10, R10, R20 ;  /* 0x000000140a0a7221 */ /* 0x000fc40000010000 */
[----:B------:R-:W-:Y:S01]  /*7f10*/  FADD.FTZ R17, R13, R17 ;  /* 0x000000110d117221 */ /* 0x000fe20000010000 */
[----:B------:R-:W-:Y:S01]  /*7f20*/  FFMA.FTZ R19, R15, R13, R19 ;  /* 0x0000000d0f137223 */ /* 0x000fe20000010013 */
[----:B------:R-:W-:Y:S01]  /*7f30*/  FFMA.FTZ R11, R20, R12, R11 ;  /* 0x0000000c140b7223 */ /* 0x000fe2000001000b */
[----:B------:R-:W-:Y:S01]  /*7f40*/  SHF.L.U32 R13, R28, 0x10, RZ ;  /* 0x000000101c0d7819 */ /* 0x000fe200000006ff */
[----:B------:R-:W-:Y:S01]  /*7f50*/  FMUL.FTZ R20, R3, R20 ;  /* 0x0000001403147220 */ /* 0x000fe20000410000 */
[----:B------:R-:W3:Y:S01]  /*7f60*/  LDL.LU R28, [R1+0x284] ;  /* 0x00028400011c7983 */ /* 0x000ee20000300800 */
[----:B------:R-:W-:Y:S02]  /*7f70*/  FADD.FTZ R18, R18, -UR28 ;  /* 0x8000001c12127e21 */ /* 0x000fe40008010000 */
[----:B------:R-:W-:Y:S01]  /*7f80*/  FFMA.FTZ R19, R12, R20, R19 ;  /* 0x000000140c137223 */ /* 0x000fe20000010013 */
[----:B--2---:R-:W-:Y:S02]  /*7f90*/  SHF.L.U32 R12, R27, 0x10, RZ ;  /* 0x000000101b0c7819 */ /* 0x004fe400000006ff */
[----:B------:R-:W2:Y:S01]  /*7fa0*/  LDL.LU R27, [R1+0x2a8] ;  /* 0x0002a800011b7983 */ /* 0x000ea20000300800 */
[----:B------:R-:W-:Y:S01]  /*7fb0*/  FMUL.FTZ R18, R18, UR16 ;  /* 0x0000001012127c20 */ /* 0x000fe20008410000 */
[----:B------:R-:W-:Y:S01]  /*7fc0*/  FMUL.FTZ R15, R5, R13 ;  /* 0x0000000d050f7220 */ /* 0x000fe20000410000 */
[----:B------:R-:W-:-:S02]  /*7fd0*/  FADD.FTZ R14, R14, R13 ;  /* 0x0000000d0e0e7221 */ /* 0x000fc40000010000 */
[----:B------:R-:W-:Y:S01]  /*7fe0*/  FFMA.FTZ R16, R13, R18, R16 ;  /* 0x000000120d107223 */ /* 0x000fe20000010010 */
[----:B------:R-:W-:Y:S01]  /*7ff0*/  FFMA.FTZ R19, R18, R15, R19 ;  /* 0x0000000f12137223 */ /* 0x000fe20000010013 */
[----:B------:R-:W-:Y:S01]  /*8000*/  FADD.FTZ R17, R17, R20 ;  /* 0x0000001411117221 */ /* 0x000fe20000010000 */
[----:B----4-:R-:W-:Y:S02]  /*8010*/  SHF.L.U32 R13, R21, 0x10, RZ ;  /* 0x00000010150d7819 */ /* 0x010fe400000006ff */
[----:B------:R-:W4:Y:S01]  /*8020*/  LDL.LU R21, [R1+0x2b0] ;  /* 0x0002b00001157983 */ /* 0x000f220000300800 */
[----:B---3--:R-:W-:-:S03]  /*8030*/  SHF.L.U32 R18, R26, 0x10, RZ ;  /* 0x000000101a127819 */ /* 0x008fc600000006ff */
[----:B------:R-:W3:Y:S01]  /*8040*/  LDL.LU R26, [R1+0x2d0] ;  /* 0x0002d000011a7983 */ /* 0x000ee20000300800 */
[----:B------:R-:W-:-:S03]  /*8050*/  SHF.L.U32 R20, R25, 0x10, RZ ;  /* 0x0000001019147819 */ /* 0x000fc600000006ff */
[----:B------:R-:W3:Y:S01]  /*8060*/  LDL.LU R25, [R1+0x2d4] ;  /* 0x0002d40001197983 */ /* 0x000ee20000300800 */
[----:B------:R-:W-:Y:S01]  /*8070*/  FADD.FTZ R12, R12, -UR28 ;  /* 0x8000001c0c0c7e21 */ /* 0x000fe20008010000 */
[----:B------:R-:W-:Y:S01]  /*8080*/  FADD.FTZ R17, R15, R17 ;  /* 0x000000110f117221 */ /* 0x000fe20000010000 */
[----:B------:R-:W-:Y:S02]  /*8090*/  SHF.L.U32 R15, R22, 0x10, RZ ;  /* 0x00000010160f7819 */ /* 0x000fe400000006ff */
[----:B------:R-:W-:Y:S01]  /*80a0*/  FMUL.FTZ R12, R12, UR16 ;  /* 0x000000100c0c7c20 */ /* 0x000fe20008410000 */
[----:B------:R-:W3:Y:S01]  /*80b0*/  LDL.LU R22, [R1+0x1dc] ;  /* 0x0001dc0001167983 */ /* 0x000ee20000300800 */
[----:B------:R-:W-:Y:S01]  /*80c0*/  FADD.FTZ R13, R13, -UR28 ;  /* 0x8000001c0d0d7e21 */ /* 0x000fe20008010000 */
[----:B------:R-:W-:Y:S01]  /*80d0*/  FADD.FTZ R10, R10, R15 ;  /* 0x0000000f0a0a7221 */ /* 0x000fe20000010000 */
[----:B------:R-:W-:Y:S01]  /*80e0*/  FFMA.FTZ R11, R15, R12, R11 ;  /* 0x0000000c0f0b7223 */ /* 0x000fe2000001000b */
[----:B------:R-:W-:Y:S01]  /*80f0*/  FMUL.FTZ R15, R3, R15 ;  /* 0x0000000f030f7220 */ /* 0x000fe20000410000 */
[----:B------:R-:W-:Y:S01]  /*8100*/  FMUL.FTZ R13, R13, UR16 ;  /* 0x000000100d0d7c20 */ /* 0x000fe20008410000 */
[----:B------:R-:W-:-:S02]  /*8110*/  FADD.FTZ R14, R14, R18 ;  /* 0x000000120e0e7221 */ /* 0x000fc40000010000 */
[----:B------:R-:W-:Y:S01]  /*8120*/  FFMA.FTZ R19, R12, R15, R19 ;  /* 0x0000000f0c137223 */ /* 0x000fe20000010013 */
[----:B------:R-:W-:Y:S01]  /*8130*/  FFMA.FTZ R16, R18, R13, R16 ;  /* 0x0000000d12107223 */ /* 0x000fe20000010010 */
[----:B------:R-:W-:Y:S01]  /*8140*/  SHF.L.U32 R12, R28, 0x10, RZ ;  /* 0x000000101c0c7819 */ /* 0x000fe200000006ff */
[----:B------:R-:W-:Y:S01]  /*8150*/  FMUL.FTZ R18, R5, R18 ;  /* 0x0000001205127220 */ /* 0x000fe20000410000 */
[----:B------:R-:W3:Y:S01]  /*8160*/  LDL.LU R28, [R1+0x1c8] ;  /* 0x0001c800011c7983 */ /* 0x000ee20000300800 */
[----:B------:R-:W-:Y:S01]  /*8170*/  FADD.FTZ R17, R17, R15 ;  /* 0x0000000f11117221 */ /* 0x000fe20000010000 */
[----:B------:R-:W-:Y:S01]  /*8180*/  FADD.FTZ R20, R20, -UR28 ;  /* 0x8000001c14147e21 */ /* 0x000fe20008010000 */
[----:B------:R-:W-:Y:S01]  /*8190*/  FFMA.FTZ R19, R13, R18, R19 ;  /* 0x000000120d137223 */ /* 0x000fe20000010013 */
[----:B--2---:R-:W-:Y:S02]  /*81a0*/  SHF.L.U32 R13, R27, 0x10, RZ ;  /* 0x000000101b0d7819 */ /* 0x004fe400000006ff */
[----:B------:R-:W2:Y:S01]  /*81b0*/  LDL.LU R27, [R1+0x1d0] ;  /* 0x0001d000011b7983 */ /* 0x000ea20000300800 */
[----:B------:R-:W-:Y:S01]  /*81c0*/  FADD.FTZ R17, R18, R17 ;  /* 0x0000001112117221 */ /* 0x000fe20000010000 */
[----:B------:R-:W-:Y:S01]  /*81d0*/  FMUL.FTZ R20, R20, UR16 ;  /* 0x0000001014147c20 */ /* 0x000fe20008410000 */
[----:B------:R-:W-:Y:S01]  /*81e0*/  FMUL.FTZ R15, R3, R12 ;  /* 0x0000000c030f7220 */ /* 0x000fe20000410000 */
[----:B------:R-:W-:-:S03]  /*81f0*/  FADD.FTZ R13, R13, -UR28 ;  /* 0x8000001c0d0d7e21 */ /* 0x000fc60008010000 */
[----:B------:R-:W-:Y:S01]  /*8200*/  FADD.FTZ R17, R17, R15 ;  /* 0x0000000f11117221 */ /* 0x000fe20000010000 */
[----:B------:R-:W-:Y:S01]  /*8210*/  FFMA.FTZ R19, R20, R15, R19 ;  /* 0x0000000f14137223 */ /* 0x000fe20000010013 */
[----:B------:R-:W-:Y:S01]  /*8220*/  FMUL.FTZ R13, R13, UR16 ;  /* 0x000000100d0d7c20 */ /* 0x000fe20008410000 */
[----:B----4-:R-:W-:Y:S02]  /*8230*/  SHF.L.U32 R15, R21, 0x10, RZ ;  /* 0x00000010150f7819 */ /* 0x010fe400000006ff */
[----:B---3--:R-:W-:-:S03]  /*8240*/  SHF.L.U32 R18, R26, 0x10, RZ ;  /* 0x000000101a127819 */ /* 0x008fc600000006ff */
[----:B------:R-:W-:Y:S01]  /*8250*/  FADD.FTZ R14, R14, R15 ;  /* 0x0000000f0e0e7221 */ /* 0x000fe20000010000 */
[----:B------:R-:W-:Y:S01]  /*8260*/  FFMA.FTZ R16, R15, R13, R16 ;  /* 0x0000000d0f107223 */ /* 0x000fe20000010010 */
[----:B------:R-:W3:Y:S01]  /*8270*/  LDL.LU R26, [R1+0x1b4] ;  /* 0x0001b400011a7983 */ /* 0x000ee20000300800 */
[----:B------:R-:W-:Y:S01]  /*8280*/  FMUL.FTZ R15, R5, R15 ;  /* 0x0000000f050f7220 */ /* 0x000fe20000410000 */
[----:B------:R-:W-:Y:S01]  /*8290*/  FADD.FTZ R10, R10, R12 ;  /* 0x0000000c0a0a7221 */ /* 0x000fe20000010000 */
[----:B------:R-:W-:Y:S01]  /*82a0*/  FFMA.FTZ R11, R12, R20, R11 ;  /* 0x000000140c0b7223 */ /* 0x000fe2000001000b */
[----:B------:R-:W-:Y:S01]  /*82b0*/  SHF.L.U32 R45, R45, 0x10, RZ ;  /* 0x000000102d2d7819 */ /* 0x000fe200000006ff */
[----:B------:R-:W-:Y:S01]  /*82c0*/  FFMA.FTZ R19, R13, R15, R19 ;  /* 0x0000000f0d137223 */ /* 0x000fe20000010013 */
[----:B------:R-:W-:Y:S01]  /*82d0*/  SHF.L.U32 R13, R25, 0x10, RZ ;  /* 0x00000010190d7819 */ /* 0x000fe200000006ff */
[----:B------:R-:W4:Y:S04]  /*82e0*/  LDL.LU R21, [R1+0x36c] ;  /* 0x00036c0001157983 */ /* 0x000f280000300800 */
[----:B------:R-:W4:Y:S01]  /*82f0*/  LDL.LU R25, [R1+0x1c4] ;  /* 0x0001c40001197983 */ /* 0x000f220000300800 */
[----:B------:R-:W-:-:S02]  /*8300*/  SHF.L.U32 R12, R44, 0x10, RZ ;  /* 0x000000102c0c7819 */ /* 0x000fc400000006ff */
[----:B------:R-:W-:Y:S01]  /*8310*/  SHF.L.U32 R20, R22, 0x10, RZ ;  /* 0x0000001016147819 */ /* 0x000fe200000006ff */
[----:B------:R-:W-:Y:S01]  /*8320*/  FADD.FTZ R18, R18, -UR28 ;  /* 0x8000001c12127e21 */ /* 0x000fe20008010000 */
[----:B------:R-:W-:Y:S01]  /*8330*/  FADD.FTZ R17, R15, R17 ;  /* 0x000000110f117221 */ /* 0x000fe20000010000 */
[----:B------:R-:W-:Y:S01]  /*8340*/  FADD.FTZ R12, R12, -UR28 ;  /* 0x8000001c0c0c7e21 */ /* 0x000fe20008010000 */
[----:B------:R-:W-:Y:S01]  /*8350*/  FADD.FTZ R14, R14, R13 ;  /* 0x0000000d0e0e7221 */ /* 0x000fe20000010000 */
[----:B------:R-:W-:Y:S01]  /*8360*/  FADD.FTZ R45, R45, -UR28 ;  /* 0x8000001c2d2d7e21 */ /* 0x000fe20008010000 */
[----:B------:R-:W-:Y:S01]  /*8370*/  SHF.L.U32 R30, R30, 0x10, RZ ;  /* 0x000000101e1e7819 */ /* 0x000fe200000006ff */
[----:B------:R-:W-:Y:S01]  /*8380*/  FMUL.FTZ R12, R12, UR16 ;  /* 0x000000100c0c7c20 */ /* 0x000fe20008410000 */
[----:B------:R-:W-:Y:S01]  /*8390*/  FADD.FTZ R10, R10, R20 ;  /* 0x000000140a0a7221 */ /* 0x000fe20000010000 */
[----:B------:R-:W-:Y:S01]  /*83a0*/  SHF.L.U32 R32, R32, 0x10, RZ ;  /* 0x0000001020207819 */ /* 0x000fe200000006ff */
[----:B------:R-:W4:Y:S01]  /*83b0*/  LDL.LU R44, [R1+0x370] ;  /* 0x00037000012c7983 */ /* 0x000f220000300800 */
[----:B------:R-:W-:Y:S01]  /*83c0*/  FFMA.FTZ R11, R20, R12, R11 ;  /* 0x0000000c140b7223 */ /* 0x000fe2000001000b */
[----:B------:R-:W-:Y:S01]  /*83d0*/  FMUL.FTZ R20, R3, R20 ;  /* 0x0000001403147220 */ /* 0x000fe20000410000 */
[----:B------:R-:W-:-:S03]  /*83e0*/  FMUL.FTZ R18, R18, UR16 ;  /* 0x0000001012127c20 */ /* 0x000fc60008410000 */
[----:B------:R-:W-:Y:S01]  /*83f0*/  FFMA.FTZ R19, R12, R20, R19 ;  /* 0x000000140c137223 */ /* 0x000fe20000010013 */
[----:B------:R-:W-:Y:S02]  /*8400*/  SHF.L.U32 R12, R28, 0x10, RZ ;  /* 0x000000101c0c7819 */ /* 0x000fe400000006ff */
[----:B------:R-:W4:Y:S01]  /*8410*/  LDL.LU R28, [R1+0x19c] ;  /* 0x00019c00011c7983 */ /* 0x000f220000300800 */
[----:B------:R-:W-:Y:S01]  /*8420*/  FADD.FTZ R17, R17, R20 ;  /* 0x0000001411117221 */ /* 0x000fe20000010000 */
[----:B------:R-:W-:Y:S01]  /*8430*/  FMUL.FTZ R15, R5, R13 ;  /* 0x0000000d050f7220 */ /* 0x000fe20000410000 */
[----:B------:R-:W-:Y:S01]  /*8440*/  FFMA.FTZ R16, R13, R18, R16 ;  /* 0x000000120d107223 */ /* 0x000fe20000010010 */
[----:B--2---:R-:W-:Y:S01]  /*8450*/  SHF.L.U32 R13, R27, 0x10, RZ ;  /* 0x000000101b0d7819 */ /* 0x004fe200000006ff */
[----:B------:R-:W-:Y:S01]  /*8460*/  FADD.FTZ R12, R12, -UR28 ;  /* 0x8000001c0c0c7e21 */ /* 0x000fe20008010000 */
[----:B------:R-:W-:Y:S01]  /*8470*/  FADD.FTZ R17, R15, R17 ;  /* 0x000000110f117221 */ /* 0x000fe20000010000 */
[----:B------:R-:W-:Y:S01]  /*8480*/  FFMA.FTZ R19, R18, R15, R19 ;  /* 0x0000000f12137223 */ /* 0x000fe20000010013 */
[----:B------:R-:W2:Y:S01]  /*8490*/  LDL.LU R27, [R1+0x1bc] ;  /* 0x0001bc00011b7983 */ /* 0x000ea20000300800 */
[----:B------:R-:W-:Y:S01]  /*84a0*/  SHF.L.U32 R15, R43, 0x10, RZ ;  /* 0x000000102b0f7819 */ /* 0x000fe200000006ff */
[----:B------:R-:W-:Y:S01]  /*84b0*/  FADD.FTZ R13, R13, -UR28 ;  /* 0x8000001c0d0d7e21 */ /* 0x000fe20008010000 */
[----:B------:R-:W-:Y:S01]  /*84c0*/  FMUL.FTZ R12, R12, UR16 ;  /* 0x000000100c0c7c20 */ /* 0x000fe20008410000 */
[----:B------:R-:W-:Y:S01]  /*84d0*/  SHF.L.U32 R18, R37, 0x10, RZ ;  /* 0x0000001025127819 */ /* 0x000fe200000006ff */
[----:B------:R-:W-:Y:S01]  /*84e0*/  FMUL.FTZ R45, R45, UR16 ;  /* 0x000000102d2d7c20 */ /* 0x000fe20008410000 */
        /* <DEDUP_REMOVED lines=9> */
[----:B------:R-:W2:Y:S02]  /*8580*/  LDL.LU R43, [R1+0x368] ;  /* 0x00036800012b7983 */ /* 0x000ea40000300800 */
[----:B------:R-:W-:Y:S01]  /*8590*/  FFMA.FTZ R19, R13, R18, R19 ;  /* 0x000000120d137223 */ /* 0x000fe20000010013 */
[----:B---3--:R-:W-:-:S02]  /*85a0*/  SHF.L.U32 R20, R26, 0x10, RZ ;  /* 0x000000101a147819 */ /* 0x008fc400000006ff */
[----:B------:R-:W3:Y:S01]  /*85b0*/  LDL.LU R26, [R1+0x184] ;  /* 0x00018400011a7983 */ /* 0x000ee20000300800 */
[----:B----4-:R-:W-:-:S03]  /*85c0*/  SHF.L.U32 R13, R25, 0x10, RZ ;  /* 0x00000010190d7819 */ /* 0x010fc600000006ff */
[----:B------:R-:W4:Y:S01]  /*85d0*/  LDL.LU R25, [R1+0x32c] ;  /* 0x00032c0001197983 */ /* 0x000f220000300800 */
[----:B------:R-:W-:Y:S01]  /*85e0*/  FADD.FTZ R20, R20, -UR28 ;  /* 0x8000001c14147e21 */ /* 0x000fe20008010000 */
[----:B------:R-:W-:Y:S01]  /*85f0*/  SHF.L.U32 R12, R42, 0x10, RZ ;  /* 0x000000102a0c7819 */ /* 0x000fe200000006ff */
[----:B------:R-:W-:Y:S02]  /*8600*/  FADD.FTZ R17, R17, R15 ;  /* 0x0000000f11117221 */ /* 0x000fe40000010000 */
[----:B------:R-:W-:Y:S02]  /*8610*/  FMUL.FTZ R20, R20, UR16 ;  /* 0x0000001014147c20 */ /* 0x000fe40008410000 */
[----:B------:R-:W-:Y:S01]  /*8620*/  FADD.FTZ R17, R18, R17 ;  /* 0x0000001112117221 */ /* 0x000fe20000010000 */
[----:B------:R-:W-:Y:S01]  /*8630*/  FMUL.FTZ R15, R3, R12 ;  /* 0x0000000c030f7220 */ /* 0x000fe20000410000 */
[----:B------:R-:W-:Y:S01]  /*8640*/  FADD.FTZ R10, R10, R12 ;  /* 0x0000000c0a0a7221 */ /* 0x000fe20000010000 */
[----:B------:R-:W-:Y:S01]  /*8650*/  FFMA.FTZ R11, R12, R20, R11 ;  /* 0x000000140c0b7223 */ /* 0x000fe2000001000b */
[----:B------:R-:W-:Y:S01]  /*8660*/  FADD.FTZ R13, R13, -UR28 ;  /* 0x8000001c0d0d7e21 */ /* 0x000fe20008010000 */
[----:B------:R-:W-:Y:S01]  /*8670*/  FADD.FTZ R17, R17, R15 ;  /* 0x0000000f11117221 */ /* 0x000fe20000010000 */
[----:B------:R-:W-:Y:S01]  /*8680*/  FFMA.FTZ R19, R20, R15, R19 ;  /* 0x0000000f14137223 */ /* 0x000fe20000010013 */
[----:B------:R-:W-:Y:S01]  /*8690*/  SHF.L.U32 R15, R35, 0x10, RZ ;  /* 0x00000010230f7819 */ /* 0x000fe200000006ff */
[----:B------:R-:W-:Y:S01]  /*86a0*/  FMUL.FTZ R13, R13, UR16 ;  /* 0x000000100d0d7c20 */ /* 0x000fe20008410000 */
[----:B------:R-:W-:-:S03]  /*86b0*/  SHF.L.U32 R12, R28, 0x10, RZ ;  /* 0x000000101c0c7819 */ /* 0x000fc600000006ff */
[----:B------:R-:W-:Y:S01]  /*86c0*/  FADD.FTZ R14, R14, R15 ;  /* 0x0000000f0e0e7221 */ /* 0x000fe20000010000 */
[----:B------:R-:W-:Y:S01]  /*86d0*/  SHF.L.U32 R20, R41, 0x10, RZ ;  /* 0x0000001029147819 */ /* 0x000fe200000006ff */
[----:B------:R-:W-:Y:S01]  /*86e0*/  FFMA.FTZ R16, R15, R13, R16 ;  /* 0x0000000d0f107223 */ /* 0x000fe20000010010 */
[----:B------:R-:W4:Y:S01]  /*86f0*/  LDL.LU R28, [R1+0x354] ;  /* 0x00035400011c7983 */ /* 0x000f220000300800 */
[----:B------:R-:W-:Y:S01]  /*8700*/  FADD.FTZ R12, R12, -UR28 ;  /* 0x8000001c0c0c7e21 */ /* 0x000fe20008010000 */
[----:B------:R-:W-:Y:S01]  /*8710*/  FMUL.FTZ R15, R5, R15 ;  /* 0x0000000f050f7220 */ /* 0x000fe20000410000 */
[----:B--2---:R-:W-:Y:S02]  /*8720*/  SHF.L.U32 R18, R27, 0x10, RZ ;  /* 0x000000101b127819 */ /* 0x004fe400000006ff */
[----:B------:R-:W-:Y:S01]  /*8730*/  FMUL.FTZ R12, R12, UR16 ;  /* 0x000000100c0c7c20 */ /* 0x000fe20008410000 */
[----:B------:R-:W2:Y:S01]  /*8740*/  LDL.LU R27, [R1+0x320] ;  /* 0x00032000011b7983 */ /* 0x000ea20000300800 */
[----:B------:R-:W-:Y:S01]  /*8750*/  FADD.FTZ R10, R10, R20 ;  /* 0x000000140a0a7221 */ /* 0x000fe20000010000 */
[----:B------:R-:W-:Y:S01]  /*8760*/  FFMA.FTZ R19, R13, R15, R19 ;  /* 0x0000000f0d137223 */ /* 0x000fe20000010013 */
[----:B------:R-:W-:Y:S01]  /*8770*/  FFMA.FTZ R11, R20, R12, R11 ;  /* 0x0000000c140b7223 */ /* 0x000fe2000001000b */
[----:B------:R-:W-:Y:S01]  /*8780*/  FMUL.FTZ R20, R3, R20 ;  /* 0x0000001403147220 */ /* 0x000fe20000410000 */
[----:B------:R-:W-:Y:S01]  /*8790*/  FADD.FTZ R18, R18, -UR28 ;  /* 0x8000001c12127e21 */ /* 0x000fe20008010000 */
[----:B------:R-:W-:-:S02]  /*87a0*/  SHF.L.U32 R13, R31, 0x10, RZ ;  /* 0x000000101f0d7819 */ /* 0x000fc400000006ff */
[----:B------:R-:W-:Y:S01]  /*87b0*/  FFMA.FTZ R19, R12, R20, R19 ;  /* 0x000000140c137223 */ /* 0x000fe20000010013 */
[----:B------:R-:W-:Y:S01]  /*87c0*/  FMUL.FTZ R18, R18, UR16 ;  /* 0x0000001012127c20 */ /* 0x000fe20008410000 */
[----:B------:R-:W-:Y:S01]  /*87d0*/  FADD.FTZ R17, R15, R17 ;  /* 0x000000110f117221 */ /* 0x000fe20000010000 */
[----:B------:R-:W-:Y:S01]  /*87e0*/  FMUL.FTZ R15, R5, R13 ;  /* 0x0000000d050f7220 */ /* 0x000fe20000410000 */
[----:B------:R-:W-:Y:S01]  /*87f0*/  FADD.FTZ R14, R14, R13 ;  /* 0x0000000d0e0e7221 */ /* 0x000fe20000010000 */
[----:B------:R-:W-:Y:S01]  /*8800*/  FFMA.FTZ R16, R13, R18, R16 ;  /* 0x000000120d107223 */ /* 0x000fe20000010010 */
[----:B---3--:R-:W-:Y:S02]  /*8810*/  SHF.L.U32 R12, R26, 0x10, RZ ;  /* 0x000000101a0c7819 */ /* 0x008fe400000006ff */
[----:B------:R-:W3:Y:S01]  /*8820*/  LDL.LU R26, [R1+0x348] ;  /* 0x00034800011a7983 */ /* 0x000ee20000300800 */
[----:B----4-:R-:W-:-:S03]  /*8830*/  SHF.L.U32 R13, R25, 0x10, RZ ;  /* 0x00000010190d7819 */ /* 0x010fc600000006ff */
[----:B------:R-:W4:Y:S01]  /*8840*/  LDL.LU R25, [R1+0x34c] ;  /* 0x00034c0001197983 */ /* 0x000f220000300800 */
[----:B------:R-:W-:Y:S01]  /*8850*/  FADD.FTZ R12, R12, -UR28 ;  /* 0x8000001c0c0c7e21 */ /* 0x000fe20008010000 */
[----:B------:R-:W-:Y:S01]  /*8860*/  FFMA.FTZ R19, R18, R15, R19 ;  /* 0x0000000f12137223 */ /* 0x000fe20000010013 */
[----:B------:R-:W-:Y:S01]  /*8870*/  FADD.FTZ R17, R17, R20 ;  /* 0x0000001411117221 */ /* 0x000fe20000010000 */
[----:B------:R-:W-:Y:S01]  /*8880*/  SHF.L.U32 R18, R40, 0x10, RZ ;  /* 0x0000001028127819 */ /* 0x000fe200000006ff */
[----:B------:R-:W-:Y:S02]  /*8890*/  FMUL.FTZ R12, R12, UR16 ;  /* 0x000000100c0c7c20 */ /* 0x000fe40008410000 */
[----:B------:R-:W-:Y:S01]  /*88a0*/  FADD.FTZ R17, R15, R17 ;  /* 0x000000110f117221 */ /* 0x000fe20000010000 */
[----:B------:R-:W-:Y:S01]  /*88b0*/  SHF.L.U32 R15, R34, 0x10, RZ ;  /* 0x00000010220f7819 */ /* 0x000fe200000006ff */
[----:B------:R-:W-:Y:S01]  /*88c0*/  FADD.FTZ R10, R10, R18 ;  /* 0x000000120a0a7221 */ /* 0x000fe20000010000 */
[----:B------:R-:W-:Y:S01]  /*88d0*/  FFMA.FTZ R11, R18, R12, R11 ;  /* 0x0000000c120b7223 */ /* 0x000fe2000001000b */
[----:B------:R-:W-:Y:S01]  /*88e0*/  FADD.FTZ R13, R13, -UR28 ;  /* 0x8000001c0d0d7e21 */ /* 0x000fe20008010000 */
[----:B------:R-:W-:Y:S01]  /*88f0*/  FMUL.FTZ R18, R3, R18 ;  /* 0x0000001203127220 */ /* 0x000fe20000410000 */
[----:B------:R-:W-:-:S02]  /*8900*/  FMUL.FTZ R20, R5, R15 ;  /* 0x0000000f05147220 */ /* 0x000fc40000410000 */
[----:B------:R-:W-:Y:S01]  /*8910*/  FMUL.FTZ R13, R13, UR16 ;  /* 0x000000100d0d7c20 */ /* 0x000fe20008410000 */
[----:B------:R-:W-:Y:S01]  /*8920*/  FFMA.FTZ R12, R12, R18, R19 ;  /* 0x000000120c0c7223 */ /* 0x000fe20000010013 */
[----:B------:R-:W-:Y:S01]  /*8930*/  FADD.FTZ R17, R17, R18 ;  /* 0x0000001211117221 */ /* 0x000fe20000010000 */
[----:B------:R-:W-:Y:S01]  /*8940*/  SHF.L.U32 R18, R39, 0x10, RZ ;  /* 0x0000001027127819 */ /* 0x000fe200000006ff */
[----:B------:R-:W-:Y:S01]  /*8950*/  FFMA.FTZ R16, R15, R13, R16 ;  /* 0x0000000d0f107223 */ /* 0x000fe20000010010 */
[----:B------:R-:W-:Y:S01]  /*8960*/  FFMA.FTZ R12, R13, R20, R12 ;  /* 0x000000140d0c7223 */ /* 0x000fe2000001000c */
[----:B------:R-:W-:Y:S01]  /*8970*/  FADD.FTZ R14, R14, R15 ;  /* 0x0000000f0e0e7221 */ /* 0x000fe20000010000 */
[----:B------:R-:W-:Y:S01]  /*8980*/  FADD.FTZ R17, R20, R17 ;  /* 0x0000001114117221 */ /* 0x000fe20000010000 */
[----:B------:R-:W-:Y:S01]  /*8990*/  FMUL.FTZ R20, R3, R18 ;  /* 0x0000001203147220 */ /* 0x000fe20000410000 */
[----:B--2---:R-:W-:Y:S02]  /*89a0*/  SHF.L.U32 R13, R27, 0x10, RZ ;  /* 0x000000101b0d7819 */ /* 0x004fe400000006ff */
[----:B------:R-:W-:Y:S01]  /*89b0*/  SHF.L.U32 R19, R29, 0x10, RZ ;  /* 0x000000101d137819 */ /* 0x000fe200000006ff */
[----:B------:R-:W2:Y:S02]  /*89c0*/  LDL.LU R27, [R1+0x358] ;  /* 0x00035800011b7983 */ /* 0x000ea40000300800 */
[----:B------:R-:W-:Y:S01]  /*89d0*/  FADD.FTZ R15, R13, -UR28 ;  /* 0x8000001c0d0f7e21 */ /* 0x000fe20008010000 */
[----:B------:R-:W-:Y:S01]  /*89e0*/  FADD.FTZ R17, R17, R20 ;  /* 0x0000001411117221 */ /* 0x000fe20000010000 */
[----:B------:R-:W-:Y:S01]  /*89f0*/  FFMA.FTZ R12, R45, R20, R12 ;  /* 0x000000142d0c7223 */ /* 0x000fe2000001000c */
[----:B------:R-:W-:Y:S01]  /*8a00*/  FMUL.FTZ R20, R5, R19 ;  /* 0x0000001305147220 */ /* 0x000fe20000410000 */
[----:B------:R-:W-:-:S04]  /*8a10*/  FMUL.FTZ R15, R15, UR16 ;  /* 0x000000100f0f7c20 */ /* 0x000fc80008410000 */
[----:B------:R-:W-:Y:S01]  /*8a20*/  FFMA.FTZ R16, R19, R15, R16 ;  /* 0x0000000f13107223 */ /* 0x000fe20000010010 */
[----:B------:R-:W-:Y:S01]  /*8a30*/  FFMA.FTZ R15, R15, R20, R12 ;  /* 0x000000140f0f7223 */ /* 0x000fe2000001000c */
[----:B---3--:R-:W-:Y:S02]  /*8a40*/  SHF.L.U32 R13, R26, 0x10, RZ ;  /* 0x000000101a0d7819 */ /* 0x008fe400000006ff */
[----:B------:R-:W3:Y:S03]  /*8a50*/  LDL.LU R26, [R1+0x360] ;  /* 0x00036000011a7983 */ /* 0x000ee60000300800 */
[----:B------:R-:W-:Y:S01]  /*8a60*/  FADD.FTZ R12, R13, -UR28 ;  /* 0x8000001c0d0c7e21 */ /* 0x000fe20008010000 */
[----:B----4-:R-:W-:Y:S02]  /*8a70*/  SHF.L.U32 R13, R25, 0x10, RZ ;  /* 0x00000010190d7819 */ /* 0x010fe400000006ff */
[----:B------:R-:W4:Y:S01]  /*8a80*/  LDL.LU R25, [R1+0x364] ;  /* 0x0003640001197983 */ /* 0x000f220000300800 */
[----:B------:R-:W-:Y:S01]  /*8a90*/  FADD.FTZ R10, R10, R18 ;  /* 0x000000120a0a7221 */ /* 0x000fe20000010000 */
[----:B------:R-:W-:Y:S01]  /*8aa0*/  FFMA.FTZ R11, R18, R45, R11 ;  /* 0x0000002d120b7223 */ /* 0x000fe2000001000b */
[----:B------:R-:W-:-:S04]  /*8ab0*/  FADD.FTZ R18, R30, -UR28 ;  /* 0x8000001c1e127e21 */ /* 0x000fc80008010000 */
[----:B------:R-:W-:Y:S01]  /*8ac0*/  FMUL.FTZ R18, R18, UR16 ;  /* 0x0000001012127c20 */ /* 0x000fe20008410000 */
[----:B------:R-:W-:Y:S01]  /*8ad0*/  FADD.FTZ R10, R10, R22 ;  /* 0x000000160a0a7221 */ /* 0x000fe20000010000 */
[----:B------:R-:W-:Y:S02]  /*8ae0*/  FADD.FTZ R17, R20, R17 ;  /* 0x0000001114117221 */ /* 0x000fe40000010000 */
[----:B------:R-:W-:Y:S01]  /*8af0*/  FFMA.FTZ R11, R22, R18, R11 ;  /* 0x00000012160b7223 */ /* 0x000fe2000001000b */
[----:B------:R-:W-:Y:S01]  /*8b00*/  FMUL.FTZ R22, R3, R22 ;  /* 0x0000001603167220 */ /* 0x000fe20000410000 */
[----:B------:R-:W-:-:S03]  /*8b10*/  FADD.FTZ R14, R14, R19 ;  /* 0x000000130e0e7221 */ /* 0x000fc60000010000 */
[----:B------:R-:W-:Y:S01]  /*8b20*/  FADD.FTZ R17, R17, R22 ;  /* 0x0000001611117221 */ /* 0x000fe20000010000 */
[----:B------:R-:W-:Y:S01]  /*8b30*/  FFMA.FTZ R22, R18, R22, R15 ;  /* 0x0000001612167223 */ /* 0x000fe2000001000f */
[----:B------:R-:W-:Y:S01]  /*8b40*/  FMUL.FTZ R15, R12, UR16 ;  /* 0x000000100c0f7c20 */ /* 0x000fe20008410000 */
        /* <DEDUP_REMOVED lines=11> */
[----:B------:R-:W4:Y:S01]  /*8c00*/  LDL.LU R28, [R1+0x374] ;  /* 0x00037400011c7983 */ /* 0x000f220000300800 */
[----:B------:R-:W-:Y:S01]  /*8c10*/  FMUL.FTZ R19, R19, UR16 ;  /* 0x0000001013137c20 */ /* 0x000fe20008410000 */
[----:B--2---:R-:W-:Y:S01]  /*8c20*/  SHF.L.U32 R20, R27, 0x10, RZ ;  /* 0x000000101b147819 */ /* 0x004fe200000006ff */
[----:B------:R-:W-:Y:S01]  /*8c30*/  FMUL.FTZ R17, R3, R18 ;  /* 0x0000001203117220 */ /* 0x000fe20000410000 */
[----:B------:R-:W-:Y:S01]  /*8c40*/  FADD.FTZ R10, R10, R18 ;  /* 0x000000120a0a7221 */ /* 0x000fe20000010000 */
[----:B------:R-:W-:Y:S01]  /*8c50*/  FFMA.FTZ R11, R18, R32, R11 ;  /* 0x00000020120b7223 */ /* 0x000fe2000001000b */
[----:B------:R-:W-:Y:S01]  /*8c60*/  FADD.FTZ R14, R14, R15 ;  /* 0x0000000f0e0e7221 */ /* 0x000fe20000010000 */
[----:B------:R-:W-:Y:S01]  /*8c70*/  FFMA.FTZ R16, R15, R19, R16 ;  /* 0x000000130f107223 */ /* 0x000fe20000010010 */
[----:B------:R-:W-:Y:S01]  /*8c80*/  FMUL.FTZ R18, R5, R15 ;  /* 0x0000000f05127220 */ /* 0x000fe20000410000 */
[----:B------:R-:W-:Y:S01]  /*8c90*/  FADD.FTZ R15, R12, R17 ;  /* 0x000000110c0f7221 */ /* 0x000fe20000010000 */
[----:B------:R-:W-:Y:S01]  /*8ca0*/  FADD.FTZ R12, R20, -UR28 ;  /* 0x8000001c140c7e21 */ /* 0x000fe20008010000 */
[----:B------:R-:W2:Y:S01]  /*8cb0*/  LDL.LU R27, [R1+0x378] ;  /* 0x00037800011b7983 */ /* 0x000ea20000300800 */
[----:B------:R-:W-:-:S02]  /*8cc0*/  FFMA.FTZ R32, R32, R17, R13 ;  /* 0x0000001120207223 */ /* 0x000fc4000001000d */
[----:B------:R-:W-:Y:S01]  /*8cd0*/  FMUL.FTZ R17, R12, UR16 ;  /* 0x000000100c117c20 */ /* 0x000fe20008410000 */
[----:B---3--:R-:W-:Y:S02]  /*8ce0*/  SHF.L.U32 R20, R26, 0x10, RZ ;  /* 0x000000101a147819 */ /* 0x008fe400000006ff */
[----:B------:R-:W3:Y:S01]  /*8cf0*/  LDL.LU R26, [R1+0x380] ;  /* 0x00038000011a7983 */ /* 0x000ee20000300800 */
[----:B----4-:R-:W-:-:S03]  /*8d00*/  SHF.L.U32 R12, R25, 0x10, RZ ;  /* 0x00000010190c7819 */ /* 0x010fc600000006ff */
[----:B------:R-:W4:Y:S01]  /*8d10*/  LDL.LU R25, [R1+0x384] ;  /* 0x0003840001197983 */ /* 0x000f220000300800 */
[----:B------:R-:W-:Y:S01]  /*8d20*/  FADD.FTZ R15, R18, R15 ;  /* 0x0000000f120f7221 */ /* 0x000fe20000010000 */
[----:B------:R-:W-:Y:S01]  /*8d30*/  FFMA.FTZ R32, R19, R18, R32 ;  /* 0x0000001213207223 */ /* 0x000fe20000010020 */
[----:B------:R-:W-:Y:S01]  /*8d40*/  FMUL.FTZ R18, R3, R20 ;  /* 0x0000001403127220 */ /* 0x000fe20000410000 */
[----:B------:R-:W-:Y:S01]  /*8d50*/  SHF.L.U32 R13, R21, 0x10, RZ ;  /* 0x00000010150d7819 */ /* 0x000fe200000006ff */
[----:B------:R-:W-:Y:S02]  /*8d60*/  FFMA.FTZ R11, R20, R17, R11 ;  /* 0x00000011140b7223 */ /* 0x000fe4000001000b */
[----:B------:R-:W-:Y:S01]  /*8d70*/  FADD.FTZ R21, R15, R18 ;  /* 0x000000120f157221 */ /* 0x000fe20000010000 */
[----:B------:R-:W-:Y:S01]  /*8d80*/  FFMA.FTZ R32, R17, R18, R32 ;  /* 0x0000001211207223 */ /* 0x000fe20000010020 */
[----:B------:R-:W-:Y:S01]  /*8d90*/  FADD.FTZ R15, R12, -UR28 ;  /* 0x8000001c0c0f7e21 */ /* 0x000fe20008010000 */
[----:B------:R-:W-:Y:S01]  /*8da0*/  SHF.L.U32 R17, R43, 0x10, RZ ;  /* 0x000000102b117819 */ /* 0x000fe200000006ff */
[----:B------:R-:W-:Y:S01]  /*8db0*/  FMUL.FTZ R18, R5, R13 ;  /* 0x0000000d05127220 */ /* 0x000fe20000410000 */
[----:B------:R-:W-:Y:S01]  /*8dc0*/  SHF.L.U32 R12, R44, 0x10, RZ ;  /* 0x000000102c0c7819 */ /* 0x000fe200000006ff */
[----:B------:R-:W-:Y:S01]  /*8dd0*/  FMUL.FTZ R19, R15, UR16 ;  /* 0x000000100f137c20 */ /* 0x000fe20008410000 */
[----:B------:R-:W-:Y:S01]  /*8de0*/  FADD.FTZ R10, R10, R20 ;  /* 0x000000140a0a7221 */ /* 0x000fe20000010000 */
[----:B------:R-:W-:Y:S01]  /*8df0*/  FADD.FTZ R15, R17, -UR28 ;  /* 0x8000001c110f7e21 */ /* 0x000fe20008010000 */
[----:B------:R-:W-:Y:S01]  /*8e00*/  FADD.FTZ R21, R18, R21 ;  /* 0x0000001512157221 */ /* 0x000fe20000010000 */
[----:B------:R-:W-:Y:S01]  /*8e10*/  FFMA.FTZ R32, R19, R18, R32 ;  /* 0x0000001213207223 */ /* 0x000fe20000010020 */
[----:B------:R-:W-:Y:S01]  /*8e20*/  FMUL.FTZ R22, R3, R12 ;  /* 0x0000000c03167220 */ /* 0x000fe20000410000 */
[----:B------:R-:W-:Y:S01]  /*8e30*/  FMUL.FTZ R15, R15, UR16 ;  /* 0x000000100f0f7c20 */ /* 0x000fe20008410000 */
[----:B------:R-:W-:-:S02]  /*8e40*/  SHF.L.U32 R18, R23, 0x10, RZ ;  /* 0x0000001017127819 */ /* 0x000fc400000006ff */
[----:B------:R-:W-:Y:S01]  /*8e50*/  FADD.FTZ R23, R21, R22 ;  /* 0x0000001615177221 */ /* 0x000fe20000010000 */
[----:B------:R-:W-:Y:S01]  /*8e60*/  SHF.L.U32 R20, R28, 0x10, RZ ;  /* 0x000000101c147819 */ /* 0x000fe200000006ff */
[----:B------:R-:W-:Y:S01]  /*8e70*/  FFMA.FTZ R32, R15, R22, R32 ;  /* 0x000000160f207223 */ /* 0x000fe20000010020 */
[----:B------:R-:W-:-:S03]  /*8e80*/  FADD.FTZ R21, R14, R13 ;  /* 0x0000000d0e157221 */ /* 0x000fc60000010000 */
[----:B------:R-:W-:Y:S01]  /*8e90*/  FADD.FTZ R17, R20, -UR28 ;  /* 0x8000001c14117e21 */ /* 0x000fe20008010000 */
[----:B------:R-:W-:Y:S01]  /*8ea0*/  FMUL.FTZ R20, R5, R18 ;  /* 0x0000001205147220 */ /* 0x000fe20000410000 */
[----:B------:R-:W-:Y:S02]  /*8eb0*/  FFMA.FTZ R13, R13, R19, R16 ;  /* 0x000000130d0d7223 */ /* 0x000fe40000010010 */
[----:B------:R-:W-:Y:S01]  /*8ec0*/  FMUL.FTZ R17, R17, UR16 ;  /* 0x0000001011117c20 */ /* 0x000fe20008410000 */
[----:B--2---:R-:W-:Y:S01]  /*8ed0*/  SHF.L.U32 R22, R27, 0x10, RZ ;  /* 0x000000101b167819 */ /* 0x004fe200000006ff */
[----:B------:R-:W-:Y:S02]  /*8ee0*/  FADD.FTZ R23, R20, R23 ;  /* 0x0000001714177221 */ /* 0x000fe40000010000 */
[----:B------:R-:W-:Y:S01]  /*8ef0*/  FFMA.FTZ R32, R17, R20, R32 ;  /* 0x0000001411207223 */ /* 0x000fe20000010020 */
[----:B------:R-:W-:Y:S01]  /*8f00*/  SHF.L.U32 R20, R24, 0x10, RZ ;  /* 0x0000001018147819 */ /* 0x000fe200000006ff */
[----:B------:R-:W-:Y:S01]  /*8f10*/  FADD.FTZ R22, R22, -UR28 ;  /* 0x8000001c16167e21 */ /* 0x000fe20008010000 */
[----:B------:R-:W-:Y:S01]  /*8f20*/  FADD.FTZ R10, R10, R12 ;  /* 0x0000000c0a0a7221 */ /* 0x000fe20000010000 */
[----:B------:R-:W-:-:S02]  /*8f30*/  FFMA.FTZ R11, R12, R15, R11 ;  /* 0x0000000f0c0b7223 */ /* 0x000fc4000001000b */
[----:B------:R-:W-:Y:S01]  /*8f40*/  FMUL.FTZ R19, R22, UR16 ;  /* 0x0000001016137c20 */ /* 0x000fe20008410000 */
[----:B------:R-:W-:Y:S01]  /*8f50*/  FMUL.FTZ R15, R5, R20 ;  /* 0x00000014050f7220 */ /* 0x000fe20000410000 */
[----:B------:R-:W-:Y:S01]  /*8f60*/  FADD.FTZ R21, R21, R18 ;  /* 0x0000001215157221 */ /* 0x000fe20000010000 */
[----:B------:R-:W-:Y:S01]  /*8f70*/  FFMA.FTZ R13, R18, R17, R13 ;  /* 0x00000011120d7223 */ /* 0x000fe2000001000d */
[----:B---3--:R-:W-:-:S05]  /*8f80*/  SHF.L.U32 R16, R26, 0x10, RZ ;  /* 0x000000101a107819 */ /* 0x008fca00000006ff */
[----:B------:R-:W-:Y:S01]  /*8f90*/  FMUL.FTZ R24, R3, R16 ;  /* 0x0000001003187220 */ /* 0x000fe20000410000 */
[----:B----4-:R-:W-:-:S03]  /*8fa0*/  SHF.L.U32 R14, R25, 0x10, RZ ;  /* 0x00000010190e7819 */ /* 0x010fc600000006ff */
[----:B------:R-:W-:Y:S02]  /*8fb0*/  FADD.FTZ R12, R23, R24 ;  /* 0x00000018170c7221 */ /* 0x000fe40000010000 */
[----:B------:R-:W-:Y:S01]  /*8fc0*/  FADD.FTZ R14, R14, -UR28 ;  /* 0x8000001c0e0e7e21 */ /* 0x000fe20008010000 */
[----:B------:R-:W-:-:S03]  /*8fd0*/  FFMA.FTZ R23, R19, R24, R32 ;  /* 0x0000001813177223 */ /* 0x000fc60000010020 */
[----:B------:R-:W-:Y:S01]  /*8fe0*/  FMUL.FTZ R22, R14, UR16 ;  /* 0x000000100e167c20 */ /* 0x000fe20008410000 */
[----:B------:R-:W-:Y:S01]  /*8ff0*/  FADD.FTZ R17, R15, R12 ;  /* 0x0000000c0f117221 */ /* 0x000fe20000010000 */
[----:B------:R-:W-:Y:S01]  /*9000*/  FADD.FTZ R14, R10, R16 ;  /* 0x000000100a0e7221 */ /* 0x000fe20000010000 */
[----:B------:R-:W-:Y:S01]  /*9010*/  FFMA.FTZ R12, R16, R19, R11 ;  /* 0x00000013100c7223 */ /* 0x000fe2000001000b */
[----:B------:R-:W-:Y:S01]  /*9020*/  FFMA.FTZ R23, R22, R15, R23 ;  /* 0x0000000f16177223 */ /* 0x000fe20000010017 */
[----:B------:R-:W-:Y:S01]  /*9030*/  FADD.FTZ R15, R21, R20 ;  /* 0x00000014150f7221 */ /* 0x000fe20000010000 */
[----:B------:R-:W-:Y:S01]  /*9040*/  FFMA.FTZ R13, R20, R22, R13 ;  /* 0x00000016140d7223 */ /* 0x000fe2000001000d */
[----:B------:R-:W-:Y:S06]  /*9050*/  BRA `(.L_x_381) ;  /* 0x0000005800e87947 */ /* 0x000fec0003800000 */
.L_x_380:
        /* <DEDUP_REMOVED lines=8> */
[----:B------:R-:W4:Y:S04]  /*90e0*/  LDL.LU R24, [R1+0x114] ;  /* 0x0001140001187983 */ /* 0x000f280000300800 */
[----:B------:R0:W-:Y:S04]  /*90f0*/  STL [R1+0x3b4], R8 ;  /* 0x0003b40801007387 */ /* 0x0001e80000100800 */
[----:B-----5:R1:W-:Y:S04]  /*9100*/  STL [R1+0x3b8], R9 ;  /* 0x0003b80901007387 */ /* 0x0203e80000100800 */
[----:B------:R4:W-:Y:S04]  /*9110*/  STL [R1+0x3a8], R4 ;  /* 0x0003a80401007387 */ /* 0x0009e80000100800 */
[----:B0-----:R-:W4:Y:S04]  /*9120*/  LDL.LU R8, [R1+0x1f4] ;  /* 0x0001f40001087983 */ /* 0x001f280000300800 */
[----:B-1----:R-:W4:Y:S04]  /*9130*/  LDL.LU R9, [R1+0x194] ;  /* 0x0001940001097983 */ /* 0x002f280000300800 */
[----:B------:R0:W-:Y:S04]  /*9140*/  STL [R1+0x3ac], R6 ;  /* 0x0003ac0601007387 */ /* 0x0001e80000100800 */
[----:B------:R-:W-:Y:S01]  /*9150*/  STL [R1+0x3b0], R7 ;  /* 0x0003b00701007387 */ /* 0x000fe20000100800 */
[----:B--2---:R-:W-:-:S02]  /*9160*/  SHF.L.U32 R10, R10, 0x10, RZ ;  /* 0x000000100a0a7819 */ /* 0x004fc400000006ff */
[----:B---3--:R-:W-:-:S03]  /*9170*/  SHF.L.U32 R15, R20, 0x10, RZ ;  /* 0x00000010140f7819 */ /* 0x008fc600000006ff */
[----:B------:R-:W-:Y:S01]  /*9180*/  FADD.FTZ R10, R10, -UR28 ;  /* 0x8000001c0a0a7e21 */ /* 0x000fe20008010000 */
[----:B----4-:R-:W-:-:S03]  /*9190*/  SHF.L.U32 R16, R16, 0x10, RZ ;  /* 0x0000001010107819 */ /* 0x010fc600000006ff */
[----:B------:R-:W-:-:S04]  /*91a0*/  FMUL.FTZ R10, R10, UR16 ;  /* 0x000000100a0a7c20 */ /* 0x000fc80008410000 */
[----:B------:R-:W-:-:S04]  /*91b0*/  FFMA.FTZ R14, R3, R10, R0 ;  /* 0x0000000a030e7223 */ /* 0x000fc80000010000 */
[----:B------:R-:W-:-:S06]  /*91c0*/  FMUL.FTZ R11, R14, -1.4426950216293334961 ;  /* 0xbfb8aa3b0e0b7820 */ /* 0x000fcc0000410000 */
[----:B------:R-:W1:Y:S02]  /*91d0*/  MUFU.EX2 R11, R11 ;  /* 0x0000000b000b7308 */ /* 0x000e640000000800 */
[----:B-1----:R-:W-:-:S06]  /*91e0*/  FADD.FTZ R11, R11, 1 ;  /* 0x3f8000000b0b7421 */ /* 0x002fcc0000010000 */
[----:B------:R-:W1:Y:S01]  /*91f0*/  MUFU.RCP R11, R11 ;  /* 0x0000000b000b7308 */ /* 0x000e620000001000 */
[----:B------:R-:W-:Y:S01]  /*9200*/  FADD.FTZ R16, R16, -UR28 ;  /* 0x8000001c10107e21 */ /* 0x000fe20008010000 */
[----:B-1----:R-:W-:Y:S01]  /*9210*/  FMUL.FTZ R15, R15, R11 ;  /* 0x0000000b0f0f7220 */ /* 0x002fe20000410000 */
[----:B------:R-:W-:-:S04]  /*9220*/  FADD.FTZ R11, -R11, 1 ;  /* 0x3f8000000b0b7421 */ /* 0x000fc80000010100 */
[----:B------:R-:W-:Y:S01]  /*9230*/  FFMA.FTZ R14, R14, R11, 1 ;  /* 0x3f8000000e0e7423 */ /* 0x000fe2000001000b */
[----:B------:R-:W-:-:S03]  /*9240*/  FMUL.FTZ R11, R16, UR16 ;  /* 0x00000010100b7c20 */ /* 0x000fc60008410000 */
[----:B------:R-:W-:Y:S01]  /*9250*/  FMUL.FTZ R14, R15, R14 ;  /* 0x0000000e0f0e7220 */ /* 0x000fe20000410000 */
[----:B------:R-:W-:-:S04]  /*9260*/  FFMA.FTZ R15, R5, R11, R2 ;  /* 0x0000000b050f7223 */ /* 0x000fc80000010002 */
[----:B------:R-:W-:-:S06]  /*9270*/  FMUL.FTZ R16, R15, -1.4426950216293334961 ;  /* 0xbfb8aa3b0f107820 */ /* 0x000fcc0000410000 */
[----:B------:R-:W1:Y:S02]  /*9280*/  MUFU.EX2 R16, R16 ;  /* 0x0000001000107308 */ /* 0x000e640000000800 */
[----:B-1----:R-:W-:-:S06]  /*9290*/  FADD.FTZ R16, R16, 1 ;  /* 0x3f80000010107421 */ /* 0x002fcc0000010000 */
[----:B------:R-:W1:Y:S01]  /*92a0*/  MUFU.RCP R16, R16 ;  /* 0x0000001000107308 */ /* 0x000e620000001000 */
[----:B------:R-:W-:Y:S02]  /*92b0*/  SHF.L.U32 R17, R19, 0x10, RZ ;  /* 0x0000001013117819 */ /* 0x000fe400000006ff */
[----:B------:R-:W-:-:S05]  /*92c0*/  SHF.L.U32 R18, R18, 0x10, RZ ;  /* 0x0000001012127819 */ /* 0x000fca00000006ff */
[----:B------:R-:W-:Y:S01]  /*92d0*/  FADD.FTZ R18, R18, -UR28 ;  /* 0x8000001c12127e21 */ /* 0x000fe20008010000 */
[----:B-1----:R-:W-:Y:S01]  /*92e0*/  FMUL.FTZ R17, R17, R16 ;  /* 0x0000001011117220 */ /* 0x002fe20000410000 */
[----:B------:R-:W-:-:S04]  /*92f0*/  FADD.FTZ R16, -R16, 1 ;  /* 0x3f80000010107421 */ /* 0x000fc80000010100 */
[----:B------:R-:W-:Y:S01]  /*9300*/  FFMA.FTZ R15, R15, R16, 1 ;  /* 0x3f8000000f0f7423 */ /* 0x000fe20000010010 */
[----:B------:R-:W-:-:S03]  /*9310*/  FMUL.FTZ R18, R18, UR16 ;  /* 0x0000001012127c20 */ /* 0x000fc60008410000 */
        /* <DEDUP_REMOVED lines=9> */
[----:B------:R-:W1:Y:S02]  /*93b0*/  MUFU.EX2 R19, R19 ;  /* 0x0000001300137308 */ /* 0x000e640000000800 */
[----:B-1----:R-:W-:-:S06]  /*93c0*/  FADD.FTZ R19, R19, 1 ;  /* 0x3f80000013137421 */ /* 0x002fcc0000010000 */
[----:B------:R-:W1:Y:S01]  /*93d0*/  MUFU.RCP R19, R19 ;  /* 0x0000001300137308 */ /* 0x000e620000001000 */
[----:B------:R-:W-:-:S05]  /*93e0*/  SHF.L.U32 R21, R21, 0x10, RZ ;  /* 0x0000001015157819 */ /* 0x000fca00000006ff */
[----:B-1----:R-:W-:Y:S01]  /*93f0*/  FMUL.FTZ R21, R21, R19 ;  /* 0x0000001315157220 */ /* 0x002fe20000410000 */
[----:B------:R-:W-:-:S04]  /*9400*/  FADD.FTZ R19, -R19, 1 ;  /* 0x3f80000013137421 */ /* 0x000fc80000010100 */
[----:B------:R-:W-:Y:S01]  /*9410*/  FFMA.FTZ R19, R20, R19, 1 ;  /* 0x3f80000014137423 */ /* 0x000fe20000010013 */
[----:B------:R-:W-:Y:S02]  /*9420*/  SHF.L.U32 R20, R23, 0x10, RZ ;  /* 0x0000001017147819 */ /* 0x000fe400000006ff */
[----:B------:R-:W2:Y:S03]  /*9430*/  LDL.LU R23, [R1+0x238] ;  /* 0x0002380001177983 */ /* 0x000ea60000300800 */
[----:B------:R-:W-:Y:S01]  /*9440*/  FADD.FTZ R20, R20, -UR28 ;  /* 0x8000001c14147e21 */ /* 0x000fe20008010000 */
[----:B------:R-:W-:Y:S01]  /*9450*/  FMUL.FTZ R19, R21, R19 ;  /* 0x0000001315137220 */ /* 0x000fe20000410000 */
[----:B------:R-:W-:Y:S02]  /*9460*/  FFMA.FTZ R10, R10, R14, RZ ;  /* 0x0000000e0a0a7223 */ /* 0x000fe400000100ff */
[----:B------:R-:W-:Y:S01]  /*9470*/  FMUL.FTZ R20, R20, UR16 ;  /* 0x0000001014147c20 */ /* 0x000fe20008410000 */
[----:B------:R-:W-:Y:S01]  /*9480*/  FADD.FTZ R14, RZ, R14 ;  /* 0x0000000eff0e7221 */ /* 0x000fe20000010000 */
[----:B------:R-:W-:-:S02]  /*9490*/  FFMA.FTZ R4, R18, R19, R10 ;  /* 0x0000001312047223 */ /* 0x000fc4000001000a */
[----:B------:R-:W-:Y:S01]  /*94a0*/  FFMA.FTZ R10, R5, R20, R2 ;  /* 0x00000014050a7223 */ /* 0x000fe20000010002 */
[----:B0-----:R-:W-:-:S03]  /*94b0*/  FADD.FTZ R6, R14, R19 ;  /* 0x000000130e067221 */ /* 0x001fc60000010000 */
[----:B------:R-:W-:-:S06]  /*94c0*/  FMUL.FTZ R14, R10, -1.4426950216293334961 ;  /* 0xbfb8aa3b0a0e7820 */ /* 0x000fcc0000410000 */
[----:B------:R-:W0:Y:S02]  /*94d0*/  MUFU.EX2 R14, R14 ;  /* 0x0000000e000e7308 */ /* 0x000e240000000800 */
[----:B0-----:R-:W-:-:S06]  /*94e0*/  FADD.FTZ R14, R14, 1 ;  /* 0x3f8000000e0e7421 */ /* 0x001fcc0000010000 */
[----:B------:R-:W0:Y:S01]  /*94f0*/  MUFU.RCP R14, R14 ;  /* 0x0000000e000e7308 */ /* 0x000e220000001000 */
[----:B------:R-:W-:-:S04]  /*9500*/  FMUL.FTZ R19, R3, R19 ;  /* 0x0000001303137220 */ /* 0x000fc80000410000 */
[----:B------:R-:W-:Y:S01]  /*9510*/  FFMA.FTZ R16, R18, R19, R16 ;  /* 0x0000001312107223 */ /* 0x000fe20000010010 */
[----:B------:R-:W-:Y:S02]  /*9520*/  SHF.L.U32 R18, R22, 0x10, RZ ;  /* 0x0000001016127819 */ /* 0x000fe400000006ff */
[----:B------:R-:W3:Y:S03]  /*9530*/  LDL.LU R22, [R1+0x164] ;  /* 0x0001640001167983 */ /* 0x000ee60000300800 */
[----:B0-----:R-:W-:Y:S01]  /*9540*/  FMUL.FTZ R18, R18, R14 ;  /* 0x0000000e12127220 */ /* 0x001fe20000410000 */
[----:B------:R-:W-:-:S04]  /*9550*/  FADD.FTZ R14, -R14, 1 ;  /* 0x3f8000000e0e7421 */ /* 0x000fc80000010100 */
[----:B------:R-:W-:Y:S01]  /*9560*/  FFMA.FTZ R14, R10, R14, 1 ;  /* 0x3f8000000a0e7423 */ /* 0x000fe2000001000e */
[----:B------:R-:W-:Y:S02]  /*9570*/  SHF.L.U32 R10, R24, 0x10, RZ ;  /* 0x00000010180a7819 */ /* 0x000fe400000006ff */
[----:B------:R-:W4:Y:S01]  /*9580*/  LDL.LU R24, [R1+0x16c] ;  /* 0x00016c0001187983 */ /* 0x000f220000300800 */
[----:B------:R-:W-:-:S03]  /*9590*/  FFMA.FTZ R11, R11, R15, RZ ;  /* 0x0000000f0b0b7223 */ /* 0x000fc600000100ff */
[----:B------:R0:W-:Y:S01]  /*95a0*/  STL [R1+0x39c], R4 ;  /* 0x00039c0401007387 */ /* 0x0001e20000100800 */
[----:B------:R-:W-:Y:S01]  /*95b0*/  FMUL.FTZ R14, R18, R14 ;  /* 0x0000000e120e7220 */ /* 0x000fe20000410000 */
[----:B------:R-:W-:Y:S01]  /*95c0*/  FADD.FTZ R15, RZ, R15 ;  /* 0x0000000fff0f7221 */ /* 0x000fe20000010000 */
[----:B0-----:R-:W-:Y:S01]  /*95d0*/  FADD.FTZ R4, R17, R19 ;  /* 0x0000001311047221 */ /* 0x001fe20000010000 */
[----:B------:R-:W-:Y:S01]  /*95e0*/  FADD.FTZ R10, R10, -UR28 ;  /* 0x8000001c0a0a7e21 */ /* 0x000fe20008010000 */
[----:B------:R-:W-:Y:S01]  /*95f0*/  FFMA.FTZ R7, R20, R14, R11 ;  /* 0x0000000e14077223 */ /* 0x000fe2000001000b */
[----:B------:R-:W-:Y:S04]  /*9600*/  STL [R1+0x118], R6 ;  /* 0x0001180601007387 */ /* 0x000fe80000100800 */
[----:B------:R0:W-:Y:S04]  /*9610*/  STL [R1+0x398], R4 ;  /* 0x0003980401007387 */ /* 0x0001e80000100800 */
[----:B------:R-:W4:Y:S01]  /*9620*/  LDL.LU R17, [R1+0x2cc] ;  /* 0x0002cc0001117983 */ /* 0x000f220000300800 */
[----:B0-----:R-:W-:-:S05]  /*9630*/  FADD.FTZ R4, R15, R14 ;  /* 0x0000000e0f047221 */ /* 0x001fca0000010000 */
[----:B------:R0:W-:Y:S02]  /*9640*/  STL [R1+0x394], R4 ;  /* 0x0003940401007387 */ /* 0x0001e40000100800 */
[----:B0-----:R-:W-:-:S04]  /*9650*/  FMUL.FTZ R4, R10, UR16 ;  /* 0x000000100a047c20 */ /* 0x001fc80008410000 */
[----:B------:R-:W-:-:S04]  /*9660*/  FFMA.FTZ R11, R3, R4, R0 ;  /* 0x00000004030b7223 */ /* 0x000fc80000010000 */
[----:B------:R-:W-:-:S06]  /*9670*/  FMUL.FTZ R10, R11, -1.4426950216293334961 ;  /* 0xbfb8aa3b0b0a7820 */ /* 0x000fcc0000410000 */
[----:B------:R-:W0:Y:S02]  /*9680*/  MUFU.EX2 R10, R10 ;  /* 0x0000000a000a7308 */ /* 0x000e240000000800 */
[----:B0-----:R-:W-:-:S06]  /*9690*/  FADD.FTZ R10, R10, 1 ;  /* 0x3f8000000a0a7421 */ /* 0x001fcc0000010000 */
[----:B------:R-:W0:Y:S01]  /*96a0*/  MUFU.RCP R10, R10 ;  /* 0x0000000a000a7308 */ /* 0x000e220000001000 */
[----:B------:R-:W-:Y:S01]  /*96b0*/  FMUL.FTZ R6, R5, R14 ;  /* 0x0000000e05067220 */ /* 0x000fe20000410000 */
[----:B------:R-:W-:Y:S02]  /*96c0*/  SHF.L.U32 R14, R8, 0x10, RZ ;  /* 0x00000010080e7819 */ /* 0x000fe400000006ff */
[----:B------:R-:W4:Y:S04]  /*96d0*/  LDL.LU R8, [R1+0x170] ;  /* 0x0001700001087983 */ /* 0x000f280000300800 */
[----:B------:R1:W-:Y:S01]  /*96e0*/  STL [R1+0x334], R6 ;  /* 0x0003340601007387 */ /* 0x0003e20000100800 */
[----:B0-----:R-:W-:Y:S01]  /*96f0*/  FMUL.FTZ R14, R14, R10 ;  /* 0x0000000a0e0e7220 */ /* 0x001fe20000410000 */
[----:B------:R-:W-:Y:S01]  /*9700*/  FADD.FTZ R10, -R10, 1 ;  /* 0x3f8000000a0a7421 */ /* 0x000fe20000010100 */
[----:B-1----:R-:W-:-:S03]  /*9710*/  FFMA.FTZ R6, R20, R6, R16 ;  /* 0x0000000614067223 */ /* 0x002fc60000010010 */
[----:B------:R-:W-:-:S04]  /*9720*/  FFMA.FTZ R10, R11, R10, 1 ;  /* 0x3f8000000b0a7423 */ /* 0x000fc8000001000a */
[----:B------:R-:W-:Y:S01]  /*9730*/  FMUL.FTZ R20, R14, R10 ;  /* 0x0000000a0e147220 */ /* 0x000fe20000410000 */
[----:B------:R-:W-:Y:S02]  /*9740*/  SHF.L.U32 R15, R9, 0x10, RZ ;  /* 0x00000010090f7819 */ /* 0x000fe400000006ff */
[----:B------:R-:W4:Y:S03]  /*9750*/  LDL.LU R9, [R1+0x154] ;  /* 0x0001540001097983 */ /* 0x000f260000300800 */
[----:B------:R-:W-:Y:S01]  /*9760*/  FADD.FTZ R15, R15, -UR28 ;  /* 0x8000001c0f0f7e21 */ /* 0x000fe20008010000 */
[----:B--2---:R-:W-:Y:S02]  /*9770*/  SHF.L.U32 R14, R23, 0x10, RZ ;  /* 0x00000010170e7819 */ /* 0x004fe400000006ff */
[----:B------:R-:W2:Y:S04]  /*9780*/  LDL.LU R23, [R1+0x15c] ;  /* 0x00015c0001177983 */ /* 0x000ea80000300800 */
[----:B------:R0:W-:Y:S02]  /*9790*/  STL [R1+0x330], R4 ;  /* 0x0003300401007387 */ /* 0x0001e40000100800 */
[----:B0-----:R-:W-:-:S04]  /*97a0*/  FMUL.FTZ R4, R15, UR16 ;  /* 0x000000100f047c20 */ /* 0x001fc80008410000 */
[----:B------:R-:W-:-:S04]  /*97b0*/  FFMA.FTZ R11, R5, R4, R2 ;  /* 0x00000004050b7223 */ /* 0x000fc80000010002 */
[----:B------:R-:W-:-:S06]  /*97c0*/  FMUL.FTZ R10, R11, -1.4426950216293334961 ;  /* 0xbfb8aa3b0b0a7820 */ /* 0x000fcc0000410000 */
[----:B------:R-:W0:Y:S02]  /*97d0*/  MUFU.EX2 R10, R10 ;  /* 0x0000000a000a7308 */ /* 0x000e240000000800 */
[----:B0-----:R-:W-:-:S06]  /*97e0*/  FADD.FTZ R10, R10, 1 ;  /* 0x3f8000000a0a7421 */ /* 0x001fcc0000010000 */
[----:B------:R-:W0:Y:S01]  /*97f0*/  MUFU.RCP R10, R10 ;  /* 0x0000000a000a7308 */ /* 0x000e220000001000 */
[----:B---3--:R-:W-:Y:S01]  /*9800*/  SHF.L.U32 R15, R22, 0x10, RZ ;  /* 0x00000010160f7819 */ /* 0x008fe200000006ff */
[----:B------:R1:W-:Y:S04]  /*9810*/  STL [R1+0x324], R4 ;  /* 0x0003240401007387 */ /* 0x0003e80000100800 */
[----:B------:R-:W-:Y:S01]  /*9820*/  FADD.FTZ R15, R15, -UR28 ;  /* 0x8000001c0f0f7e21 */ /* 0x000fe20008010000 */
[----:B0-----:R-:W-:Y:S01]  /*9830*/  FMUL.FTZ R14, R14, R10 ;  /* 0x0000000a0e0e7220 */ /* 0x001fe20000410000 */
[----:B------:R-:W-:-:S04]  /*9840*/  FADD.FTZ R10, -R10, 1 ;  /* 0x3f8000000a0a7421 */ /* 0x000fc80000010100 */
[----:B------:R-:W-:Y:S01]  /*9850*/  FFMA.FTZ R10, R11, R10, 1 ;  /* 0x3f8000000b0a7423 */ /* 0x000fe2000001000a */
[----:B-1----:R-:W-:-:S03]  /*9860*/  FMUL.FTZ R4, R15, UR16 ;  /* 0x000000100f047c20 */ /* 0x002fc60008410000 */
[----:B------:R-:W-:Y:S01]  /*9870*/  FMUL.FTZ R22, R14, R10 ;  /* 0x0000000a0e167220 */ /* 0x000fe20000410000 */
[----:B----4-:R-:W-:Y:S02]  /*9880*/  SHF.L.U32 R14, R24, 0x10, RZ ;  /* 0x00000010180e7819 */ /* 0x010fe400000006ff */
[----:B------:R-:W3:Y:S01]  /*9890*/  LDL.LU R24, [R1+0x158] ;  /* 0x0001580001187983 */ /* 0x000ee20000300800 */
[----:B------:R-:W-:-:S04]  /*98a0*/  FFMA.FTZ R11, R3, R4, R0 ;  /* 0x00000004030b7223 */ /* 0x000fc80000010000 */
[----:B------:R-:W-:-:S06]  /*98b0*/  FMUL.FTZ R10, R11, -1.4426950216293334961 ;  /* 0xbfb8aa3b0b0a7820 */ /* 0x000fcc0000410000 */
[----:B------:R-:W0:Y:S02]  /*98c0*/  MUFU.EX2 R10, R10 ;  /* 0x0000000a000a7308 */ /* 0x000e240000000800 */
[----:B0-----:R-:W-:-:S06]  /*98d0*/  FADD.FTZ R10, R10, 1 ;  /* 0x3f8000000a0a7421 */ /* 0x001fcc0000010000 */
[----:B------:R-:W0:Y:S01]  /*98e0*/  MUFU.RCP R10, R10 ;  /* 0x0000000a000a7308 */ /* 0x000e220000001000 */
[----:B------:R-:W-:Y:S01]  /*98f0*/  SHF.L.U32 R15, R25, 0x10, RZ ;  /* 0x00000010190f7819 */ /* 0x000fe200000006ff */
[----:B------:R1:W-:Y:S04]  /*9900*/  STL [R1+0x31c], R4 ;  /* 0x00031c0401007387 */ /* 0x0003e80000100800 */
[----:B------:R-:W-:Y:S01]  /*9910*/  FADD.FTZ R15, R15, -UR28 ;  /* 0x8000001c0f0f7e21 */ /* 0x000fe20008010000 */
[----:B------:R4:W-:Y:S03]  /*9920*/  STL [R1+0x390], R7 ;  /* 0x0003900701007387 */ /* 0x0009e60000100800 */
[----:B-1----:R-:W-:Y:S01]  /*9930*/  FMUL.FTZ R4, R15, UR16 ;  /* 0x000000100f047c20 */ /* 0x002fe20008410000 */
[----:B------:R1:W-:Y:S04]  /*9940*/  STL [R1+0x38c], R6 ;  /* 0x00038c0601007387 */ /* 0x0003e80000100800 */
[----:B----4-:R-:W4:Y:S01]  /*9950*/  LDL.LU R7, [R1+0x150] ;  /* 0x0001500001077983 */ /* 0x010f220000300800 */
[----:B0-----:R-:W-:Y:S01]  /*9960*/  FMUL.FTZ R14, R14, R10 ;  /* 0x0000000a0e0e7220 */ /* 0x001fe20000410000 */
[----:B------:R-:W-:-:S04]  /*9970*/  FADD.FTZ R10, -R10, 1 ;  /* 0x3f8000000a0a7421 */ /* 0x000fc80000010100 */
[----:B------:R-:W-:Y:S01]  /*9980*/  FFMA.FTZ R10, R11, R10, 1 ;  /* 0x3f8000000b0a7423 */ /* 0x000fe2000001000a */
[----:B------:R-:W-:Y:S01]  /*9990*/  FFMA.FTZ R11, R5, R4, R2 ;  /* 0x00000004050b7223 */ /* 0x000fe20000010002 */
[----:B-1----:R-:W4:Y:S02]  /*99a0*/  LDL.LU R6, [R1+0x160] ;  /* 0x0001600001067983 */ /* 0x002f240000300800 */
[----:B------:R-:W-:Y:S01]  /*99b0*/  FMUL.FTZ R25, R14, R10 ;  /* 0x0000000a0e197220 */ /* 0x000fe20000410000 */
[----:B------:R-:W-:-:S06]  /*99c0*/  FMUL.FTZ R10, R11, -1.4426950216293334961 ;  /* 0xbfb8aa3b0b0a7820 */ /* 0x000fcc0000410000 */
[----:B------:R-:W0:Y:S02]  /*99d0*/  MUFU.EX2 R10, R10 ;  /* 0x0000000a000a7308 */ /* 0x000e240000000800 */
[----:B0-----:R-:W-:-:S06]  /*99e0*/  FADD.FTZ R10, R10, 1 ;  /* 0x3f8000000a0a7421 */ /* 0x001fcc0000010000 */
[----:B------:R-:W0:Y:S01]  /*99f0*/  MUFU.RCP R10, R10 ;  /* 0x0000000a000a7308 */ /* 0x000e220000001000 */
[----:B------:R-:W-:Y:S02]  /*9a00*/  SHF.L.U32 R14, R8, 0x10, RZ ;  /* 0x00000010080e7819 */ /* 0x000fe400000006ff */
[----:B------:R-:W4:Y:S03]  /*9a10*/  LDL.LU R8, [R1+0x2c0] ;  /* 0x0002c00001087983 */ /* 0x000f260000300800 */
[----:B0-----:R-:W-:Y:S01]  /*9a20*/  FMUL.FTZ R14, R14, R10 ;  /* 0x0000000a0e0e7220 */ /* 0x001fe20000410000 */
[----:B------:R-:W-:-:S04]  /*9a30*/  FADD.FTZ R10, -R10, 1 ;  /* 0x3f8000000a0a7421 */ /* 0x000fc80000010100 */
[----:B------:R-:W-:-:S04]  /*9a40*/  FFMA.FTZ R10, R11, R10, 1 ;  /* 0x3f8000000b0a7423 */ /* 0x000fc8000001000a */
[----:B------:R-:W-:Y:S01]  /*9a50*/  FMUL.FTZ R21, R14, R10 ;  /* 0x0000000a0e157220 */ /* 0x000fe20000410000 */
[----:B------:R-:W-:Y:S02]  /*9a60*/  SHF.L.U32 R15, R9, 0x10, RZ ;  /* 0x00000010090f7819 */ /* 0x000fe400000006ff */
[----:B------:R-:W4:Y:S01]  /*9a70*/  LDL.LU R9, [R1+0x2f4] ;  /* 0x0002f40001097983 */ /* 0x000f220000300800 */
[----:B--2---:R-:W-:-:S03]  /*9a80*/  SHF.L.U32 R14, R23, 0x10, RZ ;  /* 0x00000010170e7819 */ /* 0x004fc600000006ff */
[----:B------:R-:W2:Y:S01]  /*9a90*/  LDL.LU R23, [R1+0x2c4] ;  /* 0x0002c40001177983 */ /* 0x000ea20000300800 */
[----:B------:R-:W-:-:S03]  /*9aa0*/  FADD.FTZ R15, R15, -UR28 ;  /* 0x8000001c0f0f7e21 */ /* 0x000fc60008010000 */
[----:B------:R0:W-:Y:S02]  /*9ab0*/  STL [R1+0x318], R4 ;  /* 0x0003180401007387 */ /* 0x0001e40000100800 */
        /* <DEDUP_REMOVED lines=8> */
[----:B------:R-:W-:Y:S01]  /*9b40*/  FADD.FTZ R10, -R10, 1 ;  /* 0x3f8000000a0a7421 */ /* 0x000fe20000010100 */
[----:B---3--:R-:W-:-:S05]  /*9b50*/  SHF.L.U32 R15, R24, 0x10, RZ ;  /* 0x00000010180f7819 */ /* 0x008fca00000006ff */
[----:B------:R-:W-:-:S04]  /*9b60*/  FADD.FTZ R15, R15, -UR28 ;  /* 0x8000001c0f0f7e21 */ /* 0x000fc80008010000 */
[----:B-1----:R-:W-:Y:S01]  /*9b70*/  FMUL.FTZ R4, R15, UR16 ;  /* 0x000000100f047c20 */ /* 0x002fe20008410000 */
[----:B------:R-:W-:-:S03]  /*9b80*/  FFMA.FTZ R10, R11, R10, 1 ;  /* 0x3f8000000b0a7423 */ /* 0x000fc6000001000a */
[----:B------:R-:W-:Y:S01]  /*9b90*/  FFMA.FTZ R11, R5, R4, R2 ;  /* 0x00000004050b7223 */ /* 0x000fe20000010002 */
[----:B------:R0:W-:Y:S01]  /*9ba0*/  STL [R1+0x304], R4 ;  /* 0x0003040401007387 */ /* 0x0001e20000100800 */
[----:B------:R-:W-:Y:S02]  /*9bb0*/  FMUL.FTZ R24, R14, R10 ;  /* 0x0000000a0e187220 */ /* 0x000fe40000410000 */
[----:B------:R-:W-:Y:S01]  /*9bc0*/  FMUL.FTZ R10, R11, -1.4426950216293334961 ;  /* 0xbfb8aa3b0b0a7820 */ /* 0x000fe20000410000 */
[----:B0-----:R-:W3:Y:S05]  /*9bd0*/  LDL.LU R4, [R1+0x138] ;  /* 0x0001380001047983 */ /* 0x001eea0000300800 */
[----:B------:R-:W0:Y:S02]  /*9be0*/  MUFU.EX2 R10, R10 ;  /* 0x0000000a000a7308 */ /* 0x000e240000000800 */
[----:B0-----:R-:W-:-:S06]  /*9bf0*/  FADD.FTZ R10, R10, 1 ;  /* 0x3f8000000a0a7421 */ /* 0x001fcc0000010000 */
[----:B------:R-:W0:Y:S01]  /*9c00*/  MUFU.RCP R10, R10 ;  /* 0x0000000a000a7308 */ /* 0x000e220000001000 */
[----:B----4-:R-:W-:Y:S02]  /*9c10*/  SHF.L.U32 R15, R7, 0x10, RZ ;  /* 0x00000010070f7819 */ /* 0x010fe400000006ff */
[----:B------:R-:W4:Y:S03]  /*9c20*/  LDL.LU R7, [R1+0x13c] ;  /* 0x00013c0001077983 */ /* 0x000f260000300800 */
[----:B------:R-:W-:Y:S01]  /*9c30*/  FADD.FTZ R15, R15, -UR28 ;  /* 0x8000001c0f0f7e21 */ /* 0x000fe20008010000 */
[----:B------:R-:W-:-:S03]  /*9c40*/  SHF.L.U32 R14, R6, 0x10, RZ ;  /* 0x00000010060e7819 */ /* 0x000fc600000006ff */
[----:B------:R-:W-:Y:S02]  /*9c50*/  FMUL.FTZ R6, R15, UR16 ;  /* 0x000000100f067c20 */ /* 0x000fe40008410000 */
[----:B0-----:R-:W-:Y:S01]  /*9c60*/  FMUL.FTZ R14, R14, R10 ;  /* 0x0000000a0e0e7220 */ /* 0x001fe20000410000 */
[----:B------:R-:W-:Y:S02]  /*9c70*/  FADD.FTZ R10, -R10, 1 ;  /* 0x3f8000000a0a7421 */ /* 0x000fe40000010100 */
[----:B------:R0:W-:Y:S02]  /*9c80*/  STL [R1+0x300], R6 ;  /* 0x0003000601007387 */ /* 0x0001e40000100800 */
[----:B------:R-:W-:Y:S01]  /*9c90*/  FFMA.FTZ R10, R11, R10, 1 ;  /* 0x3f8000000b0a7423 */ /* 0x000fe2000001000a */
[----:B------:R-:W-:-:S03]  /*9ca0*/  FFMA.FTZ R11, R3, R6, R0 ;  /* 0x00000006030b7223 */ /* 0x000fc60000010000 */
[----:B------:R-:W-:Y:S01]  /*9cb0*/  FMUL.FTZ R19, R14, R10 ;  /* 0x0000000a0e137220 */ /* 0x000fe20000410000 */
[----:B------:R-:W-:Y:S01]  /*9cc0*/  FMUL.FTZ R10, R11, -1.4426950216293334961 ;  /* 0xbfb8aa3b0b0a7820 */ /* 0x000fe20000410000 */
[----:B0-----:R-:W4:Y:S05]  /*9cd0*/  LDL.LU R6, [R1+0x2f0] ;  /* 0x0002f00001067983 */ /* 0x001f2a0000300800 */
[----:B------:R-:W0:Y:S02]  /*9ce0*/  MUFU.EX2 R10, R10 ;  /* 0x0000000a000a7308 */ /* 0x000e240000000800 */
[----:B0-----:R-:W-:-:S06]  /*9cf0*/  FADD.FTZ R10, R10, 1 ;  /* 0x3f8000000a0a7421 */ /* 0x001fcc0000010000 */
[----:B------:R-:W0:Y:S01]  /*9d00*/  MUFU.RCP R10, R10 ;  /* 0x0000000a000a7308 */ /* 0x000e220000001000 */
[----:B------:R-:W-:-:S05]  /*9d10*/  SHF.L.U32 R14, R8, 0x10, RZ ;  /* 0x00000010080e7819 */ /* 0x000fca00000006ff */
[----:B0-----:R-:W-:Y:S01]  /*9d20*/  FMUL.FTZ R14, R14, R10 ;  /* 0x0000000a0e0e7220 */ /* 0x001fe20000410000 */
[----:B------:R-:W-:-:S04]  /*9d30*/  FADD.FTZ R10, -R10, 1 ;  /* 0x3f8000000a0a7421 */ /* 0x000fc80000010100 */
[----:B------:R-:W-:Y:S01]  /*9d40*/  FFMA.FTZ R10, R11, R10, 1 ;  /* 0x3f8000000b0a7423 */ /* 0x000fe2000001000a */
[----:B--2---:R-:W-:-:S05]  /*9d50*/  SHF.L.U32 R15, R23, 0x10, RZ ;  /* 0x00000010170f7819 */ /* 0x004fca00000006ff */
[----:B------:R-:W-:Y:S01]  /*9d60*/  FADD.FTZ R15, R15, -UR28 ;  /* 0x8000001c0f0f7e21 */ /* 0x000fe20008010000 */
[----:B------:R-:W-:Y:S01]  /*9d70*/  FMUL.FTZ R23, R14, R10 ;  /* 0x0000000a0e177220 */ /* 0x000fe20000410000 */
[----:B------:R-:W-:Y:S02]  /*9d80*/  SHF.L.U32 R14, R9, 0x10, RZ ;  /* 0x00000010090e7819 */ /* 0x000fe400000006ff */
[----:B------:R-:W-:Y:S01]  /*9d90*/  FMUL.FTZ R8, R15, UR16 ;  /* 0x000000100f087c20 */ /* 0x000fe20008410000 */
[----:B------:R-:W2:Y:S03]  /*9da0*/  LDL.LU R9, [R1+0x134] ;  /* 0x0001340001097983 */ /* 0x000ea60000300800 */
[----:B------:R-:W-:Y:S01]  /*9db0*/  FFMA.FTZ R11, R5, R8, R2 ;  /* 0x00000008050b7223 */ /* 0x000fe20000010002 */
[----:B------:R0:W-:Y:S04]  /*9dc0*/  STL [R1+0x2ec], R8 ;  /* 0x0002ec0801007387 */ /* 0x0001e80000100800 */
[----:B0-----:R-:W2:Y:S01]  /*9dd0*/  LDL.LU R8, [R1+0x310] ;  /* 0x0003100001087983 */ /* 0x001ea20000300800 */
        /* <DEDUP_REMOVED lines=9> */
[----:B---3--:R-:W-:-:S05]  /*9e70*/  SHF.L.U32 R15, R4, 0x10, RZ ;  /* 0x00000010040f7819 */ /* 0x008fca00000006ff */
[----:B------:R-:W-:-:S04]  /*9e80*/  FADD.FTZ R15, R15, -UR28 ;  /* 0x8000001c0f0f7e21 */ /* 0x000fc80008010000 */
[----:B------:R-:W-:-:S04]  /*9e90*/  FMUL.FTZ R4, R15, UR16 ;  /* 0x000000100f047c20 */ /* 0x000fc80008410000 */
[----:B------:R-:W-:Y:S01]  /*9ea0*/  FFMA.FTZ R11, R3, R4, R0 ;  /* 0x00000004030b7223 */ /* 0x000fe20000010000 */
[----:B------:R1:W-:Y:S03]  /*9eb0*/  STL [R1+0x2e4], R4 ;  /* 0x0002e40401007387 */ /* 0x0003e60000100800 */
[----:B0-----:R-:W-:Y:S01]  /*9ec0*/  FMUL.FTZ R10, R11, -1.4426950216293334961 ;  /* 0xbfb8aa3b0b0a7820 */ /* 0x001fe20000410000 */
[----:B-1----:R-:W3:Y:S05]  /*9ed0*/  LDL.LU R4, [R1+0x2f8] ;  /* 0x0002f80001047983 */ /* 0x002eea0000300800 */
[----:B------:R-:W0:Y:S02]  /*9ee0*/  MUFU.EX2 R10, R10 ;  /* 0x0000000a000a7308 */ /* 0x000e240000000800 */
[----:B0-----:R-:W-:-:S06]  /*9ef0*/  FADD.FTZ R10, R10, 1 ;  /* 0x3f8000000a0a7421 */ /* 0x001fcc0000010000 */
[----:B------:R-:W0:Y:S01]  /*9f00*/  MUFU.RCP R10, R10 ;  /* 0x0000000a000a7308 */ /* 0x000e220000001000 */
[----:B----4-:R-:W-:Y:S02]  /*9f10*/  SHF.L.U32 R15, R7, 0x10, RZ ;  /* 0x00000010070f7819 */ /* 0x010fe400000006ff */
[----:B------:R-:W-:Y:S02]  /*9f20*/  SHF.L.U32 R14, R6, 0x10, RZ ;  /* 0x00000010060e7819 */ /* 0x000fe400000006ff */
[----:B------:R-:W4:Y:S01]  /*9f30*/  LDL.LU R6, [R1+0x144] ;  /* 0x0001440001067983 */ /* 0x000f220000300800 */
[----:B------:R-:W-:Y:S02]  /*9f40*/  FADD.FTZ R15, R15, -UR28 ;  /* 0x8000001c0f0f7e21 */ /* 0x000fe40008010000 */
[----:B0-----:R-:W-:Y:S01]  /*9f50*/  FMUL.FTZ R14, R14, R10 ;  /* 0x0000000a0e0e7220 */ /* 0x001fe20000410000 */
[----:B------:R-:W-:Y:S01]  /*9f60*/  FADD.FTZ R10, -R10, 1 ;  /* 0x3f8000000a0a7421 */ /* 0x000fe20000010100 */
[----:B------:R-:W-:-:S03]  /*9f70*/  FMUL.FTZ R7, R15, UR16 ;  /* 0x000000100f077c20 */ /* 0x000fc60008410000 */
[----:B------:R-:W-:Y:S01]  /*9f80*/  FFMA.FTZ R10, R11, R10, 1 ;  /* 0x3f8000000b0a7423 */ /* 0x000fe2000001000a */
[----:B------:R-:W-:-:S03]  /*9f90*/  FFMA.FTZ R11, R5, R7, R2 ;  /* 0x00000007050b7223 */ /* 0x000fc60000010002 */
[----:B------:R-:W-:Y:S01]  /*9fa0*/  FMUL.FTZ R10, R14, R10 ;  /* 0x0000000a0e0a7220 */ /* 0x000fe20000410000 */
[----:B------:R0:W-:Y:S04]  /*9fb0*/  STL [R1+0x2e0], R7 ;  /* 0x0002e00701007387 */ /* 0x0001e80000100800 */
[----:B------:R1:W-:Y:S04]  /*9fc0*/  STL [R1+0x13c], R10 ;  /* 0x00013c0a01007387 */ /* 0x0003e80000100800 */
[----:B0-----:R-:W4:Y:S01]  /*9fd0*/  LDL.LU R7, [R1+0x2fc] ;  /* 0x0002fc0001077983 */ /* 0x001f220000300800 */
[----:B-1----:R-:W-:-:S06]  /*9fe0*/  FMUL.FTZ R10, R11, -1.4426950216293334961 ;  /* 0xbfb8aa3b0b0a7820 */ /* 0x002fcc0000410000 */
[----:B------:R-:W0:Y:S02]  /*9ff0*/  MUFU.EX2 R10, R10 ;  /* 0x0000000a000a7308 */ /* 0x000e240000000800 */
[----:B0-----:R-:W-:-:S06]  /*a000*/  FADD.FTZ R10, R10, 1 ;  /* 0x3f8000000a0a7421 */ /* 0x001fcc0000010000 */
[----:B------:R-:W0:Y:S01]  /*a010*/  MUFU.RCP R10, R10 ;  /* 0x0000000a000a7308 */ /* 0x000e220000001000 */
[----:B--2---:R-:W-:-:S05]  /*a020*/  SHF.L.U32 R15, R9, 0x10, RZ ;  /* 0x00000010090f7819 */ /* 0x004fca00000006ff */
[----:B------:R-:W-:Y:S01]  /*a030*/  FADD.FTZ R15, R15, -UR28 ;  /* 0x8000001c0f0f7e21 */ /* 0x000fe20008010000 */
[----:B------:R-:W-:Y:S02]  /*a040*/  SHF.L.U32 R14, R8, 0x10, RZ ;  /* 0x00000010080e7819 */ /* 0x000fe400000006ff */
[----:B------:R-:W2:Y:S01]  /*a050*/  LDL.LU R8, [R1+0x140] ;  /* 0x0001400001087983 */ /* 0x000ea20000300800 */
[----:B------:R-:W-:Y:S02]  /*a060*/  FMUL.FTZ R9, R15, UR16 ;  /* 0x000000100f097c20 */ /* 0x000fe40008410000 */
[----:B0-----:R-:W-:Y:S01]  /*a070*/  FMUL.FTZ R14, R14, R10 ;  /* 0x0000000a0e0e7220 */ /* 0x001fe20000410000 */
[----:B------:R-:W-:Y:S02]  /*a080*/  FADD.FTZ R10, -R10, 1 ;  /* 0x3f8000000a0a7421 */ /* 0x000fe40000010100 */
[----:B------:R0:W-:Y:S02]  /*a090*/  STL [R1+0x2dc], R9 ;  /* 0x0002dc0901007387 */ /* 0x0001e40000100800 */
[----:B------:R-:W-:Y:S01]  /*a0a0*/  FFMA.FTZ R10, R11, R10, 1 ;  /* 0x3f8000000b0a7423 */ /* 0x000fe2000001000a */
[----:B------:R-:W-:-:S02]  /*a0b0*/  FFMA.FTZ R11, R3, R9, R0 ;  /* 0x00000009030b7223 */ /* 0x000fc40000010000 */
[----:B0-----:R-:W2:Y:S01]  /*a0c0*/  LDL.LU R9, [R1+0x2bc] ;  /* 0x0002bc0001097983 */ /* 0x001ea20000300800 */
[----:B------:R-:W-:Y:S01]  /*a0d0*/  FMUL.FTZ R18, R14, R10 ;  /* 0x0000000a0e127220 */ /* 0x000fe20000410000 */
[----:B------:R-:W-:-:S06]  /*a0e0*/  FMUL.FTZ R10, R11, -1.4426950216293334961 ;  /* 0xbfb8aa3b0b0a7820 */ /* 0x000fcc0000410000 */
[----:B------:R-:W0:Y:S02]  /*a0f0*/  MUFU.EX2 R10, R10 ;  /* 0x0000000a000a7308 */ /* 0x000e240000000800 */
[----:B0-----:R-:W-:-:S06]  /*a100*/  FADD.FTZ R10, R10, 1 ;  /* 0x3f8000000a0a7421 */ /* 0x001fcc0000010000 */
[----:B------:R-:W0:Y:S01]  /*a110*/  MUFU.RCP R10, R10 ;  /* 0x0000000a000a7308 */ /* 0x000e220000001000 */
[----:B---3--:R-:W-:Y:S02]  /*a120*/  SHF.L.U32 R14, R4, 0x10, RZ ;  /* 0x00000010040e7819 */ /* 0x008fe400000006ff */
[----:B------:R-:W3:Y:S03]  /*a130*/  LDL.LU R4, [R1+0x2b8] ;  /* 0x0002b80001047983 */ /* 0x000ee60000300800 */
[----:B0-----:R-:W-:Y:S01]  /*a140*/  FMUL.FTZ R14, R14, R10 ;  /* 0x0000000a0e0e7220 */ /* 0x001fe20000410000 */
[----:B------:R-:W-:-:S04]  /*a150*/  FADD.FTZ R10, -R10, 1 ;  /* 0x3f8000000a0a7421 */ /* 0x000fc80000010100 */
[----:B------:R-:W-:-:S04]  /*a160*/  FFMA.FTZ R10, R11, R10, 1 ;  /* 0x3f8000000b0a7423 */ /* 0x000fc8000001000a */
[----:B------:R-:W-:Y:S01]  /*a170*/  FMUL.FTZ R10, R14, R10 ;  /* 0x0000000a0e0a7220 */ /* 0x000fe20000410000 */
[----:B----4-:R-:W-:-:S05]  /*a180*/  SHF.L.U32 R15, R6, 0x10, RZ ;  /* 0x00000010060f7819 */ /* 0x010fca00000006ff */
[----:B------:R-:W-:-:S04]  /*a190*/  FADD.FTZ R15, R15, -UR28 ;  /* 0x8000001c0f0f7e21 */ /* 0x000fc80008010000 */
[----:B------:R-:W-:Y:S01]  /*a1a0*/  FMUL.FTZ R6, R15, UR16 ;  /* 0x000000100f067c20 */ /* 0x000fe20008410000 */
[----:B------:R0:W-:Y:S03]  /*a1b0*/  STL [R1+0x134], R10 ;  /* 0x0001340a01007387 */ /* 0x0001e60000100800 */
[----:B------:R-:W-:Y:S01]  /*a1c0*/  FFMA.FTZ R11, R5, R6, R2 ;  /* 0x00000006050b7223 */ /* 0x000fe20000010002 */
[----:B------:R1:W-:Y:S03]  /*a1d0*/  STL [R1+0x2c4], R6 ;  /* 0x0002c40601007387 */ /* 0x0003e60000100800 */
[----:B0-----:R-:W-:Y:S01]  /*a1e0*/  FMUL.FTZ R10, R11, -1.4426950216293334961 ;  /* 0xbfb8aa3b0b0a7820 */ /* 0x001fe20000410000 */
[----:B-1----:R-:W4:Y:S01]  /*a1f0*/  LDL.LU R6, [R1+0x2d8] ;  /* 0x0002d80001067983 */ /* 0x002f220000300800 */
[----:B------:R-:W-:-:S03]  /*a200*/  SHF.L.U32 R14, R7, 0x10, RZ ;  /* 0x00000010070e7819 */ /* 0x000fc600000006ff */
[----:B------:R-:W4:Y:S01]  /*a210*/  LDL.LU R7, [R1+0x14c] ;  /* 0x00014c0001077983 */ /* 0x000f220000300800 */
[----:B------:R-:W0:Y:S02]  /*a220*/  MUFU.EX2 R10, R10 ;  /* 0x0000000a000a7308 */ /* 0x000e240000000800 */
[----:B0-----:R-:W-:-:S06]  /*a230*/  FADD.FTZ R10, R10, 1 ;  /* 0x3f8000000a0a7421 */ /* 0x001fcc0000010000 */
[----:B------:R-:W0:Y:S02]  /*a240*/  MUFU.RCP R10, R10 ;  /* 0x0000000a000a7308 */ /* 0x000e240000001000 */
[----:B0-----:R-:W-:Y:S01]  /*a250*/  FMUL.FTZ R14, R14, R10 ;  /* 0x0000000a0e0e7220 */ /* 0x001fe20000410000 */
[----:B------:R-:W-:-:S04]  /*a260*/  FADD.FTZ R10, -R10, 1 ;  /* 0x3f8000000a0a7421 */ /* 0x000fc80000010100 */
[----:B------:R-:W-:-:S04]  /*a270*/  FFMA.FTZ R10, R11, R10, 1 ;  /* 0x3f8000000b0a7423 */ /* 0x000fc8000001000a */
[----:B------:R-:W-:Y:S01]  /*a280*/  FMUL.FTZ R16, R14, R10 ;  /* 0x0000000a0e107220 */ /* 0x000fe20000410000 */
[----:B--2---:R-:W-:-:S05]  /*a290*/  SHF.L.U32 R15, R8, 0x10, RZ ;  /* 0x00000010080f7819 */ /* 0x004fca00000006ff */
[----:B------:R-:W-:-:S04]  /*a2a0*/  FADD.FTZ R15, R15, -UR28 ;  /* 0x8000001c0f0f7e21 */ /* 0x000fc80008010000 */
[----:B------:R-:W-:-:S04]  /*a2b0*/  FMUL.FTZ R8, R15, UR16 ;  /* 0x000000100f087c20 */ /* 0x000fc80008410000 */
[----:B------:R-:W-:Y:S01]  /*a2c0*/  FFMA.FTZ R11, R3, R8, R0 ;  /* 0x00000008030b7223 */ /* 0x000fe20000010000 */
[----:B------:R-:W-:Y:S02]  /*a2d0*/  SHF.L.U32 R14, R9, 0x10, RZ ;  /* 0x00000010090e7819 */ /* 0x000fe400000006ff */
[----:B------:R-:W2:Y:S04]  /*a2e0*/  LDL.LU R9, [R1+0x28c] ;  /* 0x00028c0001097983 */ /* 0x000ea80000300800 */
        /* <DEDUP_REMOVED lines=10> */
[----:B---3--:R-:W-:-:S05]  /*a390*/  SHF.L.U32 R15, R4, 0x10, RZ ;  /* 0x00000010040f7819 */ /* 0x008fca00000006ff */
[----:B------:R-:W-:-:S04]  /*a3a0*/  FADD.FTZ R15, R15, -UR28 ;  /* 0x8000001c0f0f7e21 */ /* 0x000fc80008010000 */
[----:B------:R-:W-:Y:S01]  /*a3b0*/  FMUL.FTZ R4, R15, UR16 ;  /* 0x000000100f047c20 */ /* 0x000fe20008410000 */
[----:B------:R0:W-:Y:S03]  /*a3c0*/  STL [R1+0x140], R10 ;  /* 0x0001400a01007387 */ /* 0x0001e60000100800 */
[----:B------:R-:W-:-:S04]  /*a3d0*/  FFMA.FTZ R11, R5, R4, R2 ;  /* 0x00000004050b7223 */ /* 0x000fc80000010002 */
[----:B0-----:R-:W-:-:S06]  /*a3e0*/  FMUL.FTZ R10, R11, -1.4426950216293334961 ;  /* 0xbfb8aa3b0b0a7820 */ /* 0x001fcc0000410000 */
[----:B------:R-:W0:Y:S01]  /*a3f0*/  MUFU.EX2 R10, R10 ;  /* 0x0000000a000a7308 */ /* 0x000e220000000800 */
[----:B------:R1:W-:Y:S04]  /*a400*/  STL [R1+0x2b8], R4 ;  /* 0x0002b80401007387 */ /* 0x0003e80000100800 */
[----:B-1----:R-:W3:Y:S01]  /*a410*/  LDL.LU R4, [R1+0x148] ;  /* 0x0001480001047983 */ /* 0x002ee20000300800 */
[----:B0-----:R-:W-:-:S06]  /*a420*/  FADD.FTZ R10, R10, 1 ;  /* 0x3f8000000a0a7421 */ /* 0x001fcc0000010000 */
[----:B------:R-:W0:Y:S01]  /*a430*/  MUFU.RCP R10, R10 ;  /* 0x0000000a000a7308 */ /* 0x000e220000001000 */
[----:B----4-:R-:W-:Y:S02]  /*a440*/  SHF.L.U32 R14, R6, 0x10, RZ ;  /* 0x00000010060e7819 */ /* 0x010fe400000006ff */
        /* <DEDUP_REMOVED lines=11> */
[----:B------:R4:W-:Y:S04]  /*a500*/  STL [R1+0x2b4], R6 ;  /* 0x0002b40601007387 */ /* 0x0009e80000100800 */
[----:B-1----:R-:W3:Y:S01]  /*a510*/  LDL.LU R7, [R1+0x288] ;  /* 0x0002880001077983 */ /* 0x002ee20000300800 */
[----:B0-----:R-:W-:-:S03]  /*a520*/  FADD.FTZ R10, R10, 1 ;  /* 0x3f8000000a0a7421 */ /* 0x001fc60000010000 */
[----:B----4-:R-:W4:Y:S03]  /*a530*/  LDL.LU R6, [R1+0x2a0] ;  /* 0x0002a00001067983 */ /* 0x010f260000300800 */
[----:B------:R-:W0:Y:S01]  /*a540*/  MUFU.RCP R10, R10 ;  /* 0x0000000a000a7308 */ /* 0x000e220000001000 */
[----:B--2---:R-:W-:-:S05]  /*a550*/  SHF.L.U32 R15, R9, 0x10, RZ ;  /* 0x00000010090f7819 */ /* 0x004fca00000006ff */
[----:B------:R-:W-:Y:S01]  /*a560*/  FADD.FTZ R15, R15, -UR28 ;  /* 0x8000001c0f0f7e21 */ /* 0x000fe20008010000 */
[----:B------:R-:W-:-:S03]  /*a570*/  SHF.L.U32 R14, R8, 0x10, RZ ;  /* 0x00000010080e7819 */ /* 0x000fc600000006ff */
[----:B------:R-:W-:Y:S02]  /*a580*/  FMUL.FTZ R8, R15, UR16 ;  /* 0x000000100f087c20 */ /* 0x000fe40008410000 */
[----:B0-----:R-:W-:Y:S01]  /*a590*/  FMUL.FTZ R14, R14, R10 ;  /* 0x0000000a0e0e7220 */ /* 0x001fe20000410000 */
[----:B------:R-:W-:Y:S02]  /*a5a0*/  FADD.FTZ R10, -R10, 1 ;  /* 0x3f8000000a0a7421 */ /* 0x000fe40000010100 */
[----:B------:R0:W-:Y:S02]  /*a5b0*/  STL [R1+0x2ac], R8 ;  /* 0x0002ac0801007387 */ /* 0x0001e40000100800 */
[----:B------:R-:W-:Y:S01]  /*a5c0*/  FFMA.FTZ R10, R11, R10, 1 ;  /* 0x3f8000000b0a7423 */ /* 0x000fe2000001000a */
[----:B------:R-:W-:Y:S02]  /*a5d0*/  FFMA.FTZ R11, R5, R8, R2 ;  /* 0x00000008050b7223 */ /* 0x000fe40000010002 */
[----:B0-----:R-:W2:Y:S01]  /*a5e0*/  LDL.LU R8, [R1+0x2a4] ;  /* 0x0002a40001087983 */ /* 0x001ea20000300800 */
[----:B------:R-:W-:-:S05]  /*a5f0*/  FMUL.FTZ R9, R14, R10 ;  /* 0x0000000a0e097220 */ /* 0x000fca0000410000 */
[----:B------:R0:W-:Y:S04]  /*a600*/  STL [R1+0x14c], R9 ;  /* 0x00014c0901007387 */ /* 0x0001e80000100800 */
[----:B0-----:R-:W2:Y:S01]  /*a610*/  LDL.LU R9, [R1+0x268] ;  /* 0x0002680001097983 */ /* 0x001ea20000300800 */
[----:B------:R-:W-:-:S06]  /*a620*/  FMUL.FTZ R10, R11, -1.4426950216293334961 ;  /* 0xbfb8aa3b0b0a7820 */ /* 0x000fcc0000410000 */
[----:B------:R-:W0:Y:S02]  /*a630*/  MUFU.EX2 R10, R10 ;  /* 0x0000000a000a7308 */ /* 0x000e240000000800 */
[----:B0-----:R-:W-:-:S06]  /*a640*/  FADD.FTZ R10, R10, 1 ;  /* 0x3f8000000a0a7421 */ /* 0x001fcc0000010000 */
[----:B------:R-:W0:Y:S01]  /*a650*/  MUFU.RCP R10, R10 ;  /* 0x0000000a000a7308 */ /* 0x000e220000001000 */
[----:B------:R-:W-:-:S05]  /*a660*/  SHF.L.U32 R14, R17, 0x10, RZ ;  /* 0x00000010110e7819 */ /* 0x000fca00000006ff */
[----:B0-----:R-:W-:Y:S01]  /*a670*/  FMUL.FTZ R14, R14, R10 ;  /* 0x0000000a0e0e7220 */ /* 0x001fe20000410000 */
[----:B------:R-:W-:-:S04]  /*a680*/  FADD.FTZ R10, -R10, 1 ;  /* 0x3f8000000a0a7421 */ /* 0x000fc80000010100 */
[----:B------:R-:W-:Y:S01]  /*a690*/  FFMA.FTZ R10, R11, R10, 1 ;  /* 0x3f8000000b0a7423 */ /* 0x000fe2000001000a */
[----:B---3--:R-:W-:-:S05]  /*a6a0*/  SHF.L.U32 R15, R4, 0x10, RZ ;  /* 0x00000010040f7819 */ /* 0x008fca00000006ff */
[----:B------:R-:W-:-:S04]  /*a6b0*/  FADD.FTZ R15, R15, -UR28 ;  /* 0x8000001c0f0f7e21 */ /* 0x000fc80008010000 */
[----:B------:R-:W-:-:S04]  /*a6c0*/  FMUL.FTZ R4, R15, UR16 ;  /* 0x000000100f047c20 */ /* 0x000fc80008410000 */
[----:B------:R-:W-:Y:S01]  /*a6d0*/  FFMA.FTZ R11, R3, R4, R0 ;  /* 0x00000004030b7223 */ /* 0x000fe20000010000 */
[----:B------:R0:W-:Y:S01]  /*a6e0*/  STL [R1+0x28c], R4 ;  /* 0x00028c0401007387 */ /* 0x0001e20000100800 */
[----:B------:R-:W-:-:S03]  /*a6f0*/  FMUL.FTZ R15, R14, R10 ;  /* 0x0000000a0e0f7220 */ /* 0x000fc60000410000 */
[----:B0-----:R-:W3:Y:S01]  /*a700*/  LDL.LU R4, [R1+0x298] ;  /* 0x0002980001047983 */ /* 0x001ee20000300800 */
[----:B------:R-:W-:-:S06]  /*a710*/  FMUL.FTZ R10, R11, -1.4426950216293334961 ;  /* 0xbfb8aa3b0b0a7820 */ /* 0x000fcc0000410000 */
[----:B------:R-:W0:Y:S02]  /*a720*/  MUFU.EX2 R10, R10 ;  /* 0x0000000a000a7308 */ /* 0x000e240000000800 */
[----:B0-----:R-:W-:-:S06]  /*a730*/  FADD.FTZ R10, R10, 1 ;  /* 0x3f8000000a0a7421 */ /* 0x001fcc0000010000 */
[----:B------:R-:W0:Y:S01]  /*a740*/  MUFU.RCP R10, R10 ;  /* 0x0000000a000a7308 */ /* 0x000e220000001000 */
[----:B------:R-:W-:Y:S02]  /*a750*/  SHF.L.U32 R17, R7, 0x10, RZ ;  /* 0x0000001007117819 */ /* 0x000fe400000006ff */
[----:B----4-:R-:W-:-:S03]  /*a760*/  SHF.L.U32 R14, R6, 0x10, RZ ;  /* 0x00000010060e7819 */ /* 0x010fc600000006ff */
[----:B------:R-:W-:-:S04]  /*a770*/  FADD.FTZ R17, R17, -UR28 ;  /* 0x8000001c11117e21 */ /* 0x000fc80008010000 */
[----:B------:R-:W-:Y:S01]  /*a780*/  FMUL.FTZ R6, R17, UR16 ;  /* 0x0000001011067c20 */ /* 0x000fe20008410000 */
[----:B0-----:R-:W-:Y:S01]  /*a790*/  FMUL.FTZ R14, R14, R10 ;  /* 0x0000000a0e0e7220 */ /* 0x001fe20000410000 */
[----:B------:R-:W-:-:S03]  /*a7a0*/  FADD.FTZ R10, -R10, 1 ;  /* 0x3f8000000a0a7421 */ /* 0x000fc60000010100 */
[----:B------:R0:W-:Y:S01]  /*a7b0*/  STL [R1+0x288], R6 ;  /* 0x0002880601007387 */ /* 0x0001e20000100800 */
[----:B------:R-:W-:Y:S01]  /*a7c0*/  FFMA.FTZ R10, R11, R10, 1 ;  /* 0x3f8000000b0a7423 */ /* 0x000fe2000001000a */
[----:B------:R-:W-:Y:S02]  /*a7d0*/  FFMA.FTZ R11, R5, R6, R2 ;  /* 0x00000006050b7223 */ /* 0x000fe40000010002 */
[----:B0-----:R-:W4:Y:S01]  /*a7e0*/  LDL.LU R6, [R1+0x29c] ;  /* 0x00029c0001067983 */ /* 0x001f220000300800 */
[----:B------:R-:W-:Y:S01]  /*a7f0*/  FMUL.FTZ R7, R14, R10 ;  /* 0x0000000a0e077220 */ /* 0x000fe20000410000 */
[----:B------:R-:W-:-:S06]  /*a800*/  FMUL.FTZ R10, R11, -1.4426950216293334961 ;  /* 0xbfb8aa3b0b0a7820 */ /* 0x000fcc0000410000 */
[----:B------:R-:W0:Y:S02]  /*a810*/  MUFU.EX2 R10, R10 ;  /* 0x0000000a000a7308 */ /* 0x000e240000000800 */
[----:B0-----:R-:W-:-:S06]  /*a820*/  FADD.FTZ R10, R10, 1 ;  /* 0x3f8000000a0a7421 */ /* 0x001fcc0000010000 */
[----:B------:R-:W0:Y:S01]  /*a830*/  MUFU.RCP R10, R10 ;  /* 0x0000000a000a7308 */ /* 0x000e220000001000 */
[----:B------:R1:W-:Y:S01]  /*a840*/  STL [R1+0x148], R7 ;  /* 0x0001480701007387 */ /* 0x0003e20000100800 */
[----:B--2---:R-:W-:-:S03]  /*a850*/  SHF.L.U32 R14, R8, 0x10, RZ ;  /* 0x00000010080e7819 */ /* 0x004fc600000006ff */
[----:B------:R-:W2:Y:S02]  /*a860*/  LDL.LU R8, [R1+0x21c] ;  /* 0x00021c0001087983 */ /* 0x000ea40000300800 */
[----:B0-----:R-:W-:Y:S01]  /*a870*/  FMUL.FTZ R14, R14, R10 ;  /* 0x0000000a0e0e7220 */ /* 0x001fe20000410000 */
[----:B------:R-:W-:Y:S01]  /*a880*/  FADD.FTZ R10, -R10, 1 ;  /* 0x3f8000000a0a7421 */ /* 0x000fe20000010100 */
[----:B------:R-:W-:-:S03]  /*a890*/  SHF.L.U32 R17, R9, 0x10, RZ ;  /* 0x0000001009117819 */ /* 0x000fc600000006ff */
[----:B------:R-:W-:Y:S01]  /*a8a0*/  FFMA.FTZ R11, R11, R10, 1 ;  /* 0x3f8000000b0b7423 */ /* 0x000fe2000001000a */
[----:B------:R-:W2:Y:S01]  /*a8b0*/  LDL.LU R9, [R1+0x24c] ;  /* 0x00024c0001097983 */ /* 0x000ea20000300800 */
[----:B------:R-:W-:-:S04]  /*a8c0*/  FADD.FTZ R17, R17, -UR28 ;  /* 0x8000001c11117e21 */ /* 0x000fc80008010000 */
[----:B-1----:R-:W-:Y:S01]  /*a8d0*/  FMUL.FTZ R7, R17, UR16 ;  /* 0x0000001011077c20 */ /* 0x002fe20008410000 */
[----:B------:R-:W-:-:S03]  /*a8e0*/  FMUL.FTZ R11, R14, R11 ;  /* 0x0000000b0e0b7220 */ /* 0x000fc60000410000 */
[----:B------:R-:W-:Y:S01]  /*a8f0*/  FFMA.FTZ R14, R3, R7, R0 ;  /* 0x00000007030e7223 */ /* 0x000fe20000010000 */
[----:B------:R0:W-:Y:S04]  /*a900*/  STL [R1+0x27c], R7 ;  /* 0x00027c0701007387 */ /* 0x0001e80000100800 */
[----:B0-----:R-:W2:Y:S01]  /*a910*/  LDL.LU R7, [R1+0x290] ;  /* 0x0002900001077983 */ /* 0x001ea20000300800 */
[----:B------:R-:W-:-:S06]  /*a920*/  FMUL.FTZ R10, R14, -1.4426950216293334961 ;  /* 0xbfb8aa3b0e0a7820 */ /* 0x000fcc0000410000 */
[----:B------:R-:W0:Y:S02]  /*a930*/  MUFU.EX2 R10, R10 ;  /* 0x0000000a000a7308 */ /* 0x000e240000000800 */
[----:B0-----:R-:W-:-:S06]  /*a940*/  FADD.FTZ R10, R10, 1 ;  /* 0x3f8000000a0a7421 */ /* 0x001fcc0000010000 */
[----:B------:R-:W0:Y:S01]  /*a950*/  MUFU.RCP R10, R10 ;  /* 0x0000000a000a7308 */ /* 0x000e220000001000 */
[----:B------:R-:W-:-:S05]  /*a960*/  SHF.L.U32 R26, R26, 0x10, RZ ;  /* 0x000000101a1a7819 */ /* 0x000fca00000006ff */
[----:B------:R-:W-:Y:S01]  /*a970*/  FADD.FTZ R26, R26, -UR28 ;  /* 0x8000001c1a1a7e21 */ /* 0x000fe20008010000 */
[----:B---3--:R-:W-:-:S05]  /*a980*/  SHF.L.U32 R17, R4, 0x10, RZ ;  /* 0x0000001004117819 */ /* 0x008fca00000006ff */
[----:B0-----:R-:W-:Y:S01]  /*a990*/  FMUL.FTZ R17, R17, R10 ;  /* 0x0000000a11117220 */ /* 0x001fe20000410000 */
[----:B------:R-:W-:Y:S01]  /*a9a0*/  FADD.FTZ R10, -R10, 1 ;  /* 0x3f8000000a0a7421 */ /* 0x000fe20000010100 */
[----:B------:R-:W-:-:S03]  /*a9b0*/  FMUL.FTZ R4, R26, UR16 ;  /* 0x000000101a047c20 */ /* 0x000fc60008410000 */
[----:B------:R-:W-:Y:S01]  /*a9c0*/  FFMA.FTZ R10, R14, R10, 1 ;  /* 0x3f8000000e0a7423 */ /* 0x000fe2000001000a */
[----:B------:R-:W-:-:S03]  /*a9d0*/  FFMA.FTZ R14, R5, R4, R2 ;  /* 0x00000004050e7223 */ /* 0x000fc60000010002 */
[----:B------:R-:W-:-:S05]  /*a9e0*/  FMUL.FTZ R10, R17, R10 ;  /* 0x0000000a110a7220 */ /* 0x000fca0000410000 */
[----:B------:R0:W-:Y:S02]  /*a9f0*/  STL [R1+0x154], R10 ;  /* 0x0001540a01007387 */ /* 0x0001e40000100800 */
[----:B0-----:R-:W-:-:S06]  /*aa00*/  FMUL.FTZ R10, R14, -1.4426950216293334961 ;  /* 0xbfb8aa3b0e0a7820 */ /* 0x001fcc0000410000 */
[----:B------:R-:W0:Y:S02]  /*aa10*/  MUFU.EX2 R10, R10 ;  /* 0x0000000a000a7308 */ /* 0x000e240000000800 */
[----:B0-----:R-:W-:-:S06]  /*aa20*/  FADD.FTZ R10, R10, 1 ;  /* 0x3f8000000a0a7421 */ /* 0x001fcc0000010000 */
[----:B------:R-:W0:Y:S01]  /*aa30*/  MUFU.RCP R10, R10 ;  /* 0x0000000a000a7308 */ /* 0x000e220000001000 */
[----:B----4-:R-:W-:Y:S01]  /*aa40*/  SHF.L.U32 R17, R6, 0x10, RZ ;  /* 0x0000001006117819 */ /* 0x010fe200000006ff */
[----:B------:R1:W-:Y:S04]  /*aa50*/  STL [R1+0x268], R4 ;  /* 0x0002680401007387 */ /* 0x0003e80000100800 */
[----:B-1----:R-:W3:Y:S01]  /*aa60*/  LDL.LU R4, [R1+0x294] ;  /* 0x0002940001047983 */ /* 0x002ee20000300800 */
[----:B0-----:R-:W-:Y:S01]  /*aa70*/  FMUL.FTZ R17, R17, R10 ;  /* 0x0000000a11117220 */ /* 0x001fe20000410000 */
[----:B------:R-:W-:-:S04]  /*aa80*/  FADD.FTZ R10, -R10, 1 ;  /* 0x3f8000000a0a7421 */ /* 0x000fc80000010100 */
[----:B------:R-:W-:Y:S01]  /*aa90*/  FFMA.FTZ R10, R14, R10, 1 ;  /* 0x3f8000000e0a7423 */ /* 0x000fe2000001000a */
[----:B--2---:R-:W-:-:S03]  /*aaa0*/  SHF.L.U32 R26, R8, 0x10, RZ ;  /* 0x00000010081a7819 */ /* 0x004fc600000006ff */
[----:B------:R-:W-:-:S05]  /*aab0*/  FMUL.FTZ R8, R17, R10 ;  /* 0x0000000a11087220 */ /* 0x000fca0000410000 */
[----:B------:R0:W-:Y:S04]  /*aac0*/  STL [R1+0x158], R8 ;  /* 0x0001580801007387 */ /* 0x0001e80000100800 */
[----:B0-----:R-:W2:Y:S01]  /*aad0*/  LDL.LU R8, [R1+0x270] ;  /* 0x0002700001087983 */ /* 0x001ea20000300800 */
[----:B------:R-:W-:-:S04]  /*aae0*/  FADD.FTZ R26, R26, -UR28 ;  /* 0x8000001c1a1a7e21 */ /* 0x000fc80008010000 */
[----:B------:R-:W-:-:S04]  /*aaf0*/  FMUL.FTZ R6, R26, UR16 ;  /* 0x000000101a067c20 */ /* 0x000fc80008410000 */
[----:B------:R-:W-:-:S04]  /*ab00*/  FFMA.FTZ R14, R3, R6, R0 ;  /* 0x00000006030e7223 */ /* 0x000fc80000010000 */
[----:B------:R-:W-:-:S06]  /*ab10*/  FMUL.FTZ R10, R14, -1.4426950216293334961 ;  /* 0xbfb8aa3b0e0a7820 */ /* 0x000fcc0000410000 */
[----:B------:R-:W0:Y:S02]  /*ab20*/  MUFU.EX2 R10, R10 ;  /* 0x0000000a000a7308 */ /* 0x000e240000000800 */
[----:B0-----:R-:W-:-:S06]  /*ab30*/  FADD.FTZ R10, R10, 1 ;  /* 0x3f8000000a0a7421 */ /* 0x001fcc0000010000 */
[----:B------:R-:W0:Y:S01]  /*ab40*/  MUFU.RCP R10, R10 ;  /* 0x0000000a000a7308 */ /* 0x000e220000001000 */
[----:B------:R-:W-:Y:S02]  /*ab50*/  SHF.L.U32 R26, R9, 0x10, RZ ;  /* 0x00000010091a7819 */ /* 0x000fe400000006ff */
[----:B------:R-:W-:Y:S01]  /*ab60*/  SHF.L.U32 R17, R7, 0x10, RZ ;  /* 0x0000001007117819 */ /* 0x000fe200000006ff */
[----:B------:R1:W-:Y:S02]  /*ab70*/  STL [R1+0x264], R6 ;  /* 0x0002640601007387 */ /* 0x0003e40000100800 */
[----:B------:R-:W-:Y:S02]  /*ab80*/  FADD.FTZ R26, R26, -UR28 ;  /* 0x8000001c1a1a7e21 */ /* 0x000fe40008010000 */
[----:B------:R-:W4:Y:S02]  /*ab90*/  LDL.LU R9, [R1+0x130] ;  /* 0x0001300001097983 */ /* 0x000f240000300800 */
[----:B------:R-:W-:-:S02]  /*aba0*/  FMUL.FTZ R7, R26, UR16 ;  /* 0x000000101a077c20 */ /* 0x000fc40008410000 */
[----:B-1----:R-:W4:Y:S01]  /*abb0*/  LDL.LU R6, [R1+0x248] ;  /* 0x0002480001067983 */ /* 0x002f220000300800 */
[----:B0-----:R-:W-:Y:S01]  /*abc0*/  FMUL.FTZ R17, R17, R10 ;  /* 0x0000000a11117220 */ /* 0x001fe20000410000 */
[----:B------:R-:W-:Y:S02]  /*abd0*/  FADD.FTZ R10, -R10, 1 ;  /* 0x3f8000000a0a7421 */ /* 0x000fe40000010100 */
[----:B------:R0:W-:Y:S02]  /*abe0*/  STL [R1+0x244], R7 ;  /* 0x0002440701007387 */ /* 0x0001e40000100800 */
        /* <DEDUP_REMOVED lines=12> */
[----:B------:R-:W-:-:S04]  /*acb0*/  FADD.FTZ R10, -R10, 1 ;  /* 0x3f8000000a0a7421 */ /* 0x000fc80000010100 */
[----:B------:R-:W-:-:S04]  /*acc0*/  FFMA.FTZ R10, R14, R10, 1 ;  /* 0x3f8000000e0a7423 */ /* 0x000fc8000001000a */
[----:B------:R-:W-:Y:S01]  /*acd0*/  FMUL.FTZ R10, R26, R10 ;  /* 0x0000000a1a0a7220 */ /* 0x000fe20000410000 */
[----:B------:R-:W-:-:S04]  /*ace0*/  FMUL.FTZ R4, R27, UR16 ;  /* 0x000000101b047c20 */ /* 0x000fc80008410000 */
[----:B------:R-:W-:Y:S01]  /*acf0*/  FFMA.FTZ R14, R3, R4, R0 ;  /* 0x00000004030e7223 */ /* 0x000fe20000010000 */
[----:B------:R0:W-:Y:S03]  /*ad00*/  STL [R1+0x160], R10 ;  /* 0x0001600a01007387 */ /* 0x0001e60000100800 */
[----:B0-----:R-:W-:-:S06]  /*ad10*/  FMUL.FTZ R10, R14, -1.4426950216293334961 ;  /* 0xbfb8aa3b0e0a7820 */ /* 0x001fcc0000410000 */
[----:B------:R-:W0:Y:S02]  /*ad20*/  MUFU.EX2 R10, R10 ;  /* 0x0000000a000a7308 */ /* 0x000e240000000800 */
[----:B0-----:R-:W-:-:S06]  /*ad30*/  FADD.FTZ R10, R10, 1 ;  /* 0x3f8000000a0a7421 */ /* 0x001fcc0000010000 */
[----:B------:R-:W0:Y:S01]  /*ad40*/  MUFU.RCP R10, R10 ;  /* 0x0000000a000a7308 */ /* 0x000e220000001000 */
[----:B--2---:R-:W-:Y:S02]  /*ad50*/  SHF.L.U32 R26, R8, 0x10, RZ ;  /* 0x00000010081a7819 */ /* 0x004fe400000006ff */
[----:B------:R-:W2:Y:S03]  /*ad60*/  LDL.LU R8, [R1+0x258] ;  /* 0x0002580001087983 */ /* 0x000ea60000300800 */
[----:B0-----:R-:W-:Y:S01]  /*ad70*/  FMUL.FTZ R26, R26, R10 ;  /* 0x0000000a1a1a7220 */ /* 0x001fe20000410000 */
[----:B------:R-:W-:-:S04]  /*ad80*/  FADD.FTZ R10, -R10, 1 ;  /* 0x3f8000000a0a7421 */ /* 0x000fc80000010100 */
[----:B------:R-:W-:Y:S01]  /*ad90*/  FFMA.FTZ R10, R14, R10, 1 ;  /* 0x3f8000000e0a7423 */ /* 0x000fe2000001000a */
[----:B----4-:R-:W-:-:S03]  /*ada0*/  SHF.L.U32 R27, R6, 0x10, RZ ;  /* 0x00000010061b7819 */ /* 0x010fc600000006ff */
[----:B------:R-:W-:-:S05]  /*adb0*/  FMUL.FTZ R6, R26, R10 ;  /* 0x0000000a1a067220 */ /* 0x000fca0000410000 */
[----:B------:R0:W-:Y:S01]  /*adc0*/  STL [R1+0x164], R6 ;  /* 0x0001640601007387 */ /* 0x0001e20000100800 */
[----:B------:R-:W-:-:S03]  /*add0*/  SHF.L.U32 R26, R7, 0x10, RZ ;  /* 0x00000010071a7819 */ /* 0x000fc600000006ff */
[----:B0-----:R-:W3:Y:S04]  /*ade0*/  LDL.LU R6, [R1+0x25c] ;  /* 0x00025c0001067983 */ /* 0x001ee80000300800 */
[----:B------:R-:W4:Y:S01]  /*adf0*/  LDL.LU R7, [R1+0x124] ;  /* 0x0001240001077983 */ /* 0x000f220000300800 */
[----:B------:R-:W-:-:S03]  /*ae00*/  FADD.FTZ R27, R27, -UR28 ;  /* 0x8000001c1b1b7e21 */ /* 0x000fc60008010000 */
[----:B------:R0:W-:Y:S02]  /*ae10*/  STL [R1+0x238], R4 ;  /* 0x0002380401007387 */ /* 0x0001e40000100800 */
[----:B0-----:R-:W-:Y:S01]  /*ae20*/  FMUL.FTZ R4, R27, UR16 ;  /* 0x000000101b047c20 */ /* 0x001fe20008410000 */
        /* <DEDUP_REMOVED lines=12> */
[----:B------:R-:W-:Y:S01]  /*aef0*/  FFMA.FTZ R10, R14, R10, 1 ;  /* 0x3f8000000e0a7423 */ /* 0x000fe2000001000a */
[----:B------:R0:W-:Y:S03]  /*af00*/  STL [R1+0x21c], R4 ;  /* 0x00021c0401007387 */ /* 0x0001e60000100800 */
[----:B------:R-:W-:Y:S01]  /*af10*/  FMUL.FTZ R10, R26, R10 ;  /* 0x0000000a1a0a7220 */ /* 0x000fe20000410000 */
[----:B------:R-:W-:Y:S02]  /*af20*/  FFMA.FTZ R26, R3, R4, R0 ;  /* 0x00000004031a7223 */ /* 0x000fe40000010000 */
[----:B0-----:R-:W4:Y:S02]  /*af30*/  LDL.LU R4, [R1+0x12c] ;  /* 0x00012c0001047983 */ /* 0x001f240000300800 */
[----:B------:R-:W-:-:S06]  /*af40*/  FMUL.FTZ R14, R26, -1.4426950216293334961 ;  /* 0xbfb8aa3b1a0e7820 */ /* 0x000fcc0000410000 */
[----:B------:R-:W0:Y:S02]  /*af50*/  MUFU.EX2 R14, R14 ;  /* 0x0000000e000e7308 */ /* 0x000e240000000800 */
[----:B0-----:R-:W-:-:S06]  /*af60*/  FADD.FTZ R14, R14, 1 ;  /* 0x3f8000000e0e7421 */ /* 0x001fcc0000010000 */
[----:B------:R-:W0:Y:S01]  /*af70*/  MUFU.RCP R14, R14 ;  /* 0x0000000e000e7308 */ /* 0x000e220000001000 */
[----:B------:R-:W-:-:S05]  /*af80*/  SHF.L.U32 R28, R28, 0x10, RZ ;  /* 0x000000101c1c7819 */ /* 0x000fca00000006ff */
[----:B------:R-:W-:Y:S01]  /*af90*/  FADD.FTZ R28, R28, -UR28 ;  /* 0x8000001c1c1c7e21 */ /* 0x000fe20008010000 */
[----:B------:R-:W-:Y:S01]  /*afa0*/  STL [R1+0x3cc], R10 ;  /* 0x0003cc0a01007387 */ /* 0x000fe20000100800 */
[----:B--2---:R-:W-:Y:S02]  /*afb0*/  SHF.L.U32 R27, R8, 0x10, RZ ;  /* 0x00000010081b7819 */ /* 0x004fe400000006ff */
[----:B------:R-:W-:-:S03]  /*afc0*/  FMUL.FTZ R8, R28, UR16 ;  /* 0x000000101c087c20 */ /* 0x000fc60008410000 */
[----:B0-----:R-:W-:Y:S01]  /*afd0*/  FMUL.FTZ R27, R27, R14 ;  /* 0x0000000e1b1b7220 */ /* 0x001fe20000410000 */
[----:B------:R-:W-:Y:S01]  /*afe0*/  FADD.FTZ R14, -R14, 1 ;  /* 0x3f8000000e0e7421 */ /* 0x000fe20000010100 */
[----:B------:R0:W-:Y:S03]  /*aff0*/  STL [R1+0x218], R8 ;  /* 0x0002180801007387 */ /* 0x0001e60000100800 */
[----:B------:R-:W-:Y:S01]  /*b000*/  FFMA.FTZ R14, R26, R14, 1 ;  /* 0x3f8000001a0e7423 */ /* 0x000fe2000001000e */
[----:B------:R-:W-:Y:S02]  /*b010*/  FFMA.FTZ R26, R5, R8, R2 ;  /* 0x00000008051a7223 */ /* 0x000fe40000010002 */
[----:B0-----:R-:W2:Y:S01]  /*b020*/  LDL.LU R8, [R1+0x260] ;  /* 0x0002600001087983 */ /* 0x001ea20000300800 */
[----:B------:R-:W-:Y:S01]  /*b030*/  FMUL.FTZ R10, R27, R14 ;  /* 0x0000000e1b0a7220 */ /* 0x000fe20000410000 */
[----:B------:R-:W-:-:S06]  /*b040*/  FMUL.FTZ R14, R26, -1.4426950216293334961 ;  /* 0xbfb8aa3b1a0e7820 */ /* 0x000fcc0000410000 */
[----:B------:R-:W0:Y:S02]  /*b050*/  MUFU.EX2 R14, R14 ;  /* 0x0000000e000e7308 */ /* 0x000e240000000800 */
[----:B0-----:R-:W-:-:S06]  /*b060*/  FADD.FTZ R14, R14, 1 ;  /* 0x3f8000000e0e7421 */ /* 0x001fcc0000010000 */
[----:B------:R-:W0:Y:S01]  /*b070*/  MUFU.RCP R14, R14 ;  /* 0x0000000e000e7308 */ /* 0x000e220000001000 */
[----:B---3--:R-:W-:Y:S02]  /*b080*/  SHF.L.U32 R27, R6, 0x10, RZ ;  /* 0x00000010061b7819 */ /* 0x008fe400000006ff */
[----:B----4-:R-:W-:-:S03]  /*b090*/  SHF.L.U32 R28, R7, 0x10, RZ ;  /* 0x00000010071c7819 */ /* 0x010fc600000006ff */
[----:B0-----:R-:W-:Y:S02]  /*b0a0*/  FMUL.FTZ R27, R27, R14 ;  /* 0x0000000e1b1b7220 */ /* 0x001fe40000410000 */
[----:B------:R-:W-:Y:S01]  /*b0b0*/  FADD.FTZ R28, R28, -UR28 ;  /* 0x8000001c1c1c7e21 */ /* 0x000fe20008010000 */
[----:B------:R-:W-:-:S03]  /*b0c0*/  FADD.FTZ R14, -R14, 1 ;  /* 0x3f8000000e0e7421 */ /* 0x000fc60000010100 */
[----:B------:R-:W-:Y:S01]  /*b0d0*/  FMUL.FTZ R6, R28, UR16 ;  /* 0x000000101c067c20 */ /* 0x000fe20008410000 */
[----:B------:R-:W-:-:S03]  /*b0e0*/  FFMA.FTZ R14, R26, R14, 1 ;  /* 0x3f8000001a0e7423 */ /* 0x000fc6000001000e */
[----:B------:R-:W-:Y:S01]  /*b0f0*/  FFMA.FTZ R26, R3, R6, R0 ;  /* 0x00000006031a7223 */ /* 0x000fe20000010000 */
[----:B------:R0:W-:Y:S04]  /*b100*/  STL [R1+0x210], R6 ;  /* 0x0002100601007387 */ /* 0x0001e80000100800 */
[----:B0-----:R-:W3:Y:S01]  /*b110*/  LDL.LU R6, [R1+0x11c] ;  /* 0x00011c0001067983 */ /* 0x001ee20000300800 */
[----:B------:R-:W-:-:S03]  /*b120*/  SHF.L.U32 R28, R9, 0x10, RZ ;  /* 0x00000010091c7819 */ /* 0x000fc600000006ff */
[----:B------:R-:W4:Y:S01]  /*b130*/  LDL.LU R9, [R1+0x120] ;  /* 0x0001200001097983 */ /* 0x000f220000300800 */
[----:B------:R-:W-:Y:S01]  /*b140*/  FMUL.FTZ R7, R27, R14 ;  /* 0x0000000e1b077220 */ /* 0x000fe20000410000 */
[----:B------:R-:W-:-:S06]  /*b150*/  FMUL.FTZ R14, R26, -1.4426950216293334961 ;  /* 0xbfb8aa3b1a0e7820 */ /* 0x000fcc0000410000 */
[----:B------:R-:W0:Y:S01]  /*b160*/  MUFU.EX2 R14, R14 ;  /* 0x0000000e000e7308 */ /* 0x000e220000000800 */
[----:B------:R1:W-:Y:S04]  /*b170*/  STL [R1+0x170], R7 ;  /* 0x0001700701007387 */ /* 0x0003e80000100800 */
[----:B-1----:R-:W4:Y:S01]  /*b180*/  LDL.LU R7, [R1+0x110] ;  /* 0x0001100001077983 */ /* 0x002f220000300800 */
[----:B0-----:R-:W-:-:S06]  /*b190*/  FADD.FTZ R14, R14, 1 ;  /* 0x3f8000000e0e7421 */ /* 0x001fcc0000010000 */
[----:B------:R-:W0:Y:S01]  /*b1a0*/  MUFU.RCP R14, R14 ;  /* 0x0000000e000e7308 */ /* 0x000e220000001000 */
[----:B------:R-:W-:Y:S01]  /*b1b0*/  FADD.FTZ R28, R28, -UR28 ;  /* 0x8000001c1c1c7e21 */ /* 0x000fe20008010000 */
[----:B------:R-:W-:-:S05]  /*b1c0*/  SHF.L.U32 R27, R4, 0x10, RZ ;  /* 0x00000010041b7819 */ /* 0x000fca00000006ff */
[----:B0-----:R-:W-:Y:S01]  /*b1d0*/  FMUL.FTZ R27, R27, R14 ;  /* 0x0000000e1b1b7220 */ /* 0x001fe20000410000 */
[----:B------:R-:W-:Y:S01]  /*b1e0*/  FADD.FTZ R14, -R14, 1 ;  /* 0x3f8000000e0e7421 */ /* 0x000fe20000010100 */
[----:B------:R-:W-:-:S03]  /*b1f0*/  FMUL.FTZ R4, R28, UR16 ;  /* 0x000000101c047c20 */ /* 0x000fc60008410000 */
        /* <DEDUP_REMOVED lines=11> */
[----:B--2---:R-:W-:-:S05]  /*b2b0*/  SHF.L.U32 R28, R8, 0x10, RZ ;  /* 0x00000010081c7819 */ /* 0x004fca00000006ff */
[----:B0-----:R-:W-:Y:S01]  /*b2c0*/  FMUL.FTZ R28, R28, R26 ;  /* 0x0000001a1c1c7220 */ /* 0x001fe20000410000 */
[----:B------:R-:W-:-:S04]  /*b2d0*/  FADD.FTZ R26, -R26, 1 ;  /* 0x3f8000001a1a7421 */ /* 0x000fc80000010100 */
[----:B------:R-:W-:-:S04]  /*b2e0*/  FFMA.FTZ R26, R27, R26, 1 ;  /* 0x3f8000001b1a7423 */ /* 0x000fc8000001001a */
[----:B------:R-:W-:-:S05]  /*b2f0*/  FMUL.FTZ R8, R28, R26 ;  /* 0x0000001a1c087220 */ /* 0x000fca0000410000 */
[----:B------:R0:W-:Y:S04]  /*b300*/  STL [R1+0x178], R8 ;  /* 0x0001780801007387 */ /* 0x0001e80000100800 */
[----:B0-----:R-:W2:Y:S01]  /*b310*/  LDL.LU R8, [R1+0x22c] ;  /* 0x00022c0001087983 */ /* 0x001ea20000300800 */
[----:B------:R-:W-:-:S04]  /*b320*/  FFMA.FTZ R26, R3, R4, R0 ;  /* 0x00000004031a7223 */ /* 0x000fc80000010000 */
[----:B------:R-:W-:-:S06]  /*b330*/  FMUL.FTZ R12, R26, -1.4426950216293334961 ;  /* 0xbfb8aa3b1a0c7820 */ /* 0x000fcc0000410000 */
[----:B------:R-:W0:Y:S02]  /*b340*/  MUFU.EX2 R12, R12 ;  /* 0x0000000c000c7308 */ /* 0x000e240000000800 */
[----:B0-----:R-:W-:-:S06]  /*b350*/  FADD.FTZ R12, R12, 1 ;  /* 0x3f8000000c0c7421 */ /* 0x001fcc0000010000 */
[----:B------:R-:W0:Y:S01]  /*b360*/  MUFU.RCP R12, R12 ;  /* 0x0000000c000c7308 */ /* 0x000e220000001000 */
[----:B---3--:R-:W-:-:S05]  /*b370*/  SHF.L.U32 R27, R6, 0x10, RZ ;  /* 0x00000010061b7819 */ /* 0x008fca00000006ff */
[----:B0-----:R-:W-:Y:S01]  /*b380*/  FMUL.FTZ R27, R27, R12 ;  /* 0x0000000c1b1b7220 */ /* 0x001fe20000410000 */
[----:B------:R-:W-:-:S04]  /*b390*/  FADD.FTZ R12, -R12, 1 ;  /* 0x3f8000000c0c7421 */ /* 0x000fc80000010100 */
[----:B------:R-:W-:-:S04]  /*b3a0*/  FFMA.FTZ R12, R26, R12, 1 ;  /* 0x3f8000001a0c7423 */ /* 0x000fc8000001000c */
[----:B------:R-:W-:-:S05]  /*b3b0*/  FMUL.FTZ R6, R27, R12 ;  /* 0x0000000c1b067220 */ /* 0x000fca0000410000 */
[----:B------:R0:W-:Y:S04]  /*b3c0*/  STL [R1+0x17c], R6 ;  /* 0x00017c0601007387 */ /* 0x0001e80000100800 */
[----:B0-----:R-:W3:Y:S01]  /*b3d0*/  LDL.LU R6, [R1+0x230] ;  /* 0x0002300001067983 */ /* 0x001ee20000300800 */
[----:B----4-:R-:W-:-:S03]  /*b3e0*/  SHF.L.U32 R27, R9, 0x10, RZ ;  /* 0x00000010091b7819 */ /* 0x010fc600000006ff */
[----:B------:R-:W4:Y:S01]  /*b3f0*/  LDL.LU R9, [R1+0x214] ;  /* 0x0002140001097983 */ /* 0x000f220000300800 */
[----:B------:R-:W-:-:S05]  /*b400*/  SHF.L.U32 R28, R7, 0x10, RZ ;  /* 0x00000010071c7819 */ /* 0x000fca00000006ff */
[----:B------:R-:W-:Y:S01]  /*b410*/  FADD.FTZ R28, R28, -UR28 ;  /* 0x8000001c1c1c7e21 */ /* 0x000fe20008010000 */
[----:B------:R0:W-:Y:S03]  /*b420*/  STL [R1+0x1e8], R4 ;  /* 0x0001e80401007387 */ /* 0x0001e60000100800 */
[----:B0-----:R-:W-:-:S04]  /*b430*/  FMUL.FTZ R4, R28, UR16 ;  /* 0x000000101c047c20 */ /* 0x001fc80008410000 */
        /* <DEDUP_REMOVED lines=12> */
[----:B------:R0:W-:Y:S03]  /*b500*/  STL [R1+0x208], R4 ;  /* 0x0002080401007387 */ /* 0x0001e60000100800 */
[----:B------:R-:W-:Y:S01]  /*b510*/  FMUL.FTZ R7, R27, R12 ;  /* 0x0000000c1b077220 */ /* 0x000fe20000410000 */
[----:B------:R-:W-:-:S04]  /*b520*/  FFMA.FTZ R12, R3, R4, R0 ;  /* 0x00000004030c7223 */ /* 0x000fc80000010000 */
[----:B------:R-:W-:Y:S01]  /*b530*/  FMUL.FTZ R13, R12, -1.4426950216293334961 ;  /* 0xbfb8aa3b0c0d7820 */ /* 0x000fe20000410000 */
[----:B0-----:R-:W4:Y:S05]  /*b540*/  LDL.LU R4, [R1+0x220] ;  /* 0x0002200001047983 */ /* 0x001f2a0000300800 */
[----:B------:R-:W0:Y:S02]  /*b550*/  MUFU.EX2 R13, R13 ;  /* 0x0000000d000d7308 */ /* 0x000e240000000800 */
[----:B0-----:R-:W-:-:S04]  /*b560*/  FADD.FTZ R13, R13, 1 ;  /* 0x3f8000000d0d7421 */ /* 0x001fc80000010000 */
[----:B------:R-:W0:Y:S01]  /*b570*/  MUFU.RCP R26, R13 ;  /* 0x0000000d001a7308 */ /* 0x000e220000001000 */
[----:B------:R-:W-:Y:S01]  /*b580*/  SHF.L.U32 R44, R44, 0x10, RZ ;  /* 0x000000102c2c7819 */ /* 0x000fe200000006ff */
[----:B------:R1:W-:Y:S04]  /*b590*/  STL [R1+0x180], R7 ;  /* 0x0001800701007387 */ /* 0x0003e80000100800 */
        /* <DEDUP_REMOVED lines=8> */
[----:B------:R0:W-:Y:S03]  /*b620*/  STL [R1+0x204], R7 ;  /* 0x0002040701007387 */ /* 0x0001e60000100800 */
[----:B------:R-:W-:Y:S01]  /*b630*/  FMUL.FTZ R12, R13, -1.4426950216293334961 ;  /* 0xbfb8aa3b0d0c7820 */ /* 0x000fe20000410000 */
[----:B0-----:R-:W2:Y:S05]  /*b640*/  LDL.LU R7, [R1+0x250] ;  /* 0x0002500001077983 */ /* 0x001eaa0000300800 */
[----:B------:R-:W0:Y:S02]  /*b650*/  MUFU.EX2 R12, R12 ;  /* 0x0000000c000c7308 */ /* 0x000e240000000800 */
[----:B0-----:R-:W-:-:S04]  /*b660*/  FADD.FTZ R12, R12, 1 ;  /* 0x3f8000000c0c7421 */ /* 0x001fc80000010000 */
[----:B------:R3:W0:Y:S01]  /*b670*/  MUFU.RCP R27, R12 ;  /* 0x0000000c001b7308 */ /* 0x0006220000001000 */
[----:B------:R-:W-:Y:S01]  /*b680*/  FMUL.FTZ R44, R44, R26 ;  /* 0x0000001a2c2c7220 */ /* 0x000fe20000410000 */
[----:B---3--:R-:W-:Y:S02]  /*b690*/  SHF.L.U32 R12, R6, 0x10, RZ ;  /* 0x00000010060c7819 */ /* 0x008fe400000006ff */
[----:B------:R-:W3:Y:S01]  /*b6a0*/  LDL.LU R6, [R1+0x240] ;  /* 0x0002400001067983 */ /* 0x000ee20000300800 */
[----:B----4-:R-:W-:Y:S02]  /*b6b0*/  SHF.L.U32 R26, R9, 0x10, RZ ;  /* 0x00000010091a7819 */ /* 0x010fe400000006ff */
[----:B0-----:R-:W-:-:S03]  /*b6c0*/  FMUL.FTZ R12, R12, R27 ;  /* 0x0000001b0c0c7220 */ /* 0x001fc60000410000 */
[----:B------:R-:W-:Y:S01]  /*b6d0*/  FADD.FTZ R26, R26, -UR28 ;  /* 0x8000001c1a1a7e21 */ /* 0x000fe20008010000 */
[----:B------:R-:W-:-:S03]  /*b6e0*/  FADD.FTZ R27, -R27, 1 ;  /* 0x3f8000001b1b7421 */ /* 0x000fc60000010100 */
[----:B------:R-:W-:Y:S01]  /*b6f0*/  FMUL.FTZ R9, R26, UR16 ;  /* 0x000000101a097c20 */ /* 0x000fe20008410000 */
[----:B------:R-:W-:-:S03]  /*b700*/  FFMA.FTZ R27, R13, R27, 1 ;  /* 0x3f8000000d1b7423 */ /* 0x000fc6000001001b */
[----:B------:R-:W-:Y:S01]  /*b710*/  FFMA.FTZ R13, R3, R9, R0 ;  /* 0x00000009030d7223 */ /* 0x000fe20000010000 */
[----:B------:R0:W-:Y:S04]  /*b720*/  STL [R1+0x200], R9 ;  /* 0x0002000901007387 */ /* 0x0001e80000100800 */
[----:B0-----:R-:W4:Y:S04]  /*b730*/  LDL.LU R9, [R1+0x254] ;  /* 0x0002540001097983 */ /* 0x001f280000300800 */
[----:B------:R0:W-:Y:S02]  /*b740*/  STL [R1+0x16c], R10 ;  /* 0x00016c0a01007387 */ /* 0x0001e40000100800 */
[----:B0-----:R-:W-:Y:S01]  /*b750*/  FMUL.FTZ R10, R12, R27 ;  /* 0x0000001b0c0a7220 */ /* 0x001fe20000410000 */
[----:B------:R-:W-:-:S06]  /*b760*/  FMUL.FTZ R12, R13, -1.4426950216293334961 ;  /* 0xbfb8aa3b0d0c7820 */ /* 0x000fcc0000410000 */
[----:B------:R-:W0:Y:S02]  /*b770*/  MUFU.EX2 R12, R12 ;  /* 0x0000000c000c7308 */ /* 0x000e240000000800 */
[----:B0-----:R-:W-:-:S04]  /*b780*/  FADD.FTZ R12, R12, 1 ;  /* 0x3f8000000c0c7421 */ /* 0x001fc80000010000 */
[----:B------:R0:W1:Y:S02]  /*b790*/  MUFU.RCP R27, R12 ;  /* 0x0000000c001b7308 */ /* 0x0000640000001000 */
[----:B0-----:R-:W-:Y:S02]  /*b7a0*/  SHF.L.U32 R12, R4, 0x10, RZ ;  /* 0x00000010040c7819 */ /* 0x001fe400000006ff */
[----:B------:R-:W4:Y:S03]  /*b7b0*/  LDL.LU R4, [R1+0x278] ;  /* 0x0002780001047983 */ /* 0x000f260000300800 */
[----:B-1----:R-:W-:Y:S01]  /*b7c0*/  FMUL.FTZ R12, R12, R27 ;  /* 0x0000001b0c0c7220 */ /* 0x002fe20000410000 */
[----:B------:R-:W-:-:S04]  /*b7d0*/  FADD.FTZ R27, -R27, 1 ;  /* 0x3f8000001b1b7421 */ /* 0x000fc80000010100 */
[----:B------:R-:W-:Y:S01]  /*b7e0*/  FFMA.FTZ R27, R13, R27, 1 ;  /* 0x3f8000000d1b7423 */ /* 0x000fe2000001001b */
[----:B------:R0:W-:Y:S03]  /*b7f0*/  STL [R1+0x188], R10 ;  /* 0x0001880a01007387 */ /* 0x0001e60000100800 */
[----:B0-----:R-:W-:-:S05]  /*b800*/  FMUL.FTZ R10, R12, R27 ;  /* 0x0000001b0c0a7220 */ /* 0x001fca0000410000 */
[----:B------:R-:W-:Y:S01]  /*b810*/  STL [R1+0x1b0], R10 ;  /* 0x0001b00a01007387 */ /* 0x000fe20000100800 */
[----:B--2---:R-:W-:-:S05]  /*b820*/  SHF.L.U32 R26, R8, 0x10, RZ ;  /* 0x00000010081a7819 */ /* 0x004fca00000006ff */
[----:B------:R-:W-:-:S04]  /*b830*/  FADD.FTZ R26, R26, -UR28 ;  /* 0x8000001c1a1a7e21 */ /* 0x000fc80008010000 */
[----:B------:R-:W-:-:S04]  /*b840*/  FMUL.FTZ R8, R26, UR16 ;  /* 0x000000101a087c20 */ /* 0x000fc80008410000 */
[----:B------:R-:W-:Y:S01]  /*b850*/  FFMA.FTZ R13, R5, R8, R2 ;  /* 0x00000008050d7223 */ /* 0x000fe20000010002 */
[----:B------:R0:W-:Y:S04]  /*b860*/  STL [R1+0x1fc], R8 ;  /* 0x0001fc0801007387 */ /* 0x0001e80000100800 */
[----:B0-----:R-:W2:Y:S01]  /*b870*/  LDL.LU R8, [R1+0x280] ;  /* 0x0002800001087983 */ /* 0x001ea20000300800 */
[----:B------:R-:W-:-:S06]  /*b880*/  FMUL.FTZ R12, R13, -1.4426950216293334961 ;  /* 0xbfb8aa3b0d0c7820 */ /* 0x000fcc0000410000 */
[----:B------:R-:W0:Y:S02]  /*b890*/  MUFU.EX2 R12, R12 ;  /* 0x0000000c000c7308 */ /* 0x000e240000000800 */
[----:B0-----:R-:W-:-:S04]  /*b8a0*/  FADD.FTZ R12, R12, 1 ;  /* 0x3f8000000c0c7421 */ /* 0x001fc80000010000 */
[----:B------:R0:W1:Y:S02]  /*b8b0*/  MUFU.RCP R27, R12 ;  /* 0x0000000c001b7308 */ /* 0x0000640000001000 */
[----:B0-----:R-:W-:Y:S02]  /*b8c0*/  SHF.L.U32 R12, R7, 0x10, RZ ;  /* 0x00000010070c7819 */ /* 0x001fe400000006ff */
[----:B------:R-:W2:Y:S03]  /*b8d0*/  LDL.LU R7, [R1+0x1ec] ;  /* 0x0001ec0001077983 */ /* 0x000ea60000300800 */
[----:B-1----:R-:W-:Y:S01]  /*b8e0*/  FMUL.FTZ R12, R12, R27 ;  /* 0x0000001b0c0c7220 */ /* 0x002fe20000410000 */
[----:B------:R-:W-:Y:S01]  /*b8f0*/  FADD.FTZ R27, -R27, 1 ;  /* 0x3f8000001b1b7421 */ /* 0x000fe20000010100 */
[----:B---3--:R-:W-:-:S05]  /*b900*/  SHF.L.U32 R26, R6, 0x10, RZ ;  /* 0x00000010061a7819 */ /* 0x008fca00000006ff */
[----:B------:R-:W-:Y:S01]  /*b910*/  FADD.FTZ R26, R26, -UR28 ;  /* 0x8000001c1a1a7e21 */ /* 0x000fe20008010000 */
[----:B------:R-:W-:-:S03]  /*b920*/  FFMA.FTZ R27, R13, R27, 1 ;  /* 0x3f8000000d1b7423 */ /* 0x000fc6000001001b */
[----:B------:R-:W-:Y:S01]  /*b930*/  FMUL.FTZ R6, R26, UR16 ;  /* 0x000000101a067c20 */ /* 0x000fe20008410000 */
[----:B------:R-:W-:-:S03]  /*b940*/  FMUL.FTZ R10, R12, R27 ;  /* 0x0000001b0c0a7220 */ /* 0x000fc60000410000 */
[----:B------:R-:W-:-:S04]  /*b950*/  FFMA.FTZ R13, R3, R6, R0 ;  /* 0x00000006030d7223 */ /* 0x000fc80000010000 */
[----:B------:R-:W-:-:S06]  /*b960*/  FMUL.FTZ R12, R13, -1.4426950216293334961 ;  /* 0xbfb8aa3b0d0c7820 */ /* 0x000fcc0000410000 */
[----:B------:R-:W0:Y:S01]  /*b970*/  MUFU.EX2 R12, R12 ;  /* 0x0000000c000c7308 */ /* 0x000e220000000800 */
[----:B------:R1:W-:Y:S04]  /*b980*/  STL [R1+0x1f4], R6 ;  /* 0x0001f40601007387 */ /* 0x0003e80000100800 */
[----:B-1----:R-:W3:Y:S01]  /*b990*/  LDL.LU R6, [R1+0x284] ;  /* 0x0002840001067983 */ /* 0x002ee20000300800 */
[----:B0-----:R-:W-:-:S04]  /*b9a0*/  FADD.FTZ R12, R12, 1 ;  /* 0x3f8000000c0c7421 */ /* 0x001fc80000010000 */
[----:B------:R4:W0:Y:S02]  /*b9b0*/  MUFU.RCP R27, R12 ;  /* 0x0000000c001b7308 */ /* 0x0008240000001000 */
[----:B----4-:R-:W-:Y:S02]  /*b9c0*/  SHF.L.U32 R12, R9, 0x10, RZ ;  /* 0x00000010090c7819 */ /* 0x010fe400000006ff */
[----:B------:R-:W4:Y:S03]  /*b9d0*/  LDL.LU R9, [R1+0x2a8] ;  /* 0x0002a80001097983 */ /* 0x000f260000300800 */
[----:B0-----:R-:W-:Y:S01]  /*b9e0*/  FMUL.FTZ R12, R12, R27 ;  /* 0x0000001b0c0c7220 */ /* 0x001fe20000410000 */
[----:B------:R-:W-:Y:S01]  /*b9f0*/  FADD.FTZ R27, -R27, 1 ;  /* 0x3f8000001b1b7421 */ /* 0x000fe20000010100 */
[----:B------:R0:W-:Y:S03]  /*ba00*/  STL [R1+0x1a8], R10 ;  /* 0x0001a80a01007387 */ /* 0x0001e60000100800 */
[----:B------:R-:W-:-:S04]  /*ba10*/  FFMA.FTZ R27, R13, R27, 1 ;  /* 0x3f8000000d1b7423 */ /* 0x000fc8000001001b */
[----:B0-----:R-:W-:Y:S01]  /*ba20*/  FMUL.FTZ R10, R12, R27 ;  /* 0x0000001b0c0a7220 */ /* 0x001fe20000410000 */
[----:B------:R-:W-:-:S05]  /*ba30*/  SHF.L.U32 R26, R4, 0x10, RZ ;  /* 0x00000010041a7819 */ /* 0x000fca00000006ff */
[----:B------:R-:W-:-:S04]  /*ba40*/  FADD.FTZ R26, R26, -UR28 ;  /* 0x8000001c1a1a7e21 */ /* 0x000fc80008010000 */
[----:B------:R-:W-:-:S04]  /*ba50*/  FMUL.FTZ R4, R26, UR16 ;  /* 0x000000101a047c20 */ /* 0x000fc80008410000 */
[----:B------:R-:W-:-:S04]  /*ba60*/  FFMA.FTZ R13, R5, R4, R2 ;  /* 0x00000004050d7223 */ /* 0x000fc80000010002 */
[----:B------:R-:W-:-:S06]  /*ba70*/  FMUL.FTZ R12, R13, -1.4426950216293334961 ;  /* 0xbfb8aa3b0d0c7820 */ /* 0x000fcc0000410000 */
[----:B------:R-:W0:Y:S01]  /*ba80*/  MUFU.EX2 R12, R12 ;  /* 0x0000000c000c7308 */ /* 0x000e220000000800 */
[----:B------:R1:W-:Y:S04]  /*ba90*/  STL [R1+0x3e8], R20 ;  /* 0x0003e81401007387 */ /* 0x0003e80000100800 */
[----:B-1----:R-:W4:Y:S01]  /*baa0*/  LDL.LU R20, [R1+0x2b0] ;  /* 0x0002b00001147983 */ /* 0x002f220000300800 */
[----:B0-----:R-:W-:-:S04]  /*bab0*/  FADD.FTZ R12, R12, 1 ;  /* 0x3f8000000c0c7421 */ /* 0x001fc80000010000 */
[----:B------:R2:W0:Y:S01]  /*bac0*/  MUFU.RCP R27, R12 ;  /* 0x0000000c001b7308 */ /* 0x0004220000001000 */
[----:B------:R1:W-:Y:S01]  /*bad0*/  STL [R1+0x1f0], R4 ;  /* 0x0001f00401007387 */ /* 0x0003e20000100800 */
[----:B--2---:R-:W-:-:S03]  /*bae0*/  SHF.L.U32 R12, R8, 0x10, RZ ;  /* 0x00000010080c7819 */ /* 0x004fc600000006ff */
[----:B------:R-:W2:Y:S02]  /*baf0*/  LDL.LU R8, [R1+0x1d8] ;  /* 0x0001d80001087983 */ /* 0x000ea40000300800 */
[----:B0-----:R-:W-:Y:S01]  /*bb00*/  FMUL.FTZ R12, R12, R27 ;  /* 0x0000001b0c0c7220 */ /* 0x001fe20000410000 */
[----:B------:R-:W-:-:S04]  /*bb10*/  FADD.FTZ R27, -R27, 1 ;  /* 0x3f8000001b1b7421 */ /* 0x000fc80000010100 */
[----:B------:R-:W-:Y:S01]  /*bb20*/  FFMA.FTZ R27, R13, R27, 1 ;  /* 0x3f8000000d1b7423 */ /* 0x000fe2000001001b */
[----:B------:R-:W-:-:S05]  /*bb30*/  SHF.L.U32 R26, R7, 0x10, RZ ;  /* 0x00000010071a7819 */ /* 0x000fca00000006ff */
[----:B------:R-:W-:-:S04]  /*bb40*/  FADD.FTZ R26, R26, -UR28 ;  /* 0x8000001c1a1a7e21 */ /* 0x000fc80008010000 */
[----:B-1----:R-:W-:-:S04]  /*bb50*/  FMUL.FTZ R4, R26, UR16 ;  /* 0x000000101a047c20 */ /* 0x002fc80008410000 */
[----:B------:R-:W-:Y:S01]  /*bb60*/  FFMA.FTZ R13, R3, R4, R0 ;  /* 0x00000004030d7223 */ /* 0x000fe20000010000 */
[----:B------:R0:W-:Y:S01]  /*bb70*/  STL [R1+0x1ec], R4 ;  /* 0x0001ec0401007387 */ /* 0x0001e20000100800 */
[----:B------:R-:W-:Y:S02]  /*bb80*/  FMUL.FTZ R7, R12, R27 ;  /* 0x0000001b0c077220 */ /* 0x000fe40000410000 */
[----:B------:R-:W-:Y:S01]  /*bb90*/  FMUL.FTZ R12, R13, -1.4426950216293334961 ;  /* 0xbfb8aa3b0d0c7820 */ /* 0x000fe20000410000 */
[----:B0-----:R-:W2:Y:S05]  /*bba0*/  LDL.LU R4, [R1+0x1dc] ;  /* 0x0001dc0001047983 */ /* 0x001eaa0000300800 */
[----:B------:R-:W0:Y:S01]  /*bbb0*/  MUFU.EX2 R12, R12 ;  /* 0x0000000c000c7308 */ /* 0x000e220000000800 */
[----:B------:R1:W-:Y:S04]  /*bbc0*/  STL [R1+0x1a0], R7 ;  /* 0x0001a00701007387 */ /* 0x0003e80000100800 */
[----:B-1----:R-:W2:Y:S01]  /*bbd0*/  LDL.LU R7, [R1+0x2d0] ;  /* 0x0002d00001077983 */ /* 0x002ea20000300800 */
[----:B0-----:R-:W-:-:S04]  /*bbe0*/  FADD.FTZ R12, R12, 1 ;  /* 0x3f8000000c0c7421 */ /* 0x001fc80000010000 */
[----:B------:R3:W0:Y:S02]  /*bbf0*/  MUFU.RCP R27, R12 ;  /* 0x0000000c001b7308 */ /* 0x0006240000001000 */
[----:B---3--:R-:W-:-:S05]  /*bc00*/  SHF.L.U32 R12, R6, 0x10, RZ ;  /* 0x00000010060c7819 */ /* 0x008fca00000006ff */
[----:B0-----:R-:W-:Y:S01]  /*bc10*/  FMUL.FTZ R12, R12, R27 ;  /* 0x0000001b0c0c7220 */ /* 0x001fe20000410000 */
[----:B------:R-:W-:-:S04]  /*bc20*/  FADD.FTZ R27, -R27, 1 ;  /* 0x3f8000001b1b7421 */ /* 0x000fc80000010100 */
[----:B------:R-:W-:Y:S01]  /*bc30*/  FFMA.FTZ R27, R13, R27, 1 ;  /* 0x3f8000000d1b7423 */ /* 0x000fe2000001001b */
[----:B----4-:R-:W-:-:S03]  /*bc40*/  SHF.L.U32 R26, R9, 0x10, RZ ;  /* 0x00000010091a7819 */ /* 0x010fc600000006ff */
[----:B------:R-:W-:-:S05]  /*bc50*/  FMUL.FTZ R9, R12, R27 ;  /* 0x0000001b0c097220 */ /* 0x000fca0000410000 */
[----:B------:R0:W-:Y:S04]  /*bc60*/  STL [R1+0x198], R9 ;  /* 0x0001980901007387 */ /* 0x0001e80000100800 */
[----:B0-----:R-:W3:Y:S01]  /*bc70*/  LDL.LU R9, [R1+0x1c8] ;  /* 0x0001c80001097983 */ /* 0x001ee20000300800 */
[----:B------:R-:W-:-:S04]  /*bc80*/  FADD.FTZ R26, R26, -UR28 ;  /* 0x8000001c1a1a7e21 */ /* 0x000fc80008010000 */
[----:B------:R-:W-:-:S04]  /*bc90*/  FMUL.FTZ R6, R26, UR16 ;  /* 0x000000101a067c20 */ /* 0x000fc80008410000 */
[----:B------:R-:W-:-:S04]  /*bca0*/  FFMA.FTZ R13, R5, R6, R2 ;  /* 0x00000006050d7223 */ /* 0x000fc80000010002 */
[----:B------:R-:W-:Y:S01]  /*bcb0*/  FMUL.FTZ R12, R13, -1.4426950216293334961 ;  /* 0xbfb8aa3b0d0c7820 */ /* 0x000fe20000410000 */
[----:B------:R0:W-:Y:S05]  /*bcc0*/  STL [R1+0x1e4], R6 ;  /* 0x0001e40601007387 */ /* 0x0001ea0000100800 */
[----:B------:R-:W1:Y:S01]  /*bcd0*/  MUFU.EX2 R12, R12 ;  /* 0x0000000c000c7308 */ /* 0x000e620000000800 */
[----:B0-----:R-:W4:Y:S01]  /*bce0*/  LDL.LU R6, [R1+0x2d4] ;  /* 0x0002d40001067983 */ /* 0x001f220000300800 */
[----:B-1----:R-:W-:-:S04]  /*bcf0*/  FADD.FTZ R12, R12, 1 ;  /* 0x3f8000000c0c7421 */ /* 0x002fc80000010000 */
[----:B------:R0:W1:Y:S01]  /*bd00*/  MUFU.RCP R27, R12 ;  /* 0x0000000c001b7308 */ /* 0x0000620000001000 */
[----:B------:R1:W-:Y:S01]  /*bd10*/  STL [R1+0x1a4], R10 ;  /* 0x0001a40a01007387 */ /* 0x0003e20000100800 */
[----:B0-----:R-:W-:Y:S02]  /*bd20*/  SHF.L.U32 R12, R20, 0x10, RZ ;  /* 0x00000010140c7819 */ /* 0x001fe400000006ff */
[----:B------:R-:W-:Y:S01]  /*bd30*/  SHF.L.U32 R43, R43, 0x10, RZ ;  /* 0x000000102b2b7819 */ /* 0x000fe200000006ff */
[----:B------:R-:W4:Y:S02]  /*bd40*/  LDL.LU R20, [R1+0x36c] ;  /* 0x00036c0001147983 */ /* 0x000f240000300800 */
[----:B-1----:R-:W-:Y:S01]  /*bd50*/  FMUL.FTZ R12, R12, R27 ;  /* 0x0000001b0c0c7220 */ /* 0x002fe20000410000 */
[----:B------:R-:W-:-:S04]  /*bd60*/  FADD.FTZ R27, -R27, 1 ;  /* 0x3f8000001b1b7421 */ /* 0x000fc80000010100 */
[----:B------:R-:W-:-:S04]  /*bd70*/  FFMA.FTZ R27, R13, R27, 1 ;  /* 0x3f8000000d1b7423 */ /* 0x000fc8000001001b */
[----:B------:R-:W-:Y:S01]  /*bd80*/  FMUL.FTZ R10, R12, R27 ;  /* 0x0000001b0c0a7220 */ /* 0x000fe20000410000 */
[----:B--2---:R-:W-:-:S05]  /*bd90*/  SHF.L.U32 R26, R8, 0x10, RZ ;  /* 0x00000010081a7819 */ /* 0x004fca00000006ff */
[----:B------:R-:W-:-:S04]  /*bda0*/  FADD.FTZ R26, R26, -UR28 ;  /* 0x8000001c1a1a7e21 */ /* 0x000fc80008010000 */
[----:B------:R-:W-:-:S04]  /*bdb0*/  FMUL.FTZ R8, R26, UR16 ;  /* 0x000000101a087c20 */ /* 0x000fc80008410000 */
[----:B------:R-:W-:Y:S01]  /*bdc0*/  FFMA.FTZ R13, R3, R8, R0 ;  /* 0x00000008030d7223 */ /* 0x000fe20000010000 */
[----:B------:R0:W-:Y:S03]  /*bdd0*/  STL [R1+0x1e0], R8 ;  /* 0x0001e00801007387 */ /* 0x0001e60000100800 */
[----:B------:R-:W-:Y:S01]  /*bde0*/  FMUL.FTZ R12, R13, -1.4426950216293334961 ;  /* 0xbfb8aa3b0d0c7820 */ /* 0x000fe20000410000 */
[----:B0-----:R-:W2:Y:S05]  /*bdf0*/  LDL.LU R8, [R1+0x1d0] ;  /* 0x0001d00001087983 */ /* 0x001eaa0000300800 */
[----:B------:R-:W0:Y:S02]  /*be00*/  MUFU.EX2 R12, R12 ;  /* 0x0000000c000c7308 */ /* 0x000e240000000800 */
[----:B0-----:R-:W-:-:S04]  /*be10*/  FADD.FTZ R12, R12, 1 ;  /* 0x3f8000000c0c7421 */ /* 0x001fc80000010000 */
[----:B------:R0:W1:Y:S02]  /*be20*/  MUFU.RCP R27, R12 ;  /* 0x0000000c001b7308 */ /* 0x0000640000001000 */
[----:B0-----:R-:W-:-:S05]  /*be30*/  SHF.L.U32 R12, R4, 0x10, RZ ;  /* 0x00000010040c7819 */ /* 0x001fca00000006ff */
[----:B-1----:R-:W-:Y:S01]  /*be40*/  FMUL.FTZ R12, R12, R27 ;  /* 0x0000001b0c0c7220 */ /* 0x002fe20000410000 */
[----:B------:R-:W-:-:S04]  /*be50*/  FADD.FTZ R27, -R27, 1 ;  /* 0x3f8000001b1b7421 */ /* 0x000fc80000010100 */
[----:B------:R-:W-:Y:S01]  /*be60*/  FFMA.FTZ R27, R13, R27, 1 ;  /* 0x3f8000000d1b7423 */ /* 0x000fe2000001001b */
[----:B------:R-:W-:-:S03]  /*be70*/  SHF.L.U32 R26, R7, 0x10, RZ ;  /* 0x00000010071a7819 */ /* 0x000fc600000006ff */
[----:B------:R-:W-:-:S05]  /*be80*/  FMUL.FTZ R7, R12, R27 ;  /* 0x0000001b0c077220 */ /* 0x000fca0000410000 */
[----:B------:R0:W-:Y:S04]  /*be90*/  STL [R1+0x190], R7 ;  /* 0x0001900701007387 */ /* 0x0001e80000100800 */
[----:B0-----:R-:W2:Y:S01]  /*bea0*/  LDL.LU R7, [R1+0x1b4] ;  /* 0x0001b40001077983 */ /* 0x001ea20000300800 */
[----:B------:R-:W-:-:S04]  /*beb0*/  FADD.FTZ R26, R26, -UR28 ;  /* 0x8000001c1a1a7e21 */ /* 0x000fc80008010000 */
[----:B------:R-:W-:Y:S01]  /*bec0*/  FMUL.FTZ R4, R26, UR16 ;  /* 0x000000101a047c20 */ /* 0x000fe20008410000 */
[----:B---3--:R-:W-:Y:S02]  /*bed0*/  SHF.L.U32 R26, R9, 0x10, RZ ;  /* 0x00000010091a7819 */ /* 0x008fe400000006ff */
[----:B------:R-:W3:Y:S01]  /*bee0*/  LDL.LU R9, [R1+0x1c4] ;  /* 0x0001c40001097983 */ /* 0x000ee20000300800 */
[----:B------:R-:W-:-:S04]  /*bef0*/  FFMA.FTZ R13, R5, R4, R2 ;  /* 0x00000004050d7223 */ /* 0x000fc80000010002 */
[----:B------:R-:W-:-:S06]  /*bf00*/  FMUL.FTZ R12, R13, -1.4426950216293334961 ;  /* 0xbfb8aa3b0d0c7820 */ /* 0x000fcc0000410000 */
[----:B------:R-:W0:Y:S02]  /*bf10*/  MUFU.EX2 R12, R12 ;  /* 0x0000000c000c7308 */ /* 0x000e240000000800 */
[----:B0-----:R-:W-:-:S04]  /*bf20*/  FADD.FTZ R12, R12, 1 ;  /* 0x3f8000000c0c7421 */ /* 0x001fc80000010000 */
[----:B------:R4:W0:Y:S01]  /*bf30*/  MUFU.RCP R27, R12 ;  /* 0x0000000c001b7308 */ /* 0x0008220000001000 */
[----:B------:R-:W-:Y:S01]  /*bf40*/  FADD.FTZ R26, R26, -UR28 ;  /* 0x8000001c1a1a7e21 */ /* 0x000fe20008010000 */
[----:B----4-:R-:W-:Y:S01]  /*bf50*/  SHF.L.U32 R12, R6, 0x10, RZ ;  /* 0x00000010060c7819 */ /* 0x010fe200000006ff */
[----:B------:R1:W-:Y:S04]  /*bf60*/  STL [R1+0x1dc], R4 ;  /* 0x0001dc0401007387 */ /* 0x0003e80000100800 */
[----:B0-----:R-:W-:Y:S01]  /*bf70*/  FMUL.FTZ R12, R12, R27 ;  /* 0x0000001b0c0c7220 */ /* 0x001fe20000410000 */
[----:B------:R-:W-:Y:S01]  /*bf80*/  FADD.FTZ R27, -R27, 1 ;  /* 0x3f8000001b1b7421 */ /* 0x000fe20000010100 */
[----:B-1----:R-:W-:-:S03]  /*bf90*/  FMUL.FTZ R4, R26, UR16 ;  /* 0x000000101a047c20 */ /* 0x002fc60008410000 */
[----:B------:R-:W-:-:S04]  /*bfa0*/  FFMA.FTZ R27, R13, R27, 1 ;  /* 0x3f8000000d1b7423 */ /* 0x000fc8000001001b */
[----:B------:R-:W-:Y:S01]  /*bfb0*/  FMUL.FTZ R6, R12, R27 ;  /* 0x0000001b0c067220 */ /* 0x000fe20000410000 */
        /* <DEDUP_REMOVED lines=8> */
[----:B------:R-:W-:-:S04]  /*c040*/  FFMA.FTZ R26, R12, R26, 1 ;  /* 0x3f8000000c1a7423 */ /* 0x000fc8000001001a */
[----:B------:R-:W-:Y:S01]  /*c050*/  FMUL.FTZ R43, R43, R26 ;  /* 0x0000001a2b2b7220 */ /* 0x000fe20000410000 */
[----:B------:R-:W-:Y:S02]  /*c060*/  SHF.L.U32 R37, R37, 0x10, RZ ;  /* 0x0000001025257819 */ /* 0x000fe400000006ff */
        /* <DEDUP_REMOVED lines=10> */
[----:B0-----:R-:W-:-:S03]  /*c110*/  SHF.L.U32 R13, R7, 0x10, RZ ;  /* 0x00000010070d7819 */ /* 0x001fc600000006ff */
[----:B------:R-:W2:Y:S01]  /*c120*/  LDL.LU R7, [R1+0x1bc] ;  /* 0x0001bc0001077983 */ /* 0x000ea20000300800 */
[----:B-1----:R-:W-:Y:S01]  /*c130*/  FMUL.FTZ R37, R37, R26 ;  /* 0x0000001a25257220 */ /* 0x002fe20000410000 */
[----:B------:R-:W-:Y:S01]  /*c140*/  FADD.FTZ R13, R13, -UR28 ;  /* 0x8000001c0d0d7e21 */ /* 0x000fe20008010000 */
[----:B------:R-:W-:-:S03]  /*c150*/  FADD.FTZ R26, -R26, 1 ;  /* 0x3f8000001a1a7421 */ /* 0x000fc60000010100 */
[----:B----4-:R-:W-:Y:S01]  /*c160*/  FMUL.FTZ R4, R13, UR16 ;  /* 0x000000100d047c20 */ /* 0x010fe20008410000 */
[----:B------:R-:W-:-:S03]  /*c170*/  FFMA.FTZ R26, R12, R26, 1 ;  /* 0x3f8000000c1a7423 */ /* 0x000fc6000001001a */
[----:B------:R-:W-:-:S04]  /*c180*/  FFMA.FTZ R12, R3, R4, R0 ;  /* 0x00000004030c7223 */ /* 0x000fc80000010000 */
[----:B------:R-:W-:-:S06]  /*c190*/  FMUL.FTZ R13, R12, -1.4426950216293334961 ;  /* 0xbfb8aa3b0c0d7820 */ /* 0x000fcc0000410000 */
[----:B------:R-:W0:Y:S01]  /*c1a0*/  MUFU.EX2 R13, R13 ;  /* 0x0000000d000d7308 */ /* 0x000e220000000800 */
[----:B------:R-:W-:Y:S01]  /*c1b0*/  FMUL.FTZ R37, R37, R26 ;  /* 0x0000001a25257220 */ /* 0x000fe20000410000 */
[----:B0-----:R-:W-:-:S04]  /*c1c0*/  FADD.FTZ R13, R13, 1 ;  /* 0x3f8000000d0d7421 */ /* 0x001fc80000010000 */
[----:B------:R3:W0:Y:S02]  /*c1d0*/  MUFU.RCP R26, R13 ;  /* 0x0000000d001a7308 */ /* 0x0006240000001000 */
[----:B---3--:R-:W-:Y:S02]  /*c1e0*/  SHF.L.U32 R13, R9, 0x10, RZ ;  /* 0x00000010090d7819 */ /* 0x008fe400000006ff */
[----:B------:R-:W3:Y:S01]  /*c1f0*/  LDL.LU R9, [R1+0x184] ;  /* 0x0001840001097983 */ /* 0x000ee20000300800 */
[----:B------:R-:W-:Y:S02]  /*c200*/  SHF.L.U32 R42, R42, 0x10, RZ ;  /* 0x000000102a2a7819 */ /* 0x000fe400000006ff */
[----:B------:R-:W-:Y:S01]  /*c210*/  FADD.FTZ R13, R13, -UR28 ;  /* 0x8000001c0d0d7e21 */ /* 0x000fe20008010000 */
[----:B------:R1:W-:Y:S02]  /*c220*/  STL [R1+0x1d0], R4 ;  /* 0x0001d00401007387 */ /* 0x0003e40000100800 */
[----:B0-----:R-:W-:Y:S01]  /*c230*/  FMUL.FTZ R42, R42, R26 ;  /* 0x0000001a2a2a7220 */ /* 0x001fe20000410000 */
[----:B------:R-:W-:Y:S01]  /*c240*/  FADD.FTZ R26, -R26, 1 ;  /* 0x3f8000001a1a7421 */ /* 0x000fe20000010100 */
[----:B-1----:R-:W-:-:S03]  /*c250*/  FMUL.FTZ R4, R13, UR16 ;  /* 0x000000100d047c20 */ /* 0x002fc60008410000 */
[----:B------:R-:W-:Y:S01]  /*c260*/  FFMA.FTZ R26, R12, R26, 1 ;  /* 0x3f8000000c1a7423 */ /* 0x000fe2000001001a */
[----:B------:R-:W-:-:S04]  /*c270*/  FFMA.FTZ R12, R5, R4, R2 ;  /* 0x00000004050c7223 */ /* 0x000fc80000010002 */
[----:B------:R-:W-:-:S06]  /*c280*/  FMUL.FTZ R13, R12, -1.4426950216293334961 ;  /* 0xbfb8aa3b0c0d7820 */ /* 0x000fcc0000410000 */
[----:B------:R-:W0:Y:S01]  /*c290*/  MUFU.EX2 R13, R13 ;  /* 0x0000000d000d7308 */ /* 0x000e220000000800 */
[----:B------:R-:W-:Y:S01]  /*c2a0*/  FMUL.FTZ R42, R42, R26 ;  /* 0x0000001a2a2a7220 */ /* 0x000fe20000410000 */
[----:B0-----:R-:W-:-:S04]  /*c2b0*/  FADD.FTZ R13, R13, 1 ;  /* 0x3f8000000d0d7421 */ /* 0x001fc80000010000 */
[----:B------:R-:W0:Y:S01]  /*c2c0*/  MUFU.RCP R26, R13 ;  /* 0x0000000d001a7308 */ /* 0x000e220000001000 */
[----:B------:R-:W-:Y:S01]  /*c2d0*/  SHF.L.U32 R35, R35, 0x10, RZ ;  /* 0x0000001023237819 */ /* 0x000fe200000006ff */
[----:B------:R1:W-:Y:S04]  /*c2e0*/  STL [R1+0x1cc], R4 ;  /* 0x0001cc0401007387 */ /* 0x0003e80000100800 */
        /* <DEDUP_REMOVED lines=15> */
[----:B0-----:R-:W-:Y:S01]  /*c3e0*/  SHF.L.U32 R13, R7, 0x10, RZ ;  /* 0x00000010070d7819 */ /* 0x001fe200000006ff */
[----:B-1----:R-:W-:Y:S01]  /*c3f0*/  FMUL.FTZ R41, R41, R26 ;  /* 0x0000001a29297220 */ /* 0x002fe20000410000 */
[----:B------:R-:W-:Y:S01]  /*c400*/  FADD.FTZ R26, -R26, 1 ;  /* 0x3f8000001a1a7421 */ /* 0x000fe20000010100 */
[----:B------:R-:W2:Y:S02]  /*c410*/  LDL.LU R7, [R1+0x348] ;  /* 0x0003480001077983 */ /* 0x000ea40000300800 */
[----:B------:R-:W-:Y:S01]  /*c420*/  FADD.FTZ R13, R13, -UR28 ;  /* 0x8000001c0d0d7e21 */ /* 0x000fe20008010000 */
[----:B------:R-:W-:-:S03]  /*c430*/  FFMA.FTZ R26, R12, R26, 1 ;  /* 0x3f8000000c1a7423 */ /* 0x000fc6000001001a */
[----:B----4-:R-:W-:-:S04]  /*c440*/  FMUL.FTZ R4, R13, UR16 ;  /* 0x000000100d047c20 */ /* 0x010fc80008410000 */
        /* <DEDUP_REMOVED lines=50> */
[----:B------:R3:W0:Y:S01]  /*c770*/  MUFU.RCP R26, R13 ;  /* 0x0000000d001a7308 */ /* 0x0006220000001000 */
[----:B------:R1:W-:Y:S01]  /*c780*/  STL [R1+0x1b8], R4 ;  /* 0x0001b80401007387 */ /* 0x0003e20000100800 */
[----:B---3--:R-:W-:-:S03]  /*c790*/  SHF.L.U32 R13, R9, 0x10, RZ ;  /* 0x00000010090d7819 */ /* 0x008fc600000006ff */
[----:B------:R-:W3:Y:S01]  /*c7a0*/  LDL.LU R9, [R1+0x34c] ;  /* 0x00034c0001097983 */ /* 0x000ee20000300800 */
        /* <DEDUP_REMOVED lines=24> */
[----:B------:R0:W1:Y:S02]  /*c930*/  MUFU.RCP R26, R13 ;  /* 0x0000000d001a7308 */ /* 0x0000640000001000 */
[----:B0-----:R-:W-:Y:S02]  /*c940*/  SHF.L.U32 R13, R7, 0x10, RZ ;  /* 0x00000010070d7819 */ /* 0x001fe400000006ff */
[----:B------:R-:W4:Y:S04]  /*c950*/  LDL.LU R7, [R1+0x358] ;  /* 0x0003580001077983 */ /* 0x000f280000300800 */
[----:B------:R0:W-:Y:S04]  /*c960*/  STL [R1+0x18c], R6 ;  /* 0x00018c0601007387 */ /* 0x0001e80000100800 */
[----:B0-----:R-:W4:Y:S01]  /*c970*/  LDL.LU R6, [R1+0x360] ;  /* 0x0003600001067983 */ /* 0x001f220000300800 */
[----:B------:R-:W-:Y:S01]  /*c980*/  SHF.L.U32 R38, R38, 0x10, RZ ;  /* 0x0000001026267819 */ /* 0x000fe200000006ff */
[----:B------:R-:W-:-:S02]  /*c990*/  FADD.FTZ R13, R13, -UR28 ;  /* 0x8000001c0d0d7e21 */ /* 0x000fc40008010000 */
[----:B------:R0:W-:Y:S02]  /*c9a0*/  STL [R1+0x1ac], R4 ;  /* 0x0001ac0401007387 */ /* 0x0001e40000100800 */
[----:B-1----:R-:W-:Y:S01]  /*c9b0*/  FMUL.FTZ R38, R38, R26 ;  /* 0x0000001a26267220 */ /* 0x002fe20000410000 */
        /* <DEDUP_REMOVED lines=12> */
[----:B-1----:R-:W-:Y:S01]  /*ca80*/  FMUL.FTZ R4, R13, UR16 ;  /* 0x000000100d047c20 */ /* 0x002fe20008410000 */
[----:B------:R-:W-:-:S04]  /*ca90*/  SHF.L.U32 R36, R36, 0x10, RZ ;  /* 0x0000001024247819 */ /* 0x000fc800000006ff */
[----:B------:R0:W-:Y:S01]  /*caa0*/  STL [R1+0x184], R4 ;  /* 0x0001840401007387 */ /* 0x0001e20000100800 */
[----:B---3--:R-:W-:-:S03]  /*cab0*/  SHF.L.U32 R27, R9, 0x10, RZ ;  /* 0x00000010091b7819 */ /* 0x008fc600000006ff */
[----:B------:R-:W3:Y:S02]  /*cac0*/  LDL.LU R9, [R1+0x364] ;  /* 0x0003640001097983 */ /* 0x000ee40000300800 */
[----:B------:R-:W-:Y:S01]  /*cad0*/  FMUL.FTZ R27, R27, R26 ;  /* 0x0000001a1b1b7220 */ /* 0x000fe20000410000 */
[----:B------:R-:W-:-:S04]  /*cae0*/  FADD.FTZ R26, -R26, 1 ;  /* 0x3f8000001a1a7421 */ /* 0x000fc80000010100 */
[----:B------:R-:W-:Y:S01]  /*caf0*/  FFMA.FTZ R26, R12, R26, 1 ;  /* 0x3f8000000c1a7423 */ /* 0x000fe2000001001a */
[----:B------:R-:W-:-:S04]  /*cb00*/  FFMA.FTZ R12, R3, R4, R0 ;  /* 0x00000004030c7223 */ /* 0x000fc80000010000 */
[----:B------:R-:W-:-:S06]  /*cb10*/  FMUL.FTZ R13, R12, -1.4426950216293334961 ;  /* 0xbfb8aa3b0c0d7820 */ /* 0x000fcc0000410000 */
[----:B------:R-:W1:Y:S01]  /*cb20*/  MUFU.EX2 R13, R13 ;  /* 0x0000000d000d7308 */ /* 0x000e620000000800 */
[----:B------:R-:W-:Y:S01]  /*cb30*/  FMUL.FTZ R27, R27, R26 ;  /* 0x0000001a1b1b7220 */ /* 0x000fe20000410000 */
[----:B-1----:R-:W-:-:S04]  /*cb40*/  FADD.FTZ R13, R13, 1 ;  /* 0x3f8000000d0d7421 */ /* 0x002fc80000010000 */
[----:B------:R2:W1:Y:S02]  /*cb50*/  MUFU.RCP R26, R13 ;  /* 0x0000000d001a7308 */ /* 0x0004640000001000 */
[----:B--2---:R-:W-:Y:S02]  /*cb60*/  SHF.L.U32 R13, R8, 0x10, RZ ;  /* 0x00000010080d7819 */ /* 0x004fe400000006ff */
[----:B------:R-:W2:Y:S03]  /*cb70*/  LDL.LU R8, [R1+0x368] ;  /* 0x0003680001087983 */ /* 0x000ea60000300800 */
[----:B------:R-:W-:Y:S01]  /*cb80*/  FADD.FTZ R13, R13, -UR28 ;  /* 0x8000001c0d0d7e21 */ /* 0x000fe20008010000 */
[----:B-1----:R-:W-:Y:S01]  /*cb90*/  FMUL.FTZ R36, R36, R26 ;  /* 0x0000001a24247220 */ /* 0x002fe20000410000 */
[----:B------:R-:W-:Y:S02]  /*cba0*/  FADD.FTZ R26, -R26, 1 ;  /* 0x3f8000001a1a7421 */ /* 0x000fe40000010100 */
[----:B0-----:R-:W-:-:S02]  /*cbb0*/  FMUL.FTZ R4, R13, UR16 ;  /* 0x000000100d047c20 */ /* 0x001fc40008410000 */
        /* <DEDUP_REMOVED lines=9> */
[----:B------:R-:W4:Y:S02]  /*cc50*/  LDL.LU R7, [R1+0x374] ;  /* 0x0003740001077983 */ /* 0x000f240000300800 */
[----:B------:R-:W-:-:S04]  /*cc60*/  FADD.FTZ R13, R13, -UR28 ;  /* 0x8000001c0d0d7e21 */ /* 0x000fc80008010000 */
[----:B-1----:R-:W-:-:S04]  /*cc70*/  FMUL.FTZ R4, R13, UR16 ;  /* 0x000000100d047c20 */ /* 0x002fc80008410000 */
[----:B------:R-:W-:Y:S01]  /*cc80*/  FFMA.FTZ R13, R3, R4, R0 ;  /* 0x00000004030d7223 */ /* 0x000fe20000010000 */
[----:B------:R1:W-:Y:S01]  /*cc90*/  STL [R1+0x168], R4 ;  /* 0x0001680401007387 */ /* 0x0003e20000100800 */
[----:B------:R-:W-:-:S03]  /*cca0*/  SHF.L.U32 R33, R33, 0x10, RZ ;  /* 0x0000001021217819 */ /* 0x000fc600000006ff */
[----:B-1----:R-:W4:Y:S02]  /*ccb0*/  LDL.LU R4, [R1+0x370] ;  /* 0x0003700001047983 */ /* 0x002f240000300800 */
[----:B0-----:R-:W-:Y:S01]  /*ccc0*/  FMUL.FTZ R33, R33, R26 ;  /* 0x0000001a21217220 */ /* 0x001fe20000410000 */
[----:B------:R-:W-:-:S04]  /*ccd0*/  FADD.FTZ R26, -R26, 1 ;  /* 0x3f8000001a1a7421 */ /* 0x000fc80000010100 */
[----:B------:R-:W-:Y:S01]  /*cce0*/  FFMA.FTZ R26, R12, R26, 1 ;  /* 0x3f8000000c1a7423 */ /* 0x000fe2000001001a */
[----:B------:R-:W-:-:S06]  /*ccf0*/  FMUL.FTZ R12, R13, -1.4426950216293334961 ;  /* 0xbfb8aa3b0d0c7820 */ /* 0x000fcc0000410000 */
[----:B------:R-:W0:Y:S01]  /*cd00*/  MUFU.EX2 R12, R12 ;  /* 0x0000000c000c7308 */ /* 0x000e220000000800 */
[----:B------:R1:W-:Y:S04]  /*cd10*/  STL [R1+0x3e0], R22 ;  /* 0x0003e01601007387 */ /* 0x0003e80000100800 */
[----:B-1----:R-:W4:Y:S01]  /*cd20*/  LDL.LU R22, [R1+0x37c] ;  /* 0x00037c0001167983 */ /* 0x002f220000300800 */
[----:B0-----:R-:W-:-:S04]  /*cd30*/  FADD.FTZ R12, R12, 1 ;  /* 0x3f8000000c0c7421 */ /* 0x001fc80000010000 */
[----:B------:R0:W1:Y:S02]  /*cd40*/  MUFU.RCP R28, R12 ;  /* 0x0000000c001c7308 */ /* 0x0000640000001000 */
[----:B0-----:R-:W-:Y:S02]  /*cd50*/  SHF.L.U32 R12, R6, 0x10, RZ ;  /* 0x00000010060c7819 */ /* 0x001fe400000006ff */
[----:B------:R-:W4:Y:S01]  /*cd60*/  LDL.LU R6, [R1+0x378] ;  /* 0x0003780001067983 */ /* 0x000f220000300800 */
[----:B------:R-:W-:-:S03]  /*cd70*/  SHF.L.U32 R32, R20, 0x10, RZ ;  /* 0x0000001014207819 */ /* 0x000fc600000006ff */
[----:B------:R-:W4:Y:S01]  /*cd80*/  LDL.LU R20, [R1+0x380] ;  /* 0x0003800001147983 */ /* 0x000f220000300800 */
[----:B------:R-:W-:Y:S01]  /*cd90*/  FMUL.FTZ R33, R33, R26 ;  /* 0x0000001a21217220 */ /* 0x000fe20000410000 */
[----:B-1----:R-:W-:Y:S01]  /*cda0*/  FMUL.FTZ R12, R12, R28 ;  /* 0x0000001c0c0c7220 */ /* 0x002fe20000410000 */
[----:B------:R-:W-:-:S04]  /*cdb0*/  FADD.FTZ R28, -R28, 1 ;  /* 0x3f8000001c1c7421 */ /* 0x000fc80000010100 */
[----:B------:R-:W-:-:S04]  /*cdc0*/  FFMA.FTZ R28, R13, R28, 1 ;  /* 0x3f8000000d1c7423 */ /* 0x000fc8000001001c */
[----:B------:R-:W-:Y:S01]  /*cdd0*/  FMUL.FTZ R12, R12, R28 ;  /* 0x0000001c0c0c7220 */ /* 0x000fe20000410000 */
[----:B---3--:R-:W-:-:S05]  /*cde0*/  SHF.L.U32 R26, R9, 0x10, RZ ;  /* 0x00000010091a7819 */ /* 0x008fca00000006ff */
[----:B------:R-:W-:-:S04]  /*cdf0*/  FADD.FTZ R26, R26, -UR28 ;  /* 0x8000001c1a1a7e21 */ /* 0x000fc80008010000 */
[----:B------:R-:W-:-:S04]  /*ce00*/  FMUL.FTZ R9, R26, UR16 ;  /* 0x000000101a097c20 */ /* 0x000fc80008410000 */
[----:B------:R-:W-:-:S04]  /*ce10*/  FFMA.FTZ R13, R5, R9, R2 ;  /* 0x00000009050d7223 */ /* 0x000fc80000010002 */
[----:B------:R-:W-:-:S06]  /*ce20*/  FMUL.FTZ R26, R13, -1.4426950216293334961 ;  /* 0xbfb8aa3b0d1a7820 */ /* 0x000fcc0000410000 */
[----:B------:R-:W0:Y:S02]  /*ce30*/  MUFU.EX2 R26, R26 ;  /* 0x0000001a001a7308 */ /* 0x000e240000000800 */
[----:B0-----:R-:W-:-:S04]  /*ce40*/  FADD.FTZ R26, R26, 1 ;  /* 0x3f8000001a1a7421 */ /* 0x001fc80000010000 */
[----:B------:R2:W0:Y:S02]  /*ce50*/  MUFU.RCP R28, R26 ;  /* 0x0000001a001c7308 */ /* 0x0004240000001000 */
[----:B--2---:R-:W-:-:S05]  /*ce60*/  SHF.L.U32 R26, R8, 0x10, RZ ;  /* 0x00000010081a7819 */ /* 0x004fca00000006ff */
[----:B------:R-:W-:Y:S01]  /*ce70*/  FADD.FTZ R26, R26, -UR28 ;  /* 0x8000001c1a1a7e21 */ /* 0x000fe20008010000 */
[----:B0-----:R-:W-:Y:S01]  /*ce80*/  FMUL.FTZ R32, R32, R28 ;  /* 0x0000001c20207220 */ /* 0x001fe20000410000 */
        /* <DEDUP_REMOVED lines=8> */
[----:B------:R4:W0:Y:S02]  /*cf10*/  MUFU.RCP R28, R26 ;  /* 0x0000001a001c7308 */ /* 0x0008240000001000 */
[----:B----4-:R-:W-:-:S05]  /*cf20*/  SHF.L.U32 R26, R7, 0x10, RZ ;  /* 0x00000010071a7819 */ /* 0x010fca00000006ff */
[----:B------:R-:W-:-:S04]  /*cf30*/  FADD.FTZ R26, R26, -UR28 ;  /* 0x8000001c1a1a7e21 */ /* 0x000fc80008010000 */
[----:B------:R-:W-:Y:S01]  /*cf40*/  FMUL.FTZ R7, R26, UR16 ;  /* 0x000000101a077c20 */ /* 0x000fe20008410000 */
[----:B------:R-:W-:Y:S02]  /*cf50*/  SHF.L.U32 R30, R4, 0x10, RZ ;  /* 0x00000010041e7819 */ /* 0x000fe400000006ff */
[----:B------:R-:W2:Y:S03]  /*cf60*/  LDL.LU R4, [R1+0x384] ;  /* 0x0003840001047983 */ /* 0x000ea60000300800 */
[----:B0-----:R-:W-:Y:S01]  /*cf70*/  FMUL.FTZ R30, R30, R28 ;  /* 0x0000001c1e1e7220 */ /* 0x001fe20000410000 */
[----:B------:R-:W-:-:S04]  /*cf80*/  FADD.FTZ R28, -R28, 1 ;  /* 0x3f8000001c1c7421 */ /* 0x000fc80000010100 */
[----:B------:R-:W-:Y:S01]  /*cf90*/  FFMA.FTZ R28, R13, R28, 1 ;  /* 0x3f8000000d1c7423 */ /* 0x000fe2000001001c */
[----:B------:R-:W-:-:S04]  /*cfa0*/  FFMA.FTZ R13, R5, R7, R2 ;  /* 0x00000007050d7223 */ /* 0x000fc80000010002 */
[----:B------:R-:W-:-:S06]  /*cfb0*/  FMUL.FTZ R26, R13, -1.4426950216293334961 ;  /* 0xbfb8aa3b0d1a7820 */ /* 0x000fcc0000410000 */
[----:B------:R-:W0:Y:S02]  /*cfc0*/  MUFU.EX2 R26, R26 ;  /* 0x0000001a001a7308 */ /* 0x000e240000000800 */
[----:B0-----:R-:W-:-:S04]  /*cfd0*/  FADD.FTZ R26, R26, 1 ;  /* 0x3f8000001a1a7421 */ /* 0x001fc80000010000 */
[----:B------:R0:W1:Y:S01]  /*cfe0*/  MUFU.RCP R45, R26 ;  /* 0x0000001a002d7308 */ /* 0x0000620000001000 */
[----:B------:R-:W-:Y:S01]  /*cff0*/  FMUL.FTZ R30, R30, R28 ;  /* 0x0000001c1e1e7220 */ /* 0x000fe20000410000 */
[----:B------:R-:W-:Y:S01]  /*d000*/  SHF.L.U32 R28, R22, 0x10, RZ ;  /* 0x00000010161c7819 */ /* 0x000fe200000006ff */
[----:B------:R3:W-:Y:S04]  /*d010*/  STL [R1+0x3e4], R25 ;  /* 0x0003e41901007387 */ /* 0x0007e80000100800 */
[----:B------:R-:W-:Y:S01]  /*d020*/  STL [R1+0x3d4], R11 ;  /* 0x0003d40b01007387 */ /* 0x000fe20000100800 */
[----:B0-----:R-:W-:-:S03]  /*d030*/  SHF.L.U32 R26, R6, 0x10, RZ ;  /* 0x00000010061a7819 */ /* 0x001fc600000006ff */
[----:B------:R0:W-:Y:S02]  /*d040*/  STL [R1+0x194], R10 ;  /* 0x0001940a01007387 */ /* 0x0001e40000100800 */
[----:B------:R-:W-:Y:S02]  /*d050*/  FADD.FTZ R26, R26, -UR28 ;  /* 0x8000001c1a1a7e21 */ /* 0x000fe40008010000 */
[----:B---3--:R-:W3:Y:S02]  /*d060*/  LDL.LU R25, [R1+0x388] ;  /* 0x0003880001197983 */ /* 0x008ee40000300800 */
[----:B------:R-:W-:Y:S01]  /*d070*/  FMUL.FTZ R6, R26, UR16 ;  /* 0x000000101a067c20 */ /* 0x000fe20008410000 */
[----:B-1----:R-:W-:Y:S01]  /*d080*/  FMUL.FTZ R28, R28, R45 ;  /* 0x0000002d1c1c7220 */ /* 0x002fe20000410000 */
[----:B------:R-:W-:Y:S01]  /*d090*/  FADD.FTZ R45, -R45, 1 ;  /* 0x3f8000002d2d7421 */ /* 0x000fe20000010100 */
[----:B------:R-:W-:Y:S01]  /*d0a0*/  STL [R1+0x3c0], R37 ;  /* 0x0003c02501007387 */ /* 0x000fe20000100800 */
[----:B------:R-:W-:-:S02]  /*d0b0*/  FFMA.FTZ R26, R3, R6, R0 ;  /* 0x00000006031a7223 */ /* 0x000fc40000010000 */
[----:B------:R-:W-:Y:S01]  /*d0c0*/  FFMA.FTZ R45, R13, R45, 1 ;  /* 0x3f8000000d2d7423 */ /* 0x000fe2000001002d */
[----:B------:R1:W-:Y:S01]  /*d0d0*/  STL [R1+0x3c8], R42 ;  /* 0x0003c82a01007387 */ /* 0x0003e20000100800 */
[----:B------:R-:W-:-:S03]  /*d0e0*/  FMUL.FTZ R13, R26, -1.4426950216293334961 ;  /* 0xbfb8aa3b1a0d7820 */ /* 0x000fc60000410000 */
[----:B0-----:R-:W4:Y:S03]  /*d0f0*/  LDL.LU R10, [R1+0x118] ;  /* 0x00011800010a7983 */ /* 0x001f260000300800 */
[----:B------:R-:W0:Y:S01]  /*d100*/  MUFU.EX2 R13, R13 ;  /* 0x0000000d000d7308 */ /* 0x000e220000000800 */
[----:B------:R-:W-:Y:S01]  /*d110*/  FMUL.FTZ R28, R28, R45 ;  /* 0x0000002d1c1c7220 */ /* 0x000fe20000410000 */
[----:B------:R-:W4:Y:S04]  /*d120*/  LDL.LU R11, [R1+0x39c] ;  /* 0x00039c00010b7983 */ /* 0x000f280000300800 */
[----:B------:R-:W4:Y:S04]  /*d130*/  LDL.LU R22, [R1+0x398] ;  /* 0x0003980001167983 */ /* 0x000f280000300800 */
[----:B-1----:R-:W4:Y:S01]  /*d140*/  LDL.LU R42, [R1+0x334] ;  /* 0x00033400012a7983 */ /* 0x002f220000300800 */
[----:B0-----:R-:W-:-:S03]  /*d150*/  FADD.FTZ R13, R13, 1 ;  /* 0x3f8000000d0d7421 */ /* 0x001fc60000010000 */
[----:B------:R-:W4:Y:S03]  /*d160*/  LDL.LU R37, [R1+0x330] ;  /* 0x0003300001257983 */ /* 0x000f260000300800 */
[----:B------:R-:W0:Y:S01]  /*d170*/  MUFU.RCP R13, R13 ;  /* 0x0000000d000d7308 */ /* 0x000e220000001000 */
[----:B------:R-:W-:-:S05]  /*d180*/  SHF.L.U32 R45, R20, 0x10, RZ ;  /* 0x00000010142d7819 */ /* 0x000fca00000006ff */
[----:B0-----:R-:W-:Y:S01]  /*d190*/  FMUL.FTZ R20, R45, R13 ;  /* 0x0000000d2d147220 */ /* 0x001fe20000410000 */
[----:B------:R-:W-:-:S04]  /*d1a0*/  FADD.FTZ R13, -R13, 1 ;  /* 0x3f8000000d0d7421 */ /* 0x000fc80000010100 */
[----:B------:R-:W-:-:S04]  /*d1b0*/  FFMA.FTZ R13, R26, R13, 1 ;  /* 0x3f8000001a0d7423 */ /* 0x000fc8000001000d */
[----:B------:R-:W-:Y:S02]  /*d1c0*/  FMUL.FTZ R13, R20, R13 ;  /* 0x0000000d140d7220 */ /* 0x000fe40000410000 */
[----:B------:R-:W4:Y:S04]  /*d1d0*/  LDL.LU R20, [R1+0x3e8] ;  /* 0x0003e80001147983 */ /* 0x000f280000300800 */
[----:B------:R0:W-:Y:S04]  /*d1e0*/  STL [R1+0x3d8], R18 ;  /* 0x0003d81201007387 */ /* 0x0001e80000100800 */
[----:B------:R1:W-:Y:S04]  /*d1f0*/  STL [R1+0x3dc], R16 ;  /* 0x0003dc1001007387 */ /* 0x0003e80000100800 */
[----:B------:R1:W-:Y:S04]  /*d200*/  STL [R1+0x3d0], R17 ;  /* 0x0003d01101007387 */ /* 0x0003e80000100800 */
[----:B0-----:R-:W4:Y:S04]  /*d210*/  LDL.LU R18, [R1+0x324] ;  /* 0x0003240001127983 */ /* 0x001f280000300800 */
[----:B-1----:R-:W4:Y:S04]  /*d220*/  LDL.LU R16, [R1+0x394] ;  /* 0x0003940001107983 */ /* 0x002f280000300800 */
[----:B------:R-:W4:Y:S04]  /*d230*/  LDL.LU R17, [R1+0x390] ;  /* 0x0003900001117983 */ /* 0x000f280000300800 */
[----:B------:R0:W-:Y:S04]  /*d240*/  STL [R1+0x3bc], R43 ;  /* 0x0003bc2b01007387 */ /* 0x0001e80000100800 */
[----:B------:R1:W-:Y:S04]  /*d250*/  STL [R1+0x3c4], R44 ;  /* 0x0003c42c01007387 */ /* 0x0003e80000100800 */
[----:B0-----:R-:W4:Y:S04]  /*d260*/  LDL.LU R43, [R1+0x31c] ;  /* 0x00031c00012b7983 */ /* 0x001f280000300800 */
[----:B-1----:R-:W4:Y:S01]  /*d270*/  LDL.LU R44, [R1+0x318] ;  /* 0x00031800012c7983 */ /* 0x002f220000300800 */
[----:B--2---:R-:W-:-:S05]  /*d280*/  SHF.L.U32 R4, R4, 0x10, RZ ;  /* 0x0000001004047819 */ /* 0x004fca00000006ff */
[----:B------:R-:W-:-:S04]  /*d290*/  FADD.FTZ R45, R4, -UR28 ;  /* 0x8000001c042d7e21 */ /* 0x000fc80008010000 */
[----:B------:R-:W-:-:S04]  /*d2a0*/  FMUL.FTZ R4, R45, UR16 ;  /* 0x000000102d047c20 */ /* 0x000fc80008410000 */
        /* <DEDUP_REMOVED lines=9> */
[----:B------:R-:W-:Y:S02]  /*d340*/  FMUL.FTZ R26, R25, R26 ;  /* 0x0000001a191a7220 */ /* 0x000fe40000410000 */
[----:B------:R-:W2:Y:S01]  /*d350*/  LDL.LU R25, [R1+0x3e4] ;  /* 0x0003e40001197983 */ /* 0x000ea20000300800 */
[----:B----4-:R-:W-:-:S03]  /*d360*/  FADD.FTZ R42, R42, R22 ;  /* 0x000000162a2a7221 */ /* 0x010fc60000010000 */
[----:B------:R-:W3:Y:S01]  /*d370*/  LDL.LU R22, [R1+0x3e0] ;  /* 0x0003e00001167983 */ /* 0x000ee20000300800 */
[----:B------:R-:W-:Y:S01]  /*d380*/  FADD.FTZ R10, R10, R20 ;  /* 0x000000140a0a7221 */ /* 0x000fe20000010000 */
[-C--:B------:R-:W-:Y:S01]  /*d390*/  FFMA.FTZ R11, R37, R20.reuse, R11 ;  /* 0x00000014250b7223 */ /* 0x080fe2000001000b */
[----:B------:R-:W-:Y:S02]  /*d3a0*/  FMUL.FTZ R45, R3, R20 ;  /* 0x00000014032d7220 */ /* 0x000fe40000410000 */
[----:B------:R-:W4:Y:S01]  /*d3b0*/  LDL.LU R20, [R1+0x38c] ;  /* 0x00038c0001147983 */ /* 0x000f220000300800 */
[----:B--2---:R-:W-:Y:S01]  /*d3c0*/  FADD.FTZ R10, R10, R25 ;  /* 0x000000190a0a7221 */ /* 0x004fe20000010000 */
[----:B---3--:R-:W-:Y:S01]  /*d3d0*/  FADD.FTZ R16, R16, R22 ;  /* 0x0000001610107221 */ /* 0x008fe20000010000 */
[-C--:B------:R-:W-:Y:S01]  /*d3e0*/  FFMA.FTZ R17, R18, R22.reuse, R17 ;  /* 0x0000001612117223 */ /* 0x080fe20000010011 */
[C---:B------:R-:W-:Y:S02]  /*d3f0*/  FMUL.FTZ R22, R5.reuse, R22 ;  /* 0x0000001605167220 */ /* 0x040fe40000410000 */
[----:B------:R-:W-:Y:S01]  /*d400*/  FADD.FTZ R16, R16, R21 ;  /* 0x0000001510107221 */ /* 0x000fe20000010000 */
[-C--:B------:R-:W-:Y:S01]  /*d410*/  FFMA.FTZ R17, R44, R21.reuse, R17 ;  /* 0x000000152c117223 */ /* 0x080fe20000010011 */
[----:B------:R-:W-:Y:S01]  /*d420*/  FMUL.FTZ R21, R5, R21 ;  /* 0x0000001505157220 */ /* 0x000fe20000410000 */
[----:B----4-:R-:W-:Y:S01]  /*d430*/  FFMA.FTZ R20, R37, R45, R20 ;  /* 0x0000002d25147223 */ /* 0x010fe20000010014 */
[----:B------:R-:W-:Y:S01]  /*d440*/  FADD.FTZ R45, R42, R45 ;  /* 0x0000002d2a2d7221 */ /* 0x000fe20000010000 */
[-C--:B------:R-:W-:Y:S01]  /*d450*/  FFMA.FTZ R42, R43, R25.reuse, R11 ;  /* 0x000000192b2a7223 */ /* 0x080fe2000001000b */
[----:B------:R-:W-:Y:S01]  /*d460*/  FMUL.FTZ R25, R3, R25 ;  /* 0x0000001903197220 */ /* 0x000fe20000410000 */
[----:B------:R-:W-:Y:S01]  /*d470*/  FFMA.FTZ R20, R18, R22, R20 ;  /* 0x0000001612147223 */ /* 0x000fe20000010014 */
[----:B------:R-:W-:Y:S01]  /*d480*/  FADD.FTZ R45, R22, R45 ;  /* 0x0000002d162d7221 */ /* 0x000fe20000010000 */
[----:B------:R-:W2:Y:S02]  /*d490*/  LDL.LU R37, [R1+0x300] ;  /* 0x0003000001257983 */ /* 0x000ea40000300800 */
[----:B------:R-:W-:Y:S01]  /*d4a0*/  FFMA.FTZ R20, R43, R25, R20 ;  /* 0x000000192b147223 */ /* 0x000fe20000010014 */
[----:B------:R-:W-:Y:S01]  /*d4b0*/  FADD.FTZ R22, R45, R25 ;  /* 0x000000192d167221 */ /* 0x000fe20000010000 */
[----:B------:R-:W-:Y:S01]  /*d4c0*/  FADD.FTZ R10, R10, R24 ;  /* 0x000000180a0a7221 */ /* 0x000fe20000010000 */
[----:B------:R-:W3:Y:S01]  /*d4d0*/  LDL.LU R18, [R1+0x138] ;  /* 0x0001380001127983 */ /* 0x000ee20000300800 */
[----:B------:R-:W-:Y:S01]  /*d4e0*/  FFMA.FTZ R45, R44, R21, R20 ;  /* 0x000000152c2d7223 */ /* 0x000fe20000010014 */
[----:B------:R-:W-:-:S02]  /*d4f0*/  FADD.FTZ R22, R21, R22 ;  /* 0x0000001615167221 */ /* 0x000fc40000010000 */
[----:B------:R-:W4:Y:S01]  /*d500*/  LDL.LU R21, [R1+0x30c] ;  /* 0x00030c0001157983 */ /* 0x000f220000300800 */
[----:B------:R-:W-:-:S03]  /*d510*/  FMUL.FTZ R25, R3, R24 ;  /* 0x0000001803197220 */ /* 0x000fc60000410000 */
[----:B------:R-:W3:Y:S01]  /*d520*/  LDL.LU R11, [R1+0x13c] ;  /* 0x00013c00010b7983 */ /* 0x000ee20000300800 */
[----:B------:R-:W-:-:S03]  /*d530*/  FADD.FTZ R22, R22, R25 ;  /* 0x0000001916167221 */ /* 0x000fc60000010000 */
[----:B------:R-:W3:Y:S04]  /*d540*/  LDL.LU R43, [R1+0x2e4] ;  /* 0x0002e400012b7983 */ /* 0x000ee80000300800 */
[----:B------:R-:W3:Y:S01]  /*d550*/  LDL.LU R44, [R1+0x134] ;  /* 0x00013400012c7983 */ /* 0x000ee20000300800 */
[----:B----4-:R-:W-:-:S03]  /*d560*/  FFMA.FTZ R45, R21, R25, R45 ;  /* 0x00000019152d7223 */ /* 0x010fc6000001002d */
[----:B------:R-:W4:Y:S01]  /*d570*/  LDL.LU R25, [R1+0x304] ;  /* 0x0003040001197983 */ /* 0x000f220000300800 */
[----:B------:R-:W-:Y:S01]  /*d580*/  FFMA.FTZ R20, R21, R24, R42 ;  /* 0x0000001815147223 */ /* 0x000fe2000001002a */
[----:B------:R-:W-:Y:S01]  /*d590*/  MOV R24, R17 ;  /* 0x0000001100187202 */ /* 0x000fe20000000f00 */
[-C--:B------:R-:W-:Y:S01]  /*d5a0*/  FMUL.FTZ R21, R5, R19.reuse ;  /* 0x0000001305157220 */ /* 0x080fe20000410000 */
[----:B------:R-:W3:Y:S03]  /*d5b0*/  LDL.LU R42, [R1+0x2e0] ;  /* 0x0002e000012a7983 */ /* 0x000ee60000300800 */
[----:B------:R-:W-:Y:S01]  /*d5c0*/  FADD.FTZ R22, R21, R22 ;  /* 0x0000001615167221 */ /* 0x000fe20000010000 */
[----:B------:R-:W3:Y:S01]  /*d5d0*/  LDL.LU R17, [R1+0x2dc] ;  /* 0x0002dc0001117983 */ /* 0x000ee20000300800 */
[C---:B----4-:R-:W-:Y:S01]  /*d5e0*/  FFMA.FTZ R24, R25.reuse, R19, R24 ;  /* 0x0000001319187223 */ /* 0x050fe20000010018 */
[----:B------:R-:W-:Y:S01]  /*d5f0*/  FFMA.FTZ R45, R25, R21, R45 ;  /* 0x00000015192d7223 */ /* 0x000fe2000001002d */
[----:B------:R-:W-:-:S04]  /*d600*/  FMUL.FTZ R25, R3, R23 ;  /* 0x0000001703197220 */ /* 0x000fc80000410000 */
[----:B--2---:R-:W-:Y:S01]  /*d610*/  FFMA.FTZ R45, R37, R25, R45 ;  /* 0x00000019252d7223 */ /* 0x004fe2000001002d */
[----:B------:R-:W-:Y:S02]  /*d620*/  FADD.FTZ R22, R22, R25 ;  /* 0x0000001916167221 */ /* 0x000fe40000010000 */
[----:B------:R-:W2:Y:S01]  /*d630*/  LDL.LU R25, [R1+0x2ec] ;  /* 0x0002ec0001197983 */ /* 0x000ea20000300800 */
[----:B------:R-:W-:Y:S01]  /*d640*/  FADD.FTZ R19, R16, R19 ;  /* 0x0000001310137221 */ /* 0x000fe20000010000 */
[-C--:B---3--:R-:W-:Y:S02]  /*d650*/  FMUL.FTZ R21, R5, R18.reuse ;  /* 0x0000001205157220 */ /* 0x088fe40000410000 */
[----:B------:R-:W3:Y:S01]  /*d660*/  LDL.LU R16, [R1+0x3dc] ;  /* 0x0003dc0001107983 */ /* 0x000ee20000300800 */
[----:B------:R-:W-:Y:S01]  /*d670*/  FADD.FTZ R19, R19, R18 ;  /* 0x0000001213137221 */ /* 0x000fe20000010000 */
[C---:B--2---:R-:W-:Y:S02]  /*d680*/  FFMA.FTZ R24, R25.reuse, R18, R24 ;  /* 0x0000001219187223 */ /* 0x044fe40000010018 */
[----:B------:R-:W2:Y:S01]  /*d690*/  LDL.LU R18, [R1+0x3d8] ;  /* 0x0003d80001127983 */ /* 0x000ea20000300800 */
[----:B------:R-:W-:Y:S01]  /*d6a0*/  FFMA.FTZ R45, R25, R21, R45 ;  /* 0x00000015192d7223 */ /* 0x000fe2000001002d */
[----:B------:R-:W-:Y:S01]  /*d6b0*/  FMUL.FTZ R25, R3, R11 ;  /* 0x0000000b03197220 */ /* 0x000fe20000410000 */
[----:B------:R-:W-:-:S03]  /*d6c0*/  FADD.FTZ R22, R21, R22 ;  /* 0x0000001615167221 */ /* 0x000fc60000010000 */
[----:B------:R-:W-:Y:S01]  /*d6d0*/  FFMA.FTZ R45, R43, R25, R45 ;  /* 0x000000192b2d7223 */ /* 0x000fe2000001002d */
[----:B------:R-:W-:Y:S01]  /*d6e0*/  FADD.FTZ R22, R22, R25 ;  /* 0x0000001916167221 */ /* 0x000fe20000010000 */
[----:B------:R-:W-:Y:S01]  /*d6f0*/  FMUL.FTZ R25, R3, R44 ;  /* 0x0000002c03197220 */ /* 0x000fe20000410000 */
[----:B------:R-:W-:Y:S02]  /*d700*/  FFMA.FTZ R20, R37, R23, R20 ;  /* 0x0000001725147223 */ /* 0x000fe40000010014 */
[----:B------:R-:W4:Y:S01]  /*d710*/  LDL.LU R37, [R1+0x140] ;  /* 0x0001400001257983 */ /* 0x000f220000300800 */
[----:B------:R-:W-:-:S03]  /*d720*/  FADD.FTZ R23, R10, R23 ;  /* 0x000000170a177221 */ /* 0x000fc60000010000 */
[----:B------:R-:W4:Y:S01]  /*d730*/  LDL.LU R10, [R1+0x2c0] ;  /* 0x0002c000010a7983 */ /* 0x000f220000300800 */
[----:B------:R-:W-:-:S03]  /*d740*/  FFMA.FTZ R20, R43, R11, R20 ;  /* 0x0000000b2b147223 */ /* 0x000fc60000010014 */
[----:B------:R-:W4:Y:S01]  /*d750*/  LDL.LU R43, [R1+0x2b8] ;  /* 0x0002b800012b7983 */ /* 0x000f220000300800 */
[----:B--2---:R-:W-:-:S04]  /*d760*/  FMUL.FTZ R21, R5, R18 ;  /* 0x0000001205157220 */ /* 0x004fc80000410000 */
[----:B------:R-:W-:Y:S01]  /*d770*/  FFMA.FTZ R45, R42, R21, R45 ;  /* 0x000000152a2d7223 */ /* 0x000fe2000001002d */
[----:B------:R-:W-:Y:S02]  /*d780*/  FADD.FTZ R22, R21, R22 ;  /* 0x0000001615167221 */ /* 0x000fe40000010000 */
[----:B------:R-:W2:Y:S01]  /*d790*/  LDL.LU R21, [R1+0x2c4] ;  /* 0x0002c40001157983 */ /* 0x000ea20000300800 */
[----:B------:R-:W-:Y:S01]  /*d7a0*/  FFMA.FTZ R45, R17, R25, R45 ;  /* 0x00000019112d7223 */ /* 0x000fe2000001002d */
[----:B------:R-:W-:Y:S02]  /*d7b0*/  FADD.FTZ R22, R22, R25 ;  /* 0x0000001916167221 */ /* 0x000fe40000010000 */
[----:B------:R-:W4:Y:S01]  /*d7c0*/  LDL.LU R25, [R1+0x144] ;  /* 0x0001440001197983 */ /* 0x000f220000300800 */
[----:B------:R-:W-:Y:S01]  /*d7d0*/  FFMA.FTZ R24, R42, R18, R24 ;  /* 0x000000122a187223 */ /* 0x000fe20000010018 */
[----:B------:R-:W-:Y:S01]  /*d7e0*/  FADD.FTZ R19, R19, R18 ;  /* 0x0000001213137221 */ /* 0x000fe20000010000 */
[----:B---3--:R-:W-:Y:S01]  /*d7f0*/  FMUL.FTZ R18, R5, R16 ;  /* 0x0000001005127220 */ /* 0x008fe20000410000 */
[----:B------:R-:W-:Y:S01]  /*d800*/  FADD.FTZ R23, R23, R11 ;  /* 0x0000000b17177221 */ /* 0x000fe20000010000 */
[----:B------:R-:W-:Y:S01]  /*d810*/  FFMA.FTZ R20, R17, R44, R20 ;  /* 0x0000002c11147223 */ /* 0x000fe20000010014 */
[----:B------:R-:W-:Y:S01]  /*d820*/  FADD.FTZ R19, R19, R16 ;  /* 0x0000001013137221 */ /* 0x000fe20000010000 */
[----:B------:R-:W-:Y:S01]  /*d830*/  FADD.FTZ R22, R18, R22 ;  /* 0x0000001612167221 */ /* 0x000fe20000010000 */
[----:B------:R-:W3:Y:S04]  /*d840*/  LDL.LU R11, [R1+0x14c] ;  /* 0x00014c00010b7983 */ /* 0x000ee80000300800 */
[----:B------:R-:W3:Y:S01]  /*d850*/  LDL.LU R42, [R1+0x2ac] ;  /* 0x0002ac00012a7983 */ /* 0x000ee20000300800 */
[C---:B--2---:R-:W-:Y:S01]  /*d860*/  FFMA.FTZ R24, R21.reuse, R16, R24 ;  /* 0x0000001015187223 */ /* 0x044fe20000010018 */
[----:B------:R-:W-:Y:S01]  /*d870*/  FFMA.FTZ R45, R21, R18, R45 ;  /* 0x00000012152d7223 */ /* 0x000fe2000001002d */
[----:B----4-:R-:W-:Y:S01]  /*d880*/  FMUL.FTZ R21, R3, R37 ;  /* 0x0000002503157220 */ /* 0x010fe20000410000 */
[----:B------:R-:W-:Y:S01]  /*d890*/  FADD.FTZ R23, R23, R44 ;  /* 0x0000002c17177221 */ /* 0x000fe20000010000 */
[----:B------:R-:W-:Y:S01]  /*d8a0*/  FMUL.FTZ R16, R5, R25 ;  /* 0x0000001905107220 */ /* 0x000fe20000410000 */
[C---:B------:R-:W-:Y:S01]  /*d8b0*/  FFMA.FTZ R20, R10.reuse, R37, R20 ;  /* 0x000000250a147223 */ /* 0x040fe20000010014 */
[----:B------:R-:W-:Y:S01]  /*d8c0*/  FFMA.FTZ R45, R10, R21, R45 ;  /* 0x000000150a2d7223 */ /* 0x000fe2000001002d */
[----:B------:R-:W-:Y:S01]  /*d8d0*/  FADD.FTZ R22, R22, R21 ;  /* 0x0000001516167221 */ /* 0x000fe20000010000 */
[----:B------:R-:W-:Y:S01]  /*d8e0*/  FADD.FTZ R23, R23, R37 ;  /* 0x0000002517177221 */ /* 0x000fe20000010000 */
[----:B------:R-:W2:Y:S01]  /*d8f0*/  LDL.LU R17, [R1+0x148] ;  /* 0x0001480001117983 */ /* 0x000ea20000300800 */
[----:B------:R-:W-:Y:S01]  /*d900*/  FFMA.FTZ R45, R43, R16, R45 ;  /* 0x000000102b2d7223 */ /* 0x000fe2000001002d */
[----:B------:R-:W-:-:S02]  /*d910*/  FADD.FTZ R22, R16, R22 ;  /* 0x0000001610167221 */ /* 0x000fc40000010000 */
[----:B------:R-:W4:Y:S01]  /*d920*/  LDL.LU R16, [R1+0x2b4] ;  /* 0x0002b40001107983 */ /* 0x000f220000300800 */
[----:B---3--:R-:W-:Y:S01]  /*d930*/  FMUL.FTZ R18, R3, R11 ;  /* 0x0000000b03127220 */ /* 0x008fe20000410000 */
[----:B------:R-:W-:Y:S02]  /*d940*/  FADD.FTZ R23, R23, R11 ;  /* 0x0000000b17177221 */ /* 0x000fe40000010000 */
[----:B------:R-:W3:Y:S01]  /*d950*/  LDL.LU R44, [R1+0x28c] ;  /* 0x00028c00012c7983 */ /* 0x000ee20000300800 */
[----:B------:R-:W-:-:S03]  /*d960*/  FFMA.FTZ R24, R43, R25, R24 ;  /* 0x000000192b187223 */ /* 0x000fc60000010018 */
[----:B------:R-:W3:Y:S04]  /*d970*/  LDL.LU R10, [R1+0x154] ;  /* 0x00015400010a7983 */ /* 0x000ee80000300800 */
[----:B------:R-:W3:Y:S04]  /*d980*/  LDL.LU R21, [R1+0x288] ;  /* 0x0002880001157983 */ /* 0x000ee80000300800 */
[----:B------:R-:W3:Y:S01]  /*d990*/  LDL.LU R43, [R1+0x158] ;  /* 0x00015800012b7983 */ /* 0x000ee20000300800 */
[----:B------:R-:W-:-:S03]  /*d9a0*/  FADD.FTZ R19, R19, R25 ;  /* 0x0000001913137221 */ /* 0x000fc60000010000 */
[----:B------:R-:W3:Y:S04]  /*d9b0*/  LDL.LU R37, [R1+0x27c] ;  /* 0x00027c0001257983 */ /* 0x000ee80000300800 */
[----:B------:R-:W3:Y:S01]  /*d9c0*/  LDL.LU R25, [R1+0x268] ;  /* 0x0002680001197983 */ /* 0x000ee20000300800 */
[----:B----4-:R-:W-:-:S03]  /*d9d0*/  FFMA.FTZ R20, R16, R11, R20 ;  /* 0x0000000b10147223 */ /* 0x010fc60000010014 */
[----:B------:R-:W4:Y:S01]  /*d9e0*/  LDL.LU R11, [R1+0x3d4] ;  /* 0x0003d400010b7983 */ /* 0x000f220000300800 */
[----:B------:R-:W-:Y:S01]  /*d9f0*/  FFMA.FTZ R45, R16, R18, R45 ;  /* 0x00000012102d7223 */ /* 0x000fe2000001002d */
[----:B------:R-:W-:Y:S01]  /*da00*/  FMUL.FTZ R16, R5, R15 ;  /* 0x0000000f05107220 */ /* 0x000fe20000410000 */
[----:B------:R-:W-:Y:S01]  /*da10*/  FADD.FTZ R22, R22, R18 ;  /* 0x0000001216167221 */ /* 0x000fe20000010000 */
[----:B--2---:R-:W-:Y:S02]  /*da20*/  FMUL.FTZ R18, R3, R17 ;  /* 0x0000001103127220 */ /* 0x004fe40000410000 */
[----:B------:R-:W-:Y:S01]  /*da30*/  FFMA.FTZ R45, R42, R16, R45 ;  /* 0x000000102a2d7223 */ /* 0x000fe2000001002d */
[----:B------:R-:W-:Y:S01]  /*da40*/  FADD.FTZ R22, R16, R22 ;  /* 0x0000001610167221 */ /* 0x000fe20000010000 */
[----:B------:R-:W-:Y:S01]  /*da50*/  FFMA.FTZ R24, R42, R15, R24 ;  /* 0x0000000f2a187223 */ /* 0x000fe20000010018 */
[----:B------:R-:W-:Y:S01]  /*da60*/  FADD.FTZ R19, R19, R15 ;  /* 0x0000000f13137221 */ /* 0x000fe20000010000 */
[----:B---3--:R-:W-:Y:S01]  /*da70*/  FFMA.FTZ R45, R44, R18, R45 ;  /* 0x000000122c2d7223 */ /* 0x008fe2000001002d */
[----:B------:R-:W-:Y:S01]  /*da80*/  FADD.FTZ R22, R22, R18 ;  /* 0x0000001216167221 */ /* 0x000fe20000010000 */
[----:B------:R-:W-:Y:S01]  /*da90*/  FMUL.FTZ R16, R3, R10 ;  /* 0x0000000a03107220 */ /* 0x000fe20000410000 */
[----:B------:R-:W-:Y:S01]  /*daa0*/  FFMA.FTZ R20, R44, R17, R20 ;  /* 0x000000112c147223 */ /* 0x000fe20000010014 */
[----:B------:R-:W-:Y:S01]  /*dab0*/  FADD.FTZ R23, R23, R17 ;  /* 0x0000001117177221 */ /* 0x000fe20000010000 */
[----:B------:R-:W2:Y:S04]  /*dac0*/  LDL.LU R42, [R1+0x160] ;  /* 0x00016000012a7983 */ /* 0x000ea80000300800 */
[----:B------:R-:W3:Y:S04]  /*dad0*/  LDL.LU R17, [R1+0x3d0] ;  /* 0x0003d00001117983 */ /* 0x000ee80000300800 */
[----:B------:R-:W2:Y:S04]  /*dae0*/  LDL.LU R18, [R1+0x244] ;  /* 0x0002440001127983 */ /* 0x000ea80000300800 */
[----:B------:R-:W2:Y:S01]  /*daf0*/  LDL.LU R44, [R1+0x164] ;  /* 0x00016400012c7983 */ /* 0x000ea20000300800 */
[-C--:B----4-:R-:W-:Y:S01]  /*db00*/  FMUL.FTZ R15, R5, R11.reuse ;  /* 0x0000000b050f7220 */ /* 0x090fe20000410000 */
[----:B------:R-:W-:Y:S01]  /*db10*/  FFMA.FTZ R24, R21, R11, R24 ;  /* 0x0000000b15187223 */ /* 0x000fe20000010018 */
[----:B------:R-:W-:-:S02]  /*db20*/  FADD.FTZ R19, R19, R11 ;  /* 0x0000000b13137221 */ /* 0x000fc40000010000 */
[----:B------:R-:W-:Y:S01]  /*db30*/  FFMA.FTZ R45, R21, R15, R45 ;  /* 0x0000000f152d7223 */ /* 0x000fe2000001002d */
[----:B------:R-:W-:Y:S01]  /*db40*/  FADD.FTZ R22, R15, R22 ;  /* 0x000000160f167221 */ /* 0x000fe20000010000 */
[----:B------:R-:W-:Y:S01]  /*db50*/  FMUL.FTZ R11, R5, R43 ;  /* 0x0000002b050b7220 */ /* 0x000fe20000410000 */
[----:B------:R-:W4:Y:S01]  /*db60*/  LDL.LU R21, [R1+0x238] ;  /* 0x0002380001157983 */ /* 0x000f220000300800 */
[C---:B------:R-:W-:Y:S01]  /*db70*/  FFMA.FTZ R45, R37.reuse, R16, R45 ;  /* 0x00000010252d7223 */ /* 0x040fe2000001002d */
[----:B------:R-:W-:Y:S01]  /*db80*/  FADD.FTZ R22, R22, R16 ;  /* 0x0000001016167221 */ /* 0x000fe20000010000 */
[----:B------:R-:W-:Y:S01]  /*db90*/  FFMA.FTZ R20, R37, R10, R20 ;  /* 0x0000000a25147223 */ /* 0x000fe20000010014 */
[----:B------:R-:W-:Y:S01]  /*dba0*/  FADD.FTZ R23, R23, R10 ;  /* 0x0000000a17177221 */ /* 0x000fe20000010000 */
[----:B------:R-:W-:Y:S01]  /*dbb0*/  FFMA.FTZ R45, R25, R11, R45 ;  /* 0x0000000b192d7223 */ /* 0x000fe2000001002d */
[----:B------:R-:W-:Y:S01]  /*dbc0*/  FADD.FTZ R22, R11, R22 ;  /* 0x000000160b167221 */ /* 0x000fe20000010000 */
[----:B------:R-:W4:Y:S04]  /*dbd0*/  LDL.LU R10, [R1+0x3cc] ;  /* 0x0003cc00010a7983 */ /* 0x000f280000300800 */
[----:B------:R-:W4:Y:S01]  /*dbe0*/  LDL.LU R11, [R1+0x264] ;  /* 0x00026400010b7983 */ /* 0x000f220000300800 */
[----:B---3--:R-:W-:Y:S01]  /*dbf0*/  FMUL.FTZ R15, R3, R17 ;  /* 0x00000011030f7220 */ /* 0x008fe20000410000 */
[----:B------:R-:W-:Y:S01]  /*dc00*/  FADD.FTZ R23, R23, R17 ;  /* 0x0000001117177221 */ /* 0x000fe20000010000 */
[----:B------:R-:W-:Y:S01]  /*dc10*/  FFMA.FTZ R24, R25, R43, R24 ;  /* 0x0000002b19187223 */ /* 0x000fe20000010018 */
[----:B------:R-:W3:Y:S04]  /*dc20*/  LDL.LU R37, [R1+0x224] ;  /* 0x0002240001257983 */ /* 0x000ee80000300800 */
[----:B------:R-:W3:Y:S01]  /*dc30*/  LDL.LU R25, [R1+0x21c] ;  /* 0x00021c0001197983 */ /* 0x000ee20000300800 */
[----:B--2---:R-:W-:-:S03]  /*dc40*/  FFMA.FTZ R24, R18, R42, R24 ;  /* 0x0000002a12187223 */ /* 0x004fc60000010018 */
[----:B------:R-:W2:Y:S01]  /*dc50*/  LDL.LU R16, [R1+0x170] ;  /* 0x0001700001107983 */ /* 0x000ea20000300800 */
[----:B------:R-:W-:Y:S01]  /*dc60*/  FADD.FTZ R19, R19, R43 ;  /* 0x0000002b13137221 */ /* 0x000fe20000010000 */
[----:B------:R-:W-:Y:S02]  /*dc70*/  FADD.FTZ R22, R22, R15 ;  /* 0x0000000f16167221 */ /* 0x000fe40000010000 */
[----:B------:R-:W2:Y:S01]  /*dc80*/  LDL.LU R43, [R1+0x218] ;  /* 0x00021800012b7983 */ /* 0x000ea20000300800 */
[----:B------:R-:W-:Y:S01]  /*dc90*/  FADD.FTZ R23, R23, R44 ;  /* 0x0000002c17177221 */ /* 0x000fe20000010000 */
[C---:B----4-:R-:W-:Y:S01]  /*dca0*/  FFMA.FTZ R20, R11.reuse, R17, R20 ;  /* 0x000000110b147223 */ /* 0x050fe20000010014 */
[----:B------:R-:W-:Y:S01]  /*dcb0*/  FFMA.FTZ R45, R11, R15, R45 ;  /* 0x0000000f0b2d7223 */ /* 0x000fe2000001002d */
[----:B------:R-:W-:Y:S01]  /*dcc0*/  FMUL.FTZ R11, R5, R42 ;  /* 0x0000002a050b7220 */ /* 0x000fe20000410000 */
[----:B------:R-:W4:Y:S03]  /*dcd0*/  LDL.LU R17, [R1+0x16c] ;  /* 0x00016c0001117983 */ /* 0x000f260000300800 */
[----:B------:R-:W-:-:S02]  /*dce0*/  FFMA.FTZ R45, R18, R11, R45 ;  /* 0x0000000b122d7223 */ /* 0x000fc4000001002d */
[----:B------:R-:W4:Y:S01]  /*dcf0*/  LDL.LU R18, [R1+0x210] ;  /* 0x0002100001127983 */ /* 0x000f220000300800 */
[-C--:B------:R-:W-:Y:S01]  /*dd00*/  FMUL.FTZ R15, R3, R44.reuse ;  /* 0x0000002c030f7220 */ /* 0x080fe20000410000 */
[C---:B------:R-:W-:Y:S02]  /*dd10*/  FFMA.FTZ R20, R21.reuse, R44, R20 ;  /* 0x0000002c15147223 */ /* 0x040fe40000010014 */
[----:B------:R-:W4:Y:S01]  /*dd20*/  LDL.LU R44, [R1+0x17c] ;  /* 0x00017c00012c7983 */ /* 0x000f220000300800 */
[----:B------:R-:W-:-:S03]  /*dd30*/  FFMA.FTZ R45, R21, R15, R45 ;  /* 0x0000000f152d7223 */ /* 0x000fc6000001002d */
[----:B------:R-:W4:Y:S01]  /*dd40*/  LDL.LU R21, [R1+0x1e8] ;  /* 0x0001e80001157983 */ /* 0x000f220000300800 */
[----:B------:R-:W-:Y:S01]  /*dd50*/  FADD.FTZ R22, R11, R22 ;  /* 0x000000160b167221 */ /* 0x000fe20000010000 */
[----:B------:R-:W-:-:S03]  /*dd60*/  FMUL.FTZ R11, R5, R10 ;  /* 0x0000000a050b7220 */ /* 0x000fc60000410000 */
[----:B------:R-:W-:Y:S01]  /*dd70*/  FADD.FTZ R22, R22, R15 ;  /* 0x0000000f16167221 */ /* 0x000fe20000010000 */
[----:B------:R-:W-:Y:S01]  /*dd80*/  FADD.FTZ R19, R19, R42 ;  /* 0x0000002a13137221 */ /* 0x000fe20000010000 */
[----:B---3--:R-:W-:Y:S01]  /*dd90*/  FFMA.FTZ R45, R37, R11, R45 ;  /* 0x0000000b252d7223 */ /* 0x008fe2000001002d */
[----:B------:R-:W3:Y:S01]  /*dda0*/  LDL.LU R42, [R1+0x178] ;  /* 0x00017800012a7983 */ /* 0x000ee20000300800 */
[----:B------:R-:W-:Y:S01]  /*ddb0*/  FADD.FTZ R22, R11, R22 ;  /* 0x000000160b167221 */ /* 0x000fe20000010000 */
[----:B------:R-:W-:Y:S01]  /*ddc0*/  FFMA.FTZ R24, R37, R10, R24 ;  /* 0x0000000a25187223 */ /* 0x000fe20000010018 */
[----:B------:R-:W-:Y:S01]  /*ddd0*/  FADD.FTZ R19, R19, R10 ;  /* 0x0000000a13137221 */ /* 0x000fe20000010000 */
[----:B--2---:R-:W-:Y:S01]  /*dde0*/  FMUL.FTZ R10, R5, R16 ;  /* 0x00000010050a7220 */ /* 0x004fe20000410000 */
[----:B------:R-:W-:Y:S01]  /*ddf0*/  FMUL.FTZ R11, R3, R14 ;  /* 0x0000000e030b7220 */ /* 0x000fe20000410000 */
[----:B------:R-:W2:Y:S01]  /*de00*/  LDL.LU R37, [R1+0x180] ;  /* 0x0001800001257983 */ /* 0x000ea20000300800 */
[----:B------:R-:W-:Y:S01]  /*de10*/  FFMA.FTZ R24, R43, R16, R24 ;  /* 0x000000102b187223 */ /* 0x000fe20000010018 */
[----:B------:R-:W-:-:S02]  /*de20*/  FADD.FTZ R19, R19, R16 ;  /* 0x0000001013137221 */ /* 0x000fc40000010000 */
[----:B------:R-:W2:Y:S01]  /*de30*/  LDL.LU R16, [R1+0x200] ;  /* 0x0002000001107983 */ /* 0x000ea20000300800 */
[-C--:B----4-:R-:W-:Y:S01]  /*de40*/  FMUL.FTZ R15, R3, R17.reuse ;  /* 0x00000011030f7220 */ /* 0x090fe20000410000 */
[----:B------:R-:W-:Y:S01]  /*de50*/  FFMA.FTZ R20, R25, R17, R20 ;  /* 0x0000001119147223 */ /* 0x000fe20000010014 */
[----:B------:R-:W-:Y:S02]  /*de60*/  FADD.FTZ R23, R23, R17 ;  /* 0x0000001117177221 */ /* 0x000fe40000010000 */
[----:B------:R-:W-:Y:S01]  /*de70*/  FFMA.FTZ R45, R25, R15, R45 ;  /* 0x0000000f192d7223 */ /* 0x000fe2000001002d */
[----:B------:R-:W-:Y:S01]  /*de80*/  FADD.FTZ R22, R22, R15 ;  /* 0x0000000f16167221 */ /* 0x000fe20000010000 */
[----:B------:R-:W-:Y:S01]  /*de90*/  FFMA.FTZ R20, R18, R14, R20 ;  /* 0x0000000e12147223 */ /* 0x000fe20000010014 */
[----:B------:R-:W-:Y:S01]  /*dea0*/  FADD.FTZ R23, R23, R14 ;  /* 0x0000000e17177221 */ /* 0x000fe20000010000 */
[----:B------:R-:W-:Y:S01]  /*deb0*/  FFMA.FTZ R45, R43, R10, R45 ;  /* 0x0000000a2b2d7223 */ /* 0x000fe2000001002d */
[----:B------:R-:W4:Y:S01]  /*dec0*/  LDL.LU R14, [R1+0x20c] ;  /* 0x00020c00010e7983 */ /* 0x000f220000300800 */
[----:B------:R-:W-:Y:S01]  /*ded0*/  FADD.FTZ R22, R10, R22 ;  /* 0x000000160a167221 */ /* 0x000fe20000010000 */
[----:B------:R-:W-:Y:S01]  /*dee0*/  FADD.FTZ R23, R23, R44 ;  /* 0x0000002c17177221 */ /* 0x000fe20000010000 */
[----:B------:R-:W-:Y:S01]  /*def0*/  FFMA.FTZ R45, R18, R11, R45 ;  /* 0x0000000b122d7223 */ /* 0x000fe2000001002d */
[-C--:B------:R-:W-:Y:S01]  /*df00*/  FFMA.FTZ R20, R21, R44.reuse, R20 ;  /* 0x0000002c15147223 */ /* 0x080fe20000010014 */
[----:B------:R-:W-:Y:S01]  /*df10*/  FADD.FTZ R22, R22, R11 ;  /* 0x0000000b16167221 */ /* 0x000fe20000010000 */
[----:B------:R-:W-:Y:S01]  /*df20*/  FMUL.FTZ R11, R3, R44 ;  /* 0x0000002c030b7220 */ /* 0x000fe20000410000 */
[----:B------:R-:W2:Y:S04]  /*df30*/  LDL.LU R25, [R1+0x1f8] ;  /* 0x0001f80001197983 */ /* 0x000ea80000300800 */
[----:B------:R-:W2:Y:S04]  /*df40*/  LDL.LU R44, [R1+0x3c4] ;  /* 0x0003c400012c7983 */ /* 0x000ea80000300800 */
[----:B------:R-:W2:Y:S04]  /*df50*/  LDL.LU R15, [R1+0x208] ;  /* 0x00020800010f7983 */ /* 0x000ea80000300800 */
[----:B------:R-:W2:Y:S04]  /*df60*/  LDL.LU R43, [R1+0x188] ;  /* 0x00018800012b7983 */ /* 0x000ea80000300800 */
[----:B------:R-:W2:Y:S04]  /*df70*/  LDL.LU R18, [R1+0x1b0] ;  /* 0x0001b00001127983 */ /* 0x000ea80000300800 */
[----:B------:R-:W2:Y:S01]  /*df80*/  LDL.LU R17, [R1+0x204] ;  /* 0x0002040001117983 */ /* 0x000ea20000300800 */
[----:B---3--:R-:W-:-:S04]  /*df90*/  FMUL.FTZ R10, R5, R42 ;  /* 0x0000002a050a7220 */ /* 0x008fc80000410000 */
[----:B------:R-:W-:-:S04]  /*dfa0*/  FADD.FTZ R22, R10, R22 ;  /* 0x000000160a167221 */ /* 0x000fc80000010000 */
[----:B------:R-:W-:Y:S01]  /*dfb0*/  FADD.FTZ R22, R22, R11 ;  /* 0x0000000b16167221 */ /* 0x000fe20000010000 */
[----:B----4-:R-:W-:Y:S01]  /*dfc0*/  FFMA.FTZ R45, R14, R10, R45 ;  /* 0x0000000a0e2d7223 */ /* 0x010fe2000001002d */
[----:B--2---:R-:W-:-:S03]  /*dfd0*/  FMUL.FTZ R10, R5, R37 ;  /* 0x00000025050a7220 */ /* 0x004fc60000410000 */
[----:B------:R-:W-:Y:S01]  /*dfe0*/  FFMA.FTZ R45, R21, R11, R45 ;  /* 0x0000000b152d7223 */ /* 0x000fe2000001002d */
[----:B------:R-:W-:Y:S01]  /*dff0*/  FADD.FTZ R22, R10, R22 ;  /* 0x000000160a167221 */ /* 0x000fe20000010000 */
[----:B------:R-:W-:Y:S01]  /*e000*/  FFMA.FTZ R24, R14, R42, R24 ;  /* 0x0000002a0e187223 */ /* 0x000fe20000010018 */
[----:B------:R-:W2:Y:S01]  /*e010*/  LDL.LU R21, [R1+0x1a4] ;  /* 0x0001a40001157983 */ /* 0x000ea20000300800 */
[----:B------:R-:W-:Y:S01]  /*e020*/  FFMA.FTZ R45, R25, R10, R45 ;  /* 0x0000000a192d7223 */ /* 0x000fe2000001002d */
[----:B------:R-:W-:Y:S02]  /*e030*/  FMUL.FTZ R11, R3, R44 ;  /* 0x0000002c030b7220 */ /* 0x000fe40000410000 */
[----:B------:R-:W3:Y:S02]  /*e040*/  LDL.LU R14, [R1+0x1a8] ;  /* 0x0001a800010e7983 */ /* 0x000ee40000300800 */
[----:B------:R-:W-:Y:S01]  /*e050*/  FFMA.FTZ R45, R15, R11, R45 ;  /* 0x0000000b0f2d7223 */ /* 0x000fe2000001002d */
[----:B------:R-:W-:Y:S01]  /*e060*/  FADD.FTZ R22, R22, R11 ;  /* 0x0000000b16167221 */ /* 0x000fe20000010000 */
[----:B------:R-:W-:Y:S01]  /*e070*/  FMUL.FTZ R10, R5, R43 ;  /* 0x0000002b050a7220 */ /* 0x000fe20000410000 */
[----:B------:R-:W-:-:S03]  /*e080*/  FMUL.FTZ R11, R3, R18 ;  /* 0x00000012030b7220 */ /* 0x000fc60000410000 */
[----:B------:R-:W-:Y:S01]  /*e090*/  FADD.FTZ R22, R10, R22 ;  /* 0x000000160a167221 */ /* 0x000fe20000010000 */
[----:B------:R-:W-:-:S03]  /*e0a0*/  FFMA.FTZ R45, R17, R10, R45 ;  /* 0x0000000a112d7223 */ /* 0x000fc6000001002d */
[----:B------:R-:W-:Y:S01]  /*e0b0*/  FADD.FTZ R22, R22, R11 ;  /* 0x0000000b16167221 */ /* 0x000fe20000010000 */
[----:B------:R-:W-:Y:S02]  /*e0c0*/  FFMA.FTZ R45, R16, R11, R45 ;  /* 0x0000000b102d7223 */ /* 0x000fe4000001002d */
[----:B------:R-:W4:Y:S01]  /*e0d0*/  LDL.LU R11, [R1+0x1fc] ;  /* 0x0001fc00010b7983 */ /* 0x000f220000300800 */
[----:B---3--:R-:W-:-:S04]  /*e0e0*/  FMUL.FTZ R10, R5, R14 ;  /* 0x0000000e050a7220 */ /* 0x008fc80000410000 */
[----:B------:R-:W-:Y:S01]  /*e0f0*/  FADD.FTZ R22, R10, R22 ;  /* 0x000000160a167221 */ /* 0x000fe20000010000 */
[----:B----4-:R-:W-:Y:S02]  /*e100*/  FFMA.FTZ R45, R11, R10, R45 ;  /* 0x0000000a0b2d7223 */ /* 0x010fe4000001002d */
[----:B------:R-:W3:Y:S01]  /*e110*/  LDL.LU R10, [R1+0x1f4] ;  /* 0x0001f400010a7983 */ /* 0x000ee20000300800 */
[----:B------:R-:W-:-:S03]  /*e120*/  FFMA.FTZ R24, R25, R37, R24 ;  /* 0x0000002519187223 */ /* 0x000fc60000010018 */
[----:B------:R-:W4:Y:S01]  /*e130*/  LDL.LU R25, [R1+0x1a0] ;  /* 0x0001a00001197983 */ /* 0x000f220000300800 */
[----:B------:R-:W-:Y:S01]  /*e140*/  FFMA.FTZ R24, R17, R43, R24 ;  /* 0x0000002b11187223 */ /* 0x000fe20000010018 */
[----:B------:R-:W-:Y:S02]  /*e150*/  FFMA.FTZ R20, R15, R44, R20 ;  /* 0x0000002c0f147223 */ /* 0x000fe40000010014 */
[----:B------:R-:W4:Y:S01]  /*e160*/  LDL.LU R15, [R1+0x198] ;  /* 0x00019800010f7983 */ /* 0x000f220000300800 */
[----:B------:R-:W-:Y:S01]  /*e170*/  FFMA.FTZ R24, R11, R14, R24 ;  /* 0x0000000e0b187223 */ /* 0x000fe20000010018 */
[----:B--2---:R-:W-:Y:S01]  /*e180*/  FMUL.FTZ R11, R3, R21 ;  /* 0x00000015030b7220 */ /* 0x004fe20000410000 */
[----:B------:R-:W-:Y:S01]  /*e190*/  FADD.FTZ R19, R19, R42 ;  /* 0x0000002a13137221 */ /* 0x000fe20000010000 */
[----:B------:R-:W-:Y:S01]  /*e1a0*/  FFMA.FTZ R20, R16, R18, R20 ;  /* 0x0000001210147223 */ /* 0x000fe20000010014 */
[----:B------:R-:W2:Y:S01]  /*e1b0*/  LDL.LU R17, [R1+0x194] ;  /* 0x0001940001117983 */ /* 0x000ea20000300800 */
[----:B------:R-:W-:Y:S01]  /*e1c0*/  FADD.FTZ R22, R22, R11 ;  /* 0x0000000b16167221 */ /* 0x000fe20000010000 */
[C---:B---3--:R-:W-:Y:S01]  /*e1d0*/  FFMA.FTZ R45, R10.reuse, R11, R45 ;  /* 0x0000000b0a2d7223 */ /* 0x048fe2000001002d */
[----:B------:R-:W-:Y:S01]  /*e1e0*/  FADD.FTZ R19, R19, R37 ;  /* 0x0000002513137221 */ /* 0x000fe20000010000 */
[----:B------:R-:W3:Y:S01]  /*e1f0*/  LDL.LU R11, [R1+0x1f0] ;  /* 0x0001f000010b7983 */ /* 0x000ee20000300800 */
[----:B------:R-:W-:Y:S01]  /*e200*/  FFMA.FTZ R20, R10, R21, R20 ;  /* 0x000000150a147223 */ /* 0x000fe20000010014 */
[----:B----4-:R-:W-:Y:S01]  /*e210*/  FMUL.FTZ R10, R5, R25 ;  /* 0x00000019050a7220 */ /* 0x010fe20000410000 */
[----:B------:R-:W-:Y:S01]  /*e220*/  FADD.FTZ R23, R23, R44 ;  /* 0x0000002c17177221 */ /* 0x000fe20000010000 */
[----:B------:R-:W4:Y:S02]  /*e230*/  LDL.LU R16, [R1+0x190] ;  /* 0x0001900001107983 */ /* 0x000f240000300800 */
[----:B------:R-:W-:-:S02]  /*e240*/  FADD.FTZ R22, R10, R22 ;  /* 0x000000160a167221 */ /* 0x000fc40000010000 */
[----:B------:R-:W4:Y:S04]  /*e250*/  LDL.LU R37, [R1+0x3c0] ;  /* 0x0003c00001257983 */ /* 0x000f280000300800 */
[----:B------:R-:W4:Y:S01]  /*e260*/  LDL.LU R42, [R1+0x3c8] ;  /* 0x0003c800012a7983 */ /* 0x000f220000300800 */
[C---:B---3--:R-:W-:Y:S01]  /*e270*/  FFMA.FTZ R45, R11.reuse, R10, R45 ;  /* 0x0000000a0b2d7223 */ /* 0x048fe2000001002d */
[----:B------:R-:W-:Y:S02]  /*e280*/  FFMA.FTZ R24, R11, R25, R24 ;  /* 0x000000190b187223 */ /* 0x000fe40000010018 */
[----:B------:R-:W3:Y:S01]  /*e290*/  LDL.LU R10, [R1+0x1ec] ;  /* 0x0001ec00010a7983 */ /* 0x000ee20000300800 */
[----:B------:R-:W-:Y:S01]  /*e2a0*/  FMUL.FTZ R11, R3, R15 ;  /* 0x0000000f030b7220 */ /* 0x000fe20000410000 */
[----:B------:R-:W-:Y:S01]  /*e2b0*/  FADD.FTZ R19, R19, R43 ;  /* 0x0000002b13137221 */ /* 0x000fe20000010000 */
[----:B------:R-:W-:Y:S01]  /*e2c0*/  FADD.FTZ R23, R23, R18 ;  /* 0x0000001217177221 */ /* 0x000fe20000010000 */
[----:B------:R-:W4:Y:S01]  /*e2d0*/  LDL.LU R44, [R1+0x1e0] ;  /* 0x0001e000012c7983 */ /* 0x000f220000300800 */
[----:B------:R-:W-:-:S03]  /*e2e0*/  FADD.FTZ R22, R22, R11 ;  /* 0x0000000b16167221 */ /* 0x000fc60000010000 */
[----:B------:R-:W4:Y:S01]  /*e2f0*/  LDL.LU R18, [R1+0x18c] ;  /* 0x00018c0001127983 */ /* 0x000f220000300800 */
[----:B------:R-:W-:-:S03]  /*e300*/  FADD.FTZ R19, R19, R14 ;  /* 0x0000000e13137221 */ /* 0x000fc60000010000 */
[----:B------:R-:W4:Y:S01]  /*e310*/  LDL.LU R43, [R1+0x3bc] ;  /* 0x0003bc00012b7983 */ /* 0x000f220000300800 */
[----:B------:R-:W-:-:S03]  /*e320*/  FADD.FTZ R23, R23, R21 ;  /* 0x0000001517177221 */ /* 0x000fc60000010000 */
[----:B------:R-:W4:Y:S01]  /*e330*/  LDL.LU R14, [R1+0x1dc] ;  /* 0x0001dc00010e7983 */ /* 0x000f220000300800 */
[----:B------:R-:W-:-:S03]  /*e340*/  FADD.FTZ R19, R19, R25 ;  /* 0x0000001913137221 */ /* 0x000fc60000010000 */
[----:B------:R-:W4:Y:S04]  /*e350*/  LDL.LU R21, [R1+0x1d8] ;  /* 0x0001d80001157983 */ /* 0x000f280000300800 */
[----:B------:R-:W4:Y:S01]  /*e360*/  LDL.LU R25, [R1+0x1d4] ;  /* 0x0001d40001197983 */ /* 0x000f220000300800 */
[----:B---3--:R-:W-:-:S03]  /*e370*/  FFMA.FTZ R45, R10, R11, R45 ;  /* 0x0000000b0a2d7223 */ /* 0x008fc6000001002d */
[----:B------:R-:W3:Y:S01]  /*e380*/  LDL.LU R11, [R1+0x1e4] ;  /* 0x0001e400010b7983 */ /* 0x000ee20000300800 */
[----:B------:R-:W-:Y:S01]  /*e390*/  FFMA.FTZ R20, R10, R15, R20 ;  /* 0x0000000f0a147223 */ /* 0x000fe20000010014 */
[----:B--2---:R-:W-:Y:S01]  /*e3a0*/  FMUL.FTZ R10, R5, R17 ;  /* 0x00000011050a7220 */ /* 0x004fe20000410000 */
[----:B------:R-:W-:Y:S02]  /*e3b0*/  FADD.FTZ R23, R23, R15 ;  /* 0x0000000f17177221 */ /* 0x000fe40000010000 */
[----:B------:R-:W2:Y:S01]  /*e3c0*/  LDL.LU R15, [R1+0x1d0] ;  /* 0x0001d000010f7983 */ /* 0x000ea20000300800 */
[----:B------:R-:W-:Y:S01]  /*e3d0*/  FADD.FTZ R19, R19, R17 ;  /* 0x0000001113137221 */ /* 0x000fe20000010000 */
[----:B------:R-:W-:Y:S01]  /*e3e0*/  FADD.FTZ R22, R10, R22 ;  /* 0x000000160a167221 */ /* 0x000fe20000010000 */
[----:B----4-:R-:W-:Y:S01]  /*e3f0*/  FFMA.FTZ R20, R44, R16, R20 ;  /* 0x000000102c147223 */ /* 0x010fe20000010014 */
[----:B------:R-:W-:Y:S01]  /*e400*/  FADD.FTZ R23, R23, R16 ;  /* 0x0000001017177221 */ /* 0x000fe20000010000 */
[----:B------:R-:W-:-:S02]  /*e410*/  FADD.FTZ R19, R19, R18 ;  /* 0x0000001213137221 */ /* 0x000fc40000010000 */
[----:B------:R-:W-:Y:S01]  /*e420*/  FFMA.FTZ R20, R21, R43, R20 ;  /* 0x0000002b15147223 */ /* 0x000fe20000010014 */
[C---:B---3--:R-:W-:Y:S01]  /*e430*/  FFMA.FTZ R24, R11.reuse, R17, R24 ;  /* 0x000000110b187223 */ /* 0x048fe20000010018 */
[----:B------:R-:W-:Y:S01]  /*e440*/  FFMA.FTZ R45, R11, R10, R45 ;  /* 0x0000000a0b2d7223 */ /* 0x000fe2000001002d */
[----:B------:R-:W-:Y:S01]  /*e450*/  FMUL.FTZ R11, R3, R16 ;  /* 0x00000010030b7220 */ /* 0x000fe20000410000 */
[----:B------:R-:W3:Y:S01]  /*e460*/  LDL.LU R17, [R1+0x1cc] ;  /* 0x0001cc0001117983 */ /* 0x000ee20000300800 */
[-C--:B------:R-:W-:Y:S02]  /*e470*/  FMUL.FTZ R10, R5, R18.reuse ;  /* 0x00000012050a7220 */ /* 0x080fe40000410000 */
[----:B------:R-:W-:Y:S01]  /*e480*/  FFMA.FTZ R45, R44, R11, R45 ;  /* 0x0000000b2c2d7223 */ /* 0x000fe2000001002d */
[----:B------:R-:W4:Y:S01]  /*e490*/  LDL.LU R16, [R1+0x1c8] ;  /* 0x0001c80001107983 */ /* 0x000f220000300800 */
[----:B------:R-:W-:Y:S01]  /*e4a0*/  FADD.FTZ R22, R22, R11 ;  /* 0x0000000b16167221 */ /* 0x000fe20000010000 */
[C---:B------:R-:W-:Y:S01]  /*e4b0*/  FFMA.FTZ R24, R14.reuse, R18, R24 ;  /* 0x000000120e187223 */ /* 0x040fe20000010018 */
[----:B------:R-:W-:Y:S01]  /*e4c0*/  FFMA.FTZ R45, R14, R10, R45 ;  /* 0x0000000a0e2d7223 */ /* 0x000fe2000001002d */
[----:B------:R-:W-:Y:S01]  /*e4d0*/  FMUL.FTZ R11, R3, R43 ;  /* 0x0000002b030b7220 */ /* 0x000fe20000410000 */
[----:B------:R-:W4:Y:S01]  /*e4e0*/  LDL.LU R18, [R1+0x1c4] ;  /* 0x0001c40001127983 */ /* 0x000f220000300800 */
[----:B------:R-:W-:Y:S01]  /*e4f0*/  FADD.FTZ R22, R10, R22 ;  /* 0x000000160a167221 */ /* 0x000fe20000010000 */
[----:B------:R-:W-:Y:S01]  /*e500*/  FMUL.FTZ R10, R5, R37 ;  /* 0x00000025050a7220 */ /* 0x000fe20000410000 */
[----:B------:R-:W-:Y:S01]  /*e510*/  FFMA.FTZ R45, R21, R11, R45 ;  /* 0x0000000b152d7223 */ /* 0x000fe2000001002d */
[----:B------:R-:W-:Y:S01]  /*e520*/  FADD.FTZ R23, R23, R43 ;  /* 0x0000002b17177221 */ /* 0x000fe20000010000 */
[----:B------:R-:W4:Y:S01]  /*e530*/  LDL.LU R21, [R1+0x1c0] ;  /* 0x0001c00001157983 */ /* 0x000f220000300800 */
[C---:B------:R-:W-:Y:S01]  /*e540*/  FFMA.FTZ R24, R25.reuse, R37, R24 ;  /* 0x0000002519187223 */ /* 0x040fe20000010018 */
[----:B------:R-:W-:-:S02]  /*e550*/  FFMA.FTZ R45, R25, R10, R45 ;  /* 0x0000000a192d7223 */ /* 0x000fc4000001002d */
[----:B------:R-:W4:Y:S01]  /*e560*/  LDL.LU R25, [R1+0x1bc] ;  /* 0x0001bc0001197983 */ /* 0x000f220000300800 */
[----:B------:R-:W-:Y:S01]  /*e570*/  FADD.FTZ R22, R22, R11 ;  /* 0x0000000b16167221 */ /* 0x000fe20000010000 */
[-C--:B------:R-:W-:Y:S02]  /*e580*/  FMUL.FTZ R11, R3, R42.reuse ;  /* 0x0000002a030b7220 */ /* 0x080fe40000410000 */
[----:B------:R-:W4:Y:S01]  /*e590*/  LDL.LU R43, [R1+0x1b8] ;  /* 0x0001b800012b7983 */ /* 0x000f220000300800 */
[----:B------:R-:W-:Y:S01]  /*e5a0*/  FADD.FTZ R22, R10, R22 ;  /* 0x000000160a167221 */ /* 0x000fe20000010000 */
[----:B--2---:R-:W-:Y:S01]  /*e5b0*/  FFMA.FTZ R45, R15, R11, R45 ;  /* 0x0000000b0f2d7223 */ /* 0x004fe2000001002d */
[----:B------:R-:W-:Y:S01]  /*e5c0*/  FMUL.FTZ R10, R5, R35 ;  /* 0x00000023050a7220 */ /* 0x000fe20000410000 */
[----:B------:R-:W2:Y:S01]  /*e5d0*/  LDL.LU R44, [R1+0x1b4] ;  /* 0x0001b400012c7983 */ /* 0x000ea20000300800 */
[----:B------:R-:W-:Y:S01]  /*e5e0*/  FADD.FTZ R22, R22, R11 ;  /* 0x0000000b16167221 */ /* 0x000fe20000010000 */
[----:B------:R-:W-:Y:S01]  /*e5f0*/  FFMA.FTZ R20, R15, R42, R20 ;  /* 0x0000002a0f147223 */ /* 0x000fe20000010014 */
[----:B------:R-:W-:-:S02]  /*e600*/  FMUL.FTZ R11, R3, R41 ;  /* 0x00000029030b7220 */ /* 0x000fc40000410000 */
[----:B------:R-:W-:-:S04]  /*e610*/  FADD.FTZ R22, R10, R22 ;  /* 0x000000160a167221 */ /* 0x000fc80000010000 */
[----:B------:R-:W-:Y:S01]  /*e620*/  FADD.FTZ R22, R22, R11 ;  /* 0x0000000b16167221 */ /* 0x000fe20000010000 */
[C---:B---3--:R-:W-:Y:S01]  /*e630*/  FFMA.FTZ R24, R17.reuse, R35, R24 ;  /* 0x0000002311187223 */ /* 0x048fe20000010018 */
[----:B------:R-:W-:Y:S02]  /*e640*/  FFMA.FTZ R45, R17, R10, R45 ;  /* 0x0000000a112d7223 */ /* 0x000fe4000001002d */
[----:B------:R-:W3:Y:S01]  /*e650*/  LDL.LU R17, [R1+0x1ac] ;  /* 0x0001ac0001117983 */ /* 0x000ee20000300800 */
[C---:B----4-:R-:W-:Y:S01]  /*e660*/  FFMA.FTZ R20, R16.reuse, R41, R20 ;  /* 0x0000002910147223 */ /* 0x050fe20000010014 */
[----:B------:R-:W-:Y:S01]  /*e670*/  FFMA.FTZ R45, R16, R11, R45 ;  /* 0x0000000b102d7223 */ /* 0x000fe2000001002d */
[-C--:B------:R-:W-:Y:S01]  /*e680*/  FMUL.FTZ R10, R5, R31.reuse ;  /* 0x0000001f050a7220 */ /* 0x080fe20000410000 */
[----:B------:R-:W4:Y:S01]  /*e690*/  LDL.LU R16, [R1+0x19c] ;  /* 0x00019c0001107983 */ /* 0x000f220000300800 */
[----:B------:R-:W-:Y:S01]  /*e6a0*/  FMUL.FTZ R11, R3, R40 ;  /* 0x00000028030b7220 */ /* 0x000fe20000410000 */
[C---:B------:R-:W-:Y:S01]  /*e6b0*/  FFMA.FTZ R24, R18.reuse, R31, R24 ;  /* 0x0000001f12187223 */ /* 0x040fe20000010018 */
[----:B------:R-:W-:-:S02]  /*e6c0*/  FFMA.FTZ R45, R18, R10, R45 ;  /* 0x0000000a122d7223 */ /* 0x000fc4000001002d */
[----:B------:R-:W4:Y:S01]  /*e6d0*/  LDL.LU R18, [R1+0x184] ;  /* 0x0001840001127983 */ /* 0x000f220000300800 */
[----:B------:R-:W-:Y:S01]  /*e6e0*/  FADD.FTZ R22, R10, R22 ;  /* 0x000000160a167221 */ /* 0x000fe20000010000 */
[C---:B------:R-:W-:Y:S01]  /*e6f0*/  FFMA.FTZ R20, R21.reuse, R40, R20 ;  /* 0x0000002815147223 */ /* 0x040fe20000010014 */
[----:B------:R-:W-:Y:S01]  /*e700*/  FFMA.FTZ R45, R21, R11, R45 ;  /* 0x0000000b152d7223 */ /* 0x000fe2000001002d */
[-C--:B------:R-:W-:Y:S01]  /*e710*/  FMUL.FTZ R10, R5, R34.reuse ;  /* 0x00000022050a7220 */ /* 0x080fe20000410000 */
[----:B------:R-:W4:Y:S01]  /*e720*/  LDL.LU R21, [R1+0x174] ;  /* 0x0001740001157983 */ /* 0x000f220000300800 */
[C---:B------:R-:W-:Y:S02]  /*e730*/  FFMA.FTZ R24, R25.reuse, R34, R24 ;  /* 0x0000002219187223 */ /* 0x040fe40000010018 */
[----:B------:R-:W-:Y:S02]  /*e740*/  FFMA.FTZ R45, R25, R10, R45 ;  /* 0x0000000a192d7223 */ /* 0x000fe4000001002d */
[----:B------:R-:W4:Y:S01]  /*e750*/  LDL.LU R25, [R1+0x168] ;  /* 0x0001680001197983 */ /* 0x000f220000300800 */
[----:B------:R-:W-:Y:S01]  /*e760*/  FADD.FTZ R11, R22, R11 ;  /* 0x0000000b160b7221 */ /* 0x000fe20000010000 */
[----:B------:R-:W-:-:S03]  /*e770*/  FMUL.FTZ R14, R3, R39 ;  /* 0x00000027030e7220 */ /* 0x000fc60000410000 */
[----:B------:R-:W-:Y:S01]  /*e780*/  FADD.FTZ R15, R10, R11 ;  /* 0x0000000b0a0f7221 */ /* 0x000fe20000010000 */
[----:B------:R-:W-:Y:S01]  /*e790*/  FFMA.FTZ R45, R43, R14, R45 ;  /* 0x0000000e2b2d7223 */ /* 0x000fe2000001002d */
[----:B------:R-:W-:Y:S01]  /*e7a0*/  FMUL.FTZ R10, R5, R29 ;  /* 0x0000001d050a7220 */ /* 0x000fe20000410000 */
[----:B------:R-:W-:Y:S01]  /*e7b0*/  FADD.FTZ R23, R23, R42 ;  /* 0x0000002a17177221 */ /* 0x000fe20000010000 */
[----:B------:R-:W-:Y:S01]  /*e7c0*/  FADD.FTZ R15, R15, R14 ;  /* 0x0000000e0f0f7221 */ /* 0x000fe20000010000 */
[----:B------:R-:W-:Y:S01]  /*e7d0*/  FMUL.FTZ R14, R3, R38 ;  /* 0x00000026030e7220 */ /* 0x000fe20000410000 */
[----:B--2---:R-:W-:Y:S01]  /*e7e0*/  FFMA.FTZ R45, R44, R10, R45 ;  /* 0x0000000a2c2d7223 */ /* 0x004fe2000001002d */
[----:B------:R-:W-:Y:S01]  /*e7f0*/  FADD.FTZ R23, R23, R41 ;  /* 0x0000002917177221 */ /* 0x000fe20000010000 */
[----:B------:R-:W-:Y:S01]  /*e800*/  FADD.FTZ R15, R10, R15 ;  /* 0x0000000f0a0f7221 */ /* 0x000fe20000010000 */
[----:B------:R-:W-:Y:S02]  /*e810*/  FMUL.FTZ R10, R5, R27 ;  /* 0x0000001b050a7220 */ /* 0x000fe40000410000 */
[----:B------:R-:W-:Y:S01]  /*e820*/  FADD.FTZ R40, R23, R40 ;  /* 0x0000002817287221 */ /* 0x000fe20000010000 */
[----:B------:R-:W-:Y:S01]  /*e830*/  FADD.FTZ R15, R15, R14 ;  /* 0x0000000e0f0f7221 */ /* 0x000fe20000010000 */
[----:B------:R-:W-:-:S02]  /*e840*/  FFMA.FTZ R11, R43, R39, R20 ;  /* 0x000000272b0b7223 */ /* 0x000fc40000010014 */
[----:B------:R-:W-:Y:S01]  /*e850*/  FADD.FTZ R39, R40, R39 ;  /* 0x0000002728277221 */ /* 0x000fe20000010000 */
[----:B------:R-:W-:-:S03]  /*e860*/  FADD.FTZ R15, R10, R15 ;  /* 0x0000000f0a0f7221 */ /* 0x000fc60000010000 */
[----:B------:R-:W-:Y:S01]  /*e870*/  FADD.FTZ R39, R39, R38 ;  /* 0x0000002627277221 */ /* 0x000fe20000010000 */
[----:B------:R-:W-:-:S03]  /*e880*/  FFMA.FTZ R24, R44, R29, R24 ;  /* 0x0000001d2c187223 */ /* 0x000fc60000010018 */
[----:B------:R-:W-:-:S04]  /*e890*/  FADD.FTZ R39, R39, R36 ;  /* 0x0000002427277221 */ /* 0x000fc80000010000 */
[----:B------:R-:W-:Y:S01]  /*e8a0*/  FADD.FTZ R39, R39, R12 ;  /* 0x0000000c27277221 */ /* 0x000fe20000010000 */
[----:B---3--:R-:W-:Y:S01]  /*e8b0*/  FFMA.FTZ R45, R17, R14, R45 ;  /* 0x0000000e112d7223 */ /* 0x008fe2000001002d */
[----:B------:R-:W-:-:S03]  /*e8c0*/  FMUL.FTZ R14, R3, R36 ;  /* 0x00000024030e7220 */ /* 0x000fc60000410000 */
[----:B----4-:R-:W-:Y:S01]  /*e8d0*/  FFMA.FTZ R45, R16, R10, R45 ;  /* 0x0000000a102d7223 */ /* 0x010fe2000001002d */
[----:B------:R-:W-:Y:S01]  /*e8e0*/  FMUL.FTZ R10, R5, R33 ;  /* 0x00000021050a7220 */ /* 0x000fe20000410000 */
[----:B------:R-:W-:Y:S02]  /*e8f0*/  FFMA.FTZ R11, R17, R38, R11 ;  /* 0x00000026110b7223 */ /* 0x000fe4000001000b */
[C---:B------:R-:W-:Y:S01]  /*e900*/  FFMA.FTZ R45, R18.reuse, R14, R45 ;  /* 0x0000000e122d7223 */ /* 0x040fe2000001002d */
[----:B------:R-:W-:Y:S01]  /*e910*/  FADD.FTZ R17, R15, R14 ;  /* 0x0000000e0f117221 */ /* 0x000fe20000010000 */
[----:B------:R-:W-:Y:S02]  /*e920*/  FMUL.FTZ R14, R3, R12 ;  /* 0x0000000c030e7220 */ /* 0x000fe40000410000 */
[----:B------:R-:W-:Y:S01]  /*e930*/  FFMA.FTZ R45, R21, R10, R45 ;  /* 0x0000000a152d7223 */ /* 0x000fe2000001002d */
[----:B------:R-:W-:Y:S01]  /*e940*/  FFMA.FTZ R11, R18, R36, R11 ;  /* 0x00000024120b7223 */ /* 0x000fe2000001000b */
[----:B------:R-:W-:Y:S01]  /*e950*/  FADD.FTZ R17, R10, R17 ;  /* 0x000000110a117221 */ /* 0x000fe20000010000 */
[----:B------:R-:W-:Y:S01]  /*e960*/  FMUL.FTZ R10, R5, R32 ;  /* 0x00000020050a7220 */ /* 0x000fe20000410000 */
[C---:B------:R-:W-:Y:S01]  /*e970*/  FFMA.FTZ R45, R25.reuse, R14, R45 ;  /* 0x0000000e192d7223 */ /* 0x040fe2000001002d */
[----:B------:R-:W-:Y:S01]  /*e980*/  FFMA.FTZ R11, R25, R12, R11 ;  /* 0x0000000c190b7223 */ /* 0x000fe2000001000b */
[----:B------:R-:W-:Y:S01]  /*e990*/  FADD.FTZ R17, R17, R14 ;  /* 0x0000000e11117221 */ /* 0x000fe20000010000 */
[----:B------:R-:W-:Y:S01]  /*e9a0*/  FFMA.FTZ R24, R16, R27, R24 ;  /* 0x0000001b10187223 */ /* 0x000fe20000010018 */
[----:B------:R-:W-:Y:S01]  /*e9b0*/  FFMA.FTZ R45, R9, R10, R45 ;  /* 0x0000000a092d7223 */ /* 0x000fe2000001002d */
[----:B------:R-:W-:Y:S01]  /*e9c0*/  FMUL.FTZ R12, R3, R30 ;  /* 0x0000001e030c7220 */ /* 0x000fe20000410000 */
[----:B------:R-:W-:Y:S01]  /*e9d0*/  FADD.FTZ R17, R10, R17 ;  /* 0x000000110a117221 */ /* 0x000fe20000010000 */
[----:B------:R-:W-:Y:S01]  /*e9e0*/  FFMA.FTZ R15, R21, R33, R24 ;  /* 0x00000021150f7223 */ /* 0x000fe20000010018 */
[----:B------:R-:W-:Y:S01]  /*e9f0*/  FMUL.FTZ R10, R5, R28 ;  /* 0x0000001c050a7220 */ /* 0x000fe20000410000 */
[C---:B------:R-:W-:Y:S01]  /*ea00*/  FFMA.FTZ R45, R8.reuse, R12, R45 ;  /* 0x0000000c082d7223 */ /* 0x040fe2000001002d */
[----:B------:R-:W-:Y:S01]  /*ea10*/  FADD.FTZ R17, R17, R12 ;  /* 0x0000000c11117221 */ /* 0x000fe20000010000 */
[----:B------:R-:W-:Y:S01]  /*ea20*/  FFMA.FTZ R15, R9, R32, R15 ;  /* 0x00000020090f7223 */ /* 0x000fe2000001000f */
[-C--:B------:R-:W-:Y:S01]  /*ea30*/  FMUL.FTZ R16, R3, R13.reuse ;  /* 0x0000000d03107220 */ /* 0x080fe20000410000 */
[----:B------:R-:W-:Y:S01]  /*ea40*/  FFMA.FTZ R45, R7, R10, R45 ;  /* 0x0000000a072d7223 */ /* 0x000fe2000001002d */
[----:B------:R-:W-:Y:S01]  /*ea50*/  FFMA.FTZ R12, R8, R30, R11 ;  /* 0x0000001e080c7223 */ /* 0x000fe2000001000b */
[----:B------:R-:W-:Y:S01]  /*ea60*/  FADD.FTZ R17, R10, R17 ;  /* 0x000000110a117221 */ /* 0x000fe20000010000 */
[----:B------:R-:W-:Y:S01]  /*ea70*/  FADD.FTZ R14, R39, R30 ;  /* 0x0000001e270e7221 */ /* 0x000fe20000010000 */
[----:B------:R-:W-:Y:S01]  /*ea80*/  FMUL.FTZ R10, R5, R26 ;  /* 0x0000001a050a7220 */ /* 0x000fe20000410000 */
[C---:B------:R-:W-:Y:S01]  /*ea90*/  FFMA.FTZ R45, R6.reuse, R16, R45 ;  /* 0x00000010062d7223 */ /* 0x040fe2000001002d */
[----:B------:R-:W-:Y:S01]  /*eaa0*/  FFMA.FTZ R15, R7, R28, R15 ;  /* 0x0000001c070f7223 */ /* 0x000fe2000001000f */
[----:B------:R-:W-:Y:S01]  /*eab0*/  FFMA.FTZ R12, R6, R13, R12 ;  /* 0x0000000d060c7223 */ /* 0x000fe2000001000c */
[----:B------:R-:W-:Y:S01]  /*eac0*/  FADD.FTZ R14, R14, R13 ;  /* 0x0000000d0e0e7221 */ /* 0x000fe20000010000 */
[C---:B------:R-:W-:Y:S01]  /*ead0*/  FFMA.FTZ R23, R4.reuse, R10, R45 ;  /* 0x0000000a04177223 */ /* 0x040fe2000001002d */
[----:B------:R-:W-:Y:S01]  /*eae0*/  FFMA.FTZ R13, R4, R26, R15 ;  /* 0x0000001a040d7223 */ /* 0x000fe2000001000f */
[----:B------:R0:W5:Y:S04]  /*eaf0*/  LDL.LU R9, [R1+0x3b8] ;  /* 0x0003b80001097983 */ /* 0x0001680000300800 */
[----:B------:R0:W5:Y:S04]  /*eb00*/  LDL.LU R8, [R1+0x3b4] ;  /* 0x0003b40001087983 */ /* 0x0001680000300800 */
[----:B------:R0:W5:Y:S04]  /*eb10*/  LDL.LU R7, [R1+0x3b0] ;  /* 0x0003b00001077983 */ /* 0x0001680000300800 */
[----:B------:R0:W5:Y:S04]  /*eb20*/  LDL.LU R6, [R1+0x3ac] ;  /* 0x0003ac0001067983 */ /* 0x0001680000300800 */
[----:B------:R0:W5:Y:S01]  /*eb30*/  LDL.LU R4, [R1+0x3a8] ;  /* 0x0003a80001047983 */ /* 0x0001620000300800 */
[----:B------:R-:W-:-:S04]  /*eb40*/  FADD.FTZ R19, R19, R37 ;  /* 0x0000002513137221 */ /* 0x000fc80000010000 */
[----:B------:R-:W-:-:S04]  /*eb50*/  FADD.FTZ R19, R19, R35 ;  /* 0x0000002313137221 */ /* 0x000fc80000010000 */
[----:B------:R-:W-:-:S04]  /*eb60*/  FADD.FTZ R19, R19, R31 ;  /* 0x0000001f13137221 */ /* 0x000fc80000010000 */
[----:B------:R-:W-:-:S04]  /*eb70*/  FADD.FTZ R34, R19, R34 ;  /* 0x0000002213227221 */ /* 0x000fc80000010000 */
[----:B------:R-:W-:-:S04]  /*eb80*/  FADD.FTZ R34, R34, R29 ;  /* 0x0000001d22227221 */ /* 0x000fc80000010000 */
[----:B------:R-:W-:-:S04]  /*eb90*/  FADD.FTZ R34, R34, R27 ;  /* 0x0000001b22227221 */ /* 0x000fc80000010000 */
[----:B------:R-:W-:-:S04]  /*eba0*/  FADD.FTZ R33, R34, R33 ;  /* 0x0000002122217221 */ /* 0x000fc80000010000 */
[----:B------:R-:W-:Y:S01]  /*ebb0*/  FADD.FTZ R33, R33, R32 ;  /* 0x0000002021217221 */ /* 0x000fe20000010000 */
[----:B------:R-:W-:-:S03]  /*ebc0*/  FADD.FTZ R17, R17, R16 ;  /* 0x0000001011117221 */ /* 0x000fc60000010000 */
[----:B------:R-:W-:Y:S01]  /*ebd0*/  FADD.FTZ R33, R33, R28 ;  /* 0x0000001c21217221 */ /* 0x000fe20000010000 */
[----:B------:R-:W-:-:S03]  /*ebe0*/  FADD.FTZ R17, R10, R17 ;  /* 0x000000110a117221 */ /* 0x000fc60000010000 */
[----:B0-----:R-:W-:-:S07]  /*ebf0*/  FADD.FTZ R15, R33, R26 ;  /* 0x0000001a210f7221 */ /* 0x001fce0000010000 */
.L_x_381:
        /* <DEDUP_REMOVED lines=47> */
.L_x_383:
[----:B------:R-:W-:Y:S05]  /*eef0*/  BSYNC.RECONVERGENT B0 ;  /* 0x0000000000007941 */ /* 0x000fea0003800200 */
.L_x_382:
[----:B------:R-:W-:Y:S06]  /*ef00*/  BAR.SYNC.DEFER_BLOCKING 0x0 ;  /* 0x0000000000007b1d */ /* 0x000fec0000010000 */
[----:B------:R-:W-:Y:S04]  /*ef10*/  BSSY.RECONVERGENT B0, `(.L_x_384) ;  /* 0x0000033000007945 */ /* 0x000fe80003800200 */
[----:B------:R-:W-:Y:S05]  /*ef20*/  @P0 BRA `(.L_x_385) ;  /* 0x0000000000c40947 */ /* 0x000fea0003800000 */
[----:B------:R-:W-:-:S09]  /*ef30*/  ULEA UR5, UR7, UR6, 0x18 ;  /* 0x0000000607057291 */ /* 0x000fd2000f8ec0ff */
[----:B-123--:R-:W1:Y:S04]  /*ef40*/  LDS.128 R16, [UR5+0x20] ;  /* 0x00002005ff107984 */ /* 0x00ee680008000c00 */
[----:B------:R-:W2:Y:S04]  /*ef50*/  LDS.128 R20, [UR5+0x30] ;  /* 0x00003005ff147984 */ /* 0x000ea80008000c00 */
[----:B------:R-:W3:Y:S04]  /*ef60*/  LDS.128 R24, [UR5+0x40] ;  /* 0x00004005ff187984 */ /* 0x000ee80008000c00 */
[----:B------:R-:W4:Y:S04]  /*ef70*/  LDS.128 R36, [UR5+0x50] ;  /* 0x00005005ff247984 */ /* 0x000f280008000c00 */
[----:B------:R-:W4:Y:S04]  /*ef80*/  LDS.128 R32, [UR5+0x60] ;  /* 0x00006005ff207984 */ /* 0x000f280008000c00 */
[----:B------:R-:W4:Y:S01]  /*ef90*/  LDS.128 R28, [UR5+0x70] ;  /* 0x00007005ff1c7984 */ /* 0x000f220008000c00 */
        /* <DEDUP_REMOVED lines=10> */
[----:B---3--:R-:W-:Y:S01]  /*f040*/  FADD.FTZ R41, R41, R24 ;  /* 0x0000001829297221 */ /* 0x008fe20000010000 */
[----:B------:R-:W-:-:S03]  /*f050*/  FADD.FTZ R10, R10, R25 ;  /* 0x000000190a0a7221 */ /* 0x000fc60000010000 */
[----:B------:R-:W-:Y:S01]  /*f060*/  FADD.FTZ R41, R41, R26 ;  /* 0x0000001a29297221 */ /* 0x000fe20000010000 */
[----:B------:R-:W-:Y:S02]  /*f070*/  FADD.FTZ R10, R10, R27 ;  /* 0x0000001b0a0a7221 */ /* 0x000fe40000010000 */
[----:B------:R-:W2:Y:S01]  /*f080*/  LDS.128 R24, [UR5+0xa0] ;  /* 0x0000a005ff187984 */ /* 0x000ea20008000c00 */
[----:B----4-:R-:W-:Y:S01]  /*f090*/  FADD.FTZ R41, R41, R36 ;  /* 0x0000002429297221 */ /* 0x010fe20000010000 */
[----:B------:R-:W-:-:S03]  /*f0a0*/  FADD.FTZ R10, R10, R37 ;  /* 0x000000250a0a7221 */ /* 0x000fc60000010000 */
[----:B------:R-:W-:Y:S01]  /*f0b0*/  FADD.FTZ R41, R41, R38 ;  /* 0x0000002629297221 */ /* 0x000fe20000010000 */
[----:B------:R-:W-:Y:S02]  /*f0c0*/  FADD.FTZ R36, R10, R39 ;  /* 0x000000270a247221 */ /* 0x000fe40000010000 */
[----:B------:R-:W3:Y:S01]  /*f0d0*/  LDS.64 R10, [UR5+0xb0] ;  /* 0x0000b005ff0a7984 */ /* 0x000ee20008000a00 */
[----:B------:R-:W-:Y:S01]  /*f0e0*/  FADD.FTZ R41, R41, R32 ;  /* 0x0000002029297221 */ /* 0x000fe20000010000 */
[----:B------:R-:W-:-:S03]  /*f0f0*/  FADD.FTZ R36, R36, R33 ;  /* 0x0000002124247221 */ /* 0x000fc60000010000 */
[----:B------:R-:W-:Y:S01]  /*f100*/  FADD.FTZ R41, R41, R34 ;  /* 0x0000002229297221 */ /* 0x000fe20000010000 */
[----:B------:R-:W-:-:S03]  /*f110*/  FADD.FTZ R36, R36, R35 ;  /* 0x0000002324247221 */ /* 0x000fc60000010000 */
[----:B------:R-:W-:Y:S01]  /*f120*/  FADD.FTZ R41, R41, R28 ;  /* 0x0000001c29297221 */ /* 0x000fe20000010000 */
[----:B------:R-:W-:-:S03]  /*f130*/  FADD.FTZ R36, R36, R29 ;  /* 0x0000001d24247221 */ /* 0x000fc60000010000 */
[----:B------:R-:W-:Y:S01]  /*f140*/  FADD.FTZ R41, R41, R30 ;  /* 0x0000001e29297221 */ /* 0x000fe20000010000 */
[----:B------:R-:W-:-:S03]  /*f150*/  FADD.FTZ R36, R36, R31 ;  /* 0x0000001f24247221 */ /* 0x000fc60000010000 */
[----:B0-----:R-:W-:Y:S01]  /*f160*/  FADD.FTZ R41, R41, R16 ;  /* 0x0000001029297221 */ /* 0x001fe20000010000 */
[----:B------:R-:W-:-:S03]  /*f170*/  FADD.FTZ R36, R36, R17 ;  /* 0x0000001124247221 */ /* 0x000fc60000010000 */
[----:B------:R-:W-:Y:S01]  /*f180*/  FADD.FTZ R41, R41, R18 ;  /* 0x0000001229297221 */ /* 0x000fe20000010000 */
[----:B------:R-:W-:-:S03]  /*f190*/  FADD.FTZ R36, R36, R19 ;  /* 0x0000001324247221 */ /* 0x000fc60000010000 */
[----:B-1----:R-:W-:Y:S01]  /*f1a0*/  FADD.FTZ R41, R41, R20 ;  /* 0x0000001429297221 */ /* 0x002fe20000010000 */
        /* <DEDUP_REMOVED lines=8> */
[----:B------:R-:W-:-:S07]  /*f230*/  FADD.FTZ R11, R36, R11 ;  /* 0x0000000b240b7221 */ /* 0x000fce0000010000 */
.L_x_385:
[----:B------:R-:W-:Y:S05]  /*f240*/  BSYNC.RECONVERGENT B0 ;  /* 0x0000000000007941 */ /* 0x000fea0003800200 */
.L_x_384:
[----:B------:R-:W-:Y:S06]  /*f250*/  BAR.SYNC.DEFER_BLOCKING 0x0 ;  /* 0x0000000000007b1d */ /* 0x000fec0000010000 */
[----:B------:R-:W-:Y:S04]  /*f260*/  BSSY.RECONVERGENT B0, `(.L_x_386) ;  /* 0x000007f000007945 */ /* 0x000fe80003800200 */
[----:B------:R-:W-:Y:S05]  /*f270*/  @P3 BRA `(.L_x_387) ;  /* 0x0000000400f43947 */ /* 0x000fea0003800000 */
[----:B------:R-:W4:Y:S04]  /*f280*/  LDS.128 R28, [R44+0xc80] ;  /* 0x000c80002c1c7984 */ /* 0x000f280000000c00 */
[----:B-123--:R-:W1:Y:S04]  /*f290*/  LDS.128 R16, [R44+0x280] ;  /* 0x000280002c107984 */ /* 0x00ee680000000c00 */
[----:B-----5:R-:W-:Y:S04]  /*f2a0*/  STL [R1+0x3c0], R7 ;  /* 0x0003c00701007387 */ /* 0x020fe80000100800 */
[----:B------:R-:W-:Y:S04]  /*f2b0*/  STL [R1+0x3bc], R6 ;  /* 0x0003bc0601007387 */ /* 0x000fe80000100800 */
[----:B------:R-:W-:Y:S04]  /*f2c0*/  STL [R1+0x3b8], R5 ;  /* 0x0003b80501007387 */ /* 0x000fe80000100800 */
[----:B------:R-:W-:Y:S04]  /*f2d0*/  STL [R1+0x3b4], R4 ;  /* 0x0003b40401007387 */ /* 0x000fe80000100800 */
[----:B------:R4:W-:Y:S04]  /*f2e0*/  STL [R1+0x3ac], R2 ;  /* 0x0003ac0201007387 */ /* 0x0009e80000100800 */
[----:B------:R2:W-:Y:S04]  /*f2f0*/  STL [R1+0x3a8], R0 ;  /* 0x0003a80001007387 */ /* 0x0005e80000100800 */
[----:B------:R-:W3:Y:S04]  /*f300*/  LDS.128 R4, [R44+0xf00] ;  /* 0x000f00002c047984 */ /* 0x000ee80000000c00 */
[----:B------:R-:W0:Y:S01]  /*f310*/  LDS.128 R20, [R44+0x500] ;  /* 0x000500002c147984 */ /* 0x000e220000000c00 */
[----:B----4-:R-:W-:-:S03]  /*f320*/  MOV R2, R29 ;  /* 0x0000001d00027202 */ /* 0x010fc60000000f00 */
[----:B------:R-:W-:Y:S01]  /*f330*/  STL.64 [R1+0x148], R30 ;  /* 0x0001481e01007387 */ /* 0x000fe20000100a00 */
[----:B--2---:R-:W-:Y:S01]  /*f340*/  MOV R0, R28 ;  /* 0x0000001c00007202 */ /* 0x004fe20000000f00 */
[----:B-1----:R-:W-:Y:S02]  /*f350*/  FADD.FTZ R16, R12, R16 ;  /* 0x000000100c107221 */ /* 0x002fe40000010000 */
[----:B------:R-:W1:Y:S01]  /*f360*/  LDS.128 R28, [R44+0x1180] ;  /* 0x001180002c1c7984 */ /* 0x000e620000000c00 */
[----:B------:R-:W-:Y:S01]  /*f370*/  FADD.FTZ R17, R13, R17 ;  /* 0x000000110d117221 */ /* 0x000fe20000010000 */
[----:B------:R-:W-:Y:S01]  /*f380*/  FADD.FTZ R18, R14, R18 ;  /* 0x000000120e127221 */ /* 0x000fe20000010000 */
[----:B------:R-:W-:Y:S01]  /*f390*/  FADD.FTZ R19, R15, R19 ;  /* 0x000000130f137221 */ /* 0x000fe20000010000 */
[----:B------:R-:W2:Y:S04]  /*f3a0*/  LDS.128 R24, [R44+0x780] ;  /* 0x000780002c187984 */ /* 0x000ea80000000c00 */
[----:B------:R-:W4:Y:S04]  /*f3b0*/  LDS.128 R32, [R44+0xa00] ;  /* 0x000a00002c207984 */ /* 0x000f280000000c00 */
[----:B------:R3:W-:Y:S04]  /*f3c0*/  STL [R1+0x3c8], R9 ;  /* 0x0003c80901007387 */ /* 0x0007e80000100800 */
[----:B------:R0:W-:Y:S04]  /*f3d0*/  STL [R1+0x3d0], R11 ;  /* 0x0003d00b01007387 */ /* 0x0001e80000100800 */
[----:B------:R0:W-:Y:S04]  /*f3e0*/  STL [R1+0x3cc], R10 ;  /* 0x0003cc0a01007387 */ /* 0x0001e80000100800 */
[----:B------:R-:W-:Y:S01]  /*f3f0*/  STL [R1+0x3c4], R8 ;  /* 0x0003c40801007387 */ /* 0x000fe20000100800 */
[----:B---3--:R-:W-:-:S03]  /*f400*/  MOV R9, R7 ;  /* 0x0000000700097202 */ /* 0x008fc60000000f00 */
[----:B------:R3:W-:Y:S01]  /*f410*/  STL [R1+0x3d4], R45 ;  /* 0x0003d42d01007387 */ /* 0x0007e20000100800 */
[----:B0-----:R-:W-:Y:S01]  /*f420*/  MOV R11, R5 ;  /* 0x00000005000b7202 */ /* 0x001fe20000000f00 */
[----:B------:R-:W-:Y:S01]  /*f430*/  FADD.FTZ R16, R16, R20 ;  /* 0x0000001410107221 */ /* 0x000fe20000010000 */
[----:B------:R-:W-:Y:S01]  /*f440*/  FADD.FTZ R21, R17, R21 ;  /* 0x0000001511157221 */ /* 0x000fe20000010000 */
[----:B------:R-:W-:Y:S01]  /*f450*/  MOV R10, R6 ;  /* 0x00000006000a7202 */ /* 0x000fe20000000f00 */
[----:B------:R-:W-:Y:S01]  /*f460*/  FADD.FTZ R22, R18, R22 ;  /* 0x0000001612167221 */ /* 0x000fe20000010000 */
[----:B------:R-:W-:Y:S01]  /*f470*/  FADD.FTZ R23, R19, R23 ;  /* 0x0000001713177221 */ /* 0x000fe20000010000 */
[----:B------:R-:W-:Y:S01]  /*f480*/  STL [R1+0x3b0], R3 ;  /* 0x0003b00301007387 */ /* 0x000fe20000100800 */
[----:B---3--:R-:W-:Y:S02]  /*f490*/  MOV R45, R4 ;  /* 0x00000004002d7202 */ /* 0x008fe40000000f00 */
[----:B-1----:R-:W-:Y:S01]  /*f4a0*/  MOV R7, R29 ;  /* 0x0000001d00077202 */ /* 0x002fe20000000f00 */
[----:B------:R-:W-:Y:S01]  /*f4b0*/  LDS.128 R40, [R44+0x1680] ;  /* 0x001680002c287984 */ /* 0x000fe20000000c00 */
[----:B------:R-:W-:Y:S01]  /*f4c0*/  MOV R8, R28 ;  /* 0x0000001c00087202 */ /* 0x000fe20000000f00 */
[----:B--2---:R-:W-:-:S02]  /*f4d0*/  FADD.FTZ R24, R16, R24 ;  /* 0x0000001810187221 */ /* 0x004fc40000010000 */
[----:B------:R0:W-:Y:S01]  /*f4e0*/  STL [R1+0x3d8], R7 ;  /* 0x0003d80701007387 */ /* 0x0001e20000100800 */
[----:B------:R-:W-:Y:S01]  /*f4f0*/  FADD.FTZ R25, R21, R25 ;  /* 0x0000001915197221 */ /* 0x000fe20000010000 */
[----:B------:R-:W-:Y:S01]  /*f500*/  MOV R6, R30 ;  /* 0x0000001e00067202 */ /* 0x000fe20000000f00 */
[----:B----4-:R-:W-:Y:S01]  /*f510*/  FADD.FTZ R32, R24, R32 ;  /* 0x0000002018207221 */ /* 0x010fe20000010000 */
[----:B------:R-:W-:Y:S01]  /*f520*/  MOV R5, R31 ;  /* 0x0000001f00057202 */ /* 0x000fe20000000f00 */
[----:B------:R-:W-:Y:S01]  /*f530*/  FADD.FTZ R26, R22, R26 ;  /* 0x0000001a161a7221 */ /* 0x000fe20000010000 */
[----:B------:R-:W1:Y:S01]  /*f540*/  LDS.128 R28, [R44+0x1400] ;  /* 0x001400002c1c7984 */ /* 0x000e620000000c00 */
[----:B------:R-:W-:Y:S02]  /*f550*/  FADD.FTZ R27, R23, R27 ;  /* 0x0000001b171b7221 */ /* 0x000fe40000010000 */
[----:B------:R-:W-:Y:S01]  /*f560*/  FADD.FTZ R26, R26, R34 ;  /* 0x000000221a1a7221 */ /* 0x000fe20000010000 */
[----:B0-----:R-:W-:Y:S01]  /*f570*/  MOV R7, R0 ;  /* 0x0000000000077202 */ /* 0x001fe20000000f00 */
[----:B------:R0:W-:Y:S03]  /*f580*/  STL [R1+0x3dc], R45 ;  /* 0x0003dc2d01007387 */ /* 0x0001e60000100800 */
[----:B------:R-:W-:Y:S01]  /*f590*/  MOV R24, R7 ;  /* 0x0000000700187202 */ /* 0x000fe20000000f00 */
[----:B------:R-:W-:Y:S01]  /*f5a0*/  FADD.FTZ R7, R25, R33 ;  /* 0x0000002119077221 */ /* 0x000fe20000010000 */
[----:B------:R-:W2:Y:S03]  /*f5b0*/  LDS.128 R36, [R44+0x1900] ;  /* 0x001900002c247984 */ /* 0x000ea60000000c00 */
[----:B------:R-:W-:Y:S01]  /*f5c0*/  FADD.FTZ R33, R32, R24 ;  /* 0x0000001820217221 */ /* 0x000fe20000010000 */
[----:B------:R-:W-:Y:S01]  /*f5d0*/  MOV R34, R7 ;  /* 0x0000000700227202 */ /* 0x000fe20000000f00 */
[----:B------:R-:W3:Y:S01]  /*f5e0*/  LDL.LU R32, [R1+0x14c] ;  /* 0x00014c0001207983 */ /* 0x000ee20000300800 */
[----:B0-----:R-:W-:Y:S01]  /*f5f0*/  MOV R45, R2 ;  /* 0x00000002002d7202 */ /* 0x001fe20000000f00 */
[----:B------:R-:W-:Y:S01]  /*f600*/  FADD.FTZ R7, R27, R35 ;  /* 0x000000231b077221 */ /* 0x000fe20000010000 */
[----:B------:R-:W-:Y:S01]  /*f610*/  MOV R35, R26 ;  /* 0x0000001a00237202 */ /* 0x000fe20000000f00 */
[----:B------:R-:W-:Y:S04]  /*f620*/  LDS.128 R12, [R44+0x1e00] ;  /* 0x001e00002c0c7984 */ /* 0x000fe80000000c00 */
[----:B------:R-:W-:Y:S04]  /*f630*/  LDS.128 R16, [R44+0x2080] ;  /* 0x002080002c107984 */ /* 0x000fe80000000c00 */
[----:B------:R-:W-:Y:S04]  /*f640*/  LDS.128 R20, [R44+0x2300] ;  /* 0x002300002c147984 */ /* 0x000fe80000000c00 */
[----:B------:R-:W-:Y:S01]  /*f650*/  LDS.128 R24, [R44+0x2580] ;  /* 0x002580002c187984 */ /* 0x000fe20000000c00 */
[----:B------:R-:W-:-:S03]  /*f660*/  FADD.FTZ R34, R34, R45 ;  /* 0x0000002d22227221 */ /* 0x000fc60000010000 */
[----:B------:R-:W4:Y:S01]  /*f670*/  LDL.LU R45, [R1+0x3dc] ;  /* 0x0003dc00012d7983 */ /* 0x000f220000300800 */
[----:B-1----:R-:W-:Y:S02]  /*f680*/  MOV R4, R28 ;  /* 0x0000001c00047202 */ /* 0x002fe40000000f00 */
[----:B------:R-:W-:Y:S02]  /*f690*/  MOV R3, R29 ;  /* 0x0000001d00037202 */ /* 0x000fe40000000f00 */
[----:B------:R-:W-:Y:S02]  /*f6a0*/  MOV R2, R30 ;  /* 0x0000001e00027202 */ /* 0x000fe40000000f00 */
[----:B------:R-:W-:Y:S02]  /*f6b0*/  MOV R0, R31 ;  /* 0x0000001f00007202 */ /* 0x000fe40000000f00 */
[----:B------:R0:W1:Y:S04]  /*f6c0*/  LDS.128 R28, [R44+0x1b80] ;  /* 0x001b80002c1c7984 */ /* 0x0000680000000c00 */
        /* <DEDUP_REMOVED lines=56> */
.L_x_387:
[----:B------:R-:W-:Y:S05]  /*fa50*/  BSYNC.RECONVERGENT B0 ;  /* 0x0000000000007941 */ /* 0x000fea0003800200 */
.L_x_386:
[----:B------:R-:W-:Y:S04]  /*fa60*/  BSSY.RECONVERGENT B0, `(.L_x_388) ;  /* 0x000001e000007945 */ /* 0x000fe80003800200 */
[----:B------:R-:W-:Y:S05]  /*fa70*/  @P3 BRA `(.L_x_389) ;  /* 0x0000000000703947 */ /* 0x000fea0003800000 */
[----:B------:R-:W2:Y:S01]  /*fa80*/  LDC.64 R20, c[0x0][0x3f8] ;  /* 0x0000fe00ff147b82 */ /* 0x000ea20000000a00 */
[----:B------:R-:W-:-:S05]  /*fa90*/  MOV R22, UR13 ;  /* 0x0000000d00167c02 */ /* 0x000fca0008000f00 */
[----:B-----5:R-:W-:Y:S02]  /*faa0*/  IMAD R23, R22, 0x28, R45 ;  /* 0x0000002816177824 */ /* 0x020fe400078e022d */
[----:B-1-3--:R-:W1:Y:S01]  /*fab0*/  LDC.64 R16, c[0x0][0x3d8] ;  /* 0x0000f600ff107b82 */ /* 0x00ae620000000a00 */
[----:B--2---:R-:W-:Y:S01]  /*fac0*/  IMAD.WIDE.U32 R18, R20, 0x3, RZ ;  /* 0x0000000314127825 */ /* 0x004fe200078e00ff */
[C---:B------:R-:W-:Y:S02]  /*fad0*/  LEA R25, R21.reuse, R21, 0x1 ;  /* 0x0000001515197211 */ /* 0x040fe400078e08ff */
[----:B------:R-:W-:Y:S02]  /*fae0*/  LEA.HI R27, P1, R21, R20, RZ, 0x1 ;  /* 0x00000014151b7211 */ /* 0x000fe400078308ff */
[----:B------:R-:W-:Y:S02]  /*faf0*/  IADD3 R25, PT, PT, R19, R25, RZ ;  /* 0x0000001913197210 */ /* 0x000fe40007ffe0ff */
[----:B------:R-:W-:Y:S01]  /*fb00*/  IADD3.X R22, PT, PT, RZ, R21, RZ, P1, !PT ;  /* 0x00000015ff167210 */ /* 0x000fe20000ffe4ff */
[----:B-1----:R-:W-:Y:S01]  /*fb10*/  IMAD.WIDE R16, R23, 0x4, R16 ;  /* 0x0000000417107825 */ /* 0x002fe200078e0210 */
        /* <DEDUP_REMOVED lines=18> */
.L_x_389:
[----:B------:R-:W-:Y:S05]  /*fc40*/  BSYNC.RECONVERGENT B0 ;  /* 0x0000000000007941 */ /* 0x000fea0003800200 */
.L_x_388:
[----:B------:R-:W-:-:S09]  /*fc50*/  UISETP.GE.U32.AND UP0, UPT, UR12, 0x2, UPT ;  /* 0x000000020c00788c */ /* 0x000fd2000bf06070 */
[----:B------:R-:W-:Y:S05]  /*fc60*/  BRA.U !UP0, `(.L_x_390) ;  /* 0x0000000d08787547 */ /* 0x000fea000b800000 */
[----:B----4-:R-:W4:Y:S01]  /*fc70*/  LDC.64 R14, c[0x0][0x3d0] ;  /* 0x0000f400ff0e7b82 */ /* 0x010f220000000a00 */
[----:B------:R-:W-:Y:S01]  /*fc80*/  ULOP3.LUT UR5, UR4, 0x1, URZ, 0xc0, !UPT ;  /* 0x0000000104057892 */ /* 0x000fe2000f8ec0ff */
[----:B------:R-:W-:Y:S03]  /*fc90*/  BSSY.RECONVERGENT B0, `(.L_x_391) ;  /* 0x0000023000007945 */ /* 0x000fe60003800200 */
[----:B------:R-:W-:-:S03]  /*fca0*/  UIMAD UR6, UR5, UR9, URZ ;  /* 0x00000009050672a4 */ /* 0x000fc6000f8e02ff */
[----:B------:R-:W0:Y:S01]  /*fcb0*/  S2UR UR29, SR_CTAID.X ;  /* 0x00000000001d79c3 */ /* 0x000e220000002500 */
[----:B------:R-:W-:-:S04]  /*fcc0*/  UIMAD UR5, UR6, UR12, URZ ;  /* 0x0000000c060572a4 */ /* 0x000fc8000f8e02ff */
[----:B------:R-:W-:-:S03]  /*fcd0*/  USHF.L.U32 UR5, UR5, 0x1, URZ ;  /* 0x0000000105057899 */ /* 0x000fc600080006ff */
[----:B------:R-:W0:Y:S03]  /*fce0*/  S2UR UR14, SR_CTAID.Y ;  /* 0x00000000000e79c3 */ /* 0x000e260000002600 */
[----:B------:R-:W-:-:S05]  /*fcf0*/  MOV R13, UR5 ;  /* 0x00000005000d7c02 */ /* 0x000fca0008000f00 */
[----:B----4-:R-:W-:Y:S01]  /*fd00*/  IMAD.WIDE R14, R13, 0x4, R14 ;  /* 0x000000040d0e7825 */ /* 0x010fe200078e020e */
[----:B0-----:R-:W-:Y:S06]  /*fd10*/  @P0 BRA `(.L_x_392) ;  /* 0x0000000000680947 */ /* 0x001fec0003800000 */
[----:B------:R-:W0:Y:S01]  /*fd20*/  LDC.64 R12, c[0x0][0x3c8] ;  /* 0x0000f200ff0c7b82 */ /* 0x000e220000000a00 */
[----:B------:R-:W-:Y:S02]  /*fd30*/  UIADD3 UR7, UPT, UPT, UR6, UR14, URZ ;  /* 0x0000000e06077290 */ /* 0x000fe4000fffe0ff */
[----:B------:R-:W-:Y:S02]  /*fd40*/  UIMAD UR13, UR29, UR9, UR14 ;  /* 0x000000091d0d72a4 */ /* 0x000fe4000f8e020e */
[----:B------:R-:W-:Y:S02]  /*fd50*/  ULOP3.LUT UP0, UR5, UR4, 0x2, URZ, 0xc0, !UPT ;  /* 0x0000000204057892 */ /* 0x000fe4000f80c0ff */
[----:B--2---:R-:W-:Y:S02]  /*fd60*/  MOV R19, UR7 ;  /* 0x0000000700137c02 */ /* 0x004fe40008000f00 */
[----:B------:R-:W-:Y:S01]  /*fd70*/  UIADD3 UR5, UPT, UPT, -UR5, 0x1, URZ ;  /* 0x0000000105057890 */ /* 0x000fe2000fffe1ff */
[----:B-1----:R-:W-:-:S05]  /*fd80*/  MOV R17, UR13 ;  /* 0x0000000d00117c02 */ /* 0x002fca0008000f00 */
[----:B---3--:R-:W-:-:S05]  /*fd90*/  IMAD.WIDE.U32 R16, R17, 0x8, R14 ;  /* 0x0000000811107825 */ /* 0x008fca00078e000e */
[----:B-----5:R4:W-:Y:S01]  /*fda0*/  STG.E.64 desc[UR10][R16.64], R10 ;  /* 0x0000000a10007986 */ /* 0x0209e2000c101b0a */
[----:B0-----:R-:W-:Y:S01]  /*fdb0*/  IMAD.WIDE.U32 R18, R19, 0x4, R12 ;  /* 0x0000000413127825 */ /* 0x001fe200078e000c */
        /* <DEDUP_REMOVED lines=10> */
[----:B----4-:R-:W-:Y:S05]  /*fe60*/  BRA.U !UP0, `(.L_x_392) ;  /* 0x0000000108147547 */ /* 0x010fea000b800000 */
.L_x_393:
[----:B------:R-:W2:Y:S04]  /*fe70*/  LDG.E.STRONG.GPU R12, desc[UR10][R18.64] ;  /* 0x0000000a120c7981 */ /* 0x000ea8000c1ef900 */
[----:B--2---:R-:W-:Y:S04]  /*fe80*/  CCTL.IVALL ;  /* 0x00000000ff00798f */ /* 0x004fe80002000000 */
[----:B------:R0:W-:Y:S01]  /*fe90*/  STL [R1], R12 ;  /* 0x0000000c01007387 */ /* 0x0001e20000100800 */
[----:B------:R-:W-:-:S13]  /*fea0*/  ISETP.NE.AND P0, PT, R12, UR5, PT ;  /* 0x000000050c007c0c */ /* 0x000fda000bf05270 */
[----:B0-----:R-:W-:Y:S05]  /*feb0*/  @P0 BRA `(.L_x_393) ;  /* 0xfffffffc00ec0947 */ /* 0x001fea000383ffff */
.L_x_392:
[----:B------:R-:W-:Y:S05]  /*fec0*/  BSYNC.RECONVERGENT B0 ;  /* 0x0000000000007941 */ /* 0x000fea0003800200 */
.L_x_391:
        /* <DEDUP_REMOVED lines=15> */
.L_x_395:
[----:B------:R-:W-:Y:S02]  /*ffc0*/  ISETP.NE.AND P1, PT, RZ, UR23, PT ;  /* 0x00000017ff007c0c */ /* 0x000fe4000bf25270 */
[----:B------:R-:W-:Y:S02]  /*ffd0*/  MOV R13, UR6 ;  /* 0x00000006000d7c02 */ /* 0x000fe40008000f00 */
[----:B-----5:R-:W-:-:S13]  /*ffe0*/  ISETP.NE.OR P1, PT, R45, RZ, !P1 ;  /* 0x000000ff2d00720c */ /* 0x020fda0004f25670 */
[----:B------:R-:W-:-:S06]  /*fff0*/  @!P1 IMAD.WIDE.U32 R12, R13, 0x8, R14 ;  /* 0x000000080d0c9825 */ /* 0x000fcc00078e000e */
[----:B------:R-:W4:Y:S01]  /*10000*/  @!P1 LDG.E.64 R12, desc[UR10][R12.64] ;  /* 0x0000000a0c0c9981 */ /* 0x000f22000c1e1b00 */
[----:B------:R-:W-:Y:S01]  /*10010*/  UIADD3 UR24, UPT, UPT, UR5, 0x1, URZ ;  /* 0x0000000105187890 */ /* 0x000fe2000fffe0ff */
[----:B-1----:R-:W-:Y:S01]  /*10020*/  MOV R17, UR17 ;  /* 0x0000001100117c02 */ /* 0x002fe20008000f00 */
[----:B------:R-:W-:Y:S01]  /*10030*/  UIADD3 UR25, UPT, UPT, UR5, 0x2, URZ ;  /* 0x0000000205197890 */ /* 0x000fe2000fffe0ff */
[----:B---3--:R-:W0:Y:S01]  /*10040*/  S2R R16, SR_CTAID.X ;  /* 0x0000000000107919 */ /* 0x008e220000002500 */
[----:B------:R-:W-:Y:S01]  /*10050*/  UIADD3 UR26, UPT, UPT, UR5, 0x3, URZ ;  /* 0x00000003051a7890 */ /* 0x000fe2000fffe0ff */
[----:B--2---:R-:W-:Y:S01]  /*10060*/  MOV R19, UR13 ;  /* 0x0000000d00137c02 */ /* 0x004fe20008000f00 */
[----:B------:R-:W-:Y:S01]  /*10070*/  UIADD3 UR27, UPT, UPT, UR5, 0x4, URZ ;  /* 0x00000004051b7890 */ /* 0x000fe2000fffe0ff */
[----:B------:R-:W-:Y:S02]  /*10080*/  MOV R21, UR21 ;  /* 0x0000001500157c02 */ /* 0x000fe40008000f00 */
[C---:B0-----:R-:W-:Y:S01]  /*10090*/  ISETP.NE.AND P0, PT, R16.reuse, UR24, PT ;  /* 0x0000001810007c0c */ /* 0x041fe2000bf05270 */
        /* <DEDUP_REMOVED lines=23> */
[----:B------:R-:W3:Y:S04]  /*10210*/  @!P6 LDG.E.64 R24, desc[UR10][R24.64] ;  /* 0x0000000a1818e981 */ /* 0x000ee8000c1e1b00 */
[----:B------:R-:W3:Y:S01]  /*10220*/  @!P5 LDG.E.64 R26, desc[UR10][R26.64] ;  /* 0x0000000a1a1ad981 */ /* 0x000ee2000c1e1b00 */
[----:B----4-:R-:W-:Y:S01]  /*10230*/  @!P1 FADD.FTZ R11, R11, R13 ;  /* 0x0000000d0b0b9221 */ /* 0x010fe20000010000 */
[----:B------:R-:W-:Y:S01]  /*10240*/  MOV R13, UR22 ;  /* 0x00000016000d7c02 */ /* 0x000fe20008000f00 */
[----:B------:R-:W-:Y:S01]  /*10250*/  @!P1 FADD.FTZ R10, R10, R12 ;  /* 0x0000000c0a0a9221 */ /* 0x000fe20000010000 */
[----:B------:R-:W-:Y:S01]  /*10260*/  ISETP.NE.AND P1, PT, R16, UR24, PT ;  /* 0x0000001810007c0c */ /* 0x000fe2000bf25270 */
[----:B------:R-:W-:-:S03]  /*10270*/  @!P4 IMAD.WIDE.U32 R16, R17, 0x8, R14 ;  /* 0x000000081110c825 */ /* 0x000fc600078e000e */
[----:B------:R-:W-:Y:S01]  /*10280*/  ISETP.NE.OR P1, PT, R45, RZ, !P1 ;  /* 0x000000ff2d00720c */ /* 0x000fe20004f25670 */
[--C-:B------:R-:W-:Y:S02]  /*10290*/  @!P0 IMAD.WIDE.U32 R12, R13, 0x8, R14.reuse ;  /* 0x000000080d0c8825 */ /* 0x100fe400078e000e */
[----:B------:R-:W4:Y:S04]  /*102a0*/  @!P4 LDG.E.64 R16, desc[UR10][R16.64] ;  /* 0x0000000a1010c981 */ /* 0x000f28000c1e1b00 */
[----:B------:R-:W2:Y:S06]  /*102b0*/  @!P0 LDG.E.64 R12, desc[UR10][R12.64] ;  /* 0x0000000a0c0c8981 */ /* 0x000eac000c1e1b00 */
[----:B------:R-:W-:-:S06]  /*102c0*/  @!P1 IMAD.WIDE.U32 R22, R23, 0x8, R14 ;  /* 0x0000000817169825 */ /* 0x000fcc00078e000e */
[----:B------:R-:W3:Y:S01]  /*102d0*/  @!P1 LDG.E.64 R22, desc[UR10][R22.64] ;  /* 0x0000000a16169981 */ /* 0x000ee2000c1e1b00 */
        /* <DEDUP_REMOVED lines=11> */
[----:B--2---:R-:W-:Y:S01]  /*10390*/  @!P0 FADD.FTZ R10, R10, R12 ;  /* 0x0000000c0a0a8221 */ /* 0x004fe20000010000 */
[----:B------:R-:W-:-:S03]  /*103a0*/  @!P0 FADD.FTZ R11, R11, R13 ;  /* 0x0000000d0b0b8221 */ /* 0x000fc60000010000 */
[----:B----4-:R-:W-:Y:S01]  /*103b0*/  @!P4 FADD.FTZ R10, R10, R16 ;  /* 0x000000100a0ac221 */ /* 0x010fe20000010000 */
[----:B------:R-:W-:-:S03]  /*103c0*/  @!P4 FADD.FTZ R11, R11, R17 ;  /* 0x000000110b0bc221 */ /* 0x000fc60000010000 */
[----:B------:R-:W-:Y:S01]  /*103d0*/  @!P3 FADD.FTZ R10, R10, R18 ;  /* 0x000000120a0ab221 */ /* 0x000fe20000010000 */
[----:B------:R-:W-:-:S03]  /*103e0*/  @!P3 FADD.FTZ R11, R11, R19 ;  /* 0x000000130b0bb221 */ /* 0x000fc60000010000 */
[----:B---3--:R-:W-:Y:S01]  /*103f0*/  @!P2 FADD.FTZ R10, R10, R20 ;  /* 0x000000140a0aa221 */ /* 0x008fe20000010000 */
[----:B------:R-:W-:-:S03]  /*10400*/  @!P2 FADD.FTZ R11, R11, R21 ;  /* 0x000000150b0ba221 */ /* 0x000fc60000010000 */
[----:B------:R-:W-:Y:S01]  /*10410*/  @!P1 FADD.FTZ R10, R10, R22 ;  /* 0x000000160a0a9221 */ /* 0x000fe20000010000 */
[----:B------:R-:W-:-:S03]  /*10420*/  @!P1 FADD.FTZ R11, R11, R23 ;  /* 0x000000170b0b9221 */ /* 0x000fc60000010000 */
[----:B------:R-:W-:Y:S01]  /*10430*/  @!P6 FADD.FTZ R10, R10, R24 ;  /* 0x000000180a0ae221 */ /* 0x000fe20000010000 */
[----:B------:R-:W-:-:S03]  /*10440*/  @!P6 FADD.FTZ R11, R11, R25 ;  /* 0x000000190b0be221 */ /* 0x000fc60000010000 */
[----:B------:R-:W-:Y:S01]  /*10450*/  @!P5 FADD.FTZ R10, R10, R26 ;  /* 0x0000001a0a0ad221 */ /* 0x000fe20000010000 */
[----:B------:R-:W-:Y:S01]  /*10460*/  @!P5 FADD.FTZ R11, R11, R27 ;  /* 0x0000001b0b0bd221 */ /* 0x000fe20000010000 */
[----:B------:R-:W-:Y:S06]  /*10470*/  BRA.U UP0, `(.L_x_395) ;  /* 0xfffffff900d07547 */ /* 0x000fec000b83ffff */
[----:B------:R-:W-:-:S05]  /*10480*/  UMOV UR5, UR7 ;  /* 0x0000000700057c82 */ /* 0x000fca0008000000 */
.L_x_394:
[----:B------:R-:W-:-:S09]  /*10490*/  ULOP3.LUT UP0, UR6, UR12, 0x7, URZ, 0xc0, !UPT ;  /* 0x000000070c067892 */ /* 0x000fd2000f80c0ff */
[----:B------:R-:W-:Y:S05]  /*104a0*/  BRA.U !UP0, `(.L_x_390) ;  /* 0x0000000508687547 */ /* 0x000fea000b800000 */
[----:B------:R-:W-:Y:S02]  /*104b0*/  UIADD3 UR6, UPT, UPT, UR6, -0x1, URZ ;  /* 0xffffffff06067890 */ /* 0x000fe4000fffe0ff */
[----:B------:R-:W-:Y:S02]  /*104c0*/  ULOP3.LUT UP0, UR18, UR12, 0x3, URZ, 0xc0, !UPT ;  /* 0x000000030c127892 */ /* 0x000fe4000f80c0ff */
[----:B------:R-:W-:-:S09]  /*104d0*/  UISETP.GE.U32.AND UP1, UPT, UR6, 0x3, UPT ;  /* 0x000000030600788c */ /* 0x000fd2000bf26070 */
[----:B------:R-:W-:Y:S05]  /*104e0*/  BRA.U !UP1, `(.L_x_396) ;  /* 0x0000000109b87547 */ /* 0x000fea000b800000 */
[----:B------:R-:W0:Y:S01]  /*104f0*/  S2R R12, SR_CTAID.X ;  /* 0x00000000000c7919 */ /* 0x000e220000002500 */
        /* <DEDUP_REMOVED lines=13> */
[----:B0-----:R-:W-:-:S04]  /*105d0*/  ISETP.NE.AND P0, PT, R12, UR5, PT ;  /* 0x000000050c007c0c */ /* 0x001fc8000bf05270 */
[----:B------:R-:W-:Y:S01]  /*105e0*/  @!UP2 UIMAD UR6, UR6, UR9, UR14 ;  /* 0x000000090606a2a4 */ /* 0x000fe2000f8e020e */
[----:B------:R-:W-:Y:S01]  /*105f0*/  ISETP.NE.OR P0, PT, R45, RZ, !P0 ;  /* 0x000000ff2d00720c */ /* 0x000fe20004705670 */
[----:B------:R-:W-:-:S04]  /*10600*/  VOTEU.ALL UP2, P3 ;  /* 0x0000000000ff7886 */ /* 0x000fc80001840000 */
[----:B-1----:R-:W-:Y:S01]  /*10610*/  MOV R17, UR6 ;  /* 0x0000000600117c02 */ /* 0x002fe20008000f00 */
[----:B------:R-:W-:-:S04]  /*10620*/  @!UP2 UIMAD UR6, UR13, UR9, UR14 ;  /* 0x000000090d06a2a4 */ /* 0x000fc8000f8e020e */
[----:B---3--:R-:W-:-:S03]  /*10630*/  @!P1 IMAD.WIDE.U32 R16, R17, 0x8, R14 ;  /* 0x0000000811109825 */ /* 0x008fc600078e000e */
[----:B------:R-:W-:Y:S01]  /*10640*/  VOTEU.ALL UP1, P0 ;  /* 0x0000000000ff7886 */ /* 0x000fe20000020000 */
[----:B------:R-:W-:Y:S02]  /*10650*/  MOV R21, UR6 ;  /* 0x0000000600157c02 */ /* 0x000fe40008000f00 */
[----:B------:R-:W3:Y:S02]  /*10660*/  @!P1 LDG.E.64 R16, desc[UR10][R16.64] ;  /* 0x0000000a10109981 */ /* 0x000ee4000c1e1b00 */
[----:B------:R-:W-:Y:S01]  /*10670*/  @!UP1 UIMAD UR17, UR5, UR9, UR14 ;  /* 0x00000009051192a4 */ /* 0x000fe2000f8e020e */
[----:B------:R-:W-:-:S05]  /*10680*/  VOTEU.ALL UP1, P2 ;  /* 0x0000000000ff7886 */ /* 0x000fca0001020000 */
[----:B------:R-:W-:Y:S01]  /*10690*/  MOV R13, UR17 ;  /* 0x00000011000d7c02 */ /* 0x000fe20008000f00 */
[----:B------:R-:W-:-:S04]  /*106a0*/  @!UP1 UIMAD UR7, UR7, UR9, UR14 ;  /* 0x00000009070792a4 */ /* 0x000fc8000f8e020e */
[----:B------:R-:W-:Y:S02]  /*106b0*/  @!P0 IMAD.WIDE.U32 R12, R13, 0x8, R14 ;  /* 0x000000080d0c8825 */ /* 0x000fe400078e000e */
[----:B--2---:R-:W-:-:S04]  /*106c0*/  MOV R19, UR7 ;  /* 0x0000000700137c02 */ /* 0x004fc80008000f00 */
[----:B------:R-:W2:Y:S01]  /*106d0*/  @!P0 LDG.E.64 R12, desc[UR10][R12.64] ;  /* 0x0000000a0c0c8981 */ /* 0x000ea2000c1e1b00 */
[----:B------:R-:W-:-:S04]  /*106e0*/  @!P2 IMAD.WIDE.U32 R18, R19, 0x8, R14 ;  /* 0x000000081312a825 */ /* 0x000fc800078e000e */
[----:B------:R-:W-:Y:S02]  /*106f0*/  @!P3 IMAD.WIDE.U32 R20, R21, 0x8, R14 ;  /* 0x000000081514b825 */ /* 0x000fe400078e000e */
[----:B------:R-:W4:Y:S04]  /*10700*/  @!P2 LDG.E.64 R18, desc[UR10][R18.64] ;  /* 0x0000000a1212a981 */ /* 0x000f28000c1e1b00 */
[----:B------:R-:W4:Y:S01]  /*10710*/  @!P3 LDG.E.64 R20, desc[UR10][R20.64] ;  /* 0x0000000a1414b981 */ /* 0x000f22000c1e1b00 */
[----:B------:R-:W-:-:S04]  /*10720*/  MOV R22, UR5 ;  /* 0x0000000500167c02 */ /* 0x000fc80008000f00 */
[----:B------:R-:W-:-:S04]  /*10730*/  IADD3 R22, PT, PT, R22, 0x4, RZ ;  /* 0x0000000416167810 */ /* 0x000fc80007ffe0ff */
[----:B------:R-:W-:Y:S01]  /*10740*/  R2UR UR5, R22 ;  /* 0x00000000160572ca */ /* 0x000fe200000e0000 */
[----:B--2---:R-:W-:Y:S01]  /*10750*/  @!P0 FADD.FTZ R10, R10, R12 ;  /* 0x0000000c0a0a8221 */ /* 0x004fe20000010000 */
[----:B------:R-:W-:-:S03]  /*10760*/  @!P0 FADD.FTZ R11, R11, R13 ;  /* 0x0000000d0b0b8221 */ /* 0x000fc60000010000 */
[----:B---3--:R-:W-:Y:S01]  /*10770*/  @!P1 FADD.FTZ R10, R10, R16 ;  /* 0x000000100a0a9221 */ /* 0x008fe20000010000 */
[----:B------:R-:W-:-:S03]  /*10780*/  @!P1 FADD.FTZ R11, R11, R17 ;  /* 0x000000110b0b9221 */ /* 0x000fc60000010000 */
[----:B----4-:R-:W-:Y:S01]  /*10790*/  @!P2 FADD.FTZ R10, R10, R18 ;  /* 0x000000120a0aa221 */ /* 0x010fe20000010000 */
[----:B------:R-:W-:-:S03]  /*107a0*/  @!P2 FADD.FTZ R11, R11, R19 ;  /* 0x000000130b0ba221 */ /* 0x000fc60000010000 */
[----:B------:R-:W-:Y:S01]  /*107b0*/  @!P3 FADD.FTZ R10, R10, R20 ;  /* 0x000000140a0ab221 */ /* 0x000fe20000010000 */
[----:B------:R-:W-:-:S07]  /*107c0*/  @!P3 FADD.FTZ R11, R11, R21 ;  /* 0x000000150b0bb221 */ /* 0x000fce0000010000 */
.L_x_396:
[----:B------:R-:W-:Y:S05]  /*107d0*/  BRA.U !UP0, `(.L_x_390) ;  /* 0x00000001089c7547 */ /* 0x000fea000b800000 */
[----:B--2---:R-:W0:Y:S01]  /*107e0*/  S2R R19, SR_CTAID.X ;  /* 0x0000000000137919 */ /* 0x004e220000002500 */
[----:B------:R-:W-:Y:S02]  /*107f0*/  UISETP.NE.AND UP0, UPT, UR18, 0x1, UPT ;  /* 0x000000011200788c */ /* 0x000fe4000bf05270 */
[----:B------:R-:W-:-:S07]  /*10800*/  ULOP3.LUT UR6, UR12, 0x1, URZ, 0xc0, !UPT ;  /* 0x000000010c067892 */ /* 0x000fce000f8ec0ff */
[----:B------:R-:W-:Y:S05]  /*10810*/  BRA.U !UP0, `(.L_x_397) ;  /* 0x0000000108587547 */ /* 0x000fea000b800000 */
[----:B------:R-:W2:Y:S01]  /*10820*/  S2R R13, SR_CTAID.X ;  /* 0x00000000000d7919 */ /* 0x000ea20000002500 */
[----:B------:R-:W-:Y:S01]  /*10830*/  MOV R18, UR5 ;  /* 0x0000000500127c02 */ /* 0x000fe20008000f00 */
[----:B------:R-:W4:Y:S01]  /*10840*/  S2R R12, SR_CTAID.Y ;  /* 0x00000000000c7919 */ /* 0x000f220000002600 */
[----:B--2---:R-:W-:Y:S02]  /*10850*/  ISETP.NE.AND P0, PT, R13, UR5, PT ;  /* 0x000000050d007c0c */ /* 0x004fe4000bf05270 */
[----:B------:R-:W-:Y:S02]  /*10860*/  IADD3 R13, PT, PT, R18, 0x1, RZ ;  /* 0x00000001120d7810 */ /* 0x000fe40007ffe0ff */
[----:B-----5:R-:W-:Y:S02]  /*10870*/  ISETP.NE.OR P1, PT, R45, RZ, !P0 ;  /* 0x000000ff2d00720c */ /* 0x020fe40004725670 */
[----:B------:R-:W-:-:S04]  /*10880*/  ISETP.NE.AND P0, PT, R13, UR29, PT ;  /* 0x0000001d0d007c0c */ /* 0x000fc8000bf05270 */
[----:B------:R-:W-:-:S07]  /*10890*/  ISETP.NE.OR P0, PT, R45, RZ, !P0 ;  /* 0x000000ff2d00720c */ /* 0x000fce0004705670 */
[----:B------:R-:W-:-:S05]  /*108a0*/  VOTEU.ALL UP0, P1 ;  /* 0x0000000000ff7886 */ /* 0x000fca0000800000 */
[----:B------:R-:W-:Y:S02]  /*108b0*/  @!UP0 UIMAD UR5, UR5, UR9, UR14 ;  /* 0x00000009050582a4 */ /* 0x000fe4000f8e020e */
[----:B----4-:R-:W-:-:S04]  /*108c0*/  @!P0 IMAD R13, R13, UR9, R12 ;  /* 0x000000090d0d8c24 */ /* 0x010fc8000f8e020c */
[----:B------:R-:W-:Y:S01]  /*108d0*/  @!P0 IMAD.WIDE.U32 R12, R13, 0x8, R14 ;  /* 0x000000080d0c8825 */ /* 0x000fe200078e000e */
[----:B-1----:R-:W-:-:S05]  /*108e0*/  MOV R17, UR5 ;  /* 0x0000000500117c02 */ /* 0x002fca0008000f00 */
[----:B---3--:R-:W-:Y:S01]  /*108f0*/  @!P1 IMAD.WIDE.U32 R16, R17, 0x8, R14 ;  /* 0x0000000811109825 */ /* 0x008fe200078e000e */
[----:B------:R-:W2:Y:S05]  /*10900*/  @!P0 LDG.E.64 R12, desc[UR10][R12.64] ;  /* 0x0000000a0c0c8981 */ /* 0x000eaa000c1e1b00 */
[----:B------:R-:W3:Y:S01]  /*10910*/  @!P1 LDG.E.64 R16, desc[UR10][R16.64] ;  /* 0x0000000a10109981 */ /* 0x000ee2000c1e1b00 */
[----:B------:R-:W-:-:S04]  /*10920*/  IADD3 R18, PT, PT, R18, 0x2, RZ ;  /* 0x0000000212127810 */ /* 0x000fc80007ffe0ff */
[----:B------:R-:W-:Y:S01]  /*10930*/  R2UR UR5, R18 ;  /* 0x00000000120572ca */ /* 0x000fe200000e0000 */
[----:B---3--:R-:W-:Y:S01]  /*10940*/  @!P1 FADD.FTZ R10, R10, R16 ;  /* 0x000000100a0a9221 */ /* 0x008fe20000010000 */
[----:B------:R-:W-:-:S03]  /*10950*/  @!P1 FADD.FTZ R11, R11, R17 ;  /* 0x000000110b0b9221 */ /* 0x000fc60000010000 */
[----:B--2---:R-:W-:Y:S01]  /*10960*/  @!P0 FADD.FTZ R10, R10, R12 ;  /* 0x0000000c0a0a8221 */ /* 0x004fe20000010000 */
[----:B------:R-:W-:-:S09]  /*10970*/  @!P0 FADD.FTZ R11, R11, R13 ;  /* 0x0000000d0b0b8221 */ /* 0x000fd20000010000 */
.L_x_397:
[----:B0-----:R-:W-:Y:S01]  /*10980*/  ISETP.NE.AND P0, PT, R19, UR5, PT ;  /* 0x0000000513007c0c */ /* 0x001fe2000bf05270 */
[----:B------:R-:W-:Y:S01]  /*10990*/  BSSY.RECONVERGENT B0, `(.L_x_390) ;  /* 0x000000b000007945 */ /* 0x000fe20003800200 */
[----:B------:R-:W-:Y:S02]  /*109a0*/  MOV R12, UR6 ;  /* 0x00000006000c7c02 */ /* 0x000fe40008000f00 */
[----:B-----5:R-:W-:-:S04]  /*109b0*/  ISETP.NE.OR P0, PT, R45, RZ, !P0 ;  /* 0x000000ff2d00720c */ /* 0x020fc80004705670 */
[----:B------:R-:W-:-:S13]  /*109c0*/  ISETP.NE.U32.OR P0, PT, R12, 0x1, P0 ;  /* 0x000000010c00780c */ /* 0x000fda0000705470 */
[----:B------:R-:W-:Y:S05]  /*109d0*/  @P0 BRA `(.L_x_398) ;  /* 0x0000000000180947 */ /* 0x000fea0003800000 */
[----:B------:R-:W-:-:S06]  /*109e0*/  UIMAD UR6, UR9, UR5, UR14 ;  /* 0x00000005090672a4 */ /* 0x000fcc000f8e020e */
[----:B------:R-:W-:-:S05]  /*109f0*/  MOV R13, UR6 ;  /* 0x00000006000d7c02 */ /* 0x000fca0008000f00 */
[----:B------:R-:W-:-:S06]  /*10a00*/  IMAD.WIDE.U32 R14, R13, 0x8, R14 ;  /* 0x000000080d0e7825 */ /* 0x000fcc00078e000e */
[----:B------:R-:W3:Y:S02]  /*10a10*/  LDG.E.64 R14, desc[UR10][R14.64] ;  /* 0x0000000a0e0e7981 */ /* 0x000ee4000c1e1b00 */
[----:B---3--:R-:W-:Y:S01]  /*10a20*/  FADD.FTZ R10, R10, R14 ;  /* 0x0000000e0a0a7221 */ /* 0x008fe20000010000 */
[----:B------:R-:W-:-:S07]  /*10a30*/  FADD.FTZ R11, R11, R15 ;  /* 0x0000000f0b0b7221 */ /* 0x000fce0000010000 */
.L_x_398:
[----:B------:R-:W-:Y:S05]  /*10a40*/  BSYNC.RECONVERGENT B0 ;  /* 0x0000000000007941 */ /* 0x000fea0003800200 */
.L_x_390:
[----:B------:R-:W0:Y:S01]  /*10a50*/  S2UR UR6, SR_CgaCtaId ;  /* 0x00000000000679c3 */ /* 0x000e220000008800 */
[----:B-----5:R-:W-:Y:S01]  /*10a60*/  ISETP.NE.AND P0, PT, R45, RZ, PT ;  /* 0x000000ff2d00720c */ /* 0x020fe20003f05270 */
[----:B------:R-:W-:Y:S01]  /*10a70*/  UMOV UR5, 0x400 ;  /* 0x0000040000057882 */ /* 0x000fe20000000000 */
[----:B------:R-:W2:Y:S01]  /*10a80*/  LDCU.U8 UR12, c[0x0][0x414] ;  /* 0x00008280ff0c77ac */ /* 0x000ea20008000000 */
[----:B-1--4-:R-:W-:Y:S01]  /*10a90*/  HFMA2 R17, -RZ, RZ, 0, 0 ;  /* 0x00000000ff117431 */ /* 0x012fe200000001ff */
[----:B------:R-:W1:Y:S01]  /*10aa0*/  LDCU.64 UR20, c[0x0][0x3f8] ;  /* 0x00007f00ff1477ac */ /* 0x000e620008000a00 */
[----:B------:R-:W4:Y:S01]  /*10ab0*/  LDCU.64 UR18, c[0x0][0x400] ;  /* 0x00008000ff1277ac */ /* 0x000f220008000a00 */
[----:B--2---:R-:W-:Y:S02]  /*10ac0*/  UISETP.NE.AND UP0, UPT, UR12, URZ, UPT ;  /* 0x000000ff0c00728c */ /* 0x004fe4000bf05270 */
[----:B0-----:R-:W-:Y:S01]  /*10ad0*/  ULEA UR5, UR6, UR5, 0x18 ;  /* 0x0000000506057291 */ /* 0x001fe2000f8ec0ff */
[----:B------:R-:W0:Y:S03]  /*10ae0*/  LDCU.64 UR6, c[0x0][0x380] ;  /* 0x00007000ff0677ac */ /* 0x000e260008000a00 */
[----:B------:R-:W-:-:S05]  /*10af0*/  PLOP3.LUT P1, PT, PT, PT, UP0, 0x80, 0x8 ;  /* 0x000000000008781c */ /* 0x000fca0003f2f008 */
[----:B------:R-:W-:Y:S01]  /*10b00*/  @!P0 STS.64 [UR5+0xc0], R10 ;  /* 0x0000c00aff008988 */ /* 0x000fe20008000a05 */
[----:B------:R-:W-:Y:S06]  /*10b10*/  BAR.SYNC.DEFER_BLOCKING 0x0 ;  /* 0x0000000000007b1d */ /* 0x000fec0000010000 */
[----:B------:R-:W2:Y:S01]  /*10b20*/  LDS.64 R14, [UR5+0xc0] ;  /* 0x0000c005ff0e7984 */ /* 0x000ea20008000a00 */
[----:B------:R-:W2:Y:S02]  /*10b30*/  LDCU UR5, c[0x0][0x42c] ;  /* 0x00008580ff0577ac */ /* 0x000ea40008000800 */
[----:B--2---:R-:W-:Y:S01]  /*10b40*/  FMUL.FTZ R14, R14, UR5 ;  /* 0x000000050e0e7c20 */ /* 0x004fe20008410000 */
[----:B01--4-:R-:W-:-:S07]  /*10b50*/  FMUL.FTZ R15, R15, UR5 ;  /* 0x000000050f0f7c20 */ /* 0x013fce0008410000 */
.L_x_404:
[----:B------:R-:W-:-:S05]  /*10b60*/  LEA R20, R17, UR15, 0x2 ;  /* 0x0000000f11147c11 */ /* 0x000fca000f8e10ff */
[----:B0-----:R-:W2:Y:S04]  /*10b70*/  LDL.64 R12, [R20+0x10] ;  /* 0x00001000140c7983 */ /* 0x001ea80000100a00 */
[----:B---3--:R-:W3:Y:S01]  /*10b80*/  LDL.64 R10, [R20+0x90] ;  /* 0x00009000140a7983 */ /* 0x008ee20000100a00 */
[----:B------:R-:W-:Y:S01]  /*10b90*/  BSSY.RECONVERGENT B0, `(.L_x_399) ;  /* 0x0000036000007945 */ /* 0x000fe20003800200 */
[C---:B--2---:R-:W-:Y:S02]  /*10ba0*/  SHF.L.U32 R16, R12.reuse, 0x10, RZ ;  /* 0x000000100c107819 */ /* 0x044fe400000006ff */
[----:B------:R-:W-:-:S03]  /*10bb0*/  PRMT R12, R12, 0x7632, R12 ;  /* 0x000076320c0c7816 */ /* 0x000fc6000000000c */
[----:B------:R-:W-:Y:S01]  /*10bc0*/  FADD.FTZ R16, R16, -UR28 ;  /* 0x8000001c10107e21 */ /* 0x000fe20008010000 */
[----:B------:R-:W-:-:S03]  /*10bd0*/  SHF.L.U32 R12, R12, 0x10, RZ ;  /* 0x000000100c0c7819 */ /* 0x000fc600000006ff */
[----:B------:R-:W-:Y:S02]  /*10be0*/  FMUL.FTZ R26, R16, UR16 ;  /* 0x00000010101a7c20 */ /* 0x000fe40008410000 */
[----:B------:R-:W-:Y:S02]  /*10bf0*/  FADD.FTZ R12, R12, -UR28 ;  /* 0x8000001c0c0c7e21 */ /* 0x000fe40008010000 */
[----:B------:R-:W-:Y:S02]  /*10c00*/  @P1 FFMA.FTZ R16, R3, R26, R0 ;  /* 0x0000001a03101223 */ /* 0x000fe40000010000 */
[----:B------:R-:W-:Y:S01]  /*10c10*/  FMUL.FTZ R27, R12, UR16 ;  /* 0x000000100c1b7c20 */ /* 0x000fe20008410000 */
[----:B---3--:R-:W-:Y:S01]  /*10c20*/  SHF.L.U32 R12, R10, 0x10, RZ ;  /* 0x000000100a0c7819 */ /* 0x008fe200000006ff */
[----:B------:R-:W-:Y:S01]  /*10c30*/  @P1 FMUL.FTZ R19, R16, -1.4426950216293334961 ;  /* 0xbfb8aa3b10131820 */ /* 0x000fe20000410000 */
[----:B------:R-:W-:Y:S01]  /*10c40*/  PRMT R10, R10, 0x7632, R10 ;  /* 0x000076320a0a7816 */ /* 0x000fe2000000000a */
[----:B------:R-:W-:-:S04]  /*10c50*/  @P1 FFMA.FTZ R18, R5, R27, R2 ;  /* 0x0000001b05121223 */ /* 0x000fc80000010002 */
[----:B------:R-:W0:Y:S01]  /*10c60*/  @P1 MUFU.EX2 R19, R19 ;  /* 0x0000001300131308 */ /* 0x000e220000000800 */
[----:B------:R-:W-:-:S06]  /*10c70*/  @P1 FMUL.FTZ R22, R18, -1.4426950216293334961 ;  /* 0xbfb8aa3b12161820 */ /* 0x000fcc0000410000 */
[----:B------:R-:W1:Y:S01]  /*10c80*/  @P1 MUFU.EX2 R22, R22 ;  /* 0x0000001600161308 */ /* 0x000e620000000800 */
[----:B0-----:R-:W-:-:S04]  /*10c90*/  @P1 FADD.FTZ R20, R19, 1 ;  /* 0x3f80000013141421 */ /* 0x001fc80000010000 */
[----:B------:R0:W2:Y:S01]  /*10ca0*/  @P1 MUFU.RCP R21, R20 ;  /* 0x0000001400151308 */ /* 0x0000a20000001000 */
[----:B-1----:R-:W-:-:S07]  /*10cb0*/  @P1 FADD.FTZ R23, R22, 1 ;  /* 0x3f80000016171421 */ /* 0x002fce0000010000 */
[----:B------:R-:W1:Y:S01]  /*10cc0*/  @P1 MUFU.RCP R23, R23 ;  /* 0x0000001700171308 */ /* 0x000e620000001000 */
[----:B0-----:R-:W-:Y:S01]  /*10cd0*/  SHF.L.U32 R20, R13, 0x10, RZ ;  /* 0x000000100d147819 */ /* 0x001fe200000006ff */
[----:B--2---:R-:W-:Y:S01]  /*10ce0*/  @P1 FADD.FTZ R25, -R21, 1 ;  /* 0x3f80000015191421 */ /* 0x004fe20000010100 */
[----:B------:R-:W-:-:S03]  /*10cf0*/  @P1 FMUL.FTZ R21, R12, R21 ;  /* 0x000000150c151220 */ /* 0x000fc60000410000 */
[----:B------:R-:W-:Y:S01]  /*10d00*/  @P1 FFMA.FTZ R24, R16, R25, 1 ;  /* 0x3f80000010181423 */ /* 0x000fe20000010019 */
[----:B------:R-:W-:Y:S02]  /*10d10*/  LEA R25, R17, R4, 0x4 ;  /* 0x0000000411197211 */ /* 0x000fe400078e20ff */
[----:B------:R-:W-:Y:S01]  /*10d20*/  SHF.L.U32 R16, R10, 0x10, RZ ;  /* 0x000000100a107819 */ /* 0x000fe200000006ff */
[----:B------:R-:W-:Y:S01]  /*10d30*/  @P1 FMUL.FTZ R12, R21, R24 ;  /* 0x00000018150c1220 */ /* 0x000fe20000410000 */
[----:B------:R-:W-:Y:S01]  /*10d40*/  ISETP.GE.U32.AND P0, PT, R25, UR18, PT ;  /* 0x0000001219007c0c */ /* 0x000fe2000bf06070 */
[----:B-1----:R-:W-:Y:S01]  /*10d50*/  @P1 FADD.FTZ R19, -R23, 1 ;  /* 0x3f80000017131421 */ /* 0x002fe20000010100 */
[----:B------:R-:W-:Y:S01]  /*10d60*/  SHF.R.S32.HI R24, RZ, 0x1f, R25 ;  /* 0x0000001fff187819 */ /* 0x000fe20000011419 */
[----:B------:R-:W-:Y:S01]  /*10d70*/  @P1 FMUL.FTZ R23, R16, R23 ;  /* 0x0000001710171220 */ /* 0x000fe20000410000 */
[----:B------:R-:W-:Y:S01]  /*10d80*/  FFMA.FTZ R10, R14, R26, R15 ;  /* 0x0000001a0e0a7223 */ /* 0x000fe2000001000f */
[----:B------:R-:W-:Y:S01]  /*10d90*/  @P1 FFMA.FTZ R18, R18, R19, 1 ;  /* 0x3f80000012121423 */ /* 0x000fe20000010013 */
[----:B------:R-:W-:-:S02]  /*10da0*/  ISETP.GE.AND.EX P0, PT, R24, UR19, PT, P0 ;  /* 0x0000001318007c0c */ /* 0x000fc4000bf06300 */
[----:B------:R-:W-:Y:S01]  /*10db0*/  PRMT R19, R13, 0x7632, R19 ;  /* 0x000076320d137816 */ /* 0x000fe20000000013 */
[----:B------:R-:W-:Y:S01]  /*10dc0*/  @P1 FMUL.FTZ R16, R23, R18 ;  /* 0x0000001217101220 */ /* 0x000fe20000410000 */
[----:B------:R-:W-:Y:S01]  /*10dd0*/  FFMA.FTZ R18, R3, R12, -R10 ;  /* 0x0000000c03127223 */ /* 0x000fe2000001080a */
[----:B------:R-:W-:Y:S01]  /*10de0*/  FFMA.FTZ R12, R14, R27, R15 ;  /* 0x0000001b0e0c7223 */ /* 0x000fe2000001000f */
[----:B------:R-:W-:Y:S02]  /*10df0*/  IADD3 R10, PT, PT, R25, 0x10, RZ ;  /* 0x00000010190a7810 */ /* 0x000fe40007ffe0ff */
[----:B------:R-:W-:Y:S01]  /*10e00*/  SHF.L.U32 R21, R19, 0x10, RZ ;  /* 0x0000001013157819 */ /* 0x000fe200000006ff */
[----:B------:R-:W-:-:S04]  /*10e10*/  FFMA.FTZ R22, R5, R16, -R12 ;  /* 0x0000001005167223 */ /* 0x000fc8000001080c */
        /* <DEDUP_REMOVED lines=13> */
.L_x_400:
[----:B------:R-:W-:Y:S05]  /*10ef0*/  BSYNC.RECONVERGENT B0 ;  /* 0x0000000000007941 */ /* 0x000fea0003800200 */
.L_x_399:
[----:B------:R-:W-:Y:S01]  /*10f00*/  ISETP.NE.AND P1, PT, RZ, UR12, PT ;  /* 0x0000000cff007c0c */ /* 0x000fe2000bf25270 */
[----:B------:R-:W-:Y:S01]  /*10f10*/  FADD.FTZ R20, R20, -UR28 ;  /* 0x8000001c14147e21 */ /* 0x000fe20008010000 */
[----:B------:R-:W-:Y:S01]  /*10f20*/  FADD.FTZ R21, R21, -UR28 ;  /* 0x8000001c15157e21 */ /* 0x000fe20008010000 */
[----:B------:R-:W-:Y:S02]  /*10f30*/  ISETP.GE.U32.AND P0, PT, R10, UR18, PT ;  /* 0x000000120a007c0c */ /* 0x000fe4000bf06070 */
[----:B------:R-:W-:Y:S01]  /*10f40*/  SHF.R.S32.HI R12, RZ, 0x1f, R10 ;  /* 0x0000001fff0c7819 */ /* 0x000fe2000001140a */
[----:B------:R-:W-:Y:S01]  /*10f50*/  FMUL.FTZ R20, R20, UR16 ;  /* 0x0000001014147c20 */ /* 0x000fe20008410000 */
[----:B------:R-:W-:Y:S01]  /*10f60*/  FMUL.FTZ R22, R21, UR16 ;  /* 0x0000001015167c20 */ /* 0x000fe20008410000 */
[C---:B0-----:R-:W-:Y:S02]  /*10f70*/  PRMT R13, R11.reuse, 0x7632, R13 ;  /* 0x000076320b0d7816 */ /* 0x041fe4000000000d */
        /* <DEDUP_REMOVED lines=24> */
.L_x_401:
        /* <DEDUP_REMOVED lines=16> */
.L_x_403:
[----:B------:R-:W-:Y:S05]  /*11200*/  BSYNC.RECONVERGENT B0 ;  /* 0x0000000000007941 */ /* 0x000fea0003800200 */
.L_x_402:
        /* <DEDUP_REMOVED lines=10> */
.L_x_379:
        /* <DEDUP_REMOVED lines=16> */
.L_x_407:
[----:B------:R-:W-:Y:S05]  /*113b0*/  BSYNC.RECONVERGENT B0 ;  /* 0x0000000000007941 */ /* 0x000fea0003800200 */
.L_x_406:
        /* <DEDUP_REMOVED lines=11> */
.L_x_409:
[----:B------:R-:W2:Y:S04]  /*11470*/  LDG.E.STRONG.GPU R5, desc[UR10][R2.64] ;  /* 0x0000000a02057981 */ /* 0x000ea8000c1ef900 */
[----:B--2---:R-:W-:Y:S01]  /*11480*/  CCTL.IVALL ;  /* 0x00000000ff00798f */ /* 0x004fe20002000000 */
[----:B------:R-:W-:Y:S05]  /*11490*/  YIELD ;  /* 0x0000000000007946 */ /* 0x000fea0003800000 */
[----:B------:R-:W-:-:S13]  /*114a0*/  ISETP.NE.AND P0, PT, R5, R0, PT ;  /* 0x000000000500720c */ /* 0x000fda0003f05270 */
[----:B------:R-:W-:Y:S05]  /*114b0*/  @P0 BRA `(.L_x_409) ;  /* 0xfffffffc00ec0947 */ /* 0x000fea000383ffff */
.L_x_408:
        /* <DEDUP_REMOVED lines=75> */
.L_x_412:
[-C--:B0-----:R-:W-:Y:S01]  /*11970*/  LEA R10, P3, R8, R18.reuse, 0x2 ;  /* 0x00000012080a7211 */ /* 0x081fe200078610ff */
[----:B------:R-:W2:Y:S01]  /*11980*/  LDG.E R16, desc[UR10][R18.64] ;  /* 0x0000000a12107981 */ /* 0x000ea2000c1e1900 */
[----:B------:R-:W-:Y:S02]  /*11990*/  LEA R14, P1, R0, R18, 0x2 ;  /* 0x00000012000e7211 */ /* 0x000fe400078210ff */
[----:B------:R-:W-:Y:S02]  /*119a0*/  IADD3 R12, P2, PT, R18, R4, RZ ;  /* 0x00000004120c7210 */ /* 0x000fe40007f5e0ff */
[C---:B------:R-:W-:Y:S02]  /*119b0*/  IADD3.X R11, PT, PT, R19.reuse, R28, RZ, P3, !PT ;  /* 0x0000001c130b7210 */ /* 0x040fe40001ffe4ff */
[C---:B------:R-:W-:Y:S02]  /*119c0*/  IADD3.X R15, PT, PT, R19.reuse, R32, RZ, P1, !PT ;  /* 0x00000020130f7210 */ /* 0x040fe40000ffe4ff */
[----:B------:R-:W-:-:S02]  /*119d0*/  IADD3.X R13, PT, PT, R19, R30, RZ, P2, !PT ;  /* 0x0000001e130d7210 */ /* 0x000fc400017fe4ff */
[----:B------:R0:W3:Y:S04]  /*119e0*/  LDG.E R11, desc[UR10][R10.64] ;  /* 0x0000000a0a0b7981 */ /* 0x0000e8000c1e1900 */
[----:B------:R1:W3:Y:S04]  /*119f0*/  LDG.E R12, desc[UR10][R12.64] ;  /* 0x0000000a0c0c7981 */ /* 0x0002e8000c1e1900 */
[----:B------:R-:W2:Y:S01]  /*11a00*/  LDG.E R15, desc[UR10][R14.64] ;  /* 0x0000000a0e0f7981 */ /* 0x000ea2000c1e1900 */
[----:B0-----:R-:W-:Y:S02]  /*11a10*/  MOV R10, R24 ;  /* 0x00000018000a7202 */ /* 0x001fe40000000f00 */
[----:B------:R-:W-:-:S02]  /*11a20*/  IADD3 R20, P1, PT, R20, 0x1, RZ ;  /* 0x0000000114147810 */ /* 0x000fc40007f3e0ff */
[----:B-1----:R-:W-:Y:S02]  /*11a30*/  MOV R13, R27 ;  /* 0x0000001b000d7202 */ /* 0x002fe40000000f00 */
[----:B------:R-:W-:Y:S02]  /*11a40*/  IADD3.X R22, PT, PT, RZ, R22, RZ, P1, !PT ;  /* 0x00000016ff167210 */ /* 0x000fe40000ffe4ff */
[----:B------:R-:W-:-:S04]  /*11a50*/  ISETP.NE.U32.AND P1, PT, R20, RZ, PT ;  /* 0x000000ff1400720c */ /* 0x000fc80003f25070 */
[----:B------:R-:W-:Y:S02]  /*11a60*/  ISETP.NE.AND.EX P1, PT, R22, RZ, PT, P1 ;  /* 0x000000ff1600720c */ /* 0x000fe40003f25310 */
[----:B------:R-:W-:Y:S02]  /*11a70*/  IADD3 R18, P2, PT, R18, 0xa00, RZ ;  /* 0x00000a0012127810 */ /* 0x000fe40007f5e0ff */
[----:B------:R-:W-:Y:S02]  /*11a80*/  IADD3 R24, P4, PT, R24, 0xa00, RZ ;  /* 0x00000a0018187810 */ /* 0x000fe40007f9e0ff */
[----:B------:R-:W-:Y:S02]  /*11a90*/  IADD3.X R19, PT, PT, RZ, R19, RZ, P2, !PT ;  /* 0x00000013ff137210 */ /* 0x000fe400017fe4ff */
[----:B---3--:R-:W-:Y:S02]  /*11aa0*/  F2FP.BF16.F32.PACK_AB R23, R11, R12 ;  /* 0x0000000c0b17723e */ /* 0x008fe400000010ff */
[----:B------:R-:W-:-:S02]  /*11ab0*/  MOV R11, R25 ;  /* 0x00000019000b7202 */ /* 0x000fc40000000f00 */
[----:B--2---:R-:W-:Y:S02]  /*11ac0*/  F2FP.BF16.F32.PACK_AB R21, R15, R16 ;  /* 0x000000100f15723e */ /* 0x004fe400000010ff */
[----:B------:R-:W-:-:S03]  /*11ad0*/  MOV R12, R26 ;  /* 0x0000001a000c7202 */ /* 0x000fc60000000f00 */
[----:B------:R0:W-:Y:S04]  /*11ae0*/  STG.E desc[UR10][R10.64], R21 ;  /* 0x000000150a007986 */ /* 0x0001e8000c10190a */
[----:B------:R0:W-:Y:S01]  /*11af0*/  STG.E desc[UR10][R12.64], R23 ;  /* 0x000000170c007986 */ /* 0x0001e2000c10190a */
[----:B------:R-:W-:Y:S02]  /*11b00*/  IADD3 R26, P3, PT, R26, 0xa00, RZ ;  /* 0x00000a001a1a7810 */ /* 0x000fe40007f7e0ff */
[----:B------:R-:W-:Y:S02]  /*11b10*/  IADD3.X R25, PT, PT, RZ, R25, RZ, P4, !PT ;  /* 0x00000019ff197210 */ /* 0x000fe400027fe4ff */
[----:B------:R-:W-:Y:S01]  /*11b20*/  IADD3.X R27, PT, PT, RZ, R27, RZ, P3, !PT ;  /* 0x0000001bff1b7210 */ /* 0x000fe20001ffe4ff */
[----:B------:R-:W-:Y:S08]  /*11b30*/  @P1 BRA `(.L_x_412) ;  /* 0xfffffffc008c1947 */ /* 0x000ff0000383ffff */
.L_x_411:
[----:B------:R-:W-:Y:S05]  /*11b40*/  BSYNC.RECONVERGENT B0 ;  /* 0x0000000000007941 */ /* 0x000fea0003800200 */
.L_x_410:
[----:B------:R-:W-:Y:S05]  /*11b50*/  @!P0 EXIT ;  /* 0x000000000000894d */ /* 0x000fea0003800000 */
[C---:B------:R-:W-:Y:S01]  /*11b60*/  SHF.L.U64.HI R4, R6.reuse, 0x2, R7 ;  /* 0x0000000206047819 */ /* 0x040fe20000010207 */
[----:B------:R-:W1:Y:S01]  /*11b70*/  LDCU.64 UR4, c[0x0][0x3d8] ;  /* 0x00007b00ff0477ac */ /* 0x000e620008000a00 */
[----:B------:R-:W-:Y:S02]  /*11b80*/  SHF.L.U32 R5, R6, 0x2, RZ ;  /* 0x0000000206057819 */ /* 0x000fe400000006ff */
[C---:B------:R-:W-:Y:S01]  /*11b90*/  SHF.L.U64.HI R6, R8.reuse, 0x2, R17 ;  /* 0x0000000208067819 */ /* 0x040fe20000010211 */
[----:B------:R-:W2:Y:S01]  /*11ba0*/  LDCU.64 UR6, c[0x0][0x388] ;  /* 0x00007100ff0677ac */ /* 0x000ea20008000a00 */
[----:B0-----:R-:W-:Y:S02]  /*11bb0*/  SHF.L.U32 R10, R8, 0x2, RZ ;  /* 0x00000002080a7819 */ /* 0x001fe400000006ff */
[C---:B------:R-:W-:Y:S01]  /*11bc0*/  SHF.L.U64.HI R7, R0.reuse, 0x2, R3 ;  /* 0x0000000200077819 */ /* 0x040fe20000010203 */
[----:B------:R-:W0:Y:S01]  /*11bd0*/  LDCU.64 UR8, c[0x0][0x390] ;  /* 0x00007200ff0877ac */ /* 0x000e220008000a00 */
[----:B------:R-:W-:-:S07]  /*11be0*/  SHF.L.U32 R8, R0, 0x2, RZ ;  /* 0x0000000200087819 */ /* 0x000fce00000006ff */
.L_x_413:
[C---:B---3--:R-:W-:Y:S02]  /*11bf0*/  SHF.L.U32 R11, R2.reuse, 0x2, RZ ;  /* 0x00000002020b7819 */ /* 0x048fe400000006ff */
[----:B------:R-:W-:Y:S02]  /*11c00*/  SHF.L.U64.HI R9, R2, 0x2, R9 ;  /* 0x0000000202097819 */ /* 0x000fe40000010209 */
[----:B-1----:R-:W-:-:S04]  /*11c10*/  IADD3 R12, P0, PT, R11, UR4, RZ ;  /* 0x000000040b0c7c10 */ /* 0x002fc8000ff1e0ff */
[----:B------:R-:W-:Y:S02]  /*11c20*/  IADD3.X R13, PT, PT, R9, UR5, RZ, P0, !PT ;  /* 0x00000005090d7c10 */ /* 0x000fe400087fe4ff */
[C---:B------:R-:W-:Y:S02]  /*11c30*/  IADD3 R14, P0, PT, R12.reuse, R8, RZ ;  /* 0x000000080c0e7210 */ /* 0x040fe40007f1e0ff */
[C---:B------:R-:W-:Y:S02]  /*11c40*/  IADD3 R18, P2, PT, R12.reuse, R10, RZ ;  /* 0x0000000a0c127210 */ /* 0x040fe40007f5e0ff */
[C---:B------:R-:W-:Y:S02]  /*11c50*/  IADD3.X R15, PT, PT, R13.reuse, R7, RZ, P0, !PT ;  /* 0x000000070d0f7210 */ /* 0x040fe400007fe4ff */
[----:B------:R-:W-:Y:S02]  /*11c60*/  IADD3 R16, P1, PT, R12, R5, RZ ;  /* 0x000000050c107210 */ /* 0x000fe40007f3e0ff */
[C---:B------:R-:W-:Y:S01]  /*11c70*/  IADD3.X R19, PT, PT, R13.reuse, R6, RZ, P2, !PT ;  /* 0x000000060d137210 */ /* 0x040fe200017fe4ff */
[----:B------:R1:W3:Y:S01]  /*11c80*/  LDG.E R12, desc[UR10][R12.64] ;  /* 0x0000000a0c0c7981 */ /* 0x0002e2000c1e1900 */
[----:B------:R-:W-:-:S03]  /*11c90*/  IADD3.X R17, PT, PT, R13, R4, RZ, P1, !PT ;  /* 0x000000040d117210 */ /* 0x000fc60000ffe4ff */
[----:B------:R-:W3:Y:S04]  /*11ca0*/  LDG.E R15, desc[UR10][R14.64] ;  /* 0x0000000a0e0f7981 */ /* 0x000ee8000c1e1900 */
[----:B------:R-:W4:Y:S04]  /*11cb0*/  LDG.E R16, desc[UR10][R16.64] ;  /* 0x0000000a10107981 */ /* 0x000f28000c1e1900 */
[----:B------:R-:W4:Y:S01]  /*11cc0*/  LDG.E R19, desc[UR10][R18.64] ;  /* 0x0000000a12137981 */ /* 0x000f22000c1e1900 */
[----:B------:R-:W-:Y:S02]  /*11cd0*/  LOP3.LUT R22, R11, 0xfffffffc, RZ, 0xc0, !PT ;  /* 0xfffffffc0b167812 */ /* 0x000fe400078ec0ff */
[----:B------:R-:W-:-:S02]  /*11ce0*/  LOP3.LUT R25, R9, 0x1, RZ, 0xc0, !PT ;  /* 0x0000000109197812 */ /* 0x000fc400078ec0ff */
[C---:B--2---:R-:W-:Y:S02]  /*11cf0*/  IADD3 R20, P0, PT, R22.reuse, UR6, RZ ;  /* 0x0000000616147c10 */ /* 0x044fe4000ff1e0ff */
[----:B-1----:R-:W-:Y:S02]  /*11d00*/  LOP3.LUT R13, R9, 0x3, RZ, 0xc0, !PT ;  /* 0x00000003090d7812 */ /* 0x002fe400078ec0ff */
[----:B------:R-:W-:Y:S02]  /*11d10*/  IADD3.X R21, PT, PT, R25, UR7, RZ, P0, !PT ;  /* 0x0000000719157c10 */ /* 0x000fe400087fe4ff */
[----:B0-----:R-:W-:-:S04]  /*11d20*/  IADD3 R24, P0, PT, R22, UR8, RZ ;  /* 0x0000000816187c10 */ /* 0x001fc8000ff1e0ff */
[----:B------:R-:W-:Y:S02]  /*11d30*/  IADD3.X R25, PT, PT, R25, UR9, RZ, P0, !PT ;  /* 0x0000000919197c10 */ /* 0x000fe400087fe4ff */
[----:B---3--:R-:W-:Y:S02]  /*11d40*/  F2FP.BF16.F32.PACK_AB R23, R15, R12 ;  /* 0x0000000c0f17723e */ /* 0x008fe400000010ff */
[----:B------:R-:W-:-:S04]  /*11d50*/  IADD3 R12, P1, PT, R22, UR4, RZ ;  /* 0x00000004160c7c10 */ /* 0x000fc8000ff3e0ff */
[----:B------:R-:W-:Y:S02]  /*11d60*/  IADD3.X R13, PT, PT, R13, UR5, RZ, P1, !PT ;  /* 0x000000050d0d7c10 */ /* 0x000fe40008ffe4ff */
[----:B----4-:R-:W-:Y:S02]  /*11d70*/  F2FP.BF16.F32.PACK_AB R27, R19, R16 ;  /* 0x00000010131b723e */ /* 0x010fe400000010ff */
        /* <DEDUP_REMOVED lines=9> */
[----:B------:R-:W2:Y:S04]  /*11e10*/  LDG.E R29, desc[UR10][R18.64+0xa00] ;  /* 0x000a000a121d7981 */ /* 0x000ea8000c1e1900 */
[----:B------:R-:W3:Y:S04]  /*11e20*/  LDG.E R28, desc[UR10][R14.64+0xa00] ;  /* 0x000a000a0e1c7981 */ /* 0x000ee8000c1e1900 */
[----:B------:R-:W3:Y:S01]  /*11e30*/  LDG.E R31, desc[UR10][R16.64+0xa00] ;  /* 0x000a000a101f7981 */ /* 0x000ee2000c1e1900 */
[----:B0-----:R-:W-:-:S04]  /*11e40*/  IADD3 R20, P0, PT, R11, 0xa00, RZ ;  /* 0x00000a000b147810 */ /* 0x001fc80007f1e0ff */
        /* <DEDUP_REMOVED lines=27> */
[----:B------:R-:W4:Y:S04]  /*12000*/  LDG.E R12, desc[UR10][R12.64+0x1e00] ;  /* 0x001e000a0c0c7981 */ /* 0x000f28000c1e1900 */
[----:B------:R-:W4:Y:S04]  /*12010*/  LDG.E R19, desc[UR10][R18.64+0x1e00] ;  /* 0x001e000a12137981 */ /* 0x000f28000c1e1900 */
[----:B------:R-:W5:Y:S04]  /*12020*/  LDG.E R14, desc[UR10][R14.64+0x1e00] ;  /* 0x001e000a0e0e7981 */ /* 0x000f68000c1e1900 */
[----:B------:R-:W5:Y:S01]  /*12030*/  LDG.E R17, desc[UR10][R16.64+0x1e00] ;  /* 0x001e000a10117981 */ /* 0x000f62000c1e1900 */
[----:B------:R-:W-:-:S04]  /*12040*/  IADD3 R11, P0, PT, R11, 0x1e00, RZ ;  /* 0x00001e000b0b7810 */ /* 0x000fc80007f1e0ff */
[----:B--2---:R-:W-:Y:S02]  /*12050*/  IADD3.X R20, PT, PT, RZ, R9, RZ, P0, !PT ;  /* 0x00000009ff147210 */ /* 0x004fe400007fe4ff */
        /* <DEDUP_REMOVED lines=10> */
[----:B----4-:R-:W-:Y:S02]  /*12100*/  F2FP.BF16.F32.PACK_AB R19, R19, R12 ;  /* 0x0000000c1313723e */ /* 0x010fe400000010ff */
[----:B-----5:R-:W-:-:S03]  /*12110*/  F2FP.BF16.F32.PACK_AB R11, R17, R14 ;  /* 0x0000000e110b723e */ /* 0x020fc600000010ff */
[----:B------:R3:W-:Y:S04]  /*12120*/  STG.E desc[UR10][R20.64], R19 ;  /* 0x0000001314007986 */ /* 0x0007e8000c10190a */
[----:B------:R3:W-:Y:S02]  /*12130*/  STG.E desc[UR10][R24.64], R11 ;  /* 0x0000000b18007986 */ /* 0x0007e4000c10190a */
[----:B------:R-:W-:Y:S05]  /*12140*/  @P0 BRA `(.L_x_413) ;  /* 0xfffffff800a80947 */ /* 0x000fea000383ffff */
[----:B------:R-:W-:Y:S05]  /*12150*/  EXIT ;  /* 0x000000000000794d */ /* 0x000fea0003800000 */
.L_x_414:
        /* <DEDUP_REMOVED lines=10> */
.L_x_4500:


//--------------------- .text._Z35group_norm_nhwc_bwd_one_pass_kernelI11Bf16IOFp16WLi64ELi80ELi640EEv26Group_norm_nhwc_bwd_params --------------------------
	.section	.text._Z35group_norm_nhwc_bwd_one_pass_kernelI11Bf16IOFp16WLi64ELi80ELi640EEv26Group_norm_nhwc_bwd_params,"ax",@progbits
	.align	128
        .global         _Z35group_norm_nhwc_bwd_one_pass_kernelI11Bf16IOFp16WLi64ELi80ELi640EEv26Group_norm_nhwc_bwd_params
        .type           _Z35group_norm_nhwc_bwd_one_pass_kernelI11Bf16IOFp16WLi64ELi80ELi640EEv26Group_norm_nhwc_bwd_params,@function
        .size           _Z35group_norm_nhwc_bwd_one_pass_kernelI11Bf16IOFp16WLi64ELi80ELi640EEv26Group_norm_nhwc_bwd_params,(.L_x_4501 - _Z35group_norm_nhwc_bwd_one_pass_kernelI11Bf16IOFp16WLi64ELi80ELi640EEv26Group_norm_nhwc_bwd_params)
        .other          _Z35group_norm_nhwc_bwd_one_pass_kernelI11Bf16IOFp16WLi64ELi80ELi640EEv26Group_norm_nhwc_bwd_params,@"STO_CUDA_ENTRY STV_DEFAULT"
_Z35group_norm_nhwc_bwd_one_pass_kernelI11Bf16IOFp16WLi64ELi80ELi640EEv26Group_norm_nhwc_bwd_params:
.text._Z35group_norm_nhwc_bwd_one_pass_kernelI11Bf16IOFp16WLi64ELi80ELi640EEv26Group_norm_nhwc_bwd_params:
        /* <DEDUP_REMOVED lines=52> */
.L_x_446:
        /* <DEDUP_REMOVED lines=147> */
[----:B--2---:R-:W-:Y:S01]  /*0c70*/  PRMT R61, R15, 0x7632, R61 ;  /* 0x000076320f3d7816 */ /* 0x004fe2000000003d */
[----:B------:R-:W-:Y:S02]  /*0c80*/  @P4 HADD2.F32 R54, -RZ, R33.H0_H0 ;  /* 0x20000021ff364230 */ /* 0x000fe40000004100 */
[----:B------:R-:W-:Y:S02]  /*0c90*/  HADD2.F32 R52, -RZ, R52.H0_H0 ;  /* 0x20000034ff347230 */ /* 0x000fe40000004100 */
[----:B------:R-:W-:-:S02]  /*0ca0*/  @P4 HADD2.F32 R53, -RZ, R34.H0_H0 ;  /* 0x20000022ff354230 */ /* 0x000fc40000004100 */
[----:B------:R-:W-:Y:S01]  /*0cb0*/  HADD2.F32 R21, -RZ, R32.H0_H0 ;  /* 0x20000020ff157230 */ /* 0x000fe20000004100 */
        /* <DEDUP_REMOVED lines=77> */
.L_x_416:
        /* <DEDUP_REMOVED lines=144> */
.L_x_417:
        /* <DEDUP_REMOVED lines=35> */
.L_x_419:
[----:B------:R-:W-:Y:S05]  /*1cc0*/  BSYNC.RECONVERGENT B0 ;  /* 0x0000000000007941 */ /* 0x000fea0003800200 */
.L_x_418:
        /* <DEDUP_REMOVED lines=54> */
.L_x_421:
[----:B------:R-:W-:Y:S05]  /*2030*/  BSYNC.RECONVERGENT B0 ;  /* 0x0000000000007941 */ /* 0x000fea0003800200 */
.L_x_420:
        /* <DEDUP_REMOVED lines=78> */
.L_x_423:
[----:B------:R-:W-:Y:S05]  /*2520*/  BSYNC.RECONVERGENT B0 ;  /* 0x0000000000007941 */ /* 0x000fea0003800200 */
.L_x_422:
        /* <DEDUP_REMOVED lines=29> */
.L_x_425:
[----:B------:R-:W-:Y:S05]  /*2700*/  BSYNC.RECONVERGENT B0 ;  /* 0x0000000000007941 */ /* 0x000fea0003800200 */
.L_x_424:
        /* <DEDUP_REMOVED lines=23> */
.L_x_428:
[----:B----4-:R-:W2:Y:S04]  /*2880*/  LDG.E.STRONG.GPU R26, desc[UR8][R24.64] ;  /* 0x00000008181a7981 */ /* 0x010ea8000c1ef900 */
[----:B--2---:R-:W-:Y:S01]  /*2890*/  CCTL.IVALL ;  /* 0x00000000ff00798f */ /* 0x004fe20002000000 */
[----:B------:R-:W-:Y:S05]  /*28a0*/  YIELD ;  /* 0x0000000000007946 */ /* 0x000fea0003800000 */
[----:B------:R-:W-:-:S13]  /*28b0*/  ISETP.NE.AND P1, PT, R26, R31, PT ;  /* 0x0000001f1a00720c */ /* 0x000fda0003f25270 */
[----:B------:R-:W-:Y:S05]  /*28c0*/  @P1 BRA `(.L_x_428) ;  /* 0xfffffffc00ec1947 */ /* 0x000fea000383ffff */
.L_x_427:
        /* <DEDUP_REMOVED lines=14> */
.L_x_430:
        /* <DEDUP_REMOVED lines=60> */
.L_x_429:
        /* <DEDUP_REMOVED lines=33> */
.L_x_431:
        /* <DEDUP_REMOVED lines=19> */
.L_x_432:
        /* <DEDUP_REMOVED lines=9> */
.L_x_433:
[----:B------:R-:W-:Y:S05]  /*3140*/  BSYNC.RECONVERGENT B0 ;  /* 0x0000000000007941 */ /* 0x000fea0003800200 */
.L_x_426:
        /* <DEDUP_REMOVED lines=49> */
.L_x_434:
        /* <DEDUP_REMOVED lines=20> */
.L_x_436:
[----:B------:R-:W-:Y:S05]  /*35a0*/  BSYNC.RECONVERGENT B0 ;  /* 0x0000000000007941 */ /* 0x000fea0003800200 */
.L_x_435:
        /* <DEDUP_REMOVED lines=39> */
.L_x_437:
        /* <DEDUP_REMOVED lines=18> */
.L_x_439:
[----:B------:R-:W-:Y:S05]  /*3940*/  BSYNC.RECONVERGENT B0 ;  /* 0x0000000000007941 */ /* 0x000fea0003800200 */
.L_x_438:
        /* <DEDUP_REMOVED lines=21> */
.L_x_440:
        /* <DEDUP_REMOVED lines=18> */
.L_x_442:
[----:B------:R-:W-:Y:S05]  /*3bc0*/  BSYNC.RECONVERGENT B0 ;  /* 0x0000000000007941 */ /* 0x000fea0003800200 */
.L_x_441:
        /* <DEDUP_REMOVED lines=21> */
.L_x_443:
        /* <DEDUP_REMOVED lines=18> */
.L_x_445:
[----:B------:R-:W-:Y:S05]  /*3e40*/  BSYNC.RECONVERGENT B0 ;  /* 0x0000000000007941 */ /* 0x000fea0003800200 */
.L_x_444:
[----:B------:R-:W-:Y:S02]  /*3e50*/  IADD3 R36, PT, PT, R3, R36, RZ ;  /* 0x0000002403247210 */ /* 0x000fe40007ffe0ff */
[----:B------:R-:W-:Y:S02]  /*3e60*/  IADD3 R19, PT, PT, R19, 0x1, RZ ;  /* 0x0000000113137810 */ /* 0x000fe40007ffe0ff */
[----:B------:R-:W-:-:S13]  /*3e70*/  ISETP.GE.AND P0, PT, R36, UR4, PT ;  /* 0x0000000424007c0c */ /* 0x000fda000bf06270 */
[----:B------:R-:W-:Y:S05]  /*3e80*/  @!P0 BRA `(.L_x_446) ;  /* 0xffffffc4002c8947 */ /* 0x000fea000383ffff */
.L_x_415:
        /* <DEDUP_REMOVED lines=19> */
.L_x_448:
[----:B------:R-:W-:Y:S05]  /*3fc0*/  BSYNC.RECONVERGENT B0 ;  /* 0x0000000000007941 */ /* 0x000fea0003800200 */
.L_x_447:
[----:B------:R-:W-:Y:S05]  /*3fd0*/  @P0 EXIT ;  /* 0x000000000000094d */ /* 0x000fea0003800000 */
[----:B------:R-:W-:Y:S05]  /*3fe0*/  @P2 BRA `(.L_x_449) ;  /* 0x0000000000202947 */ /* 0x000fea0003800000 */
[----:B------:R-:W-:-:S05]  /*3ff0*/  IMAD R0, R6, R7, RZ ;  /* 0x0000000706007224 */ /* 0x000fca00078e02ff */
[----:B------:R-:W-:-:S13]  /*4000*/  ISETP.NE.AND P0, PT, R0, -0x1, PT ;  /* 0xffffffff0000780c */ /* 0x000fda0003f05270 */
[----:B------:R-:W-:Y:S05]  /*4010*/  @!P0 BRA `(.L_x_449) ;  /* 0x0000000000148947 */ /* 0x000fea0003800000 */
.L_x_450:
[----:B-1----:R-:W3:Y:S04]  /*4020*/  LDG.E.STRONG.GPU R3, desc[UR8][R4.64] ;  /* 0x0000000804037981 */ /* 0x002ee8000c1ef900 */
[----:B---3--:R-:W-:Y:S01]  /*4030*/  CCTL.IVALL ;  /* 0x00000000ff00798f */ /* 0x008fe20002000000 */
[----:B------:R-:W-:Y:S05]  /*4040*/  YIELD ;  /* 0x0000000000007946 */ /* 0x000fea0003800000 */
[----:B------:R-:W-:-:S13]  /*4050*/  ISETP.NE.AND P0, PT, R3, R0, PT ;  /* 0x000000000300720c */ /* 0x000fda0003f05270 */
[----:B------:R-:W-:Y:S05]  /*4060*/  @P0 BRA `(.L_x_450) ;  /* 0xfffffffc00ec0947 */ /* 0x000fea000383ffff */
.L_x_449:
        /* <DEDUP_REMOVED lines=74> */
.L_x_453:
        /* <DEDUP_REMOVED lines=21> */
[----:B--2---:R-:W-:Y:S02]  /*4660*/  F2FP.F16.F32.PACK_AB R17, R11, R8 ;  /* 0x000000080b11723e */ /* 0x004fe400000000ff */
[----:B------:R-:W-:-:S02]  /*4670*/  MOV R8, R20 ;  /* 0x0000001400087202 */ /* 0x000fc40000000f00 */
[-C--:B------:R-:W-:Y:S02]  /*4680*/  MOV R11, R23.reuse ;  /* 0x00000017000b7202 */ /* 0x080fe40000000f00 */
[----:B---3--:R-:W-:Y:S01]  /*4690*/  F2FP.F16.F32.PACK_AB R19, R15, R12 ;  /* 0x0000000c0f13723e */ /* 0x008fe200000000ff */
[----:B------:R0:W-:Y:S04]  /*46a0*/  STG.E desc[UR8][R8.64], R17 ;  /* 0x0000001108007986 */ /* 0x0001e8000c101908 */
[----:B------:R0:W-:Y:S01]  /*46b0*/  STG.E desc[UR8][R10.64], R19 ;  /* 0x000000130a007986 */ /* 0x0001e2000c101908 */
[----:B------:R-:W-:Y:S02]  /*46c0*/  IADD3 R20, P4, PT, R20, 0xa00, RZ ;  /* 0x00000a0014147810 */ /* 0x000fe40007f9e0ff */
[----:B------:R-:W-:-:S02]  /*46d0*/  IADD3.X R23, PT, PT, RZ, R23, RZ, P3, !PT ;  /* 0x00000017ff177210 */ /* 0x000fc40001ffe4ff */
[----:B------:R-:W-:Y:S01]  /*46e0*/  IADD3.X R21, PT, PT, RZ, R21, RZ, P4, !PT ;  /* 0x00000015ff157210 */ /* 0x000fe200027fe4ff */
[----:B------:R-:W-:Y:S08]  /*46f0*/  @P1 BRA `(.L_x_453) ;  /* 0xfffffffc00841947 */ /* 0x000ff0000383ffff */
.L_x_452:
[----:B------:R-:W-:Y:S05]  /*4700*/  BSYNC.RECONVERGENT B0 ;  /* 0x0000000000007941 */ /* 0x000fea0003800200 */
.L_x_451:
        /* <DEDUP_REMOVED lines=10> */
.L_x_454:
        /* <DEDUP_REMOVED lines=21> */
[----:B----4-:R-:W-:Y:S02]  /*4900*/  F2FP.F16.F32.PACK_AB R19, R7, R4 ;  /* 0x000000040713723e */ /* 0x010fe400000000ff */
[----:B------:R-:W-:-:S04]  /*4910*/  LOP3.LUT R4, R26, 0x3, RZ, 0xc0, !PT ;  /* 0x000000031a047812 */ /* 0x000fc800078ec0ff */
[----:B------:R-:W-:Y:S02]  /*4920*/  IADD3.X R17, PT, PT, R4, UR5, RZ, P1, !PT ;  /* 0x0000000504117c10 */ /* 0x000fe40008ffe4ff */
[----:B-----5:R-:W-:Y:S02]  /*4930*/  F2FP.F16.F32.PACK_AB R21, R11, R8 ;  /* 0x000000080b15723e */ /* 0x020fe400000000ff */
        /* <DEDUP_REMOVED lines=20> */
[----:B--2---:R-:W-:Y:S02]  /*4a80*/  F2FP.F16.F32.PACK_AB R19, R19, R18 ;  /* 0x000000121313723e */ /* 0x004fe400000000ff */
[----:B---3--:R-:W-:-:S03]  /*4a90*/  F2FP.F16.F32.PACK_AB R23, R23, R20 ;  /* 0x000000141717723e */ /* 0x008fc600000000ff */
        /* <DEDUP_REMOVED lines=14> */
[----:B---3--:R-:W-:Y:S02]  /*4b80*/  F2FP.F16.F32.PACK_AB R21, R21, R18 ;  /* 0x000000121515723e */ /* 0x008fe400000000ff */
[----:B----4-:R-:W-:-:S03]  /*4b90*/  F2FP.F16.F32.PACK_AB R25, R25, R20 ;  /* 0x000000141919723e */ /* 0x010fc600000000ff */
        /* <DEDUP_REMOVED lines=18> */
[----:B---3--:R-:W-:Y:S02]  /*4cc0*/  F2FP.F16.F32.PACK_AB R5, R5, R16 ;  /* 0x000000100505723e */ /* 0x008fe400000000ff */
[----:B-----5:R-:W-:-:S03]  /*4cd0*/  F2FP.F16.F32.PACK_AB R7, R9, R6 ;  /* 0x000000060907723e */ /* 0x020fc600000000ff */
[----:B------:R4:W-:Y:S04]  /*4ce0*/  STG.E desc[UR8][R12.64], R5 ;  /* 0x000000050c007986 */ /* 0x0009e8000c101908 */
[----:B------:R4:W-:Y:S02]  /*4cf0*/  STG.E desc[UR8][R14.64], R7 ;  /* 0x000000070e007986 */ /* 0x0009e4000c101908 */
[----:B------:R-:W-:Y:S05]  /*4d00*/  @P0 BRA `(.L_x_454) ;  /* 0xfffffff800a80947 */ /* 0x000fea000383ffff */
[----:B------:R-:W-:Y:S05]  /*4d10*/  EXIT ;  /* 0x000000000000794d */ /* 0x000fea0003800000 */
.L_x_455:
        /* <DEDUP_REMOVED lines=14> */
.L_x_4501:


//--------------------- .text._Z35group_norm_nhwc_bwd_one_pass_kernelI11Bf16IOFp16WLi128ELi80ELi640EEv26Group_norm_nhwc_bwd_params --------------------------
	.section	.text._Z35group_norm_nhwc_bwd_one_pass_kernelI11Bf16IOFp16WLi128ELi80ELi640EEv26Group_norm_nhwc_bwd_params,"ax",@progbits
	.align	128
        .global         _Z35group_norm_nhwc_bwd_one_pass_kernelI11Bf16IOFp16WLi128ELi80ELi640EEv26Group_norm_nhwc_bwd_params
        .type           _Z35group_norm_nhwc_bwd_one_pass_kernelI11Bf16IOFp16WLi128ELi80ELi640EEv26Group_norm_nhwc_bwd_params,@function
        .size           _Z35group_norm_nhwc_bwd_one_pass_kernelI11Bf16IOFp16WLi128ELi80ELi640EEv26Group_norm_nhwc_bwd_params,(.L_x_4502 - _Z35group_norm_nhwc_bwd_one_pass_kernelI11Bf16IOFp16WLi128ELi80ELi640EEv26Group_norm_nhwc_bwd_params)
        .other          _Z35group_norm_nhwc_bwd_one_pass_kernelI11Bf16IOFp16WLi128ELi80ELi640EEv26Group_norm_nhwc_bwd_params,@"STO_CUDA_ENTRY STV_DEFAULT"
_Z35group_norm_nhwc_bwd_one_pass_kernelI11Bf16IOFp16WLi128ELi80ELi640EEv26Group_norm_nhwc_bwd_params:
.text._Z35group_norm_nhwc_bwd_one_pass_kernelI11Bf16IOFp16WLi128ELi80ELi640EEv26Group_norm_nhwc_bwd_params:
        /* <DEDUP_REMOVED lines=22> */
.L_x_499:
        /* <DEDUP_REMOVED lines=249> */
[----:B------:R-:W-:Y:S01]  /*10f0*/  @P5 HADD2.F32 R41, -RZ, R50.H0_H0 ;  /* 0x20000032ff295230 */ /* 0x000fe20000004100 */
[----:B------:R-:W-:Y:S01]  /*1100*/  PRMT R54, R8, 0x7632, R54 ;  /* 0x0000763208367816 */ /* 0x000fe20000000036 */
[----:B------:R-:W-:Y:S01]  /*1110*/  @P5 HADD2.F32 R42, -RZ, R22.H0_H0 ;  /* 0x20000016ff2a5230 */ /* 0x000fe20000004100 */
[----:B------:R-:W-:Y:S02]  /*1120*/  PRMT R51, R9, 0x7632, R51 ;  /* 0x0000763209337816 */ /* 0x000fe40000000033 */
[----:B------:R-:W-:Y:S01]  /*1130*/  PRMT R52, R10, 0x7632, R52 ;  /* 0x000076320a347816 */ /* 0x000fe20000000034 */
[----:B0-----:R-:W-:-:S04]  /*1140*/  @P0 FADD.FTZ R23, R32, R23 ;  /* 0x0000001720170221 */ /* 0x001fc80000010000 */
[----:B------:R0:W1:Y:S01]  /*1150*/  @P0 MUFU.RSQ R59, R23 ;  /* 0x00000017003b0308 */ /* 0x0000620000001400 */
[----:B------:R-:W-:Y:S02]  /*1160*/  PRMT R49, R11, 0x7632, R49 ;  /* 0x000076320b317816 */ /* 0x000fe40000000031 */
[----:B------:R-:W-:Y:S02]  /*1170*/  PRMT R50, R12, 0x7632, R50 ;  /* 0x000076320c327816 */ /* 0x000fe40000000032 */
[----:B------:R-:W-:Y:S02]  /*1180*/  PRMT R47, R13, 0x7632, R47 ;  /* 0x000076320d2f7816 */ /* 0x000fe4000000002f */
[----:B------:R-:W-:Y:S01]  /*1190*/  PRMT R48, R14, 0x7632, R48 ;  /* 0x000076320e307816 */ /* 0x000fe20000000030 */
[----:B--2---:R-:W-:Y:S02]  /*11a0*/  HADD2.F32 R40, -RZ, R26.H0_H0 ;  /* 0x2000001aff287230 */ /* 0x004fe40000004100 */
[----:B-----5:R-:W-:Y:S01]  /*11b0*/  HADD2.F32 R21, -RZ, R27.H0_H0 ;  /* 0x2000001bff157230 */ /* 0x020fe20000004100 */
[----:B------:R-:W-:-:S02]  /*11c0*/  PRMT R45, R15, 0x7632, R45 ;  /* 0x000076320f2d7816 */ /* 0x000fc4000000002d */
        /* <DEDUP_REMOVED lines=149> */
.L_x_457:
        /* <DEDUP_REMOVED lines=288> */
.L_x_458:
        /* <DEDUP_REMOVED lines=45> */
.L_x_460:
[----:B------:R-:W-:Y:S05]  /*2ff0*/  BSYNC.RECONVERGENT B0 ;  /* 0x0000000000007941 */ /* 0x000fea0003800200 */
.L_x_459:
        /* <DEDUP_REMOVED lines=52> */
.L_x_462:
[----:B------:R-:W-:Y:S05]  /*3340*/  BSYNC.RECONVERGENT B0 ;  /* 0x0000000000007941 */ /* 0x000fea0003800200 */
.L_x_461:
        /* <DEDUP_REMOVED lines=78> */
.L_x_464:
[----:B------:R-:W-:Y:S05]  /*3830*/  BSYNC.RECONVERGENT B0 ;  /* 0x0000000000007941 */ /* 0x000fea0003800200 */
.L_x_463:
        /* <DEDUP_REMOVED lines=32> */
.L_x_466:
[----:B------:R-:W-:Y:S05]  /*3a40*/  BSYNC.RECONVERGENT B0 ;  /* 0x0000000000007941 */ /* 0x000fea0003800200 */
.L_x_465:
        /* <DEDUP_REMOVED lines=25> */
.L_x_469:
[----:B0-----:R-:W2:Y:S04]  /*3be0*/  LDG.E.STRONG.GPU R26, desc[UR6][R24.64] ;  /* 0x00000006181a7981 */ /* 0x001ea8000c1ef900 */
[----:B--2---:R-:W-:Y:S01]  /*3bf0*/  CCTL.IVALL ;  /* 0x00000000ff00798f */ /* 0x004fe20002000000 */
[----:B------:R-:W-:Y:S05]  /*3c00*/  YIELD ;  /* 0x0000000000007946 */ /* 0x000fea0003800000 */
[----:B------:R-:W-:-:S13]  /*3c10*/  ISETP.NE.AND P0, PT, R26, R31, PT ;  /* 0x0000001f1a00720c */ /* 0x000fda0003f05270 */
[----:B------:R-:W-:Y:S05]  /*3c20*/  @P0 BRA `(.L_x_469) ;  /* 0xfffffffc00ec0947 */ /* 0x000fea000383ffff */
.L_x_468:
        /* <DEDUP_REMOVED lines=15> */
.L_x_471:
        /* <DEDUP_REMOVED lines=60> */
.L_x_470:
        /* <DEDUP_REMOVED lines=33> */
.L_x_472:
        /* <DEDUP_REMOVED lines=19> */
.L_x_473:
        /* <DEDUP_REMOVED lines=9> */
.L_x_474:
[----:B------:R-:W-:Y:S05]  /*44b0*/  BSYNC.RECONVERGENT B0 ;  /* 0x0000000000007941 */ /* 0x000fea0003800200 */
.L_x_467:
        /* <DEDUP_REMOVED lines=42> */
.L_x_475:
        /* <DEDUP_REMOVED lines=56> */
.L_x_477:
[----:B------:R-:W-:Y:S05]  /*4ae0*/  BSYNC.RECONVERGENT B0 ;  /* 0x0000000000007941 */ /* 0x000fea0003800200 */
.L_x_476:
        /* <DEDUP_REMOVED lines=23> */
.L_x_478:
        /* <DEDUP_REMOVED lines=18> */
.L_x_480:
[----:B------:R-:W-:Y:S05]  /*4d80*/  BSYNC.RECONVERGENT B0 ;  /* 0x0000000000007941 */ /* 0x000fea0003800200 */
.L_x_479:
        /* <DEDUP_REMOVED lines=33> */
.L_x_481:
        /* <DEDUP_REMOVED lines=52> */
.L_x_483:
[----:B------:R-:W-:Y:S05]  /*52e0*/  BSYNC.RECONVERGENT B0 ;  /* 0x0000000000007941 */ /* 0x000fea0003800200 */
.L_x_482:
        /* <DEDUP_REMOVED lines=21> */
.L_x_484:
        /* <DEDUP_REMOVED lines=18> */
.L_x_486:
[----:B------:R-:W-:Y:S05]  /*5560*/  BSYNC.RECONVERGENT B0 ;  /* 0x0000000000007941 */ /* 0x000fea0003800200 */
.L_x_485:
        /* <DEDUP_REMOVED lines=21> */
.L_x_487:
        /* <DEDUP_REMOVED lines=18> */
.L_x_489:
[----:B------:R-:W-:Y:S05]  /*57e0*/  BSYNC.RECONVERGENT B0 ;  /* 0x0000000000007941 */ /* 0x000fea0003800200 */
.L_x_488:
        /* <DEDUP_REMOVED lines=21> */
.L_x_490:
        /* <DEDUP_REMOVED lines=18> */
.L_x_492:
[----:B------:R-:W-:Y:S05]  /*5a60*/  BSYNC.RECONVERGENT B0 ;  /* 0x0000000000007941 */ /* 0x000fea0003800200 */
.L_x_491:
        /* <DEDUP_REMOVED lines=21> */
.L_x_493:
        /* <DEDUP_REMOVED lines=18> */
.L_x_495:
[----:B------:R-:W-:Y:S05]  /*5ce0*/  BSYNC.RECONVERGENT B0 ;  /* 0x0000000000007941 */ /* 0x000fea0003800200 */
.L_x_494:
        /* <DEDUP_REMOVED lines=22> */
.L_x_496:
        /* <DEDUP_REMOVED lines=18> */
.L_x_498:
[----:B------:R-:W-:Y:S05]  /*5f70*/  BSYNC.RECONVERGENT B0 ;  /* 0x0000000000007941 */ /* 0x000fea0003800200 */
.L_x_497:
[----:B------:R-:W5:Y:S01]  /*5f80*/  LDCU UR4, c[0x0][0x410] ;  /* 0x00008200ff0477ac */ /* 0x000f620008000800 */
[----:B------:R-:W-:Y:S02]  /*5f90*/  IADD3 R39, PT, PT, R32, R39, RZ ;  /* 0x0000002720277210 */ /* 0x000fe40007ffe0ff */
[----:B------:R-:W-:Y:S01]  /*5fa0*/  IADD3 R36, PT, PT, R36, 0x1, RZ ;  /* 0x0000000124247810 */ /* 0x000fe20007ffe0ff */
[----:B------:R-:W5:Y:S02]  /*5fb0*/  LDCU UR5, c[0x0][0x3e0] ;  /* 0x00007c00ff0577ac */ /* 0x000f640008000800 */
[----:B-----5:R-:W-:-:S06]  /*5fc0*/  UIMAD UR4, UR4, UR5, URZ ;  /* 0x00000005040472a4 */ /* 0x020fcc000f8e02ff */
[----:B------:R-:W-:-:S13]  /*5fd0*/  ISETP.GE.AND P0, PT, R39, UR4, PT ;  /* 0x0000000427007c0c */ /* 0x000fda000bf06270 */
[----:B------:R-:W-:Y:S05]  /*5fe0*/  @!P0 BRA `(.L_x_499) ;  /* 0xffffffa0005c8947 */ /* 0x000fea000383ffff */
.L_x_456:
        /* <DEDUP_REMOVED lines=16> */
.L_x_501:
[----:B------:R-:W-:Y:S05]  /*60f0*/  BSYNC.RECONVERGENT B0 ;  /* 0x0000000000007941 */ /* 0x000fea0003800200 */
.L_x_500:
        /* <DEDUP_REMOVED lines=11> */
.L_x_503:
[----:B------:R-:W2:Y:S04]  /*61b0*/  LDG.E.STRONG.GPU R5, desc[UR6][R2.64] ;  /* 0x0000000602057981 */ /* 0x000ea8000c1ef900 */
[----:B--2---:R-:W-:Y:S01]  /*61c0*/  CCTL.IVALL ;  /* 0x00000000ff00798f */ /* 0x004fe20002000000 */
[----:B------:R-:W-:Y:S05]  /*61d0*/  YIELD ;  /* 0x0000000000007946 */ /* 0x000fea0003800000 */
[----:B------:R-:W-:-:S13]  /*61e0*/  ISETP.NE.AND P0, PT, R5, R0, PT ;  /* 0x000000000500720c */ /* 0x000fda0003f05270 */
[----:B------:R-:W-:Y:S05]  /*61f0*/  @P0 BRA `(.L_x_503) ;  /* 0xfffffffc00ec0947 */ /* 0x000fea000383ffff */
.L_x_502:
        /* <DEDUP_REMOVED lines=75> */
.L_x_506:
        /* <DEDUP_REMOVED lines=31> */
.L_x_505:
[----:B------:R-:W-:Y:S05]  /*68a0*/  BSYNC.RECONVERGENT B0 ;  /* 0x0000000000007941 */ /* 0x000fea0003800200 */
.L_x_504:
        /* <DEDUP_REMOVED lines=10> */
.L_x_507:
        /* <DEDUP_REMOVED lines=87> */
.L_x_508:
        /* <DEDUP_REMOVED lines=12> */
.L_x_4502:


//--------------------- .text._Z35group_norm_nhwc_bwd_one_pass_kernelI11Bf16IOFp16WLi256ELi80ELi640EEv26Group_norm_nhwc_bwd_params --------------------------
	.section	.text._Z35group_norm_nhwc_bwd_one_pass_kernelI11Bf16IOFp16WLi256ELi80ELi640EEv26Group_norm_nhwc_bwd_params,"ax",@progbits
	.align	128
        .global         _Z35group_norm_nhwc_bwd_one_pass_kernelI11Bf16IOFp16WLi256ELi80ELi640EEv26Group_norm_nhwc_bwd_params
        .type           _Z35group_norm_nhwc_bwd_one_pass_kernelI11Bf16IOFp16WLi256ELi80ELi640EEv26Group_norm_nhwc_bwd_params,@function
        .size           _Z35group_norm_nhwc_bwd_one_pass_kernelI11Bf16IOFp16WLi256ELi80ELi640EEv26Group_norm_nhwc_bwd_params,(.L_x_4503 - _Z35group_norm_nhwc_bwd_one_pass_kernelI11Bf16IOFp16WLi256ELi80ELi640EEv26Group_norm_nhwc_bwd_params)
        .other          _Z35group_norm_nhwc_bwd_one_pass_kernelI11Bf16IOFp16WLi256ELi80ELi640EEv26Group_norm_nhwc_bwd_params,@"STO_CUDA_ENTRY STV_DEFAULT"
_Z35group_norm_nhwc_bwd_one_pass_kernelI11Bf16IOFp16WLi256ELi80ELi640EEv26Group_norm_nhwc_bwd_params:
.text._Z35group_norm_nhwc_bwd_one_pass_kernelI11Bf16IOFp16WLi256ELi80ELi640EEv26Group_norm_nhwc_bwd_params:
        /* <DEDUP_REMOVED lines=21> */
.L_x_576:
        /* <DEDUP_REMOVED lines=412> */
[----:B------:R0:W5:Y:S04]  /*1b10*/  @!P2 LDG.E R10, desc[UR10][R24.64] ;  /* 0x0000000a180aa981 */ /* 0x000168000c1e1900 */
[----:B------:R1:W5:Y:S04]  /*1b20*/  @!P4 LDG.E R47, desc[UR10][R12.64] ;  /* 0x0000000a0c2fc981 */ /* 0x000368000c1e1900 */
[----:B------:R2:W5:Y:S01]  /*1b30*/  @!P4 LDG.E R11, desc[UR10][R14.64] ;  /* 0x0000000a0e0bc981 */ /* 0x000562000c1e1900 */
[----:B------:R-:W-:Y:S01]  /*1b40*/  UISETP.NE.AND UP1, UPT, UR9, URZ, UPT ;  /* 0x000000ff0900728c */ /* 0x000fe2000bf25270 */
[----:B------:R-:W-:-:S02]  /*1b50*/  PRMT R71, R61, 0x7632, R71 ;  /* 0x000076323d477816 */ /* 0x000fc40000000047 */
[----:B0-----:R-:W-:Y:S02]  /*1b60*/  PRMT R24, R5, 0x7632, R24 ;  /* 0x0000763205187816 */ /* 0x001fe40000000018 */
[----:B-1----:R-:W-:Y:S02]  /*1b70*/  CS2R R12, SRZ ;  /* 0x00000000000c7805 */ /* 0x002fe4000001ff00 */
        /* <DEDUP_REMOVED lines=19> */
[----:B----4-:R-:W-:Y:S01]  /*1cb0*/  @P5 HADD2.F32 R13, -RZ, R0.H0_H0 ;  /* 0x20000000ff0d5230 */ /* 0x010fe20000004100 */
[----:B------:R-:W-:Y:S01]  /*1cc0*/  PRMT R0, R3, 0x7632, R0 ;  /* 0x0000763203007816 */ /* 0x000fe20000000000 */
[----:B------:R-:W-:Y:S01]  /*1cd0*/  @P5 HADD2.F32 R12, -RZ, R16.H0_H0 ;  /* 0x20000010ff0c5230 */ /* 0x000fe20000004100 */
[----:B------:R-:W-:Y:S02]  /*1ce0*/  PRMT R23, R4, 0x7632, R23 ;  /* 0x0000763204177816 */ /* 0x000fe40000000017 */
[----:B------:R-:W-:Y:S02]  /*1cf0*/  PRMT R89, R55, 0x7632, R89 ;  /* 0x0000763237597816 */ /* 0x000fe40000000059 */
[----:B------:R-:W-:Y:S02]  /*1d00*/  PRMT R72, R42, 0x7632, R72 ;  /* 0x000076322a487816 */ /* 0x000fe40000000048 */
[----:B0-----:R-:W-:-:S02]  /*1d10*/  @P0 R2UR UR5, R22 ;  /* 0x00000000160502ca */ /* 0x001fc400000e0000 */
        /* <DEDUP_REMOVED lines=10> */
[----:B------:R-:W-:Y:S01]  /*1dc0*/  PRMT R66, R8, 0x7632, R66 ;  /* 0x0000763208427816 */ /* 0x000fe20000000042 */
[----:B------:R-:W-:Y:S01]  /*1dd0*/  @UP0 UMOV UR13, UR5 ;  /* 0x00000005000d0c82 */ /* 0x000fe20008000000 */
[----:B--2---:R-:W-:-:S02]  /*1de0*/  HADD2.F32 R15, -RZ, R36.H0_H0 ;  /* 0x20000024ff0f7230 */ /* 0x004fc40000004100 */
[----:B------:R-:W-:Y:S01]  /*1df0*/  HADD2.F32 R14, -RZ, R37.H0_H0 ;  /* 0x20000025ff0e7230 */ /* 0x000fe20000004100 */
[----:B------:R-:W-:Y:S02]  /*1e00*/  PRMT R81, R49, 0x7632, R81 ;  /* 0x0000763231517816 */ /* 0x000fe40000000051 */
[----:B------:R-:W-:Y:S02]  /*1e10*/  PRMT R65, R9, 0x7632, R65 ;  /* 0x0000763209417816 */ /* 0x000fe40000000041 */
[----:B------:R-:W-:Y:S02]  /*1e20*/  PRMT R80, R48, 0x7632, R80 ;  /* 0x0000763230507816 */ /* 0x000fe40000000050 */
[----:B-----5:R-:W-:Y:S02]  /*1e30*/  PRMT R64, R10, 0x7632, R64 ;  /* 0x000076320a407816 */ /* 0x020fe40000000040 */
[----:B------:R-:W-:Y:S02]  /*1e40*/  PRMT R79, R47, 0x7632, R79 ;  /* 0x000076322f4f7816 */ /* 0x000fe4000000004f */
        /* <DEDUP_REMOVED lines=291> */
.L_x_510:
        /* <DEDUP_REMOVED lines=576> */
.L_x_511:
        /* <DEDUP_REMOVED lines=46> */
.L_x_513:
[----:B------:R-:W-:Y:S05]  /*5760*/  BSYNC.RECONVERGENT B0 ;  /* 0x0000000000007941 */ /* 0x000fea0003800200 */
.L_x_512:
        /* <DEDUP_REMOVED lines=52> */
.L_x_515:
[----:B------:R-:W-:Y:S05]  /*5ab0*/  BSYNC.RECONVERGENT B0 ;  /* 0x0000000000007941 */ /* 0x000fea0003800200 */
.L_x_514:
        /* <DEDUP_REMOVED lines=78> */
.L_x_517:
[----:B------:R-:W-:Y:S05]  /*5fa0*/  BSYNC.RECONVERGENT B0 ;  /* 0x0000000000007941 */ /* 0x000fea0003800200 */
.L_x_516:
        /* <DEDUP_REMOVED lines=31> */
.L_x_519:
[----:B------:R-:W-:Y:S05]  /*61a0*/  BSYNC.RECONVERGENT B0 ;  /* 0x0000000000007941 */ /* 0x000fea0003800200 */
.L_x_518:
        /* <DEDUP_REMOVED lines=28> */
.L_x_522:
        /* <DEDUP_REMOVED lines=8> */
.L_x_521:
        /* <DEDUP_REMOVED lines=18> */
.L_x_524:
        /* <DEDUP_REMOVED lines=145> */
.L_x_523:
        /* <DEDUP_REMOVED lines=69> */
.L_x_525:
        /* <DEDUP_REMOVED lines=35> */
.L_x_526:
        /* <DEDUP_REMOVED lines=19> */
.L_x_527:
[----:B------:R-:W-:Y:S05]  /*75d0*/  BSYNC.RECONVERGENT B0 ;  /* 0x0000000000007941 */ /* 0x000fea0003800200 */
.L_x_520:
        /* <DEDUP_REMOVED lines=52> */
.L_x_528:
        /* <DEDUP_REMOVED lines=22> */
.L_x_530:
[----:B------:R-:W-:Y:S05]  /*7a80*/  BSYNC.RECONVERGENT B0 ;  /* 0x0000000000007941 */ /* 0x000fea0003800200 */
.L_x_529:
        /* <DEDUP_REMOVED lines=27> */
.L_x_531:
        /* <DEDUP_REMOVED lines=21> */
.L_x_533:
[----:B------:R-:W-:Y:S05]  /*7d90*/  BSYNC.RECONVERGENT B0 ;  /* 0x0000000000007941 */ /* 0x000fea0003800200 */
.L_x_532:
        /* <DEDUP_REMOVED lines=36> */
.L_x_534:
        /* <DEDUP_REMOVED lines=21> */
.L_x_536:
[----:B------:R-:W-:Y:S05]  /*8130*/  BSYNC.RECONVERGENT B0 ;  /* 0x0000000000007941 */ /* 0x000fea0003800200 */
.L_x_535:
        /* <DEDUP_REMOVED lines=25> */
.L_x_537:
        /* <DEDUP_REMOVED lines=21> */
.L_x_539:
[----:B------:R-:W-:Y:S05]  /*8420*/  BSYNC.RECONVERGENT B0 ;  /* 0x0000000000007941 */ /* 0x000fea0003800200 */
.L_x_538:
        /* <DEDUP_REMOVED lines=35> */
.L_x_540:
        /* <DEDUP_REMOVED lines=21> */
.L_x_542:
[----:B------:R-:W-:Y:S05]  /*87b0*/  BSYNC.RECONVERGENT B0 ;  /* 0x0000000000007941 */ /* 0x000fea0003800200 */
.L_x_541:
        /* <DEDUP_REMOVED lines=25> */
.L_x_543:
        /* <DEDUP_REMOVED lines=21> */
.L_x_545:
[----:B------:R-:W-:Y:S05]  /*8aa0*/  BSYNC.RECONVERGENT B0 ;  /* 0x0000000000007941 */ /* 0x000fea0003800200 */
.L_x_544:
        /* <DEDUP_REMOVED lines=35> */
.L_x_546:
        /* <DEDUP_REMOVED lines=21> */
.L_x_548:
[----:B------:R-:W-:Y:S05]  /*8e30*/  BSYNC.RECONVERGENT B0 ;  /* 0x0000000000007941 */ /* 0x000fea0003800200 */
.L_x_547:
        /* <DEDUP_REMOVED lines=25> */
.L_x_549:
        /* <DEDUP_REMOVED lines=21> */
.L_x_551:
[----:B------:R-:W-:Y:S05]  /*9120*/  BSYNC.RECONVERGENT B0 ;  /* 0x0000000000007941 */ /* 0x000fea0003800200 */
.L_x_550:
        /* <DEDUP_REMOVED lines=35> */
.L_x_552:
        /* <DEDUP_REMOVED lines=21> */
.L_x_554:
[----:B------:R-:W-:Y:S05]  /*94b0*/  BSYNC.RECONVERGENT B0 ;  /* 0x0000000000007941 */ /* 0x000fea0003800200 */
.L_x_553:
        /* <DEDUP_REMOVED lines=25> */
.L_x_555:
        /* <DEDUP_REMOVED lines=21> */
.L_x_557:
[----:B------:R-:W-:Y:S05]  /*97a0*/  BSYNC.RECONVERGENT B0 ;  /* 0x0000000000007941 */ /* 0x000fea0003800200 */
.L_x_556:
        /* <DEDUP_REMOVED lines=35> */
.L_x_558:
        /* <DEDUP_REMOVED lines=21> */
.L_x_560:
[----:B------:R-:W-:Y:S05]  /*9b30*/  BSYNC.RECONVERGENT B0 ;  /* 0x0000000000007941 */ /* 0x000fea0003800200 */
.L_x_559:
        /* <DEDUP_REMOVED lines=25> */
.L_x_561:
        /* <DEDUP_REMOVED lines=21> */
.L_x_563:
[----:B------:R-:W-:Y:S05]  /*9e20*/  BSYNC.RECONVERGENT B0 ;  /* 0x0000000000007941 */ /* 0x000fea0003800200 */
.L_x_562:
        /* <DEDUP_REMOVED lines=37> */
.L_x_564:
        /* <DEDUP_REMOVED lines=24> */
.L_x_566:
[----:B------:R-:W-:Y:S05]  /*a200*/  BSYNC.RECONVERGENT B0 ;  /* 0x0000000000007941 */ /* 0x000fea0003800200 */
.L_x_565:
        /* <DEDUP_REMOVED lines=23> */
.L_x_567:
        /* <DEDUP_REMOVED lines=19> */
.L_x_569:
[----:B------:R-:W-:Y:S05]  /*a4b0*/  BSYNC.RECONVERGENT B0 ;  /* 0x0000000000007941 */ /* 0x000fea0003800200 */
.L_x_568:
        /* <DEDUP_REMOVED lines=31> */
.L_x_570:
        /* <DEDUP_REMOVED lines=22> */
.L_x_572:
[----:B------:R-:W-:Y:S05]  /*a810*/  BSYNC.RECONVERGENT B0 ;  /* 0x0000000000007941 */ /* 0x000fea0003800200 */
.L_x_571:
        /* <DEDUP_REMOVED lines=27> */
.L_x_573:
        /* <DEDUP_REMOVED lines=18> */
.L_x_575:
[----:B------:R-:W-:Y:S05]  /*aaf0*/  BSYNC.RECONVERGENT B0 ;  /* 0x0000000000007941 */ /* 0x000fea0003800200 */
.L_x_574:
        /* <DEDUP_REMOVED lines=8> */
.L_x_509:
        /* <DEDUP_REMOVED lines=15> */
.L_x_578:
[----:B------:R-:W-:Y:S05]  /*ac70*/  BSYNC.RECONVERGENT B0 ;  /* 0x0000000000007941 */ /* 0x000fea0003800200 */
.L_x_577:
        /* <DEDUP_REMOVED lines=11> */
.L_x_580:
[----:B------:R-:W2:Y:S04]  /*ad30*/  LDG.E.STRONG.GPU R5, desc[UR10][R2.64] ;  /* 0x0000000a02057981 */ /* 0x000ea8000c1ef900 */
[----:B--2---:R-:W-:Y:S01]  /*ad40*/  CCTL.IVALL ;  /* 0x00000000ff00798f */ /* 0x004fe20002000000 */
[----:B------:R-:W-:Y:S05]  /*ad50*/  YIELD ;  /* 0x0000000000007946 */ /* 0x000fea0003800000 */
[----:B------:R-:W-:-:S13]  /*ad60*/  ISETP.NE.AND P0, PT, R5, R4, PT ;  /* 0x000000040500720c */ /* 0x000fda0003f05270 */
[----:B------:R-:W-:Y:S05]  /*ad70*/  @P0 BRA `(.L_x_580) ;  /* 0xfffffffc00ec0947 */ /* 0x000fea000383ffff */
.L_x_579:
        /* <DEDUP_REMOVED lines=74> */
.L_x_583:
        /* <DEDUP_REMOVED lines=31> */
.L_x_582:
[----:B------:R-:W-:Y:S05]  /*b410*/  BSYNC.RECONVERGENT B0 ;  /* 0x0000000000007941 */ /* 0x000fea0003800200 */
.L_x_581:
        /* <DEDUP_REMOVED lines=10> */
.L_x_584:
        /* <DEDUP_REMOVED lines=87> */
.L_x_585:
        /* <DEDUP_REMOVED lines=13> */
.L_x_4503:


//--------------------- .text._Z35group_norm_nhwc_bwd_one_pass_kernelI11Bf16IOFp16WLi512ELi80ELi640EEv26Group_norm_nhwc_bwd_params --------------------------
	.section	.text._Z35group_norm_nhwc_bwd_one_pass_kernelI11Bf16IOFp16WLi512ELi80ELi640EEv26Group_norm_nhwc_bwd_params,"ax",@progbits
	.align	128
        .global         _Z35group_norm_nhwc_bwd_one_pass_kernelI11Bf16IOFp16WLi512ELi80ELi640EEv26Group_norm_nhwc_bwd_params
        .type           _Z35group_norm_nhwc_bwd_one_pass_kernelI11Bf16IOFp16WLi512ELi80ELi640EEv26Group_norm_nhwc_bwd_params,@function
        .size           _Z35group_norm_nhwc_bwd_one_pass_kernelI11Bf16IOFp16WLi512ELi80ELi640EEv26Group_norm_nhwc_bwd_params,(.L_x_4504 - _Z35group_norm_nhwc_bwd_one_pass_kernelI11Bf16IOFp16WLi512ELi80ELi640EEv26Group_norm_nhwc_bwd_params)
        .other          _Z35group_norm_nhwc_bwd_one_pass_kernelI11Bf16IOFp16WLi512ELi80ELi640EEv26Group_norm_nhwc_bwd_params,@"STO_CUDA_ENTRY STV_DEFAULT"
_Z35group_norm_nhwc_bwd_one_pass_kernelI11Bf16IOFp16WLi512ELi80ELi640EEv26Group_norm_nhwc_bwd_params:
.text._Z35group_norm_nhwc_bwd_one_pass_kernelI11Bf16IOFp16WLi512ELi80ELi640EEv26Group_norm_nhwc_bwd_params:
        /* <DEDUP_REMOVED lines=28> */
.L_x_612:
        /* <DEDUP_REMOVED lines=1327> */
[----:B------:R-:W-:-:S05]  /*54b0*/  @!P4 PRMT R4, R22, 0x7610, R4 ;  /* 0x000076101604c816 */ /* 0x000fca0000000004 */
[----:B------:R1:W-:Y:S01]  /*54c0*/  STL.S16 [R1+0x1cc], R4 ;  /* 0x0001cc0401007387 */ /* 0x0003e20000100600 */
[----:B0-----:R-:W-:-:S06]  /*54d0*/  CS2R R30, SRZ ;  /* 0x00000000001e7805 */ /* 0x001fcc000001ff00 */
[----:B------:R-:W3:Y:S04]  /*54e0*/  @!P2 LDG.E R31, desc[UR10][R36.64] ;  /* 0x0000000a241fa981 */ /* 0x000ee8000c1e1900 */
[----:B-1----:R-:W3:Y:S04]  /*54f0*/  LDL.LU R4, [R1+0x400] ;  /* 0x0004000001047983 */ /* 0x002ee80000300800 */
        /* <DEDUP_REMOVED lines=19> */
[----:B-1----:R-:W3:Y:S01]  /*5630*/  LDL.LU R4, [R1+0x3e8] ;  /* 0x0003e80001047983 */ /* 0x002ee20000300800 */
[----:B------:R-:W-:-:S04]  /*5640*/  PRMT R32, RZ, 0x7610, R32 ;  /* 0x00007610ff207816 */ /* 0x000fc80000000020 */
[----:B------:R-:W-:-:S05]  /*5650*/  @!P3 PRMT R32, R20, 0x7632, R32 ;  /* 0x000076321420b816 */ /* 0x000fca0000000020 */
[----:B------:R-:W-:Y:S04]  /*5660*/  STL.S16 [R1+0x2d4], R32 ;  /* 0x0002d42001007387 */ /* 0x000fe80000100600 */
[----:B--2---:R1:W-:Y:S02]  /*5670*/  STL [R1+0x38], R33 ;  /* 0x0000382101007387 */ /* 0x0043e40000100800 */
[----:B-1----:R-:W-:-:S06]  /*5680*/  CS2R R32, SRZ ;  /* 0x0000000000207805 */ /* 0x002fcc000001ff00 */
[----:B------:R-:W2:Y:S04]  /*5690*/  @!P2 LDG.E R32, desc[UR10][R38.64] ;  /* 0x0000000a2620a981 */ /* 0x000ea8000c1e1900 */
[----:B------:R-:W4:Y:S01]  /*56a0*/  LDL.LU.64 R38, [R1+0x1b8] ;  /* 0x0001b80001267983 */ /* 0x000f220000300a00 */
[----:B0-----:R-:W-:Y:S02]  /*56b0*/  PRMT R37, RZ, 0x7610, R37 ;  /* 0x00007610ff257816 */ /* 0x001fe40000000025 */
[----:B---3--:R-:W-:-:S04]  /*56c0*/  PRMT R4, RZ, 0x7610, R4 ;  /* 0x00007610ff047816 */ /* 0x008fc80000000004 */
[----:B------:R-:W-:Y:S02]  /*56d0*/  @!P5 PRMT R4, R24, 0x7610, R4 ;  /* 0x000076101804d816 */ /* 0x000fe40000000004 */
[----:B------:R-:W-:-:S03]  /*56e0*/  @!P5 PRMT R37, R23, 0x7632, R37 ;  /* 0x000076321725d816 */ /* 0x000fc60000000025 */
[----:B------:R0:W-:Y:S04]  /*56f0*/  STL.S16 [R1+0x1c0], R4 ;  /* 0x0001c00401007387 */ /* 0x0001e80000100600 */
[----:B------:R1:W-:Y:S04]  /*5700*/  STL.S16 [R1+0x1c4], R37 ;  /* 0x0001c42501007387 */ /* 0x0003e80000100600 */
[----:B0-----:R-:W3:Y:S04]  /*5710*/  LDL.LU R4, [R1+0x3e0] ;  /* 0x0003e00001047983 */ /* 0x001ee80000300800 */
[----:B-1----:R-:W2:Y:S01]  /*5720*/  LDL.LU R37, [R1+0x3e4] ;  /* 0x0003e40001257983 */ /* 0x002ea20000300800 */
[----:B------:R-:W-:-:S03]  /*5730*/  LOP3.LUT P3, RZ, R40, 0x20000000, RZ, 0xc0, !PT ;  /* 0x2000000028ff7812 */ /* 0x000fc6000786c0ff */
[----:B------:R0:W-:Y:S02]  /*5740*/  STL [R1+0xbc], R36 ;  /* 0x0000bc2401007387 */ /* 0x0001e40000100800 */
[----:B0-----:R-:W-:-:S08]  /*5750*/  PRMT R36, RZ, 0x7610, R36 ;  /* 0x00007610ff247816 */ /* 0x001fd00000000024 */
[----:B------:R-:W4:Y:S01]  /*5760*/  @!P3 LDG.E R33, desc[UR10][R6.64] ;  /* 0x0000000a0621b981 */ /* 0x000f22000c1e1900 */
[----:B------:R-:W-:-:S03]  /*5770*/  @!P5 PRMT R36, R24, 0x7632, R36 ;  /* 0x000076321824d816 */ /* 0x000fc60000000024 */
[----:B------:R-:W4:Y:S04]  /*5780*/  @!P3 LDG.E R34, desc[UR10][R2.64] ;  /* 0x0000000a0222b981 */ /* 0x000f28000c1e1900 */
[----:B------:R-:W-:Y:S04]  /*5790*/  STL.S16 [R1+0x308], R36 ;  /* 0x0003082401007387 */ /* 0x000fe80000100600 */
[----:B------:R-:W4:Y:S01]  /*57a0*/  LDL.LU.64 R6, [R1+0x198] ;  /* 0x0001980001067983 */ /* 0x000f220000300a00 */
[----:B---3--:R-:W-:-:S03]  /*57b0*/  PRMT R4, RZ, 0x7610, R4 ;  /* 0x00007610ff047816 */ /* 0x008fc60000000004 */
[----:B------:R-:W3:Y:S01]  /*57c0*/  LDL.LU.64 R2, [R1+0x3f8] ;  /* 0x0003f80001027983 */ /* 0x000ee20000300a00 */
[----:B------:R-:W-:-:S03]  /*57d0*/  @!P6 PRMT R4, R25, 0x7610, R4 ;  /* 0x000076101904e816 */ /* 0x000fc60000000004 */
[----:B--2---:R0:W-:Y:S04]  /*57e0*/  STL [R1+0x40], R37 ;  /* 0x0000402501007387 */ /* 0x0041e80000100800 */
[----:B------:R1:W-:Y:S01]  /*57f0*/  STL.S16 [R1+0x19c], R4 ;  /* 0x00019c0401007387 */ /* 0x0003e20000100600 */
[----:B0-----:R-:W-:-:S03]  /*5800*/  CS2R R36, SRZ ;  /* 0x0000000000247805 */ /* 0x001fc6000001ff00 */
[----:B-1----:R-:W2:Y:S04]  /*5810*/  LDL.LU R4, [R1+0x3cc] ;  /* 0x0003cc0001047983 */ /* 0x002ea80000300800 */
[----:B----4-:R0:W4:Y:S04]  /*5820*/  @!P4 LDG.E R36, desc[UR10][R38.64] ;  /* 0x0000000a2624c981 */ /* 0x010128000c1e1900 */
[----:B------:R-:W3:Y:S01]  /*5830*/  LDL.LU.64 R38, [R1+0x3d8] ;  /* 0x0003d80001267983 */ /* 0x000ee20000300a00 */
[----:B------:R-:W-:-:S13]  /*5840*/  LOP3.LUT P5, RZ, R40, 0x8000000, RZ, 0xc0, !PT ;  /* 0x0800000028ff7812 */ /* 0x000fda00078ac0ff */
[----:B------:R-:W4:Y:S04]  /*5850*/  @!P5 LDG.E R37, desc[UR10][R6.64] ;  /* 0x0000000a0625d981 */ /* 0x000f28000c1e1900 */
[----:B------:R-:W4:Y:S01]  /*5860*/  LDL.LU.64 R6, [R1+0x3d0] ;  /* 0x0003d00001067983 */ /* 0x000f220000300a00 */
[----:B--2---:R-:W-:-:S04]  /*5870*/  PRMT R4, RZ, 0x7610, R4 ;  /* 0x00007610ff047816 */ /* 0x004fc80000000004 */
[----:B------:R-:W-:Y:S01]  /*5880*/  @!P6 PRMT R4, R25, 0x7632, R4 ;  /* 0x000076321904e816 */ /* 0x000fe20000000004 */
[----:B---3--:R0:W-:Y:S02]  /*5890*/  STL [R1+0xc0], R38 ;  /* 0x0000c02601007387 */ /* 0x0081e40000100800 */
[----:B0-----:R-:W-:Y:S02]  /*58a0*/  PRMT R38, RZ, 0x7610, R38 ;  /* 0x00007610ff267816 */ /* 0x001fe40000000026 */
[----:B------:R0:W-:Y:S02]  /*58b0*/  STL.S16 [R1+0x1bc], R4 ;  /* 0x0001bc0401007387 */ /* 0x0001e40000100600 */
[----:B------:R-:W-:Y:S02]  /*58c0*/  @!P6 PRMT R38, R26, 0x7632, R38 ;  /* 0x000076321a26e816 */ /* 0x000fe40000000026 */
[----:B------:R-:W-:Y:S04]  /*58d0*/  STL [R1+0x44], R39 ;  /* 0x0000442701007387 */ /* 0x000fe80000100800 */
[----:B0-----:R-:W2:Y:S04]  /*58e0*/  LDL.LU R4, [R1+0x3c8] ;  /* 0x0003c80001047983 */ /* 0x001ea80000300800 */
[----:B------:R0:W-:Y:S02]  /*58f0*/  STL.S16 [R1+0x33c], R38 ;  /* 0x00033c2601007387 */ /* 0x0001e40000100600 */
[----:B0-----:R-:W-:-:S06]  /*5900*/  CS2R R38, SRZ ;  /* 0x0000000000267805 */ /* 0x001fcc000001ff00 */
[----:B------:R-:W3:Y:S04]  /*5910*/  @!P5 LDG.E R38, desc[UR10][R8.64] ;  /* 0x0000000a0826d981 */ /* 0x000ee8000c1e1900 */
[----:B------:R-:W4:Y:S01]  /*5920*/  LDL.LU.64 R8, [R1+0x3c0] ;  /* 0x0003c00001087983 */ /* 0x000f220000300a00 */
[----:B------:R-:W-:-:S04]  /*5930*/  PRMT R45, RZ, 0x7610, R45 ;  /* 0x00007610ff2d7816 */ /* 0x000fc8000000002d */
[----:B------:R-:W-:Y:S02]  /*5940*/  @!P6 PRMT R45, R26, 0x7610, R45 ;  /* 0x000076101a2de816 */ /* 0x000fe4000000002d */
[----:B------:R-:W-:-:S03]  /*5950*/  LOP3.LUT P6, RZ, R40, 0x4000000, RZ, 0xc0, !PT ;  /* 0x0400000028ff7812 */ /* 0x000fc600078cc0ff */
[----:B------:R-:W-:Y:S01]  /*5960*/  STL.S16 [R1+0x1b8], R45 ;  /* 0x0001b82d01007387 */ /* 0x000fe20000100600 */
[----:B--2---:R-:W-:-:S04]  /*5970*/  PRMT R4, RZ, 0x7610, R4 ;  /* 0x00007610ff047816 */ /* 0x004fc80000000004 */
[----:B------:R-:W-:-:S05]  /*5980*/  @!P0 PRMT R4, R27, 0x7610, R4 ;  /* 0x000076101b048816 */ /* 0x000fca0000000004 */
[----:B------:R0:W-:Y:S04]  /*5990*/  STL.S16 [R1+0x184], R4 ;  /* 0x0001840401007387 */ /* 0x0001e80000100600 */
[----:B0-----:R-:W2:Y:S04]  /*59a0*/  LDL.LU R4, [R1+0x3a8] ;  /* 0x0003a80001047983 */ /* 0x001ea80000300800 */
[----:B----4-:R0:W4:Y:S04]  /*59b0*/  @!P6 LDG.E R39, desc[UR10][R8.64] ;  /* 0x0000000a0827e981 */ /* 0x010128000c1e1900 */
[----:B------:R-:W0:Y:S01]  /*59c0*/  LDL.LU.64 R8, [R1+0x3b8] ;  /* 0x0003b80001087983 */ /* 0x000e220000300a00 */
[----:B------:R-:W1:Y:S01]  /*59d0*/  S2R R45, SR_TID.X ;  /* 0x00000000002d7919 */ /* 0x000e620000002100 */
[----:B------:R-:W-:-:S02]  /*59e0*/  UIMAD.WIDE UR6, UR8, 0x8, UR6 ;  /* 0x00000008080678a5 */ /* 0x000fc4000f8e0206 */
[----:B------:R-:W-:Y:S04]  /*59f0*/  STL [R1+0xc8], R44 ;  /* 0x0000c82c01007387 */ /* 0x000fe80000100800 */
[----:B------:R3:W-:Y:S04]  /*5a00*/  STL [R1+0xc4], R2 ;  /* 0x0000c40201007387 */ /* 0x0007e80000100800 */
[----:B------:R3:W-:Y:S02]  /*5a10*/  STL [R1+0x48], R3 ;  /* 0x0000480301007387 */ /* 0x0007e40000100800 */
[----:B---3--:R-:W-:Y:S01]  /*5a20*/  MOV R2, UR6 ;  /* 0x0000000600027c02 */ /* 0x008fe20008000f00 */
[----:B------:R-:W3:Y:S01]  /*5a30*/  LDCU.U8 UR6, c[0x0][0x414] ;  /* 0x00008280ff0677ac */ /* 0x000ee20008000000 */
[----:B------:R-:W-:Y:S01]  /*5a40*/  MOV R3, UR7 ;  /* 0x0000000700037c02 */ /* 0x000fe20008000f00 */
[----:B------:R3:W-:Y:S05]  /*5a50*/  STL [R1+0x4c], R10 ;  /* 0x00004c0a01007387 */ /* 0x0007ea0000100800 */
[----:B------:R-:W4:Y:S01]  /*5a60*/  LDG.E.64 R2, desc[UR10][R2.64] ;  /* 0x0000000a02027981 */ /* 0x000f22000c1e1b00 */
[----:B-1----:R-:W-:-:S05]  /*5a70*/  LOP3.LUT R44, R45, 0xffff, RZ, 0xc0, !PT ;  /* 0x0000ffff2d2c7812 */ /* 0x002fca00078ec0ff */
[----:B------:R-:W-:-:S05]  /*5a80*/  IMAD R44, R44, 0x667, RZ ;  /* 0x000006672c2c7824 */ /* 0x000fca00078e02ff */
[----:B------:R-:W-:-:S04]  /*5a90*/  SHF.R.U32.HI R44, RZ, 0x10, R44 ;  /* 0x00000010ff2c7819 */ /* 0x000fc8000001162c */
[----:B------:R-:W-:-:S04]  /*5aa0*/  PRMT R44, R44, 0x9910, RZ ;  /* 0x000099102c2c7816 */ /* 0x000fc800000000ff */
[----:B---3--:R-:W-:Y:S02]  /*5ab0*/  MOV R10, R44 ;  /* 0x0000002c000a7202 */ /* 0x008fe40000000f00 */
[----:B------:R-:W-:-:S03]  /*5ac0*/  PRMT R44, RZ, 0x7610, R44 ;  /* 0x00007610ff2c7816 */ /* 0x000fc6000000002c */
[----:B------:R-:W-:Y:S01]  /*5ad0*/  IMAD R10, R10, 0x28, RZ ;  /* 0x000000280a0a7824 */ /* 0x000fe200078e02ff */
[----:B------:R-:W-:-:S04]  /*5ae0*/  @!P0 PRMT R44, R28, 0x7632, R44 ;  /* 0x000076321c2c8816 */ /* 0x000fc8000000002c */
[----:B------:R-:W-:-:S04]  /*5af0*/  IADD3 R10, PT, PT, RZ, -R10, RZ ;  /* 0x8000000aff0a7210 */ /* 0x000fc80007ffe0ff */
[----:B------:R-:W-:Y:S01]  /*5b00*/  PRMT R10, R10, 0x7710, RZ ;  /* 0x000077100a0a7816 */ /* 0x000fe200000000ff */
[----:B------:R-:W-:Y:S03]  /*5b10*/  STL.S16 [R1+0x340], R44 ;  /* 0x0003402c01007387 */ /* 0x000fe60000100600 */
[----:B------:R-:W-:Y:S01]  /*5b20*/  IADD3 R10, PT, PT, R10, R45, RZ ;  /* 0x0000002d0a0a7210 */ /* 0x000fe20007ffe0ff */
[----:B------:R1:W-:Y:S03]  /*5b30*/  STL [R1+0xcc], R11 ;  /* 0x0000cc0b01007387 */ /* 0x0003e60000100800 */
[----:B------:R-:W-:Y:S01]  /*5b40*/  SHF.L.U32 R10, R10, 0x1, RZ ;  /* 0x000000010a0a7819 */ /* 0x000fe200000006ff */
[----:B------:R3:W-:Y:S03]  /*5b50*/  STL [R1+0x50], R43 ;  /* 0x0000502b01007387 */ /* 0x0007e60000100800 */
[----:B-1----:R-:W-:-:S02]  /*5b60*/  LOP3.LUT R11, R10, 0xffff, RZ, 0xc0, !PT ;  /* 0x0000ffff0a0b7812 */ /* 0x002fc400078ec0ff */
[----:B---3--:R-:W-:-:S03]  /*5b70*/  MOV R43, UR13 ;  /* 0x0000000d002b7c02 */ /* 0x008fc60008000f00 */
[----:B------:R1:W-:Y:S02]  /*5b80*/  STL [R1+0x398], R11 ;  /* 0x0003980b01007387 */ /* 0x0003e40000100800 */
[----:B------:R-:W-:Y:S02]  /*5b90*/  IMAD R43, R43, 0x50, R11 ;  /* 0x000000502b2b7824 */ /* 0x000fe400078e020b */
[----:B------:R3:W-:Y:S01]  /*5ba0*/  STL [R1+0x54], R42 ;  /* 0x0000542a01007387 */ /* 0x0007e20000100800 */
[----:B------:R-:W-:-:S06]  /*5bb0*/  MOV R40, RZ ;  /* 0x000000ff00287202 */ /* 0x000fcc0000000f00 */
[----:B------:R-:W3:Y:S04]  /*5bc0*/  @!P6 LDG.E R40, desc[UR10][R6.64] ;  /* 0x0000000a0628e981 */ /* 0x000ee8000c1e1900 */
[----:B------:R-:W-:Y:S04]  /*5bd0*/  STL [R1+0xd0], R41 ;  /* 0x0000d02901007387 */ /* 0x000fe80000100800 */
[----:B------:R3:W-:Y:S04]  /*5be0*/  STL [R1+0xd4], R0 ;  /* 0x0000d40001007387 */ /* 0x0007e80000100800 */
[----:B------:R3:W-:Y:S04]  /*5bf0*/  STL [R1+0x70], R25 ;  /* 0x0000701901007387 */ /* 0x0007e80000100800 */
[----:B------:R-:W-:Y:S04]  /*5c00*/  STL [R1+0x78], R29 ;  /* 0x0000781d01007387 */ /* 0x000fe80000100800 */
[----:B------:R-:W-:Y:S01]  /*5c10*/  STL [R1+0xe0], R18 ;  /* 0x0000e01201007387 */ /* 0x000fe20000100800 */
[----:B--2---:R-:W-:-:S03]  /*5c20*/  PRMT R4, RZ, 0x7610, R4 ;  /* 0x00007610ff047816 */ /* 0x004fc60000000004 */
[----:B------:R-:W-:Y:S01]  /*5c30*/  STL [R1+0x64], R19 ;  /* 0x0000641301007387 */ /* 0x000fe20000100800 */
[----:B------:R-:W-:-:S03]  /*5c40*/  @!P0 PRMT R4, R28, 0x7610, R4 ;  /* 0x000076101c048816 */ /* 0x000fc60000000004 */
[----:B------:R-:W-:Y:S01]  /*5c50*/  STL [R1+0xe4], R20 ;  /* 0x0000e41401007387 */ /* 0x000fe20000100800 */
[----:B0-----:R-:W-:-:S03]  /*5c60*/  PRMT R9, RZ, 0x7610, R9 ;  /* 0x00007610ff097816 */ /* 0x001fc60000000009 */
[----:B------:R0:W-:Y:S01]  /*5c70*/  STL [R1+0xe8], R22 ;  /* 0x0000e81601007387 */ /* 0x0001e20000100800 */
[----:B------:R-:W-:-:S03]  /*5c80*/  @!P0 PRMT R9, R27, 0x7632, R9 ;  /* 0x000076321b098816 */ /* 0x000fc60000000009 */
[----:B------:R-:W-:Y:S01]  /*5c90*/  STL [R1+0xf8], R30 ;  /* 0x0000f81e01007387 */ /* 0x000fe20000100800 */
[----:B------:R-:W-:-:S03]  /*5ca0*/  ISETP.NE.AND P0, PT, RZ, UR6, PT ;  /* 0x00000006ff007c0c */ /* 0x000fc6000bf05270 */
[----:B------:R-:W-:Y:S04]  /*5cb0*/  STL [R1+0x58], R5 ;  /* 0x0000580501007387 */ /* 0x000fe80000100800 */
[----:B------:R-:W-:Y:S04]  /*5cc0*/  STL [R1+0xd8], R14 ;  /* 0x0000d80e01007387 */ /* 0x000fe80000100800 */
[----:B------:R-:W-:Y:S02]  /*5cd0*/  STL [R1+0x5c], R15 ;  /* 0x00005c0f01007387 */ /* 0x000fe40000100800 */
[----:B------:R-:W1:Y:S02]  /*5ce0*/  @P0 LDC.64 R44, c[0x0][0x3b0] ;  /* 0x0000ec00ff2c0b82 */ /* 0x000e640000000a00 */
[----:B------:R-:W-:Y:S04]  /*5cf0*/  STL [R1+0xdc], R16 ;  /* 0x0000dc1001007387 */ /* 0x000fe80000100800 */
[----:B------:R-:W-:Y:S04]  /*5d00*/  STL [R1+0x60], R17 ;  /* 0x0000601101007387 */ /* 0x000fe80000100800 */
[----:B------:R2:W-:Y:S01]  /*5d10*/  STL [R1+0x68], R21 ;  /* 0x0000681501007387 */ /* 0x0005e20000100800 */
[----:B----4-:R-:W-:-:S03]  /*5d20*/  R2UR UR28, R2 ;  /* 0x00000000021c72ca */ /* 0x010fc600000e0000 */
[----:B------:R-:W-:Y:S04]  /*5d30*/  STL [R1+0x6c], R23 ;  /* 0x00006c1701007387 */ /* 0x000fe80000100800 */
[----:B------:R-:W-:Y:S04]  /*5d40*/  STL [R1+0xec], R24 ;  /* 0x0000ec1801007387 */ /* 0x000fe80000100800 */
[----:B------:R-:W-:Y:S01]  /*5d50*/  STL [R1+0xf0], R26 ;  /* 0x0000f01a01007387 */ /* 0x000fe20000100800 */
[----:B-1----:R-:W-:-:S03]  /*5d60*/  @P0 IMAD.WIDE R10, R43, 0x2, R44 ;  /* 0x000000022b0a0825 */ /* 0x002fc600078e022c */
[----:B------:R-:W-:Y:S04]  /*5d70*/  STL [R1+0xfc], R32 ;  /* 0x0000fc2001007387 */ /* 0x000fe80000100800 */
[----:B------:R-:W4:Y:S04]  /*5d80*/  @P0 LDG.E.U16 R44, desc[UR10][R10.64] ;  /* 0x0000000a0a2c0981 */ /* 0x000f28000c1e1500 */
[----:B---3--:R1:W3:Y:S04]  /*5d90*/  @P0 LDG.E.U16 R42, desc[UR10][R10.64+0x2] ;  /* 0x0000020a0a2a0981 */ /* 0x0082e8000c1e1500 */
[----:B------:R-:W-:Y:S04]  /*5da0*/  STL [R1+0x80], R33 ;  /* 0x0000802101007387 */ /* 0x000fe80000100800 */
[----:B------:R-:W-:Y:S01]  /*5db0*/  STL [R1+0x74], R27 ;  /* 0x0000741b01007387 */ /* 0x000fe20000100800 */
[----:B-1----:R-:W1:Y:S01]  /*5dc0*/  LDC.64 R10, c[0x0][0x3a8] ;  /* 0x0000ea00ff0a7b82 */ /* 0x002e620000000a00 */
[----:B------:R-:W-:-:S02]  /*5dd0*/  PRMT R45, RZ, 0x7610, R45 ;  /* 0x00007610ff2d7816 */ /* 0x000fc4000000002d */
[----:B------:R-:W-:Y:S01]  /*5de0*/  STL [R1+0xf4], R28 ;  /* 0x0000f41c01007387 */ /* 0x000fe20000100800 */
[----:B------:R-:W-:Y:S02]  /*5df0*/  MOV R0, UR28 ;  /* 0x0000001c00007c02 */ /* 0x000fe40008000f00 */
[----:B------:R-:W-:Y:S01]  /*5e00*/  PRMT R25, RZ, 0x7610, R25 ;  /* 0x00007610ff197816 */ /* 0x000fe20000000019 */
[----:B------:R-:W-:Y:S01]  /*5e10*/  STL [R1+0x7c], R31 ;  /* 0x00007c1f01007387 */ /* 0x000fe20000100800 */
[----:B------:R-:W-:Y:S02]  /*5e20*/  PRMT R2, RZ, 0x7610, R2 ;  /* 0x00007610ff027816 */ /* 0x000fe40000000002 */
[----:B0-----:R-:W-:Y:S01]  /*5e30*/  PRMT R22, RZ, 0x7610, R22 ;  /* 0x00007610ff167816 */ /* 0x001fe20000000016 */
[----:B------:R-:W-:Y:S01]  /*5e40*/  STL [R1+0x100], R34 ;  /* 0x0001002201007387 */ /* 0x000fe20000100800 */
[----:B------:R-:W-:Y:S02]  /*5e50*/  PRMT R20, RZ, 0x7610, R20 ;  /* 0x00007610ff147816 */ /* 0x000fe40000000014 */
[----:B------:R-:W-:Y:S01]  /*5e60*/  PRMT R19, RZ, 0x7610, R19 ;  /* 0x00007610ff137816 */ /* 0x000fe20000000013 */
[----:B------:R-:W-:Y:S01]  /*5e70*/  STL [R1+0x84], R35 ;  /* 0x0000842301007387 */ /* 0x000fe20000100800 */
[----:B------:R-:W-:-:S02]  /*5e80*/  PRMT R18, RZ, 0x7610, R18 ;  /* 0x00007610ff127816 */ /* 0x000fc40000000012 */
[----:B--2---:R-:W-:Y:S01]  /*5e90*/  PRMT R21, RZ, 0x7610, R21 ;  /* 0x00007610ff157816 */ /* 0x004fe20000000015 */
[----:B------:R0:W-:Y:S01]  /*5ea0*/  STL.S16 [R1+0x328], R9 ;  /* 0x0003280901007387 */ /* 0x0001e20000100600 */
[----:B------:R-:W-:Y:S02]  /*5eb0*/  PRMT R17, RZ, 0x7610, R17 ;  /* 0x00007610ff117816 */ /* 0x000fe40000000011 */
[----:B------:R-:W-:Y:S01]  /*5ec0*/  PRMT R16, RZ, 0x7610, R16 ;  /* 0x00007610ff107816 */ /* 0x000fe20000000010 */
[----:B------:R2:W-:Y:S01]  /*5ed0*/  STL.S16 [R1+0x324], R4 ;  /* 0x0003240401007387 */ /* 0x0005e20000100600 */
[----:B-1----:R-:W-:Y:S01]  /*5ee0*/  IMAD.WIDE R10, R43, 0x2, R10 ;  /* 0x000000022b0a7825 */ /* 0x002fe200078e020a */
[----:B------:R-:W-:-:S03]  /*5ef0*/  @!P1 PRMT R45, R29, 0x7610, R45 ;  /* 0x000076101d2d9816 */ /* 0x000fc6000000002d */
[----:B------:R-:W-:Y:S01]  /*5f00*/  FFMA.FTZ R0, -R0, UR28, R3 ;  /* 0x0000001c00007c23 */ /* 0x000fe20008010103 */
[----:B------:R-:W-:Y:S01]  /*5f10*/  @!P1 PRMT R25, R30, 0x7632, R25 ;  /* 0x000076321e199816 */ /* 0x000fe20000000019 */
[----:B------:R-:W-:Y:S04]  /*5f20*/  STL [R1+0x104], R36 ;  /* 0x0001042401007387 */ /* 0x000fe80000100800 */
[----:B------:R-:W3:Y:S01]  /*5f30*/  LDG.E.U16 R41, desc[UR10][R10.64] ;  /* 0x0000000a0a297981 */ /* 0x000ee2000c1e1500 */
[----:B------:R-:W-:Y:S02]  /*5f40*/  PRMT R43, RZ, 0x7610, R43 ;  /* 0x00007610ff2b7816 */ /* 0x000fe4000000002b */
[----:B------:R-:W-:Y:S01]  /*5f50*/  @!P5 PRMT R2, R38, 0x7610, R2 ;  /* 0x000076102602d816 */ /* 0x000fe20000000002 */
[----:B------:R-:W-:Y:S01]  /*5f60*/  STL [R1+0x88], R37 ;  /* 0x0000882501007387 */ /* 0x000fe20000100800 */
[----:B------:R-:W-:-:S02]  /*5f70*/  @!P1 PRMT R43, R29, 0x7632, R43 ;  /* 0x000076321d2b9816 */ /* 0x000fc4000000002b */
[----:B------:R-:W-:Y:S01]  /*5f80*/  PRMT R29, RZ, 0x7610, R29 ;  /* 0x00007610ff1d7816 */ /* 0x000fe2000000001d */
[----:B------:R-:W-:Y:S03]  /*5f90*/  STL [R1+0x108], R38 ;  /* 0x0001082601007387 */ /* 0x000fe60000100800 */
[----:B------:R-:W-:Y:S01]  /*5fa0*/  @!P1 PRMT R29, R30, 0x7610, R29 ;  /* 0x000076101e1d9816 */ /* 0x000fe2000000001d */
[----:B------:R1:W3:Y:S01]  /*5fb0*/  LDG.E.U16 R10, desc[UR10][R10.64+0x2] ;  /* 0x0000020a0a0a7981 */ /* 0x0002e2000c1e1500 */
[----:B------:R-:W-:Y:S02]  /*5fc0*/  FSETP.GTU.FTZ.AND P1, PT, R0, RZ, PT ;  /* 0x000000ff0000720b */ /* 0x000fe40003f3c000 */
[----:B------:R-:W-:Y:S01]  /*5fd0*/  @!P2 PRMT R22, R31, 0x7610, R22 ;  /* 0x000076101f16a816 */ /* 0x000fe20000000016 */
[----:B------:R-:W-:Y:S01]  /*5fe0*/  STL [R1+0x8c], R39 ;  /* 0x00008c2701007387 */ /* 0x000fe20000100800 */
[----:B------:R-:W-:-:S02]  /*5ff0*/  @!P2 PRMT R20, R32, 0x7632, R20 ;  /* 0x000076322014a816 */ /* 0x000fc40000000014 */
[C---:B------:R-:W-:Y:S01]  /*6000*/  @!P3 PRMT R19, R33.reuse, 0x7610, R19 ;  /* 0x000076102113b816 */ /* 0x040fe20000000013 */
[----:B------:R-:W-:Y:S01]  /*6010*/  STL [R1+0x10c], R40 ;  /* 0x00010c2801007387 */ /* 0x000fe20000100800 */
[----:B------:R-:W-:Y:S02]  /*6020*/  @!P3 PRMT R18, R33, 0x7632, R18 ;  /* 0x000076322112b816 */ /* 0x000fe40000000012 */
[----:B------:R-:W-:Y:S01]  /*6030*/  PRMT R15, RZ, 0x7610, R15 ;  /* 0x00007610ff0f7816 */ /* 0x000fe2000000000f */
[----:B------:R1:W5:Y:S02]  /*6040*/  LDL.LU.64 R6, [R1+0x3b0] ;  /* 0x0003b00001067983 */ /* 0x0003640000300a00 */
[----:B------:R-:W-:Y:S01]  /*6050*/  VOTEU.ANY UP0, P1 ;  /* 0x0000000000ff7886 */ /* 0x000fe20000800100 */
[----:B------:R-:W-:Y:S01]  /*6060*/  PRMT R14, RZ, 0x7610, R14 ;  /* 0x00007610ff0e7816 */ /* 0x000fe2000000000e */
[----:B0-----:R0:W5:Y:S03]  /*6070*/  LDL.LU R9, [R1+0x3a4] ;  /* 0x0003a40001097983 */ /* 0x0011660000300800 */
[----:B------:R-:W1:Y:S01]  /*6080*/  @UP0 LDCU UR5, c[0x0][0x3c0] ;  /* 0x00007800ff0507ac */ /* 0x000e620008000800 */
[----:B------:R-:W-:Y:S01]  /*6090*/  PLOP3.LUT P1, PT, PT, PT, UP0, 0x80, 0x8 ;  /* 0x000000000008781c */ /* 0x000fe20003f2f008 */
[----:B------:R0:W-:Y:S01]  /*60a0*/  STL.S16 [R1+0x368], R2 ;  /* 0x0003680201007387 */ /* 0x0001e20000100600 */
[----:B------:R-:W-:-:S02]  /*60b0*/  PRMT R3, RZ, 0x7610, R3 ;  /* 0x00007610ff037816 */ /* 0x000fc40000000003 */
[----:B------:R-:W-:Y:S01]  /*60c0*/  PRMT R24, RZ, 0x7610, R24 ;  /* 0x00007610ff187816 */ /* 0x000fe20000000018 */
[----:B--2---:R2:W5:Y:S01]  /*60d0*/  LDL.LU R4, [R1+0x3a0] ;  /* 0x0003a00001047983 */ /* 0x0045620000300800 */
[----:B------:R-:W-:Y:S02]  /*60e0*/  PRMT R23, RZ, 0x7610, R23 ;  /* 0x00007610ff177816 */ /* 0x000fe40000000017 */
[----:B------:R-:W-:Y:S01]  /*60f0*/  PRMT R5, RZ, 0x7610, R5 ;  /* 0x00007610ff057816 */ /* 0x000fe20000000005 */
[----:B------:R2:W5:Y:S01]  /*6100*/  LDL R27, [R1+0x218] ;  /* 0x00021800011b7983 */ /* 0x0005620000100800 */
[----:B------:R-:W-:-:S03]  /*6110*/  PRMT R26, RZ, 0x7610, R26 ;  /* 0x00007610ff1a7816 */ /* 0x000fc6000000001a */
[----:B------:R2:W5:Y:S01]  /*6120*/  LDL R28, [R1+0x23c] ;  /* 0x00023c00011c7983 */ /* 0x0005620000100800 */
[----:B-1----:R-:W-:-:S04]  /*6130*/  @P1 FADD.FTZ R0, R0, UR5 ;  /* 0x0000000500001e21 */ /* 0x002fc80008010000 */
[----:B0-----:R0:W1:Y:S01]  /*6140*/  @P1 MUFU.RSQ R2, R0 ;  /* 0x0000000000021308 */ /* 0x0010620000001400 */
[----:B------:R-:W-:Y:S02]  /*6150*/  PRMT R30, RZ, 0x7610, R30 ;  /* 0x00007610ff1e7816 */ /* 0x000fe4000000001e */
[----:B------:R-:W-:Y:S02]  /*6160*/  @!P6 PRMT R3, R39, 0x7632, R3 ;  /* 0x000076322703e816 */ /* 0x000fe40000000003 */
[----:B0-----:R-:W-:Y:S02]  /*6170*/  PRMT R0, RZ, 0x7610, R0 ;  /* 0x00007610ff007816 */ /* 0x001fe40000000000 */
[----:B------:R-:W-:Y:S02]  /*6180*/  @!P2 PRMT R30, R32, 0x7610, R30 ;  /* 0x00007610201ea816 */ /* 0x000fe4000000001e */
[----:B------:R-:W-:Y:S02]  /*6190*/  @!P6 PRMT R0, R40, 0x7610, R0 ;  /* 0x000076102800e816 */ /* 0x000fe40000000000 */
[----:B------:R-:W-:-:S02]  /*61a0*/  PRMT R32, RZ, 0x7610, R32 ;  /* 0x00007610ff207816 */ /* 0x000fc40000000020 */
[----:B------:R-:W-:Y:S02]  /*61b0*/  PRMT R33, RZ, 0x7610, R33 ;  /* 0x00007610ff217816 */ /* 0x000fe40000000021 */
[----:B------:R-:W-:Y:S01]  /*61c0*/  PRMT R11, RZ, 0x7610, R11 ;  /* 0x00007610ff0b7816 */ /* 0x000fe2000000000b */
[----:B------:R0:W-:Y:S01]  /*61d0*/  STL.S16 [R1+0x378], R0 ;  /* 0x0003780001007387 */ /* 0x0001e20000100600 */
[----:B-1----:R-:W-:Y:S02]  /*61e0*/  @P1 R2UR UR5, R2 ;  /* 0x00000000020512ca */ /* 0x002fe400000e0000 */
[----:B------:R-:W-:Y:S01]  /*61f0*/  MOV R2, RZ ;  /* 0x000000ff00027202 */ /* 0x000fe20000000f00 */
[----:B------:R-:W-:Y:S01]  /*6200*/  STL.S16 [R1+0x37c], R3 ;  /* 0x00037c0301007387 */ /* 0x000fe20000100600 */
[----:B------:R-:W-:Y:S02]  /*6210*/  @!P2 PRMT R21, R31, 0x7632, R21 ;  /* 0x000076321f15a816 */ /* 0x000fe40000000015 */
[C---:B------:R-:W-:Y:S01]  /*6220*/  @!P3 PRMT R32, R34.reuse, 0x7610, R32 ;  /* 0x000076102220b816 */ /* 0x040fe20000000020 */
[----:B------:R-:W-:Y:S01]  /*6230*/  STL.S16 [R1+0x31c], R43 ;  /* 0x00031c2b01007387 */ /* 0x000fe20000100600 */
[----:B------:R-:W-:Y:S01]  /*6240*/  @!P3 PRMT R33, R34, 0x7632, R33 ;  /* 0x000076322221b816 */ /* 0x000fe20000000021 */
[----:B0-----:R-:W-:Y:S01]  /*6250*/  HFMA2 R0, -RZ, RZ, 0, 0 ;  /* 0x00000000ff007431 */ /* 0x001fe200000001ff */
[C---:B------:R-:W-:Y:S01]  /*6260*/  @!P4 PRMT R17, R35.reuse, 0x7610, R17 ;  /* 0x000076102311c816 */ /* 0x040fe20000000011 */
[----:B------:R0:W-:Y:S01]  /*6270*/  STL.S16 [R1+0x334], R25 ;  /* 0x0003341901007387 */ /* 0x0001e20000100600 */
[----:B------:R-:W-:-:S02]  /*6280*/  @!P4 PRMT R16, R35, 0x7632, R16 ;  /* 0x000076322310c816 */ /* 0x000fc40000000010 */
[C---:B------:R-:W-:Y:S01]  /*6290*/  @!P4 PRMT R15, R36.reuse, 0x7610, R15 ;  /* 0x00007610240fc816 */ /* 0x040fe2000000000f */
[----:B------:R-:W-:Y:S01]  /*62a0*/  STL.S16 [R1+0x338], R22 ;  /* 0x0003381601007387 */ /* 0x000fe20000100600 */
[----:B------:R-:W-:Y:S02]  /*62b0*/  @!P4 PRMT R14, R36, 0x7632, R14 ;  /* 0x00007632240ec816 */ /* 0x000fe4000000000e */
[C---:B------:R-:W-:Y:S01]  /*62c0*/  @!P5 PRMT R11, R37.reuse, 0x7610, R11 ;  /* 0x00007610250bd816 */ /* 0x040fe2000000000b */
[----:B------:R-:W-:Y:S01]  /*62d0*/  STL.S16 [R1+0x34c], R19 ;  /* 0x00034c1301007387 */ /* 0x000fe20000100600 */
[----:B------:R-:W-:Y:S02]  /*62e0*/  @!P5 PRMT R24, R37, 0x7632, R24 ;  /* 0x000076322518d816 */ /* 0x000fe40000000018 */
[----:B------:R-:W-:Y:S01]  /*62f0*/  @!P5 PRMT R23, R38, 0x7632, R23 ;  /* 0x000076322617d816 */ /* 0x000fe20000000017 */
[----:B0-----:R2:W5:Y:S01]  /*6300*/  LDL R25, [R1+0x168] ;  /* 0x0001680001197983 */ /* 0x0015620000100800 */
[----:B------:R-:W-:-:S02]  /*6310*/  @!P6 PRMT R5, R39, 0x7610, R5 ;  /* 0x000076102705e816 */ /* 0x000fc40000000005 */
[----:B------:R-:W-:Y:S01]  /*6320*/  @!P6 PRMT R26, R40, 0x7632, R26 ;  /* 0x00007632281ae816 */ /* 0x000fe2000000001a */
        /* <DEDUP_REMOVED lines=9> */
[----:B----4-:R-:W-:-:S03]  /*63c0*/  @P0 HADD2.F32 R0, -RZ, R44.H0_H0 ;  /* 0x2000002cff000230 */ /* 0x010fc60000004100 */
[----:B------:R2:W5:Y:S01]  /*63d0*/  LDL R44, [R1+0x228] ;  /* 0x00022800012c7983 */ /* 0x0005620000100800 */
[----:B---3--:R-:W-:-:S03]  /*63e0*/  @P0 HADD2.F32 R2, -RZ, R42.H0_H0 ;  /* 0x2000002aff020230 */ /* 0x008fc60000004100 */
[----:B------:R2:W5:Y:S01]  /*63f0*/  LDL R42, [R1+0x1c0] ;  /* 0x0001c000012a7983 */ /* 0x0005620000100800 */
[----:B------:R-:W-:-:S03]  /*6400*/  HADD2.F32 R3, -RZ, R41.H0_H0 ;  /* 0x20000029ff037230 */ /* 0x000fc60000004100 */
[----:B------:R2:W5:Y:S04]  /*6410*/  LDL R41, [R1+0x1b8] ;  /* 0x0001b80001297983 */ /* 0x0005680000100800 */
        /* <DEDUP_REMOVED lines=15> */
[----:B0-----:R-:W-:-:S03]  /*6510*/  HADD2.F32 R5, -RZ, R10.H0_H0 ;  /* 0x2000000aff057230 */ /* 0x001fc60000004100 */
[----:B--2---:R-:W-:Y:S05]  /*6520*/  BRA.U UP1, `(.L_x_587) ;  /* 0x0000002901a07547 */ /* 0x004fea000b800000 */
        /* <DEDUP_REMOVED lines=237> */
[----:B----4-:R-:W-:-:S03]  /*7400*/  SHF.L.U32 R21, R21, 0x10, RZ ;  /* 0x0000001015157819 */ /* 0x010fc600000006ff */
[----:B------:R-:W-:Y:S01]  /*7410*/  FADD.FTZ R18, R18, -UR28 ;  /* 0x8000001c12127e21 */ /* 0x000fe20008010000 */
[----:B------:R-:W-:-:S03]  /*7420*/  SHF.L.U32 R22, R22, 0x10, RZ ;  /* 0x0000001016167819 */ /* 0x000fc600000006ff */
        /* <DEDUP_REMOVED lines=8> */
[----:B------:R-:W2:Y:S01]  /*74b0*/  LDL.LU R21, [R1+0x24c] ;  /* 0x00024c0001157983 */ /* 0x000ea20000300800 */
[----:B---3--:R-:W-:Y:S02]  /*74c0*/  SHF.L.U32 R15, R15, 0x10, RZ ;  /* 0x000000100f0f7819 */ /* 0x008fe400000006ff */
[----:B------:R-:W-:-:S03]  /*74d0*/  SHF.L.U32 R18, R20, 0x10, RZ ;  /* 0x0000001014127819 */ /* 0x000fc600000006ff */
[----:B------:R-:W-:-:S04]  /*74e0*/  FMUL.FTZ R20, R3, R15 ;  /* 0x0000000f03147220 */ /* 0x000fc80000410000 */
[----:B------:R-:W-:Y:S01]  /*74f0*/  FADD.FTZ R17, R17, R20 ;  /* 0x0000001411117221 */ /* 0x000fe20000010000 */
[----:B------:R-:W-:Y:S02]  /*7500*/  FFMA.FTZ R19, R22, R20, R19 ;  /* 0x0000001416137223 */ /* 0x000fe40000010013 */
[----:B------:R-:W3:Y:S01]  /*7510*/  LDL.LU R20, [R1+0x29c] ;  /* 0x00029c0001147983 */ /* 0x000ee20000300800 */
[----:B------:R-:W-:-:S04]  /*7520*/  FADD.FTZ R18, R18, -UR28 ;  /* 0x8000001c12127e21 */ /* 0x000fc80008010000 */
[----:B------:R-:W-:Y:S01]  /*7530*/  FMUL.FTZ R18, R18, UR16 ;  /* 0x0000001012127c20 */ /* 0x000fe20008410000 */
[----:B------:R-:W-:Y:S02]  /*7540*/  FFMA.FTZ R11, R15, R22, R11 ;  /* 0x000000160f0b7223 */ /* 0x000fe4000001000b */
        /* <DEDUP_REMOVED lines=8> */
[----:B------:R-:W-:Y:S01]  /*75d0*/  FADD.FTZ R10, R10, R15 ;  /* 0x0000000f0a0a7221 */ /* 0x000fe20000010000 */
[----:B------:R-:W-:Y:S02]  /*75e0*/  SHF.L.U32 R15, R25, 0x10, RZ ;  /* 0x00000010190f7819 */ /* 0x000fe400000006ff */
[----:B------:R-:W3:Y:S01]  /*75f0*/  LDL.LU R25, [R1+0x270] ;  /* 0x0002700001197983 */ /* 0x000ee20000300800 */
[----:B--2---:R-:W-:Y:S02]  /*7600*/  SHF.L.U32 R21, R21, 0x10, RZ ;  /* 0x0000001015157819 */ /* 0x004fe400000006ff */
[----:B------:R-:W-:-:S03]  /*7610*/  FADD.FTZ R15, R15, -UR28 ;  /* 0x8000001c0f0f7e21 */ /* 0x000fc60008010000 */
[----:B------:R-:W-:Y:S01]  /*7620*/  FADD.FTZ R21, R21, -UR28 ;  /* 0x8000001c15157e21 */ /* 0x000fe20008010000 */
[----:B----4-:R-:W-:Y:S01]  /*7630*/  SHF.L.U32 R22, R22, 0x10, RZ ;  /* 0x0000001016167819 */ /* 0x010fe200000006ff */
[----:B------:R-:W-:Y:S02]  /*7640*/  FMUL.FTZ R15, R15, UR16 ;  /* 0x000000100f0f7c20 */ /* 0x000fe40008410000 */
[----:B------:R-:W-:Y:S02]  /*7650*/  FMUL.FTZ R21, R21, UR16 ;  /* 0x0000001015157c20 */ /* 0x000fe40008410000 */
[----:B------:R-:W-:Y:S01]  /*7660*/  FADD.FTZ R10, R10, R22 ;  /* 0x000000160a0a7221 */ /* 0x000fe20000010000 */
[----:B------:R-:W-:Y:S01]  /*7670*/  FFMA.FTZ R11, R22, R15, R11 ;  /* 0x0000000f160b7223 */ /* 0x000fe2000001000b */
[----:B------:R-:W-:-:S04]  /*7680*/  FMUL.FTZ R22, R3, R22 ;  /* 0x0000001603167220 */ /* 0x000fc80000410000 */
[----:B------:R-:W-:Y:S01]  /*7690*/  FFMA.FTZ R19, R15, R22, R19 ;  /* 0x000000160f137223 */ /* 0x000fe20000010013 */
[----:B------:R-:W-:Y:S02]  /*76a0*/  SHF.L.U32 R15, R27, 0x10, RZ ;  /* 0x000000101b0f7819 */ /* 0x000fe400000006ff */
[----:B------:R-:W2:Y:S01]  /*76b0*/  LDL.LU R27, [R1+0x274] ;  /* 0x00027400011b7983 */ /* 0x000ea20000300800 */
[----:B---3--:R-:W-:-:S05]  /*76c0*/  SHF.L.U32 R18, R20, 0x10, RZ ;  /* 0x0000001014127819 */ /* 0x008fca00000006ff */
[----:B------:R-:W-:Y:S01]  /*76d0*/  FMUL.FTZ R20, R5, R18 ;  /* 0x0000001205147220 */ /* 0x000fe20000410000 */
[----:B------:R-:W-:Y:S01]  /*76e0*/  FADD.FTZ R14, R14, R18 ;  /* 0x000000120e0e7221 */ /* 0x000fe20000010000 */
[----:B------:R-:W-:Y:S02]  /*76f0*/  FFMA.FTZ R16, R18, R21, R16 ;  /* 0x0000001512107223 */ /* 0x000fe40000010010 */
[----:B------:R-:W3:Y:S01]  /*7700*/  LDL.LU R18, [R1+0x248] ;  /* 0x0002480001127983 */ /* 0x000ee20000300800 */
[----:B------:R-:W-:Y:S01]  /*7710*/  FADD.FTZ R17, R17, R22 ;  /* 0x0000001611117221 */ /* 0x000fe20000010000 */
[----:B------:R-:W-:Y:S01]  /*7720*/  FADD.FTZ R15, R15, -UR28 ;  /* 0x8000001c0f0f7e21 */ /* 0x000fe20008010000 */
[----:B------:R-:W-:Y:S01]  /*7730*/  FFMA.FTZ R19, R21, R20, R19 ;  /* 0x0000001415137223 */ /* 0x000fe20000010013 */
[----:B------:R-:W4:Y:S01]  /*7740*/  LDL.LU R22, [R1+0x130] ;  /* 0x0001300001167983 */ /* 0x000f220000300800 */
[----:B------:R-:W-:Y:S01]  /*7750*/  FADD.FTZ R17, R20, R17 ;  /* 0x0000001114117221 */ /* 0x000fe20000010000 */
[----:B------:R-:W-:Y:S01]  /*7760*/  SHF.L.U32 R20, R25, 0x10, RZ ;  /* 0x0000001019147819 */ /* 0x000fe200000006ff */
[----:B------:R-:W-:Y:S01]  /*7770*/  FMUL.FTZ R15, R15, UR16 ;  /* 0x000000100f0f7c20 */ /* 0x000fe20008410000 */
[----:B------:R-:W4:Y:S03]  /*7780*/  LDL.LU R25, [R1+0x25c] ;  /* 0x00025c0001197983 */ /* 0x000f260000300800 */
[----:B------:R-:W-:Y:S01]  /*7790*/  FADD.FTZ R10, R10, R20 ;  /* 0x000000140a0a7221 */ /* 0x000fe20000010000 */
[----:B------:R-:W-:Y:S01]  /*77a0*/  FFMA.FTZ R11, R20, R15, R11 ;  /* 0x0000000f140b7223 */ /* 0x000fe2000001000b */
[----:B------:R-:W-:-:S04]  /*77b0*/  FMUL.FTZ R20, R3, R20 ;  /* 0x0000001403147220 */ /* 0x000fc80000410000 */
[----:B------:R-:W-:Y:S01]  /*77c0*/  FADD.FTZ R17, R17, R20 ;  /* 0x0000001411117221 */ /* 0x000fe20000010000 */
[----:B------:R-:W-:Y:S02]  /*77d0*/  FFMA.FTZ R19, R15, R20, R19 ;  /* 0x000000140f137223 */ /* 0x000fe40000010013 */
[----:B------:R-:W4:Y:S01]  /*77e0*/  LDL.LU R20, [R1+0x258] ;  /* 0x0002580001147983 */ /* 0x000f220000300800 */
[----:B--2---:R-:W-:-:S03]  /*77f0*/  SHF.L.U32 R21, R27, 0x10, RZ ;  /* 0x000000101b157819 */ /* 0x004fc600000006ff */
[----:B------:R-:W2:Y:S02]  /*7800*/  LDL.LU R27, [R1+0x260] ;  /* 0x00026000011b7983 */ /* 0x000ea40000300800 */
[----:B------:R-:W-:Y:S01]  /*7810*/  FADD.FTZ R14, R14, R21 ;  /* 0x000000150e0e7221 */ /* 0x000fe20000010000 */
[----:B---3--:R-:W-:-:S05]  /*7820*/  SHF.L.U32 R18, R18, 0x10, RZ ;  /* 0x0000001012127819 */ /* 0x008fca00000006ff */
[----:B------:R-:W-:-:S04]  /*7830*/  FADD.FTZ R18, R18, -UR28 ;  /* 0x8000001c12127e21 */ /* 0x000fc80008010000 */
[----:B------:R-:W-:-:S04]  /*7840*/  FMUL.FTZ R18, R18, UR16 ;  /* 0x0000001012127c20 */ /* 0x000fc80008410000 */
[----:B------:R-:W-:Y:S01]  /*7850*/  FFMA.FTZ R16, R21, R18, R16 ;  /* 0x0000001215107223 */ /* 0x000fe20000010010 */
[----:B------:R-:W-:-:S04]  /*7860*/  FMUL.FTZ R21, R5, R21 ;  /* 0x0000001505157220 */ /* 0x000fc80000410000 */
[----:B------:R-:W-:Y:S01]  /*7870*/  FFMA.FTZ R19, R18, R21, R19 ;  /* 0x0000001512137223 */ /* 0x000fe20000010013 */
[----:B------:R-:W-:Y:S02]  /*7880*/  SHF.L.U32 R18, R28, 0x10, RZ ;  /* 0x000000101c127819 */ /* 0x000fe400000006ff */
[----:B------:R-:W3:Y:S01]  /*7890*/  LDL.LU R28, [R1+0x124] ;  /* 0x00012400011c7983 */ /* 0x000ee20000300800 */
[----:B----4-:R-:W-:Y:S02]  /*78a0*/  SHF.L.U32 R22, R22, 0x10, RZ ;  /* 0x0000001016167819 */ /* 0x010fe400000006ff */
[----:B------:R-:W-:-:S03]  /*78b0*/  SHF.L.U32 R15, R20, 0x10, RZ ;  /* 0x00000010140f7819 */ /* 0x000fc600000006ff */
[----:B------:R-:W-:Y:S02]  /*78c0*/  FADD.FTZ R22, R22, -UR28 ;  /* 0x8000001c16167e21 */ /* 0x000fe40008010000 */
[----:B------:R-:W-:Y:S02]  /*78d0*/  FMUL.FTZ R20, R3, R15 ;  /* 0x0000000f03147220 */ /* 0x000fe40000410000 */
[----:B------:R-:W-:Y:S01]  /*78e0*/  FMUL.FTZ R22, R22, UR16 ;  /* 0x0000001016167c20 */ /* 0x000fe20008410000 */
[----:B------:R-:W-:Y:S02]  /*78f0*/  FADD.FTZ R17, R21, R17 ;  /* 0x0000001115117221 */ /* 0x000fe40000010000 */
[----:B------:R-:W4:Y:S01]  /*7900*/  LDL.LU R21, [R1+0x128] ;  /* 0x0001280001157983 */ /* 0x000f220000300800 */
[----:B------:R-:W-:Y:S01]  /*7910*/  FFMA.FTZ R11, R15, R22, R11 ;  /* 0x000000160f0b7223 */ /* 0x000fe2000001000b */
[----:B------:R-:W-:Y:S02]  /*7920*/  FFMA.FTZ R19, R22, R20, R19 ;  /* 0x0000001416137223 */ /* 0x000fe40000010013 */
[----:B------:R-:W2:Y:S01]  /*7930*/  LDL.LU R22, [R1+0x12c] ;  /* 0x00012c0001167983 */ /* 0x000ea20000300800 */
[----:B------:R-:W-:Y:S01]  /*7940*/  FADD.FTZ R10, R10, R15 ;  /* 0x0000000f0a0a7221 */ /* 0x000fe20000010000 */
[----:B------:R-:W-:Y:S01]  /*7950*/  FADD.FTZ R18, R18, -UR28 ;  /* 0x8000001c12127e21 */ /* 0x000fe20008010000 */
[----:B------:R-:W-:Y:S01]  /*7960*/  FADD.FTZ R17, R17, R20 ;  /* 0x0000001411117221 */ /* 0x000fe20000010000 */
[----:B------:R-:W-:-:S02]  /*7970*/  SHF.L.U32 R20, R25, 0x10, RZ ;  /* 0x0000001019147819 */ /* 0x000fc400000006ff */
[----:B------:R-:W-:Y:S01]  /*7980*/  FMUL.FTZ R18, R18, UR16 ;  /* 0x0000001012127c20 */ /* 0x000fe20008410000 */
[----:B------:R-:W2:Y:S02]  /*7990*/  LDL.LU R25, [R1+0x120] ;  /* 0x0001200001197983 */ /* 0x000ea40000300800 */
[----:B------:R-:W-:Y:S01]  /*79a0*/  FADD.FTZ R14, R14, R20 ;  /* 0x000000140e0e7221 */ /* 0x000fe20000010000 */
[----:B------:R-:W-:Y:S01]  /*79b0*/  FFMA.FTZ R16, R20, R18, R16 ;  /* 0x0000001214107223 */ /* 0x000fe20000010010 */
[----:B------:R-:W-:-:S04]  /*79c0*/  FMUL.FTZ R20, R5, R20 ;  /* 0x0000001405147220 */ /* 0x000fc80000410000 */
[----:B------:R-:W-:Y:S01]  /*79d0*/  FADD.FTZ R17, R20, R17 ;  /* 0x0000001114117221 */ /* 0x000fe20000010000 */
[----:B------:R-:W-:Y:S02]  /*79e0*/  FFMA.FTZ R19, R18, R20, R19 ;  /* 0x0000001412137223 */ /* 0x000fe40000010013 */
[----:B------:R-:W2:Y:S01]  /*79f0*/  LDL.LU R20, [R1+0x110] ;  /* 0x0001100001147983 */ /* 0x000ea20000300800 */
[----:B---3--:R-:W-:-:S03]  /*7a00*/  SHF.L.U32 R15, R28, 0x10, RZ ;  /* 0x000000101c0f7819 */ /* 0x008fc600000006ff */
[----:B------:R-:W3:Y:S02]  /*7a10*/  LDL.LU R28, [R1+0x11c] ;  /* 0x00011c00011c7983 */ /* 0x000ee40000300800 */
[----:B------:R-:W-:-:S04]  /*7a20*/  FADD.FTZ R15, R15, -UR28 ;  /* 0x8000001c0f0f7e21 */ /* 0x000fc80008010000 */
[----:B------:R-:W-:Y:S01]  /*7a30*/  FMUL.FTZ R15, R15, UR16 ;  /* 0x000000100f0f7c20 */ /* 0x000fe20008410000 */
[----:B----4-:R-:W-:Y:S02]  /*7a40*/  SHF.L.U32 R21, R21, 0x10, RZ ;  /* 0x0000001015157819 */ /* 0x010fe400000006ff */
[----:B--2---:R-:W-:-:S03]  /*7a50*/  SHF.L.U32 R22, R22, 0x10, RZ ;  /* 0x0000001016167819 */ /* 0x004fc600000006ff */
[----:B------:R-:W-:Y:S01]  /*7a60*/  FADD.FTZ R21, R21, -UR28 ;  /* 0x8000001c15157e21 */ /* 0x000fe20008010000 */
[----:B------:R-:W-:Y:S02]  /*7a70*/  SHF.L.U32 R18, R27, 0x10, RZ ;  /* 0x000000101b127819 */ /* 0x000fe400000006ff */
[----:B------:R-:W-:Y:S01]  /*7a80*/  SHF.L.U32 R12, R12, 0x10, RZ ;  /* 0x000000100c0c7819 */ /* 0x000fe200000006ff */
[----:B------:R-:W-:Y:S01]  /*7a90*/  FADD.FTZ R10, R10, R22 ;  /* 0x000000160a0a7221 */ /* 0x000fe20000010000 */
[----:B------:R-:W-:Y:S01]  /*7aa0*/  FFMA.FTZ R11, R22, R15, R11 ;  /* 0x0000000f160b7223 */ /* 0x000fe2000001000b */
[----:B------:R-:W-:Y:S01]  /*7ab0*/  FMUL.FTZ R22, R3, R22 ;  /* 0x0000001603167220 */ /* 0x000fe20000410000 */
[----:B------:R-:W-:Y:S01]  /*7ac0*/  FMUL.FTZ R21, R21, UR16 ;  /* 0x0000001015157c20 */ /* 0x000fe20008410000 */
[----:B------:R-:W2:Y:S02]  /*7ad0*/  LDL.LU R27, [R1+0x22c] ;  /* 0x00022c00011b7983 */ /* 0x000ea40000300800 */
[----:B------:R-:W-:Y:S01]  /*7ae0*/  FFMA.FTZ R19, R15, R22, R19 ;  /* 0x000000160f137223 */ /* 0x000fe20000010013 */
[----:B------:R-:W-:Y:S01]  /*7af0*/  FADD.FTZ R17, R17, R22 ;  /* 0x0000001611117221 */ /* 0x000fe20000010000 */
[----:B------:R-:W-:Y:S01]  /*7b00*/  FMUL.FTZ R15, R5, R18 ;  /* 0x00000012050f7220 */ /* 0x000fe20000410000 */
[----:B------:R-:W-:Y:S01]  /*7b10*/  FADD.FTZ R12, R12, -UR28 ;  /* 0x8000001c0c0c7e21 */ /* 0x000fe20008010000 */
[----:B------:R-:W-:Y:S01]  /*7b20*/  FFMA.FTZ R16, R18, R21, R16 ;  /* 0x0000001512107223 */ /* 0x000fe20000010010 */
[----:B------:R-:W-:Y:S01]  /*7b30*/  FADD.FTZ R14, R14, R18 ;  /* 0x000000120e0e7221 */ /* 0x000fe20000010000 */
[----:B------:R-:W-:Y:S01]  /*7b40*/  FADD.FTZ R17, R15, R17 ;  /* 0x000000110f117221 */ /* 0x000fe20000010000 */
[----:B------:R-:W-:Y:S01]  /*7b50*/  FFMA.FTZ R19, R21, R15, R19 ;  /* 0x0000000f15137223 */ /* 0x000fe20000010013 */
[----:B------:R-:W-:Y:S01]  /*7b60*/  FMUL.FTZ R12, R12, UR16 ;  /* 0x000000100c0c7c20 */ /* 0x000fe20008410000 */
[----:B------:R-:W4:Y:S01]  /*7b70*/  LDL.LU R21, [R1+0x230] ;  /* 0x0002300001157983 */ /* 0x000f220000300800 */
[----:B------:R-:W-:-:S02]  /*7b80*/  SHF.L.U32 R18, R20, 0x10, RZ ;  /* 0x0000001014127819 */ /* 0x000fc400000006ff */
[----:B------:R-:W-:Y:S01]  /*7b90*/  SHF.L.U32 R20, R25, 0x10, RZ ;  /* 0x0000001019147819 */ /* 0x000fe200000006ff */
[----:B------:R-:W4:Y:S04]  /*7ba0*/  LDL.LU R22, [R1+0x220] ;  /* 0x0002200001167983 */ /* 0x000f280000300800 */
[----:B------:R-:W4:Y:S01]  /*7bb0*/  LDL.LU R25, [R1+0x234] ;  /* 0x0002340001197983 */ /* 0x000f220000300800 */
[----:B---3--:R-:W-:Y:S01]  /*7bc0*/  SHF.L.U32 R15, R28, 0x10, RZ ;  /* 0x000000101c0f7819 */ /* 0x008fe200000006ff */
[----:B------:R-:W-:Y:S01]  /*7bd0*/  FADD.FTZ R18, R18, -UR28 ;  /* 0x8000001c12127e21 */ /* 0x000fe20008010000 */
[----:B------:R-:W-:Y:S01]  /*7be0*/  SHF.L.U32 R13, R13, 0x10, RZ ;  /* 0x000000100d0d7819 */ /* 0x000fe200000006ff */
[----:B------:R-:W-:Y:S01]  /*7bf0*/  FADD.FTZ R14, R14, R20 ;  /* 0x000000140e0e7221 */ /* 0x000fe20000010000 */
[----:B------:R-:W3:Y:S01]  /*7c00*/  LDL.LU R28, [R1+0x250] ;  /* 0x00025000011c7983 */ /* 0x000ee20000300800 */
[----:B------:R-:W-:Y:S01]  /*7c10*/  FADD.FTZ R10, R10, R15 ;  /* 0x0000000f0a0a7221 */ /* 0x000fe20000010000 */
[----:B------:R-:W-:Y:S01]  /*7c20*/  FFMA.FTZ R11, R15, R12, R11 ;  /* 0x0000000c0f0b7223 */ /* 0x000fe2000001000b */
[----:B------:R-:W-:-:S04]  /*7c30*/  FMUL.FTZ R15, R3, R15 ;  /* 0x0000000f030f7220 */ /* 0x000fc80000410000 */
[----:B------:R-:W-:Y:S01]  /*7c40*/  FFMA.FTZ R19, R12, R15, R19 ;  /* 0x0000000f0c137223 */ /* 0x000fe20000010013 */
[----:B------:R-:W-:Y:S02]  /*7c50*/  SHF.L.U32 R12, R44, 0x10, RZ ;  /* 0x000000102c0c7819 */ /* 0x000fe400000006ff */
[----:B------:R-:W3:Y:S01]  /*7c60*/  LDL.LU R44, [R1+0x214] ;  /* 0x00021400012c7983 */ /* 0x000ee20000300800 */
[----:B------:R-:W-:Y:S01]  /*7c70*/  FMUL.FTZ R18, R18, UR16 ;  /* 0x0000001012127c20 */ /* 0x000fe20008410000 */
[----:B------:R-:W-:-:S03]  /*7c80*/  FADD.FTZ R13, R13, -UR28 ;  /* 0x8000001c0d0d7e21 */ /* 0x000fc60008010000 */
[----:B------:R-:W-:Y:S01]  /*7c90*/  FFMA.FTZ R16, R20, R18, R16 ;  /* 0x0000001214107223 */ /* 0x000fe20000010010 */
[----:B------:R-:W-:Y:S01]  /*7ca0*/  FMUL.FTZ R20, R5, R20 ;  /* 0x0000001405147220 */ /* 0x000fe20000410000 */
[----:B------:R-:W-:Y:S01]  /*7cb0*/  FMUL.FTZ R13, R13, UR16 ;  /* 0x000000100d0d7c20 */ /* 0x000fe20008410000 */
[----:B------:R-:W-:Y:S01]  /*7cc0*/  FADD.FTZ R17, R17, R15 ;  /* 0x0000000f11117221 */ /* 0x000fe20000010000 */
[----:B--2---:R-:W-:Y:S01]  /*7cd0*/  SHF.L.U32 R15, R27, 0x10, RZ ;  /* 0x000000101b0f7819 */ /* 0x004fe200000006ff */
[----:B------:R-:W-:Y:S01]  /*7ce0*/  FFMA.FTZ R19, R18, R20, R19 ;  /* 0x0000001412137223 */ /* 0x000fe20000010013 */
[----:B------:R-:W2:Y:S01]  /*7cf0*/  LDL.LU R27, [R1+0x240] ;  /* 0x00024000011b7983 */ /* 0x000ea20000300800 */
[----:B------:R-:W-:Y:S01]  /*7d00*/  FMUL.FTZ R18, R3, R12 ;  /* 0x0000000c03127220 */ /* 0x000fe20000410000 */
[----:B------:R-:W-:Y:S01]  /*7d10*/  FADD.FTZ R10, R10, R12 ;  /* 0x0000000c0a0a7221 */ /* 0x000fe20000010000 */
[----:B------:R-:W-:Y:S01]  /*7d20*/  FFMA.FTZ R11, R12, R13, R11 ;  /* 0x0000000d0c0b7223 */ /* 0x000fe2000001000b */
[----:B------:R-:W-:Y:S01]  /*7d30*/  FADD.FTZ R17, R20, R17 ;  /* 0x0000001114117221 */ /* 0x000fe20000010000 */
[----:B------:R-:W-:Y:S01]  /*7d40*/  FFMA.FTZ R19, R13, R18, R19 ;  /* 0x000000120d137223 */ /* 0x000fe20000010013 */
[----:B----4-:R-:W-:-:S02]  /*7d50*/  SHF.L.U32 R13, R21, 0x10, RZ ;  /* 0x00000010150d7819 */ /* 0x010fc400000006ff */
[----:B------:R-:W-:Y:S01]  /*7d60*/  FADD.FTZ R17, R17, R18 ;  /* 0x0000001211117221 */ /* 0x000fe20000010000 */
[----:B------:R-:W4:Y:S01]  /*7d70*/  LDL.LU R21, [R1+0x254] ;  /* 0x0002540001157983 */ /* 0x000f220000300800 */
[----:B------:R-:W-:-:S03]  /*7d80*/  SHF.L.U32 R18, R25, 0x10, RZ ;  /* 0x0000001019127819 */ /* 0x000fc600000006ff */
[----:B------:R-:W4:Y:S01]  /*7d90*/  LDL.LU R25, [R1+0x280] ;  /* 0x0002800001197983 */ /* 0x000f220000300800 */
[----:B---3--:R-:W-:-:S03]  /*7da0*/  SHF.L.U32 R12, R44, 0x10, RZ ;  /* 0x000000102c0c7819 */ /* 0x008fc600000006ff */
[----:B------:R-:W3:Y:S01]  /*7db0*/  LDL.LU R44, [R1+0x278] ;  /* 0x00027800012c7983 */ /* 0x000ee20000300800 */
[----:B------:R-:W-:Y:S01]  /*7dc0*/  FADD.FTZ R15, R15, -UR28 ;  /* 0x8000001c0f0f7e21 */ /* 0x000fe20008010000 */
[----:B------:R-:W-:-:S03]  /*7dd0*/  FADD.FTZ R12, R12, -UR28 ;  /* 0x8000001c0c0c7e21 */ /* 0x000fc60008010000 */
[----:B------:R-:W-:Y:S01]  /*7de0*/  FMUL.FTZ R15, R15, UR16 ;  /* 0x000000100f0f7c20 */ /* 0x000fe20008410000 */
[----:B------:R-:W-:Y:S01]  /*7df0*/  SHF.L.U32 R20, R22, 0x10, RZ ;  /* 0x0000001016147819 */ /* 0x000fe200000006ff */
[----:B------:R-:W-:Y:S01]  /*7e00*/  FMUL.FTZ R12, R12, UR16 ;  /* 0x000000100c0c7c20 */ /* 0x000fe20008410000 */
[----:B------:R-:W-:Y:S01]  /*7e10*/  FADD.FTZ R14, R14, R13 ;  /* 0x0000000d0e0e7221 */ /* 0x000fe20000010000 */
[----:B------:R-:W-:Y:S01]  /*7e20*/  FFMA.FTZ R16, R13, R15, R16 ;  /* 0x0000000f0d107223 */ /* 0x000fe20000010010 */
[----:B------:R-:W-:Y:S01]  /*7e30*/  FMUL.FTZ R13, R5, R13 ;  /* 0x0000000d050d7220 */ /* 0x000fe20000410000 */
[----:B------:R-:W-:Y:S01]  /*7e40*/  FADD.FTZ R10, R10, R20 ;  /* 0x000000140a0a7221 */ /* 0x000fe20000010000 */
[----:B------:R-:W-:Y:S01]  /*7e50*/  FFMA.FTZ R11, R20, R12, R11 ;  /* 0x0000000c140b7223 */ /* 0x000fe2000001000b */
[----:B------:R-:W-:Y:S01]  /*7e60*/  FADD.FTZ R18, R18, -UR28 ;  /* 0x8000001c12127e21 */ /* 0x000fe20008010000 */
[----:B------:R-:W-:Y:S01]  /*7e70*/  FMUL.FTZ R20, R3, R20 ;  /* 0x0000001403147220 */ /* 0x000fe20000410000 */
[----:B------:R-:W-:Y:S01]  /*7e80*/  FFMA.FTZ R19, R15, R13, R19 ;  /* 0x0000000d0f137223 */ /* 0x000fe20000010013 */
[----:B------:R-:W-:Y:S01]  /*7e90*/  FADD.FTZ R17, R13, R17 ;  /* 0x000000110d117221 */ /* 0x000fe20000010000 */
[----:B------:R-:W-:Y:S01]  /*7ea0*/  SHF.L.U32 R13, R28, 0x10, RZ ;  /* 0x000000101c0d7819 */ /* 0x000fe200000006ff */
[----:B------:R-:W-:Y:S01]  /*7eb0*/  FMUL.FTZ R18, R18, UR16 ;  /* 0x0000001012127c20 */ /* 0x000fe20008410000 */
[----:B------:R-:W-:Y:S01]  /*7ec0*/  FFMA.FTZ R19, R12, R20, R19 ;  /* 0x000000140c137223 */ /* 0x000fe20000010013 */
[----:B--2---:R-:W-:Y:S01]  /*7ed0*/  SHF.L.U32 R12, R27, 0x10, RZ ;  /* 0x000000101b0c7819 */ /* 0x004fe200000006ff */
[----:B------:R-:W2:Y:S01]  /*7ee0*/  LDL.LU R22, [R1+0x1ec] ;  /* 0x0001ec0001167983 */ /* 0x000ea20000300800 */
[----:B------:R-:W-:Y:S01]  /*7ef0*/  FMUL.FTZ R15, R5, R13 ;  /* 0x0000000d050f7220 */ /* 0x000fe20000410000 */
[----:B------:R-:W-:Y:S01]  /*7f00*/  FADD.FTZ R14, R14, R13 ;  /* 0x0000000d0e0e7221 */ /* 0x000fe20000010000 */
[----:B------:R-:W-:Y:S01]  /*7f10*/  FFMA.FTZ R16, R13, R18, R16 ;  /* 0x000000120d107223 */ /* 0x000fe20000010010 */
[----:B------:R-:W-:Y:S01]  /*7f20*/  FADD.FTZ R17, R17, R20 ;  /* 0x0000001411117221 */ /* 0x000fe20000010000 */
[----:B------:R-:W2:Y:S01]  /*7f30*/  LDL.LU R28, [R1+0x284] ;  /* 0x00028400011c7983 */ /* 0x000ea20000300800 */
[----:B------:R-:W-:Y:S01]  /*7f40*/  FADD.FTZ R12, R12, -UR28 ;  /* 0x8000001c0c0c7e21 */ /* 0x000fe20008010000 */
[----:B------:R-:W-:Y:S01]  /*7f50*/  FFMA.FTZ R19, R18, R15, R19 ;  /* 0x0000000f12137223 */ /* 0x000fe20000010013 */
[----:B------:R-:W-:Y:S01]  /*7f60*/  FADD.FTZ R17, R15, R17 ;  /* 0x000000110f117221 */ /* 0x000fe20000010000 */
[----:B----4-:R-:W-:Y:S01]  /*7f70*/  SHF.L.U32 R15, R21, 0x10, RZ ;  /* 0x00000010150f7819 */ /* 0x010fe200000006ff */
        /* <DEDUP_REMOVED lines=10> */
[----:B------:R-:W4:Y:S01]  /*8020*/  LDL.LU R21, [R1+0x1dc] ;  /* 0x0001dc0001157983 */ /* 0x000f220000300800 */
[----:B---3--:R-:W-:-:S03]  /*8030*/  SHF.L.U32 R13, R44, 0x10, RZ ;  /* 0x000000102c0d7819 */ /* 0x008fc600000006ff */
[----:B------:R-:W3:Y:S02]  /*8040*/  LDL.LU R44, [R1+0x2b0] ;  /* 0x0002b000012c7983 */ /* 0x000ee40000300800 */
[----:B------:R-:W-:-:S04]  /*8050*/  FADD.FTZ R13, R13, -UR28 ;  /* 0x8000001c0d0d7e21 */ /* 0x000fc80008010000 */
[----:B------:R-:W-:-:S04]  /*8060*/  FMUL.FTZ R13, R13, UR16 ;  /* 0x000000100d0d7c20 */ /* 0x000fc80008410000 */
[----:B------:R-:W-:Y:S01]  /*8070*/  FFMA.FTZ R16, R18, R13, R16 ;  /* 0x0000000d12107223 */ /* 0x000fe20000010010 */
[----:B------:R-:W-:-:S04]  /*8080*/  FMUL.FTZ R18, R5, R18 ;  /* 0x0000001205127220 */ /* 0x000fc80000410000 */
[----:B------:R-:W-:Y:S01]  /*8090*/  FADD.FTZ R17, R18, R17 ;  /* 0x0000001112117221 */ /* 0x000fe20000010000 */
[----:B------:R-:W-:Y:S02]  /*80a0*/  FFMA.FTZ R19, R13, R18, R19 ;  /* 0x000000120d137223 */ /* 0x000fe40000010013 */
[----:B------:R-:W3:Y:S01]  /*80b0*/  LDL.LU R18, [R1+0x1d8] ;  /* 0x0001d80001127983 */ /* 0x000ee20000300800 */
[----:B--2---:R-:W-:-:S03]  /*80c0*/  SHF.L.U32 R20, R22, 0x10, RZ ;  /* 0x0000001016147819 */ /* 0x004fc600000006ff */
[----:B------:R-:W2:Y:S01]  /*80d0*/  LDL.LU R22, [R1+0x2d4] ;  /* 0x0002d40001167983 */ /* 0x000ea20000300800 */
[----:B------:R-:W-:-:S03]  /*80e0*/  SHF.L.U32 R12, R28, 0x10, RZ ;  /* 0x000000101c0c7819 */ /* 0x000fc600000006ff */
[----:B------:R-:W2:Y:S01]  /*80f0*/  LDL.LU R28, [R1+0x1c8] ;  /* 0x0001c800011c7983 */ /* 0x000ea20000300800 */
[----:B------:R-:W-:Y:S01]  /*8100*/  FADD.FTZ R20, R20, -UR28 ;  /* 0x8000001c14147e21 */ /* 0x000fe20008010000 */
[----:B----4-:R-:W-:-:S03]  /*8110*/  SHF.L.U32 R13, R27, 0x10, RZ ;  /* 0x000000101b0d7819 */ /* 0x010fc600000006ff */
[----:B------:R-:W-:Y:S01]  /*8120*/  FMUL.FTZ R20, R20, UR16 ;  /* 0x0000001014147c20 */ /* 0x000fe20008410000 */
[----:B------:R-:W4:Y:S01]  /*8130*/  LDL.LU R27, [R1+0x1d0] ;  /* 0x0001d000011b7983 */ /* 0x000f220000300800 */
[----:B------:R-:W-:Y:S01]  /*8140*/  FMUL.FTZ R15, R3, R12 ;  /* 0x0000000c030f7220 */ /* 0x000fe20000410000 */
[----:B------:R-:W-:Y:S01]  /*8150*/  FADD.FTZ R10, R10, R12 ;  /* 0x0000000c0a0a7221 */ /* 0x000fe20000010000 */
[----:B------:R-:W-:Y:S01]  /*8160*/  FFMA.FTZ R11, R12, R20, R11 ;  /* 0x000000140c0b7223 */ /* 0x000fe2000001000b */
[----:B------:R-:W-:Y:S01]  /*8170*/  FADD.FTZ R13, R13, -UR28 ;  /* 0x8000001c0d0d7e21 */ /* 0x000fe20008010000 */
[----:B------:R-:W-:Y:S01]  /*8180*/  FADD.FTZ R17, R17, R15 ;  /* 0x0000000f11117221 */ /* 0x000fe20000010000 */
[----:B------:R-:W-:Y:S02]  /*8190*/  FFMA.FTZ R19, R20, R15, R19 ;  /* 0x0000000f14137223 */ /* 0x000fe40000010013 */
[----:B------:R-:W-:Y:S01]  /*81a0*/  FMUL.FTZ R13, R13, UR16 ;  /* 0x000000100d0d7c20 */ /* 0x000fe20008410000 */
[----:B------:R-:W-:-:S02]  /*81b0*/  SHF.L.U32 R20, R21, 0x10, RZ ;  /* 0x0000001015147819 */ /* 0x000fc400000006ff */
[----:B------:R-:W-:Y:S01]  /*81c0*/  SHF.L.U32 R45, R45, 0x10, RZ ;  /* 0x000000102d2d7819 */ /* 0x000fe200000006ff */
[----:B------:R-:W4:Y:S01]  /*81d0*/  LDL.LU R21, [R1+0x364] ;  /* 0x0003640001157983 */ /* 0x000f220000300800 */
[----:B---3--:R-:W-:Y:S02]  /*81e0*/  SHF.L.U32 R12, R18, 0x10, RZ ;  /* 0x00000010120c7819 */ /* 0x008fe400000006ff */
[----:B------:R-:W-:Y:S02]  /*81f0*/  SHF.L.U32 R18, R25, 0x10, RZ ;  /* 0x0000001019127819 */ /* 0x000fe400000006ff */
[----:B------:R-:W3:Y:S01]  /*8200*/  LDL.LU R25, [R1+0x1b4] ;  /* 0x0001b40001197983 */ /* 0x000ee20000300800 */
[----:B------:R-:W-:Y:S01]  /*8210*/  SHF.L.U32 R15, R44, 0x10, RZ ;  /* 0x000000102c0f7819 */ /* 0x000fe200000006ff */
[----:B------:R-:W-:Y:S01]  /*8220*/  FADD.FTZ R12, R12, -UR28 ;  /* 0x8000001c0c0c7e21 */ /* 0x000fe20008010000 */
[----:B------:R-:W-:Y:S01]  /*8230*/  FADD.FTZ R10, R10, R20 ;  /* 0x000000140a0a7221 */ /* 0x000fe20000010000 */
[----:B------:R-:W-:Y:S01]  /*8240*/  FADD.FTZ R18, R18, -UR28 ;  /* 0x8000001c12127e21 */ /* 0x000fe20008010000 */
[----:B------:R-:W-:Y:S01]  /*8250*/  FADD.FTZ R45, R45, -UR28 ;  /* 0x8000001c2d2d7e21 */ /* 0x000fe20008010000 */
[----:B------:R-:W-:Y:S01]  /*8260*/  FMUL.FTZ R12, R12, UR16 ;  /* 0x000000100c0c7c20 */ /* 0x000fe20008410000 */
[----:B------:R-:W-:Y:S01]  /*8270*/  FADD.FTZ R14, R14, R15 ;  /* 0x0000000f0e0e7221 */ /* 0x000fe20000010000 */
[----:B------:R-:W-:Y:S01]  /*8280*/  FFMA.FTZ R16, R15, R13, R16 ;  /* 0x0000000d0f107223 */ /* 0x000fe20000010010 */
[----:B------:R-:W-:Y:S01]  /*8290*/  FMUL.FTZ R15, R5, R15 ;  /* 0x0000000f050f7220 */ /* 0x000fe20000410000 */
[----:B------:R-:W-:Y:S01]  /*82a0*/  FFMA.FTZ R11, R20, R12, R11 ;  /* 0x0000000c140b7223 */ /* 0x000fe2000001000b */
[----:B------:R-:W-:Y:S01]  /*82b0*/  FMUL.FTZ R20, R3, R20 ;  /* 0x0000001403147220 */ /* 0x000fe20000410000 */
[----:B------:R-:W-:Y:S01]  /*82c0*/  SHF.L.U32 R30, R30, 0x10, RZ ;  /* 0x000000101e1e7819 */ /* 0x000fe200000006ff */
[----:B------:R-:W-:Y:S01]  /*82d0*/  FFMA.FTZ R19, R13, R15, R19 ;  /* 0x0000000f0d137223 */ /* 0x000fe20000010013 */
[----:B--2---:R-:W-:Y:S01]  /*82e0*/  SHF.L.U32 R13, R22, 0x10, RZ ;  /* 0x00000010160d7819 */ /* 0x004fe200000006ff */
[----:B------:R-:W2:Y:S02]  /*82f0*/  LDL.LU R44, [R1+0x360] ;  /* 0x00036000012c7983 */ /* 0x000ea40000300800 */
[----:B------:R-:W-:-:S02]  /*8300*/  FFMA.FTZ R19, R12, R20, R19 ;  /* 0x000000140c137223 */ /* 0x000fc40000010013 */
[----:B------:R-:W2:Y:S01]  /*8310*/  LDL.LU R22, [R1+0x1c4] ;  /* 0x0001c40001167983 */ /* 0x000ea20000300800 */
[----:B------:R-:W-:-:S03]  /*8320*/  SHF.L.U32 R12, R28, 0x10, RZ ;  /* 0x000000101c0c7819 */ /* 0x000fc600000006ff */
[----:B------:R-:W2:Y:S01]  /*8330*/  LDL.LU R28, [R1+0x19c] ;  /* 0x00019c00011c7983 */ /* 0x000ea20000300800 */
[----:B------:R-:W-:Y:S01]  /*8340*/  FMUL.FTZ R18, R18, UR16 ;  /* 0x0000001012127c20 */ /* 0x000fe20008410000 */
[----:B------:R-:W-:Y:S01]  /*8350*/  FADD.FTZ R17, R15, R17 ;  /* 0x000000110f117221 */ /* 0x000fe20000010000 */
[----:B------:R-:W-:Y:S01]  /*8360*/  FMUL.FTZ R15, R5, R13 ;  /* 0x0000000d050f7220 */ /* 0x000fe20000410000 */
[----:B------:R-:W-:Y:S01]  /*8370*/  FADD.FTZ R14, R14, R13 ;  /* 0x0000000d0e0e7221 */ /* 0x000fe20000010000 */
[----:B------:R-:W-:Y:S01]  /*8380*/  FFMA.FTZ R16, R13, R18, R16 ;  /* 0x000000120d107223 */ /* 0x000fe20000010010 */
[----:B----4-:R-:W-:Y:S02]  /*8390*/  SHF.L.U32 R13, R27, 0x10, RZ ;  /* 0x000000101b0d7819 */ /* 0x010fe400000006ff */
[----:B------:R-:W4:Y:S01]  /*83a0*/  LDL.LU R27, [R1+0x1bc] ;  /* 0x0001bc00011b7983 */ /* 0x000f220000300800 */
[----:B------:R-:W-:Y:S01]  /*83b0*/  FADD.FTZ R17, R17, R20 ;  /* 0x0000001411117221 */ /* 0x000fe20000010000 */
[----:B------:R-:W-:Y:S01]  /*83c0*/  FADD.FTZ R12, R12, -UR28 ;  /* 0x8000001c0c0c7e21 */ /* 0x000fe20008010000 */
[----:B------:R-:W-:-:S02]  /*83d0*/  FFMA.FTZ R19, R18, R15, R19 ;  /* 0x0000000f12137223 */ /* 0x000fc40000010013 */
[----:B------:R-:W-:Y:S01]  /*83e0*/  FADD.FTZ R17, R15, R17 ;  /* 0x000000110f117221 */ /* 0x000fe20000010000 */
[----:B------:R-:W-:Y:S02]  /*83f0*/  SHF.L.U32 R15, R43, 0x10, RZ ;  /* 0x000000102b0f7819 */ /* 0x000fe400000006ff */
[----:B---3--:R-:W-:Y:S02]  /*8400*/  SHF.L.U32 R20, R25, 0x10, RZ ;  /* 0x0000001019147819 */ /* 0x008fe400000006ff */
[----:B------:R-:W3:Y:S01]  /*8410*/  LDL.LU R25, [R1+0x184] ;  /* 0x0001840001197983 */ /* 0x000ee20000300800 */
[----:B------:R-:W-:Y:S01]  /*8420*/  FADD.FTZ R13, R13, -UR28 ;  /* 0x8000001c0d0d7e21 */ /* 0x000fe20008010000 */
[----:B------:R-:W-:Y:S01]  /*8430*/  FMUL.FTZ R12, R12, UR16 ;  /* 0x000000100c0c7c20 */ /* 0x000fe20008410000 */
[----:B------:R-:W-:Y:S01]  /*8440*/  SHF.L.U32 R18, R37, 0x10, RZ ;  /* 0x0000001025127819 */ /* 0x000fe200000006ff */
[----:B------:R-:W-:Y:S01]  /*8450*/  FADD.FTZ R10, R10, R15 ;  /* 0x0000000f0a0a7221 */ /* 0x000fe20000010000 */
[----:B------:R-:W-:Y:S01]  /*8460*/  FMUL.FTZ R13, R13, UR16 ;  /* 0x000000100d0d7c20 */ /* 0x000fe20008410000 */
[----:B------:R-:W-:Y:S01]  /*8470*/  FFMA.FTZ R11, R15, R12, R11 ;  /* 0x0000000c0f0b7223 */ /* 0x000fe2000001000b */
[----:B------:R-:W-:Y:S01]  /*8480*/  FMUL.FTZ R15, R3, R15 ;  /* 0x0000000f030f7220 */ /* 0x000fe20000410000 */
[----:B------:R-:W-:Y:S01]  /*8490*/  FADD.FTZ R14, R14, R18 ;  /* 0x000000120e0e7221 */ /* 0x000fe20000010000 */
[----:B------:R-:W-:Y:S01]  /*84a0*/  FFMA.FTZ R16, R18, R13, R16 ;  /* 0x0000000d12107223 */ /* 0x000fe20000010010 */
[----:B------:R-:W-:Y:S01]  /*84b0*/  FMUL.FTZ R18, R5, R18 ;  /* 0x0000001205127220 */ /* 0x000fe20000410000 */
[----:B------:R-:W-:Y:S01]  /*84c0*/  FFMA.FTZ R19, R12, R15, R19 ;  /* 0x0000000f0c137223 */ /* 0x000fe20000010013 */
[----:B------:R-:W-:Y:S01]  /*84d0*/  FADD.FTZ R20, R20, -UR28 ;  /* 0x8000001c14147e21 */ /* 0x000fe20008010000 */
[----:B------:R-:W-:Y:S01]  /*84e0*/  SHF.L.U32 R12, R42, 0x10, RZ ;  /* 0x000000102a0c7819 */ /* 0x000fe200000006ff */
[----:B------:R-:W-:Y:S01]  /*84f0*/  FADD.FTZ R17, R17, R15 ;  /* 0x0000000f11117221 */ /* 0x000fe20000010000 */
[----:B------:R-:W-:Y:S01]  /*8500*/  FFMA.FTZ R19, R13, R18, R19 ;  /* 0x000000120d137223 */ /* 0x000fe20000010013 */
[----:B------:R-:W-:Y:S01]  /*8510*/  FMUL.FTZ R20, R20, UR16 ;  /* 0x0000001014147c20 */ /* 0x000fe20008410000 */
[----:B--2---:R-:W-:Y:S01]  /*8520*/  SHF.L.U32 R13, R22, 0x10, RZ ;  /* 0x00000010160d7819 */ /* 0x004fe200000006ff */
[----:B------:R-:W-:Y:S01]  /*8530*/  FADD.FTZ R17, R18, R17 ;  /* 0x0000001112117221 */ /* 0x000fe20000010000 */
[----:B------:R-:W-:Y:S01]  /*8540*/  FMUL.FTZ R15, R3, R12 ;  /* 0x0000000c030f7220 */ /* 0x000fe20000410000 */
[----:B------:R-:W-:Y:S01]  /*8550*/  FADD.FTZ R10, R10, R12 ;  /* 0x0000000c0a0a7221 */ /* 0x000fe20000010000 */
[----:B------:R-:W-:Y:S01]  /*8560*/  FFMA.FTZ R11, R12, R20, R11 ;  /* 0x000000140c0b7223 */ /* 0x000fe2000001000b */
[----:B------:R-:W-:Y:S01]  /*8570*/  SHF.L.U32 R12, R28, 0x10, RZ ;  /* 0x000000101c0c7819 */ /* 0x000fe200000006ff */
[----:B------:R-:W-:Y:S01]  /*8580*/  FADD.FTZ R13, R13, -UR28 ;  /* 0x8000001c0d0d7e21 */ /* 0x000fe20008010000 */
[----:B------:R-:W-:Y:S01]  /*8590*/  FADD.FTZ R17, R17, R15 ;  /* 0x0000000f11117221 */ /* 0x000fe20000010000 */
[----:B------:R-:W-:Y:S01]  /*85a0*/  FFMA.FTZ R19, R20, R15, R19 ;  /* 0x0000000f14137223 */ /* 0x000fe20000010013 */
[----:B------:R-:W-:Y:S01]  /*85b0*/  SHF.L.U32 R15, R35, 0x10, RZ ;  /* 0x00000010230f7819 */ /* 0x000fe200000006ff */
[----:B------:R-:W2:Y:S01]  /*85c0*/  LDL.LU R22, [R1+0x31c] ;  /* 0x00031c0001167983 */ /* 0x000ea20000300800 */
[----:B------:R-:W-:Y:S01]  /*85d0*/  FADD.FTZ R12, R12, -UR28 ;  /* 0x8000001c0c0c7e21 */ /* 0x000fe20008010000 */
[----:B------:R-:W-:Y:S01]  /*85e0*/  FMUL.FTZ R13, R13, UR16 ;  /* 0x000000100d0d7c20 */ /* 0x000fe20008410000 */
[----:B------:R-:W-:Y:S01]  /*85f0*/  SHF.L.U32 R20, R41, 0x10, RZ ;  /* 0x0000001029147819 */ /* 0x000fe200000006ff */
[----:B------:R-:W-:Y:S01]  /*8600*/  FADD.FTZ R14, R14, R15 ;  /* 0x0000000f0e0e7221 */ /* 0x000fe20000010000 */
[----:B------:R-:W-:Y:S01]  /*8610*/  FMUL.FTZ R12, R12, UR16 ;  /* 0x000000100c0c7c20 */ /* 0x000fe20008410000 */
[----:B------:R-:W-:Y:S01]  /*8620*/  FFMA.FTZ R16, R15, R13, R16 ;  /* 0x0000000d0f107223 */ /* 0x000fe20000010010 */
[----:B------:R-:W2:Y:S01]  /*8630*/  LDL.LU R28, [R1+0x334] ;  /* 0x00033400011c7983 */ /* 0x000ea20000300800 */
[----:B------:R-:W-:Y:S01]  /*8640*/  FMUL.FTZ R15, R5, R15 ;  /* 0x0000000f050f7220 */ /* 0x000fe20000410000 */
[----:B----4-:R-:W-:Y:S01]  /*8650*/  SHF.L.U32 R18, R27, 0x10, RZ ;  /* 0x000000101b127819 */ /* 0x010fe200000006ff */
[----:B------:R-:W-:Y:S01]  /*8660*/  FADD.FTZ R10, R10, R20 ;  /* 0x000000140a0a7221 */ /* 0x000fe20000010000 */
[----:B------:R-:W-:Y:S01]  /*8670*/  FFMA.FTZ R11, R20, R12, R11 ;  /* 0x0000000c140b7223 */ /* 0x000fe2000001000b */
[----:B------:R-:W-:Y:S01]  /*8680*/  FMUL.FTZ R20, R3, R20 ;  /* 0x0000001403147220 */ /* 0x000fe20000410000 */
[----:B------:R-:W-:Y:S01]  /*8690*/  FFMA.FTZ R19, R13, R15, R19 ;  /* 0x0000000f0d137223 */ /* 0x000fe20000010013 */
[----:B------:R-:W4:Y:S03]  /*86a0*/  LDL.LU R27, [R1+0x344] ;  /* 0x00034400011b7983 */ /* 0x000f260000300800 */
[----:B------:R-:W-:Y:S01]  /*86b0*/  FFMA.FTZ R19, R12, R20, R19 ;  /* 0x000000140c137223 */ /* 0x000fe20000010013 */
[----:B---3--:R-:W-:-:S02]  /*86c0*/  SHF.L.U32 R12, R25, 0x10, RZ ;  /* 0x00000010190c7819 */ /* 0x008fc400000006ff */
[----:B------:R-:W3:Y:S01]  /*86d0*/  LDL.LU R25, [R1+0x348] ;  /* 0x0003480001197983 */ /* 0x000ee20000300800 */
[----:B------:R-:W-:Y:S01]  /*86e0*/  SHF.L.U32 R13, R31, 0x10, RZ ;  /* 0x000000101f0d7819 */ /* 0x000fe200000006ff */
[----:B------:R-:W-:Y:S01]  /*86f0*/  FADD.FTZ R18, R18, -UR28 ;  /* 0x8000001c12127e21 */ /* 0x000fe20008010000 */
[----:B------:R-:W-:Y:S01]  /*8700*/  FADD.FTZ R17, R15, R17 ;  /* 0x000000110f117221 */ /* 0x000fe20000010000 */
[----:B------:R-:W-:Y:S02]  /*8710*/  FADD.FTZ R12, R12, -UR28 ;  /* 0x8000001c0c0c7e21 */ /* 0x000fe40008010000 */
[----:B------:R-:W-:Y:S01]  /*8720*/  FMUL.FTZ R18, R18, UR16 ;  /* 0x0000001012127c20 */ /* 0x000fe20008410000 */
[----:B------:R-:W-:Y:S01]  /*8730*/  FMUL.FTZ R15, R5, R13 ;  /* 0x0000000d050f7220 */ /* 0x000fe20000410000 */
[----:B------:R-:W-:Y:S01]  /*8740*/  FADD.FTZ R17, R17, R20 ;  /* 0x0000001411117221 */ /* 0x000fe20000010000 */
[----:B------:R-:W-:Y:S01]  /*8750*/  FADD.FTZ R14, R14, R13 ;  /* 0x0000000d0e0e7221 */ /* 0x000fe20000010000 */
[----:B------:R-:W-:Y:S01]  /*8760*/  FFMA.FTZ R16, R13, R18, R16 ;  /* 0x000000120d107223 */ /* 0x000fe20000010010 */
[----:B------:R-:W-:Y:S01]  /*8770*/  FFMA.FTZ R19, R18, R15, R19 ;  /* 0x0000000f12137223 */ /* 0x000fe20000010013 */
[----:B------:R-:W-:Y:S01]  /*8780*/  SHF.L.U32 R18, R40, 0x10, RZ ;  /* 0x0000001028127819 */ /* 0x000fe200000006ff */
[----:B------:R-:W-:Y:S01]  /*8790*/  FMUL.FTZ R12, R12, UR16 ;  /* 0x000000100c0c7c20 */ /* 0x000fe20008410000 */
[----:B------:R-:W-:Y:S01]  /*87a0*/  SHF.L.U32 R13, R39, 0x10, RZ ;  /* 0x00000010270d7819 */ /* 0x000fe200000006ff */
        /* <DEDUP_REMOVED lines=13> */
[----:B--2---:R-:W-:Y:S01]  /*8880*/  SHF.L.U32 R13, R22, 0x10, RZ ;  /* 0x00000010160d7819 */ /* 0x004fe200000006ff */
[----:B------:R-:W-:Y:S01]  /*8890*/  FADD.FTZ R14, R14, R15 ;  /* 0x0000000f0e0e7221 */ /* 0x000fe20000010000 */
[----:B------:R-:W-:Y:S01]  /*88a0*/  FADD.FTZ R17, R20, R17 ;  /* 0x0000001114117221 */ /* 0x000fe20000010000 */
[----:B------:R-:W2:Y:S01]  /*88b0*/  LDL.LU R22, [R1+0x350] ;  /* 0x0003500001167983 */ /* 0x000ea20000300800 */
[----:B------:R-:W-:Y:S01]  /*88c0*/  FMUL.FTZ R45, R45, UR16 ;  /* 0x000000102d2d7c20 */ /* 0x000fe20008410000 */
[----:B------:R-:W-:Y:S01]  /*88d0*/  FMUL.FTZ R20, R3, R18 ;  /* 0x0000001203147220 */ /* 0x000fe20000410000 */
[----:B------:R-:W-:Y:S01]  /*88e0*/  FADD.FTZ R15, R13, -UR28 ;  /* 0x8000001c0d0f7e21 */ /* 0x000fe20008010000 */
[----:B------:R-:W-:-:S02]  /*88f0*/  SHF.L.U32 R19, R28, 0x10, RZ ;  /* 0x000000101c137819 */ /* 0x000fc400000006ff */
[----:B------:R-:W-:Y:S01]  /*8900*/  FADD.FTZ R17, R17, R20 ;  /* 0x0000001411117221 */ /* 0x000fe20000010000 */
[----:B------:R-:W-:Y:S01]  /*8910*/  FFMA.FTZ R12, R45, R20, R12 ;  /* 0x000000142d0c7223 */ /* 0x000fe2000001000c */
[----:B------:R-:W-:Y:S01]  /*8920*/  FMUL.FTZ R15, R15, UR16 ;  /* 0x000000100f0f7c20 */ /* 0x000fe20008410000 */
[----:B----4-:R-:W-:Y:S01]  /*8930*/  SHF.L.U32 R13, R27, 0x10, RZ ;  /* 0x000000101b0d7819 */ /* 0x010fe200000006ff */
[----:B------:R-:W-:Y:S01]  /*8940*/  FMUL.FTZ R20, R5, R19 ;  /* 0x0000001305147220 */ /* 0x000fe20000410000 */
[----:B------:R-:W4:Y:S01]  /*8950*/  LDL.LU R28, [R1+0x354] ;  /* 0x00035400011c7983 */ /* 0x000f220000300800 */
[----:B------:R-:W-:Y:S02]  /*8960*/  FFMA.FTZ R16, R19, R15, R16 ;  /* 0x0000000f13107223 */ /* 0x000fe40000010010 */
[----:B------:R-:W-:Y:S01]  /*8970*/  FFMA.FTZ R15, R15, R20, R12 ;  /* 0x000000140f0f7223 */ /* 0x000fe2000001000c */
[----:B------:R-:W-:Y:S01]  /*8980*/  FADD.FTZ R12, R13, -UR28 ;  /* 0x8000001c0d0c7e21 */ /* 0x000fe20008010000 */
[----:B------:R-:W4:Y:S01]  /*8990*/  LDL.LU R27, [R1+0x358] ;  /* 0x00035800011b7983 */ /* 0x000f220000300800 */
[----:B---3--:R-:W-:-:S03]  /*89a0*/  SHF.L.U32 R13, R25, 0x10, RZ ;  /* 0x00000010190d7819 */ /* 0x008fc600000006ff */
[----:B------:R-:W3:Y:S01]  /*89b0*/  LDL.LU R25, [R1+0x35c] ;  /* 0x00035c0001197983 */ /* 0x000ee20000300800 */
[----:B------:R-:W-:Y:S01]  /*89c0*/  FADD.FTZ R10, R10, R18 ;  /* 0x000000120a0a7221 */ /* 0x000fe20000010000 */
[----:B------:R-:W-:Y:S01]  /*89d0*/  FFMA.FTZ R11, R18, R45, R11 ;  /* 0x0000002d120b7223 */ /* 0x000fe2000001000b */
[----:B------:R-:W-:-:S05]  /*89e0*/  SHF.L.U32 R18, R38, 0x10, RZ ;  /* 0x0000001026127819 */ /* 0x000fca00000006ff */
[----:B------:R-:W-:-:S04]  /*89f0*/  FADD.FTZ R18, R18, -UR28 ;  /* 0x8000001c12127e21 */ /* 0x000fc80008010000 */
[----:B------:R-:W-:Y:S01]  /*8a00*/  FMUL.FTZ R18, R18, UR16 ;  /* 0x0000001012127c20 */ /* 0x000fe20008410000 */
[----:B------:R-:W-:Y:S01]  /*8a10*/  FADD.FTZ R10, R10, R30 ;  /* 0x0000001e0a0a7221 */ /* 0x000fe20000010000 */
[----:B------:R-:W-:Y:S02]  /*8a20*/  FADD.FTZ R17, R20, R17 ;  /* 0x0000001114117221 */ /* 0x000fe40000010000 */
[----:B------:R-:W-:Y:S01]  /*8a30*/  FFMA.FTZ R11, R30, R18, R11 ;  /* 0x000000121e0b7223 */ /* 0x000fe2000001000b */
[----:B------:R-:W-:Y:S01]  /*8a40*/  FMUL.FTZ R30, R3, R30 ;  /* 0x0000001e031e7220 */ /* 0x000fe20000410000 */
[----:B------:R-:W-:Y:S01]  /*8a50*/  FADD.FTZ R14, R14, R19 ;  /* 0x000000130e0e7221 */ /* 0x000fe20000010000 */
[----:B------:R-:W-:Y:S02]  /*8a60*/  SHF.L.U32 R19, R36, 0x10, RZ ;  /* 0x0000001024137819 */ /* 0x000fe400000006ff */
[----:B------:R-:W-:Y:S01]  /*8a70*/  FADD.FTZ R17, R17, R30 ;  /* 0x0000001e11117221 */ /* 0x000fe20000010000 */
[----:B------:R-:W-:Y:S01]  /*8a80*/  FFMA.FTZ R30, R18, R30, R15 ;  /* 0x0000001e121e7223 */ /* 0x000fe2000001000f */
[----:B------:R-:W-:Y:S01]  /*8a90*/  FMUL.FTZ R15, R12, UR16 ;  /* 0x000000100c0f7c20 */ /* 0x000fe20008410000 */
[----:B------:R-:W-:Y:S01]  /*8aa0*/  FMUL.FTZ R18, R5, R13 ;  /* 0x0000000d05127220 */ /* 0x000fe20000410000 */
[----:B------:R-:W-:Y:S01]  /*8ab0*/  SHF.L.U32 R32, R32, 0x10, RZ ;  /* 0x0000001020207819 */ /* 0x000fe200000006ff */
[----:B------:R-:W-:Y:S01]  /*8ac0*/  FADD.FTZ R19, R19, -UR28 ;  /* 0x8000001c13137e21 */ /* 0x000fe20008010000 */
[----:B--2---:R-:W-:-:S02]  /*8ad0*/  SHF.L.U32 R20, R22, 0x10, RZ ;  /* 0x0000001016147819 */ /* 0x004fc400000006ff */
[----:B------:R-:W2:Y:S01]  /*8ae0*/  LDL.LU R22, [R1+0x368] ;  /* 0x0003680001167983 */ /* 0x000ea20000300800 */
[----:B------:R-:W-:Y:S01]  /*8af0*/  FADD.FTZ R14, R14, R13 ;  /* 0x0000000d0e0e7221 */ /* 0x000fe20000010000 */
[----:B------:R-:W-:Y:S01]  /*8b00*/  FFMA.FTZ R16, R13, R15, R16 ;  /* 0x0000000f0d107223 */ /* 0x000fe20000010010 */
[----:B------:R-:W-:Y:S01]  /*8b10*/  FADD.FTZ R12, R18, R17 ;  /* 0x00000011120c7221 */ /* 0x000fe20000010000 */
[----:B------:R-:W-:Y:S01]  /*8b20*/  FFMA.FTZ R13, R15, R18, R30 ;  /* 0x000000120f0d7223 */ /* 0x000fe2000001001e */
[----:B------:R-:W-:Y:S01]  /*8b30*/  FMUL.FTZ R18, R19, UR16 ;  /* 0x0000001013127c20 */ /* 0x000fe20008410000 */
[----:B------:R-:W-:Y:S01]  /*8b40*/  FMUL.FTZ R15, R3, R32 ;  /* 0x00000020030f7220 */ /* 0x000fe20000410000 */
[----:B----4-:R-:W-:Y:S02]  /*8b50*/  SHF.L.U32 R17, R28, 0x10, RZ ;  /* 0x000000101c117819 */ /* 0x010fe400000006ff */
[----:B------:R-:W-:Y:S01]  /*8b60*/  FFMA.FTZ R11, R32, R18, R11 ;  /* 0x00000012200b7223 */ /* 0x000fe2000001000b */
[----:B------:R-:W4:Y:S01]  /*8b70*/  LDL.LU R28, [R1+0x370] ;  /* 0x00037000011c7983 */ /* 0x000f220000300800 */
[----:B------:R-:W-:Y:S01]  /*8b80*/  FFMA.FTZ R13, R18, R15, R13 ;  /* 0x0000000f120d7223 */ /* 0x000fe2000001000d */
[----:B------:R-:W-:Y:S01]  /*8b90*/  FADD.FTZ R12, R12, R15 ;  /* 0x0000000f0c0c7221 */ /* 0x000fe20000010000 */
[----:B------:R-:W-:-:S02]  /*8ba0*/  SHF.L.U32 R18, R27, 0x10, RZ ;  /* 0x000000101b127819 */ /* 0x000fc400000006ff */
[----:B------:R-:W4:Y:S01]  /*8bb0*/  LDL.LU R27, [R1+0x378] ;  /* 0x00037800011b7983 */ /* 0x000f220000300800 */
[----:B---3--:R-:W-:-:S03]  /*8bc0*/  SHF.L.U32 R15, R25, 0x10, RZ ;  /* 0x00000010190f7819 */ /* 0x008fc600000006ff */
[----:B------:R-:W3:Y:S01]  /*8bd0*/  LDL.LU R25, [R1+0x37c] ;  /* 0x00037c0001197983 */ /* 0x000ee20000300800 */
[----:B------:R-:W-:Y:S01]  /*8be0*/  FADD.FTZ R20, R20, -UR28 ;  /* 0x8000001c14147e21 */ /* 0x000fe20008010000 */
[----:B------:R-:W-:-:S03]  /*8bf0*/  SHF.L.U32 R33, R33, 0x10, RZ ;  /* 0x0000001021217819 */ /* 0x000fc600000006ff */
[----:B------:R-:W-:Y:S01]  /*8c00*/  FMUL.FTZ R20, R20, UR16 ;  /* 0x0000001014147c20 */ /* 0x000fe20008410000 */
[----:B------:R-:W-:Y:S01]  /*8c10*/  FADD.FTZ R17, R17, -UR28 ;  /* 0x8000001c11117e21 */ /* 0x000fe20008010000 */
[----:B------:R-:W-:Y:S02]  /*8c20*/  FADD.FTZ R14, R14, R33 ;  /* 0x000000210e0e7221 */ /* 0x000fe40000010000 */
[----:B------:R-:W-:Y:S01]  /*8c30*/  FFMA.FTZ R16, R33, R20, R16 ;  /* 0x0000001421107223 */ /* 0x000fe20000010010 */
[----:B------:R-:W-:Y:S01]  /*8c40*/  FMUL.FTZ R33, R5, R33 ;  /* 0x0000002105217220 */ /* 0x000fe20000410000 */
[----:B------:R-:W-:Y:S01]  /*8c50*/  FMUL.FTZ R17, R17, UR16 ;  /* 0x0000001011117c20 */ /* 0x000fe20008410000 */
[----:B------:R-:W-:Y:S02]  /*8c60*/  FMUL.FTZ R19, R3, R18 ;  /* 0x0000001203137220 */ /* 0x000fe40000410000 */
[----:B------:R-:W-:Y:S01]  /*8c70*/  FFMA.FTZ R20, R20, R33, R13 ;  /* 0x0000002114147223 */ /* 0x000fe2000001000d */
[----:B------:R-:W-:Y:S01]  /*8c80*/  FADD.FTZ R12, R33, R12 ;  /* 0x0000000c210c7221 */ /* 0x000fe20000010000 */
[----:B------:R-:W-:Y:S01]  /*8c90*/  FADD.FTZ R10, R10, R32 ;  /* 0x000000200a0a7221 */ /* 0x000fe20000010000 */
[----:B------:R-:W-:Y:S01]  /*8ca0*/  FFMA.FTZ R11, R18, R17, R11 ;  /* 0x00000011120b7223 */ /* 0x000fe2000001000b */
[----:B------:R-:W-:Y:S01]  /*8cb0*/  SHF.L.U32 R13, R21, 0x10, RZ ;  /* 0x00000010150d7819 */ /* 0x000fe200000006ff */
[----:B------:R-:W-:Y:S01]  /*8cc0*/  FFMA.FTZ R20, R17, R19, R20 ;  /* 0x0000001311147223 */ /* 0x000fe20000010014 */
[----:B------:R-:W-:Y:S01]  /*8cd0*/  FADD.FTZ R15, R15, -UR28 ;  /* 0x8000001c0f0f7e21 */ /* 0x000fe20008010000 */
[----:B------:R-:W-:Y:S01]  /*8ce0*/  SHF.L.U32 R17, R44, 0x10, RZ ;  /* 0x000000102c117819 */ /* 0x000fe200000006ff */
[----:B------:R-:W-:Y:S01]  /*8cf0*/  FADD.FTZ R21, R12, R19 ;  /* 0x000000130c157221 */ /* 0x000fe20000010000 */
[----:B------:R-:W-:Y:S01]  /*8d00*/  FADD.FTZ R10, R10, R18 ;  /* 0x000000120a0a7221 */ /* 0x000fe20000010000 */
[----:B------:R-:W-:Y:S01]  /*8d10*/  FMUL.FTZ R18, R5, R13 ;  /* 0x0000000d05127220 */ /* 0x000fe20000410000 */
[----:B------:R-:W-:Y:S01]  /*8d20*/  FMUL.FTZ R19, R15, UR16 ;  /* 0x000000100f137c20 */ /* 0x000fe20008410000 */
[----:B------:R-:W-:Y:S01]  /*8d30*/  FADD.FTZ R15, R17, -UR28 ;  /* 0x8000001c110f7e21 */ /* 0x000fe20008010000 */
[----:B--2---:R-:W-:-:S02]  /*8d40*/  SHF.L.U32 R12, R22, 0x10, RZ ;  /* 0x00000010160c7819 */ /* 0x004fc400000006ff */
        /* <DEDUP_REMOVED lines=8> */
[----:B------:R-:W-:Y:S01]  /*8dd0*/  FFMA.FTZ R24, R15, R24, R20 ;  /* 0x000000180f187223 */ /* 0x000fe20000010014 */
[----:B----4-:R-:W-:Y:S01]  /*8de0*/  SHF.L.U32 R22, R28, 0x10, RZ ;  /* 0x000000101c167819 */ /* 0x010fe200000006ff */
[----:B------:R-:W-:Y:S01]  /*8df0*/  FADD.FTZ R21, R14, R13 ;  /* 0x0000000d0e157221 */ /* 0x000fe20000010000 */
[----:B------:R-:W-:Y:S01]  /*8e00*/  FMUL.FTZ R20, R5, R18 ;  /* 0x0000001205147220 */ /* 0x000fe20000410000 */
[----:B------:R-:W-:Y:S01]  /*8e10*/  FMUL.FTZ R17, R17, UR16 ;  /* 0x0000001011117c20 */ /* 0x000fe20008410000 */
        /* <DEDUP_REMOVED lines=14> */
[----:B------:R-:W-:-:S02]  /*8f00*/  FFMA.FTZ R13, R18, R17, R13 ;  /* 0x00000011120d7223 */ /* 0x000fc4000001000d */
[----:B------:R-:W-:Y:S01]  /*8f10*/  FADD.FTZ R17, R15, R12 ;  /* 0x0000000c0f117221 */ /* 0x000fe20000010000 */
[----:B------:R-:W-:Y:S01]  /*8f20*/  FFMA.FTZ R12, R16, R19, R11 ;  /* 0x00000013100c7223 */ /* 0x000fe2000001000b */
[----:B---3--:R-:W-:-:S05]  /*8f30*/  SHF.L.U32 R14, R25, 0x10, RZ ;  /* 0x00000010190e7819 */ /* 0x008fca00000006ff */
[----:B------:R-:W-:-:S04]  /*8f40*/  FADD.FTZ R14, R14, -UR28 ;  /* 0x8000001c0e0e7e21 */ /* 0x000fc80008010000 */
[----:B------:R-:W-:Y:S01]  /*8f50*/  FMUL.FTZ R22, R14, UR16 ;  /* 0x000000100e167c20 */ /* 0x000fe20008410000 */
[----:B------:R-:W-:-:S03]  /*8f60*/  FADD.FTZ R14, R10, R16 ;  /* 0x000000100a0e7221 */ /* 0x000fc60000010000 */
[----:B------:R-:W-:Y:S01]  /*8f70*/  FFMA.FTZ R23, R22, R15, R23 ;  /* 0x0000000f16177223 */ /* 0x000fe20000010017 */
[----:B------:R-:W-:Y:S01]  /*8f80*/  FADD.FTZ R15, R21, R20 ;  /* 0x00000014150f7221 */ /* 0x000fe20000010000 */
[----:B------:R-:W-:Y:S01]  /*8f90*/  FFMA.FTZ R13, R20, R22, R13 ;  /* 0x00000016140d7223 */ /* 0x000fe2000001000d */
[----:B------:R-:W-:Y:S06]  /*8fa0*/  BRA `(.L_x_588) ;  /* 0x0000005800ec7947 */ /* 0x000fec0003800000 */
.L_x_587:
        /* <DEDUP_REMOVED lines=9> */
[----:B-----5:R0:W-:Y:S04]  /*9040*/  STL [R1+0x3b0], R9 ;  /* 0x0003b00901007387 */ /* 0x0201e80000100800 */
[----:B------:R-:W4:Y:S04]  /*9050*/  LDL.LU R23, [R1+0x194] ;  /* 0x0001940001177983 */ /* 0x000f280000300800 */
[----:B------:R-:W-:Y:S04]  /*9060*/  STL [R1+0x3a4], R6 ;  /* 0x0003a40601007387 */ /* 0x000fe80000100800 */
[----:B0-----:R-:W4:Y:S04]  /*9070*/  LDL.LU R9, [R1+0x1f4] ;  /* 0x0001f40001097983 */ /* 0x001f280000300800 */
[----:B------:R-:W-:Y:S04]  /*9080*/  STL [R1+0x3a0], R4 ;  /* 0x0003a00401007387 */ /* 0x000fe80000100800 */
[----:B------:R-:W-:Y:S04]  /*9090*/  STL [R1+0x3a8], R7 ;  /* 0x0003a80701007387 */ /* 0x000fe80000100800 */
[----:B------:R0:W-:Y:S04]  /*90a0*/  STL [R1+0x3ac], R8 ;  /* 0x0003ac0801007387 */ /* 0x0001e80000100800 */
[----:B0-----:R-:W4:Y:S01]  /*90b0*/  LDL.LU R8, [R1+0x2f4] ;  /* 0x0002f40001087983 */ /* 0x001f220000300800 */
[----:B--2---:R-:W-:-:S02]  /*90c0*/  SHF.L.U32 R10, R10, 0x10, RZ ;  /* 0x000000100a0a7819 */ /* 0x004fc400000006ff */
[----:B---3--:R-:W-:-:S03]  /*90d0*/  SHF.L.U32 R15, R20, 0x10, RZ ;  /* 0x00000010140f7819 */ /* 0x008fc600000006ff */
[----:B------:R-:W-:Y:S01]  /*90e0*/  FADD.FTZ R10, R10, -UR28 ;  /* 0x8000001c0a0a7e21 */ /* 0x000fe20008010000 */
[----:B----4-:R-:W-:-:S03]  /*90f0*/  SHF.L.U32 R16, R16, 0x10, RZ ;  /* 0x0000001010107819 */ /* 0x010fc600000006ff */
[----:B------:R-:W-:-:S04]  /*9100*/  FMUL.FTZ R10, R10, UR16 ;  /* 0x000000100a0a7c20 */ /* 0x000fc80008410000 */
[----:B------:R-:W-:-:S04]  /*9110*/  FFMA.FTZ R14, R3, R10, R0 ;  /* 0x0000000a030e7223 */ /* 0x000fc80000010000 */
[----:B------:R-:W-:-:S06]  /*9120*/  FMUL.FTZ R11, R14, -1.4426950216293334961 ;  /* 0xbfb8aa3b0e0b7820 */ /* 0x000fcc0000410000 */
[----:B------:R-:W0:Y:S02]  /*9130*/  MUFU.EX2 R11, R11 ;  /* 0x0000000b000b7308 */ /* 0x000e240000000800 */
[----:B0-----:R-:W-:-:S06]  /*9140*/  FADD.FTZ R11, R11, 1 ;  /* 0x3f8000000b0b7421 */ /* 0x001fcc0000010000 */
[----:B------:R-:W0:Y:S01]  /*9150*/  MUFU.RCP R11, R11 ;  /* 0x0000000b000b7308 */ /* 0x000e220000001000 */
        /* <DEDUP_REMOVED lines=11> */
[----:B------:R-:W-:Y:S02]  /*9210*/  SHF.L.U32 R17, R19, 0x10, RZ ;  /* 0x0000001013117819 */ /* 0x000fe400000006ff */
[----:B------:R-:W-:-:S05]  /*9220*/  SHF.L.U32 R18, R18, 0x10, RZ ;  /* 0x0000001012127819 */ /* 0x000fca00000006ff */
[----:B------:R-:W-:Y:S01]  /*9230*/  FADD.FTZ R18, R18, -UR28 ;  /* 0x8000001c12127e21 */ /* 0x000fe20008010000 */
[----:B0-----:R-:W-:Y:S01]  /*9240*/  FMUL.FTZ R17, R17, R16 ;  /* 0x0000001011117220 */ /* 0x001fe20000410000 */
        /* <DEDUP_REMOVED lines=19> */
[----:B------:R-:W-:Y:S02]  /*9380*/  SHF.L.U32 R20, R26, 0x10, RZ ;  /* 0x000000101a147819 */ /* 0x000fe400000006ff */
[----:B------:R-:W2:Y:S01]  /*9390*/  LDL.LU R26, [R1+0x238] ;  /* 0x00023800011a7983 */ /* 0x000ea20000300800 */
[----:B------:R-:W-:Y:S01]  /*93a0*/  FFMA.FTZ R10, R10, R14, RZ ;  /* 0x0000000e0a0a7223 */ /* 0x000fe200000100ff */
[----:B------:R-:W-:Y:S01]  /*93b0*/  FMUL.FTZ R19, R21, R19 ;  /* 0x0000001315137220 */ /* 0x000fe20000410000 */
[----:B------:R-:W-:Y:S01]  /*93c0*/  FADD.FTZ R14, RZ, R14 ;  /* 0x0000000eff0e7221 */ /* 0x000fe20000010000 */
[----:B------:R-:W-:Y:S02]  /*93d0*/  FADD.FTZ R20, R20, -UR28 ;  /* 0x8000001c14147e21 */ /* 0x000fe40008010000 */
[-C--:B------:R-:W-:Y:S01]  /*93e0*/  FFMA.FTZ R4, R18, R19.reuse, R10 ;  /* 0x0000001312047223 */ /* 0x080fe2000001000a */
[----:B------:R-:W-:Y:S01]  /*93f0*/  FADD.FTZ R6, R14, R19 ;  /* 0x000000130e067221 */ /* 0x000fe20000010000 */
[----:B------:R-:W-:Y:S01]  /*9400*/  FMUL.FTZ R19, R3, R19 ;  /* 0x0000001303137220 */ /* 0x000fe20000410000 */
[----:B------:R-:W-:-:S03]  /*9410*/  FMUL.FTZ R20, R20, UR16 ;  /* 0x0000001014147c20 */ /* 0x000fc60008410000 */
[----:B------:R-:W-:Y:S01]  /*9420*/  FFMA.FTZ R16, R18, R19, R16 ;  /* 0x0000001312107223 */ /* 0x000fe20000010010 */
[----:B------:R-:W-:Y:S01]  /*9430*/  SHF.L.U32 R18, R22, 0x10, RZ ;  /* 0x0000001016127819 */ /* 0x000fe200000006ff */
[----:B------:R-:W-:Y:S01]  /*9440*/  FFMA.FTZ R10, R5, R20, R2 ;  /* 0x00000014050a7223 */ /* 0x000fe20000010002 */
[----:B------:R-:W3:Y:S03]  /*9450*/  LDL.LU R22, [R1+0x164] ;  /* 0x0001640001167983 */ /* 0x000ee60000300800 */
[----:B------:R-:W-:-:S06]  /*9460*/  FMUL.FTZ R14, R10, -1.4426950216293334961 ;  /* 0xbfb8aa3b0a0e7820 */ /* 0x000fcc0000410000 */
[----:B------:R-:W0:Y:S02]  /*9470*/  MUFU.EX2 R14, R14 ;  /* 0x0000000e000e7308 */ /* 0x000e240000000800 */
[----:B0-----:R-:W-:-:S06]  /*9480*/  FADD.FTZ R14, R14, 1 ;  /* 0x3f8000000e0e7421 */ /* 0x001fcc0000010000 */
[----:B------:R-:W0:Y:S01]  /*9490*/  MUFU.RCP R14, R14 ;  /* 0x0000000e000e7308 */ /* 0x000e220000001000 */
[----:B------:R1:W-:Y:S01]  /*94a0*/  STL [R1+0x394], R4 ;  /* 0x0003940401007387 */ /* 0x0003e20000100800 */
[----:B------:R-:W-:Y:S01]  /*94b0*/  FFMA.FTZ R11, R11, R15, RZ ;  /* 0x0000000f0b0b7223 */ /* 0x000fe200000100ff */
[----:B0-----:R-:W-:Y:S01]  /*94c0*/  FMUL.FTZ R18, R18, R14 ;  /* 0x0000000e12127220 */ /* 0x001fe20000410000 */
[----:B------:R-:W-:-:S04]  /*94d0*/  FADD.FTZ R14, -R14, 1 ;  /* 0x3f8000000e0e7421 */ /* 0x000fc80000010100 */
[----:B------:R-:W-:Y:S01]  /*94e0*/  FFMA.FTZ R14, R10, R14, 1 ;  /* 0x3f8000000a0e7423 */ /* 0x000fe2000001000e */
[----:B------:R-:W-:Y:S02]  /*94f0*/  SHF.L.U32 R10, R24, 0x10, RZ ;  /* 0x00000010180a7819 */ /* 0x000fe400000006ff */
[----:B------:R-:W4:Y:S01]  /*9500*/  LDL.LU R24, [R1+0x16c] ;  /* 0x00016c0001187983 */ /* 0x000f220000300800 */
[----:B-1----:R-:W-:Y:S01]  /*9510*/  FADD.FTZ R4, R17, R19 ;  /* 0x0000001311047221 */ /* 0x002fe20000010000 */
[----:B------:R-:W-:Y:S01]  /*9520*/  FMUL.FTZ R14, R18, R14 ;  /* 0x0000000e120e7220 */ /* 0x000fe20000410000 */
[----:B------:R-:W-:Y:S01]  /*9530*/  FADD.FTZ R15, RZ, R15 ;  /* 0x0000000fff0f7221 */ /* 0x000fe20000010000 */
[----:B------:R0:W-:Y:S02]  /*9540*/  STL [R1+0x118], R6 ;  /* 0x0001180601007387 */ /* 0x0001e40000100800 */
[-C--:B------:R-:W-:Y:S02]  /*9550*/  FFMA.FTZ R7, R20, R14.reuse, R11 ;  /* 0x0000000e14077223 */ /* 0x080fe4000001000b */
[----:B------:R1:W-:Y:S01]  /*9560*/  STL [R1+0x390], R4 ;  /* 0x0003900401007387 */ /* 0x0003e20000100800 */
[----:B0-----:R-:W-:Y:S01]  /*9570*/  FMUL.FTZ R6, R5, R14 ;  /* 0x0000000e05067220 */ /* 0x001fe20000410000 */
[----:B-1----:R-:W-:Y:S01]  /*9580*/  FADD.FTZ R4, R15, R14 ;  /* 0x0000000e0f047221 */ /* 0x002fe20000010000 */
[----:B------:R-:W-:-:S02]  /*9590*/  SHF.L.U32 R14, R9, 0x10, RZ ;  /* 0x00000010090e7819 */ /* 0x000fc400000006ff */
[----:B------:R-:W4:Y:S01]  /*95a0*/  LDL.LU R9, [R1+0x170] ;  /* 0x0001700001097983 */ /* 0x000f220000300800 */
        /* <DEDUP_REMOVED lines=11> */
[----:B------:R0:W-:Y:S04]  /*9660*/  STL [R1+0x330], R6 ;  /* 0x0003300601007387 */ /* 0x0001e80000100800 */
[----:B------:R-:W4:Y:S01]  /*9670*/  LDL.LU R23, [R1+0x154] ;  /* 0x0001540001177983 */ /* 0x000f220000300800 */
[----:B-1----:R-:W-:Y:S01]  /*9680*/  FMUL.FTZ R4, R15, UR16 ;  /* 0x000000100f047c20 */ /* 0x002fe20008410000 */
[----:B0-----:R-:W-:Y:S01]  /*9690*/  FMUL.FTZ R14, R14, R10 ;  /* 0x0000000a0e0e7220 */ /* 0x001fe20000410000 */
[----:B------:R-:W-:Y:S01]  /*96a0*/  FADD.FTZ R10, -R10, 1 ;  /* 0x3f8000000a0a7421 */ /* 0x000fe20000010100 */
[----:B------:R-:W-:-:S03]  /*96b0*/  FFMA.FTZ R6, R20, R6, R16 ;  /* 0x0000000614067223 */ /* 0x000fc60000010010 */
[----:B------:R-:W-:Y:S01]  /*96c0*/  FFMA.FTZ R10, R11, R10, 1 ;  /* 0x3f8000000b0a7423 */ /* 0x000fe2000001000a */
[----:B------:R-:W-:-:S03]  /*96d0*/  FFMA.FTZ R11, R5, R4, R2 ;  /* 0x00000004050b7223 */ /* 0x000fc60000010002 */
        /* <DEDUP_REMOVED lines=10> */
[----:B---3--:R-:W-:-:S05]  /*9780*/  SHF.L.U32 R15, R22, 0x10, RZ ;  /* 0x00000010160f7819 */ /* 0x008fca00000006ff */
[----:B------:R-:W-:Y:S01]  /*9790*/  FADD.FTZ R15, R15, -UR28 ;  /* 0x8000001c0f0f7e21 */ /* 0x000fe20008010000 */
[----:B------:R-:W-:-:S03]  /*97a0*/  FFMA.FTZ R10, R11, R10, 1 ;  /* 0x3f8000000b0a7423 */ /* 0x000fc6000001000a */
        /* <DEDUP_REMOVED lines=8> */
[----:B------:R-:W3:Y:S03]  /*9830*/  LDL.LU R24, [R1+0x158] ;  /* 0x0001580001187983 */ /* 0x000ee60000300800 */
[----:B0-----:R-:W-:Y:S01]  /*9840*/  FMUL.FTZ R14, R14, R10 ;  /* 0x0000000a0e0e7220 */ /* 0x001fe20000410000 */
[----:B------:R-:W-:Y:S01]  /*9850*/  FADD.FTZ R10, -R10, 1 ;  /* 0x3f8000000a0a7421 */ /* 0x000fe20000010100 */
[----:B------:R-:W-:-:S03]  /*9860*/  SHF.L.U32 R15, R25, 0x10, RZ ;  /* 0x00000010190f7819 */ /* 0x000fc600000006ff */
[----:B------:R-:W-:-:S04]  /*9870*/  FFMA.FTZ R10, R11, R10, 1 ;  /* 0x3f8000000b0a7423 */ /* 0x000fc8000001000a */
[----:B------:R-:W-:Y:S01]  /*9880*/  FMUL.FTZ R25, R14, R10 ;  /* 0x0000000a0e197220 */ /* 0x000fe20000410000 */
[----:B------:R-:W-:Y:S02]  /*9890*/  SHF.L.U32 R14, R9, 0x10, RZ ;  /* 0x00000010090e7819 */ /* 0x000fe400000006ff */
        /* <DEDUP_REMOVED lines=16> */
[----:B------:R-:W4:Y:S03]  /*99a0*/  LDL.LU R23, [R1+0x2c0] ;  /* 0x0002c00001177983 */ /* 0x000f260000300800 */
[----:B------:R-:W-:Y:S01]  /*99b0*/  FADD.FTZ R15, R15, -UR28 ;  /* 0x8000001c0f0f7e21 */ /* 0x000fe20008010000 */
[----:B------:R0:W-:Y:S03]  /*99c0*/  STL [R1+0x314], R4 ;  /* 0x0003140401007387 */ /* 0x0001e60000100800 */
[----:B0-----:R-:W-:Y:S01]  /*99d0*/  FMUL.FTZ R4, R15, UR16 ;  /* 0x000000100f047c20 */ /* 0x001fe20008410000 */
[----:B------:R0:W-:Y:S03]  /*99e0*/  STL [R1+0x384], R6 ;  /* 0x0003840601007387 */ /* 0x0001e60000100800 */
[----:B------:R-:W-:Y:S01]  /*99f0*/  FFMA.FTZ R11, R3, R4, R0 ;  /* 0x00000004030b7223 */ /* 0x000fe20000010000 */
[----:B------:R1:W-:Y:S04]  /*9a00*/  STL [R1+0x30c], R4 ;  /* 0x00030c0401007387 */ /* 0x0003e80000100800 */
[----:B0-----:R-:W4:Y:S01]  /*9a10*/  LDL.LU R6, [R1+0x138] ;  /* 0x0001380001067983 */ /* 0x001f220000300800 */
[----:B--2---:R-:W-:-:S03]  /*9a20*/  SHF.L.U32 R14, R26, 0x10, RZ ;  /* 0x000000101a0e7819 */ /* 0x004fc600000006ff */
[----:B------:R-:W2:Y:S01]  /*9a30*/  LDL.LU R26, [R1+0x2c4] ;  /* 0x0002c400011a7983 */ /* 0x000ea20000300800 */
[----:B---3--:R-:W-:-:S05]  /*9a40*/  SHF.L.U32 R15, R24, 0x10, RZ ;  /* 0x00000010180f7819 */ /* 0x008fca00000006ff */
[----:B------:R-:W-:-:S04]  /*9a50*/  FADD.FTZ R15, R15, -UR28 ;  /* 0x8000001c0f0f7e21 */ /* 0x000fc80008010000 */
[----:B-1----:R-:W-:Y:S01]  /*9a60*/  FMUL.FTZ R4, R15, UR16 ;  /* 0x000000100f047c20 */ /* 0x002fe20008410000 */
[----:B----4-:R-:W-:Y:S02]  /*9a70*/  SHF.L.U32 R15, R9, 0x10, RZ ;  /* 0x00000010090f7819 */ /* 0x010fe400000006ff */
[----:B------:R-:W3:Y:S01]  /*9a80*/  LDL.LU R9, [R1+0x2f0] ;  /* 0x0002f00001097983 */ /* 0x000ee20000300800 */
        /* <DEDUP_REMOVED lines=14> */
[----:B------:R-:W-:Y:S01]  /*9b70*/  FADD.FTZ R15, R15, -UR28 ;  /* 0x8000001c0f0f7e21 */ /* 0x000fe20008010000 */
[----:B------:R-:W4:Y:S04]  /*9b80*/  LDL.LU R7, [R1+0x13c] ;  /* 0x00013c0001077983 */ /* 0x000f280000300800 */
[----:B------:R1:W-:Y:S01]  /*9b90*/  STL [R1+0x304], R4 ;  /* 0x0003040401007387 */ /* 0x0003e20000100800 */
[----:B0-----:R-:W-:Y:S01]  /*9ba0*/  FMUL.FTZ R14, R14, R10 ;  /* 0x0000000a0e0e7220 */ /* 0x001fe20000410000 */
[----:B------:R-:W-:Y:S01]  /*9bb0*/  FADD.FTZ R10, -R10, 1 ;  /* 0x3f8000000a0a7421 */ /* 0x000fe20000010100 */
[----:B-1----:R-:W-:-:S03]  /*9bc0*/  FMUL.FTZ R4, R15, UR16 ;  /* 0x000000100f047c20 */ /* 0x002fc60008410000 */
        /* <DEDUP_REMOVED lines=9> */
[----:B0-----:R-:W-:Y:S01]  /*9c60*/  FMUL.FTZ R14, R14, R10 ;  /* 0x0000000a0e0e7220 */ /* 0x001fe20000410000 */
[----:B------:R-:W-:Y:S01]  /*9c70*/  FADD.FTZ R10, -R10, 1 ;  /* 0x3f8000000a0a7421 */ /* 0x000fe20000010100 */
[----:B--2---:R-:W-:Y:S02]  /*9c80*/  SHF.L.U32 R15, R26, 0x10, RZ ;  /* 0x000000101a0f7819 */ /* 0x004fe400000006ff */
[----:B------:R-:W2:Y:S03]  /*9c90*/  LDL.LU R26, [R1+0x310] ;  /* 0x00031000011a7983 */ /* 0x000ea60000300800 */
[----:B------:R-:W-:Y:S01]  /*9ca0*/  FADD.FTZ R15, R15, -UR28 ;  /* 0x8000001c0f0f7e21 */ /* 0x000fe20008010000 */
[----:B------:R-:W-:-:S03]  /*9cb0*/  FFMA.FTZ R10, R11, R10, 1 ;  /* 0x3f8000000b0a7423 */ /* 0x000fc6000001000a */
[----:B-1----:R-:W-:Y:S01]  /*9cc0*/  FMUL.FTZ R4, R15, UR16 ;  /* 0x000000100f047c20 */ /* 0x002fe20008410000 */
[----:B------:R-:W-:-:S03]  /*9cd0*/  FMUL.FTZ R23, R14, R10 ;  /* 0x0000000a0e177220 */ /* 0x000fc60000410000 */
[----:B------:R-:W-:-:S04]  /*9ce0*/  FFMA.FTZ R11, R5, R4, R2 ;  /* 0x00000004050b7223 */ /* 0x000fc80000010002 */
[----:B------:R-:W-:-:S06]  /*9cf0*/  FMUL.FTZ R10, R11, -1.4426950216293334961 ;  /* 0xbfb8aa3b0b0a7820 */ /* 0x000fcc0000410000 */
[----:B------:R-:W0:Y:S01]  /*9d00*/  MUFU.EX2 R10, R10 ;  /* 0x0000000a000a7308 */ /* 0x000e220000000800 */
[----:B------:R-:W-:Y:S02]  /*9d10*/  SHF.L.U32 R14, R8, 0x10, RZ ;  /* 0x00000010080e7819 */ /* 0x000fe400000006ff */
[----:B------:R-:W2:Y:S01]  /*9d20*/  LDL.LU R8, [R1+0x134] ;  /* 0x0001340001087983 */ /* 0x000ea20000300800 */
[----:B0-----:R-:W-:-:S06]  /*9d30*/  FADD.FTZ R10, R10, 1 ;  /* 0x3f8000000a0a7421 */ /* 0x001fcc0000010000 */
[----:B------:R-:W0:Y:S01]  /*9d40*/  MUFU.RCP R10, R10 ;  /* 0x0000000a000a7308 */ /* 0x000e220000001000 */
[----:B------:R-:W-:Y:S01]  /*9d50*/  SHF.L.U32 R15, R6, 0x10, RZ ;  /* 0x00000010060f7819 */ /* 0x000fe200000006ff */
[----:B0-----:R-:W-:Y:S01]  /*9d60*/  FMUL.FTZ R14, R14, R10 ;  /* 0x0000000a0e0e7220 */ /* 0x001fe20000410000 */
[----:B------:R-:W-:-:S04]  /*9d70*/  FADD.FTZ R10, -R10, 1 ;  /* 0x3f8000000a0a7421 */ /* 0x000fc80000010100 */
[----:B------:R-:W-:-:S04]  /*9d80*/  FFMA.FTZ R10, R11, R10, 1 ;  /* 0x3f8000000b0a7423 */ /* 0x000fc8000001000a */
[----:B------:R-:W-:Y:S01]  /*9d90*/  FMUL.FTZ R6, R14, R10 ;  /* 0x0000000a0e067220 */ /* 0x000fe20000410000 */
[----:B---3--:R-:W-:Y:S02]  /*9da0*/  SHF.L.U32 R14, R9, 0x10, RZ ;  /* 0x00000010090e7819 */ /* 0x008fe400000006ff */
[----:B------:R-:W3:Y:S01]  /*9db0*/  LDL.LU R9, [R1+0x144] ;  /* 0x0001440001097983 */ /* 0x000ee20000300800 */
        /* <DEDUP_REMOVED lines=9> */
[----:B-1----:R-:W3:Y:S01]  /*9e50*/  LDL.LU R6, [R1+0x2f8] ;  /* 0x0002f80001067983 */ /* 0x002ee20000300800 */
[----:B0-----:R-:W-:Y:S01]  /*9e60*/  FMUL.FTZ R14, R14, R10 ;  /* 0x0000000a0e0e7220 */ /* 0x001fe20000410000 */
[----:B------:R-:W-:-:S04]  /*9e70*/  FADD.FTZ R10, -R10, 1 ;  /* 0x3f8000000a0a7421 */ /* 0x000fc80000010100 */
[----:B------:R-:W-:Y:S01]  /*9e80*/  FFMA.FTZ R10, R11, R10, 1 ;  /* 0x3f8000000b0a7423 */ /* 0x000fe2000001000a */
[----:B----4-:R-:W-:-:S03]  /*9e90*/  SHF.L.U32 R15, R7, 0x10, RZ ;  /* 0x00000010070f7819 */ /* 0x010fc600000006ff */
[----:B------:R-:W-:-:S05]  /*9ea0*/  FMUL.FTZ R7, R14, R10 ;  /* 0x0000000a0e077220 */ /* 0x000fca0000410000 */
[----:B------:R0:W-:Y:S04]  /*9eb0*/  STL [R1+0x13c], R7 ;  /* 0x00013c0701007387 */ /* 0x0001e80000100800 */
[----:B0-----:R-:W4:Y:S01]  /*9ec0*/  LDL.LU R7, [R1+0x2fc] ;  /* 0x0002fc0001077983 */ /* 0x001f220000300800 */
[----:B------:R-:W-:-:S03]  /*9ed0*/  FADD.FTZ R15, R15, -UR28 ;  /* 0x8000001c0f0f7e21 */ /* 0x000fc60008010000 */
[----:B------:R0:W-:Y:S02]  /*9ee0*/  STL [R1+0x2e4], R4 ;  /* 0x0002e40401007387 */ /* 0x0001e40000100800 */
[----:B0-----:R-:W-:Y:S01]  /*9ef0*/  FMUL.FTZ R4, R15, UR16 ;  /* 0x000000100f047c20 */ /* 0x001fe20008410000 */
[----:B--2---:R-:W-:Y:S02]  /*9f00*/  SHF.L.U32 R14, R26, 0x10, RZ ;  /* 0x000000101a0e7819 */ /* 0x004fe400000006ff */
[----:B------:R-:W2:Y:S01]  /*9f10*/  LDL.LU R26, [R1+0x140] ;  /* 0x00014000011a7983 */ /* 0x000ea20000300800 */
[----:B------:R-:W-:-:S03]  /*9f20*/  SHF.L.U32 R15, R8, 0x10, RZ ;  /* 0x00000010080f7819 */ /* 0x000fc600000006ff */
[----:B------:R-:W2:Y:S02]  /*9f30*/  LDL.LU R8, [R1+0x2bc] ;  /* 0x0002bc0001087983 */ /* 0x000ea40000300800 */
[----:B------:R-:W-:Y:S02]  /*9f40*/  FADD.FTZ R15, R15, -UR28 ;  /* 0x8000001c0f0f7e21 */ /* 0x000fe40008010000 */
[----:B------:R0:W-:Y:S01]  /*9f50*/  STL [R1+0x2e0], R4 ;  /* 0x0002e00401007387 */ /* 0x0001e20000100800 */
[----:B------:R-:W-:Y:S01]  /*9f60*/  FFMA.FTZ R11, R5, R4, R2 ;  /* 0x00000004050b7223 */ /* 0x000fe20000010002 */
[----:B0-----:R-:W-:Y:S01]  /*9f70*/  FMUL.FTZ R4, R15, UR16 ;  /* 0x000000100f047c20 */ /* 0x001fe20008410000 */
[----:B---3--:R-:W-:Y:S02]  /*9f80*/  SHF.L.U32 R15, R9, 0x10, RZ ;  /* 0x00000010090f7819 */ /* 0x008fe400000006ff */
        /* <DEDUP_REMOVED lines=19> */
[----:B------:R-:W-:Y:S01]  /*a0c0*/  FFMA.FTZ R10, R11, R10, 1 ;  /* 0x3f8000000b0a7423 */ /* 0x000fe2000001000a */
[----:B-1----:R-:W-:-:S03]  /*a0d0*/  FMUL.FTZ R4, R15, UR16 ;  /* 0x000000100f047c20 */ /* 0x002fc60008410000 */
[----:B------:R-:W-:Y:S01]  /*a0e0*/  FMUL.FTZ R6, R14, R10 ;  /* 0x0000000a0e067220 */ /* 0x000fe20000410000 */
[----:B----4-:R-:W-:Y:S02]  /*a0f0*/  SHF.L.U32 R14, R7, 0x10, RZ ;  /* 0x00000010070e7819 */ /* 0x010fe400000006ff */
[----:B------:R-:W4:Y:S01]  /*a100*/  LDL.LU R7, [R1+0x2d8] ;  /* 0x0002d80001077983 */ /* 0x000f220000300800 */
[----:B------:R-:W-:-:S04]  /*a110*/  FFMA.FTZ R11, R5, R4, R2 ;  /* 0x00000004050b7223 */ /* 0x000fc80000010002 */
[----:B------:R-:W-:-:S06]  /*a120*/  FMUL.FTZ R10, R11, -1.4426950216293334961 ;  /* 0xbfb8aa3b0b0a7820 */ /* 0x000fcc0000410000 */
[----:B------:R-:W0:Y:S02]  /*a130*/  MUFU.EX2 R10, R10 ;  /* 0x0000000a000a7308 */ /* 0x000e240000000800 */
[----:B0-----:R-:W-:-:S06]  /*a140*/  FADD.FTZ R10, R10, 1 ;  /* 0x3f8000000a0a7421 */ /* 0x001fcc0000010000 */
[----:B------:R-:W0:Y:S01]  /*a150*/  MUFU.RCP R10, R10 ;  /* 0x0000000a000a7308 */ /* 0x000e220000001000 */
[----:B------:R1:W-:Y:S01]  /*a160*/  STL [R1+0x2c4], R4 ;  /* 0x0002c40401007387 */ /* 0x0003e20000100800 */
[----:B0-----:R-:W-:Y:S01]  /*a170*/  FMUL.FTZ R14, R14, R10 ;  /* 0x0000000a0e0e7220 */ /* 0x001fe20000410000 */
[----:B--2---:R-:W-:Y:S02]  /*a180*/  SHF.L.U32 R15, R26, 0x10, RZ ;  /* 0x000000101a0f7819 */ /* 0x004fe400000006ff */
[----:B------:R-:W2:Y:S03]  /*a190*/  LDL.LU R26, [R1+0x14c] ;  /* 0x00014c00011a7983 */ /* 0x000ea60000300800 */
[----:B------:R-:W-:Y:S01]  /*a1a0*/  FADD.FTZ R15, R15, -UR28 ;  /* 0x8000001c0f0f7e21 */ /* 0x000fe20008010000 */
[----:B------:R-:W-:-:S03]  /*a1b0*/  FADD.FTZ R10, -R10, 1 ;  /* 0x3f8000000a0a7421 */ /* 0x000fc60000010100 */
[----:B-1----:R-:W-:Y:S01]  /*a1c0*/  FMUL.FTZ R4, R15, UR16 ;  /* 0x000000100f047c20 */ /* 0x002fe20008410000 */
[----:B------:R-:W-:-:S03]  /*a1d0*/  FFMA.FTZ R10, R11, R10, 1 ;  /* 0x3f8000000b0a7423 */ /* 0x000fc6000001000a */
[----:B------:R-:W-:Y:S01]  /*a1e0*/  FFMA.FTZ R11, R3, R4, R0 ;  /* 0x00000004030b7223 */ /* 0x000fe20000010000 */
[----:B------:R0:W-:Y:S01]  /*a1f0*/  STL [R1+0x2c0], R4 ;  /* 0x0002c00401007387 */ /* 0x0001e20000100800 */
[----:B------:R-:W-:Y:S02]  /*a200*/  FMUL.FTZ R16, R14, R10 ;  /* 0x0000000a0e107220 */ /* 0x000fe40000410000 */
[----:B------:R-:W-:Y:S01]  /*a210*/  FMUL.FTZ R10, R11, -1.4426950216293334961 ;  /* 0xbfb8aa3b0b0a7820 */ /* 0x000fe20000410000 */
[----:B0-----:R-:W2:Y:S05]  /*a220*/  LDL.LU R4, [R1+0x2c8] ;  /* 0x0002c80001047983 */ /* 0x001eaa0000300800 */
[----:B------:R-:W0:Y:S01]  /*a230*/  MUFU.EX2 R10, R10 ;  /* 0x0000000a000a7308 */ /* 0x000e220000000800 */
[----:B------:R-:W-:-:S02]  /*a240*/  SHF.L.U32 R14, R8, 0x10, RZ ;  /* 0x00000010080e7819 */ /* 0x000fc400000006ff */
[----:B------:R-:W2:Y:S01]  /*a250*/  LDL.LU R8, [R1+0x28c] ;  /* 0x00028c0001087983 */ /* 0x000ea20000300800 */
[----:B0-----:R-:W-:-:S06]  /*a260*/  FADD.FTZ R10, R10, 1 ;  /* 0x3f8000000a0a7421 */ /* 0x001fcc0000010000 */
[----:B------:R-:W0:Y:S02]  /*a270*/  MUFU.RCP R10, R10 ;  /* 0x0000000a000a7308 */ /* 0x000e240000001000 */
[----:B0-----:R-:W-:Y:S01]  /*a280*/  FMUL.FTZ R14, R14, R10 ;  /* 0x0000000a0e0e7220 */ /* 0x001fe20000410000 */
[----:B------:R-:W-:-:S04]  /*a290*/  FADD.FTZ R10, -R10, 1 ;  /* 0x3f8000000a0a7421 */ /* 0x000fc80000010100 */
[----:B------:R-:W-:Y:S01]  /*a2a0*/  FFMA.FTZ R10, R11, R10, 1 ;  /* 0x3f8000000b0a7423 */ /* 0x000fe2000001000a */
[----:B---3--:R-:W-:-:S03]  /*a2b0*/  SHF.L.U32 R15, R9, 0x10, RZ ;  /* 0x00000010090f7819 */ /* 0x008fc600000006ff */
[----:B------:R-:W-:-:S05]  /*a2c0*/  FMUL.FTZ R9, R14, R10 ;  /* 0x0000000a0e097220 */ /* 0x000fca0000410000 */
[----:B------:R0:W-:Y:S04]  /*a2d0*/  STL [R1+0x140], R9 ;  /* 0x0001400901007387 */ /* 0x0001e80000100800 */
[----:B0-----:R-:W3:Y:S01]  /*a2e0*/  LDL.LU R9, [R1+0x2cc] ;  /* 0x0002cc0001097983 */ /* 0x001ee20000300800 */
        /* <DEDUP_REMOVED lines=10> */
[----:B----4-:R-:W-:-:S05]  /*a390*/  SHF.L.U32 R14, R7, 0x10, RZ ;  /* 0x00000010070e7819 */ /* 0x010fca00000006ff */
[----:B0-----:R-:W-:Y:S01]  /*a3a0*/  FMUL.FTZ R14, R14, R10 ;  /* 0x0000000a0e0e7220 */ /* 0x001fe20000410000 */
[----:B------:R-:W-:-:S04]  /*a3b0*/  FADD.FTZ R10, -R10, 1 ;  /* 0x3f8000000a0a7421 */ /* 0x000fc80000010100 */
[----:B------:R-:W-:-:S04]  /*a3c0*/  FFMA.FTZ R10, R11, R10, 1 ;  /* 0x3f8000000b0a7423 */ /* 0x000fc8000001000a */
[----:B------:R-:W-:-:S05]  /*a3d0*/  FMUL.FTZ R10, R14, R10 ;  /* 0x0000000a0e0a7220 */ /* 0x000fca0000410000 */
[----:B------:R0:W-:Y:S01]  /*a3e0*/  STL [R1+0x144], R10 ;  /* 0x0001440a01007387 */ /* 0x0001e20000100800 */
[----:B--2---:R-:W-:-:S03]  /*a3f0*/  SHF.L.U32 R15, R26, 0x10, RZ ;  /* 0x000000101a0f7819 */ /* 0x004fc600000006ff */
[----:B------:R-:W2:Y:S02]  /*a400*/  LDL.LU R26, [R1+0x288] ;  /* 0x00028800011a7983 */ /* 0x000ea40000300800 */
[----:B------:R-:W-:-:S04]  /*a410*/  FADD.FTZ R15, R15, -UR28 ;  /* 0x8000001c0f0f7e21 */ /* 0x000fc80008010000 */
[----:B------:R-:W-:-:S04]  /*a420*/  FMUL.FTZ R7, R15, UR16 ;  /* 0x000000100f077c20 */ /* 0x000fc80008410000 */
[----:B------:R-:W-:-:S04]  /*a430*/  FFMA.FTZ R11, R3, R7, R0 ;  /* 0x00000007030b7223 */ /* 0x000fc80000010000 */
[----:B0-----:R-:W-:-:S06]  /*a440*/  FMUL.FTZ R10, R11, -1.4426950216293334961 ;  /* 0xbfb8aa3b0b0a7820 */ /* 0x001fcc0000410000 */
[----:B------:R-:W0:Y:S02]  /*a450*/  MUFU.EX2 R10, R10 ;  /* 0x0000000a000a7308 */ /* 0x000e240000000800 */
[----:B0-----:R-:W-:-:S06]  /*a460*/  FADD.FTZ R10, R10, 1 ;  /* 0x3f8000000a0a7421 */ /* 0x001fcc0000010000 */
[----:B------:R-:W0:Y:S01]  /*a470*/  MUFU.RCP R10, R10 ;  /* 0x0000000a000a7308 */ /* 0x000e220000001000 */
[----:B------:R-:W-:Y:S01]  /*a480*/  SHF.L.U32 R14, R4, 0x10, RZ ;  /* 0x00000010040e7819 */ /* 0x000fe200000006ff */
        /* <DEDUP_REMOVED lines=9> */
[----:B---3--:R-:W-:-:S03]  /*a520*/  SHF.L.U32 R14, R9, 0x10, RZ ;  /* 0x00000010090e7819 */ /* 0x008fc600000006ff */
[----:B------:R-:W3:Y:S01]  /*a530*/  LDL.LU R9, [R1+0x268] ;  /* 0x0002680001097983 */ /* 0x000ee20000300800 */
        /* <DEDUP_REMOVED lines=8> */
[----:B------:R-:W-:Y:S01]  /*a5c0*/  SHF.L.U32 R15, R6, 0x10, RZ ;  /* 0x00000010060f7819 */ /* 0x000fe200000006ff */
[----:B0-----:R-:W-:-:S04]  /*a5d0*/  FMUL.FTZ R14, R14, R10 ;  /* 0x0000000a0e0e7220 */ /* 0x001fc80000410000 */
[----:B------:R-:W-:Y:S01]  /*a5e0*/  FADD.FTZ R15, R15, -UR28 ;  /* 0x8000001c0f0f7e21 */ /* 0x000fe20008010000 */
[----:B------:R-:W-:-:S03]  /*a5f0*/  FADD.FTZ R10, -R10, 1 ;  /* 0x3f8000000a0a7421 */ /* 0x000fc60000010100 */
[----:B-1----:R-:W-:Y:S01]  /*a600*/  FMUL.FTZ R4, R15, UR16 ;  /* 0x000000100f047c20 */ /* 0x002fe20008410000 */
[----:B------:R-:W-:-:S03]  /*a610*/  FFMA.FTZ R10, R11, R10, 1 ;  /* 0x3f8000000b0a7423 */ /* 0x000fc6000001000a */
        /* <DEDUP_REMOVED lines=8> */
[----:B--2---:R-:W-:Y:S02]  /*a6a0*/  SHF.L.U32 R17, R26, 0x10, RZ ;  /* 0x000000101a117819 */ /* 0x004fe400000006ff */
[----:B------:R-:W2:Y:S03]  /*a6b0*/  LDL.LU R26, [R1+0x26c] ;  /* 0x00026c00011a7983 */ /* 0x000ea60000300800 */
[----:B------:R-:W-:-:S04]  /*a6c0*/  FADD.FTZ R17, R17, -UR28 ;  /* 0x8000001c11117e21 */ /* 0x000fc80008010000 */
[----:B------:R-:W-:-:S05]  /*a6d0*/  FMUL.FTZ R6, R17, UR16 ;  /* 0x0000001011067c20 */ /* 0x000fca0008410000 */
[----:B------:R1:W-:Y:S01]  /*a6e0*/  STL [R1+0x288], R6 ;  /* 0x0002880601007387 */ /* 0x0003e20000100800 */
[----:B----4-:R-:W-:-:S05]  /*a6f0*/  SHF.L.U32 R14, R7, 0x10, RZ ;  /* 0x00000010070e7819 */ /* 0x010fca00000006ff */
[----:B0-----:R-:W-:Y:S01]  /*a700*/  FMUL.FTZ R14, R14, R10 ;  /* 0x0000000a0e0e7220 */ /* 0x001fe20000410000 */
[----:B------:R-:W-:-:S04]  /*a710*/  FADD.FTZ R10, -R10, 1 ;  /* 0x3f8000000a0a7421 */ /* 0x000fc80000010100 */
[----:B------:R-:W-:Y:S01]  /*a720*/  FFMA.FTZ R10, R11, R10, 1 ;  /* 0x3f8000000b0a7423 */ /* 0x000fe2000001000a */
[----:B------:R-:W-:Y:S02]  /*a730*/  FFMA.FTZ R11, R5, R6, R2 ;  /* 0x00000006050b7223 */ /* 0x000fe40000010002 */
[----:B-1----:R-:W4:Y:S01]  /*a740*/  LDL.LU R6, [R1+0x29c] ;  /* 0x00029c0001067983 */ /* 0x002f220000300800 */
[----:B------:R-:W-:Y:S01]  /*a750*/  FMUL.FTZ R7, R14, R10 ;  /* 0x0000000a0e077220 */ /* 0x000fe20000410000 */
[----:B------:R-:W-:-:S06]  /*a760*/  FMUL.FTZ R10, R11, -1.4426950216293334961 ;  /* 0xbfb8aa3b0b0a7820 */ /* 0x000fcc0000410000 */
[----:B------:R-:W0:Y:S01]  /*a770*/  MUFU.EX2 R10, R10 ;  /* 0x0000000a000a7308 */ /* 0x000e220000000800 */
[----:B------:R-:W-:Y:S02]  /*a780*/  SHF.L.U32 R14, R8, 0x10, RZ ;  /* 0x00000010080e7819 */ /* 0x000fe400000006ff */
[----:B------:R-:W4:Y:S01]  /*a790*/  LDL.LU R8, [R1+0x21c] ;  /* 0x00021c0001087983 */ /* 0x000f220000300800 */
[----:B0-----:R-:W-:-:S06]  /*a7a0*/  FADD.FTZ R10, R10, 1 ;  /* 0x3f8000000a0a7421 */ /* 0x001fcc0000010000 */
[----:B------:R-:W0:Y:S01]  /*a7b0*/  MUFU.RCP R10, R10 ;  /* 0x0000000a000a7308 */ /* 0x000e220000001000 */
[----:B------:R1:W-:Y:S01]  /*a7c0*/  STL [R1+0x148], R7 ;  /* 0x0001480701007387 */ /* 0x0003e20000100800 */
[----:B---3--:R-:W-:-:S03]  /*a7d0*/  SHF.L.U32 R17, R9, 0x10, RZ ;  /* 0x0000001009117819 */ /* 0x008fc600000006ff */
[----:B------:R-:W3:Y:S02]  /*a7e0*/  LDL.LU R9, [R1+0x24c] ;  /* 0x00024c0001097983 */ /* 0x000ee40000300800 */
[----:B------:R-:W-:Y:S01]  /*a7f0*/  FADD.FTZ R17, R17, -UR28 ;  /* 0x8000001c11117e21 */ /* 0x000fe20008010000 */
[----:B0-----:R-:W-:Y:S01]  /*a800*/  FMUL.FTZ R14, R14, R10 ;  /* 0x0000000a0e0e7220 */ /* 0x001fe20000410000 */
[----:B------:R-:W-:Y:S02]  /*a810*/  FADD.FTZ R10, -R10, 1 ;  /* 0x3f8000000a0a7421 */ /* 0x000fe40000010100 */
[----:B-1----:R-:W-:Y:S02]  /*a820*/  FMUL.FTZ R7, R17, UR16 ;  /* 0x0000001011077c20 */ /* 0x002fe40008410000 */
[----:B------:R-:W-:-:S03]  /*a830*/  FFMA.FTZ R11, R11, R10, 1 ;  /* 0x3f8000000b0b7423 */ /* 0x000fc6000001000a */
[----:B------:R0:W-:Y:S01]  /*a840*/  STL [R1+0x27c], R7 ;  /* 0x00027c0701007387 */ /* 0x0001e20000100800 */
[----:B------:R-:W-:Y:S01]  /*a850*/  FMUL.FTZ R11, R14, R11 ;  /* 0x0000000b0e0b7220 */ /* 0x000fe20000410000 */
[----:B------:R-:W-:Y:S02]  /*a860*/  FFMA.FTZ R14, R3, R7, R0 ;  /* 0x00000007030e7223 */ /* 0x000fe40000010000 */
[----:B0-----:R-:W3:Y:S02]  /*a870*/  LDL.LU R7, [R1+0x290] ;  /* 0x0002900001077983 */ /* 0x001ee40000300800 */
        /* <DEDUP_REMOVED lines=9> */
[----:B------:R0:W-:Y:S01]  /*a910*/  STL [R1+0x154], R10 ;  /* 0x0001540a01007387 */ /* 0x0001e20000100800 */
[----:B--2---:R-:W-:-:S05]  /*a920*/  SHF.L.U32 R26, R26, 0x10, RZ ;  /* 0x000000101a1a7819 */ /* 0x004fca00000006ff */
[----:B------:R-:W-:-:S04]  /*a930*/  FADD.FTZ R26, R26, -UR28 ;  /* 0x8000001c1a1a7e21 */ /* 0x000fc80008010000 */
[----:B------:R-:W-:-:S04]  /*a940*/  FMUL.FTZ R4, R26, UR16 ;  /* 0x000000101a047c20 */ /* 0x000fc80008410000 */
[----:B------:R-:W-:-:S04]  /*a950*/  FFMA.FTZ R14, R5, R4, R2 ;  /* 0x00000004050e7223 */ /* 0x000fc80000010002 */
[----:B0-----:R-:W-:-:S06]  /*a960*/  FMUL.FTZ R10, R14, -1.4426950216293334961 ;  /* 0xbfb8aa3b0e0a7820 */ /* 0x001fcc0000410000 */
[----:B------:R-:W0:Y:S02]  /*a970*/  MUFU.EX2 R10, R10 ;  /* 0x0000000a000a7308 */ /* 0x000e240000000800 */
[----:B0-----:R-:W-:-:S06]  /*a980*/  FADD.FTZ R10, R10, 1 ;  /* 0x3f8000000a0a7421 */ /* 0x001fcc0000010000 */
[----:B------:R-:W0:Y:S01]  /*a990*/  MUFU.RCP R10, R10 ;  /* 0x0000000a000a7308 */ /* 0x000e220000001000 */
[----:B------:R1:W-:Y:S04]  /*a9a0*/  STL [R1+0x268], R4 ;  /* 0x0002680401007387 */ /* 0x0003e80000100800 */
[----:B-1----:R-:W2:Y:S01]  /*a9b0*/  LDL.LU R4, [R1+0x294] ;  /* 0x0002940001047983 */ /* 0x002ea20000300800 */
[----:B----4-:R-:W-:-:S05]  /*a9c0*/  SHF.L.U32 R17, R6, 0x10, RZ ;  /* 0x0000001006117819 */ /* 0x010fca00000006ff */
[----:B0-----:R-:W-:Y:S01]  /*a9d0*/  FMUL.FTZ R17, R17, R10 ;  /* 0x0000000a11117220 */ /* 0x001fe20000410000 */
[----:B------:R-:W-:-:S04]  /*a9e0*/  FADD.FTZ R10, -R10, 1 ;  /* 0x3f8000000a0a7421 */ /* 0x000fc80000010100 */
[----:B------:R-:W-:Y:S01]  /*a9f0*/  FFMA.FTZ R10, R14, R10, 1 ;  /* 0x3f8000000e0a7423 */ /* 0x000fe2000001000a */
[----:B------:R-:W-:-:S03]  /*aa00*/  SHF.L.U32 R26, R8, 0x10, RZ ;  /* 0x00000010081a7819 */ /* 0x000fc600000006ff */
[----:B------:R-:W-:Y:S02]  /*aa10*/  FMUL.FTZ R8, R17, R10 ;  /* 0x0000000a11087220 */ /* 0x000fe40000410000 */
[----:B------:R-:W-:-:S03]  /*aa20*/  FADD.FTZ R26, R26, -UR28 ;  /* 0x8000001c1a1a7e21 */ /* 0x000fc60008010000 */
[----:B------:R0:W-:Y:S01]  /*aa30*/  STL [R1+0x158], R8 ;  /* 0x0001580801007387 */ /* 0x0001e20000100800 */
[----:B------:R-:W-:-:S04]  /*aa40*/  FMUL.FTZ R6, R26, UR16 ;  /* 0x000000101a067c20 */ /* 0x000fc80008410000 */
[----:B------:R-:W-:Y:S01]  /*aa50*/  FFMA.FTZ R14, R3, R6, R0 ;  /* 0x00000006030e7223 */ /* 0x000fe20000010000 */
[----:B0-----:R-:W4:Y:S03]  /*aa60*/  LDL.LU R8, [R1+0x270] ;  /* 0x0002700001087983 */ /* 0x001f260000300800 */
[----:B------:R-:W-:-:S06]  /*aa70*/  FMUL.FTZ R10, R14, -1.4426950216293334961 ;  /* 0xbfb8aa3b0e0a7820 */ /* 0x000fcc0000410000 */
[----:B------:R-:W0:Y:S02]  /*aa80*/  MUFU.EX2 R10, R10 ;  /* 0x0000000a000a7308 */ /* 0x000e240000000800 */
[----:B0-----:R-:W-:-:S06]  /*aa90*/  FADD.FTZ R10, R10, 1 ;  /* 0x3f8000000a0a7421 */ /* 0x001fcc0000010000 */
[----:B------:R-:W0:Y:S01]  /*aaa0*/  MUFU.RCP R10, R10 ;  /* 0x0000000a000a7308 */ /* 0x000e220000001000 */
[----:B---3--:R-:W-:Y:S02]  /*aab0*/  SHF.L.U32 R26, R9, 0x10, RZ ;  /* 0x00000010091a7819 */ /* 0x008fe400000006ff */
[----:B------:R-:W-:Y:S01]  /*aac0*/  SHF.L.U32 R17, R7, 0x10, RZ ;  /* 0x0000001007117819 */ /* 0x000fe200000006ff */
[----:B------:R1:W-:Y:S02]  /*aad0*/  STL [R1+0x264], R6 ;  /* 0x0002640601007387 */ /* 0x0003e40000100800 */
[----:B------:R-:W-:Y:S02]  /*aae0*/  FADD.FTZ R26, R26, -UR28 ;  /* 0x8000001c1a1a7e21 */ /* 0x000fe40008010000 */
[----:B------:R-:W3:Y:S02]  /*aaf0*/  LDL.LU R9, [R1+0x130] ;  /* 0x0001300001097983 */ /* 0x000ee40000300800 */
[----:B------:R-:W-:-:S02]  /*ab00*/  FMUL.FTZ R7, R26, UR16 ;  /* 0x000000101a077c20 */ /* 0x000fc40008410000 */
[----:B-1----:R-:W3:Y:S01]  /*ab10*/  LDL.LU R6, [R1+0x248] ;  /* 0x0002480001067983 */ /* 0x002ee20000300800 */
[----:B0-----:R-:W-:Y:S01]  /*ab20*/  FMUL.FTZ R17, R17, R10 ;  /* 0x0000000a11117220 */ /* 0x001fe20000410000 */
[----:B------:R-:W-:Y:S02]  /*ab30*/  FADD.FTZ R10, -R10, 1 ;  /* 0x3f8000000a0a7421 */ /* 0x000fe40000010100 */
[----:B------:R0:W-:Y:S02]  /*ab40*/  STL [R1+0x244], R7 ;  /* 0x0002440701007387 */ /* 0x0001e40000100800 */
[----:B------:R-:W-:Y:S01]  /*ab50*/  FFMA.FTZ R10, R14, R10, 1 ;  /* 0x3f8000000e0a7423 */ /* 0x000fe2000001000a */
[----:B------:R-:W-:Y:S02]  /*ab60*/  FFMA.FTZ R14, R5, R7, R2 ;  /* 0x00000007050e7223 */ /* 0x000fe40000010002 */
[----:B0-----:R-:W3:Y:S01]  /*ab70*/  LDL.LU R7, [R1+0x274] ;  /* 0x0002740001077983 */ /* 0x001ee20000300800 */
[----:B------:R-:W-:Y:S01]  /*ab80*/  FMUL.FTZ R17, R17, R10 ;  /* 0x0000000a11117220 */ /* 0x000fe20000410000 */
[----:B------:R-:W-:-:S06]  /*ab90*/  FMUL.FTZ R10, R14, -1.4426950216293334961 ;  /* 0xbfb8aa3b0e0a7820 */ /* 0x000fcc0000410000 */
[----:B------:R-:W0:Y:S02]  /*aba0*/  MUFU.EX2 R10, R10 ;  /* 0x0000000a000a7308 */ /* 0x000e240000000800 */
[----:B0-----:R-:W-:-:S06]  /*abb0*/  FADD.FTZ R10, R10, 1 ;  /* 0x3f8000000a0a7421 */ /* 0x001fcc0000010000 */
[----:B------:R-:W0:Y:S01]  /*abc0*/  MUFU.RCP R10, R10 ;  /* 0x0000000a000a7308 */ /* 0x000e220000001000 */
[----:B------:R-:W-:-:S05]  /*abd0*/  SHF.L.U32 R27, R27, 0x10, RZ ;  /* 0x000000101b1b7819 */ /* 0x000fca00000006ff */
[----:B------:R-:W-:Y:S01]  /*abe0*/  FADD.FTZ R27, R27, -UR28 ;  /* 0x8000001c1b1b7e21 */ /* 0x000fe20008010000 */
[----:B--2---:R-:W-:-:S05]  /*abf0*/  SHF.L.U32 R26, R4, 0x10, RZ ;  /* 0x00000010041a7819 */ /* 0x004fca00000006ff */
        /* <DEDUP_REMOVED lines=8> */
[----:B------:R-:W0:Y:S01]  /*ac80*/  MUFU.EX2 R10, R10 ;  /* 0x0000000a000a7308 */ /* 0x000e220000000800 */
[----:B----4-:R-:W-:Y:S02]  /*ac90*/  SHF.L.U32 R26, R8, 0x10, RZ ;  /* 0x00000010081a7819 */ /* 0x010fe400000006ff */
        /* <DEDUP_REMOVED lines=53> */
[----:B----4-:R-:W-:-:S05]  /*aff0*/  SHF.L.U32 R28, R7, 0x10, RZ ;  /* 0x00000010071c7819 */ /* 0x010fca00000006ff */
[----:B------:R-:W-:Y:S01]  /*b000*/  FADD.FTZ R28, R28, -UR28 ;  /* 0x8000001c1c1c7e21 */ /* 0x000fe20008010000 */
[----:B0-----:R-:W-:Y:S01]  /*b010*/  FMUL.FTZ R27, R27, R14 ;  /* 0x0000000e1b1b7220 */ /* 0x001fe20000410000 */
[----:B------:R-:W-:Y:S02]  /*b020*/  FADD.FTZ R14, -R14, 1 ;  /* 0x3f8000000e0e7421 */ /* 0x000fe40000010100 */
[----:B------:R-:W-:Y:S02]  /*b030*/  FMUL.FTZ R6, R28, UR16 ;  /* 0x000000101c067c20 */ /* 0x000fe40008410000 */
[----:B------:R-:W-:Y:S02]  /*b040*/  FFMA.FTZ R14, R26, R14, 1 ;  /* 0x3f8000001a0e7423 */ /* 0x000fe4000001000e */
[----:B------:R-:W-:Y:S01]  /*b050*/  FFMA.FTZ R26, R3, R6, R0 ;  /* 0x00000006031a7223 */ /* 0x000fe20000010000 */
[----:B------:R0:W-:Y:S04]  /*b060*/  STL [R1+0x210], R6 ;  /* 0x0002100601007387 */ /* 0x0001e80000100800 */
[----:B0-----:R-:W3:Y:S01]  /*b070*/  LDL.LU R6, [R1+0x11c] ;  /* 0x00011c0001067983 */ /* 0x001ee20000300800 */
[----:B------:R-:W-:-:S03]  /*b080*/  SHF.L.U32 R28, R9, 0x10, RZ ;  /* 0x00000010091c7819 */ /* 0x000fc600000006ff */
[----:B------:R-:W4:Y:S01]  /*b090*/  LDL.LU R9, [R1+0x120] ;  /* 0x0001200001097983 */ /* 0x000f220000300800 */
[----:B------:R-:W-:-:S05]  /*b0a0*/  FMUL.FTZ R7, R27, R14 ;  /* 0x0000000e1b077220 */ /* 0x000fca0000410000 */
[----:B------:R0:W-:Y:S01]  /*b0b0*/  STL [R1+0x170], R7 ;  /* 0x0001700701007387 */ /* 0x0001e20000100800 */
[----:B------:R-:W-:-:S03]  /*b0c0*/  FMUL.FTZ R14, R26, -1.4426950216293334961 ;  /* 0xbfb8aa3b1a0e7820 */ /* 0x000fc60000410000 */
[----:B0-----:R-:W4:Y:S03]  /*b0d0*/  LDL.LU R7, [R1+0x110] ;  /* 0x0001100001077983 */ /* 0x001f260000300800 */
[----:B------:R-:W0:Y:S02]  /*b0e0*/  MUFU.EX2 R14, R14 ;  /* 0x0000000e000e7308 */ /* 0x000e240000000800 */
        /* <DEDUP_REMOVED lines=22> */
[----:B------:R-:W-:Y:S01]  /*b250*/  FMUL.FTZ R8, R28, R26 ;  /* 0x0000001a1c087220 */ /* 0x000fe20000410000 */
[----:B------:R-:W-:-:S04]  /*b260*/  FFMA.FTZ R26, R3, R4, R0 ;  /* 0x00000004031a7223 */ /* 0x000fc80000010000 */
[----:B------:R-:W-:-:S06]  /*b270*/  FMUL.FTZ R12, R26, -1.4426950216293334961 ;  /* 0xbfb8aa3b1a0c7820 */ /* 0x000fcc0000410000 */
[----:B------:R-:W0:Y:S01]  /*b280*/  MUFU.EX2 R12, R12 ;  /* 0x0000000c000c7308 */ /* 0x000e220000000800 */
[----:B------:R1:W-:Y:S04]  /*b290*/  STL [R1+0x178], R8 ;  /* 0x0001780801007387 */ /* 0x0003e80000100800 */
[----:B-1----:R-:W2:Y:S01]  /*b2a0*/  LDL.LU R8, [R1+0x22c] ;  /* 0x00022c0001087983 */ /* 0x002ea20000300800 */
        /* <DEDUP_REMOVED lines=29> */
[----:B------:R-:W-:Y:S02]  /*b480*/  FFMA.FTZ R12, R3, R4, R0 ;  /* 0x00000004030c7223 */ /* 0x000fe40000010000 */
[----:B0-----:R-:W4:Y:S04]  /*b490*/  LDL.LU R4, [R1+0x220] ;  /* 0x0002200001047983 */ /* 0x001f280000300800 */
[----:B------:R0:W-:Y:S01]  /*b4a0*/  STL [R1+0x180], R7 ;  /* 0x0001800701007387 */ /* 0x0001e20000100800 */
[----:B------:R-:W-:-:S03]  /*b4b0*/  FMUL.FTZ R13, R12, -1.4426950216293334961 ;  /* 0xbfb8aa3b0c0d7820 */ /* 0x000fc60000410000 */
[----:B0-----:R-:W4:Y:S03]  /*b4c0*/  LDL.LU R7, [R1+0x234] ;  /* 0x0002340001077983 */ /* 0x001f260000300800 */
[----:B------:R-:W0:Y:S02]  /*b4d0*/  MUFU.EX2 R13, R13 ;  /* 0x0000000d000d7308 */ /* 0x000e240000000800 */
        /* <DEDUP_REMOVED lines=16> */
[----:B------:R3:W0:Y:S02]  /*b5e0*/  MUFU.RCP R27, R12 ;  /* 0x0000000c001b7308 */ /* 0x0006240000001000 */
        /* <DEDUP_REMOVED lines=20> */
[----:B------:R-:W-:Y:S01]  /*b730*/  SHF.L.U32 R26, R7, 0x10, RZ ;  /* 0x00000010071a7819 */ /* 0x000fe200000006ff */
[----:B------:R-:W-:-:S04]  /*b740*/  FADD.FTZ R27, -R27, 1 ;  /* 0x3f8000001b1b7421 */ /* 0x000fc80000010100 */
[----:B------:R-:W-:-:S04]  /*b750*/  FADD.FTZ R26, R26, -UR28 ;  /* 0x8000001c1a1a7e21 */ /* 0x000fc80008010000 */
        /* <DEDUP_REMOVED lines=18> */
[----:B---3--:R-:W-:-:S05]  /*b880*/  SHF.L.U32 R26, R6, 0x10, RZ ;  /* 0x00000010061a7819 */ /* 0x008fca00000006ff */
[----:B------:R-:W-:-:S04]  /*b890*/  FADD.FTZ R26, R26, -UR28 ;  /* 0x8000001c1a1a7e21 */ /* 0x000fc80008010000 */
[----:B------:R-:W-:-:S04]  /*b8a0*/  FMUL.FTZ R6, R26, UR16 ;  /* 0x000000101a067c20 */ /* 0x000fc80008410000 */
        /* <DEDUP_REMOVED lines=23> */
[----:B------:R0:W1:Y:S02]  /*ba20*/  MUFU.RCP R27, R12 ;  /* 0x0000000c001b7308 */ /* 0x0000640000001000 */
[----:B0-----:R-:W-:Y:S02]  /*ba30*/  SHF.L.U32 R12, R7, 0x10, RZ ;  /* 0x00000010070c7819 */ /* 0x001fe400000006ff */
[----:B------:R-:W4:Y:S04]  /*ba40*/  LDL.LU R7, [R1+0x1d8] ;  /* 0x0001d80001077983 */ /* 0x000f280000300800 */
[----:B------:R0:W-:Y:S01]  /*ba50*/  STL [R1+0x1f0], R4 ;  /* 0x0001f00401007387 */ /* 0x0001e20000100800 */
[----:B-1----:R-:W-:Y:S01]  /*ba60*/  FMUL.FTZ R12, R12, R27 ;  /* 0x0000001b0c0c7220 */ /* 0x002fe20000410000 */
[----:B------:R-:W-:-:S04]  /*ba70*/  FADD.FTZ R27, -R27, 1 ;  /* 0x3f8000001b1b7421 */ /* 0x000fc80000010100 */
[----:B------:R-:W-:Y:S01]  /*ba80*/  FFMA.FTZ R27, R13, R27, 1 ;  /* 0x3f8000000d1b7423 */ /* 0x000fe2000001001b */
[----:B--2---:R-:W-:-:S05]  /*ba90*/  SHF.L.U32 R26, R8, 0x10, RZ ;  /* 0x00000010081a7819 */ /* 0x004fca00000006ff */
[----:B------:R-:W-:-:S04]  /*baa0*/  FADD.FTZ R26, R26, -UR28 ;  /* 0x8000001c1a1a7e21 */ /* 0x000fc80008010000 */
[----:B0-----:R-:W-:-:S04]  /*bab0*/  FMUL.FTZ R4, R26, UR16 ;  /* 0x000000101a047c20 */ /* 0x001fc80008410000 */
        /* <DEDUP_REMOVED lines=20> */
[----:B------:R-:W-:Y:S01]  /*bc00*/  FFMA.FTZ R13, R5, R6, R2 ;  /* 0x00000006050d7223 */ /* 0x000fe20000010002 */
[----:B------:R0:W-:Y:S03]  /*bc10*/  STL [R1+0x1e4], R6 ;  /* 0x0001e40601007387 */ /* 0x0001e60000100800 */
[----:B------:R-:W-:Y:S01]  /*bc20*/  FMUL.FTZ R12, R13, -1.4426950216293334961 ;  /* 0xbfb8aa3b0d0c7820 */ /* 0x000fe20000410000 */
[----:B0-----:R-:W4:Y:S05]  /*bc30*/  LDL.LU R6, [R1+0x2d4] ;  /* 0x0002d40001067983 */ /* 0x001f2a0000300800 */
[----:B------:R-:W0:Y:S02]  /*bc40*/  MUFU.EX2 R12, R12 ;  /* 0x0000000c000c7308 */ /* 0x000e240000000800 */
[----:B0-----:R-:W-:-:S04]  /*bc50*/  FADD.FTZ R12, R12, 1 ;  /* 0x3f8000000c0c7421 */ /* 0x001fc80000010000 */
[----:B------:R0:W1:Y:S01]  /*bc60*/  MUFU.RCP R27, R12 ;  /* 0x0000000c001b7308 */ /* 0x0000620000001000 */
[----:B------:R1:W-:Y:S01]  /*bc70*/  STL [R1+0x1a4], R10 ;  /* 0x0001a40a01007387 */ /* 0x0003e20000100800 */
[----:B0-----:R-:W-:Y:S02]  /*bc80*/  SHF.L.U32 R12, R20, 0x10, RZ ;  /* 0x00000010140c7819 */ /* 0x001fe400000006ff */
[----:B------:R-:W-:Y:S01]  /*bc90*/  SHF.L.U32 R43, R43, 0x10, RZ ;  /* 0x000000102b2b7819 */ /* 0x000fe200000006ff */
[----:B------:R-:W4:Y:S02]  /*bca0*/  LDL.LU R20, [R1+0x364] ;  /* 0x0003640001147983 */ /* 0x000f240000300800 */
[----:B-1----:R-:W-:Y:S01]  /*bcb0*/  FMUL.FTZ R12, R12, R27 ;  /* 0x0000001b0c0c7220 */ /* 0x002fe20000410000 */
[----:B------:R-:W-:Y:S01]  /*bcc0*/  FADD.FTZ R27, -R27, 1 ;  /* 0x3f8000001b1b7421 */ /* 0x000fe20000010100 */
[----:B------:R-:W-:-:S05]  /*bcd0*/  SHF.L.U32 R26, R7, 0x10, RZ ;  /* 0x00000010071a7819 */ /* 0x000fca00000006ff */
[----:B------:R-:W-:Y:S01]  /*bce0*/  FADD.FTZ R26, R26, -UR28 ;  /* 0x8000001c1a1a7e21 */ /* 0x000fe20008010000 */
[----:B------:R-:W-:-:S03]  /*bcf0*/  FFMA.FTZ R27, R13, R27, 1 ;  /* 0x3f8000000d1b7423 */ /* 0x000fc6000001001b */
[----:B------:R-:W-:Y:S01]  /*bd00*/  FMUL.FTZ R7, R26, UR16 ;  /* 0x000000101a077c20 */ /* 0x000fe20008410000 */
[----:B------:R-:W-:-:S03]  /*bd10*/  FMUL.FTZ R10, R12, R27 ;  /* 0x0000001b0c0a7220 */ /* 0x000fc60000410000 */
[----:B------:R-:W-:-:S04]  /*bd20*/  FFMA.FTZ R13, R3, R7, R0 ;  /* 0x00000007030d7223 */ /* 0x000fc80000010000 */
[----:B------:R-:W-:Y:S01]  /*bd30*/  FMUL.FTZ R12, R13, -1.4426950216293334961 ;  /* 0xbfb8aa3b0d0c7820 */ /* 0x000fe20000410000 */
[----:B------:R0:W-:Y:S05]  /*bd40*/  STL [R1+0x1e0], R7 ;  /* 0x0001e00701007387 */ /* 0x0001ea0000100800 */
[----:B------:R-:W1:Y:S01]  /*bd50*/  MUFU.EX2 R12, R12 ;  /* 0x0000000c000c7308 */ /* 0x000e620000000800 */
[----:B0-----:R-:W4:Y:S01]  /*bd60*/  LDL.LU R7, [R1+0x1d0] ;  /* 0x0001d00001077983 */ /* 0x001f220000300800 */
[----:B-1----:R-:W-:-:S04]  /*bd70*/  FADD.FTZ R12, R12, 1 ;  /* 0x3f8000000c0c7421 */ /* 0x002fc80000010000 */
[----:B------:R2:W0:Y:S02]  /*bd80*/  MUFU.RCP R27, R12 ;  /* 0x0000000c001b7308 */ /* 0x0004240000001000 */
[----:B--2---:R-:W-:-:S05]  /*bd90*/  SHF.L.U32 R12, R4, 0x10, RZ ;  /* 0x00000010040c7819 */ /* 0x004fca00000006ff */
[----:B0-----:R-:W-:Y:S01]  /*bda0*/  FMUL.FTZ R12, R12, R27 ;  /* 0x0000001b0c0c7220 */ /* 0x001fe20000410000 */
        /* <DEDUP_REMOVED lines=63> */
[----:B------:R-:W-:-:S04]  /*c1a0*/  FADD.FTZ R26, -R26, 1 ;  /* 0x3f8000001a1a7421 */ /* 0x000fc80000010100 */
[----:B------:R-:W-:Y:S01]  /*c1b0*/  FFMA.FTZ R26, R12, R26, 1 ;  /* 0x3f8000000c1a7423 */ /* 0x000fe2000001001a */
[----:B-1----:R-:W-:-:S04]  /*c1c0*/  FMUL.FTZ R4, R13, UR16 ;  /* 0x000000100d047c20 */ /* 0x002fc80008410000 */
        /* <DEDUP_REMOVED lines=10> */
[----:B------:R-:W-:Y:S01]  /*c270*/  FFMA.FTZ R26, R12, R26, 1 ;  /* 0x3f8000000c1a7423 */ /* 0x000fe2000001001a */
[----:B------:R-:W-:-:S03]  /*c280*/  SHF.L.U32 R13, R7, 0x10, RZ ;  /* 0x00000010070d7819 */ /* 0x000fc600000006ff */
[----:B------:R-:W-:Y:S01]  /*c290*/  FMUL.FTZ R35, R35, R26 ;  /* 0x0000001a23237220 */ /* 0x000fe20000410000 */
[----:B------:R-:W-:Y:S01]  /*c2a0*/  SHF.L.U32 R41, R41, 0x10, RZ ;  /* 0x0000001029297819 */ /* 0x000fe200000006ff */
[----:B------:R-:W4:Y:S01]  /*c2b0*/  LDL.LU R7, [R1+0x344] ;  /* 0x0003440001077983 */ /* 0x000f220000300800 */
        /* <DEDUP_REMOVED lines=71> */
[----:B------:R-:W2:Y:S01]  /*c730*/  LDL.LU R8, [R1+0x350] ;  /* 0x0003500001087983 */ /* 0x000ea20000300800 */
[----:B---3--:R-:W-:-:S03]  /*c740*/  SHF.L.U32 R13, R9, 0x10, RZ ;  /* 0x00000010090d7819 */ /* 0x008fc600000006ff */
[----:B------:R-:W3:Y:S02]  /*c750*/  LDL.LU R9, [R1+0x348] ;  /* 0x0003480001097983 */ /* 0x000ee40000300800 */
        /* <DEDUP_REMOVED lines=576> */
.L_x_588:
        /* <DEDUP_REMOVED lines=47> */
.L_x_590:
[----:B------:R-:W-:Y:S05]  /*ee50*/  BSYNC.RECONVERGENT B0 ;  /* 0x0000000000007941 */ /* 0x000fea0003800200 */
.L_x_589:
        /* <DEDUP_REMOVED lines=52> */
.L_x_592:
[----:B------:R-:W-:Y:S05]  /*f1a0*/  BSYNC.RECONVERGENT B0 ;  /* 0x0000000000007941 */ /* 0x000fea0003800200 */
.L_x_591:
        /* <DEDUP_REMOVED lines=128> */
.L_x_594:
[----:B------:R-:W-:Y:S05]  /*f9b0*/  BSYNC.RECONVERGENT B0 ;  /* 0x0000000000007941 */ /* 0x000fea0003800200 */
.L_x_593:
        /* <DEDUP_REMOVED lines=30> */
.L_x_596:
[----:B------:R-:W-:Y:S05]  /*fba0*/  BSYNC.RECONVERGENT B0 ;  /* 0x0000000000007941 */ /* 0x000fea0003800200 */
.L_x_595:
        /* <DEDUP_REMOVED lines=34> */
.L_x_600:
[----:B------:R-:W2:Y:S04]  /*fdd0*/  LDG.E.STRONG.GPU R12, desc[UR10][R18.64] ;  /* 0x0000000a120c7981 */ /* 0x000ea8000c1ef900 */
[----:B--2---:R-:W-:Y:S04]  /*fde0*/  CCTL.IVALL ;  /* 0x00000000ff00798f */ /* 0x004fe80002000000 */
[----:B------:R0:W-:Y:S01]  /*fdf0*/  STL [R1], R12 ;  /* 0x0000000c01007387 */ /* 0x0001e20000100800 */
[----:B------:R-:W-:-:S13]  /*fe00*/  ISETP.NE.AND P0, PT, R12, UR5, PT ;  /* 0x000000050c007c0c */ /* 0x000fda000bf05270 */
[----:B0-----:R-:W-:Y:S05]  /*fe10*/  @P0 BRA `(.L_x_600) ;  /* 0xfffffffc00ec0947 */ /* 0x001fea000383ffff */
.L_x_599:
[----:B------:R-:W-:Y:S05]  /*fe20*/  BSYNC.RECONVERGENT B0 ;  /* 0x0000000000007941 */ /* 0x000fea0003800200 */
.L_x_598:
        /* <DEDUP_REMOVED lines=15> */
.L_x_602:
        /* <DEDUP_REMOVED lines=77> */
.L_x_601:
        /* <DEDUP_REMOVED lines=52> */
.L_x_603:
        /* <DEDUP_REMOVED lines=27> */
.L_x_604:
        /* <DEDUP_REMOVED lines=12> */
.L_x_605:
[----:B------:R-:W-:Y:S05]  /*109a0*/  BSYNC.RECONVERGENT B0 ;  /* 0x0000000000007941 */ /* 0x000fea0003800200 */
.L_x_597:
        /* <DEDUP_REMOVED lines=17> */
.L_x_611:
        /* <DEDUP_REMOVED lines=57> */
.L_x_607:
[----:B------:R-:W-:Y:S05]  /*10e50*/  BSYNC.RECONVERGENT B0 ;  /* 0x0000000000007941 */ /* 0x000fea0003800200 */
.L_x_606:
        /* <DEDUP_REMOVED lines=32> */
.L_x_608:
        /* <DEDUP_REMOVED lines=16> */
.L_x_610:
[----:B------:R-:W-:Y:S05]  /*11160*/  BSYNC.RECONVERGENT B0 ;  /* 0x0000000000007941 */ /* 0x000fea0003800200 */
.L_x_609:
        /* <DEDUP_REMOVED lines=10> */
.L_x_586:
        /* <DEDUP_REMOVED lines=16> */
.L_x_614:
[----:B------:R-:W-:Y:S05]  /*11310*/  BSYNC.RECONVERGENT B0 ;  /* 0x0000000000007941 */ /* 0x000fea0003800200 */
.L_x_613:
        /* <DEDUP_REMOVED lines=11> */
.L_x_616:
[----:B------:R-:W2:Y:S04]  /*113d0*/  LDG.E.STRONG.GPU R5, desc[UR10][R2.64] ;  /* 0x0000000a02057981 */ /* 0x000ea8000c1ef900 */
[----:B--2---:R-:W-:Y:S01]  /*113e0*/  CCTL.IVALL ;  /* 0x00000000ff00798f */ /* 0x004fe20002000000 */
[----:B------:R-:W-:Y:S05]  /*113f0*/  YIELD ;  /* 0x0000000000007946 */ /* 0x000fea0003800000 */
[----:B------:R-:W-:-:S13]  /*11400*/  ISETP.NE.AND P0, PT, R5, R0, PT ;  /* 0x000000000500720c */ /* 0x000fda0003f05270 */
[----:B------:R-:W-:Y:S05]  /*11410*/  @P0 BRA `(.L_x_616) ;  /* 0xfffffffc00ec0947 */ /* 0x000fea000383ffff */
.L_x_615:
        /* <DEDUP_REMOVED lines=75> */
.L_x_619:
        /* <DEDUP_REMOVED lines=19> */
[----:B---3--:R-:W-:Y:S02]  /*11a00*/  F2FP.F16.F32.PACK_AB R23, R11, R12 ;  /* 0x0000000c0b17723e */ /* 0x008fe400000000ff */
[----:B------:R-:W-:-:S02]  /*11a10*/  MOV R11, R25 ;  /* 0x00000019000b7202 */ /* 0x000fc40000000f00 */
[----:B--2---:R-:W-:Y:S02]  /*11a20*/  F2FP.F16.F32.PACK_AB R21, R15, R16 ;  /* 0x000000100f15723e */ /* 0x004fe400000000ff */
[----:B------:R-:W-:-:S03]  /*11a30*/  MOV R12, R26 ;  /* 0x0000001a000c7202 */ /* 0x000fc60000000f00 */
[----:B------:R0:W-:Y:S04]  /*11a40*/  STG.E desc[UR10][R10.64], R21 ;  /* 0x000000150a007986 */ /* 0x0001e8000c10190a */
[----:B------:R0:W-:Y:S01]  /*11a50*/  STG.E desc[UR10][R12.64], R23 ;  /* 0x000000170c007986 */ /* 0x0001e2000c10190a */
[----:B------:R-:W-:Y:S02]  /*11a60*/  IADD3 R26, P3, PT, R26, 0xa00, RZ ;  /* 0x00000a001a1a7810 */ /* 0x000fe40007f7e0ff */
[----:B------:R-:W-:Y:S02]  /*11a70*/  IADD3.X R25, PT, PT, RZ, R25, RZ, P4, !PT ;  /* 0x00000019ff197210 */ /* 0x000fe400027fe4ff */
[----:B------:R-:W-:Y:S01]  /*11a80*/  IADD3.X R27, PT, PT, RZ, R27, RZ, P3, !PT ;  /* 0x0000001bff1b7210 */ /* 0x000fe20001ffe4ff */
[----:B------:R-:W-:Y:S08]  /*11a90*/  @P1 BRA `(.L_x_619) ;  /* 0xfffffffc008c1947 */ /* 0x000ff0000383ffff */
.L_x_618:
[----:B------:R-:W-:Y:S05]  /*11aa0*/  BSYNC.RECONVERGENT B0 ;  /* 0x0000000000007941 */ /* 0x000fea0003800200 */
.L_x_617:
        /* <DEDUP_REMOVED lines=10> */
.L_x_620:
        /* <DEDUP_REMOVED lines=21> */
[----:B---3--:R-:W-:Y:S02]  /*11ca0*/  F2FP.F16.F32.PACK_AB R23, R15, R12 ;  /* 0x0000000c0f17723e */ /* 0x008fe400000000ff */
[----:B------:R-:W-:-:S04]  /*11cb0*/  IADD3 R12, P1, PT, R22, UR4, RZ ;  /* 0x00000004160c7c10 */ /* 0x000fc8000ff3e0ff */
[----:B------:R-:W-:Y:S02]  /*11cc0*/  IADD3.X R13, PT, PT, R13, UR5, RZ, P1, !PT ;  /* 0x000000050d0d7c10 */ /* 0x000fe40008ffe4ff */
[----:B----4-:R-:W-:Y:S02]  /*11cd0*/  F2FP.F16.F32.PACK_AB R27, R19, R16 ;  /* 0x00000010131b723e */ /* 0x010fe400000000ff */
        /* <DEDUP_REMOVED lines=56> */
[----:B----4-:R-:W-:Y:S02]  /*12060*/  F2FP.F16.F32.PACK_AB R19, R19, R12 ;  /* 0x0000000c1313723e */ /* 0x010fe400000000ff */
[----:B-----5:R-:W-:-:S03]  /*12070*/  F2FP.F16.F32.PACK_AB R11, R17, R14 ;  /* 0x0000000e110b723e */ /* 0x020fc600000000ff */
[----:B------:R3:W-:Y:S04]  /*12080*/  STG.E desc[UR10][R20.64], R19 ;  /* 0x0000001314007986 */ /* 0x0007e8000c10190a */
[----:B------:R3:W-:Y:S02]  /*12090*/  STG.E desc[UR10][R24.64], R11 ;  /* 0x0000000b18007986 */ /* 0x0007e4000c10190a */
[----:B------:R-:W-:Y:S05]  /*120a0*/  @P0 BRA `(.L_x_620) ;  /* 0xfffffff800a80947 */ /* 0x000fea000383ffff */
[----:B------:R-:W-:Y:S05]  /*120b0*/  EXIT ;  /* 0x000000000000794d */ /* 0x000fea0003800000 */
.L_x_621:
        /* <DEDUP_REMOVED lines=12> */
.L_x_4504:


//--------------------- .text._Z35group_norm_nhwc_bwd_one_pass_kernelI11Fp16IOFp32WLi64ELi80ELi640EEv26Group_norm_nhwc_bwd_params --------------------------
	.section	.text._Z35group_norm_nhwc_bwd_one_pass_kernelI11Fp16IOFp32WLi64ELi80ELi640EEv26Group_norm_nhwc_bwd_params,"ax",@progbits
	.align	128
        .global         _Z35group_norm_nhwc_bwd_one_pass_kernelI11Fp16IOFp32WLi64ELi80ELi640EEv26Group_norm_nhwc_bwd_params
        .type           _Z35group_norm_nhwc_bwd_one_pass_kernelI11Fp16IOFp32WLi64ELi80ELi640EEv26Group_norm_nhwc_bwd_params,@function
        .size           _Z35group_norm_nhwc_bwd_one_pass_kernelI11Fp16IOFp32WLi64ELi80ELi640EEv26Group_norm_nhwc_bwd_params,(.L_x_4505 - _Z35group_norm_nhwc_bwd_one_pass_kernelI11Fp16IOFp32WLi64ELi80ELi640EEv26Group_norm_nhwc_bwd_params)
        .other          _Z35group_norm_nhwc_bwd_one_pass_kernelI11Fp16IOFp32WLi64ELi80ELi640EEv26Group_norm_nhwc_bwd_params,@"STO_CUDA_ENTRY STV_DEFAULT"
_Z35group_norm_nhwc_bwd_one_pass_kernelI11Fp16IOFp32WLi64ELi80ELi640EEv26Group_norm_nhwc_bwd_params:
.text._Z35group_norm_nhwc_bwd_one_pass_kernelI11Fp16IOFp32WLi64ELi80ELi640EEv26Group_norm_nhwc_bwd_params:
[----:B------:R-:W-:Y:S08]  /*0000*/  LDC R1, c[0x0][0x37c] ;  /* 0x0000df00ff017b82 */ /* 0x000ff00000000800 */
[----:B------:R-:W0:Y:S01]  /*0010*/  S2UR UR5, SR_CTAID.Y ;  /* 0x00000000000579c3 */ /* 0x000e220000002600 */
[----:B------:R-:W1:Y:S01]  /*0020*/  LDCU UR8, c[0x0][0x410] ;  /* 0x00008200ff0877ac */ /* 0x000e620008000800 */
[----:B------:R-:W2:Y:S01]  /*0030*/  S2R R4, SR_TID.X ;  /* 0x0000000000047919 */ /* 0x000ea20000002100 */
[----:B------:R-:W1:Y:S05]  /*0040*/  LDCU UR4, c[0x0][0x3e0] ;  /* 0x00007c00ff0477ac */ /* 0x000e6a0008000800 */
[----:B------:R-:W3:Y:S01]  /*0050*/  S2UR UR26, SR_CTAID.X ;  /* 0x00000000001a79c3 */ /* 0x000ee20000002500 */
[----:B------:R-:W4:Y:S01]  /*0060*/  LDCU.64 UR24, c[0x0][0x358] ;  /* 0x00006b00ff1877ac */ /* 0x000f220008000a00 */
[----:B-1----:R-:W-:-:S04]  /*0070*/  UIMAD UR8, UR8, UR4, URZ ;  /* 0x00000004080872a4 */ /* 0x002fc8000f8e02ff */
[----:B0-----:R-:W-:-:S09]  /*0080*/  UISETP.GE.AND UP0, UPT, UR5, UR8, UPT ;  /* 0x000000080500728c */ /* 0x001fd2000bf06270 */
[----:B--234-:R-:W-:Y:S05]  /*0090*/  BRA.U UP0, `(.L_x_622) ;  /* 0x0000004100107547 */ /* 0x01cfea000b800000 */
[----:B------:R-:W-:Y:S01]  /*00a0*/  LOP3.LUT R0, R4, 0xffff, RZ, 0xc0, !PT ;  /* 0x0000ffff04007812 */ /* 0x000fe200078ec0ff */
[----:B------:R-:W0:Y:S01]  /*00b0*/  LDC R3, c[0x0][0x41c] ;  /* 0x00010700ff037b82 */ /* 0x000e220000000800 */
[----:B------:R-:W1:Y:S01]  /*00c0*/  S2R R2, SR_LANEID ;  /* 0x0000000000027919 */ /* 0x000e620000000000 */
[----:B------:R-:W2:Y:S01]  /*00d0*/  LDCU UR27, c[0x0][0x374] ;  /* 0x00006e80ff1b77ac */ /* 0x000ea20008000800 */
[----:B------:R-:W-:Y:S01]  /*00e0*/  SHF.R.U32.HI R34, RZ, 0x2, R4 ;  /* 0x00000002ff227819 */ /* 0x000fe20000011604 */
[----:B------:R-:W-:Y:S01]  /*00f0*/  IMAD R0, R0, 0x667, RZ ;  /* 0x0000066700007824 */ /* 0x000fe200078e02ff */
[----:B------:R-:W3:Y:S02]  /*0100*/  LDCU UR29, c[0x0][0x370] ;  /* 0x00006e00ff1d77ac */ /* 0x000ee40008000800 */
[----:B------:R-:W-:Y:S01]  /*0110*/  LOP3.LUT R34, R34, 0xf8, RZ, 0xc0, !PT ;  /* 0x000000f822227812 */ /* 0x000fe200078ec0ff */
[----:B------:R-:W4:Y:S01]  /*0120*/  S2UR UR6, SR_CgaCtaId ;  /* 0x00000000000679c3 */ /* 0x000f220000008800 */
[----:B------:R-:W-:Y:S01]  /*0130*/  SHF.R.U32.HI R36, RZ, 0x10, R0 ;  /* 0x00000010ff247819 */ /* 0x000fe20000011600 */
[----:B------:R-:W-:Y:S01]  /*0140*/  UMOV UR9, 0x400 ;  /* 0x0000040000097882 */ /* 0x000fe20000000000 */
[----:B------:R-:W0:Y:S02]  /*0150*/  LDCU.U8 UR28, c[0x0][0x414] ;  /* 0x00008280ff1c77ac */ /* 0x000e240008000000 */
[----:B------:R-:W-:Y:S01]  /*0160*/  PRMT R0, R36, 0x9910, RZ ;  /* 0x0000991024007816 */ /* 0x000fe200000000ff */
[----:B------:R-:W-:Y:S01]  /*0170*/  UIADD3 UR4, UPT, UPT, UR9, 0xd0, URZ ;  /* 0x000000d009047890 */ /* 0x000fe2000fffe0ff */
[----:B------:R-:W-:-:S03]  /*0180*/  UMOV UR16, UR5 ;  /* 0x0000000500107c82 */ /* 0x000fc60008000000 */
[----:B------:R-:W-:Y:S01]  /*0190*/  IMAD R0, R0, 0x28, RZ ;  /* 0x0000002800007824 */ /* 0x000fe200078e02ff */
[----:B--2---:R-:W-:Y:S02]  /*01a0*/  UIMAD UR30, UR26, UR27, UR5 ;  /* 0x0000001b1a1e72a4 */ /* 0x004fe4000f8e0205 */
[----:B------:R-:W-:Y:S02]  /*01b0*/  UIMAD UR10, UR27, 0x7, UR5 ;  /* 0x000000071b0a78a4 */ /* 0x000fe4000f8e0205 */
[----:B------:R-:W-:Y:S01]  /*01c0*/  IADD3 R0, PT, PT, RZ, -R0, RZ ;  /* 0x80000000ff007210 */ /* 0x000fe20007ffe0ff */
[----:B0-----:R-:W-:Y:S01]  /*01d0*/  IMAD R36, R3, UR26, R36 ;  /* 0x0000001a03247c24 */ /* 0x001fe2000f8e0224 */
[----:B------:R-:W-:Y:S02]  /*01e0*/  UIMAD UR11, UR27, 0x6, UR5 ;  /* 0x000000061b0b78a4 */ /* 0x000fe4000f8e0205 */
[----:B------:R-:W-:Y:S01]  /*01f0*/  PRMT R5, R0, 0x7710, RZ ;  /* 0x0000771000057816 */ /* 0x000fe200000000ff */
[----:B------:R-:W-:Y:S01]  /*0200*/  UIMAD UR12, UR27, 0x5, UR5 ;  /* 0x000000051b0c78a4 */ /* 0x000fe2000f8e0205 */
[C---:B------:R-:W-:Y:S01]  /*0210*/  IADD3 R33, PT, PT, R36.reuse, 0x10, RZ ;  /* 0x0000001024217810 */ /* 0x040fe20007ffe0ff */
[----:B------:R-:W-:Y:S01]  /*0220*/  ULEA UR13, UR27, UR5, 0x2 ;  /* 0x000000051b0d7291 */ /* 0x000fe2000f8e10ff */
[----:B------:R-:W-:Y:S01]  /*0230*/  IADD3 R0, PT, PT, R5, R4, RZ ;  /* 0x0000000405007210 */ /* 0x000fe20007ffe0ff */
[----:B----4-:R-:W-:Y:S01]  /*0240*/  ULEA UR4, UR6, UR4, 0x18 ;  /* 0x0000000406047291 */ /* 0x010fe2000f8ec0ff */
[C---:B------:R-:W-:Y:S01]  /*0250*/  IADD3 R32, PT, PT, R36.reuse, 0x20, RZ ;  /* 0x0000002024207810 */ /* 0x040fe20007ffe0ff */
[----:B------:R-:W-:Y:S01]  /*0260*/  ULEA UR9, UR6, UR9, 0x18 ;  /* 0x0000000906097291 */ /* 0x000fe2000f8ec0ff */
[----:B------:R-:W-:Y:S01]  /*0270*/  IADD3 R31, PT, PT, R36, 0x30, RZ ;  /* 0x00000030241f7810 */ /* 0x000fe20007ffe0ff */
[----:B------:R-:W-:Y:S01]  /*0280*/  UIMAD UR14, UR27, 0x3, UR5 ;  /* 0x000000031b0e78a4 */ /* 0x000fe2000f8e0205 */
[----:B------:R-:W-:Y:S01]  /*0290*/  SHF.L.U32 R0, R0, 0x1, RZ ;  /* 0x0000000100007819 */ /* 0x000fe200000006ff */
[----:B------:R-:W-:Y:S01]  /*02a0*/  ULEA UR15, UR27, UR5, 0x1 ;  /* 0x000000051b0f7291 */ /* 0x000fe2000f8e08ff */
[----:B------:R-:W-:Y:S01]  /*02b0*/  SHF.R.S32.HI R3, RZ, 0x1f, R36 ;  /* 0x0000001fff037819 */ /* 0x000fe20000011424 */
[----:B---3--:R-:W-:Y:S01]  /*02c0*/  ULOP3.LUT UR31, UR29, 0x7, URZ, 0xc0, !UPT ;  /* 0x000000071d1f7892 */ /* 0x008fe2000f8ec0ff */
[----:B------:R-:W-:Y:S01]  /*02d0*/  SHF.R.S32.HI R5, RZ, 0x1f, R33 ;  /* 0x0000001fff057819 */ /* 0x000fe20000011421 */
[----:B------:R-:W-:Y:S01]  /*02e0*/  ULOP3.LUT UR32, UR29, 0x7ffffff8, URZ, 0xc0, !UPT ;  /* 0x7ffffff81d207892 */ /* 0x000fe2000f8ec0ff */
[----:B------:R-:W-:-:S02]  /*02f0*/  SHF.R.S32.HI R7, RZ, 0x1f, R32 ;  /* 0x0000001fff077819 */ /* 0x000fc40000011420 */
[----:B------:R-:W-:Y:S02]  /*0300*/  SHF.R.S32.HI R9, RZ, 0x1f, R31 ;  /* 0x0000001fff097819 */ /* 0x000fe4000001141f */
[----:B------:R-:W-:Y:S02]  /*0310*/  LOP3.LUT R0, R0, 0xffff, RZ, 0xc0, !PT ;  /* 0x0000ffff00007812 */ /* 0x000fe400078ec0ff */
[----:B------:R-:W-:Y:S01]  /*0320*/  LEA R35, R4, UR4, 0x4 ;  /* 0x0000000404237c11 */ /* 0x000fe2000f8e20ff */
[----:B-1----:R-:W-:-:S06]  /*0330*/  UMOV UR4, URZ ;  /* 0x000000ff00047c82 */ /* 0x002fcc0008000000 */
.L_x_653:
[----:B0-----:R-:W0:Y:S01]  /*0340*/  LDC R12, c[0x0][0x410] ;  /* 0x00010400ff0c7b82 */ /* 0x001e220000000800 */
[----:B-1----:R-:W1:Y:S01]  /*0350*/  LDCU.128 UR20, c[0x0][0x400] ;  /* 0x00008000ff1477ac */ /* 0x002e620008000c00 */
[----:B------:R-:W-:Y:S01]  /*0360*/  ISETP.LE.AND P0, PT, RZ, UR16, PT ;  /* 0x00000010ff007c0c */ /* 0x000fe2000bf03270 */
[----:B--2---:R-:W2:Y:S01]  /*0370*/  LDCU.64 UR6, c[0x0][0x3b8] ;  /* 0x00007700ff0677ac */ /* 0x004ea20008000a00 */
[----:B-1----:R-:W-:-:S04]  /*0380*/  ISETP.GE.U32.AND P1, PT, R33, UR20, PT ;  /* 0x0000001421007c0c */ /* 0x002fc8000bf26070 */
[----:B------:R-:W-:Y:S01]  /*0390*/  ISETP.GE.AND.EX P1, PT, R5, UR21, PT, P1 ;  /* 0x0000001505007c0c */ /* 0x000fe2000bf26310 */
[----:B--2---:R-:W-:Y:S01]  /*03a0*/  UIMAD.WIDE UR6, UR16, 0x8, UR6 ;  /* 0x00000008100678a5 */ /* 0x004fe2000f8e0206 */
[----:B0-----:R-:W-:-:S04]  /*03b0*/  IABS R13, R12 ;  /* 0x0000000c000d7213 */ /* 0x001fc80000000000 */
[----:B------:R-:W0:Y:S01]  /*03c0*/  I2F.RP R6, R13 ;  /* 0x0000000d00067306 */ /* 0x000e220000209400 */
[----:B------:R-:W-:-:S06]  /*03d0*/  MOV R14, UR6 ;  /* 0x00000006000e7c02 */ /* 0x000fcc0008000f00 */
[----:B------:R-:W1:Y:S01]  /*03e0*/  @!P1 LDC.64 R22, c[0x0][0x3a0] ;  /* 0x0000e800ff169b82 */ /* 0x000e620000000a00 */
[----:B0-----:R-:W0:Y:S07]  /*03f0*/  MUFU.RCP R6, R6 ;  /* 0x0000000600067308 */ /* 0x001e2e0000001000 */
[----:B------:R-:W2:Y:S01]  /*0400*/  @!P1 LDC.64 R20, c[0x0][0x398] ;  /* 0x0000e600ff149b82 */ /* 0x000ea20000000a00 */
[----:B0-----:R-:W-:-:S04]  /*0410*/  IADD3 R10, PT, PT, R6, 0xffffffe, RZ ;  /* 0x0ffffffe060a7810 */ /* 0x001fc80007ffe0ff */
[----:B------:R0:W3:Y:S02]  /*0420*/  F2I.FTZ.U32.TRUNC.NTZ R11, R10 ;  /* 0x0000000a000b7305 */ /* 0x0000e4000021f000 */
[----:B0-----:R-:W-:Y:S01]  /*0430*/  HFMA2 R10, -RZ, RZ, 0, 0 ;  /* 0x00000000ff0a7431 */ /* 0x001fe200000001ff */
[----:B---3--:R-:W-:-:S05]  /*0440*/  IADD3 R8, PT, PT, RZ, -R11, RZ ;  /* 0x8000000bff087210 */ /* 0x008fca0007ffe0ff */
[----:B------:R-:W-:Y:S01]  /*0450*/  IMAD R15, R8, R13, RZ ;  /* 0x0000000d080f7224 */ /* 0x000fe200078e02ff */
[----:B------:R-:W-:-:S03]  /*0460*/  IABS R8, UR16 ;  /* 0x0000001000087c13 */ /* 0x000fc60008000000 */
[----:B------:R-:W-:Y:S01]  /*0470*/  IMAD.HI.U32 R11, R11, R15, R10 ;  /* 0x0000000f0b0b7227 */ /* 0x000fe200078e000a */
[----:B------:R-:W-:-:S05]  /*0480*/  MOV R15, UR7 ;  /* 0x00000007000f7c02 */ /* 0x000fca0008000f00 */
[----:B------:R-:W-:Y:S01]  /*0490*/  IMAD.HI.U32 R11, R11, R8, RZ ;  /* 0x000000080b0b7227 */ /* 0x000fe200078e00ff */
[----:B------:R-:W3:Y:S04]  /*04a0*/  LDG.E.64 R14, desc[UR24][R14.64] ;  /* 0x000000180e0e7981 */ /* 0x000ee8000c1e1b00 */
[----:B------:R-:W-:-:S05]  /*04b0*/  IADD3 R6, PT, PT, -R11, RZ, RZ ;  /* 0x000000ff0b067210 */ /* 0x000fca0007ffe1ff */
[----:B------:R-:W-:Y:S01]  /*04c0*/  IMAD R6, R13, R6, R8 ;  /* 0x000000060d067224 */ /* 0x000fe200078e0208 */
[----:B------:R-:W-:-:S04]  /*04d0*/  LOP3.LUT R8, R12, UR16, RZ, 0x3c, !PT ;  /* 0x000000100c087c12 */ /* 0x000fc8000f8e3cff */
[----:B------:R-:W-:Y:S02]  /*04e0*/  ISETP.GT.U32.AND P4, PT, R13, R6, PT ;  /* 0x000000060d00720c */ /* 0x000fe40003f84070 */
[----:B------:R-:W-:-:S11]  /*04f0*/  ISETP.GE.AND P2, PT, R8, RZ, PT ;  /* 0x000000ff0800720c */ /* 0x000fd60003f46270 */
[-C--:B------:R-:W-:Y:S02]  /*0500*/  @!P4 IADD3 R6, PT, PT, R6, -R13.reuse, RZ ;  /* 0x8000000d0606c210 */ /* 0x080fe40007ffe0ff */
[----:B------:R-:W-:Y:S02]  /*0510*/  @!P4 IADD3 R11, PT, PT, R11, 0x1, RZ ;  /* 0x000000010b0bc810 */ /* 0x000fe40007ffe0ff */
[CC--:B------:R-:W-:Y:S02]  /*0520*/  ISETP.GE.U32.AND P3, PT, R6.reuse, R13.reuse, PT ;  /* 0x0000000d0600720c */ /* 0x0c0fe40003f66070 */
[----:B------:R-:W-:Y:S02]  /*0530*/  ISETP.GT.U32.AND P4, PT, R13, R6, PT ;  /* 0x000000060d00720c */ /* 0x000fe40003f84070 */
[----:B------:R-:W-:-:S04]  /*0540*/  IADD3 R13, PT, PT, R6, -R13, RZ ;  /* 0x8000000d060d7210 */ /* 0x000fc80007ffe0ff */
[----:B------:R-:W-:-:S04]  /*0550*/  SEL R6, R13, R6, !P4 ;  /* 0x000000060d067207 */ /* 0x000fc80006000000 */
[----:B------:R-:W-:Y:S02]  /*0560*/  @!P0 IADD3 R6, PT, PT, -R6, RZ, RZ ;  /* 0x000000ff06068210 */ /* 0x000fe40007ffe1ff */
[----:B------:R-:W-:Y:S02]  /*0570*/  @P3 IADD3 R11, PT, PT, R11, 0x1, RZ ;  /* 0x000000010b0b3810 */ /* 0x000fe40007ffe0ff */
[----:B------:R-:W-:Y:S02]  /*0580*/  ISETP.NE.AND P3, PT, R12, RZ, PT ;  /* 0x000000ff0c00720c */ /* 0x000fe40003f65270 */
[----:B------:R-:W-:Y:S02]  /*0590*/  MOV R8, R11 ;  /* 0x0000000b00087202 */ /* 0x000fe40000000f00 */
[----:B------:R-:W-:Y:S02]  /*05a0*/  LOP3.LUT R11, RZ, R12, RZ, 0x33, !PT ;  /* 0x0000000cff0b7212 */ /* 0x000fe400078e33ff */
[----:B------:R-:W0:Y:S01]  /*05b0*/  @!P1 LDC.64 R12, c[0x0][0x3f8] ;  /* 0x0000fe00ff0c9b82 */ /* 0x000e220000000a00 */
[----:B------:R-:W-:-:S02]  /*05c0*/  @!P2 IADD3 R8, PT, PT, -R8, RZ, RZ ;  /* 0x000000ff0808a210 */ /* 0x000fc40007ffe1ff */
[C---:B------:R-:W-:Y:S02]  /*05d0*/  SEL R41, R11.reuse, R6, !P3 ;  /* 0x000000060b297207 */ /* 0x040fe40005800000 */
[----:B------:R-:W-:Y:S02]  /*05e0*/  ISETP.GE.U32.AND P2, PT, R32, UR20, PT ;  /* 0x0000001420007c0c */ /* 0x000fe4000bf46070 */
[----:B------:R-:W-:Y:S01]  /*05f0*/  SEL R11, R11, R8, !P3 ;  /* 0x000000080b0b7207 */ /* 0x000fe20005800000 */
[----:B------:R-:W-:Y:S01]  /*0600*/  IMAD R25, R41, 0x50, RZ ;  /* 0x0000005029197824 */ /* 0x000fe200078e02ff */
[----:B------:R-:W-:Y:S02]  /*0610*/  ISETP.GE.AND.EX P2, PT, R7, UR21, PT, P2 ;  /* 0x0000001507007c0c */ /* 0x000fe4000bf46320 */
[----:B------:R-:W-:Y:S02]  /*0620*/  SHF.R.S32.HI R6, RZ, 0x1f, R11 ;  /* 0x0000001fff067819 */ /* 0x000fe4000001140b */
[----:B------:R-:W-:-:S03]  /*0630*/  IADD3 R44, P0, PT, R25, R0, RZ ;  /* 0x00000000192c7210 */ /* 0x000fc60007f1e0ff */
[----:B------:R-:W-:Y:S01]  /*0640*/  IMAD R6, R6, UR22, RZ ;  /* 0x0000001606067c24 */ /* 0x000fe2000f8e02ff */
[----:B------:R-:W-:Y:S02]  /*0650*/  LEA.HI.X.SX32 R45, R25, RZ, 0x1, P0 ;  /* 0x000000ff192d7211 */ /* 0x000fe400000f0eff */
[----:B------:R-:W-:Y:S01]  /*0660*/  ISETP.GE.U32.AND P0, PT, R36, UR20, PT ;  /* 0x0000001424007c0c */ /* 0x000fe2000bf06070 */
[C---:B------:R-:W-:Y:S02]  /*0670*/  IMAD R43, R11.reuse, UR23, R6 ;  /* 0x000000170b2b7c24 */ /* 0x040fe4000f8e0206 */
[----:B------:R-:W-:Y:S01]  /*0680*/  IMAD.WIDE.U32 R44, R11, UR22, R44 ;  /* 0x000000160b2c7c25 */ /* 0x000fe2000f8e002c */
[----:B------:R-:W-:Y:S01]  /*0690*/  ISETP.GE.AND.EX P0, PT, R3, UR21, PT, P0 ;  /* 0x0000001503007c0c */ /* 0x000fe2000bf06300 */
[----:B------:R-:W4:Y:S02]  /*06a0*/  @!P2 LDC.64 R18, c[0x0][0x3f8] ;  /* 0x0000fe00ff12ab82 */ /* 0x000f240000000a00 */
[----:B0-----:R-:W-:Y:S01]  /*06b0*/  @!P1 IMAD R6, R5, R12, RZ ;  /* 0x0000000c05069224 */ /* 0x001fe200078e02ff */
[----:B------:R-:W-:-:S02]  /*06c0*/  IADD3 R43, PT, PT, R45, R43, RZ ;  /* 0x0000002b2d2b7210 */ /* 0x000fc40007ffe0ff */
[----:B------:R-:W-:Y:S01]  /*06d0*/  @!P1 MOV R42, R44 ;  /* 0x0000002c002a9202 */ /* 0x000fe20000000f00 */
[----:B------:R-:W-:-:S04]  /*06e0*/  @!P1 IMAD R17, R33, R13, R6 ;  /* 0x0000000d21119224 */ /* 0x000fc800078e0206 */
[----:B------:R-:W-:Y:S02]  /*06f0*/  @!P1 IMAD.WIDE.U32 R12, R33, R12, R42 ;  /* 0x0000000c210c9225 */ /* 0x000fe400078e002a */
[----:B------:R-:W0:Y:S03]  /*0700*/  @!P0 LDC.64 R10, c[0x0][0x3f8] ;  /* 0x0000fe00ff0a8b82 */ /* 0x000e260000000a00 */
[----:B------:R-:W-:Y:S02]  /*0710*/  @!P1 IADD3 R13, PT, PT, R13, R17, RZ ;  /* 0x000000110d0d9210 */ /* 0x000fe40007ffe0ff */
[C---:B------:R-:W-:Y:S02]  /*0720*/  @!P1 SHF.L.U32 R37, R12.reuse, 0x1, RZ ;  /* 0x000000010c259819 */ /* 0x040fe400000006ff */
[----:B------:R-:W-:Y:S01]  /*0730*/  @!P1 SHF.L.U64.HI R6, R12, 0x1, R13 ;  /* 0x000000010c069819 */ /* 0x000fe2000001020d */
[----:B------:R-:W0:Y:S01]  /*0740*/  @!P2 LDC.64 R16, c[0x0][0x398] ;  /* 0x0000e600ff10ab82 */ /* 0x000e220000000a00 */
[----:B------:R-:W-:-:S02]  /*0750*/  ISETP.GE.U32.AND P3, PT, R31, UR20, PT ;  /* 0x000000141f007c0c */ /* 0x000fc4000bf66070 */
[----:B-1----:R-:W-:Y:S01]  /*0760*/  @!P1 IADD3 R26, P4, PT, R37, R22, RZ ;  /* 0x00000016251a9210 */ /* 0x002fe20007f9e0ff */
[----:B----4-:R-:W-:Y:S01]  /*0770*/  @!P2 IMAD R8, R7, R18, RZ ;  /* 0x000000120708a224 */ /* 0x010fe200078e02ff */
[----:B------:R-:W-:-:S03]  /*0780*/  @!P2 MOV R38, R44 ;  /* 0x0000002c0026a202 */ /* 0x000fc60000000f00 */
[----:B------:R-:W1:Y:S01]  /*0790*/  @!P2 LDC.64 R12, c[0x0][0x3a0] ;  /* 0x0000e800ff0cab82 */ /* 0x000e620000000a00 */
[----:B------:R-:W-:Y:S02]  /*07a0*/  @!P2 MOV R39, R43 ;  /* 0x0000002b0027a202 */ /* 0x000fe40000000f00 */
[----:B------:R-:W-:Y:S01]  /*07b0*/  ISETP.GE.AND.EX P3, PT, R9, UR21, PT, P3 ;  /* 0x0000001509007c0c */ /* 0x000fe2000bf66330 */
[----:B------:R-:W-:Y:S01]  /*07c0*/  @!P2 IMAD R8, R32, R19, R8 ;  /* 0x000000132008a224 */ /* 0x000fe200078e0208 */
[----:B------:R-:W-:Y:S01]  /*07d0*/  @!P1 IADD3.X R27, PT, PT, R6, R23, RZ, P4, !PT ;  /* 0x00000017061b9210 */ /* 0x000fe200027fe4ff */
[----:B------:R-:W-:Y:S01]  /*07e0*/  @!P2 IMAD.WIDE.U32 R38, R32, R18, R38 ;  /* 0x000000122026a225 */ /* 0x000fe200078e0026 */
[----:B--2---:R-:W-:Y:S01]  /*07f0*/  @!P1 IADD3 R22, P4, PT, R37, R20, RZ ;  /* 0x0000001425169210 */ /* 0x004fe20007f9e0ff */
[----:B------:R-:W2:Y:S01]  /*0800*/  @!P0 LDC.64 R18, c[0x0][0x3a0] ;  /* 0x0000e800ff128b82 */ /* 0x000ea20000000a00 */
[----:B------:R-:W-:Y:S02]  /*0810*/  @!P0 MOV R20, R44 ;  /* 0x0000002c00148202 */ /* 0x000fe40000000f00 */
[----:B------:R-:W-:-:S02]  /*0820*/  @!P1 IADD3.X R23, PT, PT, R6, R21, RZ, P4, !PT ;  /* 0x0000001506179210 */ /* 0x000fc400027fe4ff */
[----:B------:R-:W-:Y:S01]  /*0830*/  @!P2 IADD3 R37, PT, PT, R39, R8, RZ ;  /* 0x000000082725a210 */ /* 0x000fe20007ffe0ff */
[-C--:B0-----:R-:W-:Y:S01]  /*0840*/  @!P0 IMAD R8, R3, R10.reuse, RZ ;  /* 0x0000000a03088224 */ /* 0x081fe200078e02ff */
[----:B------:R-:W-:Y:S02]  /*0850*/  @!P0 MOV R21, R43 ;  /* 0x0000002b00158202 */ /* 0x000fe40000000f00 */
[----:B------:R-:W-:Y:S02]  /*0860*/  CS2R R28, SRZ ;  /* 0x00000000001c7805 */ /* 0x000fe4000001ff00 */
[----:B------:R-:W-:Y:S01]  /*0870*/  @!P2 SHF.L.U64.HI R6, R38, 0x1, R37 ;  /* 0x000000012606a819 */ /* 0x000fe20000010225 */
[C---:B------:R-:W-:Y:S02]  /*0880*/  @!P0 IMAD R37, R36.reuse, R11, R8 ;  /* 0x0000000b24258224 */ /* 0x040fe400078e0208 */
[----:B------:R-:W-:Y:S02]  /*0890*/  @!P0 IMAD.WIDE.U32 R20, R36, R10, R20 ;  /* 0x0000000a24148225 */ /* 0x000fe400078e0014 */
[----:B------:R-:W0:Y:S01]  /*08a0*/  @!P3 LDC.64 R10, c[0x0][0x3f8] ;  /* 0x0000fe00ff0abb82 */ /* 0x000e220000000a00 */
[----:B------:R-:W-:Y:S01]  /*08b0*/  @!P2 SHF.L.U32 R39, R38, 0x1, RZ ;  /* 0x000000012627a819 */ /* 0x000fe200000006ff */
[----:B------:R1:W5:Y:S01]  /*08c0*/  @!P1 LDG.E R29, desc[UR24][R26.64] ;  /* 0x000000181a1d9981 */ /* 0x000362000c1e1900 */
[----:B------:R-:W-:-:S02]  /*08d0*/  @!P0 IADD3 R21, PT, PT, R21, R37, RZ ;  /* 0x0000002515158210 */ /* 0x000fc40007ffe0ff */
[----:B------:R-:W-:Y:S01]  /*08e0*/  @!P0 SHF.L.U32 R37, R20, 0x1, RZ ;  /* 0x0000000114258819 */ /* 0x000fe200000006ff */
[----:B------:R4:W5:Y:S01]  /*08f0*/  @!P1 LDG.E R28, desc[UR24][R22.64] ;  /* 0x00000018161c9981 */ /* 0x000962000c1e1900 */
[----:B-1----:R-:W-:-:S04]  /*0900*/  @!P2 IADD3 R26, P4, PT, R39, R12, RZ ;  /* 0x0000000c271aa210 */ /* 0x002fc80007f9e0ff */
[----:B------:R-:W-:Y:S01]  /*0910*/  @!P2 IADD3.X R27, PT, PT, R6, R13, RZ, P4, !PT ;  /* 0x0000000d061ba210 */ /* 0x000fe200027fe4ff */
[----:B------:R-:W-:Y:S01]  /*0920*/  HFMA2 R8, -RZ, RZ, 0, 0 ;  /* 0x00000000ff087431 */ /* 0x000fe200000001ff */
[----:B------:R-:W-:Y:S01]  /*0930*/  ISETP.NE.AND P4, PT, RZ, UR28, PT ;  /* 0x0000001cff007c0c */ /* 0x000fe2000bf85270 */
[----:B------:R-:W1:Y:S01]  /*0940*/  @!P0 LDC.64 R12, c[0x0][0x398] ;  /* 0x0000e600ff0c8b82 */ /* 0x000e620000000a00 */
[----:B------:R-:W-:Y:S02]  /*0950*/  @!P0 SHF.L.U64.HI R24, R20, 0x1, R21 ;  /* 0x0000000114188819 */ /* 0x000fe40000010215 */
[----:B--2---:R-:W-:Y:S01]  /*0960*/  @!P0 IADD3 R20, P1, PT, R37, R18, RZ ;  /* 0x0000001225148210 */ /* 0x004fe20007f3e0ff */
[----:B------:R-:W-:Y:S01]  /*0970*/  HFMA2 R30, -RZ, RZ, 0, 0 ;  /* 0x00000000ff1e7431 */ /* 0x000fe200000001ff */
[----:B------:R-:W-:Y:S01]  /*0980*/  @!P2 IADD3 R38, P5, PT, R39, R16, RZ ;  /* 0x000000102726a210 */ /* 0x000fe20007fbe0ff */
[----:B------:R0:W5:Y:S01]  /*0990*/  @!P2 LDG.E R8, desc[UR24][R26.64] ;  /* 0x000000181a08a981 */ /* 0x000162000c1e1900 */
[----:B------:R-:W-:Y:S01]  /*09a0*/  @!P0 IADD3.X R21, PT, PT, R24, R19, RZ, P1, !PT ;  /* 0x0000001318158210 */ /* 0x000fe20000ffe4ff */
[----:B----4-:R-:W2:Y:S01]  /*09b0*/  LDC.64 R22, c[0x0][0x3a8] ;  /* 0x0000ea00ff167b82 */ /* 0x010ea20000000a00 */
[----:B------:R-:W-:-:S03]  /*09c0*/  @!P2 IADD3.X R39, PT, PT, R6, R17, RZ, P5, !PT ;  /* 0x000000110627a210 */ /* 0x000fc60002ffe4ff */
[----:B------:R4:W5:Y:S04]  /*09d0*/  @!P0 LDG.E R30, desc[UR24][R20.64] ;  /* 0x00000018141e8981 */ /* 0x000968000c1e1900 */
[----:B------:R-:W2:Y:S01]  /*09e0*/  @!P3 LDC.64 R16, c[0x0][0x3a0] ;  /* 0x0000e800ff10bb82 */ /* 0x000ea20000000a00 */
[----:B0-----:R-:W-:-:S07]  /*09f0*/  @!P3 IMAD R26, R9, R10, RZ ;  /* 0x0000000a091ab224 */ /* 0x001fce00078e02ff */
[----:B------:R-:W0:Y:S01]  /*0a00*/  @!P3 LDC.64 R18, c[0x0][0x398] ;  /* 0x0000e600ff12bb82 */ /* 0x000e220000000a00 */
[----:B------:R-:W-:Y:S01]  /*0a10*/  @!P3 IMAD R11, R31, R11, R26 ;  /* 0x0000000b1f0bb224 */ /* 0x000fe200078e021a */
[----:B------:R-:W-:-:S06]  /*0a20*/  @!P3 MOV R26, R44 ;  /* 0x0000002c001ab202 */ /* 0x000fcc0000000f00 */
[----:B----4-:R-:W4:Y:S01]  /*0a30*/  @P4 LDC.64 R20, c[0x0][0x3b0] ;  /* 0x0000ec00ff144b82 */ /* 0x010f220000000a00 */
[----:B------:R-:W-:Y:S02]  /*0a40*/  @!P3 MOV R27, R43 ;  /* 0x0000002b001bb202 */ /* 0x000fe40000000f00 */
[----:B------:R-:W-:Y:S01]  /*0a50*/  MOV R6, RZ ;  /* 0x000000ff00067202 */ /* 0x000fe20000000f00 */
[----:B------:R-:W-:Y:S01]  /*0a60*/  @!P3 IMAD.WIDE.U32 R26, R31, R10, R26 ;  /* 0x0000000a1f1ab225 */ /* 0x000fe200078e001a */
[----:B-1----:R-:W-:-:S04]  /*0a70*/  @!P0 IADD3 R12, P1, PT, R37, R12, RZ ;  /* 0x0000000c250c8210 */ /* 0x002fc80007f3e0ff */
[----:B------:R1:W5:Y:S01]  /*0a80*/  @!P2 LDG.E R6, desc[UR24][R38.64] ;  /* 0x000000182606a981 */ /* 0x000362000c1e1900 */
[----:B------:R-:W-:Y:S02]  /*0a90*/  @!P3 IADD3 R27, PT, PT, R27, R11, RZ ;  /* 0x0000000b1b1bb210 */ /* 0x000fe40007ffe0ff */
[----:B------:R-:W-:Y:S02]  /*0aa0*/  @!P3 SHF.L.U32 R11, R26, 0x1, RZ ;  /* 0x000000011a0bb819 */ /* 0x000fe400000006ff */
[----:B------:R-:W-:Y:S02]  /*0ab0*/  @!P0 IADD3.X R13, PT, PT, R24, R13, RZ, P1, !PT ;  /* 0x0000000d180d8210 */ /* 0x000fe40000ffe4ff */
[----:B------:R-:W-:Y:S02]  /*0ac0*/  IADD3 R25, PT, PT, R25, R0, RZ ;  /* 0x0000000019197210 */ /* 0x000fe40007ffe0ff */
[----:B------:R-:W-:Y:S02]  /*0ad0*/  @!P3 SHF.L.U64.HI R26, R26, 0x1, R27 ;  /* 0x000000011a1ab819 */ /* 0x000fe4000001021b */
[----:B--2---:R-:W-:-:S02]  /*0ae0*/  @!P3 IADD3 R16, P1, PT, R11, R16, RZ ;  /* 0x000000100b10b210 */ /* 0x004fc40007f3e0ff */
[----:B0-----:R-:W-:Y:S01]  /*0af0*/  @!P3 IADD3 R18, P2, PT, R11, R18, RZ ;  /* 0x000000120b12b210 */ /* 0x001fe20007f5e0ff */
[----:B------:R-:W-:Y:S01]  /*0b00*/  HFMA2 R37, -RZ, RZ, 0, 0 ;  /* 0x00000000ff257431 */ /* 0x000fe200000001ff */
[----:B-1----:R-:W-:Y:S02]  /*0b10*/  CS2R R38, SRZ ;  /* 0x0000000000267805 */ /* 0x002fe4000001ff00 */
[----:B------:R-:W-:Y:S02]  /*0b20*/  CS2R R10, SRZ ;  /* 0x00000000000a7805 */ /* 0x000fe4000001ff00 */
[C---:B------:R-:W-:Y:S01]  /*0b30*/  @!P3 IADD3.X R17, PT, PT, R26.reuse, R17, RZ, P1, !PT ;  /* 0x000000111a11b210 */ /* 0x040fe20000ffe4ff */
[C---:B------:R-:W-:Y:S01]  /*0b40*/  IMAD.WIDE R22, R25.reuse, 0x4, R22 ;  /* 0x0000000419167825 */ /* 0x040fe200078e0216 */
[----:B------:R-:W-:Y:S01]  /*0b50*/  @!P3 IADD3.X R19, PT, PT, R26, R19, RZ, P2, !PT ;  /* 0x000000131a13b210 */ /* 0x000fe200017fe4ff */
[----:B------:R0:W5:Y:S02]  /*0b60*/  @!P0 LDG.E R37, desc[UR24][R12.64] ;  /* 0x000000180c258981 */ /* 0x000164000c1e1900 */
[----:B----4-:R-:W-:-:S02]  /*0b70*/  @P4 IMAD.WIDE R20, R25, 0x4, R20 ;  /* 0x0000000419144825 */ /* 0x010fc400078e0214 */
[----:B------:R0:W5:Y:S04]  /*0b80*/  @!P3 LDG.E R39, desc[UR24][R16.64] ;  /* 0x000000181027b981 */ /* 0x000168000c1e1900 */
[----:B------:R0:W5:Y:S04]  /*0b90*/  @!P3 LDG.E R38, desc[UR24][R18.64] ;  /* 0x000000181226b981 */ /* 0x000168000c1e1900 */
[----:B------:R0:W5:Y:S04]  /*0ba0*/  @P4 LDG.E.64 R10, desc[UR24][R20.64] ;  /* 0x00000018140a4981 */ /* 0x000168000c1e1b00 */
[----:B------:R0:W5:Y:S01]  /*0bb0*/  LDG.E.64 R12, desc[UR24][R22.64] ;  /* 0x00000018160c7981 */ /* 0x000162000c1e1b00 */
[----:B---3--:R-:W-:-:S13]  /*0bc0*/  R2UR UR33, R14 ;  /* 0x000000000e2172ca */ /* 0x008fda00000e0000 */
        /* <DEDUP_REMOVED lines=8> */
[----:B------:R-:W-:Y:S01]  /*0c50*/  UISETP.NE.AND UP1, UPT, UR28, URZ, UPT ;  /* 0x000000ff1c00728c */ /* 0x000fe2000bf25270 */
[----:B------:R-:W-:Y:S01]  /*0c60*/  UMOV UR34, 0x3f800000 ;  /* 0x3f80000000227882 */ /* 0x000fe20000000000 */
[----:B-1----:R-:W-:-:S13]  /*0c70*/  @P1 R2UR UR6, R14 ;  /* 0x000000000e0612ca */ /* 0x002fda00000e0000 */
[----:B------:R-:W-:Y:S01]  /*0c80*/  @UP0 UMOV UR34, UR6 ;  /* 0x0000000600220c82 */ /* 0x000fe20008000000 */
[----:B0-----:R-:W-:Y:S05]  /*0c90*/  BRA.U UP1, `(.L_x_623) ;  /* 0x0000000501247547 */ /* 0x001fea000b800000 */
[--C-:B-----5:R-:W-:Y:S02]  /*0ca0*/  HADD2.F32 R16, -RZ, R30.reuse.H0_H0 ;  /* 0x2000001eff107230 */ /* 0x120fe40000004100 */
[----:B------:R-:W-:Y:S02]  /*0cb0*/  HADD2.F32 R17, -RZ, R30.H1_H1 ;  /* 0x3000001eff117230 */ /* 0x000fe40000004100 */
[----:B------:R-:W-:Y:S02]  /*0cc0*/  HADD2.F32 R15, -RZ, R37.H0_H0 ;  /* 0x20000025ff0f7230 */ /* 0x000fe40000004100 */
[----:B------:R-:W-:Y:S01]  /*0cd0*/  FADD.FTZ R16, R16, -UR33 ;  /* 0x8000002110107e21 */ /* 0x000fe20008010000 */
[----:B------:R-:W-:Y:S02]  /*0ce0*/  HADD2.F32 R22, -RZ, R29.H0_H0 ;  /* 0x2000001dff167230 */ /* 0x000fe40000004100 */
[----:B------:R-:W-:Y:S01]  /*0cf0*/  FADD.FTZ R17, R17, -UR33 ;  /* 0x8000002111117e21 */ /* 0x000fe20008010000 */
[----:B------:R-:W-:-:S02]  /*0d00*/  HADD2.F32 R14, -RZ, R37.H1_H1 ;  /* 0x30000025ff0e7230 */ /* 0x000fc40000004100 */
[----:B------:R-:W-:Y:S01]  /*0d10*/  FMUL.FTZ R21, R12, R15 ;  /* 0x0000000f0c157220 */ /* 0x000fe20000410000 */
[----:B------:R-:W-:Y:S01]  /*0d20*/  FMUL.FTZ R16, R16, UR34 ;  /* 0x0000002210107c20 */ /* 0x000fe20008410000 */
[----:B------:R-:W-:Y:S01]  /*0d30*/  FADD.FTZ R23, R22, -UR33 ;  /* 0x8000002116177e21 */ /* 0x000fe20008010000 */
[----:B------:R-:W-:Y:S01]  /*0d40*/  FMUL.FTZ R19, R17, UR34 ;  /* 0x0000002211137c20 */ /* 0x000fe20008410000 */
[----:B------:R-:W-:Y:S01]  /*0d50*/  FADD.FTZ R17, RZ, R21 ;  /* 0x00000015ff117221 */ /* 0x000fe20000010000 */
[----:B------:R-:W-:Y:S01]  /*0d60*/  FFMA.FTZ R20, R16, R21, RZ ;  /* 0x0000001510147223 */ /* 0x000fe200000100ff */
[--C-:B------:R-:W-:Y:S02]  /*0d70*/  HADD2.F32 R21, -RZ, R28.reuse.H0_H0 ;  /* 0x2000001cff157230 */ /* 0x100fe40000004100 */
[----:B------:R-:W-:Y:S01]  /*0d80*/  FFMA.FTZ R24, R15, R16, RZ ;  /* 0x000000100f187223 */ /* 0x000fe200000100ff */
[----:B------:R-:W-:Y:S02]  /*0d90*/  HADD2.F32 R22, -RZ, R29.H1_H1 ;  /* 0x3000001dff167230 */ /* 0x000fe40000004100 */
[----:B------:R-:W-:Y:S01]  /*0da0*/  FMUL.FTZ R18, R13, R14 ;  /* 0x0000000e0d127220 */ /* 0x000fe20000410000 */
[----:B------:R-:W-:Y:S01]  /*0db0*/  FADD.FTZ R16, RZ, R15 ;  /* 0x0000000fff107221 */ /* 0x000fe20000010000 */
[----:B------:R-:W-:Y:S01]  /*0dc0*/  FMUL.FTZ R23, R23, UR34 ;  /* 0x0000002217177c20 */ /* 0x000fe20008410000 */
[----:B------:R-:W-:Y:S01]  /*0dd0*/  FFMA.FTZ R25, R14, R19, RZ ;  /* 0x000000130e197223 */ /* 0x000fe200000100ff */
[----:B------:R-:W-:Y:S01]  /*0de0*/  FADD.FTZ R17, R18, R17 ;  /* 0x0000001112117221 */ /* 0x000fe20000010000 */
[----:B------:R-:W-:Y:S01]  /*0df0*/  FADD.FTZ R22, R22, -UR33 ;  /* 0x8000002116167e21 */ /* 0x000fe20008010000 */
[C---:B------:R-:W-:Y:S01]  /*0e00*/  FADD.FTZ R16, R21.reuse, R16 ;  /* 0x0000001015107221 */ /* 0x040fe20000010000 */
[----:B------:R-:W-:Y:S01]  /*0e10*/  FFMA.FTZ R15, R21, R23, R24 ;  /* 0x00000017150f7223 */ /* 0x000fe20000010018 */
[----:B------:R-:W-:Y:S01]  /*0e20*/  FFMA.FTZ R18, R19, R18, R20 ;  /* 0x0000001213127223 */ /* 0x000fe20000010014 */
[----:B------:R-:W-:Y:S01]  /*0e30*/  FMUL.FTZ R21, R12, R21 ;  /* 0x000000150c157220 */ /* 0x000fe20000410000 */
[----:B------:R-:W-:-:S02]  /*0e40*/  HADD2.F32 R20, -RZ, R28.H1_H1 ;  /* 0x3000001cff147230 */ /* 0x000fc40000004100 */
[----:B------:R-:W-:Y:S01]  /*0e50*/  FMUL.FTZ R19, R22, UR34 ;  /* 0x0000002216137c20 */ /* 0x000fe20008410000 */
[----:B------:R-:W-:Y:S01]  /*0e60*/  FADD.FTZ R27, RZ, R14 ;  /* 0x0000000eff1b7221 */ /* 0x000fe20000010000 */
[----:B------:R-:W-:Y:S01]  /*0e70*/  FFMA.FTZ R22, R23, R21, R18 ;  /* 0x0000001517167223 */ /* 0x000fe20000010012 */
[----:B------:R-:W-:Y:S02]  /*0e80*/  HADD2.F32 R23, -RZ, R8.H0_H0 ;  /* 0x20000008ff177230 */ /* 0x000fe40000004100 */
[C---:B------:R-:W-:Y:S01]  /*0e90*/  FFMA.FTZ R14, R20.reuse, R19, R25 ;  /* 0x00000013140e7223 */ /* 0x040fe20000010019 */
[----:B------:R-:W-:Y:S01]  /*0ea0*/  FADD.FTZ R18, R20, R27 ;  /* 0x0000001b14127221 */ /* 0x000fe20000010000 */
[----:B------:R-:W-:Y:S01]  /*0eb0*/  FMUL.FTZ R20, R13, R20 ;  /* 0x000000140d147220 */ /* 0x000fe20000410000 */
[----:B------:R-:W-:Y:S02]  /*0ec0*/  HADD2.F32 R24, -RZ, R6.H0_H0 ;  /* 0x20000006ff187230 */ /* 0x000fe40000004100 */
[----:B------:R-:W-:Y:S01]  /*0ed0*/  FADD.FTZ R23, R23, -UR33 ;  /* 0x8000002117177e21 */ /* 0x000fe20008010000 */
[----:B------:R-:W-:Y:S01]  /*0ee0*/  FADD.FTZ R17, R17, R21 ;  /* 0x0000001511117221 */ /* 0x000fe20000010000 */
[----:B------:R-:W-:-:S02]  /*0ef0*/  HADD2.F32 R21, -RZ, R8.H1_H1 ;  /* 0x30000008ff157230 */ /* 0x000fc40000004100 */
[----:B------:R-:W-:Y:S01]  /*0f00*/  FFMA.FTZ R22, R19, R20, R22 ;  /* 0x0000001413167223 */ /* 0x000fe20000010016 */
[----:B------:R-:W-:Y:S01]  /*0f10*/  FMUL.FTZ R19, R23, UR34 ;  /* 0x0000002217137c20 */ /* 0x000fe20008410000 */
[----:B------:R-:W-:Y:S01]  /*0f20*/  FADD.FTZ R20, R20, R17 ;  /* 0x0000001114147221 */ /* 0x000fe20000010000 */
[----:B------:R-:W-:Y:S01]  /*0f30*/  FMUL.FTZ R25, R12, R24 ;  /* 0x000000180c197220 */ /* 0x000fe20000410000 */
[----:B------:R-:W-:Y:S01]  /*0f40*/  FADD.FTZ R23, R21, -UR33 ;  /* 0x8000002115177e21 */ /* 0x000fe20008010000 */
[----:B------:R-:W-:Y:S01]  /*0f50*/  FFMA.FTZ R17, R24, R19, R15 ;  /* 0x0000001318117223 */ /* 0x000fe2000001000f */
[----:B------:R-:W-:Y:S02]  /*0f60*/  HADD2.F32 R21, -RZ, R6.H1_H1 ;  /* 0x30000006ff157230 */ /* 0x000fe40000004100 */
[----:B------:R-:W-:Y:S01]  /*0f70*/  FADD.FTZ R15, R20, R25 ;  /* 0x00000019140f7221 */ /* 0x000fe20000010000 */
[----:B------:R-:W-:Y:S01]  /*0f80*/  FFMA.FTZ R22, R19, R25, R22 ;  /* 0x0000001913167223 */ /* 0x000fe20000010016 */
[----:B------:R-:W-:-:S02]  /*0f90*/  HADD2.F32 R25, -RZ, R39.H0_H0 ;  /* 0x20000027ff197230 */ /* 0x000fc40000004100 */
[----:B------:R-:W-:Y:S01]  /*0fa0*/  FADD.FTZ R16, R16, R24 ;  /* 0x0000001810107221 */ /* 0x000fe20000010000 */
[----:B------:R-:W-:Y:S01]  /*0fb0*/  FMUL.FTZ R23, R23, UR34 ;  /* 0x0000002217177c20 */ /* 0x000fe20008410000 */
[----:B------:R-:W-:Y:S01]  /*0fc0*/  FMUL.FTZ R24, R13, R21 ;  /* 0x000000150d187220 */ /* 0x000fe20000410000 */
[--C-:B------:R-:W-:Y:S02]  /*0fd0*/  HADD2.F32 R20, -RZ, R38.reuse.H0_H0 ;  /* 0x20000026ff147230 */ /* 0x100fe40000004100 */
[----:B------:R-:W-:Y:S01]  /*0fe0*/  FADD.FTZ R19, R18, R21 ;  /* 0x0000001512137221 */ /* 0x000fe20000010000 */
[----:B------:R-:W-:Y:S01]  /*0ff0*/  FADD.FTZ R25, R25, -UR33 ;  /* 0x8000002119197e21 */ /* 0x000fe20008010000 */
[----:B------:R-:W-:Y:S02]  /*1000*/  HADD2.F32 R18, -RZ, R39.H1_H1 ;  /* 0x30000027ff127230 */ /* 0x000fe40000004100 */
[----:B------:R-:W-:Y:S01]  /*1010*/  FFMA.FTZ R14, R21, R23, R14 ;  /* 0x00000017150e7223 */ /* 0x000fe2000001000e */
[----:B------:R-:W-:Y:S01]  /*1020*/  FADD.FTZ R15, R24, R15 ;  /* 0x0000000f180f7221 */ /* 0x000fe20000010000 */
[----:B------:R-:W-:Y:S01]  /*1030*/  FFMA.FTZ R21, R23, R24, R22 ;  /* 0x0000001817157223 */ /* 0x000fe20000010016 */
[----:B------:R-:W-:Y:S01]  /*1040*/  FMUL.FTZ R24, R12, R20 ;  /* 0x000000140c187220 */ /* 0x000fe20000410000 */
[----:B------:R-:W-:-:S02]  /*1050*/  HADD2.F32 R23, -RZ, R38.H1_H1 ;  /* 0x30000026ff177230 */ /* 0x000fc40000004100 */
[----:B------:R-:W-:Y:S01]  /*1060*/  FMUL.FTZ R22, R25, UR34 ;  /* 0x0000002219167c20 */ /* 0x000fe20008410000 */
[----:B------:R-:W-:Y:S01]  /*1070*/  FADD.FTZ R18, R18, -UR33 ;  /* 0x8000002112127e21 */ /* 0x000fe20008010000 */
[----:B------:R-:W-:Y:S02]  /*1080*/  FADD.FTZ R26, R15, R24 ;  /* 0x000000180f1a7221 */ /* 0x000fe40000010000 */
        /* <DEDUP_REMOVED lines=10> */
.L_x_623:
[----:B-----5:R-:W-:Y:S02]  /*1130*/  HADD2.F32 R14, -RZ, R30.H0_H0 ;  /* 0x2000001eff0e7230 */ /* 0x020fe40000004100 */
[--C-:B------:R-:W-:Y:S02]  /*1140*/  HADD2.F32 R16, -RZ, R29.reuse.H0_H0 ;  /* 0x2000001dff107230 */ /* 0x100fe40000004100 */
[----:B------:R-:W-:Y:S02]  /*1150*/  HADD2.F32 R22, -RZ, R29.H1_H1 ;  /* 0x3000001dff167230 */ /* 0x000fe40000004100 */
[----:B------:R-:W-:Y:S01]  /*1160*/  FADD.FTZ R14, R14, -UR33 ;  /* 0x800000210e0e7e21 */ /* 0x000fe20008010000 */
[----:B------:R-:W-:-:S03]  /*1170*/  FADD.FTZ R16, R16, -UR33 ;  /* 0x8000002110107e21 */ /* 0x000fc60008010000 */
[----:B------:R-:W-:Y:S01]  /*1180*/  FMUL.FTZ R15, R14, UR34 ;  /* 0x000000220e0f7c20 */ /* 0x000fe20008410000 */
[----:B------:R-:W-:Y:S02]  /*1190*/  HADD2.F32 R14, -RZ, R30.H1_H1 ;  /* 0x3000001eff0e7230 */ /* 0x000fe40000004100 */
[----:B------:R-:W-:Y:S01]  /*11a0*/  FADD.FTZ R22, R22, -UR33 ;  /* 0x8000002116167e21 */ /* 0x000fe20008010000 */
[----:B------:R-:W-:Y:S01]  /*11b0*/  FMUL.FTZ R25, R16, UR34 ;  /* 0x0000002210197c20 */ /* 0x000fe20008410000 */
[--C-:B------:R-:W-:Y:S01]  /*11c0*/  FFMA.FTZ R20, R12, R15, R10.reuse ;  /* 0x0000000f0c147223 */ /* 0x100fe2000001000a */
[----:B------:R-:W-:Y:S01]  /*11d0*/  FADD.FTZ R14, R14, -UR33 ;  /* 0x800000210e0e7e21 */ /* 0x000fe20008010000 */
[----:B------:R-:W-:Y:S02]  /*11e0*/  FMUL.FTZ R22, R22, UR34 ;  /* 0x0000002216167c20 */ /* 0x000fe40008410000 */
[----:B------:R-:W-:Y:S01]  /*11f0*/  FMUL.FTZ R17, R20, -1.4426950216293334961 ;  /* 0xbfb8aa3b14117820 */ /* 0x000fe20000410000 */
[----:B------:R-:W-:Y:S01]  /*1200*/  FFMA.FTZ R16, R12, R25, R10 ;  /* 0x000000190c107223 */ /* 0x000fe2000001000a */
[----:B------:R-:W-:-:S03]  /*1210*/  FMUL.FTZ R14, R14, UR34 ;  /* 0x000000220e0e7c20 */ /* 0x000fc60008410000 */
[----:B------:R-:W-:Y:S01]  /*1220*/  FMUL.FTZ R19, R16, -1.4426950216293334961 ;  /* 0xbfb8aa3b10137820 */ /* 0x000fe20000410000 */
[----:B------:R-:W0:Y:S01]  /*1230*/  MUFU.EX2 R17, R17 ;  /* 0x0000001100117308 */ /* 0x000e220000000800 */
[----:B------:R-:W-:-:S04]  /*1240*/  FFMA.FTZ R21, R13, R14, R11 ;  /* 0x0000000e0d157223 */ /* 0x000fc8000001000b */
[----:B------:R-:W-:Y:S01]  /*1250*/  FMUL.FTZ R18, R21, -1.4426950216293334961 ;  /* 0xbfb8aa3b15127820 */ /* 0x000fe20000410000 */
[----:B------:R-:W1:Y:S05]  /*1260*/  MUFU.EX2 R19, R19 ;  /* 0x0000001300137308 */ /* 0x000e6a0000000800 */
[----:B------:R-:W2:Y:S01]  /*1270*/  MUFU.EX2 R18, R18 ;  /* 0x0000001200127308 */ /* 0x000ea20000000800 */
[----:B0-----:R-:W-:Y:S01]  /*1280*/  FADD.FTZ R24, R17, 1 ;  /* 0x3f80000011187421 */ /* 0x001fe20000010000 */
[----:B------:R-:W-:-:S04]  /*1290*/  FFMA.FTZ R17, R13, R22, R11 ;  /* 0x000000160d117223 */ /* 0x000fc8000001000b */
[----:B------:R-:W-:Y:S01]  /*12a0*/  FMUL.FTZ R23, R17, -1.4426950216293334961 ;  /* 0xbfb8aa3b11177820 */ /* 0x000fe20000410000 */
[----:B------:R-:W0:Y:S01]  /*12b0*/  MUFU.RCP R24, R24 ;  /* 0x0000001800187308 */ /* 0x000e220000001000 */
[----:B-1----:R-:W-:Y:S01]  /*12c0*/  FADD.FTZ R40, R19, 1 ;  /* 0x3f80000013287421 */ /* 0x002fe20000010000 */
[----:B--2---:R-:W-:-:S06]  /*12d0*/  FADD.FTZ R26, R18, 1 ;  /* 0x3f800000121a7421 */ /* 0x004fcc0000010000 */
[----:B------:R-:W1:Y:S04]  /*12e0*/  MUFU.EX2 R23, R23 ;  /* 0x0000001700177308 */ /* 0x000e680000000800 */
[----:B------:R2:W3:Y:S01]  /*12f0*/  MUFU.RCP R18, R26 ;  /* 0x0000001a00127308 */ /* 0x0004e20000001000 */
[----:B0-----:R-:W-:-:S07]  /*1300*/  FADD.FTZ R27, -R24, 1 ;  /* 0x3f800000181b7421 */ /* 0x001fce0000010100 */
[----:B------:R-:W0:Y:S01]  /*1310*/  MUFU.RCP R19, R40 ;  /* 0x0000002800137308 */ /* 0x000e220000001000 */
[----:B--2---:R-:W-:Y:S02]  /*1320*/  HADD2.F32 R26, -RZ, R28.H1_H1 ;  /* 0x3000001cff1a7230 */ /* 0x004fe40000004100 */
[----:B------:R-:W-:Y:S01]  /*1330*/  FFMA.FTZ R20, R20, R27, 1 ;  /* 0x3f80000014147423 */ /* 0x000fe2000001001b */
[----:B------:R-:W-:Y:S02]  /*1340*/  HADD2.F32 R27, -RZ, R37.H0_H0 ;  /* 0x20000025ff1b7230 */ /* 0x000fe40000004100 */
[----:B-1----:R-:W-:-:S03]  /*1350*/  FADD.FTZ R23, R23, 1 ;  /* 0x3f80000017177421 */ /* 0x002fc60000010000 */
[----:B------:R-:W-:Y:S01]  /*1360*/  FMUL.FTZ R27, R27, R24 ;  /* 0x000000181b1b7220 */ /* 0x000fe20000410000 */
[----:B---3--:R-:W-:Y:S02]  /*1370*/  FADD.FTZ R24, -R18, 1 ;  /* 0x3f80000012187421 */ /* 0x008fe40000010100 */
[----:B------:R-:W1:Y:S02]  /*1380*/  MUFU.RCP R23, R23 ;  /* 0x0000001700177308 */ /* 0x000e640000001000 */
[----:B------:R-:W-:Y:S01]  /*1390*/  FFMA.FTZ R21, R21, R24, 1 ;  /* 0x3f80000015157423 */ /* 0x000fe20000010018 */
[----:B------:R-:W-:-:S05]  /*13a0*/  HADD2.F32 R24, -RZ, R37.H1_H1 ;  /* 0x30000025ff187230 */ /* 0x000fca0000004100 */
[----:B------:R-:W-:Y:S01]  /*13b0*/  FMUL.FTZ R24, R24, R18 ;  /* 0x0000001218187220 */ /* 0x000fe20000410000 */
[----:B------:R-:W-:Y:S01]  /*13c0*/  FMUL.FTZ R18, R27, R20 ;  /* 0x000000141b127220 */ /* 0x000fe20000410000 */
[----:B------:R-:W-:Y:S02]  /*13d0*/  HADD2.F32 R20, -RZ, R28.H0_H0 ;  /* 0x2000001cff147230 */ /* 0x000fe40000004100 */
[----:B0-----:R-:W-:Y:S01]  /*13e0*/  FADD.FTZ R27, -R19, 1 ;  /* 0x3f800000131b7421 */ /* 0x001fe20000010100 */
[----:B------:R-:W-:-:S03]  /*13f0*/  FMUL.FTZ R21, R24, R21 ;  /* 0x0000001518157220 */ /* 0x000fc60000410000 */
[----:B------:R-:W-:Y:S01]  /*1400*/  FFMA.FTZ R24, R16, R27, 1 ;  /* 0x3f80000010187423 */ /* 0x000fe2000001001b */
[----:B------:R-:W-:Y:S01]  /*1410*/  FMUL.FTZ R19, R20, R19 ;  /* 0x0000001314137220 */ /* 0x000fe20000410000 */
[----:B-1----:R-:W-:Y:S01]  /*1420*/  FADD.FTZ R16, -R23, 1 ;  /* 0x3f80000017107421 */ /* 0x002fe20000010100 */
[----:B------:R-:W-:Y:S01]  /*1430*/  FMUL.FTZ R26, R26, R23 ;  /* 0x000000171a1a7220 */ /* 0x000fe20000410000 */
[----:B------:R-:W-:Y:S01]  /*1440*/  FFMA.FTZ R20, R15, R18, RZ ;  /* 0x000000120f147223 */ /* 0x000fe200000100ff */
[----:B------:R-:W-:Y:S01]  /*1450*/  FMUL.FTZ R24, R19, R24 ;  /* 0x0000001813187220 */ /* 0x000fe20000410000 */
[----:B------:R-:W-:Y:S01]  /*1460*/  FFMA.FTZ R17, R17, R16, 1 ;  /* 0x3f80000011117423 */ /* 0x000fe20000010010 */
[----:B------:R-:W-:Y:S02]  /*1470*/  HADD2.F32 R19, -RZ, R8.H0_H0 ;  /* 0x20000008ff137230 */ /* 0x000fe40000004100 */
[----:B------:R-:W-:Y:S01]  /*1480*/  FMUL.FTZ R16, R12, R18 ;  /* 0x000000120c107220 */ /* 0x000fe20000410000 */
[----:B------:R-:W-:Y:S01]  /*1490*/  FFMA.FTZ R20, R25, R24, R20 ;  /* 0x0000001819147223 */ /* 0x000fe20000010014 */
[----:B------:R-:W-:Y:S01]  /*14a0*/  FMUL.FTZ R26, R26, R17 ;  /* 0x000000111a1a7220 */ /* 0x000fe20000410000 */
[----:B------:R-:W-:Y:S01]  /*14b0*/  FADD.FTZ R17, R19, -UR33 ;  /* 0x8000002113117e21 */ /* 0x000fe20008010000 */
[----:B------:R-:W-:Y:S01]  /*14c0*/  FFMA.FTZ R27, R15, R16, RZ ;  /* 0x000000100f1b7223 */ /* 0x000fe200000100ff */
[----:B------:R-:W-:Y:S01]  /*14d0*/  FMUL.FTZ R19, R13, R21 ;  /* 0x000000150d137220 */ /* 0x000fe20000410000 */
[----:B------:R-:W-:Y:S01]  /*14e0*/  FADD.FTZ R16, RZ, R16 ;  /* 0x00000010ff107221 */ /* 0x000fe20000010000 */
[----:B------:R-:W-:Y:S01]  /*14f0*/  FMUL.FTZ R17, R17, UR34 ;  /* 0x0000002211117c20 */ /* 0x000fe20008410000 */
[----:B------:R-:W-:Y:S01]  /*1500*/  FADD.FTZ R15, RZ, R18 ;  /* 0x00000012ff0f7221 */ /* 0x000fe20000010000 */
[----:B------:R-:W-:Y:S01]  /*1510*/  FFMA.FTZ R27, R14, R19, R27 ;  /* 0x000000130e1b7223 */ /* 0x000fe2000001001b */
[----:B------:R-:W-:Y:S01]  /*1520*/  FADD.FTZ R19, R19, R16 ;  /* 0x0000001013137221 */ /* 0x000fe20000010000 */
[C---:B------:R-:W-:Y:S01]  /*1530*/  FFMA.FTZ R16, R12.reuse, R17, R10 ;  /* 0x000000110c107223 */ /* 0x040fe2000001000a */
[----:B------:R-:W-:Y:S01]  /*1540*/  FADD.FTZ R18, R15, R24 ;  /* 0x000000180f127221 */ /* 0x000fe20000010000 */
[----:B------:R-:W-:Y:S01]  /*1550*/  FMUL.FTZ R24, R12, R24 ;  /* 0x000000180c187220 */ /* 0x000fe20000410000 */
[----:B------:R-:W-:-:S02]  /*1560*/  HADD2.F32 R15, -RZ, R6.H0_H0 ;  /* 0x20000006ff0f7230 */ /* 0x000fc40000004100 */
[----:B------:R-:W-:Y:S01]  /*1570*/  FMUL.FTZ R40, R16, -1.4426950216293334961 ;  /* 0xbfb8aa3b10287820 */ /* 0x000fe20000410000 */
[----:B------:R-:W-:Y:S01]  /*1580*/  FFMA.FTZ R25, R25, R24, R27 ;  /* 0x0000001819197223 */ /* 0x000fe2000001001b */
[----:B------:R-:W-:-:S04]  /*1590*/  FADD.FTZ R19, R19, R24 ;  /* 0x0000001813137221 */ /* 0x000fc80000010000 */
[----:B------:R-:W0:Y:S02]  /*15a0*/  MUFU.EX2 R40, R40 ;  /* 0x0000002800287308 */ /* 0x000e240000000800 */
[----:B0-----:R-:W-:-:S06]  /*15b0*/  FADD.FTZ R23, R40, 1 ;  /* 0x3f80000028177421 */ /* 0x001fcc0000010000 */
[----:B------:R-:W0:Y:S02]  /*15c0*/  MUFU.RCP R23, R23 ;  /* 0x0000001700177308 */ /* 0x000e240000001000 */
[----:B0-----:R-:W-:Y:S01]  /*15d0*/  FMUL.FTZ R15, R15, R23 ;  /* 0x000000170f0f7220 */ /* 0x001fe20000410000 */
[----:B------:R-:W-:Y:S01]  /*15e0*/  FADD.FTZ R27, -R23, 1 ;  /* 0x3f800000171b7421 */ /* 0x000fe20000010100 */
[----:B------:R-:W-:-:S03]  /*15f0*/  HADD2.F32 R23, -RZ, R8.H1_H1 ;  /* 0x30000008ff177230 */ /* 0x000fc60000004100 */
[----:B------:R-:W-:Y:S01]  /*1600*/  FFMA.FTZ R16, R16, R27, 1 ;  /* 0x3f80000010107423 */ /* 0x000fe2000001001b */
[----:B------:R-:W-:Y:S01]  /*1610*/  FFMA.FTZ R27, R14, R21, RZ ;  /* 0x000000150e1b7223 */ /* 0x000fe200000100ff */
[----:B------:R-:W-:Y:S01]  /*1620*/  FADD.FTZ R23, R23, -UR33 ;  /* 0x8000002117177e21 */ /* 0x000fe20008010000 */
[----:B------:R-:W-:Y:S01]  /*1630*/  FADD.FTZ R21, RZ, R21 ;  /* 0x00000015ff157221 */ /* 0x000fe20000010000 */
[----:B------:R-:W-:Y:S02]  /*1640*/  FMUL.FTZ R15, R15, R16 ;  /* 0x000000100f0f7220 */ /* 0x000fe40000410000 */
[----:B------:R-:W-:Y:S01]  /*1650*/  FMUL.FTZ R16, R23, UR34 ;  /* 0x0000002217107c20 */ /* 0x000fe20008410000 */
[----:B------:R-:W-:Y:S01]  /*1660*/  FADD.FTZ R14, R21, R26 ;  /* 0x0000001a150e7221 */ /* 0x000fe20000010000 */
[-C--:B------:R-:W-:Y:S01]  /*1670*/  FFMA.FTZ R21, R22, R26.reuse, R27 ;  /* 0x0000001a16157223 */ /* 0x080fe2000001001b */
[C---:B------:R-:W-:Y:S01]  /*1680*/  FMUL.FTZ R26, R13.reuse, R26 ;  /* 0x0000001a0d1a7220 */ /* 0x040fe20000410000 */
[----:B------:R-:W-:Y:S01]  /*1690*/  FFMA.FTZ R23, R13, R16, R11 ;  /* 0x000000100d177223 */ /* 0x000fe2000001000b */
[----:B------:R-:W-:Y:S01]  /*16a0*/  FADD.FTZ R18, R18, R15 ;  /* 0x0000000f12127221 */ /* 0x000fe20000010000 */
[----:B------:R-:W-:Y:S01]  /*16b0*/  FFMA.FTZ R20, R17, R15, R20 ;  /* 0x0000000f11147223 */ /* 0x000fe20000010014 */
[----:B------:R-:W-:Y:S01]  /*16c0*/  FFMA.FTZ R22, R22, R26, R25 ;  /* 0x0000001a16167223 */ /* 0x000fe20000010019 */
[----:B------:R-:W-:Y:S01]  /*16d0*/  FMUL.FTZ R40, R23, -1.4426950216293334961 ;  /* 0xbfb8aa3b17287820 */ /* 0x000fe20000410000 */
[----:B------:R-:W-:-:S02]  /*16e0*/  HADD2.F32 R25, -RZ, R6.H1_H1 ;  /* 0x30000006ff197230 */ /* 0x000fc40000004100 */
[----:B------:R-:W-:Y:S01]  /*16f0*/  FADD.FTZ R26, R26, R19 ;  /* 0x000000131a1a7221 */ /* 0x000fe20000010000 */
[----:B------:R-:W-:Y:S02]  /*1700*/  FMUL.FTZ R15, R12, R15 ;  /* 0x0000000f0c0f7220 */ /* 0x000fe40000410000 */
[----:B------:R-:W0:Y:S02]  /*1710*/  MUFU.EX2 R40, R40 ;  /* 0x0000002800287308 */ /* 0x000e240000000800 */
[----:B------:R-:W-:Y:S01]  /*1720*/  FFMA.FTZ R27, R17, R15, R22 ;  /* 0x0000000f111b7223 */ /* 0x000fe20000010016 */
[----:B------:R-:W-:Y:S02]  /*1730*/  HADD2.F32 R22, -RZ, R38.H0_H0 ;  /* 0x20000026ff167230 */ /* 0x000fe40000004100 */
[----:B------:R-:W-:Y:S01]  /*1740*/  FADD.FTZ R26, R26, R15 ;  /* 0x0000000f1a1a7221 */ /* 0x000fe20000010000 */
[----:B0-----:R-:W-:-:S06]  /*1750*/  FADD.FTZ R24, R40, 1 ;  /* 0x3f80000028187421 */ /* 0x001fcc0000010000 */
[----:B------:R-:W0:Y:S02]  /*1760*/  MUFU.RCP R24, R24 ;  /* 0x0000001800187308 */ /* 0x000e240000001000 */
[----:B0-----:R-:W-:Y:S01]  /*1770*/  FADD.FTZ R40, -R24, 1 ;  /* 0x3f80000018287421 */ /* 0x001fe20000010100 */
[----:B------:R-:W-:-:S03]  /*1780*/  FMUL.FTZ R25, R25, R24 ;  /* 0x0000001819197220 */ /* 0x000fc60000410000 */
[----:B------:R-:W-:Y:S01]  /*1790*/  FFMA.FTZ R40, R23, R40, 1 ;  /* 0x3f80000017287423 */ /* 0x000fe20000010028 */
[----:B------:R-:W-:-:S05]  /*17a0*/  HADD2.F32 R23, -RZ, R39.H0_H0 ;  /* 0x20000027ff177230 */ /* 0x000fca0000004100 */
[----:B------:R-:W-:Y:S01]  /*17b0*/  FADD.FTZ R24, R23, -UR33 ;  /* 0x8000002117187e21 */ /* 0x000fe20008010000 */
[----:B------:R-:W-:-:S03]  /*17c0*/  FMUL.FTZ R23, R25, R40 ;  /* 0x0000002819177220 */ /* 0x000fc60000410000 */
[----:B------:R-:W-:Y:S01]  /*17d0*/  FMUL.FTZ R25, R24, UR34 ;  /* 0x0000002218197c20 */ /* 0x000fe20008410000 */
[----:B------:R-:W-:-:S03]  /*17e0*/  FADD.FTZ R14, R14, R23 ;  /* 0x000000170e0e7221 */ /* 0x000fc60000010000 */
        /* <DEDUP_REMOVED lines=8> */
[----:B------:R-:W-:-:S04]  /*1870*/  FADD.FTZ R22, -R19, 1 ;  /* 0x3f80000013167421 */ /* 0x000fc80000010100 */
[----:B------:R-:W-:Y:S01]  /*1880*/  FFMA.FTZ R22, R24, R22, 1 ;  /* 0x3f80000018167423 */ /* 0x000fe20000010016 */
[----:B------:R-:W-:-:S03]  /*1890*/  HADD2.F32 R24, -RZ, R39.H1_H1 ;  /* 0x30000027ff187230 */ /* 0x000fc60000004100 */
[----:B------:R-:W-:Y:S02]  /*18a0*/  FMUL.FTZ R17, R17, R22 ;  /* 0x0000001611117220 */ /* 0x000fe40000410000 */
[----:B------:R-:W-:Y:S02]  /*18b0*/  FADD.FTZ R24, R24, -UR33 ;  /* 0x8000002118187e21 */ /* 0x000fe40008010000 */
[----:B------:R-:W-:Y:S02]  /*18c0*/  FADD.FTZ R18, R18, R17 ;  /* 0x0000001112127221 */ /* 0x000fe40000010000 */
[----:B------:R-:W-:-:S04]  /*18d0*/  FMUL.FTZ R22, R24, UR34 ;  /* 0x0000002218167c20 */ /* 0x000fc80008410000 */
[----:B------:R-:W-:-:S04]  /*18e0*/  FFMA.FTZ R15, R13, R22, R11 ;  /* 0x000000160d0f7223 */ /* 0x000fc8000001000b */
[----:B------:R-:W-:-:S06]  /*18f0*/  FMUL.FTZ R19, R15, -1.4426950216293334961 ;  /* 0xbfb8aa3b0f137820 */ /* 0x000fcc0000410000 */
[----:B------:R-:W0:Y:S02]  /*1900*/  MUFU.EX2 R19, R19 ;  /* 0x0000001300137308 */ /* 0x000e240000000800 */
[----:B0-----:R-:W-:Y:S01]  /*1910*/  FADD.FTZ R24, R19, 1 ;  /* 0x3f80000013187421 */ /* 0x001fe20000010000 */
[C---:B------:R-:W-:Y:S01]  /*1920*/  FFMA.FTZ R19, R16.reuse, R23, R21 ;  /* 0x0000001710137223 */ /* 0x040fe20000010015 */
[----:B------:R-:W-:Y:S02]  /*1930*/  HADD2.F32 R23, -RZ, R38.H1_H1 ;  /* 0x30000026ff177230 */ /* 0x000fe40000004100 */
[----:B------:R-:W-:Y:S02]  /*1940*/  FFMA.FTZ R16, R16, R40, R27 ;  /* 0x0000002810107223 */ /* 0x000fe4000001001b */
[----:B------:R-:W0:Y:S02]  /*1950*/  MUFU.RCP R24, R24 ;  /* 0x0000001800187308 */ /* 0x000e240000001000 */
[----:B0-----:R-:W-:Y:S01]  /*1960*/  FADD.FTZ R21, -R24, 1 ;  /* 0x3f80000018157421 */ /* 0x001fe20000010100 */
[----:B------:R-:W-:-:S03]  /*1970*/  FMUL.FTZ R23, R23, R24 ;  /* 0x0000001817177220 */ /* 0x000fc60000410000 */
[----:B------:R-:W-:Y:S01]  /*1980*/  FFMA.FTZ R21, R15, R21, 1 ;  /* 0x3f8000000f157423 */ /* 0x000fe20000010015 */
[----:B------:R-:W-:-:S03]  /*1990*/  FMUL.FTZ R15, R12, R17 ;  /* 0x000000110c0f7220 */ /* 0x000fc60000410000 */
[----:B------:R-:W-:Y:S01]  /*19a0*/  FMUL.FTZ R23, R23, R21 ;  /* 0x0000001517177220 */ /* 0x000fe20000410000 */
[C---:B------:R-:W-:Y:S01]  /*19b0*/  FFMA.FTZ R27, R25.reuse, R15, R16 ;  /* 0x0000000f191b7223 */ /* 0x040fe20000010010 */
[----:B------:R-:W-:Y:S01]  /*19c0*/  FADD.FTZ R26, R26, R15 ;  /* 0x0000000f1a1a7221 */ /* 0x000fe20000010000 */
[----:B------:R-:W-:Y:S01]  /*19d0*/  FFMA.FTZ R16, R25, R17, R20 ;  /* 0x0000001119107223 */ /* 0x000fe20000010014 */
[-C--:B------:R-:W-:Y:S01]  /*19e0*/  FMUL.FTZ R21, R13, R23.reuse ;  /* 0x000000170d157220 */ /* 0x080fe20000410000 */
[----:B------:R-:W-:Y:S01]  /*19f0*/  FFMA.FTZ R17, R22, R23, R19 ;  /* 0x0000001716117223 */ /* 0x000fe20000010013 */
[----:B------:R-:W-:Y:S02]  /*1a00*/  FADD.FTZ R19, R14, R23 ;  /* 0x000000170e137221 */ /* 0x000fe40000010000 */
[----:B------:R-:W-:Y:S01]  /*1a10*/  FFMA.FTZ R15, R22, R21, R27 ;  /* 0x00000015160f7223 */ /* 0x000fe2000001001b */
[----:B------:R-:W-:-:S07]  /*1a20*/  FADD.FTZ R21, R21, R26 ;  /* 0x0000001a15157221 */ /* 0x000fce0000010000 */
.L_x_624:
[----:B------:R-:W0:Y:S01]  /*1a30*/  SHFL.DOWN PT, R14, R15, 0x1, 0x1f ;  /* 0x08201f000f0e7f89 */ /* 0x000e2200000e0000 */
[C---:B------:R-:W-:Y:S01]  /*1a40*/  ISETP.GT.AND P1, PT, R2.reuse, 0x1e, PT ;  /* 0x0000001e0200780c */ /* 0x040fe20003f24270 */
[----:B------:R-:W-:Y:S01]  /*1a50*/  BSSY.RECONVERGENT B0, `(.L_x_625) ;  /* 0x0000020000007945 */ /* 0x000fe20003800200 */
[----:B------:R-:W-:Y:S01]  /*1a60*/  ISETP.GT.AND P3, PT, R2, 0xf, PT ;  /* 0x0000000f0200780c */ /* 0x000fe20003f64270 */
[----:B------:R-:W1:Y:S01]  /*1a70*/  SHFL.DOWN PT, R20, R21, 0x1, 0x1f ;  /* 0x08201f0015147f89 */ /* 0x000e6200000e0000 */
[C---:B------:R-:W-:Y:S02]  /*1a80*/  ISETP.NE.AND P2, PT, R4.reuse, RZ, PT ;  /* 0x000000ff0400720c */ /* 0x040fe40003f45270 */
[----:B------:R-:W-:Y:S01]  /*1a90*/  ISETP.GT.U32.AND P5, PT, R4, 0x27, PT ;  /* 0x000000270400780c */ /* 0x000fe20003fa4070 */
[----:B------:R-:W-:Y:S06]  /*1aa0*/  STS.128 [R35], R16 ;  /* 0x0000001023007388 */ /* 0x000fec0000000c00 */
        /* <DEDUP_REMOVED lines=26> */
.L_x_626:
[----:B------:R-:W-:Y:S05]  /*1c50*/  BSYNC.RECONVERGENT B0 ;  /* 0x0000000000007941 */ /* 0x000fea0003800200 */
.L_x_625:
[----:B------:R-:W-:Y:S06]  /*1c60*/  BAR.SYNC.DEFER_BLOCKING 0x0 ;  /* 0x0000000000007b1d */ /* 0x000fec0000010000 */
[----:B------:R-:W-:Y:S04]  /*1c70*/  BSSY.RECONVERGENT B0, `(.L_x_627) ;  /* 0x0000035000007945 */ /* 0x000fe80003800200 */
[----:B------:R-:W-:Y:S05]  /*1c80*/  @P2 BRA `(.L_x_628) ;  /* 0x0000000000cc2947 */ /* 0x000fea0003800000 */
[----:B------:R-:W4:Y:S01]  /*1c90*/  S2UR UR7, SR_CgaCtaId ;  /* 0x00000000000779c3 */ /* 0x000f220000008800 */
[----:B------:R-:W-:Y:S02]  /*1ca0*/  UMOV UR6, 0x400 ;  /* 0x0000040000067882 */ /* 0x000fe40000000000 */
[----:B----4-:R-:W-:-:S09]  /*1cb0*/  ULEA UR6, UR7, UR6, 0x18 ;  /* 0x0000000607067291 */ /* 0x010fd2000f8ec0ff */
[----:B------:R-:W4:Y:S04]  /*1cc0*/  LDS.128 R24, [UR6+0x20] ;  /* 0x00002006ff187984 */ /* 0x000f280008000c00 */
[----:B-12---:R-:W1:Y:S01]  /*1cd0*/  LDS.128 R20, [UR6+0x30] ;  /* 0x00003006ff147984 */ /* 0x006e620008000c00 */
[----:B----4-:R-:W-:Y:S01]  /*1ce0*/  FADD.FTZ R24, R14, R24 ;  /* 0x000000180e187221 */ /* 0x010fe20000010000 */
[----:B0--3--:R-:W-:-:S03]  /*1cf0*/  FADD.FTZ R14, R15, R25 ;  /* 0x000000190f0e7221 */ /* 0x009fc60000010000 */
        /* <DEDUP_REMOVED lines=37> */
[----:B------:R-:W1:Y:S02]  /*1f50*/  LDS.64 R14, [UR6+0xb0] ;  /* 0x0000b006ff0e7984 */ /* 0x000e640008000a00 */
[----:B0-----:R-:W-:Y:S01]  /*1f60*/  FADD.FTZ R21, R21, R24 ;  /* 0x0000001815157221 */ /* 0x001fe20000010000 */
[----:B------:R-:W-:-:S03]  /*1f70*/  FADD.FTZ R20, R20, R25 ;  /* 0x0000001914147221 */ /* 0x000fc60000010000 */
[----:B------:R-:W-:Y:S01]  /*1f80*/  FADD.FTZ R21, R21, R26 ;  /* 0x0000001a15157221 */ /* 0x000fe20000010000 */
[----:B------:R-:W-:-:S03]  /*1f90*/  FADD.FTZ R20, R20, R27 ;  /* 0x0000001b14147221 */ /* 0x000fc60000010000 */
[----:B-1----:R-:W-:Y:S01]  /*1fa0*/  FADD.FTZ R14, R21, R14 ;  /* 0x0000000e150e7221 */ /* 0x002fe20000010000 */
[----:B------:R-:W-:-:S07]  /*1fb0*/  FADD.FTZ R15, R20, R15 ;  /* 0x0000000f140f7221 */ /* 0x000fce0000010000 */
.L_x_628:
[----:B------:R-:W-:Y:S05]  /*1fc0*/  BSYNC.RECONVERGENT B0 ;  /* 0x0000000000007941 */ /* 0x000fea0003800200 */
.L_x_627:
        /* <DEDUP_REMOVED lines=11> */
[----:B------:R-:W1:Y:S01]  /*2080*/  LDS.128 R16, [R35+0x780] ;  /* 0x0007800023107984 */ /* 0x000e620000000c00 */
[----:B------:R-:W-:Y:S01]  /*2090*/  FADD.FTZ R25, R21, R26 ;  /* 0x0000001a15197221 */ /* 0x000fe20000010000 */
[----:B------:R-:W-:Y:S01]  /*20a0*/  FADD.FTZ R26, R22, R27 ;  /* 0x0000001b161a7221 */ /* 0x000fe20000010000 */
[----:B-1----:R-:W-:Y:S01]  /*20b0*/  FADD.FTZ R27, R23, R16 ;  /* 0x00000010171b7221 */ /* 0x002fe20000010000 */
[----:B------:R-:W-:Y:S01]  /*20c0*/  FADD.FTZ R24, R24, R17 ;  /* 0x0000001118187221 */ /* 0x000fe20000010000 */
[----:B------:R-:W1:Y:S01]  /*20d0*/  LDS.128 R20, [R35+0xa00] ;  /* 0x000a000023147984 */ /* 0x000e620000000c00 */
[----:B------:R-:W-:Y:S01]  /*20e0*/  FADD.FTZ R25, R25, R18 ;  /* 0x0000001219197221 */ /* 0x000fe20000010000 */
[----:B------:R-:W-:-:S02]  /*20f0*/  FADD.FTZ R26, R26, R19 ;  /* 0x000000131a1a7221 */ /* 0x000fc40000010000 */
        /* <DEDUP_REMOVED lines=9> */
[----:B------:R-:W-:Y:S02]  /*2190*/  FADD.FTZ R26, R26, R19 ;  /* 0x000000131a1a7221 */ /* 0x000fe40000010000 */
[----:B------:R-:W2:Y:S01]  /*21a0*/  LDS.128 R16, [R35+0x1180] ;  /* 0x0011800023107984 */ /* 0x000ea20000000c00 */
[----:B-1----:R-:W-:Y:S01]  /*21b0*/  FADD.FTZ R27, R27, R20 ;  /* 0x000000141b1b7221 */ /* 0x002fe20000010000 */
[----:B------:R-:W-:Y:S01]  /*21c0*/  FADD.FTZ R24, R24, R21 ;  /* 0x0000001518187221 */ /* 0x000fe20000010000 */
[----:B------:R-:W-:Y:S01]  /*21d0*/  FADD.FTZ R25, R25, R22 ;  /* 0x0000001619197221 */ /* 0x000fe20000010000 */
[----:B------:R-:W-:-:S02]  /*21e0*/  FADD.FTZ R26, R26, R23 ;  /* 0x000000171a1a7221 */ /* 0x000fc40000010000 */
[----:B------:R-:W1:Y:S01]  /*21f0*/  LDS.128 R20, [R35+0x1400] ;  /* 0x0014000023147984 */ /* 0x000e620000000c00 */
[----:B--2---:R-:W-:Y:S01]  /*2200*/  FADD.FTZ R27, R27, R16 ;  /* 0x000000101b1b7221 */ /* 0x004fe20000010000 */
        /* <DEDUP_REMOVED lines=42> */
.L_x_630:
[----:B------:R-:W-:Y:S05]  /*24b0*/  BSYNC.RECONVERGENT B0 ;  /* 0x0000000000007941 */ /* 0x000fea0003800200 */
.L_x_629:
[----:B------:R-:W-:Y:S04]  /*24c0*/  BSSY.RECONVERGENT B0, `(.L_x_631) ;  /* 0x000001d000007945 */ /* 0x000fe80003800200 */
[----:B------:R-:W-:Y:S05]  /*24d0*/  @P5 BRA `(.L_x_632) ;  /* 0x00000000006c5947 */ /* 0x000fea0003800000 */
[----:B-1----:R-:W1:Y:S01]  /*24e0*/  LDC.64 R22, c[0x0][0x3d8] ;  /* 0x0000f600ff167b82 */ /* 0x002e620000000a00 */
[----:B------:R-:W-:-:S07]  /*24f0*/  IMAD R25, R41, 0x28, R4 ;  /* 0x0000002829197824 */ /* 0x000fce00078e0204 */
[----:B--2---:R-:W2:Y:S01]  /*2500*/  LDC.64 R20, c[0x0][0x3f8] ;  /* 0x0000fe00ff147b82 */ /* 0x004ea20000000a00 */
[----:B-1----:R-:W-:-:S05]  /*2510*/  IMAD.WIDE R24, R25, 0x4, R22 ;  /* 0x0000000419187825 */ /* 0x002fca00078e0216 */
[----:B------:R1:W-:Y:S01]  /*2520*/  REDG.E.ADD.F32.FTZ.RN.STRONG.GPU desc[UR24][R24.64], R16 ;  /* 0x00000010180079a6 */ /* 0x0003e2000c12f318 */
[----:B--2---:R-:W-:Y:S01]  /*2530*/  IMAD.WIDE.U32 R22, R20, 0x3, RZ ;  /* 0x0000000314167825 */ /* 0x004fe200078e00ff */
[----:B------:R-:W-:-:S04]  /*2540*/  LEA R27, R21, R21, 0x1 ;  /* 0x00000015151b7211 */ /* 0x000fc800078e08ff */
[----:B------:R-:W-:Y:S02]  /*2550*/  IADD3 R27, PT, PT, R23, R27, RZ ;  /* 0x0000001b171b7210 */ /* 0x000fe40007ffe0ff */
[----:B------:R-:W-:Y:S02]  /*2560*/  LEA.HI R40, P1, R21, R20, RZ, 0x1 ;  /* 0x0000001415287211 */ /* 0x000fe400078308ff */
[----:B------:R-:W-:Y:S02]  /*2570*/  LEA.HI R26, P5, R27, R22, RZ, 0x1 ;  /* 0x000000161b1a7211 */ /* 0x000fe400078b08ff */
[----:B------:R-:W-:-:S04]  /*2580*/  LEA R22, P3, R20, R24, 0x2 ;  /* 0x0000001814167211 */ /* 0x000fc800078610ff */
[----:B------:R-:W-:Y:S02]  /*2590*/  LEA.HI.X R23, R20, R25, R21, 0x2, P3 ;  /* 0x0000001914177211 */ /* 0x000fe400018f1415 */
[----:B------:R-:W-:Y:S02]  /*25a0*/  SHF.L.U32 R20, R40, 0x1, RZ ;  /* 0x0000000128147819 */ /* 0x000fe400000006ff */
[----:B------:R-:W-:Y:S02]  /*25b0*/  SHF.L.U32 R41, R26, 0x1, RZ ;  /* 0x000000011a297819 */ /* 0x000fe400000006ff */
[----:B------:R-:W-:Y:S02]  /*25c0*/  IADD3.X R21, PT, PT, RZ, R21, RZ, P1, !PT ;  /* 0x00000015ff157210 */ /* 0x000fe40000ffe4ff */
[----:B------:R-:W-:Y:S02]  /*25d0*/  LOP3.LUT R20, R20, 0xfffffffc, RZ, 0xc0, !PT ;  /* 0xfffffffc14147812 */ /* 0x000fe400078ec0ff */
[----:B------:R-:W-:-:S02]  /*25e0*/  IADD3.X R27, PT, PT, RZ, R27, RZ, P5, !PT ;  /* 0x0000001bff1b7210 */ /* 0x000fc40002ffe4ff */
[----:B------:R-:W-:Y:S02]  /*25f0*/  LOP3.LUT R41, R41, 0xfffffffc, RZ, 0xc0, !PT ;  /* 0xfffffffc29297812 */ /* 0x000fe400078ec0ff */
[----:B------:R-:W-:Y:S02]  /*2600*/  SHF.L.U64.HI R21, R40, 0x1, R21 ;  /* 0x0000000128157819 */ /* 0x000fe40000010215 */
[----:B------:R-:W-:Y:S02]  /*2610*/  IADD3 R20, P1, PT, R24, R20, RZ ;  /* 0x0000001418147210 */ /* 0x000fe40007f3e0ff */
[----:B------:R-:W-:Y:S02]  /*2620*/  SHF.L.U64.HI R27, R26, 0x1, R27 ;  /* 0x000000011a1b7819 */ /* 0x000fe4000001021b */
[----:B-1----:R-:W-:Y:S02]  /*2630*/  IADD3 R24, P3, PT, R24, R41, RZ ;  /* 0x0000002918187210 */ /* 0x002fe40007f7e0ff */
[----:B------:R-:W-:-:S02]  /*2640*/  IADD3.X R21, PT, PT, R25, R21, RZ, P1, !PT ;  /* 0x0000001519157210 */ /* 0x000fc40000ffe4ff */
[----:B------:R-:W-:-:S03]  /*2650*/  IADD3.X R25, PT, PT, R25, R27, RZ, P3, !PT ;  /* 0x0000001b19197210 */ /* 0x000fc60001ffe4ff */
[----:B------:R4:W-:Y:S04]  /*2660*/  REDG.E.ADD.F32.FTZ.RN.STRONG.GPU desc[UR24][R20.64], R17 ;  /* 0x00000011140079a6 */ /* 0x0009e8000c12f318 */
[----:B------:R4:W-:Y:S04]  /*2670*/  REDG.E.ADD.F32.FTZ.RN.STRONG.GPU desc[UR24][R22.64], R18 ;  /* 0x00000012160079a6 */ /* 0x0009e8000c12f318 */
[----:B------:R4:W-:Y:S02]  /*2680*/  REDG.E.ADD.F32.FTZ.RN.STRONG.GPU desc[UR24][R24.64], R19 ;  /* 0x00000013180079a6 */ /* 0x0009e4000c12f318 */
.L_x_632:
[----:B------:R-:W-:Y:S05]  /*2690*/  BSYNC.RECONVERGENT B0 ;  /* 0x0000000000007941 */ /* 0x000fea0003800200 */
.L_x_631:
[----:B------:R-:W-:-:S09]  /*26a0*/  UISETP.GE.U32.AND UP0, UPT, UR29, 0x2, UPT ;  /* 0x000000021d00788c */ /* 0x000fd2000bf06070 */
[----:B------:R-:W-:Y:S05]  /*26b0*/  BRA.U !UP0, `(.L_x_633) ;  /* 0x0000000d08387547 */ /* 0x000fea000b800000 */
[----:B------:R-:W5:Y:S01]  /*26c0*/  LDCU.64 UR6, c[0x0][0x3d0] ;  /* 0x00007a00ff0677ac */ /* 0x000f620008000a00 */
[----:B------:R-:W-:Y:S01]  /*26d0*/  MOV R16, UR29 ;  /* 0x0000001d00107c02 */ /* 0x000fe20008000f00 */
[----:B------:R-:W-:-:S03]  /*26e0*/  ULOP3.LUT UR17, UR4, 0x1, URZ, 0xc0, !UPT ;  /* 0x0000000104117892 */ /* 0x000fc6000f8ec0ff */
[----:B------:R-:W-:Y:S01]  /*26f0*/  ISETP.GE.U32.AND P3, PT, R16, 0x8, PT ;  /* 0x000000081000780c */ /* 0x000fe20003f66070 */
[----:B------:R-:W-:-:S04]  /*2700*/  UIMAD UR18, UR17, UR27, URZ ;  /* 0x0000001b111272a4 */ /* 0x000fc8000f8e02ff */
[----:B------:R-:W-:-:S04]  /*2710*/  UIMAD UR17, UR18, UR29, URZ ;  /* 0x0000001d121172a4 */ /* 0x000fc8000f8e02ff */
[----:B------:R-:W-:-:S04]  /*2720*/  USHF.L.U32 UR17, UR17, 0x1, URZ ;  /* 0x0000000111117899 */ /* 0x000fc800080006ff */
[----:B-----5:R-:W-:Y:S01]  /*2730*/  UIMAD.WIDE UR6, UR17, 0x4, UR6 ;  /* 0x00000004110678a5 */ /* 0x020fe2000f8e0206 */
[----:B------:R-:W-:Y:S11]  /*2740*/  @P2 BRA `(.L_x_634) ;  /* 0x00000000005c2947 */ /* 0x000ff60003800000 */
[----:B----4-:R-:W4:Y:S01]  /*2750*/  LDC.64 R18, c[0x0][0x3c8] ;  /* 0x0000f200ff127b82 */ /* 0x010f220000000a00 */
[----:B------:R-:W-:Y:S01]  /*2760*/  MOV R20, UR4 ;  /* 0x0000000400147c02 */ /* 0x000fe20008000f00 */
[----:B------:R-:W-:Y:S02]  /*2770*/  UIADD3 UR17, UPT, UPT, UR18, UR5, URZ ;  /* 0x0000000512117290 */ /* 0x000fe4000fffe0ff */
[----:B------:R-:W-:Y:S01]  /*2780*/  UIMAD.WIDE.U32 UR20, UR30, 0x8, UR6 ;  /* 0x000000081e1478a5 */ /* 0x000fe2000f8e0006 */
[----:B------:R-:W-:-:S03]  /*2790*/  LOP3.LUT P1, R20, R20, 0x2, RZ, 0xc0, !PT ;  /* 0x0000000214147812 */ /* 0x000fc6000782c0ff */
[----:B--2---:R-:W-:Y:S02]  /*27a0*/  MOV R21, UR17 ;  /* 0x0000001100157c02 */ /* 0x004fe40008000f00 */
[----:B-1----:R-:W-:Y:S02]  /*27b0*/  SEL R23, RZ, UR29, P1 ;  /* 0x0000001dff177c07 */ /* 0x002fe40008800000 */
[----:B------:R-:W-:Y:S02]  /*27c0*/  MOV R16, UR20 ;  /* 0x0000001400107c02 */ /* 0x000fe40008000f00 */
[----:B------:R-:W-:Y:S02]  /*27d0*/  ISETP.NE.AND P1, PT, R23, -0x1, PT ;  /* 0xffffffff1700780c */ /* 0x000fe40003f25270 */
[----:B------:R-:W-:-:S05]  /*27e0*/  MOV R17, UR21 ;  /* 0x0000001500117c02 */ /* 0x000fca0008000f00 */
[----:B------:R1:W-:Y:S01]  /*27f0*/  STG.E.64 desc[UR24][R16.64], R14 ;  /* 0x0000000e10007986 */ /* 0x0003e2000c101b18 */
[----:B----4-:R-:W-:Y:S01]  /*2800*/  IMAD.WIDE.U32 R18, R21, 0x4, R18 ;  /* 0x0000000415127825 */ /* 0x010fe200078e0012 */
[----:B------:R-:W-:Y:S01]  /*2810*/  IADD3 R21, PT, PT, -R20, 0x1, RZ ;  /* 0x0000000114157810 */ /* 0x000fe20007ffe1ff */
[----:B------:R-:W-:Y:S06]  /*2820*/  MEMBAR.ALL.GPU ;  /* 0x0000000000007992 */ /* 0x000fec000000a000 */
[----:B------:R-:W-:-:S00]  /*2830*/  ERRBAR ;  /* 0x00000000000079ab */ /* 0x000fc00000000000 */
[----:B------:R-:W-:Y:S06]  /*2840*/  CGAERRBAR ;  /* 0x00000000000075ab */ /* 0x000fec0000000000 */
[----:B------:R1:W-:Y:S01]  /*2850*/  REDG.E.ADD.S32.STRONG.GPU desc[UR24][R18.64], R21 ;  /* 0x000000151200798e */ /* 0x0003e2000c12e318 */
[----:B------:R-:W-:Y:S05]  /*2860*/  @!P1 BRA `(.L_x_634) ;  /* 0x0000000000149947 */ /* 0x000fea0003800000 */
.L_x_635:
[----:B-1----:R-:W2:Y:S04]  /*2870*/  LDG.E.STRONG.GPU R16, desc[UR24][R18.64] ;  /* 0x0000001812107981 */ /* 0x002ea8000c1ef900 */
[----:B--2---:R-:W-:Y:S01]  /*2880*/  CCTL.IVALL ;  /* 0x00000000ff00798f */ /* 0x004fe20002000000 */
[----:B------:R-:W-:Y:S05]  /*2890*/  YIELD ;  /* 0x0000000000007946 */ /* 0x000fea0003800000 */
[----:B------:R-:W-:-:S13]  /*28a0*/  ISETP.NE.AND P1, PT, R16, R23, PT ;  /* 0x000000171000720c */ /* 0x000fda0003f25270 */
[----:B------:R-:W-:Y:S05]  /*28b0*/  @P1 BRA `(.L_x_635) ;  /* 0xfffffffc00ec1947 */ /* 0x000fea000383ffff */
.L_x_634:
[----:B------:R-:W-:Y:S05]  /*28c0*/  WARPSYNC.ALL ;  /* 0x0000000000007948 */ /* 0x000fea0003800000 */
[----:B------:R-:W-:Y:S01]  /*28d0*/  BAR.SYNC.DEFER_BLOCKING 0x0 ;  /* 0x0000000000007b1d */ /* 0x000fe20000010000 */
[----:B----4-:R-:W-:-:S05]  /*28e0*/  HFMA2 R24, -RZ, RZ, 0, 0 ;  /* 0x00000000ff187431 */ /* 0x010fca00000001ff */
[----:B------:R-:W-:Y:S05]  /*28f0*/  @!P3 BRA `(.L_x_636) ;  /* 0x000000040078b947 */ /* 0x000fea0003800000 */
[----:B------:R-:W-:Y:S01]  /*2900*/  MOV R24, RZ ;  /* 0x000000ff00187202 */ /* 0x000fe20000000f00 */
[----:B------:R-:W-:Y:S02]  /*2910*/  UIADD3 UR35, UPT, UPT, UR5, UR27, URZ ;  /* 0x0000001b05237290 */ /* 0x000fe4000fffe0ff */
[----:B------:R-:W-:Y:S01]  /*2920*/  UIADD3 UR36, UPT, UPT, -UR26, URZ, URZ ;  /* 0x000000ff1a247290 */ /* 0x000fe2000fffe1ff */
[----:B------:R-:W-:Y:S01]  /*2930*/  UMOV UR17, UR5 ;  /* 0x0000000500117c82 */ /* 0x000fe20008000000 */
[----:B------:R-:W-:Y:S01]  /*2940*/  UMOV UR18, UR15 ;  /* 0x0000000f00127c82 */ /* 0x000fe20008000000 */
[----:B------:R-:W-:Y:S01]  /*2950*/  UMOV UR19, UR14 ;  /* 0x0000000e00137c82 */ /* 0x000fe20008000000 */
[----:B------:R-:W-:Y:S01]  /*2960*/  UMOV UR20, UR13 ;  /* 0x0000000d00147c82 */ /* 0x000fe20008000000 */
[----:B------:R-:W-:Y:S01]  /*2970*/  UMOV UR21, UR12 ;  /* 0x0000000c00157c82 */ /* 0x000fe20008000000 */
[----:B------:R-:W-:Y:S01]  /*2980*/  UMOV UR22, UR11 ;  /* 0x0000000b00167c82 */ /* 0x000fe20008000000 */
[----:B------:R-:W-:-:S05]  /*2990*/  UMOV UR23, UR10 ;  /* 0x0000000a00177c82 */ /* 0x000fca0008000000 */
.L_x_637:
[----:B------:R-:W-:Y:S02]  /*29a0*/  ISETP.EQ.OR P1, PT, RZ, UR36, P2 ;  /* 0x00000024ff007c0c */ /* 0x000fe40009722670 */
[C---:B-1----:R-:W-:Y:S02]  /*29b0*/  IADD3 R16, PT, PT, R24.reuse, 0x1, RZ ;  /* 0x0000000118107810 */ /* 0x042fe40007ffe0ff */
[----:B------:R-:W-:Y:S02]  /*29c0*/  IADD3 R17, PT, PT, R24, 0x2, RZ ;  /* 0x0000000218117810 */ /* 0x000fe40007ffe0ff */
[----:B------:R-:W-:Y:S02]  /*29d0*/  ISETP.EQ.OR P3, PT, R16, UR26, P2 ;  /* 0x0000001a10007c0c */ /* 0x000fe40009762670 */
[----:B------:R-:W-:Y:S02]  /*29e0*/  ISETP.EQ.OR P6, PT, R17, UR26, P2 ;  /* 0x0000001a11007c0c */ /* 0x000fe400097c2670 */
[----:B------:R-:W-:-:S03]  /*29f0*/  IADD3 R16, PT, PT, R24, 0x3, RZ ;  /* 0x0000000318107810 */ /* 0x000fc60007ffe0ff */
[----:B------:R-:W-:Y:S01]  /*2a00*/  VOTEU.ALL UP0, P1 ;  /* 0x0000000000ff7886 */ /* 0x000fe20000800000 */
[----:B------:R-:W-:-:S04]  /*2a10*/  ISETP.EQ.OR P5, PT, R16, UR26, P2 ;  /* 0x0000001a10007c0c */ /* 0x000fc800097a2670 */
[----:B------:R-:W-:Y:S01]  /*2a20*/  @!UP0 UIMAD.WIDE.U32 UR38, UR17, 0x8, UR6 ;  /* 0x00000008112688a5 */ /* 0x000fe2000f8e0006 */
[----:B------:R-:W-:Y:S02]  /*2a30*/  VOTEU.ALL UP0, P3 ;  /* 0x0000000000ff7886 */ /* 0x000fe40001800000 */
[----:B------:R-:W-:-:S03]  /*2a40*/  VOTEU.ALL UP1, P6 ;  /* 0x0000000000ff7886 */ /* 0x000fc60003020000 */
[----:B------:R-:W-:Y:S01]  /*2a50*/  MOV R16, UR38 ;  /* 0x0000002600107c02 */ /* 0x000fe20008000f00 */
[----:B------:R-:W-:Y:S01]  /*2a60*/  @!UP0 UIMAD.WIDE.U32 UR40, UR35, 0x8, UR6 ;  /* 0x00000008232888a5 */ /* 0x000fe2000f8e0006 */
[----:B------:R-:W-:Y:S01]  /*2a70*/  MOV R17, UR39 ;  /* 0x0000002700117c02 */ /* 0x000fe20008000f00 */
[----:B------:R-:W-:Y:S01]  /*2a80*/  @!UP1 UIMAD.WIDE.U32 UR38, UR18, 0x8, UR6 ;  /* 0x00000008122698a5 */ /* 0x000fe2000f8e0006 */
[----:B------:R-:W-:-:S03]  /*2a90*/  VOTEU.ALL UP0, P5 ;  /* 0x0000000000ff7886 */ /* 0x000fc60002800000 */
[----:B------:R-:W-:Y:S01]  /*2aa0*/  MOV R18, UR40 ;  /* 0x0000002800127c02 */ /* 0x000fe20008000f00 */
[----:B------:R-:W0:Y:S01]  /*2ab0*/  @!P1 LDG.E.64 R16, desc[UR24][R16.64] ;  /* 0x0000001810109981 */ /* 0x000e22000c1e1b00 */
[----:B------:R-:W-:Y:S02]  /*2ac0*/  MOV R19, UR41 ;  /* 0x0000002900137c02 */ /* 0x000fe40008000f00 */
[----:B------:R-:W-:Y:S02]  /*2ad0*/  MOV R20, UR38 ;  /* 0x0000002600147c02 */ /* 0x000fe40008000f00 */
[----:B--2---:R-:W-:Y:S01]  /*2ae0*/  MOV R21, UR39 ;  /* 0x0000002700157c02 */ /* 0x004fe20008000f00 */
[----:B------:R-:W-:Y:S01]  /*2af0*/  @!UP0 UIMAD.WIDE.U32 UR38, UR19, 0x8, UR6 ;  /* 0x00000008132688a5 */ /* 0x000fe2000f8e0006 */
[----:B------:R-:W2:Y:S04]  /*2b00*/  @!P3 LDG.E.64 R18, desc[UR24][R18.64] ;  /* 0x000000181212b981 */ /* 0x000ea8000c1e1b00 */
[----:B------:R-:W4:Y:S01]  /*2b10*/  @!P6 LDG.E.64 R20, desc[UR24][R20.64] ;  /* 0x000000181414e981 */ /* 0x000f22000c1e1b00 */
[----:B------:R-:W-:-:S02]  /*2b20*/  MOV R22, UR38 ;  /* 0x0000002600167c02 */ /* 0x000fc40008000f00 */
[----:B------:R-:W-:-:S06]  /*2b30*/  MOV R23, UR39 ;  /* 0x0000002700177c02 */ /* 0x000fcc0008000f00 */
[----:B------:R-:W5:Y:S01]  /*2b40*/  @!P5 LDG.E.64 R22, desc[UR24][R22.64] ;  /* 0x000000181616d981 */ /* 0x000f62000c1e1b00 */
[----:B------:R-:W-:Y:S01]  /*2b50*/  IADD3 R25, PT, PT, R24, 0x4, RZ ;  /* 0x0000000418197810 */ /* 0x000fe20007ffe0ff */
[----:B0--3--:R-:W-:Y:S01]  /*2b60*/  @!P1 FADD.FTZ R14, R14, R16 ;  /* 0x000000100e0e9221 */ /* 0x009fe20000010000 */
[----:B------:R-:W-:Y:S01]  /*2b70*/  @!P1 FADD.FTZ R15, R15, R17 ;  /* 0x000000110f0f9221 */ /* 0x000fe20000010000 */
[----:B------:R-:W-:Y:S02]  /*2b80*/  IADD3 R16, PT, PT, R24, 0x5, RZ ;  /* 0x0000000518107810 */ /* 0x000fe40007ffe0ff */
[----:B------:R-:W-:Y:S01]  /*2b90*/  ISETP.EQ.OR P1, PT, R25, UR26, P2 ;  /* 0x0000001a19007c0c */ /* 0x000fe20009722670 */
[----:B--2---:R-:W-:Y:S01]  /*2ba0*/  @!P3 FADD.FTZ R14, R14, R18 ;  /* 0x000000120e0eb221 */ /* 0x004fe20000010000 */
[----:B------:R-:W-:Y:S01]  /*2bb0*/  @!P3 FADD.FTZ R15, R15, R19 ;  /* 0x000000130f0fb221 */ /* 0x000fe20000010000 */
[----:B------:R-:W-:Y:S02]  /*2bc0*/  ISETP.EQ.OR P3, PT, R16, UR26, P2 ;  /* 0x0000001a10007c0c */ /* 0x000fe40009762670 */
[----:B------:R-:W-:Y:S01]  /*2bd0*/  IADD3 R16, PT, PT, R24, 0x6, RZ ;  /* 0x0000000618107810 */ /* 0x000fe20007ffe0ff */
[----:B----4-:R-:W-:Y:S01]  /*2be0*/  @!P6 FADD.FTZ R14, R14, R20 ;  /* 0x000000140e0ee221 */ /* 0x010fe20000010000 */
[----:B------:R-:W-:-:S02]  /*2bf0*/  @!P6 FADD.FTZ R15, R15, R21 ;  /* 0x000000150f0fe221 */ /* 0x000fc40000010000 */
[----:B------:R-:W-:Y:S02]  /*2c00*/  ISETP.EQ.OR P6, PT, R16, UR26, P2 ;  /* 0x0000001a10007c0c */ /* 0x000fe400097c2670 */
[----:B------:R-:W-:Y:S02]  /*2c10*/  IADD3 R16, PT, PT, R24, 0x7, RZ ;  /* 0x0000000718107810 */ /* 0x000fe40007ffe0ff */
[----:B------:R-:W-:Y:S01]  /*2c20*/  VOTEU.ALL UP1, P1 ;  /* 0x0000000000ff7886 */ /* 0x000fe20000820000 */
[----:B-----5:R-:W-:Y:S01]  /*2c30*/  @!P5 FADD.FTZ R14, R14, R22 ;  /* 0x000000160e0ed221 */ /* 0x020fe20000010000 */
[----:B------:R-:W-:Y:S01]  /*2c40*/  @!P5 FADD.FTZ R15, R15, R23 ;  /* 0x000000170f0fd221 */ /* 0x000fe20000010000 */
[----:B------:R-:W-:Y:S02]  /*2c50*/  ISETP.EQ.OR P5, PT, R16, UR26, P2 ;  /* 0x0000001a10007c0c */ /* 0x000fe400097a2670 */
[----:B------:R-:W-:Y:S01]  /*2c60*/  @!UP1 UIMAD.WIDE.U32 UR38, UR20, 0x8, UR6 ;  /* 0x00000008142698a5 */ /* 0x000fe2000f8e0006 */
[----:B------:R-:W-:-:S03]  /*2c70*/  VOTEU.ALL UP0, P3 ;  /* 0x0000000000ff7886 */ /* 0x000fc60001800000 */
[----:B------:R-:W-:Y:S02]  /*2c80*/  VOTEU.ALL UP1, P6 ;  /* 0x0000000000ff7886 */ /* 0x000fe40003020000 */
[----:B------:R-:W-:Y:S01]  /*2c90*/  MOV R16, UR38 ;  /* 0x0000002600107c02 */ /* 0x000fe20008000f00 */
[----:B------:R-:W-:Y:S01]  /*2ca0*/  @!UP0 UIMAD.WIDE.U32 UR40, UR21, 0x8, UR6 ;  /* 0x00000008152888a5 */ /* 0x000fe2000f8e0006 */
[----:B------:R-:W-:Y:S01]  /*2cb0*/  MOV R17, UR39 ;  /* 0x0000002700117c02 */ /* 0x000fe20008000f00 */
[----:B------:R-:W-:Y:S02]  /*2cc0*/  @!UP1 UIMAD.WIDE.U32 UR38, UR22, 0x8, UR6 ;  /* 0x00000008162698a5 */ /* 0x000fe4000f8e0006 */
[----:B------:R-:W-:Y:S02]  /*2cd0*/  VOTEU.ALL UP0, P5 ;  /* 0x0000000000ff7886 */ /* 0x000fe40002800000 */
[----:B------:R-:W-:Y:S01]  /*2ce0*/  MOV R18, UR40 ;  /* 0x0000002800127c02 */ /* 0x000fe20008000f00 */
[----:B------:R-:W2:Y:S01]  /*2cf0*/  @!P1 LDG.E.64 R16, desc[UR24][R16.64] ;  /* 0x0000001810109981 */ /* 0x000ea2000c1e1b00 */
[----:B------:R-:W-:-:S02]  /*2d00*/  MOV R19, UR41 ;  /* 0x0000002900137c02 */ /* 0x000fc40008000f00 */
[----:B------:R-:W-:Y:S02]  /*2d10*/  MOV R20, UR38 ;  /* 0x0000002600147c02 */ /* 0x000fe40008000f00 */
[----:B------:R-:W-:Y:S01]  /*2d20*/  MOV R21, UR39 ;  /* 0x0000002700157c02 */ /* 0x000fe20008000f00 */
[----:B------:R-:W-:Y:S01]  /*2d30*/  @!UP0 UIMAD.WIDE.U32 UR38, UR23, 0x8, UR6 ;  /* 0x00000008172688a5 */ /* 0x000fe2000f8e0006 */
[----:B------:R-:W3:Y:S04]  /*2d40*/  @!P3 LDG.E.64 R18, desc[UR24][R18.64] ;  /* 0x000000181212b981 */ /* 0x000ee8000c1e1b00 */
[----:B------:R-:W4:Y:S01]  /*2d50*/  @!P6 LDG.E.64 R20, desc[UR24][R20.64] ;  /* 0x000000181414e981 */ /* 0x000f22000c1e1b00 */
[----:B------:R-:W-:Y:S02]  /*2d60*/  MOV R22, UR38 ;  /* 0x0000002600167c02 */ /* 0x000fe40008000f00 */
[----:B------:R-:W-:-:S06]  /*2d70*/  MOV R23, UR39 ;  /* 0x0000002700177c02 */ /* 0x000fcc0008000f00 */
[----:B------:R-:W5:Y:S01]  /*2d80*/  @!P5 LDG.E.64 R22, desc[UR24][R22.64] ;  /* 0x000000181616d981 */ /* 0x000f62000c1e1b00 */
[----:B------:R-:W-:Y:S01]  /*2d90*/  IADD3 R24, PT, PT, R24, 0x8, RZ ;  /* 0x0000000818187810 */ /* 0x000fe20007ffe0ff */
[----:B------:R-:W-:Y:S02]  /*2da0*/  UIADD3 UR36, UPT, UPT, UR36, 0x8, URZ ;  /* 0x0000000824247890 */ /* 0x000fe4000fffe0ff */
[----:B------:R-:W-:Y:S02]  /*2db0*/  ULEA UR17, UR27, UR17, 0x3 ;  /* 0x000000111b117291 */ /* 0x000fe4000f8e18ff */
[----:B------:R-:W-:Y:S02]  /*2dc0*/  ULEA UR35, UR27, UR35, 0x3 ;  /* 0x000000231b237291 */ /* 0x000fe4000f8e18ff */
[----:B------:R-:W-:Y:S02]  /*2dd0*/  ULEA UR18, UR27, UR18, 0x3 ;  /* 0x000000121b127291 */ /* 0x000fe4000f8e18ff */
[----:B------:R-:W-:-:S02]  /*2de0*/  ULEA UR19, UR27, UR19, 0x3 ;  /* 0x000000131b137291 */ /* 0x000fc4000f8e18ff */
[----:B------:R-:W-:Y:S02]  /*2df0*/  ULEA UR20, UR27, UR20, 0x3 ;  /* 0x000000141b147291 */ /* 0x000fe4000f8e18ff */
[----:B------:R-:W-:Y:S02]  /*2e00*/  ULEA UR21, UR27, UR21, 0x3 ;  /* 0x000000151b157291 */ /* 0x000fe4000f8e18ff */
[----:B------:R-:W-:Y:S02]  /*2e10*/  ULEA UR22, UR27, UR22, 0x3 ;  /* 0x000000161b167291 */ /* 0x000fe4000f8e18ff */
[----:B------:R-:W-:Y:S01]  /*2e20*/  ULEA UR23, UR27, UR23, 0x3 ;  /* 0x000000171b177291 */ /* 0x000fe2000f8e18ff */
[----:B--2---:R-:W-:Y:S01]  /*2e30*/  @!P1 FADD.FTZ R14, R14, R16 ;  /* 0x000000100e0e9221 */ /* 0x004fe20000010000 */
[----:B------:R-:W-:Y:S01]  /*2e40*/  @!P1 FADD.FTZ R15, R15, R17 ;  /* 0x000000110f0f9221 */ /* 0x000fe20000010000 */
[----:B------:R-:W-:Y:S02]  /*2e50*/  ISETP.NE.AND P1, PT, R24, UR32, PT ;  /* 0x0000002018007c0c */ /* 0x000fe4000bf25270 */
[----:B---3--:R-:W-:Y:S01]  /*2e60*/  @!P3 FADD.FTZ R14, R14, R18 ;  /* 0x000000120e0eb221 */ /* 0x008fe20000010000 */
[----:B------:R-:W-:-:S03]  /*2e70*/  @!P3 FADD.FTZ R15, R15, R19 ;  /* 0x000000130f0fb221 */ /* 0x000fc60000010000 */
[----:B----4-:R-:W-:Y:S01]  /*2e80*/  @!P6 FADD.FTZ R14, R14, R20 ;  /* 0x000000140e0ee221 */ /* 0x010fe20000010000 */
[----:B------:R-:W-:-:S03]  /*2e90*/  @!P6 FADD.FTZ R15, R15, R21 ;  /* 0x000000150f0fe221 */ /* 0x000fc60000010000 */
[----:B-----5:R-:W-:Y:S01]  /*2ea0*/  @!P5 FADD.FTZ R14, R14, R22 ;  /* 0x000000160e0ed221 */ /* 0x020fe20000010000 */
[----:B------:R-:W-:Y:S02]  /*2eb0*/  @!P5 FADD.FTZ R15, R15, R23 ;  /* 0x000000170f0fd221 */ /* 0x000fe40000010000 */
[----:B------:R-:W-:Y:S05]  /*2ec0*/  @P1 BRA `(.L_x_637) ;  /* 0xfffffff800b41947 */ /* 0x000fea000383ffff */
[----:B------:R-:W-:-:S07]  /*2ed0*/  MOV R24, UR32 ;  /* 0x0000002000187c02 */ /* 0x000fce0008000f00 */
.L_x_636:
[----:B------:R-:W-:-:S09]  /*2ee0*/  UISETP.NE.AND UP0, UPT, UR31, URZ, UPT ;  /* 0x000000ff1f00728c */ /* 0x000fd2000bf05270 */
[----:B------:R-:W-:Y:S05]  /*2ef0*/  BRA.U !UP0, `(.L_x_633) ;  /* 0x0000000508287547 */ /* 0x000fea000b800000 */
[----:B------:R-:W-:Y:S02]  /*2f00*/  UIADD3 UR17, UPT, UPT, UR31, -0x1, URZ ;  /* 0xffffffff1f117890 */ /* 0x000fe4000fffe0ff */
[----:B------:R-:W-:Y:S02]  /*2f10*/  ULOP3.LUT UP1, UR18, UR29, 0x3, URZ, 0xc0, !UPT ;  /* 0x000000031d127892 */ /* 0x000fe4000f82c0ff */
[----:B------:R-:W-:-:S09]  /*2f20*/  UISETP.GE.U32.AND UP0, UPT, UR17, 0x3, UPT ;  /* 0x000000031100788c */ /* 0x000fd2000bf06070 */
[----:B------:R-:W-:Y:S05]  /*2f30*/  BRA.U !UP0, `(.L_x_638) ;  /* 0x00000001088c7547 */ /* 0x000fea000b800000 */
[C---:B-1----:R-:W-:Y:S01]  /*2f40*/  IADD3 R18, PT, PT, R24.reuse, 0x1, RZ ;  /* 0x0000000118127810 */ /* 0x042fe20007ffe0ff */
[----:B------:R-:W-:Y:S01]  /*2f50*/  HFMA2 R25, -RZ, RZ, 0, 4.76837158203125e-07 ;  /* 0x00000008ff197431 */ /* 0x000fe200000001ff */
[C---:B------:R-:W-:Y:S02]  /*2f60*/  ISETP.EQ.OR P1, PT, R24.reuse, UR26, P2 ;  /* 0x0000001a18007c0c */ /* 0x040fe40009722670 */
[----:B------:R-:W-:Y:S02]  /*2f70*/  IADD3 R22, PT, PT, R24, 0x2, RZ ;  /* 0x0000000218167810 */ /* 0x000fe40007ffe0ff */
[----:B------:R-:W-:Y:S02]  /*2f80*/  ISETP.EQ.OR P3, PT, R18, UR26, P2 ;  /* 0x0000001a12007c0c */ /* 0x000fe40009762670 */
[----:B------:R-:W-:Y:S02]  /*2f90*/  ISETP.EQ.OR P5, PT, R22, UR26, P2 ;  /* 0x0000001a16007c0c */ /* 0x000fe400097a2670 */
[----:B------:R-:W-:-:S02]  /*2fa0*/  IADD3 R20, PT, PT, R24, 0x3, RZ ;  /* 0x0000000318147810 */ /* 0x000fc40007ffe0ff */
[----:B------:R-:W-:Y:S02]  /*2fb0*/  MOV R17, UR27 ;  /* 0x0000001b00117c02 */ /* 0x000fe40008000f00 */
[----:B------:R-:W-:Y:S02]  /*2fc0*/  ISETP.EQ.OR P6, PT, R20, UR26, P2 ;  /* 0x0000001a14007c0c */ /* 0x000fe400097c2670 */
[----:B--2---:R-:W-:Y:S01]  /*2fd0*/  MOV R21, UR27 ;  /* 0x0000001b00157c02 */ /* 0x004fe20008000f00 */
[----:B------:R-:W-:Y:S01]  /*2fe0*/  @!P1 IMAD R16, R24, R17, UR5 ;  /* 0x0000000518109e24 */ /* 0x000fe2000f8e0211 */
[----:B------:R-:W-:Y:S02]  /*2ff0*/  MOV R19, 0x8 ;  /* 0x0000000800137802 */ /* 0x000fe40000000f00 */
[----:B------:R-:W-:Y:S01]  /*3000*/  MOV R23, UR27 ;  /* 0x0000001b00177c02 */ /* 0x000fe20008000f00 */
[----:B------:R-:W-:Y:S02]  /*3010*/  @!P3 IMAD R18, R18, R21, UR5 ;  /* 0x000000051212be24 */ /* 0x000fe4000f8e0215 */
[----:B------:R-:W-:-:S04]  /*3020*/  @!P1 IMAD.WIDE.U32 R16, R16, R19, UR6 ;  /* 0x0000000610109e25 */ /* 0x000fc8000f8e0013 */
[----:B------:R-:W-:Y:S01]  /*3030*/  @!P5 IMAD R22, R22, R23, UR5 ;  /* 0x000000051616de24 */ /* 0x000fe2000f8e0217 */
[----:B------:R-:W-:Y:S01]  /*3040*/  MOV R23, 0x8 ;  /* 0x0000000800177802 */ /* 0x000fe20000000f00 */
[----:B------:R-:W-:Y:S01]  /*3050*/  @!P3 IMAD.WIDE.U32 R18, R18, R25, UR6 ;  /* 0x000000061212be25 */ /* 0x000fe2000f8e0019 */
[----:B------:R-:W0:Y:S03]  /*3060*/  @!P1 LDG.E.64 R16, desc[UR24][R16.64] ;  /* 0x0000001810109981 */ /* 0x000e26000c1e1b00 */
[----:B------:R-:W-:Y:S02]  /*3070*/  HFMA2 R26, -RZ, RZ, 0, 4.76837158203125e-07 ;  /* 0x00000008ff1a7431 */ /* 0x000fe400000001ff */
[----:B------:R-:W-:Y:S02]  /*3080*/  @!P6 IMAD R25, R20, R21, UR5 ;  /* 0x000000051419ee24 */ /* 0x000fe4000f8e0215 */
[----:B------:R-:W-:Y:S01]  /*3090*/  @!P5 IMAD.WIDE.U32 R20, R22, R23, UR6 ;  /* 0x000000061614de25 */ /* 0x000fe2000f8e0017 */
[----:B------:R-:W2:Y:S03]  /*30a0*/  @!P3 LDG.E.64 R18, desc[UR24][R18.64] ;  /* 0x000000181212b981 */ /* 0x000ea6000c1e1b00 */
[----:B------:R-:W-:-:S02]  /*30b0*/  @!P6 IMAD.WIDE.U32 R22, R25, R26, UR6 ;  /* 0x000000061916ee25 */ /* 0x000fc4000f8e001a */
[----:B------:R-:W4:Y:S04]  /*30c0*/  @!P5 LDG.E.64 R20, desc[UR24][R20.64] ;  /* 0x000000181414d981 */ /* 0x000f28000c1e1b00 */
        /* <DEDUP_REMOVED lines=10> */
.L_x_638:
[----:B------:R-:W-:Y:S05]  /*3170*/  BRA.U !UP1, `(.L_x_633) ;  /* 0x0000000109887547 */ /* 0x000fea000b800000 */
[----:B------:R-:W-:Y:S02]  /*3180*/  UISETP.NE.AND UP0, UPT, UR18, 0x1, UPT ;  /* 0x000000011200788c */ /* 0x000fe4000bf05270 */
[----:B------:R-:W-:-:S06]  /*3190*/  ULOP3.LUT UR17, UR29, 0x1, URZ, 0xc0, !UPT ;  /* 0x000000011d117892 */ /* 0x000fcc000f8ec0ff */
[----:B------:R-:W-:Y:S01]  /*31a0*/  MOV R20, UR17 ;  /* 0x0000001100147c02 */ /* 0x000fe20008000f00 */
[----:B------:R-:W-:Y:S06]  /*31b0*/  BRA.U !UP0, `(.L_x_639) ;  /* 0x0000000108487547 */ /* 0x000fec000b800000 */
[C---:B-1----:R-:W-:Y:S02]  /*31c0*/  IADD3 R18, PT, PT, R24.reuse, 0x1, RZ ;  /* 0x0000000118127810 */ /* 0x042fe40007ffe0ff */
[----:B------:R-:W-:Y:S02]  /*31d0*/  ISETP.EQ.OR P3, PT, R24, UR26, P2 ;  /* 0x0000001a18007c0c */ /* 0x000fe40009762670 */
[----:B------:R-:W-:Y:S02]  /*31e0*/  ISETP.EQ.OR P1, PT, R18, UR26, P2 ;  /* 0x0000001a12007c0c */ /* 0x000fe40009722670 */
[----:B------:R-:W-:Y:S02]  /*31f0*/  MOV R17, UR27 ;  /* 0x0000001b00117c02 */ /* 0x000fe40008000f00 */
[----:B--2---:R-:W-:Y:S02]  /*3200*/  MOV R21, UR27 ;  /* 0x0000001b00157c02 */ /* 0x004fe40008000f00 */
[----:B------:R-:W-:-:S05]  /*3210*/  MOV R19, 0x8 ;  /* 0x0000000800137802 */ /* 0x000fca0000000f00 */
[----:B------:R-:W-:Y:S02]  /*3220*/  @!P3 IMAD R16, R24, R17, UR5 ;  /* 0x000000051810be24 */ /* 0x000fe4000f8e0211 */
[----:B------:R-:W-:Y:S02]  /*3230*/  @!P1 IMAD R18, R18, R21, UR5 ;  /* 0x0000000512129e24 */ /* 0x000fe4000f8e0215 */
[----:B------:R-:W-:Y:S02]  /*3240*/  HFMA2 R21, -RZ, RZ, 0, 4.76837158203125e-07 ;  /* 0x00000008ff157431 */ /* 0x000fe400000001ff */
[----:B------:R-:W-:-:S04]  /*3250*/  @!P3 IMAD.WIDE.U32 R16, R16, R19, UR6 ;  /* 0x000000061010be25 */ /* 0x000fc8000f8e0013 */
[----:B------:R-:W-:Y:S02]  /*3260*/  @!P1 IMAD.WIDE.U32 R18, R18, R21, UR6 ;  /* 0x0000000612129e25 */ /* 0x000fe4000f8e0015 */
[----:B------:R-:W0:Y:S04]  /*3270*/  @!P3 LDG.E.64 R16, desc[UR24][R16.64] ;  /* 0x000000181010b981 */ /* 0x000e28000c1e1b00 */
[----:B------:R-:W2:Y:S01]  /*3280*/  @!P1 LDG.E.64 R18, desc[UR24][R18.64] ;  /* 0x0000001812129981 */ /* 0x000ea2000c1e1b00 */
[----:B------:R-:W-:Y:S01]  /*3290*/  IADD3 R24, PT, PT, R24, 0x2, RZ ;  /* 0x0000000218187810 */ /* 0x000fe20007ffe0ff */
[----:B0--3--:R-:W-:Y:S01]  /*32a0*/  @!P3 FADD.FTZ R14, R14, R16 ;  /* 0x000000100e0eb221 */ /* 0x009fe20000010000 */
[----:B------:R-:W-:-:S03]  /*32b0*/  @!P3 FADD.FTZ R15, R15, R17 ;  /* 0x000000110f0fb221 */ /* 0x000fc60000010000 */
[----:B--2---:R-:W-:Y:S01]  /*32c0*/  @!P1 FADD.FTZ R14, R14, R18 ;  /* 0x000000120e0e9221 */ /* 0x004fe20000010000 */
[----:B------:R-:W-:-:S07]  /*32d0*/  @!P1 FADD.FTZ R15, R15, R19 ;  /* 0x000000130f0f9221 */ /* 0x000fce0000010000 */
.L_x_639:
[----:B------:R-:W-:Y:S01]  /*32e0*/  ISETP.EQ.OR P1, PT, R24, UR26, P2 ;  /* 0x0000001a18007c0c */ /* 0x000fe20009722670 */
[----:B------:R-:W-:Y:S03]  /*32f0*/  BSSY.RECONVERGENT B0, `(.L_x_633) ;  /* 0x000000a000007945 */ /* 0x000fe60003800200 */
[----:B------:R-:W-:-:S13]  /*3300*/  ISETP.NE.U32.OR P1, PT, R20, 0x1, P1 ;  /* 0x000000011400780c */ /* 0x000fda0000f25470 */
[----:B------:R-:W-:Y:S05]  /*3310*/  @P1 BRA `(.L_x_640) ;  /* 0x00000000001c1947 */ /* 0x000fea0003800000 */
[----:B-1----:R-:W-:Y:S02]  /*3320*/  MOV R17, UR27 ;  /* 0x0000001b00117c02 */ /* 0x002fe40008000f00 */
[----:B------:R-:W-:-:S03]  /*3330*/  MOV R19, 0x8 ;  /* 0x0000000800137802 */ /* 0x000fc60000000f00 */
[----:B------:R-:W-:-:S04]  /*3340*/  IMAD R16, R24, R17, UR5 ;  /* 0x0000000518107e24 */ /* 0x000fc8000f8e0211 */
[----:B------:R-:W-:-:S06]  /*3350*/  IMAD.WIDE.U32 R16, R16, R19, UR6 ;  /* 0x0000000610107e25 */ /* 0x000fcc000f8e0013 */
[----:B------:R-:W0:Y:S02]  /*3360*/  LDG.E.64 R16, desc[UR24][R16.64] ;  /* 0x0000001810107981 */ /* 0x000e24000c1e1b00 */
[----:B0--3--:R-:W-:Y:S01]  /*3370*/  FADD.FTZ R14, R14, R16 ;  /* 0x000000100e0e7221 */ /* 0x009fe20000010000 */
[----:B------:R-:W-:-:S07]  /*3380*/  FADD.FTZ R15, R15, R17 ;  /* 0x000000110f0f7221 */ /* 0x000fce0000010000 */
.L_x_640:
[----:B------:R-:W-:Y:S05]  /*3390*/  BSYNC.RECONVERGENT B0 ;  /* 0x0000000000007941 */ /* 0x000fea0003800200 */
.L_x_633:
[----:B------:R-:W5:Y:S01]  /*33a0*/  S2UR UR7, SR_CgaCtaId ;  /* 0x00000000000779c3 */ /* 0x000f620000008800 */
[----:B------:R-:W-:Y:S01]  /*33b0*/  UMOV UR6, 0x400 ;  /* 0x0000040000067882 */ /* 0x000fe20000000000 */
[--C-:B-1--4-:R-:W-:Y:S01]  /*33c0*/  HADD2.F32 R19, -RZ, R30.reuse.H0_H0 ;  /* 0x2000001eff137230 */ /* 0x112fe20000004100 */
[----:B------:R-:W1:Y:S01]  /*33d0*/  LDCU.64 UR20, c[0x0][0x400] ;  /* 0x00008000ff1477ac */ /* 0x000e620008000a00 */
[----:B------:R-:W-:Y:S02]  /*33e0*/  HADD2.F32 R30, -RZ, R30.H1_H1 ;  /* 0x3000001eff1e7230 */ /* 0x000fe40000004100 */
[--C-:B--2---:R-:W-:Y:S02]  /*33f0*/  HADD2.F32 R21, -RZ, R37.reuse.H0_H0 ;  /* 0x20000025ff157230 */ /* 0x104fe40000004100 */
[----:B------:R-:W-:Y:S01]  /*3400*/  HADD2.F32 R20, -RZ, R37.H1_H1 ;  /* 0x30000025ff147230 */ /* 0x000fe20000004100 */
[----:B-----5:R-:W-:-:S09]  /*3410*/  ULEA UR6, UR7, UR6, 0x18 ;  /* 0x0000000607067291 */ /* 0x020fd2000f8ec0ff */
[----:B------:R0:W-:Y:S01]  /*3420*/  @!P2 STS.64 [UR6+0xc0], R14 ;  /* 0x0000c00eff00a988 */ /* 0x0001e20008000a06 */
[----:B------:R-:W-:Y:S01]  /*3430*/  BAR.SYNC.DEFER_BLOCKING 0x0 ;  /* 0x0000000000007b1d */ /* 0x000fe20000010000 */
[----:B0--3--:R-:W-:-:S04]  /*3440*/  FADD.FTZ R14, R30, -UR33 ;  /* 0x800000211e0e7e21 */ /* 0x009fc80008010000 */
[----:B------:R-:W-:Y:S01]  /*3450*/  FMUL.FTZ R14, R14, UR34 ;  /* 0x000000220e0e7c20 */ /* 0x000fe20008410000 */
[----:B------:R-:W0:Y:S01]  /*3460*/  LDS.64 R16, [UR6+0xc0] ;  /* 0x0000c006ff107984 */ /* 0x000e220008000a00 */
[----:B------:R-:W0:Y:S02]  /*3470*/  LDCU UR6, c[0x0][0x42c] ;  /* 0x00008580ff0677ac */ /* 0x000e240008000800 */
[----:B0-----:R-:W-:Y:S01]  /*3480*/  FMUL.FTZ R18, R16, UR6 ;  /* 0x0000000610127c20 */ /* 0x001fe20008410000 */
[----:B------:R-:W-:Y:S01]  /*3490*/  FADD.FTZ R16, R19, -UR33 ;  /* 0x8000002113107e21 */ /* 0x000fe20008010000 */
[----:B------:R-:W-:Y:S01]  /*34a0*/  FMUL.FTZ R23, R17, UR6 ;  /* 0x0000000611177c20 */ /* 0x000fe20008410000 */
[----:B------:R-:W-:Y:S02]  /*34b0*/  HADD2.F32 R19, -RZ, R29.H0_H0 ;  /* 0x2000001dff137230 */ /* 0x000fe40000004100 */
[----:B------:R-:W-:Y:S01]  /*34c0*/  FMUL.FTZ R15, R16, UR34 ;  /* 0x00000022100f7c20 */ /* 0x000fe20008410000 */
[----:B-1----:R-:W-:Y:S06]  /*34d0*/  @!P4 BRA `(.L_x_641) ;  /* 0x000000000048c947 */ /* 0x002fec0003800000 */
        /* <DEDUP_REMOVED lines=18> */
.L_x_641:
        /* <DEDUP_REMOVED lines=10> */
[----:B------:R-:W-:Y:S01]  /*36a0*/  FMUL.FTZ R21, R21, UR34 ;  /* 0x0000002215157c20 */ /* 0x000fe20008410000 */
[----:B------:R-:W-:Y:S01]  /*36b0*/  FMUL.FTZ R20, R20, UR34 ;  /* 0x0000002214147c20 */ /* 0x000fe20008410000 */
[----:B0-----:R-:W-:-:S02]  /*36c0*/  IMAD R17, R3, UR18, RZ ;  /* 0x0000001203117c24 */ /* 0x001fc4000f8e02ff */
[----:B------:R-:W-:-:S04]  /*36d0*/  IMAD.WIDE.U32 R14, R36, UR18, R14 ;  /* 0x00000012240e7c25 */ /* 0x000fc8000f8e000e */
[----:B------:R-:W-:Y:S01]  /*36e0*/  IMAD R17, R36, UR19, R17 ;  /* 0x0000001324117c24 */ /* 0x000fe2000f8e0211 */
[----:B-1----:R-:W-:-:S04]  /*36f0*/  LEA R16, P0, R14, UR6, 0x1 ;  /* 0x000000060e107c11 */ /* 0x002fc8000f8008ff */
[----:B------:R-:W-:Y:S02]  /*3700*/  IADD3 R17, PT, PT, R15, R17, RZ ;  /* 0x000000110f117210 */ /* 0x000fe40007ffe0ff */
[----:B------:R-:W-:Y:S02]  /*3710*/  F2FP.F16.F32.PACK_AB R15, R20, R21 ;  /* 0x00000015140f723e */ /* 0x000fe400000000ff */
[----:B------:R-:W-:-:S05]  /*3720*/  LEA.HI.X R17, R14, UR7, R17, 0x1, P0 ;  /* 0x000000070e117c11 */ /* 0x000fca00080f0c11 */
[----:B------:R0:W-:Y:S02]  /*3730*/  STG.E desc[UR24][R16.64], R15 ;  /* 0x0000000f10007986 */ /* 0x0001e4000c101918 */
.L_x_643:
[----:B------:R-:W-:Y:S05]  /*3740*/  BSYNC.RECONVERGENT B0 ;  /* 0x0000000000007941 */ /* 0x000fea0003800200 */
.L_x_642:
[--C-:B------:R-:W-:Y:S01]  /*3750*/  HADD2.F32 R14, -RZ, R8.reuse.H0_H0 ;  /* 0x20000008ff0e7230 */ /* 0x100fe20000004100 */
[----:B------:R-:W-:Y:S01]  /*3760*/  UISETP.NE.AND UP0, UPT, UR28, URZ, UPT ;  /* 0x000000ff1c00728c */ /* 0x000fe2000bf05270 */
[----:B------:R-:W-:Y:S02]  /*3770*/  HADD2.F32 R29, -RZ, R29.H1_H1 ;  /* 0x3000001dff1d7230 */ /* 0x000fe40000004100 */
[----:B------:R-:W-:Y:S01]  /*3780*/  FADD.FTZ R19, R19, -UR33 ;  /* 0x8000002113137e21 */ /* 0x000fe20008010000 */
[----:B------:R-:W-:Y:S02]  /*3790*/  HADD2.F32 R8, -RZ, R8.H1_H1 ;  /* 0x30000008ff087230 */ /* 0x000fe40000004100 */
[----:B------:R-:W-:Y:S01]  /*37a0*/  FADD.FTZ R14, R14, -UR33 ;  /* 0x800000210e0e7e21 */ /* 0x000fe20008010000 */
[--C-:B0-----:R-:W-:Y:S02]  /*37b0*/  HADD2.F32 R15, -RZ, R39.reuse.H0_H0 ;  /* 0x20000027ff0f7230 */ /* 0x101fe40000004100 */
[----:B------:R-:W-:Y:S01]  /*37c0*/  FADD.FTZ R26, R29, -UR33 ;  /* 0x800000211d1a7e21 */ /* 0x000fe20008010000 */
[----:B------:R-:W-:-:S02]  /*37d0*/  HADD2.F32 R39, -RZ, R39.H1_H1 ;  /* 0x30000027ff277230 */ /* 0x000fc40000004100 */
[----:B------:R-:W-:Y:S01]  /*37e0*/  FADD.FTZ R8, R8, -UR33 ;  /* 0x8000002108087e21 */ /* 0x000fe20008010000 */
[----:B------:R-:W-:Y:S01]  /*37f0*/  FMUL.FTZ R17, R19, UR34 ;  /* 0x0000002213117c20 */ /* 0x000fe20008410000 */
[----:B------:R-:W-:Y:S01]  /*3800*/  FADD.FTZ R15, R15, -UR33 ;  /* 0x800000210f0f7e21 */ /* 0x000fe20008010000 */
[----:B------:R-:W-:Y:S01]  /*3810*/  FMUL.FTZ R26, R26, UR34 ;  /* 0x000000221a1a7c20 */ /* 0x000fe20008410000 */
[----:B------:R-:W-:Y:S01]  /*3820*/  FADD.FTZ R39, R39, -UR33 ;  /* 0x8000002127277e21 */ /* 0x000fe20008010000 */
[----:B------:R-:W-:Y:S01]  /*3830*/  FMUL.FTZ R20, R14, UR34 ;  /* 0x000000220e147c20 */ /* 0x000fe20008410000 */
[----:B------:R-:W-:Y:S01]  /*3840*/  FMUL.FTZ R22, R8, UR34 ;  /* 0x0000002208167c20 */ /* 0x000fe20008410000 */
[----:B------:R-:W-:Y:S01]  /*3850*/  FMUL.FTZ R19, R15, UR34 ;  /* 0x000000220f137c20 */ /* 0x000fe20008410000 */
[----:B------:R-:W-:Y:S01]  /*3860*/  ISETP.GE.U32.AND P0, PT, R33, UR20, PT ;  /* 0x0000001421007c0c */ /* 0x000fe2000bf06070 */
[----:B------:R-:W-:Y:S01]  /*3870*/  FMUL.FTZ R8, R39, UR34 ;  /* 0x0000002227087c20 */ /* 0x000fe20008410000 */
[----:B------:R-:W-:Y:S01]  /*3880*/  ISETP.GE.U32.AND P1, PT, R32, UR20, PT ;  /* 0x0000001420007c0c */ /* 0x000fe2000bf26070 */
[C-C-:B------:R-:W-:Y:S01]  /*3890*/  FFMA.FTZ R15, R18.reuse, R17, R23.reuse ;  /* 0x00000011120f7223 */ /* 0x140fe20000010017 */
[C-C-:B------:R-:W-:Y:S01]  /*38a0*/  FFMA.FTZ R14, R18.reuse, R26, R23.reuse ;  /* 0x0000001a120e7223 */ /* 0x140fe20000010017 */
[C-C-:B------:R-:W-:Y:S01]  /*38b0*/  FFMA.FTZ R25, R18.reuse, R20, R23.reuse ;  /* 0x0000001412197223 */ /* 0x140fe20000010017 */
[C-C-:B------:R-:W-:Y:S01]  /*38c0*/  FFMA.FTZ R24, R18.reuse, R22, R23.reuse ;  /* 0x0000001612187223 */ /* 0x140fe20000010017 */
[C-C-:B------:R-:W-:Y:S01]  /*38d0*/  FFMA.FTZ R21, R18.reuse, R19, R23.reuse ;  /* 0x0000001312157223 */ /* 0x140fe20000010017 */
[--C-:B------:R-:W-:Y:S01]  /*38e0*/  HADD2.F32 R16, -RZ, R28.reuse.H0_H0 ;  /* 0x2000001cff107230 */ /* 0x100fe20000004100 */
[----:B------:R-:W-:Y:S01]  /*38f0*/  ISETP.GE.U32.AND P2, PT, R31, UR20, PT ;  /* 0x000000141f007c0c */ /* 0x000fe2000bf46070 */
[----:B------:R-:W-:Y:S01]  /*3900*/  FFMA.FTZ R18, R18, R8, R23 ;  /* 0x0000000812127223 */ /* 0x000fe20000010017 */
[----:B------:R-:W-:Y:S01]  /*3910*/  ISETP.GE.AND.EX P0, PT, R5, UR21, PT, P0 ;  /* 0x0000001505007c0c */ /* 0x000fe2000bf06300 */
[----:B------:R-:W-:Y:S01]  /*3920*/  HADD2.F32 R28, -RZ, R28.H1_H1 ;  /* 0x3000001cff1c7230 */ /* 0x000fe20000004100 */
[----:B------:R-:W-:Y:S01]  /*3930*/  ISETP.GE.AND.EX P1, PT, R7, UR21, PT, P1 ;  /* 0x0000001507007c0c */ /* 0x000fe2000bf26310 */
[----:B------:R-:W-:-:S12]  /*3940*/  BRA.U !UP0, `(.L_x_644) ;  /* 0x0000000108487547 */ /* 0x000fd8000b800000 */
        /* <DEDUP_REMOVED lines=18> */
.L_x_644:
[----:B------:R-:W-:Y:S01]  /*3a70*/  BSSY.RECONVERGENT B0, `(.L_x_645) ;  /* 0x0000012000007945 */ /* 0x000fe20003800200 */
[----:B------:R-:W-:Y:S01]  /*3a80*/  FFMA.FTZ R16, R12, R16, -R15 ;  /* 0x000000100c107223 */ /* 0x000fe2000001080f */
[----:B------:R-:W-:Y:S02]  /*3a90*/  FFMA.FTZ R23, R13, R28, -R14 ;  /* 0x0000001c0d177223 */ /* 0x000fe4000001080e */
[----:B------:R-:W-:Y:S05]  /*3aa0*/  @P0 BRA `(.L_x_646) ;  /* 0x0000000000380947 */ /* 0x000fea0003800000 */
        /* <DEDUP_REMOVED lines=11> */
[----:B------:R-:W-:Y:S02]  /*3b60*/  F2FP.F16.F32.PACK_AB R23, R23, R26 ;  /* 0x0000001a1717723e */ /* 0x000fe400000000ff */
[----:B------:R-:W-:-:S05]  /*3b70*/  LEA.HI.X R17, R14, UR19, R17, 0x1, P0 ;  /* 0x000000130e117c11 */ /* 0x000fca00080f0c11 */
[----:B------:R0:W-:Y:S02]  /*3b80*/  STG.E desc[UR24][R16.64], R23 ;  /* 0x0000001710007986 */ /* 0x0001e4000c101918 */
.L_x_646:
[----:B------:R-:W-:Y:S05]  /*3b90*/  BSYNC.RECONVERGENT B0 ;  /* 0x0000000000007941 */ /* 0x000fea0003800200 */
.L_x_645:
[--C-:B------:R-:W-:Y:S02]  /*3ba0*/  HADD2.F32 R14, -RZ, R6.reuse.H0_H0 ;  /* 0x20000006ff0e7230 */ /* 0x100fe40000004100 */
[----:B------:R-:W-:Y:S01]  /*3bb0*/  HADD2.F32 R6, -RZ, R6.H1_H1 ;  /* 0x30000006ff067230 */ /* 0x000fe20000004100 */
        /* <DEDUP_REMOVED lines=19> */
.L_x_647:
        /* <DEDUP_REMOVED lines=15> */
[----:B------:R-:W-:Y:S02]  /*3de0*/  F2FP.F16.F32.PACK_AB R15, R6, R25 ;  /* 0x00000019060f723e */ /* 0x000fe400000000ff */
[----:B------:R-:W-:-:S05]  /*3df0*/  LEA.HI.X R17, R14, UR19, R17, 0x1, P0 ;  /* 0x000000130e117c11 */ /* 0x000fca00080f0c11 */
[----:B------:R1:W-:Y:S02]  /*3e00*/  STG.E desc[UR24][R16.64], R15 ;  /* 0x0000000f10007986 */ /* 0x0003e4000c101918 */
.L_x_649:
[----:B------:R-:W-:Y:S05]  /*3e10*/  BSYNC.RECONVERGENT B0 ;  /* 0x0000000000007941 */ /* 0x000fea0003800200 */
.L_x_648:
[--C-:B------:R-:W-:Y:S02]  /*3e20*/  HADD2.F32 R6, -RZ, R38.reuse.H0_H0 ;  /* 0x20000026ff067230 */ /* 0x100fe40000004100 */
[----:B------:R-:W-:Y:S01]  /*3e30*/  HADD2.F32 R38, -RZ, R38.H1_H1 ;  /* 0x30000026ff267230 */ /* 0x000fe20000004100 */
[----:B------:R-:W-:Y:S06]  /*3e40*/  BRA.U !UP0, `(.L_x_650) ;  /* 0x0000000108487547 */ /* 0x000fec000b800000 */
[----:B------:R-:W-:Y:S01]  /*3e50*/  FFMA.FTZ R10, R12, R19, R10 ;  /* 0x000000130c0a7223 */ /* 0x000fe2000001000a */
[----:B------:R-:W-:-:S03]  /*3e60*/  FFMA.FTZ R8, R13, R8, R11 ;  /* 0x000000080d087223 */ /* 0x000fc6000001000b */
[----:B------:R-:W-:Y:S01]  /*3e70*/  FMUL.FTZ R14, R10, -1.4426950216293334961 ;  /* 0xbfb8aa3b0a0e7820 */ /* 0x000fe20000410000 */
[----:B-1----:R-:W-:-:S05]  /*3e80*/  FMUL.FTZ R15, R8, -1.4426950216293334961 ;  /* 0xbfb8aa3b080f7820 */ /* 0x002fca0000410000 */
[----:B------:R-:W1:Y:S04]  /*3e90*/  MUFU.EX2 R14, R14 ;  /* 0x0000000e000e7308 */ /* 0x000e680000000800 */
[----:B------:R-:W0:Y:S01]  /*3ea0*/  MUFU.EX2 R15, R15 ;  /* 0x0000000f000f7308 */ /* 0x000e220000000800 */
[----:B-1----:R-:W-:Y:S01]  /*3eb0*/  FADD.FTZ R11, R14, 1 ;  /* 0x3f8000000e0b7421 */ /* 0x002fe20000010000 */
        /* <DEDUP_REMOVED lines=11> */
.L_x_650:
[----:B------:R-:W-:Y:S01]  /*3f70*/  ISETP.GE.AND.EX P2, PT, R9, UR21, PT, P2 ;  /* 0x0000001509007c0c */ /* 0x000fe2000bf46320 */
[----:B------:R-:W-:Y:S01]  /*3f80*/  FFMA.FTZ R21, R12, R6, -R21 ;  /* 0x000000060c157223 */ /* 0x000fe20000010815 */
[----:B------:R-:W-:Y:S01]  /*3f90*/  FFMA.FTZ R18, R13, R38, -R18 ;  /* 0x000000260d127223 */ /* 0x000fe20000010812 */
[----:B------:R-:W-:Y:S02]  /*3fa0*/  BSSY.RECONVERGENT B0, `(.L_x_651) ;  /* 0x000000f000007945 */ /* 0x000fe40003800200 */
[----:B------:R-:W-:Y:S01]  /*3fb0*/  FMUL.FTZ R13, R21, UR34 ;  /* 0x00000022150d7c20 */ /* 0x000fe20008410000 */
[----:B------:R-:W-:-:S07]  /*3fc0*/  FMUL.FTZ R18, R18, UR34 ;  /* 0x0000002212127c20 */ /* 0x000fce0008410000 */
[----:B------:R-:W-:Y:S05]  /*3fd0*/  @P2 BRA `(.L_x_652) ;  /* 0x00000000002c2947 */ /* 0x000fea0003800000 */
[----:B------:R-:W2:Y:S01]  /*3fe0*/  LDCU.64 UR6, c[0x0][0x3f8] ;  /* 0x00007f00ff0677ac */ /* 0x000ea20008000a00 */
[----:B------:R-:W-:Y:S02]  /*3ff0*/  MOV R42, R44 ;  /* 0x0000002c002a7202 */ /* 0x000fe40000000f00 */
[----:B------:R-:W-:Y:S01]  /*4000*/  F2FP.F16.F32.PACK_AB R13, R18, R13 ;  /* 0x0000000d120d723e */ /* 0x000fe200000000ff */
        /* <DEDUP_REMOVED lines=8> */
.L_x_652:
[----:B------:R-:W-:Y:S05]  /*4090*/  BSYNC.RECONVERGENT B0 ;  /* 0x0000000000007941 */ /* 0x000fea0003800200 */
.L_x_651:
[----:B------:R-:W-:Y:S02]  /*40a0*/  UIADD3 UR16, UPT, UPT, UR27, UR16, URZ ;  /* 0x000000101b107290 */ /* 0x000fe4000fffe0ff */
[----:B------:R-:W-:Y:S02]  /*40b0*/  UIADD3 UR4, UPT, UPT, UR4, 0x1, URZ ;  /* 0x0000000104047890 */ /* 0x000fe4000fffe0ff */
[----:B------:R-:W-:-:S09]  /*40c0*/  UISETP.GE.AND UP0, UPT, UR16, UR8, UPT ;  /* 0x000000081000728c */ /* 0x000fd2000bf06270 */
[----:B------:R-:W-:Y:S05]  /*40d0*/  BRA.U !UP0, `(.L_x_653) ;  /* 0xffffffc108987547 */ /* 0x000fea000b83ffff */
.L_x_622:
[----:B------:R-:W3:Y:S01]  /*40e0*/  LDC R6, c[0x0][0x370] ;  /* 0x0000dc00ff067b82 */ /* 0x000ee20000000800 */
[----:B------:R-:W-:Y:S01]  /*40f0*/  ISETP.NE.AND P2, PT, R4, RZ, PT ;  /* 0x000000ff0400720c */ /* 0x000fe20003f45270 */
[----:B------:R-:W-:Y:S06]  /*4100*/  BSSY.RECONVERGENT B0, `(.L_x_654) ;  /* 0x0000011000007945 */ /* 0x000fec0003800200 */
[----:B------:R-:W4:Y:S08]  /*4110*/  LDC R7, c[0x0][0x374] ;  /* 0x0000dd00ff077b82 */ /* 0x000f300000000800 */
[----:B------:R-:W5:Y:S01]  /*4120*/  LDC.64 R2, c[0x0][0x3c8] ;  /* 0x0000f200ff027b82 */ /* 0x000f620000000a00 */
[----:B---3--:R-:W-:-:S02]  /*4130*/  IADD3 R5, PT, PT, R6, -0x1, RZ ;  /* 0xffffffff06057810 */ /* 0x008fc40007ffe0ff */
[----:B------:R-:W-:Y:S02]  /*4140*/  ISETP.NE.AND P1, PT, R6, 0x1, PT ;  /* 0x000000010600780c */ /* 0x000fe40003f25270 */
[----:B----4-:R-:W-:-:S04]  /*4150*/  IADD3 R0, PT, PT, R7, -0x1, RZ ;  /* 0xffffffff07007810 */ /* 0x010fc80007ffe0ff */
[----:B------:R-:W-:Y:S02]  /*4160*/  ISETP.NE.AND P0, PT, R0, UR5, PT ;  /* 0x0000000500007c0c */ /* 0x000fe4000bf05270 */
        /* <DEDUP_REMOVED lines=10> */
.L_x_655:
[----:B------:R-:W-:Y:S05]  /*4210*/  BSYNC.RECONVERGENT B0 ;  /* 0x0000000000007941 */ /* 0x000fea0003800200 */
.L_x_654:
[----:B------:R-:W-:Y:S05]  /*4220*/  @P0 EXIT ;  /* 0x000000000000094d */ /* 0x000fea0003800000 */
[----:B------:R-:W-:Y:S05]  /*4230*/  @P2 BRA `(.L_x_656) ;  /* 0x0000000000202947 */ /* 0x000fea0003800000 */
[----:B------:R-:W-:-:S05]  /*4240*/  IMAD R0, R6, R7, RZ ;  /* 0x0000000706007224 */ /* 0x000fca00078e02ff */
[----:B------:R-:W-:-:S13]  /*4250*/  ISETP.NE.AND P0, PT, R0, -0x1, PT ;  /* 0xffffffff0000780c */ /* 0x000fda0003f05270 */
[----:B------:R-:W-:Y:S05]  /*4260*/  @!P0 BRA `(.L_x_656) ;  /* 0x0000000000148947 */ /* 0x000fea0003800000 */
.L_x_657:
[----:B---3--:R-:W3:Y:S04]  /*4270*/  LDG.E.STRONG.GPU R5, desc[UR24][R2.64] ;  /* 0x0000001802057981 */ /* 0x008ee8000c1ef900 */
[----:B---3--:R-:W-:Y:S01]  /*4280*/  CCTL.IVALL ;  /* 0x00000000ff00798f */ /* 0x008fe20002000000 */
[----:B------:R-:W-:Y:S05]  /*4290*/  YIELD ;  /* 0x0000000000007946 */ /* 0x000fea0003800000 */
[----:B------:R-:W-:-:S13]  /*42a0*/  ISETP.NE.AND P0, PT, R5, R0, PT ;  /* 0x000000000500720c */ /* 0x000fda0003f05270 */
[----:B------:R-:W-:Y:S05]  /*42b0*/  @P0 BRA `(.L_x_657) ;  /* 0xfffffffc00ec0947 */ /* 0x000fea000383ffff */
.L_x_656:
[----:B------:R-:W-:Y:S05]  /*42c0*/  WARPSYNC.ALL ;  /* 0x0000000000007948 */ /* 0x000fea0003800000 */
[----:B------:R-:W3:Y:S08]  /*42d0*/  LDC.64 R6, c[0x0][0x3f8] ;  /* 0x0000fe00ff067b82 */ /* 0x000ef00000000a00 */
        /* <DEDUP_REMOVED lines=14> */
[----:B--2---:R-:W-:Y:S02]  /*43c0*/  SEL R13, R3, R2, P0 ;  /* 0x00000002030d7207 */ /* 0x004fe40000000000 */
[----:B------:R-:W-:Y:S02]  /*43d0*/  SEL R2, R0, R9, P0 ;  /* 0x0000000900027207 */ /* 0x000fe40000000000 */
[----:B------:R-:W-:-:S04]  /*43e0*/  IADD3 R13, P0, PT, R13, -0x280, RZ ;  /* 0xfffffd800d0d7810 */ /* 0x000fc80007f1e0ff */
[----:B------:R-:W-:Y:S02]  /*43f0*/  IADD3.X R2, PT, PT, R2, -0x1, RZ, P0, !PT ;  /* 0xffffffff02027810 */ /* 0x000fe400007fe4ff */
[----:B------:R-:W-:-:S04]  /*4400*/  ISETP.NE.U32.AND P0, PT, R13, R4, PT ;  /* 0x000000040d00720c */ /* 0x000fc80003f05070 */
[----:B------:R-:W-:-:S04]  /*4410*/  ISETP.NE.AND.EX P0, PT, R2, R5, PT, P0 ;  /* 0x000000050200720c */ /* 0x000fc80003f05300 */
[----:B01----:R-:W-:-:S04]  /*4420*/  SEL R17, RZ, 0x1, !P0 ;  /* 0x00000001ff117807 */ /* 0x003fc80004000000 */
        /* <DEDUP_REMOVED lines=27> */
[C---:B------:R-:W-:Y:S01]  /*45e0*/  SHF.L.U32 R25, R4.reuse, 0x3, RZ ;  /* 0x0000000304197819 */ /* 0x040fe200000006ff */
[----:B------:R-:W1:Y:S01]  /*45f0*/  LDCU.64 UR6, c[0x0][0x390] ;  /* 0x00007200ff0677ac */ /* 0x000e620008000a00 */
[----:B------:R-:W-:Y:S02]  /*4600*/  LOP3.LUT R11, R11, 0x3, RZ, 0xc0, !PT ;  /* 0x000000030b0b7812 */ /* 0x000fe400078ec0ff */
[--C-:B------:R-:W-:Y:S01]  /*4610*/  SHF.L.U64.HI R26, R4, 0x3, R5.reuse ;  /* 0x00000003041a7819 */ /* 0x100fe20000010205 */
[----:B------:R-:W2:Y:S01]  /*4620*/  LDCU.64 UR8, c[0x0][0x388] ;  /* 0x00007100ff0877ac */ /* 0x000ea20008000a00 */
[----:B------:R-:W-:Y:S01]  /*4630*/  SHF.L.U64.HI R34, R3, 0x2, R0 ;  /* 0x0000000203227819 */ /* 0x000fe20000010200 */
[----:B------:R-:W-:Y:S01]  /*4640*/  IMAD.WIDE.U32 R8, R11, 0x280, R4 ;  /* 0x000002800b087825 */ /* 0x000fe200078e0004 */
[----:B------:R-:W-:-:S02]  /*4650*/  SHF.L.U64.HI R30, R2, 0x2, R23 ;  /* 0x00000002021e7819 */ /* 0x000fc40000010217 */
        /* <DEDUP_REMOVED lines=14> */
.L_x_660:
        /* <DEDUP_REMOVED lines=27> */
.L_x_659:
[----:B------:R-:W-:Y:S05]  /*48f0*/  BSYNC.RECONVERGENT B0 ;  /* 0x0000000000007941 */ /* 0x000fea0003800200 */
.L_x_658:
        /* <DEDUP_REMOVED lines=10> */
.L_x_661:
[C---:B------:R-:W-:Y:S02]  /*49a0*/  SHF.L.U32 R10, R4.reuse, 0x2, RZ ;  /* 0x00000002040a7819 */ /* 0x040fe400000006ff */
[----:B------:R-:W-:Y:S02]  /*49b0*/  SHF.L.U64.HI R14, R4, 0x2, R5 ;  /* 0x00000002040e7819 */ /* 0x000fe40000010205 */
[----:B-1----:R-:W-:-:S04]  /*49c0*/  IADD3 R8, P0, PT, R10, UR4, RZ ;  /* 0x000000040a087c10 */ /* 0x002fc8000ff1e0ff */
[----:B------:R-:W-:Y:S02]  /*49d0*/  IADD3.X R9, PT, PT, R14, UR5, RZ, P0, !PT ;  /* 0x000000050e097c10 */ /* 0x000fe400087fe4ff */
[C---:B------:R-:W-:Y:S02]  /*49e0*/  IADD3 R18, P0, PT, R8.reuse, R13, RZ ;  /* 0x0000000d08127210 */ /* 0x040fe40007f1e0ff */
[C---:B------:R-:W-:Y:S01]  /*49f0*/  IADD3 R22, P1, PT, R8.reuse, R17, RZ ;  /* 0x0000001108167210 */ /* 0x040fe20007f3e0ff */
[----:B---3--:R1:W3:Y:S01]  /*4a00*/  LDG.E R26, desc[UR24][R8.64] ;  /* 0x00000018081a7981 */ /* 0x0082e2000c1e1900 */
[C---:B------:R-:W-:Y:S02]  /*4a10*/  IADD3.X R19, PT, PT, R9.reuse, R11, RZ, P0, !PT ;  /* 0x0000000b09137210 */ /* 0x040fe400007fe4ff */
[----:B------:R-:W-:Y:S02]  /*4a20*/  IADD3 R20, P0, PT, R8, R6, RZ ;  /* 0x0000000608147210 */ /* 0x000fe40007f1e0ff */
[C---:B------:R-:W-:Y:S01]  /*4a30*/  IADD3.X R23, PT, PT, R9.reuse, R15, RZ, P1, !PT ;  /* 0x0000000f09177210 */ /* 0x040fe20000ffe4ff */
[----:B------:R-:W3:Y:S01]  /*4a40*/  LDG.E R27, desc[UR24][R18.64] ;  /* 0x00000018121b7981 */ /* 0x000ee2000c1e1900 */
        /* <DEDUP_REMOVED lines=9> */
[----:B-1----:R-:W-:Y:S02]  /*4ae0*/  LOP3.LUT R9, R14, 0x3, RZ, 0xc0, !PT ;  /* 0x000000030e097812 */ /* 0x002fe400078ec0ff */
[----:B--2---:R-:W-:Y:S02]  /*4af0*/  IADD3 R34, P1, PT, R34, UR8, RZ ;  /* 0x0000000822227c10 */ /* 0x004fe4000ff3e0ff */
[----:B------:R-:W-:Y:S02]  /*4b00*/  IADD3 R8, P2, PT, R10, UR4, RZ ;  /* 0x000000040a087c10 */ /* 0x000fe4000ff5e0ff */
[----:B------:R-:W-:-:S02]  /*4b10*/  IADD3.X R33, PT, PT, R12, UR7, RZ, P0, !PT ;  /* 0x000000070c217c10 */ /* 0x000fc400087fe4ff */
[----:B------:R-:W-:Y:S02]  /*4b20*/  IADD3.X R35, PT, PT, R12, UR9, RZ, P1, !PT ;  /* 0x000000090c237c10 */ /* 0x000fe40008ffe4ff */
[----:B------:R-:W-:Y:S02]  /*4b30*/  IADD3.X R9, PT, PT, R9, UR5, RZ, P2, !PT ;  /* 0x0000000509097c10 */ /* 0x000fe400097fe4ff */
[C---:B-----5:R-:W-:Y:S02]  /*4b40*/  IADD3 R20, P0, PT, R8.reuse, R13, RZ ;  /* 0x0000000d08147210 */ /* 0x060fe40007f1e0ff */
[C---:B------:R-:W-:Y:S02]  /*4b50*/  IADD3 R22, P1, PT, R8.reuse, R6, RZ ;  /* 0x0000000608167210 */ /* 0x040fe40007f3e0ff */
        /* <DEDUP_REMOVED lines=34> */
[----:B------:R-:W4:Y:S04]  /*4d80*/  LDG.E R32, desc[UR24][R8.64+0x1e00] ;  /* 0x001e001808207981 */ /* 0x000f28000c1e1900 */
        /* <DEDUP_REMOVED lines=15> */
[----:B----4-:R3:W-:Y:S04]  /*4e80*/  STG.E.64 desc[UR24][R28.64], R32 ;  /* 0x000000201c007986 */ /* 0x0107e8000c101b18 */
[----:B--2---:R3:W-:Y:S07]  /*4e90*/  STG.E.64 desc[UR24][R26.64], R36 ;  /* 0x000000241a007986 */ /* 0x0047ee000c101b18 */
[----:B------:R-:W-:Y:S05]  /*4ea0*/  @P0 BRA `(.L_x_661) ;  /* 0xfffffff800bc0947 */ /* 0x000fea000383ffff */
[----:B------:R-:W-:Y:S05]  /*4eb0*/  EXIT ;  /* 0x000000000000794d */ /* 0x000fea0003800000 */
.L_x_662:
        /* <DEDUP_REMOVED lines=12> */
.L_x_4505:


//--------------------- .text._Z35group_norm_nhwc_bwd_one_pass_kernelI11Fp16IOFp32WLi128ELi80ELi640EEv26Group_norm_nhwc_bwd_params --------------------------
	.section	.text._Z35group_norm_nhwc_bwd_one_pass_kernelI11Fp16IOFp32WLi128ELi80ELi640EEv26Group_norm_nhwc_bwd_params,"ax",@progbits
	.align	128
        .global         _Z35group_norm_nhwc_bwd_one_pass_kernelI11Fp16IOFp32WLi128ELi80ELi640EEv26Group_norm_nhwc_bwd_params
        .type           _Z35group_norm_nhwc_bwd_one_pass_kernelI11Fp16IOFp32WLi128ELi80ELi640EEv26Group_norm_nhwc_bwd_params,@function
        .size           _Z35group_norm_nhwc_bwd_one_pass_kernelI11Fp16IOFp32WLi128ELi80ELi640EEv26Group_norm_nhwc_bwd_params,(.L_x_4506 - _Z35group_norm_nhwc_bwd_one_pass_kernelI11Fp16IOFp32WLi128ELi80ELi640EEv26Group_norm_nhwc_bwd_params)
        .other          _Z35group_norm_nhwc_bwd_one_pass_kernelI11Fp16IOFp32WLi128ELi80ELi640EEv26Group_norm_nhwc_bwd_params,@"STO_CUDA_ENTRY STV_DEFAULT"
_Z35group_norm_nhwc_bwd_one_pass_kernelI11Fp16IOFp32WLi128ELi80ELi640EEv26Group_norm_nhwc_bwd_params:
.text._Z35group_norm_nhwc_bwd_one_pass_kernelI11Fp16IOFp32WLi128ELi80ELi640EEv26Group_norm_nhwc_bwd_params:
        /* <DEDUP_REMOVED lines=9> */
[----:B------:R-:W-:Y:S01]  /*0090*/  UMOV UR4, URZ ;  /* 0x000000ff00047c82 */ /* 0x000fe20008000000 */
        /* <DEDUP_REMOVED lines=11> */
.L_x_706:
[----:B------:R-:W1:Y:S01]  /*0150*/  LDC R10, c[0x0][0x410] ;  /* 0x00010400ff0a7b82 */ /* 0x000e620000000800 */
[----:B------:R-:W2:Y:S01]  /*0160*/  LDCU UR5, c[0x0][0x41c] ;  /* 0x00008380ff0577ac */ /* 0x000ea20008000800 */
[----:B------:R-:W-:Y:S02]  /*0170*/  ISETP.LE.AND P2, PT, RZ, UR6, PT ;  /* 0x00000006ff007c0c */ /* 0x000fe4000bf43270 */
[----:B------:R-:W-:Y:S01]  /*0180*/  CS2R R42, SRZ ;  /* 0x00000000002a7805 */ /* 0x000fe2000001ff00 */
[----:B------:R-:W3:Y:S01]  /*0190*/  LDCU.128 UR12, c[0x0][0x400] ;  /* 0x00008000ff0c77ac */ /* 0x000ee20008000c00 */
[----:B------:R-:W4:Y:S01]  /*01a0*/  LDCU.64 UR8, c[0x0][0x3b8] ;  /* 0x00007700ff0877ac */ /* 0x000f220008000a00 */
[----:B------:R-:W-:Y:S01]  /*01b0*/  CS2R R40, SRZ ;  /* 0x0000000000287805 */ /* 0x000fe2000001ff00 */
[----:B0-----:R-:W0:Y:S01]  /*01c0*/  LDCU.U8 UR7, c[0x0][0x414] ;  /* 0x00008280ff0777ac */ /* 0x001e220008000000 */
[----:B-1----:R-:W-:-:S04]  /*01d0*/  IABS R9, R10 ;  /* 0x0000000a00097213 */ /* 0x002fc80000000000 */
[----:B------:R-:W1:Y:S08]  /*01e0*/  I2F.RP R6, R9 ;  /* 0x0000000900067306 */ /* 0x000e700000209400 */
[----:B-1----:R-:W1:Y:S02]  /*01f0*/  MUFU.RCP R6, R6 ;  /* 0x0000000600067308 */ /* 0x002e640000001000 */
[----:B-1----:R-:W-:-:S06]  /*0200*/  IADD3 R4, PT, PT, R6, 0xffffffe, RZ ;  /* 0x0ffffffe06047810 */ /* 0x002fcc0007ffe0ff */
[----:B------:R1:W2:Y:S02]  /*0210*/  F2I.FTZ.U32.TRUNC.NTZ R5, R4 ;  /* 0x0000000400057305 */ /* 0x0002a4000021f000 */
[----:B-1----:R-:W-:Y:S01]  /*0220*/  HFMA2 R4, -RZ, RZ, 0, 0 ;  /* 0x00000000ff047431 */ /* 0x002fe200000001ff */
[----:B--2---:R-:W-:-:S05]  /*0230*/  IADD3 R8, PT, PT, RZ, -R5, RZ ;  /* 0x80000005ff087210 */ /* 0x004fca0007ffe0ff */
[----:B------:R-:W-:Y:S01]  /*0240*/  IMAD R3, R8, R9, RZ ;  /* 0x0000000908037224 */ /* 0x000fe200078e02ff */
[----:B------:R-:W-:-:S03]  /*0250*/  IABS R8, UR6 ;  /* 0x0000000600087c13 */ /* 0x000fc60008000000 */
[----:B------:R-:W-:Y:S02]  /*0260*/  IMAD.HI.U32 R5, R5, R3, R4 ;  /* 0x0000000305057227 */ /* 0x000fe400078e0004 */
[----:B------:R-:W1:Y:S04]  /*0270*/  S2R R3, SR_CTAID.X ;  /* 0x0000000000037919 */ /* 0x000e680000002500 */
[----:B------:R-:W-:-:S05]  /*0280*/  IMAD.HI.U32 R5, R5, R8, RZ ;  /* 0x0000000805057227 */ /* 0x000fca00078e00ff */
[----:B------:R-:W-:-:S05]  /*0290*/  IADD3 R6, PT, PT, -R5, RZ, RZ ;  /* 0x000000ff05067210 */ /* 0x000fca0007ffe1ff */
[----:B------:R-:W-:Y:S01]  /*02a0*/  IMAD R4, R9, R6, R8 ;  /* 0x0000000609047224 */ /* 0x000fe200078e0208 */
[----:B------:R-:W-:-:S04]  /*02b0*/  LOP3.LUT R6, R10, UR6, RZ, 0x3c, !PT ;  /* 0x000000060a067c12 */ /* 0x000fc8000f8e3cff */
[----:B------:R-:W-:Y:S02]  /*02c0*/  ISETP.GT.U32.AND P4, PT, R9, R4, PT ;  /* 0x000000040900720c */ /* 0x000fe40003f84070 */
[----:B------:R-:W-:Y:S01]  /*02d0*/  ISETP.GE.AND P3, PT, R6, RZ, PT ;  /* 0x000000ff0600720c */ /* 0x000fe20003f66270 */
[----:B-1----:R-:W-:-:S10]  /*02e0*/  IMAD R7, R3, UR5, R46 ;  /* 0x0000000503077c24 */ /* 0x002fd4000f8e022e */
[-C--:B------:R-:W-:Y:S02]  /*02f0*/  @!P4 IADD3 R4, PT, PT, R4, -R9.reuse, RZ ;  /* 0x800000090404c210 */ /* 0x080fe40007ffe0ff */
        /* <DEDUP_REMOVED lines=13> */
[----:B------:R-:W1:Y:S01]  /*03d0*/  @!P1 LDC.64 R22, c[0x0][0x3f8] ;  /* 0x0000fe00ff169b82 */ /* 0x000e620000000a00 */
[----:B------:R-:W-:Y:S02]  /*03e0*/  IADD3 R13, PT, PT, R7, 0x10, RZ ;  /* 0x00000010070d7810 */ /* 0x000fe40007ffe0ff */
[----:B------:R-:W-:Y:S01]  /*03f0*/  @!P3 IADD3 R5, PT, PT, -R5, RZ, RZ ;  /* 0x000000ff0505b210 */ /* 0x000fe20007ffe1ff */
[----:B------:R-:W-:Y:S01]  /*0400*/  IMAD R11, R47, 0x50, RZ ;  /* 0x000000502f0b7824 */ /* 0x000fe200078e02ff */
[----:B------:R-:W-:Y:S02]  /*0410*/  ISETP.GE.U32.AND P2, PT, R13, UR12, PT ;  /* 0x0000000c0d007c0c */ /* 0x000fe4000bf46070 */
[----:B------:R-:W-:Y:S01]  /*0420*/  SHF.R.S32.HI R19, RZ, 0x1f, R13 ;  /* 0x0000001fff137819 */ /* 0x000fe2000001140d */
[----:B------:R-:W2:Y:S01]  /*0430*/  @!P1 LDC.64 R24, c[0x0][0x398] ;  /* 0x0000e600ff189b82 */ /* 0x000ea20000000a00 */
[----:B------:R-:W-:-:S02]  /*0440*/  SEL R5, R9, R5, !P4 ;  /* 0x0000000509057207 */ /* 0x000fc40006000000 */
[----:B------:R-:W-:Y:S02]  /*0450*/  ISETP.GE.AND.EX P2, PT, R19, UR13, PT, P2 ;  /* 0x0000000d13007c0c */ /* 0x000fe4000bf46320 */
[C---:B------:R-:W-:Y:S02]  /*0460*/  IADD3 R48, P0, PT, R11.reuse, R2, RZ ;  /* 0x000000020b307210 */ /* 0x040fe40007f1e0ff */
[----:B------:R-:W-:Y:S02]  /*0470*/  SHF.R.S32.HI R2, RZ, 0x1f, R5 ;  /* 0x0000001fff027819 */ /* 0x000fe40000011405 */
[----:B------:R-:W-:Y:S02]  /*0480*/  LEA.HI.X.SX32 R49, R11, RZ, 0x1, P0 ;  /* 0x000000ff0b317211 */ /* 0x000fe400000f0eff */
[----:B------:R-:W3:Y:S01]  /*0490*/  @!P1 LDC.64 R10, c[0x0][0x3a0] ;  /* 0x0000e800ff0a9b82 */ /* 0x000ee20000000a00 */
[----:B------:R-:W-:Y:S01]  /*04a0*/  IMAD R2, R2, UR14, RZ ;  /* 0x0000000e02027c24 */ /* 0x000fe2000f8e02ff */
[----:B------:R-:W-:Y:S01]  /*04b0*/  IADD3 R15, PT, PT, R7, 0x20, RZ ;  /* 0x00000020070f7810 */ /* 0x000fe20007ffe0ff */
[----:B------:R-:W-:-:S03]  /*04c0*/  IMAD.WIDE.U32 R48, R5, UR14, R48 ;  /* 0x0000000e05307c25 */ /* 0x000fc6000f8e0030 */
[----:B------:R-:W-:Y:S01]  /*04d0*/  ISETP.GE.U32.AND P3, PT, R15, UR12, PT ;  /* 0x0000000c0f007c0c */ /* 0x000fe2000bf66070 */
[----:B------:R-:W-:Y:S01]  /*04e0*/  IMAD R51, R5, UR15, R2 ;  /* 0x0000000f05337c24 */ /* 0x000fe2000f8e0202 */
[----:B------:R-:W4:Y:S01]  /*04f0*/  @!P2 LDC.64 R26, c[0x0][0x3f8] ;  /* 0x0000fe00ff1aab82 */ /* 0x000f220000000a00 */
[----:B------:R-:W-:Y:S01]  /*0500*/  SHF.R.S32.HI R21, RZ, 0x1f, R15 ;  /* 0x0000001fff157819 */ /* 0x000fe2000001140f */
[----:B-1----:R-:W-:Y:S01]  /*0510*/  @!P1 IMAD R2, R17, R22, RZ ;  /* 0x0000001611029224 */ /* 0x002fe200078e02ff */
[----:B------:R-:W-:Y:S02]  /*0520*/  @!P1 MOV R50, R48 ;  /* 0x0000003000329202 */ /* 0x000fe40000000f00 */
[----:B------:R-:W-:Y:S01]  /*0530*/  IADD3 R51, PT, PT, R49, R51, RZ ;  /* 0x0000003331337210 */ /* 0x000fe20007ffe0ff */
[----:B------:R-:W-:Y:S01]  /*0540*/  @!P1 IMAD R9, R7, R23, R2 ;  /* 0x0000001707099224 */ /* 0x000fe200078e0202 */
[----:B------:R-:W-:Y:S01]  /*0550*/  ISETP.GE.AND.EX P3, PT, R21, UR13, PT, P3 ;  /* 0x0000000d15007c0c */ /* 0x000fe2000bf66330 */
[----:B------:R-:W1:Y:S01]  /*0560*/  @!P2 LDC.64 R28, c[0x0][0x3a0] ;  /* 0x0000e800ff1cab82 */ /* 0x000e620000000a00 */
[C---:B------:R-:W-:Y:S01]  /*0570*/  IADD3 R17, PT, PT, R7.reuse, 0x30, RZ ;  /* 0x0000003007117810 */ /* 0x040fe20007ffe0ff */
[----:B------:R-:W-:-:S05]  /*0580*/  @!P1 IMAD.WIDE.U32 R4, R7, R22, R50 ;  /* 0x0000001607049225 */ /* 0x000fca00078e0032 */
[----:B------:R-:W-:Y:S01]  /*0590*/  @!P1 IADD3 R5, PT, PT, R5, R9, RZ ;  /* 0x0000000905059210 */ /* 0x000fe20007ffe0ff */
[----:B------:R-:W0:Y:S01]  /*05a0*/  @!P2 LDC.64 R30, c[0x0][0x398] ;  /* 0x0000e600ff1eab82 */ /* 0x000e220000000a00 */
[C---:B------:R-:W-:Y:S02]  /*05b0*/  @!P1 SHF.L.U32 R9, R4.reuse, 0x1, RZ ;  /* 0x0000000104099819 */ /* 0x040fe400000006ff */
[----:B------:R-:W-:Y:S02]  /*05c0*/  @!P1 SHF.L.U64.HI R2, R4, 0x1, R5 ;  /* 0x0000000104029819 */ /* 0x000fe40000010205 */
[----:B---3--:R-:W-:Y:S02]  /*05d0*/  @!P1 IADD3 R4, P0, PT, R9, R10, RZ ;  /* 0x0000000a09049210 */ /* 0x008fe40007f1e0ff */
[----:B------:R-:W-:Y:S01]  /*05e0*/  @!P2 MOV R10, R48 ;  /* 0x00000030000aa202 */ /* 0x000fe20000000f00 */
[----:B------:R-:W3:Y:S01]  /*05f0*/  @!P3 LDC.64 R32, c[0x0][0x3f8] ;  /* 0x0000fe00ff20bb82 */ /* 0x000ee20000000a00 */
[----:B------:R-:W-:Y:S01]  /*0600*/  @!P1 IADD3.X R5, PT, PT, R2, R11, RZ, P0, !PT ;  /* 0x0000000b02059210 */ /* 0x000fe200007fe4ff */
[----:B----4-:R-:W-:Y:S01]  /*0610*/  @!P2 IMAD R6, R19, R26, RZ ;  /* 0x0000001a1306a224 */ /* 0x010fe200078e02ff */
[----:B------:R-:W-:-:S02]  /*0620*/  @!P2 MOV R11, R51 ;  /* 0x00000033000ba202 */ /* 0x000fc40000000f00 */
[----:B--2---:R-:W-:Y:S01]  /*0630*/  @!P1 IADD3 R8, P4, PT, R9, R24, RZ ;  /* 0x0000001809089210 */ /* 0x004fe20007f9e0ff */
[C---:B------:R-:W-:Y:S01]  /*0640*/  @!P2 IMAD R23, R13.reuse, R27, R6 ;  /* 0x0000001b0d17a224 */ /* 0x040fe200078e0206 */
[----:B------:R2:W5:Y:S01]  /*0650*/  @!P1 LDG.E R43, desc[UR10][R4.64] ;  /* 0x0000000a042b9981 */ /* 0x000562000c1e1900 */
[----:B------:R-:W-:Y:S01]  /*0660*/  @!P2 IMAD.WIDE.U32 R10, R13, R26, R10 ;  /* 0x0000001a0d0aa225 */ /* 0x000fe200078e000a */
[----:B------:R-:W-:Y:S01]  /*0670*/  @!P1 IADD3.X R9, PT, PT, R2, R25, RZ, P4, !PT ;  /* 0x0000001902099210 */ /* 0x000fe200027fe4ff */
[----:B------:R-:W4:Y:S01]  /*0680*/  @!P3 LDC.64 R26, c[0x0][0x398] ;  /* 0x0000e600ff1abb82 */ /* 0x000f220000000a00 */
[----:B------:R-:W-:Y:S02]  /*0690*/  ISETP.GE.U32.AND P0, PT, R17, UR12, PT ;  /* 0x0000000c11007c0c */ /* 0x000fe4000bf06070 */
[----:B------:R-:W-:Y:S01]  /*06a0*/  @!P2 IADD3 R11, PT, PT, R11, R23, RZ ;  /* 0x000000170b0ba210 */ /* 0x000fe20007ffe0ff */
[----:B------:R2:W5:Y:S01]  /*06b0*/  @!P1 LDG.E R42, desc[UR10][R8.64] ;  /* 0x0000000a082a9981 */ /* 0x000562000c1e1900 */
[----:B------:R-:W-:-:S02]  /*06c0*/  @!P2 SHF.L.U32 R13, R10, 0x1, RZ ;  /* 0x000000010a0da819 */ /* 0x000fc400000006ff */
[----:B------:R-:W-:Y:S01]  /*06d0*/  @!P2 SHF.L.U64.HI R2, R10, 0x1, R11 ;  /* 0x000000010a02a819 */ /* 0x000fe2000001020b */
[----:B------:R-:W4:Y:S01]  /*06e0*/  @!P3 LDC.64 R24, c[0x0][0x3a0] ;  /* 0x0000e800ff18bb82 */ /* 0x000f220000000a00 */
[----:B------:R-:W-:Y:S02]  /*06f0*/  SHF.R.S32.HI R19, RZ, 0x1f, R17 ;  /* 0x0000001fff137819 */ /* 0x000fe40000011411 */
[----:B-1----:R-:W-:Y:S02]  /*0700*/  @!P2 IADD3 R10, P1, PT, R13, R28, RZ ;  /* 0x0000001c0d0aa210 */ /* 0x002fe40007f3e0ff */
[----:B------:R-:W-:Y:S01]  /*0710*/  IADD3 R23, PT, PT, R7, 0x40, RZ ;  /* 0x0000004007177810 */ /* 0x000fe20007ffe0ff */
[----:B---3--:R-:W-:Y:S01]  /*0720*/  @!P3 IMAD R6, R21, R32, RZ ;  /* 0x000000201506b224 */ /* 0x008fe200078e02ff */
[----:B------:R-:W-:Y:S02]  /*0730*/  ISETP.GE.AND.EX P0, PT, R19, UR13, PT, P0 ;  /* 0x0000000d13007c0c */ /* 0x000fe4000bf06300 */
[----:B------:R-:W-:-:S02]  /*0740*/  @!P2 IADD3.X R11, PT, PT, R2, R29, RZ, P1, !PT ;  /* 0x0000001d020ba210 */ /* 0x000fc40000ffe4ff */
[----:B------:R-:W-:Y:S02]  /*0750*/  ISETP.GE.U32.AND P1, PT, R23, UR12, PT ;  /* 0x0000000c17007c0c */ /* 0x000fe4000bf26070 */
[----:B------:R-:W-:Y:S02]  /*0760*/  SHF.R.S32.HI R21, RZ, 0x1f, R23 ;  /* 0x0000001fff157819 */ /* 0x000fe40000011417 */
[----:B--2---:R-:W-:Y:S02]  /*0770*/  @!P3 MOV R4, R48 ;  /* 0x000000300004b202 */ /* 0x004fe40000000f00 */
[----:B------:R-:W-:Y:S01]  /*0780*/  @!P3 MOV R5, R51 ;  /* 0x000000330005b202 */ /* 0x000fe20000000f00 */
[----:B------:R-:W-:Y:S01]  /*0790*/  @!P3 IMAD R9, R15, R33, R6 ;  /* 0x000000210f09b224 */ /* 0x000fe200078e0206 */
[----:B------:R-:W-:Y:S01]  /*07a0*/  ISETP.GE.AND.EX P1, PT, R21, UR13, PT, P1 ;  /* 0x0000000d15007c0c */ /* 0x000fe2000bf26310 */
[----:B------:R-:W1:Y:S01]  /*07b0*/  @!P0 LDC.64 R34, c[0x0][0x3f8] ;  /* 0x0000fe00ff228b82 */ /* 0x000e620000000a00 */
[----:B0-----:R-:W-:Y:S01]  /*07c0*/  @!P2 IADD3 R12, P4, PT, R13, R30, RZ ;  /* 0x0000001e0d0ca210 */ /* 0x001fe20007f9e0ff */
[----:B------:R-:W-:Y:S01]  /*07d0*/  @!P3 IMAD.WIDE.U32 R4, R15, R32, R4 ;  /* 0x000000200f04b225 */ /* 0x000fe200078e0004 */
[----:B------:R-:W5:Y:S01]  /*07e0*/  @!P2 LDG.E R41, desc[UR10][R10.64] ;  /* 0x0000000a0a29a981 */ /* 0x000f62000c1e1900 */
[----:B------:R-:W-:-:S04]  /*07f0*/  UIMAD.WIDE UR8, UR6, 0x8, UR8 ;  /* 0x00000008060878a5 */ /* 0x000fc8000f8e0208 */
[----:B------:R-:W0:Y:S08]  /*0800*/  @!P0 LDC.64 R28, c[0x0][0x3a0] ;  /* 0x0000e800ff1c8b82 */ /* 0x000e300000000a00 */
[----:B------:R-:W2:Y:S01]  /*0810*/  @!P1 LDC.64 R32, c[0x0][0x3f8] ;  /* 0x0000fe00ff209b82 */ /* 0x000ea20000000a00 */
[----:B------:R-:W-:Y:S02]  /*0820*/  @!P2 IADD3.X R13, PT, PT, R2, R31, RZ, P4, !PT ;  /* 0x0000001f020da210 */ /* 0x000fe400027fe4ff */
[----:B------:R-:W-:-:S02]  /*0830*/  @!P3 IADD3 R5, PT, PT, R5, R9, RZ ;  /* 0x000000090505b210 */ /* 0x000fc40007ffe0ff */
[C---:B------:R-:W-:Y:S01]  /*0840*/  @!P3 SHF.L.U32 R15, R4.reuse, 0x1, RZ ;  /* 0x00000001040fb819 */ /* 0x040fe200000006ff */
[----:B------:R3:W5:Y:S01]  /*0850*/  @!P2 LDG.E R40, desc[UR10][R12.64] ;  /* 0x0000000a0c28a981 */ /* 0x000762000c1e1900 */
[----:B------:R-:W-:Y:S01]  /*0860*/  @!P3 SHF.L.U64.HI R4, R4, 0x1, R5 ;  /* 0x000000010404b819 */ /* 0x000fe20000010205 */
[----:B-1----:R-:W-:Y:S01]  /*0870*/  @!P0 IMAD R2, R19, R34, RZ ;  /* 0x0000002213028224 */ /* 0x002fe200078e02ff */
[C---:B----4-:R-:W-:Y:S01]  /*0880*/  @!P3 IADD3 R8, P2, PT, R15.reuse, R24, RZ ;  /* 0x000000180f08b210 */ /* 0x050fe20007f5e0ff */
[----:B------:R-:W1:Y:S01]  /*0890*/  @!P0 LDC.64 R30, c[0x0][0x398] ;  /* 0x0000e600ff1e8b82 */ /* 0x000e620000000a00 */
[----:B------:R-:W-:Y:S02]  /*08a0*/  @!P3 IADD3 R14, P4, PT, R15, R26, RZ ;  /* 0x0000001a0f0eb210 */ /* 0x000fe40007f9e0ff */
[C---:B------:R-:W-:Y:S02]  /*08b0*/  @!P3 IADD3.X R9, PT, PT, R4.reuse, R25, RZ, P2, !PT ;  /* 0x000000190409b210 */ /* 0x040fe400017fe4ff */
[----:B------:R-:W-:-:S02]  /*08c0*/  @!P3 IADD3.X R15, PT, PT, R4, R27, RZ, P4, !PT ;  /* 0x0000001b040fb210 */ /* 0x000fc400027fe4ff */
[----:B------:R-:W-:Y:S02]  /*08d0*/  CS2R R4, SRZ ;  /* 0x0000000000047805 */ /* 0x000fe4000001ff00 */
[----:B------:R-:W-:Y:S01]  /*08e0*/  IADD3 R37, PT, PT, R7, 0x50, RZ ;  /* 0x0000005007257810 */ /* 0x000fe20007ffe0ff */
[----:B---3--:R-:W-:Y:S01]  /*08f0*/  @!P0 IMAD R13, R17, R35, R2 ;  /* 0x00000023110d8224 */ /* 0x008fe200078e0202 */
[----:B------:R-:W-:Y:S01]  /*0900*/  MOV R20, UR8 ;  /* 0x0000000800147c02 */ /* 0x000fe20008000f00 */
[----:B------:R-:W3:Y:S01]  /*0910*/  @!P1 LDC.64 R24, c[0x0][0x3a0] ;  /* 0x0000e800ff189b82 */ /* 0x000ee20000000a00 */
[----:B------:R-:W-:Y:S01]  /*0920*/  @!P0 MOV R10, R48 ;  /* 0x00000030000a8202 */ /* 0x000fe20000000f00 */
[----:B------:R-:W5:Y:S01]  /*0930*/  @!P3 LDG.E R4, desc[UR10][R8.64] ;  /* 0x0000000a0804b981 */ /* 0x000f62000c1e1900 */
[----:B--2---:R-:W-:Y:S01]  /*0940*/  @!P1 IMAD R2, R21, R32, RZ ;  /* 0x0000002015029224 */ /* 0x004fe200078e02ff */
[----:B------:R-:W-:Y:S02]  /*0950*/  MOV R21, UR9 ;  /* 0x0000000900157c02 */ /* 0x000fe40008000f00 */
[----:B------:R2:W5:Y:S01]  /*0960*/  @!P3 LDG.E R5, desc[UR10][R14.64] ;  /* 0x0000000a0e05b981 */ /* 0x000562000c1e1900 */
[----:B------:R-:W-:-:S02]  /*0970*/  @!P0 MOV R11, R51 ;  /* 0x00000033000b8202 */ /* 0x000fc40000000f00 */
[----:B------:R-:W-:Y:S02]  /*0980*/  ISETP.GE.U32.AND P3, PT, R37, UR12, PT ;  /* 0x0000000c25007c0c */ /* 0x000fe4000bf66070 */
[----:B------:R-:W-:Y:S01]  /*0990*/  SHF.R.S32.HI R27, RZ, 0x1f, R37 ;  /* 0x0000001fff1b7819 */ /* 0x000fe20000011425 */
[----:B------:R-:W-:Y:S01]  /*09a0*/  @!P0 IMAD.WIDE.U32 R10, R17, R34, R10 ;  /* 0x00000022110a8225 */ /* 0x000fe200078e000a */
[----:B------:R-:W4:Y:S01]  /*09b0*/  LDG.E.64 R20, desc[UR10][R20.64] ;  /* 0x0000000a14147981 */ /* 0x000f22000c1e1b00 */
[----:B------:R-:W-:Y:S02]  /*09c0*/  IADD3 R39, PT, PT, R7, 0x60, RZ ;  /* 0x0000006007277810 */ /* 0x000fe40007ffe0ff */
[----:B------:R-:W-:Y:S01]  /*09d0*/  ISETP.NE.AND P5, PT, RZ, UR7, PT ;  /* 0x00000007ff007c0c */ /* 0x000fe2000bfa5270 */
[----:B--2---:R-:W2:Y:S01]  /*09e0*/  @!P1 LDC.64 R14, c[0x0][0x398] ;  /* 0x0000e600ff0e9b82 */ /* 0x004ea20000000a00 */
[----:B------:R-:W-:Y:S02]  /*09f0*/  ISETP.GE.AND.EX P3, PT, R27, UR13, PT, P3 ;  /* 0x0000000d1b007c0c */ /* 0x000fe4000bf66330 */
[----:B------:R-:W-:-:S02]  /*0a00*/  @!P0 IADD3 R11, PT, PT, R11, R13, RZ ;  /* 0x0000000d0b0b8210 */ /* 0x000fc40007ffe0ff */
[C---:B------:R-:W-:Y:S02]  /*0a10*/  @!P0 SHF.L.U32 R13, R10.reuse, 0x1, RZ ;  /* 0x000000010a0d8819 */ /* 0x040fe400000006ff */
[----:B------:R-:W-:Y:S01]  /*0a20*/  @!P0 SHF.L.U64.HI R10, R10, 0x1, R11 ;  /* 0x000000010a0a8819 */ /* 0x000fe2000001020b */
[----:B------:R-:W-:Y:S01]  /*0a30*/  HFMA2 R6, -RZ, RZ, 0, 0 ;  /* 0x00000000ff067431 */ /* 0x000fe200000001ff */
[----:B0-----:R-:W-:Y:S01]  /*0a40*/  @!P0 IADD3 R18, P2, PT, R13, R28, RZ ;  /* 0x0000001c0d128210 */ /* 0x001fe20007f5e0ff */
[----:B------:R-:W0:Y:S01]  /*0a50*/  LDC.64 R34, c[0x0][0x3a8] ;  /* 0x0000ea00ff227b82 */ /* 0x000e220000000a00 */
[----:B------:R-:W-:Y:S02]  /*0a60*/  @!P1 MOV R8, R48 ;  /* 0x0000003000089202 */ /* 0x000fe40000000f00 */
[----:B------:R-:W-:Y:S02]  /*0a70*/  @!P1 MOV R9, R51 ;  /* 0x0000003300099202 */ /* 0x000fe40000000f00 */
[----:B------:R-:W-:-:S03]  /*0a80*/  @!P0 IADD3.X R19, PT, PT, R10, R29, RZ, P2, !PT ;  /* 0x0000001d0a138210 */ /* 0x000fc600017fe4ff */
[----:B------:R-:W3:Y:S01]  /*0a90*/  @!P3 LDC.64 R52, c[0x0][0x3f8] ;  /* 0x0000fe00ff34bb82 */ /* 0x000ee20000000a00 */
[----:B------:R-:W-:Y:S02]  /*0aa0*/  ISETP.GE.U32.AND P2, PT, R39, UR12, PT ;  /* 0x0000000c27007c0c */ /* 0x000fe4000bf46070 */
[----:B------:R-:W-:Y:S01]  /*0ab0*/  SHF.R.S32.HI R45, RZ, 0x1f, R39 ;  /* 0x0000001fff2d7819 */ /* 0x000fe20000011427 */
[----:B------:R-:W-:Y:S01]  /*0ac0*/  @!P1 IMAD R11, R23, R33, R2 ;  /* 0x00000021170b9224 */ /* 0x000fe200078e0202 */
[----:B-1----:R-:W-:Y:S01]  /*0ad0*/  @!P0 IADD3 R12, P4, PT, R13, R30, RZ ;  /* 0x0000001e0d0c8210 */ /* 0x002fe20007f9e0ff */
[----:B------:R-:W-:Y:S01]  /*0ae0*/  @!P1 IMAD.WIDE.U32 R8, R23, R32, R8 ;  /* 0x0000002017089225 */ /* 0x000fe200078e0008 */
[----:B------:R-:W-:Y:S01]  /*0af0*/  ISETP.GE.AND.EX P2, PT, R45, UR13, PT, P2 ;  /* 0x0000000d2d007c0c */ /* 0x000fe2000bf46320 */
[----:B------:R-:W1:Y:S01]  /*0b00*/  @P5 LDC.64 R22, c[0x0][0x3b0] ;  /* 0x0000ec00ff165b82 */ /* 0x000e620000000a00 */
[----:B------:R-:W-:Y:S01]  /*0b10*/  IADD3 R30, PT, PT, R7, 0x70, RZ ;  /* 0x00000070071e7810 */ /* 0x000fe20007ffe0ff */
[----:B------:R3:W5:Y:S01]  /*0b20*/  @!P0 LDG.E R6, desc[UR10][R18.64] ;  /* 0x0000000a12068981 */ /* 0x000762000c1e1900 */
[----:B------:R-:W-:-:S02]  /*0b30*/  @!P1 IADD3 R7, PT, PT, R9, R11, RZ ;  /* 0x0000000b09079210 */ /* 0x000fc40007ffe0ff */
[----:B------:R-:W-:Y:S02]  /*0b40*/  @!P0 IADD3.X R13, PT, PT, R10, R31, RZ, P4, !PT ;  /* 0x0000001f0a0d8210 */ /* 0x000fe400027fe4ff */
[----:B------:R-:W-:Y:S01]  /*0b50*/  @!P1 SHF.L.U64.HI R2, R8, 0x1, R7 ;  /* 0x0000000108029819 */ /* 0x000fe20000010207 */
[----:B------:R-:W1:Y:S01]  /*0b60*/  @!P3 LDC.64 R10, c[0x0][0x3a0] ;  /* 0x0000e800ff0abb82 */ /* 0x000e620000000a00 */
[----:B------:R-:W-:Y:S02]  /*0b70*/  MOV R7, RZ ;  /* 0x000000ff00077202 */ /* 0x000fe40000000f00 */
[----:B------:R-:W-:Y:S02]  /*0b80*/  ISETP.GE.U32.AND P4, PT, R30, UR12, PT ;  /* 0x0000000c1e007c0c */ /* 0x000fe4000bf86070 */
[----:B------:R-:W-:Y:S02]  /*0b90*/  SHF.R.S32.HI R31, RZ, 0x1f, R30 ;  /* 0x0000001fff1f7819 */ /* 0x000fe4000001141e */
[----:B------:R-:W-:Y:S01]  /*0ba0*/  @!P1 SHF.L.U32 R33, R8, 0x1, RZ ;  /* 0x0000000108219819 */ /* 0x000fe200000006ff */
[----:B------:R-:W1:Y:S01]  /*0bb0*/  @!P2 LDC.64 R16, c[0x0][0x3f8] ;  /* 0x0000fe00ff10ab82 */ /* 0x000e620000000a00 */
[----:B------:R-:W-:Y:S01]  /*0bc0*/  ISETP.GE.AND.EX P4, PT, R31, UR13, PT, P4 ;  /* 0x0000000d1f007c0c */ /* 0x000fe2000bf86340 */
[----:B------:R0:W5:Y:S01]  /*0bd0*/  @!P0 LDG.E R7, desc[UR10][R12.64] ;  /* 0x0000000a0c078981 */ /* 0x000162000c1e1900 */
[----:B--2---:R-:W-:Y:S01]  /*0be0*/  @!P1 IADD3 R32, P0, PT, R33, R14, RZ ;  /* 0x0000000e21209210 */ /* 0x004fe20007f1e0ff */
[----:B---3--:R-:W-:-:S04]  /*0bf0*/  @!P3 IMAD R14, R27, R52, RZ ;  /* 0x000000341b0eb224 */ /* 0x008fc800078e02ff */
[----:B------:R-:W2:Y:S01]  /*0c00*/  @!P3 LDC.64 R26, c[0x0][0x398] ;  /* 0x0000e600ff1abb82 */ /* 0x000ea20000000a00 */
[----:B------:R-:W-:Y:S02]  /*0c10*/  @!P1 IADD3 R24, P6, PT, R33, R24, RZ ;  /* 0x0000001821189210 */ /* 0x000fe40007fde0ff */
[----:B------:R-:W-:Y:S02]  /*0c20*/  @!P3 MOV R28, R48 ;  /* 0x00000030001cb202 */ /* 0x000fe40000000f00 */
[----:B------:R-:W-:Y:S02]  /*0c30*/  @!P3 MOV R29, R51 ;  /* 0x00000033001db202 */ /* 0x000fe40000000f00 */
[----:B------:R-:W-:Y:S02]  /*0c40*/  CS2R R8, SRZ ;  /* 0x0000000000087805 */ /* 0x000fe4000001ff00 */
[C---:B------:R-:W-:Y:S01]  /*0c50*/  @!P1 IADD3.X R25, PT, PT, R2.reuse, R25, RZ, P6, !PT ;  /* 0x0000001902199210 */ /* 0x040fe200037fe4ff */
[C---:B------:R-:W-:Y:S01]  /*0c60*/  @!P3 IMAD R19, R37.reuse, R53, R14 ;  /* 0x000000352513b224 */ /* 0x040fe200078e020e */
[----:B------:R-:W-:Y:S01]  /*0c70*/  @!P1 IADD3.X R33, PT, PT, R2, R15, RZ, P0, !PT ;  /* 0x0000000f02219210 */ /* 0x000fe200007fe4ff */
[----:B------:R-:W-:Y:S01]  /*0c80*/  @!P3 IMAD.WIDE.U32 R28, R37, R52, R28 ;  /* 0x00000034251cb225 */ /* 0x000fe200078e001c */
[----:B------:R-:W-:Y:S01]  /*0c90*/  LOP3.LUT R2, R44, 0xffff, RZ, 0xc0, !PT ;  /* 0x0000ffff2c027812 */ /* 0x000fe200078ec0ff */
[----:B------:R-:W3:Y:S01]  /*0ca0*/  @!P4 LDC.64 R14, c[0x0][0x3f8] ;  /* 0x0000fe00ff0ecb82 */ /* 0x000ee20000000a00 */
[----:B------:R1:W5:Y:S02]  /*0cb0*/  @!P1 LDG.E R8, desc[UR10][R24.64] ;  /* 0x0000000a18089981 */ /* 0x000364000c1e1900 */
[----:B------:R-:W-:Y:S01]  /*0cc0*/  @!P3 IADD3 R29, PT, PT, R29, R19, RZ ;  /* 0x000000131d1db210 */ /* 0x000fe20007ffe0ff */
[----:B------:R-:W-:Y:S01]  /*0cd0*/  IMAD R37, R47, 0x50, R2 ;  /* 0x000000502f257824 */ /* 0x000fe200078e0202 */
[----:B------:R-:W-:Y:S01]  /*0ce0*/  @!P2 MOV R36, R48 ;  /* 0x000000300024a202 */ /* 0x000fe20000000f00 */
[----:B------:R3:W5:Y:S02]  /*0cf0*/  @!P1 LDG.E R9, desc[UR10][R32.64] ;  /* 0x0000000a20099981 */ /* 0x000764000c1e1900 */
[----:B0-----:R-:W0:Y:S01]  /*0d00*/  @!P2 LDC.64 R12, c[0x0][0x3a0] ;  /* 0x0000e800ff0cab82 */ /* 0x001e220000000a00 */
[C---:B-1----:R-:W-:Y:S01]  /*0d10*/  @!P3 SHF.L.U32 R25, R28.reuse, 0x1, RZ ;  /* 0x000000011c19b819 */ /* 0x042fe200000006ff */
[----:B------:R-:W-:Y:S01]  /*0d20*/  IMAD.WIDE R18, R37, 0x4, R34 ;  /* 0x0000000425127825 */ /* 0x000fe200078e0222 */
[----:B------:R-:W-:-:S02]  /*0d30*/  @!P3 SHF.L.U64.HI R38, R28, 0x1, R29 ;  /* 0x000000011c26b819 */ /* 0x000fc4000001021d */
[----:B------:R-:W-:Y:S01]  /*0d40*/  @!P3 IADD3 R34, P0, PT, R25, R10, RZ ;  /* 0x0000000a1922b210 */ /* 0x000fe20007f1e0ff */
[----:B------:R-:W-:Y:S01]  /*0d50*/  @P5 IMAD.WIDE R22, R37, 0x4, R22 ;  /* 0x0000000425165825 */ /* 0x000fe200078e0216 */
[----:B------:R-:W-:Y:S01]  /*0d60*/  @!P2 MOV R37, R51 ;  /* 0x000000330025a202 */ /* 0x000fe20000000f00 */
[----:B------:R-:W1:Y:S02]  /*0d70*/  @!P2 LDC.64 R28, c[0x0][0x398] ;  /* 0x0000e600ff1cab82 */ /* 0x000e640000000a00 */
[-C--:B------:R-:W-:Y:S01]  /*0d80*/  @!P2 IMAD R24, R45, R16.reuse, RZ ;  /* 0x000000102d18a224 */ /* 0x080fe200078e02ff */
[----:B------:R-:W-:Y:S01]  /*0d90*/  @!P3 IADD3.X R35, PT, PT, R38, R11, RZ, P0, !PT ;  /* 0x0000000b2623b210 */ /* 0x000fe200007fe4ff */
[----:B------:R-:W-:Y:S01]  /*0da0*/  @!P2 IMAD.WIDE.U32 R36, R39, R16, R36 ;  /* 0x000000102724a225 */ /* 0x000fe200078e0024 */
[----:B--2---:R-:W-:Y:S01]  /*0db0*/  @!P3 IADD3 R26, P0, PT, R25, R26, RZ ;  /* 0x0000001a191ab210 */ /* 0x004fe20007f1e0ff */
[----:B------:R-:W5:Y:S02]  /*0dc0*/  LDG.E.64 R18, desc[UR10][R18.64] ;  /* 0x0000000a12127981 */ /* 0x000f64000c1e1b00 */
[----:B------:R-:W-:-:S02]  /*0dd0*/  @!P2 IMAD R11, R39, R17, R24 ;  /* 0x00000011270ba224 */ /* 0x000fc400078e0218 */
[----:B------:R-:W2:Y:S01]  /*0de0*/  @!P4 LDC.64 R24, c[0x0][0x3a0] ;  /* 0x0000e800ff18cb82 */ /* 0x000ea20000000a00 */
[----:B------:R-:W-:-:S07]  /*0df0*/  HFMA2 R10, -RZ, RZ, 0, 0 ;  /* 0x00000000ff0a7431 */ /* 0x000fce00000001ff */
[----:B------:R-:W2:Y:S01]  /*0e00*/  @!P4 LDC.64 R16, c[0x0][0x398] ;  /* 0x0000e600ff10cb82 */ /* 0x000ea20000000a00 */
[----:B------:R0:W5:Y:S01]  /*0e10*/  @!P3 LDG.E R10, desc[UR10][R34.64] ;  /* 0x0000000a220ab981 */ /* 0x000162000c1e1900 */
[----:B---3--:R-:W-:Y:S01]  /*0e20*/  @!P4 IMAD R32, R31, R14, RZ ;  /* 0x0000000e1f20c224 */ /* 0x008fe200078e02ff */
[----:B------:R-:W-:Y:S02]  /*0e30*/  @!P2 IADD3 R11, PT, PT, R37, R11, RZ ;  /* 0x0000000b250ba210 */ /* 0x000fe40007ffe0ff */
[----:B------:R-:W-:Y:S01]  /*0e40*/  @!P2 SHF.L.U32 R31, R36, 0x1, RZ ;  /* 0x00000001241fa819 */ /* 0x000fe200000006ff */
[----:B------:R-:W-:Y:S01]  /*0e50*/  @!P4 IMAD R37, R30, R15, R32 ;  /* 0x0000000f1e25c224 */ /* 0x000fe200078e0220 */
[----:B------:R-:W-:Y:S02]  /*0e60*/  @!P3 IADD3.X R27, PT, PT, R38, R27, RZ, P0, !PT ;  /* 0x0000001b261bb210 */ /* 0x000fe400007fe4ff */
[----:B0-----:R-:W-:Y:S02]  /*0e70*/  @!P4 MOV R34, R48 ;  /* 0x000000300022c202 */ /* 0x001fe40000000f00 */
[----:B------:R-:W-:-:S02]  /*0e80*/  @!P4 MOV R35, R51 ;  /* 0x000000330023c202 */ /* 0x000fc40000000f00 */
[----:B------:R-:W-:Y:S02]  /*0e90*/  @!P2 SHF.L.U64.HI R36, R36, 0x1, R11 ;  /* 0x000000012424a819 */ /* 0x000fe4000001020b */
[----:B------:R-:W-:Y:S01]  /*0ea0*/  @!P2 IADD3 R32, P0, PT, R31, R12, RZ ;  /* 0x0000000c1f20a210 */ /* 0x000fe20007f1e0ff */
[----:B------:R-:W-:-:S03]  /*0eb0*/  @!P4 IMAD.WIDE.U32 R14, R30, R14, R34 ;  /* 0x0000000e1e0ec225 */ /* 0x000fc600078e0022 */
[----:B------:R-:W-:Y:S02]  /*0ec0*/  @!P2 IADD3.X R33, PT, PT, R36, R13, RZ, P0, !PT ;  /* 0x0000000d2421a210 */ /* 0x000fe400007fe4ff */
[----:B-1----:R-:W-:Y:S02]  /*0ed0*/  @!P2 IADD3 R28, P0, PT, R31, R28, RZ ;  /* 0x0000001c1f1ca210 */ /* 0x002fe40007f1e0ff */
[----:B------:R-:W-:Y:S02]  /*0ee0*/  @!P4 IADD3 R15, PT, PT, R15, R37, RZ ;  /* 0x000000250f0fc210 */ /* 0x000fe40007ffe0ff */
[----:B------:R-:W-:Y:S02]  /*0ef0*/  @!P4 SHF.L.U32 R31, R14, 0x1, RZ ;  /* 0x000000010e1fc819 */ /* 0x000fe400000006ff */
[----:B------:R-:W-:Y:S02]  /*0f00*/  @!P2 IADD3.X R29, PT, PT, R36, R29, RZ, P0, !PT ;  /* 0x0000001d241da210 */ /* 0x000fe400007fe4ff */
[----:B------:R-:W-:-:S02]  /*0f10*/  @!P4 SHF.L.U64.HI R14, R14, 0x1, R15 ;  /* 0x000000010e0ec819 */ /* 0x000fc4000001020f */
[C---:B--2---:R-:W-:Y:S02]  /*0f20*/  @!P4 IADD3 R24, P0, PT, R31.reuse, R24, RZ ;  /* 0x000000181f18c210 */ /* 0x044fe40007f1e0ff */
[----:B------:R-:W-:Y:S01]  /*0f30*/  @!P4 IADD3 R30, P1, PT, R31, R16, RZ ;  /* 0x000000101f1ec210 */ /* 0x000fe20007f3e0ff */
[----:B------:R-:W-:Y:S01]  /*0f40*/  HFMA2 R11, -RZ, RZ, 0, 0 ;  /* 0x00000000ff0b7431 */ /* 0x000fe200000001ff */
[C---:B------:R-:W-:Y:S02]  /*0f50*/  @!P4 IADD3.X R25, PT, PT, R14.reuse, R25, RZ, P0, !PT ;  /* 0x000000190e19c210 */ /* 0x040fe400007fe4ff */
[----:B------:R-:W-:Y:S02]  /*0f60*/  CS2R R12, SRZ ;  /* 0x00000000000c7805 */ /* 0x000fe4000001ff00 */
[----:B------:R-:W-:Y:S02]  /*0f70*/  @!P4 IADD3.X R31, PT, PT, R14, R17, RZ, P1, !PT ;  /* 0x000000110e1fc210 */ /* 0x000fe40000ffe4ff */
[----:B------:R-:W-:-:S02]  /*0f80*/  CS2R R14, SRZ ;  /* 0x00000000000e7805 */ /* 0x000fc4000001ff00 */
[----:B------:R-:W-:Y:S01]  /*0f90*/  CS2R R16, SRZ ;  /* 0x0000000000107805 */ /* 0x000fe2000001ff00 */
[----:B------:R0:W5:Y:S04]  /*0fa0*/  @!P3 LDG.E R11, desc[UR10][R26.64] ;  /* 0x0000000a1a0bb981 */ /* 0x000168000c1e1900 */
[----:B------:R0:W5:Y:S04]  /*0fb0*/  @!P2 LDG.E R12, desc[UR10][R32.64] ;  /* 0x0000000a200ca981 */ /* 0x000168000c1e1900 */
[----:B------:R0:W5:Y:S04]  /*0fc0*/  @!P2 LDG.E R13, desc[UR10][R28.64] ;  /* 0x0000000a1c0da981 */ /* 0x000168000c1e1900 */
[----:B------:R0:W5:Y:S04]  /*0fd0*/  @!P4 LDG.E R14, desc[UR10][R24.64] ;  /* 0x0000000a180ec981 */ /* 0x000168000c1e1900 */
[----:B------:R0:W5:Y:S04]  /*0fe0*/  @!P4 LDG.E R15, desc[UR10][R30.64] ;  /* 0x0000000a1e0fc981 */ /* 0x000168000c1e1900 */
[----:B------:R0:W5:Y:S01]  /*0ff0*/  @P5 LDG.E.64 R16, desc[UR10][R22.64] ;  /* 0x0000000a16105981 */ /* 0x000162000c1e1b00 */
[----:B------:R-:W-:Y:S01]  /*1000*/  UISETP.NE.AND UP1, UPT, UR7, URZ, UPT ;  /* 0x000000ff0700728c */ /* 0x000fe2000bf25270 */
[----:B------:R-:W-:Y:S01]  /*1010*/  UMOV UR9, 0x3f800000 ;  /* 0x3f80000000097882 */ /* 0x000fe20000000000 */
        /* <DEDUP_REMOVED lines=8> */
[----:B------:R-:W1:Y:S02]  /*10a0*/  @P0 MUFU.RSQ R20, R20 ;  /* 0x0000001400140308 */ /* 0x000e640000001400 */
[----:B-1----:R-:W-:-:S13]  /*10b0*/  @P0 R2UR UR5, R20 ;  /* 0x00000000140502ca */ /* 0x002fda00000e0000 */
[----:B------:R-:W-:Y:S01]  /*10c0*/  @UP0 UMOV UR9, UR5 ;  /* 0x0000000500090c82 */ /* 0x000fe20008000000 */
[----:B0-----:R-:W-:Y:S05]  /*10d0*/  BRA.U UP1, `(.L_x_664) ;  /* 0x0000000901447547 */ /* 0x001fea000b800000 */
[--C-:B-----5:R-:W-:Y:S02]  /*10e0*/  HADD2.F32 R22, -RZ, R43.reuse.H0_H0 ;  /* 0x2000002bff167230 */ /* 0x120fe40000004100 */
[----:B------:R-:W-:Y:S02]  /*10f0*/  HADD2.F32 R23, -RZ, R43.H1_H1 ;  /* 0x3000002bff177230 */ /* 0x000fe40000004100 */
[--C-:B------:R-:W-:Y:S02]  /*1100*/  HADD2.F32 R21, -RZ, R42.reuse.H0_H0 ;  /* 0x2000002aff157230 */ /* 0x100fe40000004100 */
[----:B------:R-:W-:Y:S01]  /*1110*/  FADD.FTZ R22, R22, -UR14 ;  /* 0x8000000e16167e21 */ /* 0x000fe20008010000 */
[----:B------:R-:W-:Y:S02]  /*1120*/  HADD2.F32 R20, -RZ, R42.H1_H1 ;  /* 0x3000002aff147230 */ /* 0x000fe40000004100 */
[----:B------:R-:W-:Y:S01]  /*1130*/  FADD.FTZ R23, R23, -UR14 ;  /* 0x8000000e17177e21 */ /* 0x000fe20008010000 */
[----:B------:R-:W-:-:S02]  /*1140*/  HADD2.F32 R29, -RZ, R40.H0_H0 ;  /* 0x20000028ff1d7230 */ /* 0x000fc40000004100 */
[----:B------:R-:W-:Y:S01]  /*1150*/  FMUL.FTZ R25, R18, R21 ;  /* 0x0000001512197220 */ /* 0x000fe20000410000 */
[----:B------:R-:W-:Y:S01]  /*1160*/  FMUL.FTZ R22, R22, UR9 ;  /* 0x0000000916167c20 */ /* 0x000fe20008410000 */
[----:B------:R-:W-:Y:S01]  /*1170*/  FMUL.FTZ R24, R19, R20 ;  /* 0x0000001413187220 */ /* 0x000fe20000410000 */
[----:B------:R-:W-:Y:S01]  /*1180*/  FMUL.FTZ R23, R23, UR9 ;  /* 0x0000000917177c20 */ /* 0x000fe20008410000 */
[----:B------:R-:W-:Y:S01]  /*1190*/  FADD.FTZ R27, RZ, R25 ;  /* 0x00000019ff1b7221 */ /* 0x000fe20000010000 */
[----:B------:R-:W-:Y:S01]  /*11a0*/  FFMA.FTZ R26, R22, R25, RZ ;  /* 0x00000019161a7223 */ /* 0x000fe200000100ff */
[--C-:B------:R-:W-:Y:S02]  /*11b0*/  HADD2.F32 R25, -RZ, R41.reuse.H0_H0 ;  /* 0x20000029ff197230 */ /* 0x100fe40000004100 */
[----:B------:R-:W-:Y:S01]  /*11c0*/  FFMA.FTZ R22, R21, R22, RZ ;  /* 0x0000001615167223 */ /* 0x000fe200000100ff */
[----:B------:R-:W-:Y:S01]  /*11d0*/  FADD.FTZ R27, R24, R27 ;  /* 0x0000001b181b7221 */ /* 0x000fe20000010000 */
[----:B------:R-:W-:Y:S01]  /*11e0*/  FFMA.FTZ R26, R23, R24, R26 ;  /* 0x00000018171a7223 */ /* 0x000fe2000001001a */
[----:B------:R-:W-:-:S02]  /*11f0*/  HADD2.F32 R24, -RZ, R41.H1_H1 ;  /* 0x30000029ff187230 */ /* 0x000fc40000004100 */
[----:B------:R-:W-:Y:S01]  /*1200*/  FADD.FTZ R25, R25, -UR14 ;  /* 0x8000000e19197e21 */ /* 0x000fe20008010000 */
[----:B------:R-:W-:Y:S02]  /*1210*/  HADD2.F32 R28, -RZ, R40.H1_H1 ;  /* 0x30000028ff1c7230 */ /* 0x000fe40000004100 */
[----:B------:R-:W-:Y:S01]  /*1220*/  FADD.FTZ R30, RZ, R21 ;  /* 0x00000015ff1e7221 */ /* 0x000fe20000010000 */
[----:B------:R-:W-:Y:S01]  /*1230*/  FFMA.FTZ R23, R20, R23, RZ ;  /* 0x0000001714177223 */ /* 0x000fe200000100ff */
[----:B------:R-:W-:Y:S01]  /*1240*/  FADD.FTZ R24, R24, -UR14 ;  /* 0x8000000e18187e21 */ /* 0x000fe20008010000 */
[----:B------:R-:W-:Y:S01]  /*1250*/  FADD.FTZ R31, RZ, R20 ;  /* 0x00000014ff1f7221 */ /* 0x000fe20000010000 */
[----:B------:R-:W-:Y:S01]  /*1260*/  FMUL.FTZ R25, R25, UR9 ;  /* 0x0000000919197c20 */ /* 0x000fe20008410000 */
[----:B------:R-:W-:Y:S01]  /*1270*/  FMUL.FTZ R20, R18, R29 ;  /* 0x0000001d12147220 */ /* 0x000fe20000410000 */
[----:B------:R-:W-:Y:S01]  /*1280*/  FMUL.FTZ R21, R24, UR9 ;  /* 0x0000000918157c20 */ /* 0x000fe20008410000 */
[----:B------:R-:W-:-:S02]  /*1290*/  HADD2.F32 R32, -RZ, R4.H0_H0 ;  /* 0x20000004ff207230 */ /* 0x000fc40000004100 */
[----:B------:R-:W-:Y:S01]  /*12a0*/  FFMA.FTZ R22, R29, R25, R22 ;  /* 0x000000191d167223 */ /* 0x000fe20000010016 */
[C---:B------:R-:W-:Y:S01]  /*12b0*/  FADD.FTZ R31, R28.reuse, R31 ;  /* 0x0000001f1c1f7221 */ /* 0x040fe20000010000 */
[----:B------:R-:W-:Y:S01]  /*12c0*/  FFMA.FTZ R23, R28, R21, R23 ;  /* 0x000000151c177223 */ /* 0x000fe20000010017 */
[----:B------:R-:W-:Y:S01]  /*12d0*/  FFMA.FTZ R26, R25, R20, R26 ;  /* 0x00000014191a7223 */ /* 0x000fe2000001001a */
[----:B------:R-:W-:Y:S01]  /*12e0*/  FMUL.FTZ R28, R19, R28 ;  /* 0x0000001c131c7220 */ /* 0x000fe20000410000 */
[----:B------:R-:W-:Y:S02]  /*12f0*/  HADD2.F32 R25, -RZ, R5.H0_H0 ;  /* 0x20000005ff197230 */ /* 0x000fe40000004100 */
[----:B------:R-:W-:Y:S01]  /*1300*/  FADD.FTZ R32, R32, -UR14 ;  /* 0x8000000e20207e21 */ /* 0x000fe20008010000 */
[----:B------:R-:W-:Y:S01]  /*1310*/  FADD.FTZ R27, R27, R20 ;  /* 0x000000141b1b7221 */ /* 0x000fe20000010000 */
[----:B------:R-:W-:Y:S01]  /*1320*/  FFMA.FTZ R26, R21, R28, R26 ;  /* 0x0000001c151a7223 */ /* 0x000fe2000001001a */
[----:B------:R-:W-:-:S02]  /*1330*/  HADD2.F32 R20, -RZ, R4.H1_H1 ;  /* 0x30000004ff147230 */ /* 0x000fc40000004100 */
[----:B------:R-:W-:Y:S01]  /*1340*/  FMUL.FTZ R21, R32, UR9 ;  /* 0x0000000920157c20 */ /* 0x000fe20008410000 */
[----:B------:R-:W-:Y:S01]  /*1350*/  FMUL.FTZ R24, R18, R25 ;  /* 0x0000001912187220 */ /* 0x000fe20000410000 */
[----:B------:R-:W-:Y:S01]  /*1360*/  FADD.FTZ R30, R29, R30 ;  /* 0x0000001e1d1e7221 */ /* 0x000fe20000010000 */
[----:B------:R-:W-:Y:S01]  /*1370*/  FADD.FTZ R27, R28, R27 ;  /* 0x0000001b1c1b7221 */ /* 0x000fe20000010000 */
[----:B------:R-:W-:Y:S01]  /*1380*/  FFMA.FTZ R22, R25, R21, R22 ;  /* 0x0000001519167223 */ /* 0x000fe20000010016 */
[----:B------:R-:W-:Y:S01]  /*1390*/  FFMA.FTZ R26, R21, R24, R26 ;  /* 0x00000018151a7223 */ /* 0x000fe2000001001a */
[----:B------:R-:W-:Y:S01]  /*13a0*/  FADD.FTZ R21, R20, -UR14 ;  /* 0x8000000e14157e21 */ /* 0x000fe20008010000 */
[----:B------:R-:W-:Y:S01]  /*13b0*/  FADD.FTZ R30, R30, R25 ;  /* 0x000000191e1e7221 */ /* 0x000fe20000010000 */
[----:B------:R-:W-:Y:S02]  /*13c0*/  HADD2.F32 R25, -RZ, R6.H0_H0 ;  /* 0x20000006ff197230 */ /* 0x000fe40000004100 */
[----:B------:R-:W-:Y:S01]  /*13d0*/  FADD.FTZ R27, R27, R24 ;  /* 0x000000181b1b7221 */ /* 0x000fe20000010000 */
[----:B------:R-:W-:-:S02]  /*13e0*/  HADD2.F32 R20, -RZ, R5.H1_H1 ;  /* 0x30000005ff147230 */ /* 0x000fc40000004100 */
[----:B------:R-:W-:Y:S01]  /*13f0*/  FMUL.FTZ R21, R21, UR9 ;  /* 0x0000000915157c20 */ /* 0x000fe20008410000 */
[----:B------:R-:W-:Y:S02]  /*1400*/  HADD2.F32 R24, -RZ, R6.H1_H1 ;  /* 0x30000006ff187230 */ /* 0x000fe40000004100 */
[----:B------:R-:W-:Y:S01]  /*1410*/  FADD.FTZ R28, R25, -UR14 ;  /* 0x8000000e191c7e21 */ /* 0x000fe20008010000 */
[--C-:B------:R-:W-:Y:S02]  /*1420*/  HADD2.F32 R25, -RZ, R7.reuse.H0_H0 ;  /* 0x20000007ff197230 */ /* 0x100fe40000004100 */
[----:B------:R-:W-:Y:S01]  /*1430*/  FADD.FTZ R31, R31, R20 ;  /* 0x000000141f1f7221 */ /* 0x000fe20000010000 */
[----:B------:R-:W-:Y:S01]  /*1440*/  FFMA.FTZ R23, R20, R21, R23 ;  /* 0x0000001514177223 */ /* 0x000fe20000010017 */
[----:B------:R-:W-:Y:S01]  /*1450*/  FMUL.FTZ R20, R19, R20 ;  /* 0x0000001413147220 */ /* 0x000fe20000410000 */
[----:B------:R-:W-:Y:S01]  /*1460*/  FMUL.FTZ R29, R28, UR9 ;  /* 0x000000091c1d7c20 */ /* 0x000fe20008410000 */
[----:B------:R-:W-:Y:S01]  /*1470*/  FADD.FTZ R30, R30, R25 ;  /* 0x000000191e1e7221 */ /* 0x000fe20000010000 */
[----:B------:R-:W-:Y:S01]  /*1480*/  FMUL.FTZ R28, R18, R25 ;  /* 0x00000019121c7220 */ /* 0x000fe20000410000 */
[----:B------:R-:W-:Y:S01]  /*1490*/  FADD.FTZ R27, R20, R27 ;  /* 0x0000001b141b7221 */ /* 0x000fe20000010000 */
[----:B------:R-:W-:Y:S01]  /*14a0*/  FFMA.FTZ R26, R21, R20, R26 ;  /* 0x00000014151a7223 */ /* 0x000fe2000001001a */
[----:B------:R-:W-:-:S02]  /*14b0*/  HADD2.F32 R20, -RZ, R7.H1_H1 ;  /* 0x30000007ff147230 */ /* 0x000fc40000004100 */
[----:B------:R-:W-:Y:S01]  /*14c0*/  FFMA.FTZ R22, R25, R29, R22 ;  /* 0x0000001d19167223 */ /* 0x000fe20000010016 */
[----:B------:R-:W-:Y:S01]  /*14d0*/  FADD.FTZ R24, R24, -UR14 ;  /* 0x8000000e18187e21 */ /* 0x000fe20008010000 */
[--C-:B------:R-:W-:Y:S02]  /*14e0*/  HADD2.F32 R25, -RZ, R8.reuse.H0_H0 ;  /* 0x20000008ff197230 */ /* 0x100fe40000004100 */
[----:B------:R-:W-:Y:S01]  /*14f0*/  FADD.FTZ R32, R27, R28 ;  /* 0x0000001c1b207221 */ /* 0x000fe20000010000 */
[----:B------:R-:W-:Y:S01]  /*1500*/  FFMA.FTZ R29, R29, R28, R26 ;  /* 0x0000001c1d1d7223 */ /* 0x000fe2000001001a */
[----:B------:R-:W-:Y:S01]  /*1510*/  FMUL.FTZ R24, R24, UR9 ;  /* 0x0000000918187c20 */ /* 0x000fe20008410000 */
[----:B------:R-:W-:Y:S01]  /*1520*/  FMUL.FTZ R21, R19, R20 ;  /* 0x0000001413157220 */ /* 0x000fe20000410000 */
[----:B------:R-:W-:Y:S01]  /*1530*/  FADD.FTZ R25, R25, -UR14 ;  /* 0x8000000e19197e21 */ /* 0x000fe20008010000 */
[----:B------:R-:W-:Y:S01]  /*1540*/  FADD.FTZ R31, R31, R20 ;  /* 0x000000141f1f7221 */ /* 0x000fe20000010000 */
[----:B------:R-:W-:Y:S01]  /*1550*/  FFMA.FTZ R23, R20, R24, R23 ;  /* 0x0000001814177223 */ /* 0x000fe20000010017 */
[----:B------:R-:W-:Y:S01]  /*1560*/  FADD.FTZ R32, R21, R32 ;  /* 0x0000002015207221 */ /* 0x000fe20000010000 */
[----:B------:R-:W-:Y:S01]  /*1570*/  FFMA.FTZ R29, R24, R21, R29 ;  /* 0x00000015181d7223 */ /* 0x000fe2000001001d */
[----:B------:R-:W-:-:S02]  /*1580*/  HADD2.F32 R20, -RZ, R8.H1_H1 ;  /* 0x30000008ff147230 */ /* 0x000fc40000004100 */
[----:B------:R-:W-:Y:S01]  /*1590*/  FMUL.FTZ R26, R25, UR9 ;  /* 0x00000009191a7c20 */ /* 0x000fe20008410000 */
[--C-:B------:R-:W-:Y:S02]  /*15a0*/  HADD2.F32 R21, -RZ, R9.reuse.H0_H0 ;  /* 0x20000009ff157230 */ /* 0x100fe40000004100 */
[----:B------:R-:W-:Y:S02]  /*15b0*/  HADD2.F32 R27, -RZ, R10.H0_H0 ;  /* 0x2000000aff1b7230 */ /* 0x000fe40000004100 */
[----:B------:R-:W-:Y:S01]  /*15c0*/  FADD.FTZ R24, R20, -UR14 ;  /* 0x8000000e14187e21 */ /* 0x000fe20008010000 */
[----:B------:R-:W-:Y:S02]  /*15d0*/  HADD2.F32 R20, -RZ, R9.H1_H1 ;  /* 0x30000009ff147230 */ /* 0x000fe40000004100 */
[----:B------:R-:W-:Y:S01]  /*15e0*/  FADD.FTZ R30, R30, R21 ;  /* 0x000000151e1e7221 */ /* 0x000fe20000010000 */
[----:B------:R-:W-:Y:S01]  /*15f0*/  FFMA.FTZ R22, R21, R26, R22 ;  /* 0x0000001a15167223 */ /* 0x000fe20000010016 */
[----:B------:R-:W-:Y:S01]  /*1600*/  FMUL.FTZ R21, R18, R21 ;  /* 0x0000001512157220 */ /* 0x000fe20000410000 */
[----:B------:R-:W-:Y:S01]  /*1610*/  FMUL.FTZ R24, R24, UR9 ;  /* 0x0000000918187c20 */ /* 0x000fe20008410000 */
[----:B------:R-:W-:Y:S01]  /*1620*/  FMUL.FTZ R25, R19, R20 ;  /* 0x0000001413197220 */ /* 0x000fe20000410000 */
[----:B------:R-:W-:Y:S01]  /*1630*/  FADD.FTZ R27, R27, -UR14 ;  /* 0x8000000e1b1b7e21 */ /* 0x000fe20008010000 */
[----:B------:R-:W-:Y:S01]  /*1640*/  FADD.FTZ R32, R32, R21 ;  /* 0x0000001520207221 */ /* 0x000fe20000010000 */
[----:B------:R-:W-:Y:S01]  /*1650*/  FFMA.FTZ R29, R26, R21, R29 ;  /* 0x000000151a1d7223 */ /* 0x000fe2000001001d */
[----:B------:R-:W-:-:S02]  /*1660*/  HADD2.F32 R21, -RZ, R11.H0_H0 ;  /* 0x2000000bff157230 */ /* 0x000fc40000004100 */
[----:B------:R-:W-:Y:S01]  /*1670*/  FFMA.FTZ R23, R20, R24, R23 ;  /* 0x0000001814177223 */ /* 0x000fe20000010017 */
[----:B------:R-:W-:Y:S01]  /*1680*/  FADD.FTZ R32, R25, R32 ;  /* 0x0000002019207221 */ /* 0x000fe20000010000 */
[----:B------:R-:W-:Y:S01]  /*1690*/  FFMA.FTZ R29, R24, R25, R29 ;  /* 0x00000019181d7223 */ /* 0x000fe2000001001d */
[----:B------:R-:W-:Y:S01]  /*16a0*/  FADD.FTZ R31, R31, R20 ;  /* 0x000000141f1f7221 */ /* 0x000fe20000010000 */
[----:B------:R-:W-:Y:S01]  /*16b0*/  FMUL.FTZ R24, R27, UR9 ;  /* 0x000000091b187c20 */ /* 0x000fe20008410000 */
[----:B------:R-:W-:Y:S01]  /*16c0*/  FMUL.FTZ R25, R18, R21 ;  /* 0x0000001512197220 */ /* 0x000fe20000410000 */
[----:B------:R-:W-:Y:S02]  /*16d0*/  HADD2.F32 R20, -RZ, R10.H1_H1 ;  /* 0x3000000aff147230 */ /* 0x000fe40000004100 */
[----:B------:R-:W-:Y:S01]  /*16e0*/  FADD.FTZ R30, R30, R21 ;  /* 0x000000151e1e7221 */ /* 0x000fe20000010000 */
[----:B------:R-:W-:Y:S01]  /*16f0*/  FFMA.FTZ R21, R21, R24, R22 ;  /* 0x0000001815157223 */ /* 0x000fe20000010016 */
[----:B------:R-:W-:Y:S01]  /*1700*/  FFMA.FTZ R29, R24, R25, R29 ;  /* 0x00000019181d7223 */ /* 0x000fe2000001001d */
[----:B------:R-:W-:-:S02]  /*1710*/  HADD2.F32 R22, -RZ, R11.H1_H1 ;  /* 0x3000000bff167230 */ /* 0x000fc40000004100 */
[----:B------:R-:W-:Y:S01]  /*1720*/  FADD.FTZ R20, R20, -UR14 ;  /* 0x8000000e14147e21 */ /* 0x000fe20008010000 */
[--C-:B------:R-:W-:Y:S02]  /*1730*/  HADD2.F32 R24, -RZ, R12.reuse.H0_H0 ;  /* 0x2000000cff187230 */ /* 0x100fe40000004100 */
[----:B------:R-:W-:Y:S01]  /*1740*/  FADD.FTZ R32, R32, R25 ;  /* 0x0000001920207221 */ /* 0x000fe20000010000 */
[--C-:B------:R-:W-:Y:S02]  /*1750*/  HADD2.F32 R28, -RZ, R13.reuse.H0_H0 ;  /* 0x2000000dff1c7230 */ /* 0x100fe40000004100 */
[----:B------:R-:W-:Y:S01]  /*1760*/  FMUL.FTZ R25, R19, R22 ;  /* 0x0000001613197220 */ /* 0x000fe20000410000 */
[----:B------:R-:W-:Y:S01]  /*1770*/  FMUL.FTZ R20, R20, UR9 ;  /* 0x0000000914147c20 */ /* 0x000fe20008410000 */
[----:B------:R-:W-:Y:S01]  /*1780*/  FADD.FTZ R24, R24, -UR14 ;  /* 0x8000000e18187e21 */ /* 0x000fe20008010000 */
[----:B------:R-:W-:Y:S02]  /*1790*/  HADD2.F32 R26, -RZ, R12.H1_H1 ;  /* 0x3000000cff1a7230 */ /* 0x000fe40000004100 */
[----:B------:R-:W-:Y:S01]  /*17a0*/  FADD.FTZ R32, R25, R32 ;  /* 0x0000002019207221 */ /* 0x000fe20000010000 */
[----:B------:R-:W-:Y:S01]  /*17b0*/  FFMA.FTZ R29, R20, R25, R29 ;  /* 0x00000019141d7223 */ /* 0x000fe2000001001d */
[----:B------:R-:W-:Y:S01]  /*17c0*/  FMUL.FTZ R34, R24, UR9 ;  /* 0x0000000918227c20 */ /* 0x000fe20008410000 */
[----:B------:R-:W-:Y:S01]  /*17d0*/  FMUL.FTZ R25, R18, R28 ;  /* 0x0000001c12197220 */ /* 0x000fe20000410000 */
[----:B------:R-:W-:-:S02]  /*17e0*/  HADD2.F32 R24, -RZ, R13.H1_H1 ;  /* 0x3000000dff187230 */ /* 0x000fc40000004100 */
[----:B------:R-:W-:Y:S01]  /*17f0*/  FADD.FTZ R26, R26, -UR14 ;  /* 0x8000000e1a1a7e21 */ /* 0x000fe20008010000 */
[--C-:B------:R-:W-:Y:S02]  /*1800*/  HADD2.F32 R27, -RZ, R14.reuse.H0_H0 ;  /* 0x2000000eff1b7230 */ /* 0x100fe40000004100 */
[----:B------:R-:W-:Y:S01]  /*1810*/  FADD.FTZ R32, R32, R25 ;  /* 0x0000001920207221 */ /* 0x000fe20000010000 */
[----:B------:R-:W-:Y:S01]  /*1820*/  FFMA.FTZ R29, R34, R25, R29 ;  /* 0x00000019221d7223 */ /* 0x000fe2000001001d */
[----:B------:R-:W-:Y:S01]  /*1830*/  FADD.FTZ R31, R31, R22 ;  /* 0x000000161f1f7221 */ /* 0x000fe20000010000 */
[----:B------:R-:W-:Y:S01]  /*1840*/  FFMA.FTZ R23, R22, R20, R23 ;  /* 0x0000001416177223 */ /* 0x000fe20000010017 */
[----:B------:R-:W-:Y:S01]  /*1850*/  FMUL.FTZ R25, R19, R24 ;  /* 0x0000001813197220 */ /* 0x000fe20000410000 */
[----:B------:R-:W-:Y:S01]  /*1860*/  FMUL.FTZ R26, R26, UR9 ;  /* 0x000000091a1a7c20 */ /* 0x000fe20008410000 */
[----:B------:R-:W-:Y:S02]  /*1870*/  HADD2.F32 R22, -RZ, R15.H0_H0 ;  /* 0x2000000fff167230 */ /* 0x000fe40000004100 */
[----:B------:R-:W-:Y:S01]  /*1880*/  FADD.FTZ R27, R27, -UR14 ;  /* 0x8000000e1b1b7e21 */ /* 0x000fe20008010000 */
[----:B------:R-:W-:-:S02]  /*1890*/  HADD2.F32 R20, -RZ, R14.H1_H1 ;  /* 0x3000000eff147230 */ /* 0x000fc40000004100 */
[----:B------:R-:W-:Y:S01]  /*18a0*/  FADD.FTZ R32, R25, R32 ;  /* 0x0000002019207221 */ /* 0x000fe20000010000 */
[----:B------:R-:W-:Y:S01]  /*18b0*/  FFMA.FTZ R29, R26, R25, R29 ;  /* 0x000000191a1d7223 */ /* 0x000fe2000001001d */
[----:B------:R-:W-:Y:S02]  /*18c0*/  HADD2.F32 R36, -RZ, R15.H1_H1 ;  /* 0x3000000fff247230 */ /* 0x000fe40000004100 */
[----:B------:R-:W-:Y:S01]  /*18d0*/  FMUL.FTZ R25, R18, R22 ;  /* 0x0000001612197220 */ /* 0x000fe20000410000 */
[----:B------:R-:W-:Y:S01]  /*18e0*/  FMUL.FTZ R38, R27, UR9 ;  /* 0x000000091b267c20 */ /* 0x000fe20008410000 */
[----:B------:R-:W-:Y:S01]  /*18f0*/  FADD.FTZ R20, R20, -UR14 ;  /* 0x8000000e14147e21 */ /* 0x000fe20008010000 */
[----:B------:R-:W-:Y:S01]  /*1900*/  FADD.FTZ R30, R30, R28 ;  /* 0x0000001c1e1e7221 */ /* 0x000fe20000010000 */
[----:B------:R-:W-:Y:S01]  /*1910*/  FADD.FTZ R32, R32, R25 ;  /* 0x0000001920207221 */ /* 0x000fe20000010000 */
[----:B------:R-:W-:Y:S01]  /*1920*/  FFMA.FTZ R29, R38, R25, R29 ;  /* 0x00000019261d7223 */ /* 0x000fe2000001001d */
[----:B------:R-:W-:Y:S01]  /*1930*/  FMUL.FTZ R25, R19, R36 ;  /* 0x0000002413197220 */ /* 0x000fe20000410000 */
[----:B------:R-:W-:Y:S01]  /*1940*/  FMUL.FTZ R20, R20, UR9 ;  /* 0x0000000914147c20 */ /* 0x000fe20008410000 */
[----:B------:R-:W-:Y:S01]  /*1950*/  FFMA.FTZ R21, R28, R34, R21 ;  /* 0x000000221c157223 */ /* 0x000fe20000010015 */
[----:B------:R-:W-:Y:S01]  /*1960*/  FADD.FTZ R31, R31, R24 ;  /* 0x000000181f1f7221 */ /* 0x000fe20000010000 */
[----:B------:R-:W-:Y:S01]  /*1970*/  FFMA.FTZ R23, R24, R26, R23 ;  /* 0x0000001a18177223 */ /* 0x000fe20000010017 */
[----:B------:R-:W-:Y:S01]  /*1980*/  FADD.FTZ R24, R25, R32 ;  /* 0x0000002019187221 */ /* 0x000fe20000010000 */
[----:B------:R-:W-:Y:S01]  /*1990*/  FFMA.FTZ R25, R20, R25, R29 ;  /* 0x0000001914197223 */ /* 0x000fe2000001001d */
[----:B------:R-:W-:Y:S01]  /*19a0*/  FADD.FTZ R30, R30, R22 ;  /* 0x000000161e1e7221 */ /* 0x000fe20000010000 */
[----:B------:R-:W-:Y:S01]  /*19b0*/  FFMA.FTZ R28, R22, R38, R21 ;  /* 0x00000026161c7223 */ /* 0x000fe20000010015 */
[----:B------:R-:W-:Y:S01]  /*19c0*/  FADD.FTZ R31, R31, R36 ;  /* 0x000000241f1f7221 */ /* 0x000fe20000010000 */
[----:B------:R-:W-:Y:S01]  /*19d0*/  FFMA.FTZ R29, R36, R20, R23 ;  /* 0x00000014241d7223 */ /* 0x000fe20000010017 */
[----:B------:R-:W-:Y:S06]  /*19e0*/  BRA `(.L_x_665) ;  /* 0x0000001000807947 */ /* 0x000fec0003800000 */
.L_x_664:
[--C-:B-----5:R-:W-:Y:S02]  /*19f0*/  HADD2.F32 R20, -RZ, R43.reuse.H0_H0 ;  /* 0x2000002bff147230 */ /* 0x120fe40000004100 */
[----:B------:R-:W-:Y:S02]  /*1a00*/  HADD2.F32 R22, -RZ, R43.H1_H1 ;  /* 0x3000002bff167230 */ /* 0x000fe40000004100 */
[--C-:B------:R-:W-:Y:S02]  /*1a10*/  HADD2.F32 R23, -RZ, R41.reuse.H0_H0 ;  /* 0x20000029ff177230 */ /* 0x100fe40000004100 */
[----:B------:R-:W-:Y:S01]  /*1a20*/  FADD.FTZ R20, R20, -UR14 ;  /* 0x8000000e14147e21 */ /* 0x000fe20008010000 */
[----:B------:R-:W-:Y:S02]  /*1a30*/  HADD2.F32 R36, -RZ, R4.H0_H0 ;  /* 0x20000004ff247230 */ /* 0x000fe40000004100 */
[----:B------:R-:W-:Y:S02]  /*1a40*/  HADD2.F32 R38, -RZ, R6.H0_H0 ;  /* 0x20000006ff267230 */ /* 0x000fe40000004100 */
[----:B------:R-:W-:Y:S01]  /*1a50*/  FMUL.FTZ R21, R20, UR9 ;  /* 0x0000000914157c20 */ /* 0x000fe20008410000 */
[----:B------:R-:W-:Y:S01]  /*1a60*/  FADD.FTZ R20, R22, -UR14 ;  /* 0x8000000e16147e21 */ /* 0x000fe20008010000 */
[----:B------:R-:W-:-:S02]  /*1a70*/  HADD2.F32 R22, -RZ, R41.H1_H1 ;  /* 0x30000029ff167230 */ /* 0x000fc40000004100 */
[----:B------:R-:W-:Y:S01]  /*1a80*/  FADD.FTZ R23, R23, -UR14 ;  /* 0x8000000e17177e21 */ /* 0x000fe20008010000 */
[--C-:B------:R-:W-:Y:S01]  /*1a90*/  FFMA.FTZ R24, R18, R21, R16.reuse ;  /* 0x0000001512187223 */ /* 0x100fe20000010010 */
[----:B------:R-:W-:Y:S01]  /*1aa0*/  FMUL.FTZ R20, R20, UR9 ;  /* 0x0000000914147c20 */ /* 0x000fe20008410000 */
[----:B------:R-:W-:Y:S01]  /*1ab0*/  FADD.FTZ R36, R36, -UR14 ;  /* 0x8000000e24247e21 */ /* 0x000fe20008010000 */
[----:B------:R-:W-:Y:S01]  /*1ac0*/  FADD.FTZ R22, R22, -UR14 ;  /* 0x8000000e16167e21 */ /* 0x000fe20008010000 */
[----:B------:R-:W-:Y:S01]  /*1ad0*/  FMUL.FTZ R25, R24, -1.4426950216293334961 ;  /* 0xbfb8aa3b18197820 */ /* 0x000fe20000410000 */
[--C-:B------:R-:W-:Y:S01]  /*1ae0*/  FFMA.FTZ R26, R19, R20, R17.reuse ;  /* 0x00000014131a7223 */ /* 0x100fe20000010011 */
[----:B------:R-:W-:Y:S01]  /*1af0*/  FMUL.FTZ R23, R23, UR9 ;  /* 0x0000000917177c20 */ /* 0x000fe20008410000 */
[----:B------:R-:W-:Y:S02]  /*1b00*/  FMUL.FTZ R22, R22, UR9 ;  /* 0x0000000916167c20 */ /* 0x000fe40008410000 */
[----:B------:R-:W-:Y:S01]  /*1b10*/  FMUL.FTZ R28, R26, -1.4426950216293334961 ;  /* 0xbfb8aa3b1a1c7820 */ /* 0x000fe20000410000 */
[----:B------:R-:W0:Y:S01]  /*1b20*/  MUFU.EX2 R25, R25 ;  /* 0x0000001900197308 */ /* 0x000e220000000800 */
[----:B------:R-:W-:Y:S01]  /*1b30*/  FFMA.FTZ R32, R19, R22, R17 ;  /* 0x0000001613207223 */ /* 0x000fe20000010011 */
[----:B------:R-:W-:-:S03]  /*1b40*/  FFMA.FTZ R30, R18, R23, R16 ;  /* 0x00000017121e7223 */ /* 0x000fc60000010010 */
[----:B------:R-:W1:Y:S01]  /*1b50*/  MUFU.EX2 R28, R28 ;  /* 0x0000001c001c7308 */ /* 0x000e620000000800 */
[----:B------:R-:W-:Y:S01]  /*1b60*/  FMUL.FTZ R34, R32, -1.4426950216293334961 ;  /* 0xbfb8aa3b20227820 */ /* 0x000fe20000410000 */
[----:B------:R-:W-:-:S05]  /*1b70*/  FMUL.FTZ R29, R30, -1.4426950216293334961 ;  /* 0xbfb8aa3b1e1d7820 */ /* 0x000fca0000410000 */
[----:B------:R-:W2:Y:S01]  /*1b80*/  MUFU.EX2 R34, R34 ;  /* 0x0000002200227308 */ /* 0x000ea20000000800 */
[----:B0-----:R-:W-:-:S03]  /*1b90*/  FADD.FTZ R27, R25, 1 ;  /* 0x3f800000191b7421 */ /* 0x001fc60000010000 */
[----:B------:R-:W0:Y:S01]  /*1ba0*/  MUFU.EX2 R29, R29 ;  /* 0x0000001d001d7308 */ /* 0x000e220000000800 */
[----:B-1----:R-:W-:-:S03]  /*1bb0*/  FADD.FTZ R25, R28, 1 ;  /* 0x3f8000001c197421 */ /* 0x002fc60000010000 */
[----:B------:R-:W1:Y:S01]  /*1bc0*/  MUFU.RCP R27, R27 ;  /* 0x0000001b001b7308 */ /* 0x000e620000001000 */
[--C-:B------:R-:W-:Y:S02]  /*1bd0*/  HADD2.F32 R28, -RZ, R42.reuse.H0_H0 ;  /* 0x2000002aff1c7230 */ /* 0x100fe40000004100 */
[----:B--2---:R-:W-:Y:S01]  /*1be0*/  FADD.FTZ R35, R34, 1 ;  /* 0x3f80000022237421 */ /* 0x004fe20000010000 */
[----:B------:R-:W-:-:S04]  /*1bf0*/  HADD2.F32 R34, -RZ, R42.H1_H1 ;  /* 0x3000002aff227230 */ /* 0x000fc80000004100 */
[----:B------:R-:W2:Y:S01]  /*1c00*/  MUFU.RCP R25, R25 ;  /* 0x0000001900197308 */ /* 0x000ea20000001000 */
[----:B0-----:R-:W-:-:S07]  /*1c10*/  FADD.FTZ R33, R29, 1 ;  /* 0x3f8000001d217421 */ /* 0x001fce0000010000 */
[----:B------:R-:W0:Y:S01]  /*1c20*/  MUFU.RCP R35, R35 ;  /* 0x0000002300237308 */ /* 0x000e220000001000 */
[----:B-1----:R-:W-:Y:S01]  /*1c30*/  FADD.FTZ R31, -R27, 1 ;  /* 0x3f8000001b1f7421 */ /* 0x002fe20000010100 */
[----:B------:R-:W-:-:S03]  /*1c40*/  FMUL.FTZ R29, R28, R27 ;  /* 0x0000001b1c1d7220 */ /* 0x000fc60000410000 */
[----:B------:R-:W-:-:S03]  /*1c50*/  FFMA.FTZ R24, R24, R31, 1 ;  /* 0x3f80000018187423 */ /* 0x000fc6000001001f */
[----:B------:R-:W1:Y:S01]  /*1c60*/  MUFU.RCP R33, R33 ;  /* 0x0000002100217308 */ /* 0x000e620000001000 */
[----:B--2---:R-:W-:Y:S01]  /*1c70*/  FMUL.FTZ R28, R34, R25 ;  /* 0x00000019221c7220 */ /* 0x004fe20000410000 */
[----:B------:R-:W-:Y:S01]  /*1c80*/  FADD.FTZ R27, -R25, 1 ;  /* 0x3f800000191b7421 */ /* 0x000fe20000010100 */
[----:B------:R-:W-:Y:S01]  /*1c90*/  FMUL.FTZ R25, R36, UR9 ;  /* 0x0000000924197c20 */ /* 0x000fe20008410000 */
[----:B------:R-:W-:Y:S02]  /*1ca0*/  HADD2.F32 R34, -RZ, R4.H1_H1 ;  /* 0x30000004ff227230 */ /* 0x000fe40000004100 */
[----:B------:R-:W-:Y:S01]  /*1cb0*/  FMUL.FTZ R29, R29, R24 ;  /* 0x000000181d1d7220 */ /* 0x000fe20000410000 */
[----:B------:R-:W-:Y:S01]  /*1cc0*/  FFMA.FTZ R27, R26, R27, 1 ;  /* 0x3f8000001a1b7423 */ /* 0x000fe2000001001b */
[----:B------:R-:W-:Y:S01]  /*1cd0*/  FFMA.FTZ R36, R18, R25, R16 ;  /* 0x0000001912247223 */ /* 0x000fe20000010010 */
[----:B------:R-:W-:Y:S01]  /*1ce0*/  FADD.FTZ R24, R34, -UR14 ;  /* 0x8000000e22187e21 */ /* 0x000fe20008010000 */
[----:B------:R-:W-:-:S02]  /*1cf0*/  HADD2.F32 R34, -RZ, R40.H0_H0 ;  /* 0x20000028ff227230 */ /* 0x000fc40000004100 */
[----:B------:R-:W-:Y:S01]  /*1d00*/  FMUL.FTZ R26, R36, -1.4426950216293334961 ;  /* 0xbfb8aa3b241a7820 */ /* 0x000fe20000410000 */
[----:B------:R-:W-:Y:S01]  /*1d10*/  FMUL.FTZ R28, R28, R27 ;  /* 0x0000001b1c1c7220 */ /* 0x000fe20000410000 */
[----:B0-----:R-:W-:Y:S01]  /*1d20*/  FADD.FTZ R27, -R35, 1 ;  /* 0x3f800000231b7421 */ /* 0x001fe20000010100 */
[----:B------:R-:W-:-:S03]  /*1d30*/  FMUL.FTZ R24, R24, UR9 ;  /* 0x0000000918187c20 */ /* 0x000fc60008410000 */
[----:B------:R-:W0:Y:S01]  /*1d40*/  MUFU.EX2 R26, R26 ;  /* 0x0000001a001a7308 */ /* 0x000e220000000800 */
[----:B-1----:R-:W-:Y:S01]  /*1d50*/  FADD.FTZ R31, -R33, 1 ;  /* 0x3f800000211f7421 */ /* 0x002fe20000010100 */
[----:B------:R-:W-:Y:S01]  /*1d60*/  FMUL.FTZ R34, R34, R33 ;  /* 0x0000002122227220 */ /* 0x000fe20000410000 */
[----:B------:R-:W-:Y:S01]  /*1d70*/  FFMA.FTZ R33, R32, R27, 1 ;  /* 0x3f80000020217423 */ /* 0x000fe2000001001b */
[----:B------:R-:W-:Y:S01]  /*1d80*/  FADD.FTZ R27, R38, -UR14 ;  /* 0x8000000e261b7e21 */ /* 0x000fe20008010000 */
[----:B------:R-:W-:Y:S01]  /*1d90*/  FFMA.FTZ R31, R30, R31, 1 ;  /* 0x3f8000001e1f7423 */ /* 0x000fe2000001001f */
[----:B------:R-:W-:Y:S02]  /*1da0*/  HADD2.F32 R38, -RZ, R6.H1_H1 ;  /* 0x30000006ff267230 */ /* 0x000fe40000004100 */
[----:B------:R-:W-:Y:S01]  /*1db0*/  FFMA.FTZ R37, R19, R24, R17 ;  /* 0x0000001813257223 */ /* 0x000fe20000010011 */
[----:B------:R-:W-:Y:S01]  /*1dc0*/  FMUL.FTZ R27, R27, UR9 ;  /* 0x000000091b1b7c20 */ /* 0x000fe20008410000 */
[----:B------:R-:W-:-:S02]  /*1dd0*/  HADD2.F32 R30, -RZ, R40.H1_H1 ;  /* 0x30000028ff1e7230 */ /* 0x000fc40000004100 */
[----:B------:R-:W-:Y:S01]  /*1de0*/  FMUL.FTZ R34, R34, R31 ;  /* 0x0000001f22227220 */ /* 0x000fe20000410000 */
[----:B------:R-:W-:Y:S01]  /*1df0*/  FMUL.FTZ R32, R37, -1.4426950216293334961 ;  /* 0xbfb8aa3b25207820 */ /* 0x000fe20000410000 */
[----:B------:R-:W-:Y:S01]  /*1e00*/  FFMA.FTZ R39, R18, R27, R16 ;  /* 0x0000001b12277223 */ /* 0x000fe20000010010 */
[----:B0-----:R-:W-:Y:S01]  /*1e10*/  FADD.FTZ R31, R26, 1 ;  /* 0x3f8000001a1f7421 */ /* 0x001fe20000010000 */
[----:B------:R-:W-:Y:S01]  /*1e20*/  FADD.FTZ R26, R38, -UR14 ;  /* 0x8000000e261a7e21 */ /* 0x000fe20008010000 */
[----:B------:R-:W-:Y:S01]  /*1e30*/  FMUL.FTZ R30, R30, R35 ;  /* 0x000000231e1e7220 */ /* 0x000fe20000410000 */
[----:B------:R-:W-:Y:S01]  /*1e40*/  FMUL.FTZ R35, R39, -1.4426950216293334961 ;  /* 0xbfb8aa3b27237820 */ /* 0x000fe20000410000 */
[----:B------:R-:W0:Y:S01]  /*1e50*/  MUFU.EX2 R32, R32 ;  /* 0x0000002000207308 */ /* 0x000e220000000800 */
[----:B------:R-:W-:Y:S01]  /*1e60*/  FMUL.FTZ R26, R26, UR9 ;  /* 0x000000091a1a7c20 */ /* 0x000fe20008410000 */
[----:B------:R-:W-:Y:S02]  /*1e70*/  FMUL.FTZ R30, R30, R33 ;  /* 0x000000211e1e7220 */ /* 0x000fe40000410000 */
[----:B------:R-:W1:Y:S01]  /*1e80*/  MUFU.RCP R31, R31 ;  /* 0x0000001f001f7308 */ /* 0x000e620000001000 */
[----:B------:R-:W-:-:S04]  /*1e90*/  FFMA.FTZ R45, R19, R26, R17 ;  /* 0x0000001a132d7223 */ /* 0x000fc80000010011 */
[----:B------:R-:W-:-:S03]  /*1ea0*/  FMUL.FTZ R53, R45, -1.4426950216293334961 ;  /* 0xbfb8aa3b2d357820 */ /* 0x000fc60000410000 */
[----:B------:R-:W2:Y:S01]  /*1eb0*/  MUFU.EX2 R35, R35 ;  /* 0x0000002300237308 */ /* 0x000ea20000000800 */
[----:B0-----:R-:W-:-:S03]  /*1ec0*/  FADD.FTZ R32, R32, 1 ;  /* 0x3f80000020207421 */ /* 0x001fc60000010000 */
[----:B------:R-:W0:Y:S04]  /*1ed0*/  MUFU.EX2 R53, R53 ;  /* 0x0000003500357308 */ /* 0x000e280000000800 */
[----:B------:R-:W3:Y:S01]  /*1ee0*/  MUFU.RCP R32, R32 ;  /* 0x0000002000207308 */ /* 0x000ee20000001000 */
[----:B-1----:R-:W-:Y:S01]  /*1ef0*/  FADD.FTZ R33, -R31, 1 ;  /* 0x3f8000001f217421 */ /* 0x002fe20000010100 */
[----:B--2---:R-:W-:-:S03]  /*1f00*/  FADD.FTZ R52, R35, 1 ;  /* 0x3f80000023347421 */ /* 0x004fc60000010000 */
[----:B------:R-:W-:Y:S01]  /*1f10*/  FFMA.FTZ R33, R36, R33, 1 ;  /* 0x3f80000024217423 */ /* 0x000fe20000010021 */
[--C-:B------:R-:W-:Y:S02]  /*1f20*/  HADD2.F32 R36, -RZ, R5.reuse.H0_H0 ;  /* 0x20000005ff247230 */ /* 0x100fe40000004100 */
[----:B------:R-:W-:Y:S01]  /*1f30*/  HADD2.F32 R35, -RZ, R5.H1_H1 ;  /* 0x30000005ff237230 */ /* 0x000fe20000004100 */
[----:B------:R-:W1:Y:S02]  /*1f40*/  MUFU.RCP R52, R52 ;  /* 0x0000003400347308 */ /* 0x000e640000001000 */
[----:B------:R-:W-:Y:S01]  /*1f50*/  FMUL.FTZ R36, R36, R31 ;  /* 0x0000001f24247220 */ /* 0x000fe20000410000 */
[----:B0-----:R-:W-:-:S03]  /*1f60*/  FADD.FTZ R31, R53, 1 ;  /* 0x3f800000351f7421 */ /* 0x001fc60000010000 */
[----:B------:R-:W-:Y:S01]  /*1f70*/  FMUL.FTZ R36, R36, R33 ;  /* 0x0000002124247220 */ /* 0x000fe20000410000 */
[----:B---3--:R-:W-:Y:S01]  /*1f80*/  FADD.FTZ R38, -R32, 1 ;  /* 0x3f80000020267421 */ /* 0x008fe20000010100 */
[----:B------:R-:W-:Y:S01]  /*1f90*/  FMUL.FTZ R35, R35, R32 ;  /* 0x0000002023237220 */ /* 0x000fe20000410000 */
[----:B------:R-:W0:Y:S02]  /*1fa0*/  MUFU.RCP R31, R31 ;  /* 0x0000001f001f7308 */ /* 0x000e240000001000 */
[----:B------:R-:W-:Y:S01]  /*1fb0*/  FFMA.FTZ R38, R37, R38, 1 ;  /* 0x3f80000025267423 */ /* 0x000fe20000010026 */
[----:B------:R-:W-:-:S03]  /*1fc0*/  HADD2.F32 R37, -RZ, R7.H0_H0 ;  /* 0x20000007ff257230 */ /* 0x000fc60000004100 */
[----:B------:R-:W-:Y:S01]  /*1fd0*/  FMUL.FTZ R35, R35, R38 ;  /* 0x0000002623237220 */ /* 0x000fe20000410000 */
[----:B------:R-:W-:Y:S01]  /*1fe0*/  FMUL.FTZ R38, R18, R29 ;  /* 0x0000001d12267220 */ /* 0x000fe20000410000 */
[----:B-1----:R-:W-:Y:S01]  /*1ff0*/  FADD.FTZ R32, -R52, 1 ;  /* 0x3f80000034207421 */ /* 0x002fe20000010100 */
[----:B------:R-:W-:Y:S01]  /*2000*/  FMUL.FTZ R52, R37, R52 ;  /* 0x0000003425347220 */ /* 0x000fe20000410000 */
[----:B------:R-:W-:Y:S02]  /*2010*/  FMUL.FTZ R37, R19, R28 ;  /* 0x0000001c13257220 */ /* 0x000fe40000410000 */
[----:B------:R-:W-:Y:S01]  /*2020*/  FFMA.FTZ R39, R39, R32, 1 ;  /* 0x3f80000027277423 */ /* 0x000fe20000010020 */
[----:B------:R-:W-:Y:S02]  /*2030*/  HADD2.F32 R32, -RZ, R7.H1_H1 ;  /* 0x30000007ff207230 */ /* 0x000fe40000004100 */
[----:B0-----:R-:W-:Y:S01]  /*2040*/  FADD.FTZ R54, -R31, 1 ;  /* 0x3f8000001f367421 */ /* 0x001fe20000010100 */
[----:B------:R-:W-:-:S02]  /*2050*/  FMUL.FTZ R33, R52, R39 ;  /* 0x0000002734217220 */ /* 0x000fc40000410000 */
[----:B------:R-:W-:Y:S01]  /*2060*/  FMUL.FTZ R32, R32, R31 ;  /* 0x0000001f20207220 */ /* 0x000fe20000410000 */
[----:B------:R-:W-:Y:S02]  /*2070*/  HADD2.F32 R31, -RZ, R8.H0_H0 ;  /* 0x20000008ff1f7230 */ /* 0x000fe40000004100 */
[----:B------:R-:W-:Y:S01]  /*2080*/  FFMA.FTZ R45, R45, R54, 1 ;  /* 0x3f8000002d2d7423 */ /* 0x000fe20000010036 */
[----:B------:R-:W-:Y:S01]  /*2090*/  FFMA.FTZ R39, R21, R38, RZ ;  /* 0x0000002615277223 */ /* 0x000fe200000100ff */
[----:B------:R-:W-:Y:S01]  /*20a0*/  FADD.FTZ R38, RZ, R38 ;  /* 0x00000026ff267221 */ /* 0x000fe20000010000 */
[----:B------:R-:W-:Y:S01]  /*20b0*/  FADD.FTZ R31, R31, -UR14 ;  /* 0x8000000e1f1f7e21 */ /* 0x000fe20008010000 */
[----:B------:R-:W-:Y:S01]  /*20c0*/  FMUL.FTZ R32, R32, R45 ;  /* 0x0000002d20207220 */ /* 0x000fe20000410000 */
[----:B------:R-:W-:Y:S01]  /*20d0*/  FFMA.FTZ R52, R20, R37, R39 ;  /* 0x0000002514347223 */ /* 0x000fe20000010027 */
[----:B------:R-:W-:Y:S01]  /*20e0*/  FADD.FTZ R37, R37, R38 ;  /* 0x0000002625257221 */ /* 0x000fe20000010000 */
[----:B------:R-:W-:Y:S01]  /*20f0*/  FMUL.FTZ R31, R31, UR9 ;  /* 0x000000091f1f7c20 */ /* 0x000fe20008410000 */
[----:B------:R-:W-:Y:S01]  /*2100*/  FFMA.FTZ R38, R21, R29, RZ ;  /* 0x0000001d15267223 */ /* 0x000fe200000100ff */
[----:B------:R-:W-:Y:S01]  /*2110*/  FADD.FTZ R29, RZ, R29 ;  /* 0x0000001dff1d7221 */ /* 0x000fe20000010000 */
[----:B------:R-:W-:-:S02]  /*2120*/  HADD2.F32 R21, -RZ, R9.H0_H0 ;  /* 0x20000009ff157230 */ /* 0x000fc40000004100 */
[C---:B------:R-:W-:Y:S01]  /*2130*/  FFMA.FTZ R45, R18.reuse, R31, R16 ;  /* 0x0000001f122d7223 */ /* 0x040fe20000010010 */
[-C--:B------:R-:W-:Y:S01]  /*2140*/  FFMA.FTZ R38, R23, R34.reuse, R38 ;  /* 0x0000002217267223 */ /* 0x080fe20000010026 */
[----:B------:R-:W-:Y:S01]  /*2150*/  FADD.FTZ R39, R29, R34 ;  /* 0x000000221d277221 */ /* 0x000fe20000010000 */
[----:B------:R-:W-:Y:S01]  /*2160*/  FMUL.FTZ R29, R18, R34 ;  /* 0x00000022121d7220 */ /* 0x000fe20000410000 */
[----:B------:R-:W-:Y:S01]  /*2170*/  FMUL.FTZ R53, R45, -1.4426950216293334961 ;  /* 0xbfb8aa3b2d357820 */ /* 0x000fe20000410000 */
[----:B------:R-:W-:Y:S02]  /*2180*/  FFMA.FTZ R38, R25, R36, R38 ;  /* 0x0000002419267223 */ /* 0x000fe40000010026 */
[----:B------:R-:W-:Y:S01]  /*2190*/  FFMA.FTZ R52, R23, R29, R52 ;  /* 0x0000001d17347223 */ /* 0x000fe20000010034 */
[----:B------:R-:W-:Y:S02]  /*21a0*/  HADD2.F32 R23, -RZ, R8.H1_H1 ;  /* 0x30000008ff177230 */ /* 0x000fe40000004100 */
[----:B------:R-:W-:Y:S01]  /*21b0*/  FFMA.FTZ R38, R27, R33, R38 ;  /* 0x000000211b267223 */ /* 0x000fe20000010026 */
[----:B------:R-:W0:Y:S02]  /*21c0*/  MUFU.EX2 R53, R53 ;  /* 0x0000003500357308 */ /* 0x000e240000000800 */
[----:B------:R-:W-:Y:S01]  /*21d0*/  FADD.FTZ R23, R23, -UR14 ;  /* 0x8000000e17177e21 */ /* 0x000fe20008010000 */
[----:B0-----:R-:W-:-:S06]  /*21e0*/  FADD.FTZ R54, R53, 1 ;  /* 0x3f80000035367421 */ /* 0x001fcc0000010000 */
[----:B------:R-:W0:Y:S02]  /*21f0*/  MUFU.RCP R54, R54 ;  /* 0x0000003600367308 */ /* 0x000e240000001000 */
[----:B0-----:R-:W-:Y:S01]  /*2200*/  FADD.FTZ R34, -R54, 1 ;  /* 0x3f80000036227421 */ /* 0x001fe20000010100 */
[----:B------:R-:W-:Y:S01]  /*2210*/  FMUL.FTZ R21, R21, R54 ;  /* 0x0000003615157220 */ /* 0x000fe20000410000 */
[----:B------:R-:W-:Y:S01]  /*2220*/  FADD.FTZ R54, R37, R29 ;  /* 0x0000001d25367221 */ /* 0x000fe20000010000 */
[----:B------:R-:W-:Y:S01]  /*2230*/  FFMA.FTZ R29, R20, R28, RZ ;  /* 0x0000001c141d7223 */ /* 0x000fe200000100ff */
[----:B------:R-:W-:Y:S01]  /*2240*/  FFMA.FTZ R34, R45, R34, 1 ;  /* 0x3f8000002d227423 */ /* 0x000fe20000010022 */
[-C--:B------:R-:W-:Y:S01]  /*2250*/  FMUL.FTZ R37, R19, R30.reuse ;  /* 0x0000001e13257220 */ /* 0x080fe20000410000 */
[----:B------:R-:W-:Y:S02]  /*2260*/  HADD2.F32 R20, -RZ, R9.H1_H1 ;  /* 0x30000009ff147230 */ /* 0x000fe40000004100 */
[C---:B------:R-:W-:Y:S01]  /*2270*/  FFMA.FTZ R29, R22.reuse, R30, R29 ;  /* 0x0000001e161d7223 */ /* 0x040fe2000001001d */
[----:B------:R-:W-:Y:S01]  /*2280*/  FMUL.FTZ R21, R21, R34 ;  /* 0x0000002215157220 */ /* 0x000fe20000410000 */
[----:B------:R-:W-:Y:S01]  /*2290*/  FMUL.FTZ R34, R23, UR9 ;  /* 0x0000000917227c20 */ /* 0x000fe20008410000 */
[----:B------:R-:W-:Y:S01]  /*22a0*/  FFMA.FTZ R52, R22, R37, R52 ;  /* 0x0000002516347223 */ /* 0x000fe20000010034 */
[----:B------:R-:W-:Y:S01]  /*22b0*/  FADD.FTZ R23, RZ, R28 ;  /* 0x0000001cff177221 */ /* 0x000fe20000010000 */
[----:B------:R-:W-:Y:S01]  /*22c0*/  FADD.FTZ R54, R37, R54 ;  /* 0x0000003625367221 */ /* 0x000fe20000010000 */
[----:B------:R-:W-:Y:S01]  /*22d0*/  FFMA.FTZ R45, R19, R34, R17 ;  /* 0x00000022132d7223 */ /* 0x000fe20000010011 */
[----:B------:R-:W-:Y:S01]  /*22e0*/  FMUL.FTZ R37, R18, R36 ;  /* 0x0000002412257220 */ /* 0x000fe20000410000 */
[----:B------:R-:W-:Y:S01]  /*22f0*/  FADD.FTZ R28, R23, R30 ;  /* 0x0000001e171c7221 */ /* 0x000fe20000010000 */
[----:B------:R-:W-:Y:S01]  /*2300*/  FADD.FTZ R30, R39, R36 ;  /* 0x00000024271e7221 */ /* 0x000fe20000010000 */
[----:B------:R-:W-:Y:S01]  /*2310*/  FMUL.FTZ R53, R45, -1.4426950216293334961 ;  /* 0xbfb8aa3b2d357820 */ /* 0x000fe20000410000 */
[----:B------:R-:W-:-:S02]  /*2320*/  HADD2.F32 R36, -RZ, R11.H0_H0 ;  /* 0x2000000bff247230 */ /* 0x000fc40000004100 */
[----:B------:R-:W-:Y:S01]  /*2330*/  FFMA.FTZ R52, R25, R37, R52 ;  /* 0x0000002519347223 */ /* 0x000fe20000010034 */
[----:B------:R-:W-:Y:S01]  /*2340*/  FADD.FTZ R54, R54, R37 ;  /* 0x0000002536367221 */ /* 0x000fe20000010000 */
[----:B------:R-:W-:Y:S01]  /*2350*/  FADD.FTZ R37, R28, R35 ;  /* 0x000000231c257221 */ /* 0x000fe20000010000 */
[----:B------:R-:W-:Y:S01]  /*2360*/  HADD2.F32 R28, -RZ, R12.H0_H0 ;  /* 0x2000000cff1c7230 */ /* 0x000fe20000004100 */
[----:B------:R-:W0:Y:S01]  /*2370*/  MUFU.EX2 R53, R53 ;  /* 0x0000003500357308 */ /* 0x000e220000000800 */
[----:B------:R-:W-:Y:S01]  /*2380*/  FADD.FTZ R30, R30, R33 ;  /* 0x000000211e1e7221 */ /* 0x000fe20000010000 */
[----:B------:R-:W-:Y:S01]  /*2390*/  FMUL.FTZ R33, R18, R33 ;  /* 0x0000002112217220 */ /* 0x000fe20000410000 */
[----:B------:R-:W-:Y:S01]  /*23a0*/  FADD.FTZ R37, R37, R32 ;  /* 0x0000002025257221 */ /* 0x000fe20000010000 */
[----:B------:R-:W-:Y:S01]  /*23b0*/  FADD.FTZ R28, R28, -UR14 ;  /* 0x8000000e1c1c7e21 */ /* 0x000fe20008010000 */
[----:B------:R-:W-:Y:S01]  /*23c0*/  FFMA.FTZ R38, R31, R21, R38 ;  /* 0x000000151f267223 */ /* 0x000fe20000010026 */
[----:B0-----:R-:W-:-:S06]  /*23d0*/  FADD.FTZ R55, R53, 1 ;  /* 0x3f80000035377421 */ /* 0x001fcc0000010000 */
[----:B------:R-:W0:Y:S02]  /*23e0*/  MUFU.RCP R55, R55 ;  /* 0x0000003700377308 */ /* 0x000e240000001000 */
[----:B0-----:R-:W-:Y:S01]  /*23f0*/  FADD.FTZ R22, -R55, 1 ;  /* 0x3f80000037167421 */ /* 0x001fe20000010100 */
[----:B------:R-:W-:-:S03]  /*2400*/  FMUL.FTZ R20, R20, R55 ;  /* 0x0000003714147220 */ /* 0x000fc60000410000 */
[----:B------:R-:W-:Y:S01]  /*2410*/  FFMA.FTZ R45, R45, R22, 1 ;  /* 0x3f8000002d2d7423 */ /* 0x000fe20000010016 */
[----:B------:R-:W-:-:S03]  /*2420*/  HADD2.F32 R22, -RZ, R10.H0_H0 ;  /* 0x2000000aff167230 */ /* 0x000fc60000004100 */
        /* <DEDUP_REMOVED lines=9> */
[----:B0-----:R-:W-:Y:S01]  /*24c0*/  FMUL.FTZ R25, R36, R53 ;  /* 0x0000003524197220 */ /* 0x001fe20000410000 */
[----:B------:R-:W-:Y:S01]  /*24d0*/  FADD.FTZ R39, -R53, 1 ;  /* 0x3f80000035277421 */ /* 0x000fe20000010100 */
[----:B------:R-:W-:-:S03]  /*24e0*/  HADD2.F32 R36, -RZ, R10.H1_H1 ;  /* 0x3000000aff247230 */ /* 0x000fc60000004100 */
[----:B------:R-:W-:Y:S01]  /*24f0*/  FFMA.FTZ R22, R22, R39, 1 ;  /* 0x3f80000016167423 */ /* 0x000fe20000010027 */
[-C--:B------:R-:W-:Y:S01]  /*2500*/  FFMA.FTZ R39, R24, R35.reuse, R29 ;  /* 0x0000002318277223 */ /* 0x080fe2000001001d */
[----:B------:R-:W-:Y:S01]  /*2510*/  FADD.FTZ R36, R36, -UR14 ;  /* 0x8000000e24247e21 */ /* 0x000fe20008010000 */
[----:B------:R-:W-:Y:S01]  /*2520*/  FMUL.FTZ R35, R19, R35 ;  /* 0x0000002313237220 */ /* 0x000fe20000410000 */
[----:B------:R-:W-:Y:S01]  /*2530*/  FMUL.FTZ R25, R25, R22 ;  /* 0x0000001619197220 */ /* 0x000fe20000410000 */
[----:B------:R-:W-:Y:S01]  /*2540*/  FFMA.FTZ R39, R26, R32, R39 ;  /* 0x000000201a277223 */ /* 0x000fe20000010027 */
[----:B------:R-:W-:Y:S01]  /*2550*/  FMUL.FTZ R22, R36, UR9 ;  /* 0x0000000924167c20 */ /* 0x000fe20008410000 */
[----:B------:R-:W-:Y:S01]  /*2560*/  FFMA.FTZ R52, R24, R35, R52 ;  /* 0x0000002318347223 */ /* 0x000fe20000010034 */
[----:B------:R-:W-:Y:S02]  /*2570*/  HADD2.F32 R24, -RZ, R11.H1_H1 ;  /* 0x3000000bff187230 */ /* 0x000fe40000004100 */
[----:B------:R-:W-:Y:S01]  /*2580*/  FADD.FTZ R54, R35, R54 ;  /* 0x0000003623367221 */ /* 0x000fe20000010000 */
[----:B------:R-:W-:Y:S01]  /*2590*/  FFMA.FTZ R36, R19, R22, R17 ;  /* 0x0000001613247223 */ /* 0x000fe20000010011 */
[----:B------:R-:W-:Y:S01]  /*25a0*/  FFMA.FTZ R52, R27, R33, R52 ;  /* 0x000000211b347223 */ /* 0x000fe20000010034 */
[----:B------:R-:W-:-:S02]  /*25b0*/  HADD2.F32 R27, -RZ, R13.H0_H0 ;  /* 0x2000000dff1b7230 */ /* 0x000fc40000004100 */
[----:B------:R-:W-:Y:S01]  /*25c0*/  FADD.FTZ R54, R54, R33 ;  /* 0x0000002136367221 */ /* 0x000fe20000010000 */
[----:B------:R-:W-:Y:S01]  /*25d0*/  FMUL.FTZ R45, R36, -1.4426950216293334961 ;  /* 0xbfb8aa3b242d7820 */ /* 0x000fe20000410000 */
[----:B------:R-:W-:Y:S01]  /*25e0*/  FFMA.FTZ R38, R23, R25, R38 ;  /* 0x0000001917267223 */ /* 0x000fe20000010026 */
[----:B------:R-:W-:-:S04]  /*25f0*/  FFMA.FTZ R39, R34, R20, R39 ;  /* 0x0000001422277223 */ /* 0x000fc80000010027 */
[----:B------:R-:W0:Y:S02]  /*2600*/  MUFU.EX2 R45, R45 ;  /* 0x0000002d002d7308 */ /* 0x000e240000000800 */
[----:B0-----:R-:W-:-:S06]  /*2610*/  FADD.FTZ R53, R45, 1 ;  /* 0x3f8000002d357421 */ /* 0x001fcc0000010000 */
[----:B------:R-:W0:Y:S02]  /*2620*/  MUFU.RCP R53, R53 ;  /* 0x0000003500357308 */ /* 0x000e240000001000 */
[----:B0-----:R-:W-:Y:S01]  /*2630*/  FADD.FTZ R29, -R53, 1 ;  /* 0x3f800000351d7421 */ /* 0x001fe20000010100 */
[----:B------:R-:W-:-:S03]  /*2640*/  FMUL.FTZ R24, R24, R53 ;  /* 0x0000003518187220 */ /* 0x000fc60000410000 */
[----:B------:R-:W-:-:S04]  /*2650*/  FFMA.FTZ R29, R36, R29, 1 ;  /* 0x3f800000241d7423 */ /* 0x000fc8000001001d */
[----:B------:R-:W-:Y:S01]  /*2660*/  FMUL.FTZ R24, R24, R29 ;  /* 0x0000001d18187220 */ /* 0x000fe20000410000 */
[----:B------:R-:W-:-:S03]  /*2670*/  FMUL.FTZ R29, R28, UR9 ;  /* 0x000000091c1d7c20 */ /* 0x000fc60008410000 */
[----:B------:R-:W-:Y:S01]  /*2680*/  FFMA.FTZ R39, R22, R24, R39 ;  /* 0x0000001816277223 */ /* 0x000fe20000010027 */
[----:B------:R-:W-:Y:S01]  /*2690*/  FFMA.FTZ R28, R18, R29, R16 ;  /* 0x0000001d121c7223 */ /* 0x000fe20000010010 */
[----:B------:R-:W-:-:S03]  /*26a0*/  FADD.FTZ R37, R37, R24 ;  /* 0x0000001825257221 */ /* 0x000fc60000010000 */
[----:B------:R-:W-:-:S06]  /*26b0*/  FMUL.FTZ R35, R28, -1.4426950216293334961 ;  /* 0xbfb8aa3b1c237820 */ /* 0x000fcc0000410000 */
[----:B------:R-:W0:Y:S02]  /*26c0*/  MUFU.EX2 R35, R35 ;  /* 0x0000002300237308 */ /* 0x000e240000000800 */
[----:B0-----:R-:W-:Y:S01]  /*26d0*/  FADD.FTZ R36, R35, 1 ;  /* 0x3f80000023247421 */ /* 0x001fe20000010000 */
[----:B------:R-:W-:-:S05]  /*26e0*/  HADD2.F32 R35, -RZ, R12.H1_H1 ;  /* 0x3000000cff237230 */ /* 0x000fca0000004100 */
[----:B------:R-:W0:Y:S01]  /*26f0*/  MUFU.RCP R36, R36 ;  /* 0x0000002400247308 */ /* 0x000e220000001000 */
[----:B------:R-:W-:Y:S01]  /*2700*/  FADD.FTZ R35, R35, -UR14 ;  /* 0x8000000e23237e21 */ /* 0x000fe20008010000 */
[----:B0-----:R-:W-:Y:S01]  /*2710*/  FADD.FTZ R45, -R36, 1 ;  /* 0x3f800000242d7421 */ /* 0x001fe20000010100 */
[----:B------:R-:W-:-:S03]  /*2720*/  FMUL.FTZ R27, R27, R36 ;  /* 0x000000241b1b7220 */ /* 0x000fc60000410000 */
[----:B------:R-:W-:-:S04]  /*2730*/  FFMA.FTZ R28, R28, R45, 1 ;  /* 0x3f8000001c1c7423 */ /* 0x000fc8000001002d */
[----:B------:R-:W-:Y:S01]  /*2740*/  FMUL.FTZ R27, R27, R28 ;  /* 0x0000001c1b1b7220 */ /* 0x000fe20000410000 */
[----:B------:R-:W-:Y:S01]  /*2750*/  FMUL.FTZ R28, R35, UR9 ;  /* 0x00000009231c7c20 */ /* 0x000fe20008410000 */
[----:B------:R-:W-:Y:S02]  /*2760*/  FMUL.FTZ R35, R19, R32 ;  /* 0x0000002013237220 */ /* 0x000fe40000410000 */
[----:B------:R-:W-:Y:S01]  /*2770*/  FFMA.FTZ R38, R29, R27, R38 ;  /* 0x0000001b1d267223 */ /* 0x000fe20000010026 */
[----:B------:R-:W-:Y:S01]  /*2780*/  FFMA.FTZ R33, R19, R28, R17 ;  /* 0x0000001c13217223 */ /* 0x000fe20000010011 */
[----:B------:R-:W-:Y:S01]  /*2790*/  FFMA.FTZ R52, R26, R35, R52 ;  /* 0x000000231a347223 */ /* 0x000fe20000010034 */
[----:B------:R-:W-:Y:S02]  /*27a0*/  HADD2.F32 R26, -RZ, R13.H1_H1 ;  /* 0x3000000dff1a7230 */ /* 0x000fe40000004100 */
[----:B------:R-:W-:Y:S01]  /*27b0*/  FADD.FTZ R54, R35, R54 ;  /* 0x0000003623367221 */ /* 0x000fe20000010000 */
[----:B------:R-:W-:-:S06]  /*27c0*/  FMUL.FTZ R36, R33, -1.4426950216293334961 ;  /* 0xbfb8aa3b21247820 */ /* 0x000fcc0000410000 */
[----:B------:R-:W0:Y:S02]  /*27d0*/  MUFU.EX2 R36, R36 ;  /* 0x0000002400247308 */ /* 0x000e240000000800 */
[----:B0-----:R-:W-:Y:S01]  /*27e0*/  FADD.FTZ R45, R36, 1 ;  /* 0x3f800000242d7421 */ /* 0x001fe20000010000 */
[----:B------:R-:W-:Y:S01]  /*27f0*/  FADD.FTZ R36, R30, R21 ;  /* 0x000000151e247221 */ /* 0x000fe20000010000 */
[----:B------:R-:W-:Y:S01]  /*2800*/  FMUL.FTZ R21, R18, R21 ;  /* 0x0000001512157220 */ /* 0x000fe20000410000 */
[--C-:B------:R-:W-:Y:S02]  /*2810*/  HADD2.F32 R30, -RZ, R15.reuse.H0_H0 ;  /* 0x2000000fff1e7230 */ /* 0x100fe40000004100 */
[----:B------:R-:W-:Y:S01]  /*2820*/  FADD.FTZ R36, R36, R25 ;  /* 0x0000001924247221 */ /* 0x000fe20000010000 */
[----:B------:R-:W0:Y:S01]  /*2830*/  MUFU.RCP R45, R45 ;  /* 0x0000002d002d7308 */ /* 0x000e220000001000 */
[----:B------:R-:W-:Y:S01]  /*2840*/  FFMA.FTZ R52, R31, R21, R52 ;  /* 0x000000151f347223 */ /* 0x000fe20000010034 */
[----:B------:R-:W-:Y:S01]  /*2850*/  FADD.FTZ R54, R54, R21 ;  /* 0x0000001536367221 */ /* 0x000fe20000010000 */
[----:B------:R-:W-:Y:S01]  /*2860*/  FMUL.FTZ R21, R19, R20 ;  /* 0x0000001413157220 */ /* 0x000fe20000410000 */
[----:B------:R-:W-:Y:S01]  /*2870*/  FMUL.FTZ R25, R18, R25 ;  /* 0x0000001912197220 */ /* 0x000fe20000410000 */
[----:B------:R-:W-:-:S02]  /*2880*/  HADD2.F32 R20, -RZ, R15.H1_H1 ;  /* 0x3000000fff147230 */ /* 0x000fc40000004100 */
[----:B------:R-:W-:Y:S01]  /*2890*/  FFMA.FTZ R52, R34, R21, R52 ;  /* 0x0000001522347223 */ /* 0x000fe20000010034 */
[----:B------:R-:W-:Y:S01]  /*28a0*/  FADD.FTZ R54, R21, R54 ;  /* 0x0000003615367221 */ /* 0x000fe20000010000 */
[----:B------:R-:W-:Y:S02]  /*28b0*/  FMUL.FTZ R21, R19, R24 ;  /* 0x0000001813157220 */ /* 0x000fe40000410000 */
[----:B------:R-:W-:Y:S01]  /*28c0*/  FFMA.FTZ R52, R23, R25, R52 ;  /* 0x0000001917347223 */ /* 0x000fe20000010034 */
[----:B------:R-:W-:Y:S01]  /*28d0*/  FADD.FTZ R54, R54, R25 ;  /* 0x0000001936367221 */ /* 0x000fe20000010000 */
[----:B------:R-:W-:Y:S01]  /*28e0*/  FMUL.FTZ R23, R18, R27 ;  /* 0x0000001b12177220 */ /* 0x000fe20000410000 */
[----:B------:R-:W-:Y:S01]  /*28f0*/  FADD.FTZ R27, R36, R27 ;  /* 0x0000001b241b7221 */ /* 0x000fe20000010000 */
[----:B------:R-:W-:Y:S01]  /*2900*/  FFMA.FTZ R52, R22, R21, R52 ;  /* 0x0000001516347223 */ /* 0x000fe20000010034 */
[----:B------:R-:W-:Y:S01]  /*2910*/  FADD.FTZ R54, R21, R54 ;  /* 0x0000003615367221 */ /* 0x000fe20000010000 */
[----:B0-----:R-:W-:Y:S01]  /*2920*/  FADD.FTZ R32, -R45, 1 ;  /* 0x3f8000002d207421 */ /* 0x001fe20000010100 */
[----:B------:R-:W-:Y:S01]  /*2930*/  FMUL.FTZ R26, R26, R45 ;  /* 0x0000002d1a1a7220 */ /* 0x000fe20000410000 */
[----:B------:R-:W-:Y:S01]  /*2940*/  FFMA.FTZ R25, R29, R23, R52 ;  /* 0x000000171d197223 */ /* 0x000fe20000010034 */
[----:B------:R-:W-:Y:S01]  /*2950*/  FADD.FTZ R54, R54, R23 ;  /* 0x0000001736367221 */ /* 0x000fe20000010000 */
[----:B------:R-:W-:Y:S01]  /*2960*/  FFMA.FTZ R33, R33, R32, 1 ;  /* 0x3f80000021217423 */ /* 0x000fe20000010020 */
[----:B------:R-:W-:-:S03]  /*2970*/  HADD2.F32 R32, -RZ, R14.H0_H0 ;  /* 0x2000000eff207230 */ /* 0x000fc60000004100 */
[----:B------:R-:W-:Y:S02]  /*2980*/  FMUL.FTZ R26, R26, R33 ;  /* 0x000000211a1a7220 */ /* 0x000fe40000410000 */
[----:B------:R-:W-:Y:S02]  /*2990*/  FADD.FTZ R32, R32, -UR14 ;  /* 0x8000000e20207e21 */ /* 0x000fe40008010000 */
[-C--:B------:R-:W-:Y:S01]  /*29a0*/  FMUL.FTZ R21, R19, R26.reuse ;  /* 0x0000001a13157220 */ /* 0x080fe20000410000 */
[----:B------:R-:W-:Y:S01]  /*29b0*/  FFMA.FTZ R39, R28, R26, R39 ;  /* 0x0000001a1c277223 */ /* 0x000fe20000010027 */
[----:B------:R-:W-:Y:S01]  /*29c0*/  FMUL.FTZ R33, R32, UR9 ;  /* 0x0000000920217c20 */ /* 0x000fe20008410000 */
[----:B------:R-:W-:Y:S01]  /*29d0*/  FADD.FTZ R37, R37, R26 ;  /* 0x0000001a25257221 */ /* 0x000fe20000010000 */
[----:B------:R-:W-:Y:S02]  /*29e0*/  FADD.FTZ R54, R21, R54 ;  /* 0x0000003615367221 */ /* 0x000fe40000010000 */
        /* <DEDUP_REMOVED lines=8> */
[----:B------:R-:W-:-:S03]  /*2a70*/  HADD2.F32 R32, -RZ, R14.H1_H1 ;  /* 0x3000000eff207230 */ /* 0x000fc60000004100 */
[----:B------:R-:W-:Y:S02]  /*2a80*/  FMUL.FTZ R30, R30, R31 ;  /* 0x0000001f1e1e7220 */ /* 0x000fe40000410000 */
[----:B------:R-:W-:Y:S02]  /*2a90*/  FADD.FTZ R32, R32, -UR14 ;  /* 0x8000000e20207e21 */ /* 0x000fe40008010000 */
[----:B------:R-:W-:Y:S02]  /*2aa0*/  FMUL.FTZ R23, R18, R30 ;  /* 0x0000001e12177220 */ /* 0x000fe40000410000 */
[----:B------:R-:W-:Y:S02]  /*2ab0*/  FMUL.FTZ R32, R32, UR9 ;  /* 0x0000000920207c20 */ /* 0x000fe40008410000 */
        /* <DEDUP_REMOVED lines=10> */
[----:B------:R-:W-:Y:S01]  /*2b60*/  FFMA.FTZ R20, R28, R21, R25 ;  /* 0x000000151c147223 */ /* 0x000fe20000010019 */
[----:B------:R-:W-:Y:S01]  /*2b70*/  FFMA.FTZ R28, R33, R30, R38 ;  /* 0x0000001e211c7223 */ /* 0x000fe20000010026 */
[----:B------:R-:W-:Y:S01]  /*2b80*/  FADD.FTZ R30, R27, R30 ;  /* 0x0000001e1b1e7221 */ /* 0x000fe20000010000 */
[-C--:B------:R-:W-:Y:S01]  /*2b90*/  FMUL.FTZ R21, R19, R34.reuse ;  /* 0x0000002213157220 */ /* 0x080fe20000410000 */
[----:B------:R-:W-:Y:S01]  /*2ba0*/  FFMA.FTZ R25, R33, R23, R20 ;  /* 0x0000001721197223 */ /* 0x000fe20000010014 */
[C---:B------:R-:W-:Y:S01]  /*2bb0*/  FFMA.FTZ R29, R32.reuse, R34, R39 ;  /* 0x00000022201d7223 */ /* 0x040fe20000010027 */
[----:B------:R-:W-:Y:S01]  /*2bc0*/  FADD.FTZ R31, R37, R34 ;  /* 0x00000022251f7221 */ /* 0x000fe20000010000 */
[----:B------:R-:W-:Y:S01]  /*2bd0*/  FADD.FTZ R24, R21, R54 ;  /* 0x0000003615187221 */ /* 0x000fe20000010000 */
[----:B------:R-:W-:-:S07]  /*2be0*/  FFMA.FTZ R25, R32, R21, R25 ;  /* 0x0000001520197223 */ /* 0x000fce0000010019 */
.L_x_665:
[----:B------:R-:W0:Y:S01]  /*2bf0*/  SHFL.DOWN PT, R20, R25, 0x1, 0x1f ;  /* 0x08201f0019147f89 */ /* 0x000e2200000e0000 */
[C---:B------:R-:W-:Y:S01]  /*2c00*/  ISETP.GT.AND P0, PT, R0.reuse, 0x1e, PT ;  /* 0x0000001e0000780c */ /* 0x040fe20003f04270 */
[----:B------:R-:W1:Y:S01]  /*2c10*/  S2UR UR12, SR_CgaCtaId ;  /* 0x00000000000c79c3 */ /* 0x000e620000008800 */
[----:B------:R-:W-:Y:S01]  /*2c20*/  UMOV UR8, 0x400 ;  /* 0x0000040000087882 */ /* 0x000fe20000000000 */
[----:B------:R-:W2:Y:S01]  /*2c30*/  SHFL.DOWN PT, R21, R24, 0x1, 0x1f ;  /* 0x08201f0018157f89 */ /* 0x000ea200000e0000 */
[----:B------:R-:W-:Y:S01]  /*2c40*/  UIADD3 UR5, UPT, UPT, UR8, 0xd0, URZ ;  /* 0x000000d008057890 */ /* 0x000fe2000fffe0ff */
[----:B------:R-:W-:Y:S01]  /*2c50*/  ISETP.GT.AND P2, PT, R0, 0xf, PT ;  /* 0x0000000f0000780c */ /* 0x000fe20003f44270 */
[----:B------:R-:W3:Y:S01]  /*2c60*/  LDCU UR7, c[0x0][0x374] ;  /* 0x00006e80ff0777ac */ /* 0x000ee20008000800 */
[----:B------:R-:W4:Y:S01]  /*2c70*/  S2R R52, SR_TID.X ;  /* 0x0000000000347919 */ /* 0x000f220000002100 */
[----:B------:R-:W-:Y:S05]  /*2c80*/  BSSY.RECONVERGENT B0, `(.L_x_666) ;  /* 0x0000023000007945 */ /* 0x000fea0003800200 */
[----:B0-----:R-:W-:Y:S01]  /*2c90*/  @!P0 FADD.FTZ R25, R20, R25 ;  /* 0x0000001914198221 */ /* 0x001fe20000010000 */
[----:B-1----:R-:W-:Y:S01]  /*2ca0*/  ULEA UR5, UR12, UR5, 0x18 ;  /* 0x000000050c057291 */ /* 0x002fe2000f8ec0ff */
[----:B--2---:R-:W-:-:S03]  /*2cb0*/  @!P0 FADD.FTZ R24, R21, R24 ;  /* 0x0000001815188221 */ /* 0x004fc60000010000 */
[----:B------:R-:W0:Y:S01]  /*2cc0*/  SHFL.DOWN PT, R20, R25, 0x2, 0x1f ;  /* 0x08401f0019147f89 */ /* 0x000e2200000e0000 */
[----:B------:R-:W-:-:S03]  /*2cd0*/  ISETP.GT.AND P0, PT, R0, 0x1d, PT ;  /* 0x0000001d0000780c */ /* 0x000fc60003f04270 */
[----:B------:R-:W1:Y:S01]  /*2ce0*/  SHFL.DOWN PT, R21, R24, 0x2, 0x1f ;  /* 0x08401f0018157f89 */ /* 0x000e6200000e0000 */
[C---:B----4-:R-:W-:Y:S02]  /*2cf0*/  LEA R45, R52.reuse, UR5, 0x4 ;  /* 0x00000005342d7c11 */ /* 0x050fe4000f8e20ff */
[----:B------:R-:W-:-:S03]  /*2d00*/  ISETP.NE.AND P1, PT, R52, RZ, PT ;  /* 0x000000ff3400720c */ /* 0x000fc60003f25270 */
[----:B------:R-:W-:Y:S04]  /*2d10*/  STS.128 [R45], R28 ;  /* 0x0000001c2d007388 */ /* 0x000fe80000000c00 */
        /* <DEDUP_REMOVED lines=16> */
[----:B---3--:R-:W-:Y:S05]  /*2e20*/  @P2 BRA `(.L_x_667) ;  /* 0x0000000000202947 */ /* 0x008fea0003800000 */
        /* <DEDUP_REMOVED lines=8> */
.L_x_667:
[----:B------:R-:W-:Y:S05]  /*2eb0*/  BSYNC.RECONVERGENT B0 ;  /* 0x0000000000007941 */ /* 0x000fea0003800200 */
.L_x_666:
[----:B------:R-:W-:Y:S06]  /*2ec0*/  BAR.SYNC.DEFER_BLOCKING 0x0 ;  /* 0x0000000000007b1d */ /* 0x000fec0000010000 */
[----:B------:R-:W-:Y:S04]  /*2ed0*/  BSSY.RECONVERGENT B0, `(.L_x_668) ;  /* 0x0000033000007945 */ /* 0x000fe80003800200 */
[----:B------:R-:W-:Y:S05]  /*2ee0*/  @P1 BRA `(.L_x_669) ;  /* 0x0000000000c41947 */ /* 0x000fea0003800000 */
[----:B------:R-:W-:-:S09]  /*2ef0*/  ULEA UR5, UR12, UR8, 0x18 ;  /* 0x000000080c057291 */ /* 0x000fd2000f8ec0ff */
[----:B-12---:R-:W1:Y:S04]  /*2f00*/  LDS.128 R24, [UR5+0x20] ;  /* 0x00002005ff187984 */ /* 0x006e680008000c00 */
[----:B------:R-:W2:Y:S04]  /*2f10*/  LDS.128 R36, [UR5+0x30] ;  /* 0x00003005ff247984 */ /* 0x000ea80008000c00 */
[----:B------:R-:W4:Y:S01]  /*2f20*/  LDS.128 R32, [UR5+0x40] ;  /* 0x00004005ff207984 */ /* 0x000f220008000c00 */
[----:B-1----:R-:W-:Y:S01]  /*2f30*/  FADD.FTZ R23, R20, R24 ;  /* 0x0000001814177221 */ /* 0x002fe20000010000 */
[----:B------:R-:W-:-:S03]  /*2f40*/  FADD.FTZ R24, R21, R25 ;  /* 0x0000001915187221 */ /* 0x000fc60000010000 */
[----:B------:R-:W-:Y:S01]  /*2f50*/  FADD.FTZ R25, R23, R26 ;  /* 0x0000001a17197221 */ /* 0x000fe20000010000 */
[----:B------:R-:W-:Y:S01]  /*2f60*/  FADD.FTZ R24, R24, R27 ;  /* 0x0000001b18187221 */ /* 0x000fe20000010000 */
[----:B0--3--:R-:W0:Y:S02]  /*2f70*/  LDS.128 R20, [UR5+0x50] ;  /* 0x00005005ff147984 */ /* 0x009e240008000c00 */
[----:B--2---:R-:W-:Y:S01]  /*2f80*/  FADD.FTZ R25, R25, R36 ;  /* 0x0000002419197221 */ /* 0x004fe20000010000 */
[----:B------:R-:W-:-:S03]  /*2f90*/  FADD.FTZ R24, R24, R37 ;  /* 0x0000002518187221 */ /* 0x000fc60000010000 */
[----:B------:R-:W-:Y:S01]  /*2fa0*/  FADD.FTZ R25, R25, R38 ;  /* 0x0000002619197221 */ /* 0x000fe20000010000 */
[----:B------:R-:W-:Y:S02]  /*2fb0*/  FADD.FTZ R24, R24, R39 ;  /* 0x0000002718187221 */ /* 0x000fe40000010000 */
[----:B------:R-:W1:Y:S01]  /*2fc0*/  LDS.128 R36, [UR5+0x60] ;  /* 0x00006005ff247984 */ /* 0x000e620008000c00 */
[----:B----4-:R-:W-:Y:S01]  /*2fd0*/  FADD.FTZ R25, R25, R32 ;  /* 0x0000002019197221 */ /* 0x010fe20000010000 */
[----:B------:R-:W-:-:S03]  /*2fe0*/  FADD.FTZ R32, R24, R33 ;  /* 0x0000002118207221 */ /* 0x000fc60000010000 */
[----:B------:R-:W-:Y:S01]  /*2ff0*/  FADD.FTZ R33, R25, R34 ;  /* 0x0000002219217221 */ /* 0x000fe20000010000 */
[----:B------:R-:W-:Y:S01]  /*3000*/  FADD.FTZ R32, R32, R35 ;  /* 0x0000002320207221 */ /* 0x000fe20000010000 */
[----:B------:R-:W2:Y:S02]  /*3010*/  LDS.128 R24, [UR5+0x70] ;  /* 0x00007005ff187984 */ /* 0x000ea40008000c00 */
[----:B0-----:R-:W-:Y:S01]  /*3020*/  FADD.FTZ R33, R33, R20 ;  /* 0x0000001421217221 */ /* 0x001fe20000010000 */
[----:B------:R-:W-:-:S03]  /*3030*/  FADD.FTZ R20, R32, R21 ;  /* 0x0000001520147221 */ /* 0x000fc60000010000 */
[----:B------:R-:W-:Y:S01]  /*3040*/  FADD.FTZ R21, R33, R22 ;  /* 0x0000001621157221 */ /* 0x000fe20000010000 */
[----:B------:R-:W-:Y:S01]  /*3050*/  FADD.FTZ R20, R20, R23 ;  /* 0x0000001714147221 */ /* 0x000fe20000010000 */
[----:B------:R-:W0:Y:S02]  /*3060*/  LDS.128 R32, [UR5+0x80] ;  /* 0x00008005ff207984 */ /* 0x000e240008000c00 */
        /* <DEDUP_REMOVED lines=8> */
[----:B------:R-:W-:Y:S02]  /*30f0*/  FADD.FTZ R38, R24, R27 ;  /* 0x0000001b18267221 */ /* 0x000fe40000010000 */
[----:B------:R-:W2:Y:S01]  /*3100*/  LDS.128 R24, [UR5+0xa0] ;  /* 0x0000a005ff187984 */ /* 0x000ea20008000c00 */
        /* <DEDUP_REMOVED lines=15> */
.L_x_669:
[----:B------:R-:W-:Y:S05]  /*3200*/  BSYNC.RECONVERGENT B0 ;  /* 0x0000000000007941 */ /* 0x000fea0003800200 */
.L_x_668:
[----:B------:R-:W4:Y:S08]  /*3210*/  LDC R23, c[0x0][0x370] ;  /* 0x0000dc00ff177b82 */ /* 0x000f300000000800 */
[----:B------:R-:W-:Y:S01]  /*3220*/  BAR.SYNC.DEFER_BLOCKING 0x0 ;  /* 0x0000000000007b1d */ /* 0x000fe20000010000 */
[----:B------:R-:W-:Y:S01]  /*3230*/  ISETP.GT.U32.AND P2, PT, R52, 0x27, PT ;  /* 0x000000273400780c */ /* 0x000fe20003f44070 */
[----:B---3--:R-:W-:-:S04]  /*3240*/  IMAD R22, R47, 0x28, R52 ;  /* 0x000000282f167824 */ /* 0x008fc800078e0234 */
[----:B------:R-:W-:Y:S01]  /*3250*/  BSSY.RECONVERGENT B0, `(.L_x_670) ;  /* 0x000004e000007945 */ /* 0x000fe20003800200 */
[----:B----4-:R-:W-:-:S07]  /*3260*/  ISETP.GE.U32.AND P0, PT, R23, 0x2, PT ;  /* 0x000000021700780c */ /* 0x010fce0003f06070 */
[----:B------:R-:W-:Y:S06]  /*3270*/  @P2 BRA `(.L_x_671) ;  /* 0x00000004002c2947 */ /* 0x000fec0003800000 */
[----:B------:R-:W3:Y:S04]  /*3280*/  LDS.128 R36, [R45+0x280] ;  /* 0x000280002d247984 */ /* 0x000ee80000000c00 */
[----:B------:R-:W4:Y:S04]  /*3290*/  LDS.128 R32, [R45+0x500] ;  /* 0x000500002d207984 */ /* 0x000f280000000c00 */
[----:B-12---:R-:W1:Y:S01]  /*32a0*/  LDS.128 R24, [R45+0x780] ;  /* 0x000780002d187984 */ /* 0x006e620000000c00 */
[----:B---3--:R-:W-:Y:S01]  /*32b0*/  FADD.FTZ R47, R28, R36 ;  /* 0x000000241c2f7221 */ /* 0x008fe20000010000 */
[----:B------:R-:W-:Y:S01]  /*32c0*/  FADD.FTZ R28, R29, R37 ;  /* 0x000000251d1c7221 */ /* 0x000fe20000010000 */
[----:B------:R-:W-:Y:S01]  /*32d0*/  FADD.FTZ R29, R30, R38 ;  /* 0x000000261e1d7221 */ /* 0x000fe20000010000 */
[----:B------:R-:W-:Y:S01]  /*32e0*/  FADD.FTZ R30, R31, R39 ;  /* 0x000000271f1e7221 */ /* 0x000fe20000010000 */
[----:B----4-:R-:W-:Y:S01]  /*32f0*/  FADD.FTZ R47, R47, R32 ;  /* 0x000000202f2f7221 */ /* 0x010fe20000010000 */
[----:B------:R-:W-:Y:S01]  /*3300*/  FADD.FTZ R28, R28, R33 ;  /* 0x000000211c1c7221 */ /* 0x000fe20000010000 */
[----:B------:R-:W2:Y:S01]  /*3310*/  LDS.128 R36, [R45+0xa00] ;  /* 0x000a00002d247984 */ /* 0x000ea20000000c00 */
[----:B------:R-:W-:Y:S01]  /*3320*/  FADD.FTZ R33, R29, R34 ;  /* 0x000000221d217221 */ /* 0x000fe20000010000 */
[----:B-1----:R-:W-:Y:S01]  /*3330*/  FADD.FTZ R47, R47, R24 ;  /* 0x000000182f2f7221 */ /* 0x002fe20000010000 */
[----:B------:R-:W-:Y:S01]  /*3340*/  FADD.FTZ R52, R30, R35 ;  /* 0x000000231e347221 */ /* 0x000fe20000010000 */
[----:B------:R-:W-:Y:S01]  /*3350*/  FADD.FTZ R24, R28, R25 ;  /* 0x000000191c187221 */ /* 0x000fe20000010000 */
[----:B------:R-:W-:Y:S01]  /*3360*/  FADD.FTZ R25, R33, R26 ;  /* 0x0000001a21197221 */ /* 0x000fe20000010000 */
[----:B------:R-:W1:Y:S01]  /*3370*/  LDS.128 R28, [R45+0xc80] ;  /* 0x000c80002d1c7984 */ /* 0x000e620000000c00 */
[----:B------:R-:W-:-:S03]  /*3380*/  FADD.FTZ R52, R52, R27 ;  /* 0x0000001b34347221 */ /* 0x000fc60000010000 */
[----:B------:R-:W3:Y:S01]  /*3390*/  LDS.128 R32, [R45+0xf00] ;  /* 0x000f00002d207984 */ /* 0x000ee20000000c00 */
[----:B--2---:R-:W-:Y:S01]  /*33a0*/  FADD.FTZ R47, R47, R36 ;  /* 0x000000242f2f7221 */ /* 0x004fe20000010000 */
[----:B------:R-:W-:Y:S01]  /*33b0*/  FADD.FTZ R24, R24, R37 ;  /* 0x0000002518187221 */ /* 0x000fe20000010000 */
[----:B------:R-:W-:Y:S01]  /*33c0*/  FADD.FTZ R25, R25, R38 ;  /* 0x0000002619197221 */ /* 0x000fe20000010000 */
[----:B------:R-:W-:Y:S01]  /*33d0*/  FADD.FTZ R52, R52, R39 ;  /* 0x0000002734347221 */ /* 0x000fe20000010000 */
[----:B-1----:R-:W-:Y:S01]  /*33e0*/  FADD.FTZ R47, R47, R28 ;  /* 0x0000001c2f2f7221 */ /* 0x002fe20000010000 */
[----:B------:R-:W-:Y:S01]  /*33f0*/  FADD.FTZ R28, R24, R29 ;  /* 0x0000001d181c7221 */ /* 0x000fe20000010000 */
[----:B------:R-:W-:Y:S01]  /*3400*/  FADD.FTZ R37, R25, R30 ;  /* 0x0000001e19257221 */ /* 0x000fe20000010000 */
[----:B------:R-:W-:Y:S01]  /*3410*/  FADD.FTZ R52, R52, R31 ;  /* 0x0000001f34347221 */ /* 0x000fe20000010000 */
[----:B------:R-:W1:Y:S01]  /*3420*/  LDS.128 R24, [R45+0x1180] ;  /* 0x001180002d187984 */ /* 0x000e620000000c00 */
[----:B---3--:R-:W-:Y:S01]  /*3430*/  FADD.FTZ R47, R47, R32 ;  /* 0x000000202f2f7221 */ /* 0x008fe20000010000 */
[----:B------:R-:W-:Y:S01]  /*3440*/  FADD.FTZ R32, R28, R33 ;  /* 0x000000211c207221 */ /* 0x000fe20000010000 */
[----:B------:R-:W-:Y:S01]  /*3450*/  FADD.FTZ R33, R37, R34 ;  /* 0x0000002225217221 */ /* 0x000fe20000010000 */
[----:B------:R-:W2:Y:S01]  /*3460*/  LDS.128 R28, [R45+0x1400] ;  /* 0x001400002d1c7984 */ /* 0x000ea20000000c00 */
[----:B------:R-:W-:-:S03]  /*3470*/  FADD.FTZ R52, R52, R35 ;  /* 0x0000002334347221 */ /* 0x000fc60000010000 */
[----:B------:R-:W3:Y:S01]  /*3480*/  LDS.128 R36, [R45+0x1680] ;  /* 0x001680002d247984 */ /* 0x000ee20000000c00 */
        /* <DEDUP_REMOVED lines=8> */
[----:B------:R-:W-:Y:S01]  /*3510*/  FADD.FTZ R52, R52, R31 ;  /* 0x0000001f34347221 */ /* 0x000fe20000010000 */
[----:B---3--:R-:W-:Y:S01]  /*3520*/  FADD.FTZ R47, R47, R36 ;  /* 0x000000242f2f7221 */ /* 0x008fe20000010000 */
[----:B------:R-:W2:Y:S01]  /*3530*/  LDS.128 R28, [R45+0x1b80] ;  /* 0x001b80002d1c7984 */ /* 0x000ea20000000c00 */
[----:B------:R-:W-:Y:S01]  /*3540*/  FADD.FTZ R36, R32, R37 ;  /* 0x0000002520247221 */ /* 0x000fe20000010000 */
[----:B------:R-:W-:Y:S01]  /*3550*/  FADD.FTZ R37, R33, R38 ;  /* 0x0000002621257221 */ /* 0x000fe20000010000 */
[----:B------:R-:W-:Y:S01]  /*3560*/  FADD.FTZ R52, R52, R39 ;  /* 0x0000002734347221 */ /* 0x000fe20000010000 */
[----:B------:R-:W3:Y:S01]  /*3570*/  LDS.128 R32, [R45+0x1e00] ;  /* 0x001e00002d207984 */ /* 0x000ee20000000c00 */
        /* <DEDUP_REMOVED lines=18> */
[----:B------:R-:W-:Y:S01]  /*36a0*/  FADD.FTZ R52, R52, R27 ;  /* 0x0000001b34347221 */ /* 0x000fe20000010000 */
[----:B--2---:R-:W-:Y:S01]  /*36b0*/  FADD.FTZ R47, R47, R28 ;  /* 0x0000001c2f2f7221 */ /* 0x004fe20000010000 */
[----:B------:R-:W-:Y:S01]  /*36c0*/  FADD.FTZ R32, R32, R29 ;  /* 0x0000001d20207221 */ /* 0x000fe20000010000 */
[----:B------:R-:W-:Y:S01]  /*36d0*/  FADD.FTZ R53, R53, R30 ;  /* 0x0000001e35357221 */ /* 0x000fe20000010000 */
[----:B------:R-:W-:Y:S01]  /*36e0*/  FADD.FTZ R52, R52, R31 ;  /* 0x0000001f34347221 */ /* 0x000fe20000010000 */
[----:B---3--:R-:W-:Y:S01]  /*36f0*/  FADD.FTZ R28, R47, R36 ;  /* 0x000000242f1c7221 */ /* 0x008fe20000010000 */
[----:B------:R-:W-:Y:S01]  /*3700*/  FADD.FTZ R29, R32, R37 ;  /* 0x00000025201d7221 */ /* 0x000fe20000010000 */
[----:B------:R-:W-:Y:S01]  /*3710*/  FADD.FTZ R30, R53, R38 ;  /* 0x00000026351e7221 */ /* 0x000fe20000010000 */
[----:B------:R-:W-:-:S07]  /*3720*/  FADD.FTZ R31, R52, R39 ;  /* 0x00000027341f7221 */ /* 0x000fce0000010000 */
.L_x_671:
[----:B------:R-:W-:Y:S05]  /*3730*/  BSYNC.RECONVERGENT B0 ;  /* 0x0000000000007941 */ /* 0x000fea0003800200 */
.L_x_670:
[----:B------:R-:W-:Y:S04]  /*3740*/  BSSY.RECONVERGENT B0, `(.L_x_672) ;  /* 0x000001c000007945 */ /* 0x000fe80003800200 */
[----:B------:R-:W-:Y:S05]  /*3750*/  @P2 BRA `(.L_x_673) ;  /* 0x0000000000682947 */ /* 0x000fea0003800000 */
[----:B-12---:R-:W1:Y:S08]  /*3760*/  LDC.64 R24, c[0x0][0x3f8] ;  /* 0x0000fe00ff187b82 */ /* 0x006e700000000a00 */
[----:B------:R-:W2:Y:S01]  /*3770*/  LDC.64 R26, c[0x0][0x3d8] ;  /* 0x0000f600ff1a7b82 */ /* 0x000ea20000000a00 */
[----:B-1----:R-:W-:Y:S01]  /*3780*/  IMAD.WIDE.U32 R32, R24, 0x3, RZ ;  /* 0x0000000318207825 */ /* 0x002fe200078e00ff */
[----:B------:R-:W-:-:S02]  /*3790*/  LEA R37, R25, R25, 0x1 ;  /* 0x0000001919257211 */ /* 0x000fc400078e08ff */
[----:B------:R-:W-:Y:S02]  /*37a0*/  LEA.HI R39, P2, R25, R24, RZ, 0x1 ;  /* 0x0000001819277211 */ /* 0x000fe400078508ff */
[----:B------:R-:W-:Y:S02]  /*37b0*/  IADD3 R37, PT, PT, R33, R37, RZ ;  /* 0x0000002521257210 */ /* 0x000fe40007ffe0ff */
[----:B------:R-:W-:Y:S01]  /*37c0*/  IADD3.X R34, PT, PT, RZ, R25, RZ, P2, !PT ;  /* 0x00000019ff227210 */ /* 0x000fe200017fe4ff */
[----:B--2---:R-:W-:Y:S01]  /*37d0*/  IMAD.WIDE R26, R22, 0x4, R26 ;  /* 0x00000004161a7825 */ /* 0x004fe200078e021a */
[----:B------:R-:W-:Y:S02]  /*37e0*/  LEA.HI R22, P2, R37, R32, RZ, 0x1 ;  /* 0x0000002025167211 */ /* 0x000fe400078508ff */
[C---:B------:R-:W-:Y:S02]  /*37f0*/  SHF.L.U32 R35, R39.reuse, 0x1, RZ ;  /* 0x0000000127237819 */ /* 0x040fe400000006ff */
[----:B------:R-:W-:Y:S01]  /*3800*/  SHF.L.U32 R33, R22, 0x1, RZ ;  /* 0x0000000116217819 */ /* 0x000fe200000006ff */
[----:B------:R3:W-:Y:S01]  /*3810*/  REDG.E.ADD.F32.FTZ.RN.STRONG.GPU desc[UR10][R26.64], R28 ;  /* 0x0000001c1a0079a6 */ /* 0x0007e2000c12f30a */
[----:B------:R-:W-:-:S02]  /*3820*/  SHF.L.U64.HI R39, R39, 0x1, R34 ;  /* 0x0000000127277819 */ /* 0x000fc40000010222 */
[----:B------:R-:W-:Y:S02]  /*3830*/  LOP3.LUT R35, R35, 0xfffffffc, RZ, 0xc0, !PT ;  /* 0xfffffffc23237812 */ /* 0x000fe400078ec0ff */
[----:B------:R-:W-:Y:S02]  /*3840*/  LEA R34, P3, R24, R26, 0x2 ;  /* 0x0000001a18227211 */ /* 0x000fe400078610ff */
[----:B------:R-:W-:Y:S02]  /*3850*/  IADD3.X R37, PT, PT, RZ, R37, RZ, P2, !PT ;  /* 0x00000025ff257210 */ /* 0x000fe400017fe4ff */
[----:B------:R-:W-:Y:S02]  /*3860*/  LOP3.LUT R33, R33, 0xfffffffc, RZ, 0xc0, !PT ;  /* 0xfffffffc21217812 */ /* 0x000fe400078ec0ff */
[----:B------:R-:W-:Y:S02]  /*3870*/  IADD3 R32, P2, PT, R26, R35, RZ ;  /* 0x000000231a207210 */ /* 0x000fe40007f5e0ff */
[----:B------:R-:W-:-:S02]  /*3880*/  LEA.HI.X R35, R24, R27, R25, 0x2, P3 ;  /* 0x0000001b18237211 */ /* 0x000fc400018f1419 */
[----:B------:R-:W-:Y:S02]  /*3890*/  SHF.L.U64.HI R25, R22, 0x1, R37 ;  /* 0x0000000116197819 */ /* 0x000fe40000010225 */
[----:B------:R-:W-:Y:S02]  /*38a0*/  IADD3 R24, P3, PT, R26, R33, RZ ;  /* 0x000000211a187210 */ /* 0x000fe40007f7e0ff */
[C---:B------:R-:W-:Y:S02]  /*38b0*/  IADD3.X R33, PT, PT, R27.reuse, R39, RZ, P2, !PT ;  /* 0x000000271b217210 */ /* 0x040fe400017fe4ff */
[----:B------:R-:W-:-:S03]  /*38c0*/  IADD3.X R25, PT, PT, R27, R25, RZ, P3, !PT ;  /* 0x000000191b197210 */ /* 0x000fc60001ffe4ff */
[----:B------:R3:W-:Y:S04]  /*38d0*/  REDG.E.ADD.F32.FTZ.RN.STRONG.GPU desc[UR10][R32.64], R29 ;  /* 0x0000001d200079a6 */ /* 0x0007e8000c12f30a */
[----:B------:R3:W-:Y:S04]  /*38e0*/  REDG.E.ADD.F32.FTZ.RN.STRONG.GPU desc[UR10][R34.64], R30 ;  /* 0x0000001e220079a6 */ /* 0x0007e8000c12f30a */
[----:B------:R3:W-:Y:S02]  /*38f0*/  REDG.E.ADD.F32.FTZ.RN.STRONG.GPU desc[UR10][R24.64], R31 ;  /* 0x0000001f180079a6 */ /* 0x0007e4000c12f30a */
.L_x_673:
[----:B------:R-:W-:Y:S05]  /*3900*/  BSYNC.RECONVERGENT B0 ;  /* 0x0000000000007941 */ /* 0x000fea0003800200 */
.L_x_672:
[----:B------:R-:W-:Y:S05]  /*3910*/  @!P0 BRA `(.L_x_674) ;  /* 0x0000000800c08947 */ /* 0x000fea0003800000 */
[----:B------:R-:W-:Y:S01]  /*3920*/  ULOP3.LUT UR5, UR4, 0x1, URZ, 0xc0, !UPT ;  /* 0x0000000104057892 */ /* 0x000fe2000f8ec0ff */
[----:B-123--:R-:W1:Y:S01]  /*3930*/  LDC.64 R24, c[0x0][0x3d0] ;  /* 0x0000f400ff187b82 */ /* 0x00ee620000000a00 */
[----:B------:R-:W2:Y:S01]  /*3940*/  S2R R22, SR_CTAID.Y ;  /* 0x0000000000167919 */ /* 0x000ea20000002600 */
[----:B------:R-:W-:-:S03]  /*3950*/  ISETP.GE.U32.AND P2, PT, R23, 0x8, PT ;  /* 0x000000081700780c */ /* 0x000fc60003f46070 */
[----:B------:R-:W-:-:S05]  /*3960*/  MOV R29, UR5 ;  /* 0x00000005001d7c02 */ /* 0x000fca0008000f00 */
[----:B------:R-:W-:-:S04]  /*3970*/  IMAD R29, R29, UR7, RZ ;  /* 0x000000071d1d7c24 */ /* 0x000fc8000f8e02ff */
[----:B------:R-:W-:-:S05]  /*3980*/  IMAD R26, R29, R23, RZ ;  /* 0x000000171d1a7224 */ /* 0x000fca00078e02ff */
[----:B------:R-:W-:-:S05]  /*3990*/  SHF.L.U32 R27, R26, 0x1, RZ ;  /* 0x000000011a1b7819 */ /* 0x000fca00000006ff */
[----:B-1----:R-:W-:Y:S01]  /*39a0*/  IMAD.WIDE R24, R27, 0x4, R24 ;  /* 0x000000041b187825 */ /* 0x002fe200078e0218 */
[----:B--2---:R-:W-:Y:S06]  /*39b0*/  @P1 BRA `(.L_x_675) ;  /* 0x0000000000581947 */ /* 0x004fec0003800000 */
[----:B------:R-:W1:Y:S01]  /*39c0*/  LDC.64 R26, c[0x0][0x3c8] ;  /* 0x0000f200ff1a7b82 */ /* 0x000e620000000a00 */
[----:B------:R-:W-:Y:S01]  /*39d0*/  ULOP3.LUT UP0, UR5, UR4, 0x2, URZ, 0xc0, !UPT ;  /* 0x0000000204057892 */ /* 0x000fe2000f80c0ff */
[----:B------:R-:W-:Y:S01]  /*39e0*/  IADD3 R29, PT, PT, R29, R22, RZ ;  /* 0x000000161d1d7210 */ /* 0x000fe20007ffe0ff */
[----:B------:R-:W-:Y:S02]  /*39f0*/  IMAD R31, R3, UR7, R22 ;  /* 0x00000007031f7c24 */ /* 0x000fe4000f8e0216 */
[----:B------:R-:W-:Y:S02]  /*3a00*/  UIADD3 UR5, UPT, UPT, -UR5, 0x1, URZ ;  /* 0x0000000105057890 */ /* 0x000fe4000fffe1ff */
[----:B------:R-:W-:-:S04]  /*3a10*/  PLOP3.LUT P0, PT, PT, PT, UP0, 0x80, 0x8 ;  /* 0x000000000008781c */ /* 0x000fc80003f0f008 */
[----:B------:R-:W-:Y:S01]  /*3a20*/  MOV R33, UR5 ;  /* 0x0000000500217c02 */ /* 0x000fe20008000f00 */
[----:B-1----:R-:W-:-:S04]  /*3a30*/  IMAD.WIDE.U32 R28, R29, 0x4, R26 ;  /* 0x000000041d1c7825 */ /* 0x002fc800078e001a */
[----:B------:R-:W-:Y:S01]  /*3a40*/  IMAD.WIDE.U32 R26, R31, 0x8, R24 ;  /* 0x000000081f1a7825 */ /* 0x000fe200078e0018 */
[----:B------:R-:W-:-:S04]  /*3a50*/  SEL R31, R23, RZ, !P0 ;  /* 0x000000ff171f7207 */ /* 0x000fc80004000000 */
[----:B------:R-:W-:Y:S01]  /*3a60*/  ISETP.NE.AND P0, PT, R31, -0x1, PT ;  /* 0xffffffff1f00780c */ /* 0x000fe20003f05270 */
[----:B------:R1:W-:Y:S01]  /*3a70*/  STG.E.64 desc[UR10][R26.64], R20 ;  /* 0x000000141a007986 */ /* 0x0003e2000c101b0a */
[----:B------:R-:W-:Y:S06]  /*3a80*/  MEMBAR.ALL.GPU ;  /* 0x0000000000007992 */ /* 0x000fec000000a000 */
[----:B------:R-:W-:-:S00]  /*3a90*/  ERRBAR ;  /* 0x00000000000079ab */ /* 0x000fc00000000000 */
[----:B------:R-:W-:Y:S06]  /*3aa0*/  CGAERRBAR ;  /* 0x00000000000075ab */ /* 0x000fec0000000000 */
[----:B------:R1:W-:Y:S01]  /*3ab0*/  REDG.E.ADD.S32.STRONG.GPU desc[UR10][R28.64], R33 ;  /* 0x000000211c00798e */ /* 0x0003e2000c12e30a */
[----:B------:R-:W-:Y:S05]  /*3ac0*/  @!P0 BRA `(.L_x_675) ;  /* 0x0000000000148947 */ /* 0x000fea0003800000 */
.L_x_676:
[----:B-1----:R-:W2:Y:S04]  /*3ad0*/  LDG.E.STRONG.GPU R26, desc[UR10][R28.64] ;  /* 0x0000000a1c1a7981 */ /* 0x002ea8000c1ef900 */
[----:B--2---:R-:W-:Y:S01]  /*3ae0*/  CCTL.IVALL ;  /* 0x00000000ff00798f */ /* 0x004fe20002000000 */
[----:B------:R-:W-:Y:S05]  /*3af0*/  YIELD ;  /* 0x0000000000007946 */ /* 0x000fea0003800000 */
[----:B------:R-:W-:-:S13]  /*3b00*/  ISETP.NE.AND P0, PT, R26, R31, PT ;  /* 0x0000001f1a00720c */ /* 0x000fda0003f05270 */
[----:B------:R-:W-:Y:S05]  /*3b10*/  @P0 BRA `(.L_x_676) ;  /* 0xfffffffc00ec0947 */ /* 0x000fea000383ffff */
.L_x_675:
[----:B------:R-:W-:Y:S05]  /*3b20*/  WARPSYNC.ALL ;  /* 0x0000000000007948 */ /* 0x000fea0003800000 */
[----:B------:R-:W-:Y:S01]  /*3b30*/  BAR.SYNC.DEFER_BLOCKING 0x0 ;  /* 0x0000000000007b1d */ /* 0x000fe20000010000 */
[----:B------:R-:W-:-:S05]  /*3b40*/  HFMA2 R34, -RZ, RZ, 0, 0 ;  /* 0x00000000ff227431 */ /* 0x000fca00000001ff */
[----:B------:R-:W-:Y:S05]  /*3b50*/  @!P2 BRA `(.L_x_677) ;  /* 0x000000040038a947 */ /* 0x000fea0003800000 */
[----:B-1----:R-:W-:Y:S01]  /*3b60*/  MOV R33, UR7 ;  /* 0x0000000700217c02 */ /* 0x002fe20008000f00 */
[----:B------:R-:W-:Y:S01]  /*3b70*/  UMOV UR5, URZ ;  /* 0x000000ff00057c82 */ /* 0x000fe20008000000 */
[----:B------:R-:W-:Y:S02]  /*3b80*/  MOV R37, UR7 ;  /* 0x0000000700257c02 */ /* 0x000fe40008000f00 */
[----:B------:R-:W-:Y:S01]  /*3b90*/  MOV R45, UR7 ;  /* 0x00000007002d7c02 */ /* 0x000fe20008000f00 */
[--C-:B------:R-:W-:Y:S01]  /*3ba0*/  IMAD R33, R33, 0x3, R22.reuse ;  /* 0x0000000321217824 */ /* 0x100fe200078e0216 */
[----:B------:R-:W-:Y:S01]  /*3bb0*/  MOV R47, UR7 ;  /* 0x00000007002f7c02 */ /* 0x000fe20008000f00 */
[--C-:B------:R-:W-:Y:S01]  /*3bc0*/  IMAD R37, R37, 0x6, R22.reuse ;  /* 0x0000000625257824 */ /* 0x100fe200078e0216 */
[----:B------:R-:W-:Y:S01]  /*3bd0*/  MOV R35, UR7 ;  /* 0x0000000700237c02 */ /* 0x000fe20008000f00 */
[--C-:B------:R-:W-:Y:S01]  /*3be0*/  IMAD R45, R45, 0x7, R22.reuse ;  /* 0x000000072d2d7824 */ /* 0x100fe200078e0216 */
[----:B------:R-:W-:Y:S01]  /*3bf0*/  MOV R39, UR7 ;  /* 0x0000000700277c02 */ /* 0x000fe20008000f00 */
[----:B------:R-:W-:Y:S01]  /*3c00*/  IMAD R47, R47, 0x5, R22 ;  /* 0x000000052f2f7824 */ /* 0x000fe200078e0216 */
[----:B------:R-:W-:-:S02]  /*3c10*/  IADD3 R53, PT, PT, R22, UR7, RZ ;  /* 0x0000000716357c10 */ /* 0x000fc4000fffe0ff */
[----:B------:R-:W-:Y:S02]  /*3c20*/  IADD3 R32, PT, PT, -R3, RZ, RZ ;  /* 0x000000ff03207210 */ /* 0x000fe40007ffe1ff */
[-C--:B------:R-:W-:Y:S02]  /*3c30*/  MOV R55, R22.reuse ;  /* 0x0000001600377202 */ /* 0x080fe40000000f00 */
[----:B------:R-:W-:Y:S02]  /*3c40*/  LOP3.LUT R34, R23, 0x7ffffff8, RZ, 0xc0, !PT ;  /* 0x7ffffff817227812 */ /* 0x000fe400078ec0ff */
[-C--:B------:R-:W-:Y:S02]  /*3c50*/  LEA R35, R35, R22.reuse, 0x1 ;  /* 0x0000001623237211 */ /* 0x080fe400078e08ff */
[----:B------:R-:W-:-:S07]  /*3c60*/  LEA R39, R39, R22, 0x2 ;  /* 0x0000001627277211 */ /* 0x000fce00078e10ff */
.L_x_678:
[----:B------:R-:W-:-:S13]  /*3c70*/  ISETP.EQ.OR P2, PT, R32, RZ, P1 ;  /* 0x000000ff2000720c */ /* 0x000fda0000f42670 */
[----:B------:R-:W-:-:S06]  /*3c80*/  @!P2 IMAD.WIDE.U32 R26, R55, 0x8, R24 ;  /* 0x00000008371aa825 */ /* 0x000fcc00078e0018 */
[----:B------:R-:W0:Y:S01]  /*3c90*/  @!P2 LDG.E.64 R26, desc[UR10][R26.64] ;  /* 0x0000000a1a1aa981 */ /* 0x000e22000c1e1b00 */
[----:B------:R-:W-:-:S06]  /*3ca0*/  UIADD3 UR8, UPT, UPT, UR5, 0x1, URZ ;  /* 0x0000000105087890 */ /* 0x000fcc000fffe0ff */
[----:B------:R-:W-:Y:S01]  /*3cb0*/  ISETP.EQ.OR P3, PT, R3, UR8, P1 ;  /* 0x0000000803007c0c */ /* 0x000fe20008f62670 */
[----:B------:R-:W-:-:S06]  /*3cc0*/  UIADD3 UR8, UPT, UPT, UR5, 0x2, URZ ;  /* 0x0000000205087890 */ /* 0x000fcc000fffe0ff */
[----:B------:R-:W-:Y:S01]  /*3cd0*/  ISETP.EQ.OR P4, PT, R3, UR8, P1 ;  /* 0x0000000803007c0c */ /* 0x000fe20008f82670 */
[----:B------:R-:W-:-:S05]  /*3ce0*/  UIADD3 UR8, UPT, UPT, UR5, 0x3, URZ ;  /* 0x0000000305087890 */ /* 0x000fca000fffe0ff */
[----:B------:R-:W-:Y:S01]  /*3cf0*/  @!P3 IMAD.WIDE.U32 R28, R53, 0x8, R24 ;  /* 0x00000008351cb825 */ /* 0x000fe200078e0018 */
[----:B------:R-:W-:-:S05]  /*3d00*/  ISETP.EQ.OR P0, PT, R3, UR8, P1 ;  /* 0x0000000803007c0c */ /* 0x000fca0008f02670 */
[----:B------:R-:W2:Y:S08]  /*3d10*/  @!P3 LDG.E.64 R28, desc[UR10][R28.64] ;  /* 0x0000000a1c1cb981 */ /* 0x000eb0000c1e1b00 */
[----:B------:R-:W-:-:S06]  /*3d20*/  @!P0 IMAD.WIDE.U32 R30, R33, 0x8, R24 ;  /* 0x00000008211e8825 */ /* 0x000fcc00078e0018 */
[----:B------:R-:W3:Y:S01]  /*3d30*/  @!P0 LDG.E.64 R30, desc[UR10][R30.64] ;  /* 0x0000000a1e1e8981 */ /* 0x000ee2000c1e1b00 */
[----:B0-----:R-:W-:Y:S01]  /*3d40*/  @!P2 FADD.FTZ R20, R20, R26 ;  /* 0x0000001a1414a221 */ /* 0x001fe20000010000 */
[----:B------:R-:W-:Y:S01]  /*3d50*/  @!P2 FADD.FTZ R21, R21, R27 ;  /* 0x0000001b1515a221 */ /* 0x000fe20000010000 */
[----:B------:R-:W-:-:S06]  /*3d60*/  @!P4 IMAD.WIDE.U32 R26, R35, 0x8, R24 ;  /* 0x00000008231ac825 */ /* 0x000fcc00078e0018 */
[----:B------:R-:W4:Y:S01]  /*3d70*/  @!P4 LDG.E.64 R26, desc[UR10][R26.64] ;  /* 0x0000000a1a1ac981 */ /* 0x000f22000c1e1b00 */
[----:B------:R-:W-:-:S06]  /*3d80*/  UIADD3 UR8, UPT, UPT, UR5, 0x4, URZ ;  /* 0x0000000405087890 */ /* 0x000fcc000fffe0ff */
[----:B------:R-:W-:Y:S01]  /*3d90*/  ISETP.EQ.OR P2, PT, R3, UR8, P1 ;  /* 0x0000000803007c0c */ /* 0x000fe20008f42670 */
[----:B------:R-:W-:Y:S02]  /*3da0*/  UIADD3 UR8, UPT, UPT, UR5, 0x5, URZ ;  /* 0x0000000505087890 */ /* 0x000fe4000fffe0ff */
[----:B------:R-:W-:Y:S01]  /*3db0*/  UIADD3 UR12, UPT, UPT, UR5, 0x6, URZ ;  /* 0x00000006050c7890 */ /* 0x000fe2000fffe0ff */
[----:B--2---:R-:W-:Y:S01]  /*3dc0*/  @!P3 FADD.FTZ R20, R20, R28 ;  /* 0x0000001c1414b221 */ /* 0x004fe20000010000 */
[----:B------:R-:W-:Y:S02]  /*3dd0*/  @!P3 FADD.FTZ R21, R21, R29 ;  /* 0x0000001d1515b221 */ /* 0x000fe40000010000 */
[----:B------:R-:W-:Y:S01]  /*3de0*/  ISETP.EQ.OR P3, PT, R3, UR8, P1 ;  /* 0x0000000803007c0c */ /* 0x000fe20008f62670 */
[----:B------:R-:W-:-:S05]  /*3df0*/  UIADD3 UR8, UPT, UPT, UR5, 0x7, URZ ;  /* 0x0000000705087890 */ /* 0x000fca000fffe0ff */
[----:B------:R-:W-:-:S05]  /*3e00*/  @!P2 IMAD.WIDE.U32 R28, R39, 0x8, R24 ;  /* 0x00000008271ca825 */ /* 0x000fca00078e0018 */
[----:B------:R0:W2:Y:S01]  /*3e10*/  @!P2 LDG.E.64 R56, desc[UR10][R28.64] ;  /* 0x0000000a1c38a981 */ /* 0x0000a2000c1e1b00 */
[----:B----4-:R-:W-:Y:S01]  /*3e20*/  @!P4 FADD.FTZ R20, R20, R26 ;  /* 0x0000001a1414c221 */ /* 0x010fe20000010000 */
[----:B------:R-:W-:Y:S01]  /*3e30*/  @!P4 FADD.FTZ R21, R21, R27 ;  /* 0x0000001b1515c221 */ /* 0x000fe20000010000 */
[----:B------:R-:W-:Y:S02]  /*3e40*/  ISETP.EQ.OR P4, PT, R3, UR12, P1 ;  /* 0x0000000c03007c0c */ /* 0x000fe40008f82670 */
[----:B---3--:R-:W-:Y:S01]  /*3e50*/  @!P0 FADD.FTZ R20, R20, R30 ;  /* 0x0000001e14148221 */ /* 0x008fe20000010000 */
[----:B------:R-:W-:Y:S01]  /*3e60*/  @!P0 FADD.FTZ R21, R21, R31 ;  /* 0x0000001f15158221 */ /* 0x000fe20000010000 */
[----:B------:R-:W-:Y:S01]  /*3e70*/  ISETP.EQ.OR P0, PT, R3, UR8, P1 ;  /* 0x0000000803007c0c */ /* 0x000fe20008f02670 */
[----:B------:R-:W-:-:S06]  /*3e80*/  @!P3 IMAD.WIDE.U32 R30, R47, 0x8, R24 ;  /* 0x000000082f1eb825 */ /* 0x000fcc00078e0018 */
[----:B------:R-:W3:Y:S02]  /*3e90*/  @!P3 LDG.E.64 R30, desc[UR10][R30.64] ;  /* 0x0000000a1e1eb981 */ /* 0x000ee4000c1e1b00 */
[----:B0-----:R-:W-:-:S04]  /*3ea0*/  @!P4 IMAD.WIDE.U32 R28, R37, 0x8, R24 ;  /* 0x00000008251cc825 */ /* 0x001fc800078e0018 */
[----:B------:R-:W-:Y:S02]  /*3eb0*/  @!P0 IMAD.WIDE.U32 R26, R45, 0x8, R24 ;  /* 0x000000082d1a8825 */ /* 0x000fe400078e0018 */
[----:B------:R-:W4:Y:S04]  /*3ec0*/  @!P4 LDG.E.64 R28, desc[UR10][R28.64] ;  /* 0x0000000a1c1cc981 */ /* 0x000f28000c1e1b00 */
[----:B------:R-:W5:Y:S01]  /*3ed0*/  @!P0 LDG.E.64 R26, desc[UR10][R26.64] ;  /* 0x0000000a1a1a8981 */ /* 0x000f62000c1e1b00 */
[----:B------:R-:W-:Y:S01]  /*3ee0*/  UIADD3 UR5, UPT, UPT, UR5, 0x8, URZ ;  /* 0x0000000805057890 */ /* 0x000fe2000fffe0ff */
[----:B--2---:R-:W-:Y:S01]  /*3ef0*/  @!P2 FADD.FTZ R20, R20, R56 ;  /* 0x000000381414a221 */ /* 0x004fe20000010000 */
[----:B------:R-:W-:-:S04]  /*3f00*/  @!P2 FADD.FTZ R21, R21, R57 ;  /* 0x000000391515a221 */ /* 0x000fc80000010000 */
[----:B------:R-:W-:Y:S02]  /*3f10*/  ISETP.NE.AND P2, PT, R34, UR5, PT ;  /* 0x0000000522007c0c */ /* 0x000fe4000bf45270 */
[----:B------:R-:W-:Y:S01]  /*3f20*/  IADD3 R32, PT, PT, R32, 0x8, RZ ;  /* 0x0000000820207810 */ /* 0x000fe20007ffe0ff */
[----:B---3--:R-:W-:Y:S01]  /*3f30*/  @!P3 FADD.FTZ R20, R20, R30 ;  /* 0x0000001e1414b221 */ /* 0x008fe20000010000 */
[----:B------:R-:W-:Y:S01]  /*3f40*/  @!P3 FADD.FTZ R21, R21, R31 ;  /* 0x0000001f1515b221 */ /* 0x000fe20000010000 */
[----:B------:R-:W-:Y:S02]  /*3f50*/  MOV R30, UR7 ;  /* 0x00000007001e7c02 */ /* 0x000fe40008000f00 */
[----:B----4-:R-:W-:Y:S01]  /*3f60*/  @!P4 FADD.FTZ R20, R20, R28 ;  /* 0x0000001c1414c221 */ /* 0x010fe20000010000 */
[----:B------:R-:W-:Y:S01]  /*3f70*/  @!P4 FADD.FTZ R21, R21, R29 ;  /* 0x0000001d1515c221 */ /* 0x000fe20000010000 */
[----:B------:R-:W-:Y:S02]  /*3f80*/  MOV R28, UR7 ;  /* 0x00000007001c7c02 */ /* 0x000fe40008000f00 */
[----:B------:R-:W-:Y:S01]  /*3f90*/  LEA R55, R30, R55, 0x3 ;  /* 0x000000371e377211 */ /* 0x000fe200078e18ff */
[----:B-----5:R-:W-:Y:S01]  /*3fa0*/  @!P0 FADD.FTZ R20, R20, R26 ;  /* 0x0000001a14148221 */ /* 0x020fe20000010000 */
[C---:B------:R-:W-:Y:S01]  /*3fb0*/  LEA R45, R28.reuse, R45, 0x3 ;  /* 0x0000002d1c2d7211 */ /* 0x040fe200078e18ff */
[----:B------:R-:W-:Y:S01]  /*3fc0*/  @!P0 FADD.FTZ R21, R21, R27 ;  /* 0x0000001b15158221 */ /* 0x000fe20000010000 */
[----:B------:R-:W-:-:S02]  /*3fd0*/  LEA R37, R28, R37, 0x3 ;  /* 0x000000251c257211 */ /* 0x000fc400078e18ff */
[----:B------:R-:W-:Y:S02]  /*3fe0*/  LEA R47, R30, R47, 0x3 ;  /* 0x0000002f1e2f7211 */ /* 0x000fe400078e18ff */
[----:B------:R-:W-:Y:S02]  /*3ff0*/  LEA R39, R28, R39, 0x3 ;  /* 0x000000271c277211 */ /* 0x000fe400078e18ff */
[----:B------:R-:W-:Y:S02]  /*4000*/  LEA R33, R30, R33, 0x3 ;  /* 0x000000211e217211 */ /* 0x000fe400078e18ff */
[----:B------:R-:W-:Y:S02]  /*4010*/  LEA R35, R28, R35, 0x3 ;  /* 0x000000231c237211 */ /* 0x000fe400078e18ff */
[----:B------:R-:W-:Y:S01]  /*4020*/  LEA R53, R30, R53, 0x3 ;  /* 0x000000351e357211 */ /* 0x000fe200078e18ff */
[----:B------:R-:W-:Y:S06]  /*4030*/  @P2 BRA `(.L_x_678) ;  /* 0xfffffffc000c2947 */ /* 0x000fec000383ffff */
.L_x_677:
[----:B-1----:R-:W-:-:S13]  /*4040*/  LOP3.LUT P0, R26, R23, 0x7, RZ, 0xc0, !PT ;  /* 0x00000007171a7812 */ /* 0x002fda000780c0ff */
[----:B------:R-:W-:Y:S05]  /*4050*/  @!P0 BRA `(.L_x_674) ;  /* 0x0000000000f08947 */ /* 0x000fea0003800000 */
[----:B------:R-:W-:Y:S02]  /*4060*/  IADD3 R26, PT, PT, R26, -0x1, RZ ;  /* 0xffffffff1a1a7810 */ /* 0x000fe40007ffe0ff */
[----:B------:R-:W-:Y:S02]  /*4070*/  LOP3.LUT P5, R35, R23, 0x3, RZ, 0xc0, !PT ;  /* 0x0000000317237812 */ /* 0x000fe400078ac0ff */
[----:B------:R-:W-:-:S13]  /*4080*/  ISETP.GE.U32.AND P0, PT, R26, 0x3, PT ;  /* 0x000000031a00780c */ /* 0x000fda0003f06070 */
[----:B------:R-:W-:Y:S05]  /*4090*/  @!P0 BRA `(.L_x_679) ;  /* 0x0000000000708947 */ /* 0x000fea0003800000 */
[C---:B------:R-:W-:Y:S02]  /*40a0*/  IADD3 R29, PT, PT, R34.reuse, 0x1, RZ ;  /* 0x00000001221d7810 */ /* 0x040fe40007ffe0ff */
[CC--:B------:R-:W-:Y:S02]  /*40b0*/  ISETP.EQ.OR P0, PT, R34.reuse, R3.reuse, P1 ;  /* 0x000000032200720c */ /* 0x0c0fe40000f02670 */
[C---:B------:R-:W-:Y:S02]  /*40c0*/  IADD3 R31, PT, PT, R34.reuse, 0x2, RZ ;  /* 0x00000002221f7810 */ /* 0x040fe40007ffe0ff */
[-C--:B------:R-:W-:Y:S02]  /*40d0*/  ISETP.EQ.OR P2, PT, R29, R3.reuse, P1 ;  /* 0x000000031d00720c */ /* 0x080fe40000f42670 */
[----:B------:R-:W-:Y:S02]  /*40e0*/  IADD3 R33, PT, PT, R34, 0x3, RZ ;  /* 0x0000000322217810 */ /* 0x000fe40007ffe0ff */
[----:B------:R-:W-:-:S02]  /*40f0*/  ISETP.EQ.OR P3, PT, R31, R3, P1 ;  /* 0x000000031f00720c */ /* 0x000fc40000f62670 */
[----:B------:R-:W-:-:S03]  /*4100*/  ISETP.EQ.OR P4, PT, R33, R3, P1 ;  /* 0x000000032100720c */ /* 0x000fc60000f82670 */
[----:B------:R-:W-:-:S04]  /*4110*/  @!P0 IMAD R27, R34, UR7, R22 ;  /* 0x00000007221b8c24 */ /* 0x000fc8000f8e0216 */
[----:B------:R-:W-:Y:S02]  /*4120*/  @!P2 IMAD R29, R29, UR7, R22 ;  /* 0x000000071d1dac24 */ /* 0x000fe4000f8e0216 */
[----:B------:R-:W-:-:S04]  /*4130*/  @!P0 IMAD.WIDE.U32 R26, R27, 0x8, R24 ;  /* 0x000000081b1a8825 */ /* 0x000fc800078e0018 */
[----:B------:R-:W-:Y:S02]  /*4140*/  @!P3 IMAD R31, R31, UR7, R22 ;  /* 0x000000071f1fbc24 */ /* 0x000fe4000f8e0216 */
[----:B------:R-:W-:Y:S01]  /*4150*/  @!P2 IMAD.WIDE.U32 R28, R29, 0x8, R24 ;  /* 0x000000081d1ca825 */ /* 0x000fe200078e0018 */
[----:B------:R-:W0:Y:S03]  /*4160*/  @!P0 LDG.E.64 R26, desc[UR10][R26.64] ;  /* 0x0000000a1a1a8981 */ /* 0x000e26000c1e1b00 */
[----:B------:R-:W-:Y:S02]  /*4170*/  @!P4 IMAD R33, R33, UR7, R22 ;  /* 0x000000072121cc24 */ /* 0x000fe4000f8e0216 */
[--C-:B------:R-:W-:Y:S01]  /*4180*/  @!P3 IMAD.WIDE.U32 R30, R31, 0x8, R24.reuse ;  /* 0x000000081f1eb825 */ /* 0x100fe200078e0018 */
[----:B------:R-:W2:Y:S03]  /*4190*/  @!P2 LDG.E.64 R28, desc[UR10][R28.64] ;  /* 0x0000000a1c1ca981 */ /* 0x000ea6000c1e1b00 */
[----:B------:R-:W-:-:S02]  /*41a0*/  @!P4 IMAD.WIDE.U32 R32, R33, 0x8, R24 ;  /* 0x000000082120c825 */ /* 0x000fc400078e0018 */
[----:B------:R-:W3:Y:S04]  /*41b0*/  @!P3 LDG.E.64 R30, desc[UR10][R30.64] ;  /* 0x0000000a1e1eb981 */ /* 0x000ee8000c1e1b00 */
[----:B------:R-:W4:Y:S01]  /*41c0*/  @!P4 LDG.E.64 R32, desc[UR10][R32.64] ;  /* 0x0000000a2020c981 */ /* 0x000f22000c1e1b00 */
[----:B------:R-:W-:Y:S01]  /*41d0*/  IADD3 R34, PT, PT, R34, 0x4, RZ ;  /* 0x0000000422227810 */ /* 0x000fe20007ffe0ff */
        /* <DEDUP_REMOVED lines=8> */
.L_x_679:
[----:B------:R-:W-:Y:S05]  /*4260*/  @!P5 BRA `(.L_x_674) ;  /* 0x00000000006cd947 */ /* 0x000fea0003800000 */
[----:B------:R-:W-:Y:S02]  /*4270*/  ISETP.NE.AND P0, PT, R35, 0x1, PT ;  /* 0x000000012300780c */ /* 0x000fe40003f05270 */
[----:B------:R-:W-:-:S11]  /*4280*/  LOP3.LUT R23, R23, 0x1, RZ, 0xc0, !PT ;  /* 0x0000000117177812 */ /* 0x000fd600078ec0ff */
[----:B------:R-:W-:Y:S05]  /*4290*/  @!P0 BRA `(.L_x_680) ;  /* 0x0000000000388947 */ /* 0x000fea0003800000 */
[C---:B------:R-:W-:Y:S02]  /*42a0*/  IADD3 R27, PT, PT, R34.reuse, 0x1, RZ ;  /* 0x00000001221b7810 */ /* 0x040fe40007ffe0ff */
[-C--:B------:R-:W-:Y:S02]  /*42b0*/  ISETP.EQ.OR P2, PT, R34, R3.reuse, P1 ;  /* 0x000000032200720c */ /* 0x080fe40000f42670 */
[----:B------:R-:W-:-:S11]  /*42c0*/  ISETP.EQ.OR P0, PT, R27, R3, P1 ;  /* 0x000000031b00720c */ /* 0x000fd60000f02670 */
[--C-:B------:R-:W-:Y:S02]  /*42d0*/  @!P2 IMAD R29, R34, UR7, R22.reuse ;  /* 0x00000007221dac24 */ /* 0x100fe4000f8e0216 */
[----:B------:R-:W-:Y:S02]  /*42e0*/  @!P0 IMAD R27, R27, UR7, R22 ;  /* 0x000000071b1b8c24 */ /* 0x000fe4000f8e0216 */
[----:B------:R-:W-:-:S04]  /*42f0*/  @!P2 IMAD.WIDE.U32 R28, R29, 0x8, R24 ;  /* 0x000000081d1ca825 */ /* 0x000fc800078e0018 */
[----:B------:R-:W-:Y:S02]  /*4300*/  @!P0 IMAD.WIDE.U32 R26, R27, 0x8, R24 ;  /* 0x000000081b1a8825 */ /* 0x000fe400078e0018 */
[----:B------:R-:W0:Y:S04]  /*4310*/  @!P2 LDG.E.64 R28, desc[UR10][R28.64] ;  /* 0x0000000a1c1ca981 */ /* 0x000e28000c1e1b00 */
[----:B------:R-:W2:Y:S01]  /*4320*/  @!P0 LDG.E.64 R26, desc[UR10][R26.64] ;  /* 0x0000000a1a1a8981 */ /* 0x000ea2000c1e1b00 */
[----:B------:R-:W-:Y:S01]  /*4330*/  IADD3 R34, PT, PT, R34, 0x2, RZ ;  /* 0x0000000222227810 */ /* 0x000fe20007ffe0ff */
[----:B0-----:R-:W-:Y:S01]  /*4340*/  @!P2 FADD.FTZ R20, R20, R28 ;  /* 0x0000001c1414a221 */ /* 0x001fe20000010000 */
[----:B------:R-:W-:-:S03]  /*4350*/  @!P2 FADD.FTZ R21, R21, R29 ;  /* 0x0000001d1515a221 */ /* 0x000fc60000010000 */
[----:B--2---:R-:W-:Y:S01]  /*4360*/  @!P0 FADD.FTZ R20, R20, R26 ;  /* 0x0000001a14148221 */ /* 0x004fe20000010000 */
[----:B------:R-:W-:-:S07]  /*4370*/  @!P0 FADD.FTZ R21, R21, R27 ;  /* 0x0000001b15158221 */ /* 0x000fce0000010000 */
.L_x_680:
[----:B------:R-:W-:Y:S01]  /*4380*/  ISETP.EQ.OR P0, PT, R34, R3, P1 ;  /* 0x000000032200720c */ /* 0x000fe20000f02670 */
[----:B------:R-:W-:Y:S03]  /*4390*/  BSSY.RECONVERGENT B0, `(.L_x_674) ;  /* 0x0000008000007945 */ /* 0x000fe60003800200 */
[----:B------:R-:W-:-:S13]  /*43a0*/  ISETP.NE.U32.OR P0, PT, R23, 0x1, P0 ;  /* 0x000000011700780c */ /* 0x000fda0000705470 */
[----:B------:R-:W-:Y:S05]  /*43b0*/  @P0 BRA `(.L_x_681) ;  /* 0x0000000000140947 */ /* 0x000fea0003800000 */
[----:B------:R-:W-:-:S04]  /*43c0*/  IMAD R23, R34, UR7, R22 ;  /* 0x0000000722177c24 */ /* 0x000fc8000f8e0216 */
[----:B------:R-:W-:-:S06]  /*43d0*/  IMAD.WIDE.U32 R24, R23, 0x8, R24 ;  /* 0x0000000817187825 */ /* 0x000fcc00078e0018 */
[----:B------:R-:W0:Y:S02]  /*43e0*/  LDG.E.64 R24, desc[UR10][R24.64] ;  /* 0x0000000a18187981 */ /* 0x000e24000c1e1b00 */
[----:B0-----:R-:W-:Y:S01]  /*43f0*/  FADD.FTZ R20, R20, R24 ;  /* 0x0000001814147221 */ /* 0x001fe20000010000 */
[----:B------:R-:W-:-:S07]  /*4400*/  FADD.FTZ R21, R21, R25 ;  /* 0x0000001915157221 */ /* 0x000fce0000010000 */
.L_x_681:
[----:B------:R-:W-:Y:S05]  /*4410*/  BSYNC.RECONVERGENT B0 ;  /* 0x0000000000007941 */ /* 0x000fea0003800200 */
.L_x_674:
[----:B------:R-:W4:Y:S01]  /*4420*/  S2UR UR8, SR_CgaCtaId ;  /* 0x00000000000879c3 */ /* 0x000f220000008800 */
[----:B------:R-:W-:Y:S01]  /*4430*/  UMOV UR5, 0x400 ;  /* 0x0000040000057882 */ /* 0x000fe20000000000 */
[--C-:B--23--:R-:W-:Y:S02]  /*4440*/  HADD2.F32 R24, -RZ, R43.reuse.H0_H0 ;  /* 0x2000002bff187230 */ /* 0x10cfe40000004100 */
[----:B------:R-:W-:-:S03]  /*4450*/  HADD2.F32 R43, -RZ, R43.H1_H1 ;  /* 0x3000002bff2b7230 */ /* 0x000fc60000004100 */
[----:B------:R-:W-:Y:S02]  /*4460*/  FADD.FTZ R24, R24, -UR14 ;  /* 0x8000000e18187e21 */ /* 0x000fe40008010000 */
[----:B------:R-:W-:Y:S02]  /*4470*/  FADD.FTZ R43, R43, -UR14 ;  /* 0x8000000e2b2b7e21 */ /* 0x000fe40008010000 */
[----:B------:R-:W-:Y:S02]  /*4480*/  FMUL.FTZ R35, R24, UR9 ;  /* 0x0000000918237c20 */ /* 0x000fe40008410000 */
[----:B------:R-:W-:Y:S01]  /*4490*/  FMUL.FTZ R30, R43, UR9 ;  /* 0x000000092b1e7c20 */ /* 0x000fe20008410000 */
[----:B----4-:R-:W-:Y:S01]  /*44a0*/  ULEA UR5, UR8, UR5, 0x18 ;  /* 0x0000000508057291 */ /* 0x010fe2000f8ec0ff */
[----:B------:R-:W2:Y:S08]  /*44b0*/  LDCU.U8 UR8, c[0x0][0x414] ;  /* 0x00008280ff0877ac */ /* 0x000eb00008000000 */
[----:B------:R0:W-:Y:S01]  /*44c0*/  @!P1 STS.64 [UR5+0xc0], R20 ;  /* 0x0000c014ff009988 */ /* 0x0001e20008000a05 */
[----:B------:R-:W-:Y:S01]  /*44d0*/  BAR.SYNC.DEFER_BLOCKING 0x0 ;  /* 0x0000000000007b1d */ /* 0x000fe20000010000 */
[--C-:B0-----:R-:W-:Y:S01]  /*44e0*/  HADD2.F32 R21, -RZ, R42.reuse.H0_H0 ;  /* 0x2000002aff157230 */ /* 0x101fe20000004100 */
[----:B--2---:R-:W-:Y:S01]  /*44f0*/  UISETP.NE.AND UP0, UPT, UR8, URZ, UPT ;  /* 0x000000ff0800728c */ /* 0x004fe2000bf05270 */
[----:B------:R-:W-:-:S03]  /*4500*/  HADD2.F32 R42, -RZ, R42.H1_H1 ;  /* 0x3000002aff2a7230 */ /* 0x000fc60000004100 */
[----:B------:R-:W0:Y:S01]  /*4510*/  LDS.64 R22, [UR5+0xc0] ;  /* 0x0000c005ff167984 */ /* 0x000e220008000a00 */
[----:B------:R-:W0:Y:S02]  /*4520*/  LDCU UR5, c[0x0][0x42c] ;  /* 0x00008580ff0577ac */ /* 0x000e240008000800 */
[----:B0-----:R-:W-:Y:S01]  /*4530*/  FMUL.FTZ R22, R22, UR5 ;  /* 0x0000000516167c20 */ /* 0x001fe20008410000 */
        /* <DEDUP_REMOVED lines=20> */
.L_x_682:
[----:B------:R-:W0:Y:S01]  /*4680*/  LDCU UR5, c[0x0][0x41c] ;  /* 0x00008380ff0577ac */ /* 0x000e220008000800 */
[C-C-:B-1----:R-:W-:Y:S01]  /*4690*/  FFMA.FTZ R25, R22.reuse, R35, R23.reuse ;  /* 0x0000002316197223 */ /* 0x142fe20000010017 */
[----:B------:R-:W-:Y:S01]  /*46a0*/  FFMA.FTZ R24, R22, R30, R23 ;  /* 0x0000001e16187223 */ /* 0x000fe20000010017 */
[----:B------:R-:W-:Y:S01]  /*46b0*/  BSSY.RECONVERGENT B0, `(.L_x_683) ;  /* 0x0000019000007945 */ /* 0x000fe20003800200 */
[----:B------:R-:W1:Y:S01]  /*46c0*/  LDCU.64 UR16, c[0x0][0x400] ;  /* 0x00008000ff1077ac */ /* 0x000e620008000a00 */
[----:B------:R-:W-:Y:S01]  /*46d0*/  FFMA.FTZ R21, R18, R21, -R25 ;  /* 0x0000001512157223 */ /* 0x000fe20000010819 */
[----:B------:R-:W-:Y:S01]  /*46e0*/  FFMA.FTZ R42, R19, R42, -R24 ;  /* 0x0000002a132a7223 */ /* 0x000fe20000010818 */
[----:B0-----:R-:W-:-:S05]  /*46f0*/  IMAD R3, R3, UR5, R46 ;  /* 0x0000000503037c24 */ /* 0x001fca000f8e022e */
[C---:B-1----:R-:W-:Y:S02]  /*4700*/  ISETP.GE.U32.AND P0, PT, R3.reuse, UR16, PT ;  /* 0x0000001003007c0c */ /* 0x042fe4000bf06070 */
[----:B------:R-:W-:Y:S02]  /*4710*/  SHF.R.S32.HI R26, RZ, 0x1f, R3 ;  /* 0x0000001fff1a7819 */ /* 0x000fe40000011403 */
[C---:B------:R-:W-:Y:S02]  /*4720*/  IADD3 R39, PT, PT, R3.reuse, 0x10, RZ ;  /* 0x0000001003277810 */ /* 0x040fe40007ffe0ff */
[----:B------:R-:W-:Y:S02]  /*4730*/  ISETP.GE.AND.EX P0, PT, R26, UR17, PT, P0 ;  /* 0x000000111a007c0c */ /* 0x000fe4000bf06300 */
[----:B------:R-:W-:-:S11]  /*4740*/  IADD3 R20, PT, PT, R3, 0x20, RZ ;  /* 0x0000002003147810 */ /* 0x000fd60007ffe0ff */
[----:B------:R-:W-:Y:S05]  /*4750*/  @P0 BRA `(.L_x_684) ;  /* 0x0000000000380947 */ /* 0x000fea0003800000 */
        /* <DEDUP_REMOVED lines=11> */
[----:B------:R-:W-:Y:S02]  /*4810*/  F2FP.F16.F32.PACK_AB R21, R21, R28 ;  /* 0x0000001c1515723e */ /* 0x000fe400000000ff */
[----:B------:R-:W-:-:S05]  /*4820*/  LEA.HI.X R25, R26, UR13, R25, 0x1, P0 ;  /* 0x0000000d1a197c11 */ /* 0x000fca00080f0c19 */
[----:B------:R0:W-:Y:S02]  /*4830*/  STG.E desc[UR10][R24.64], R21 ;  /* 0x0000001518007986 */ /* 0x0001e4000c10190a */
.L_x_684:
[----:B------:R-:W-:Y:S05]  /*4840*/  BSYNC.RECONVERGENT B0 ;  /* 0x0000000000007941 */ /* 0x000fea0003800200 */
.L_x_683:
[--C-:B0-----:R-:W-:Y:S01]  /*4850*/  HADD2.F32 R24, -RZ, R41.reuse.H0_H0 ;  /* 0x20000029ff187230 */ /* 0x101fe20000004100 */
[----:B------:R-:W-:Y:S01]  /*4860*/  ISETP.GE.U32.AND P0, PT, R39, UR16, PT ;  /* 0x0000001027007c0c */ /* 0x000fe2000bf06070 */
[----:B------:R-:W-:Y:S01]  /*4870*/  HADD2.F32 R41, -RZ, R41.H1_H1 ;  /* 0x30000029ff297230 */ /* 0x000fe20000004100 */
[----:B------:R-:W-:Y:S01]  /*4880*/  ISETP.GE.U32.AND P1, PT, R20, UR16, PT ;  /* 0x0000001014007c0c */ /* 0x000fe2000bf26070 */
[--C-:B------:R-:W-:Y:S02]  /*4890*/  HADD2.F32 R25, -RZ, R40.reuse.H0_H0 ;  /* 0x20000028ff197230 */ /* 0x100fe40000004100 */
[----:B------:R-:W-:Y:S01]  /*48a0*/  FADD.FTZ R24, R24, -UR14 ;  /* 0x8000000e18187e21 */ /* 0x000fe20008010000 */
[----:B------:R-:W-:Y:S01]  /*48b0*/  SHF.R.S32.HI R34, RZ, 0x1f, R39 ;  /* 0x0000001fff227819 */ /* 0x000fe20000011427 */
[----:B------:R-:W-:Y:S01]  /*48c0*/  FADD.FTZ R41, R41, -UR14 ;  /* 0x8000000e29297e21 */ /* 0x000fe20008010000 */
[----:B------:R-:W-:Y:S01]  /*48d0*/  SHF.R.S32.HI R21, RZ, 0x1f, R20 ;  /* 0x0000001fff157819 */ /* 0x000fe20000011414 */
[----:B------:R-:W-:Y:S01]  /*48e0*/  FMUL.FTZ R27, R24, UR9 ;  /* 0x00000009181b7c20 */ /* 0x000fe20008410000 */
[----:B------:R-:W-:Y:S01]  /*48f0*/  ISETP.GE.AND.EX P0, PT, R34, UR17, PT, P0 ;  /* 0x0000001122007c0c */ /* 0x000fe2000bf06300 */
[----:B------:R-:W-:Y:S01]  /*4900*/  HADD2.F32 R40, -RZ, R40.H1_H1 ;  /* 0x30000028ff287230 */ /* 0x000fe20000004100 */
[----:B------:R-:W-:Y:S01]  /*4910*/  ISETP.GE.AND.EX P1, PT, R21, UR17, PT, P1 ;  /* 0x0000001115007c0c */ /* 0x000fe2000bf26310 */
[----:B------:R-:W-:-:S02]  /*4920*/  HADD2.F32 R36, -RZ, R4.H0_H0 ;  /* 0x20000004ff247230 */ /* 0x000fc40000004100 */
[----:B------:R-:W-:Y:S01]  /*4930*/  FFMA.FTZ R37, R22, R27, R23 ;  /* 0x0000001b16257223 */ /* 0x000fe20000010017 */
[----:B------:R-:W-:Y:S01]  /*4940*/  FMUL.FTZ R32, R41, UR9 ;  /* 0x0000000929207c20 */ /* 0x000fe20008410000 */
        /* <DEDUP_REMOVED lines=19> */
.L_x_685:
[----:B------:R-:W-:Y:S01]  /*4a80*/  FFMA.FTZ R24, R22, R32, R23 ;  /* 0x0000002016187223 */ /* 0x000fe20000010017 */
[----:B------:R-:W-:Y:S01]  /*4a90*/  BSSY.RECONVERGENT B0, `(.L_x_686) ;  /* 0x0000014000007945 */ /* 0x000fe20003800200 */
[----:B------:R-:W-:Y:S02]  /*4aa0*/  HADD2.F32 R28, -RZ, R4.H1_H1 ;  /* 0x30000004ff1c7230 */ /* 0x000fe40000004100 */
[----:B------:R-:W-:Y:S01]  /*4ab0*/  FFMA.FTZ R37, R18, R25, -R37 ;  /* 0x0000001912257223 */ /* 0x000fe20000010825 */
        /* <DEDUP_REMOVED lines=17> */
.L_x_687:
[----:B------:R-:W-:Y:S05]  /*4bd0*/  BSYNC.RECONVERGENT B0 ;  /* 0x0000000000007941 */ /* 0x000fea0003800200 */
.L_x_686:
[----:B0-----:R-:W-:Y:S01]  /*4be0*/  FMUL.FTZ R27, R36, UR9 ;  /* 0x00000009241b7c20 */ /* 0x001fe20008410000 */
[----:B------:R-:W-:Y:S01]  /*4bf0*/  FADD.FTZ R28, R28, -UR14 ;  /* 0x8000000e1c1c7e21 */ /* 0x000fe20008010000 */
[--C-:B------:R-:W-:Y:S02]  /*4c00*/  HADD2.F32 R25, -RZ, R5.reuse.H0_H0 ;  /* 0x20000005ff197230 */ /* 0x100fe40000004100 */
[----:B------:R-:W-:Y:S02]  /*4c10*/  HADD2.F32 R4, -RZ, R5.H1_H1 ;  /* 0x30000005ff047230 */ /* 0x000fe40000004100 */
[----:B------:R-:W-:Y:S01]  /*4c20*/  FFMA.FTZ R35, R22, R27, R23 ;  /* 0x0000001b16237223 */ /* 0x000fe20000010017 */
        /* <DEDUP_REMOVED lines=20> */
.L_x_688:
[----:B------:R-:W-:Y:S01]  /*4d70*/  FFMA.FTZ R24, R22, R34, R23 ;  /* 0x0000002216187223 */ /* 0x000fe20000010017 */
[----:B------:R-:W-:Y:S01]  /*4d80*/  BSSY.RECONVERGENT B0, `(.L_x_689) ;  /* 0x0000014000007945 */ /* 0x000fe20003800200 */
[--C-:B------:R-:W-:Y:S02]  /*4d90*/  HADD2.F32 R26, -RZ, R6.reuse.H0_H0 ;  /* 0x20000006ff1a7230 */ /* 0x100fe40000004100 */
[----:B------:R-:W-:Y:S01]  /*4da0*/  FFMA.FTZ R35, R18, R25, -R35 ;  /* 0x0000001912237223 */ /* 0x000fe20000010823 */
[----:B------:R-:W-:Y:S02]  /*4db0*/  HADD2.F32 R27, -RZ, R6.H1_H1 ;  /* 0x30000006ff1b7230 */ /* 0x000fe40000004100 */
        /* <DEDUP_REMOVED lines=13> */
[----:B------:R-:W-:Y:S02]  /*4e90*/  F2FP.F16.F32.PACK_AB R21, R6, R21 ;  /* 0x000000150615723e */ /* 0x000fe400000000ff */
[----:B------:R-:W-:-:S05]  /*4ea0*/  LEA.HI.X R5, R24, UR19, R5, 0x1, P0 ;  /* 0x0000001318057c11 */ /* 0x000fca00080f0c05 */
[----:B------:R0:W-:Y:S02]  /*4eb0*/  STG.E desc[UR10][R4.64], R21 ;  /* 0x0000001504007986 */ /* 0x0001e4000c10190a */
.L_x_690:
[----:B------:R-:W-:Y:S05]  /*4ec0*/  BSYNC.RECONVERGENT B0 ;  /* 0x0000000000007941 */ /* 0x000fea0003800200 */
.L_x_689:
[--C-:B0-----:R-:W-:Y:S02]  /*4ed0*/  HADD2.F32 R4, -RZ, R8.reuse.H0_H0 ;  /* 0x20000008ff047230 */ /* 0x101fe40000004100 */
[----:B------:R-:W-:Y:S01]  /*4ee0*/  FADD.FTZ R26, R26, -UR14 ;  /* 0x8000000e1a1a7e21 */ /* 0x000fe20008010000 */
[----:B------:R-:W-:Y:S02]  /*4ef0*/  HADD2.F32 R8, -RZ, R8.H1_H1 ;  /* 0x30000008ff087230 */ /* 0x000fe40000004100 */
[----:B------:R-:W-:Y:S01]  /*4f00*/  FADD.FTZ R27, R27, -UR14 ;  /* 0x8000000e1b1b7e21 */ /* 0x000fe20008010000 */
[--C-:B------:R-:W-:Y:S02]  /*4f10*/  HADD2.F32 R5, -RZ, R10.reuse.H0_H0 ;  /* 0x2000000aff057230 */ /* 0x100fe40000004100 */
[----:B------:R-:W-:Y:S01]  /*4f20*/  FADD.FTZ R4, R4, -UR14 ;  /* 0x8000000e04047e21 */ /* 0x000fe20008010000 */
[----:B------:R-:W-:Y:S02]  /*4f30*/  HADD2.F32 R10, -RZ, R10.H1_H1 ;  /* 0x3000000aff0a7230 */ /* 0x000fe40000004100 */
[----:B------:R-:W-:Y:S01]  /*4f40*/  FADD.FTZ R8, R8, -UR14 ;  /* 0x8000000e08087e21 */ /* 0x000fe20008010000 */
[----:B------:R-:W-:-:S02]  /*4f50*/  HADD2.F32 R6, -RZ, R12.H0_H0 ;  /* 0x2000000cff067230 */ /* 0x000fc40000004100 */
[----:B------:R-:W-:Y:S01]  /*4f60*/  FADD.FTZ R5, R5, -UR14 ;  /* 0x8000000e05057e21 */ /* 0x000fe20008010000 */
[----:B------:R-:W-:Y:S02]  /*4f70*/  HADD2.F32 R12, -RZ, R12.H1_H1 ;  /* 0x3000000cff0c7230 */ /* 0x000fe40000004100 */
[----:B------:R-:W-:Y:S01]  /*4f80*/  FADD.FTZ R10, R10, -UR14 ;  /* 0x8000000e0a0a7e21 */ /* 0x000fe20008010000 */
[--C-:B------:R-:W-:Y:S02]  /*4f90*/  HADD2.F32 R20, -RZ, R14.reuse.H0_H0 ;  /* 0x2000000eff147230 */ /* 0x100fe40000004100 */
[----:B------:R-:W-:Y:S01]  /*4fa0*/  FADD.FTZ R6, R6, -UR14 ;  /* 0x8000000e06067e21 */ /* 0x000fe20008010000 */
[----:B------:R-:W-:Y:S02]  /*4fb0*/  HADD2.F32 R14, -RZ, R14.H1_H1 ;  /* 0x3000000eff0e7230 */ /* 0x000fe40000004100 */
[----:B------:R-:W-:Y:S01]  /*4fc0*/  FADD.FTZ R12, R12, -UR14 ;  /* 0x8000000e0c0c7e21 */ /* 0x000fe20008010000 */
[----:B------:R-:W-:Y:S01]  /*4fd0*/  FMUL.FTZ R54, R8, UR9 ;  /* 0x0000000908367c20 */ /* 0x000fe20008410000 */
[----:B------:R-:W-:Y:S01]  /*4fe0*/  FADD.FTZ R20, R20, -UR14 ;  /* 0x8000000e14147e21 */ /* 0x000fe20008010000 */
[----:B------:R-:W-:Y:S01]  /*4ff0*/  FMUL.FTZ R35, R26, UR9 ;  /* 0x000000091a237c20 */ /* 0x000fe20008410000 */
[----:B------:R-:W-:Y:S01]  /*5000*/  FADD.FTZ R14, R14, -UR14 ;  /* 0x8000000e0e0e7e21 */ /* 0x000fe20008010000 */
[C---:B------:R-:W-:Y:S01]  /*5010*/  IADD3 R45, PT, PT, R3.reuse, 0x30, RZ ;  /* 0x00000030032d7810 */ /* 0x040fe20007ffe0ff */
[----:B------:R-:W-:Y:S01]  /*5020*/  FMUL.FTZ R53, R4, UR9 ;  /* 0x0000000904357c20 */ /* 0x000fe20008410000 */
[C---:B------:R-:W-:Y:S01]  /*5030*/  IADD3 R30, PT, PT, R3.reuse, 0x40, RZ ;  /* 0x00000040031e7810 */ /* 0x040fe20007ffe0ff */
[----:B------:R-:W-:Y:S01]  /*5040*/  FMUL.FTZ R26, R10, UR9 ;  /* 0x000000090a1a7c20 */ /* 0x000fe20008410000 */
[----:B------:R-:W-:Y:S01]  /*5050*/  IADD3 R24, PT, PT, R3, 0x50, RZ ;  /* 0x0000005003187810 */ /* 0x000fe20007ffe0ff */
[----:B------:R-:W-:Y:S01]  /*5060*/  FMUL.FTZ R38, R27, UR9 ;  /* 0x000000091b267c20 */ /* 0x000fe20008410000 */
[----:B------:R-:W-:Y:S01]  /*5070*/  IADD3 R8, PT, PT, R3, 0x60, RZ ;  /* 0x0000006003087810 */ /* 0x000fe20007ffe0ff */
[----:B------:R-:W-:Y:S01]  /*5080*/  FMUL.FTZ R25, R5, UR9 ;  /* 0x0000000905197c20 */ /* 0x000fe20008410000 */
[----:B------:R-:W-:Y:S01]  /*5090*/  FMUL.FTZ R10, R6, UR9 ;  /* 0x00000009060a7c20 */ /* 0x000fe20008410000 */
[----:B------:R-:W-:Y:S01]  /*50a0*/  FMUL.FTZ R12, R12, UR9 ;  /* 0x000000090c0c7c20 */ /* 0x000fe20008410000 */
[----:B------:R-:W-:Y:S01]  /*50b0*/  FMUL.FTZ R4, R20, UR9 ;  /* 0x0000000914047c20 */ /* 0x000fe20008410000 */
[----:B------:R-:W-:Y:S01]  /*50c0*/  FMUL.FTZ R6, R14, UR9 ;  /* 0x000000090e067c20 */ /* 0x000fe20008410000 */
[----:B------:R-:W-:Y:S01]  /*50d0*/  IADD3 R3, PT, PT, R3, 0x70, RZ ;  /* 0x0000007003037810 */ /* 0x000fe20007ffe0ff */
[C-C-:B------:R-:W-:Y:S01]  /*50e0*/  FFMA.FTZ R43, R22.reuse, R35, R23.reuse ;  /* 0x00000023162b7223 */ /* 0x140fe20000010017 */
[----:B------:R-:W-:Y:S01]  /*50f0*/  ISETP.GE.U32.AND P1, PT, R45, UR16, PT ;  /* 0x000000102d007c0c */ /* 0x000fe2000bf26070 */
[--C-:B------:R-:W-:Y:S01]  /*5100*/  FFMA.FTZ R52, R22, R38, R23.reuse ;  /* 0x0000002616347223 */ /* 0x100fe20000010017 */
[----:B------:R-:W-:Y:S01]  /*5110*/  ISETP.GE.U32.AND P3, PT, R30, UR16, PT ;  /* 0x000000101e007c0c */ /* 0x000fe2000bf66070 */
[--C-:B------:R-:W-:Y:S01]  /*5120*/  FFMA.FTZ R33, R22, R53, R23.reuse ;  /* 0x0000003516217223 */ /* 0x100fe20000010017 */
[----:B------:R-:W-:Y:S01]  /*5130*/  ISETP.GE.U32.AND P4, PT, R24, UR16, PT ;  /* 0x0000001018007c0c */ /* 0x000fe2000bf86070 */
[--C-:B------:R-:W-:Y:S01]  /*5140*/  FFMA.FTZ R32, R22, R54, R23.reuse ;  /* 0x0000003616207223 */ /* 0x100fe20000010017 */
[----:B------:R-:W-:Y:S01]  /*5150*/  ISETP.GE.U32.AND P2, PT, R8, UR16, PT ;  /* 0x0000001008007c0c */ /* 0x000fe2000bf46070 */
[C---:B------:R-:W-:Y:S01]  /*5160*/  FFMA.FTZ R27, R22.reuse, R25, R23 ;  /* 0x00000019161b7223 */ /* 0x040fe20000010017 */
[----:B------:R-:W-:Y:S01]  /*5170*/  SHF.R.S32.HI R47, RZ, 0x1f, R45 ;  /* 0x0000001fff2f7819 */ /* 0x000fe2000001142d */
[C-C-:B------:R-:W-:Y:S01]  /*5180*/  FFMA.FTZ R28, R22.reuse, R26, R23.reuse ;  /* 0x0000001a161c7223 */ /* 0x140fe20000010017 */
[----:B------:R-:W-:Y:S01]  /*5190*/  SHF.R.S32.HI R31, RZ, 0x1f, R30 ;  /* 0x0000001fff1f7819 */ /* 0x000fe2000001141e */
[C-C-:B------:R-:W-:Y:S01]  /*51a0*/  FFMA.FTZ R21, R22.reuse, R10, R23.reuse ;  /* 0x0000000a16157223 */ /* 0x140fe20000010017 */
[----:B------:R-:W-:Y:S01]  /*51b0*/  SHF.R.S32.HI R29, RZ, 0x1f, R24 ;  /* 0x0000001fff1d7819 */ /* 0x000fe20000011418 */
[C-C-:B------:R-:W-:Y:S01]  /*51c0*/  FFMA.FTZ R20, R22.reuse, R12, R23.reuse ;  /* 0x0000000c16147223 */ /* 0x140fe20000010017 */
[----:B------:R-:W-:Y:S01]  /*51d0*/  SHF.R.S32.HI R14, RZ, 0x1f, R8 ;  /* 0x0000001fff0e7819 */ /* 0x000fe20000011408 */
[C-C-:B------:R-:W-:Y:S01]  /*51e0*/  FFMA.FTZ R5, R22.reuse, R4, R23.reuse ;  /* 0x0000000416057223 */ /* 0x140fe20000010017 */
[----:B------:R-:W-:Y:S01]  /*51f0*/  FFMA.FTZ R22, R22, R6, R23 ;  /* 0x0000000616167223 */ /* 0x000fe20000010017 */
[----:B------:R-:W-:Y:S01]  /*5200*/  ISETP.GE.U32.AND P0, PT, R3, UR16, PT ;  /* 0x0000001003007c0c */ /* 0x000fe2000bf06070 */
[--C-:B------:R-:W-:Y:S01]  /*5210*/  HADD2.F32 R23, -RZ, R7.reuse.H0_H0 ;  /* 0x20000007ff177230 */ /* 0x100fe20000004100 */
[----:B------:R-:W-:Y:S01]  /*5220*/  ISETP.GE.AND.EX P1, PT, R47, UR17, PT, P1 ;  /* 0x000000112f007c0c */ /* 0x000fe2000bf26310 */
[----:B------:R-:W-:Y:S01]  /*5230*/  HADD2.F32 R34, -RZ, R7.H1_H1 ;  /* 0x30000007ff227230 */ /* 0x000fe20000004100 */
[----:B------:R-:W-:-:S02]  /*5240*/  ISETP.GE.AND.EX P3, PT, R31, UR17, PT, P3 ;  /* 0x000000111f007c0c */ /* 0x000fc4000bf66330 */
[----:B------:R-:W-:Y:S02]  /*5250*/  ISETP.GE.AND.EX P4, PT, R29, UR17, PT, P4 ;  /* 0x000000111d007c0c */ /* 0x000fe4000bf86340 */
        /* <DEDUP_REMOVED lines=20> */
.L_x_691:
        /* <DEDUP_REMOVED lines=18> */
.L_x_693:
[----:B------:R-:W-:Y:S05]  /*54c0*/  BSYNC.RECONVERGENT B0 ;  /* 0x0000000000007941 */ /* 0x000fea0003800200 */
.L_x_692:
[--C-:B0-----:R-:W-:Y:S02]  /*54d0*/  HADD2.F32 R7, -RZ, R9.reuse.H0_H0 ;  /* 0x20000009ff077230 */ /* 0x101fe40000004100 */
[----:B------:R-:W-:Y:S01]  /*54e0*/  HADD2.F32 R9, -RZ, R9.H1_H1 ;  /* 0x30000009ff097230 */ /* 0x000fe20000004100 */
        /* <DEDUP_REMOVED lines=19> */
.L_x_694:
        /* <DEDUP_REMOVED lines=9> */
[----:B------:R-:W-:-:S05]  /*56b0*/  FMUL.FTZ R7, R9, UR9 ;  /* 0x0000000909077c20 */ /* 0x000fca0008410000 */
[----:B------:R-:W-:Y:S01]  /*56c0*/  F2FP.F16.F32.PACK_AB R7, R7, R34 ;  /* 0x000000220707723e */ /* 0x000fe200000000ff */
[----:B0-----:R-:W-:Y:S02]  /*56d0*/  IMAD R31, R31, UR12, RZ ;  /* 0x0000000c1f1f7c24 */ /* 0x001fe4000f8e02ff */
[----:B------:R-:W-:-:S04]  /*56e0*/  IMAD.WIDE.U32 R32, R30, UR12, R32 ;  /* 0x0000000c1e207c25 */ /* 0x000fc8000f8e0020 */
[----:B------:R-:W-:Y:S01]  /*56f0*/  IMAD R31, R30, UR13, R31 ;  /* 0x0000000d1e1f7c24 */ /* 0x000fe2000f8e021f */
[----:B-1----:R-:W-:-:S04]  /*5700*/  LEA R30, P1, R32, UR18, 0x1 ;  /* 0x00000012201e7c11 */ /* 0x002fc8000f8208ff */
[----:B------:R-:W-:-:S04]  /*5710*/  IADD3 R31, PT, PT, R33, R31, RZ ;  /* 0x0000001f211f7210 */ /* 0x000fc80007ffe0ff */
[----:B------:R-:W-:-:S05]  /*5720*/  LEA.HI.X R31, R32, UR19, R31, 0x1, P1 ;  /* 0x00000013201f7c11 */ /* 0x000fca00088f0c1f */
[----:B------:R0:W-:Y:S02]  /*5730*/  STG.E desc[UR10][R30.64], R7 ;  /* 0x000000071e007986 */ /* 0x0001e4000c10190a */
.L_x_696:
[----:B------:R-:W-:Y:S05]  /*5740*/  BSYNC.RECONVERGENT B0 ;  /* 0x0000000000007941 */ /* 0x000fea0003800200 */
.L_x_695:
        /* <DEDUP_REMOVED lines=21> */
.L_x_697:
        /* <DEDUP_REMOVED lines=18> */
.L_x_699:
[----:B------:R-:W-:Y:S05]  /*59c0*/  BSYNC.RECONVERGENT B0 ;  /* 0x0000000000007941 */ /* 0x000fea0003800200 */
.L_x_698:
        /* <DEDUP_REMOVED lines=21> */
.L_x_700:
        /* <DEDUP_REMOVED lines=18> */
.L_x_702:
[----:B------:R-:W-:Y:S05]  /*5c40*/  BSYNC.RECONVERGENT B0 ;  /* 0x0000000000007941 */ /* 0x000fea0003800200 */
.L_x_701:
[--C-:B0-----:R-:W-:Y:S01]  /*5c50*/  HADD2.F32 R7, -RZ, R15.reuse.H0_H0 ;  /* 0x2000000fff077230 */ /* 0x101fe20000004100 */
[----:B------:R-:W-:Y:S01]  /*5c60*/  SHF.R.S32.HI R14, RZ, 0x1f, R3 ;  /* 0x0000001fff0e7819 */ /* 0x000fe20000011403 */
        /* <DEDUP_REMOVED lines=20> */
.L_x_703:
        /* <DEDUP_REMOVED lines=8> */
[----:B------:R-:W-:Y:S01]  /*5e30*/  MOV R49, R51 ;  /* 0x0000003300317202 */ /* 0x000fe20000000f00 */
[----:B------:R-:W1:Y:S01]  /*5e40*/  LDCU.64 UR12, c[0x0][0x380] ;  /* 0x00007000ff0c77ac */ /* 0x000e620008000a00 */
[----:B0-----:R-:W-:Y:S02]  /*5e50*/  IMAD R14, R14, UR8, RZ ;  /* 0x000000080e0e7c24 */ /* 0x001fe4000f8e02ff */
[----:B------:R-:W-:-:S04]  /*5e60*/  IMAD.WIDE.U32 R48, R3, UR8, R48 ;  /* 0x0000000803307c25 */ /* 0x000fc8000f8e0030 */
[----:B------:R-:W-:Y:S01]  /*5e70*/  IMAD R3, R3, UR9, R14 ;  /* 0x0000000903037c24 */ /* 0x000fe2000f8e020e */
[----:B-1----:R-:W-:-:S04]  /*5e80*/  LEA R4, P0, R48, UR12, 0x1 ;  /* 0x0000000c30047c11 */ /* 0x002fc8000f8008ff */
[----:B------:R-:W-:-:S04]  /*5e90*/  IADD3 R3, PT, PT, R49, R3, RZ ;  /* 0x0000000331037210 */ /* 0x000fc80007ffe0ff */
[----:B------:R-:W-:Y:S02]  /*5ea0*/  LEA.HI.X R5, R48, UR13, R3, 0x1, P0 ;  /* 0x0000000d30057c11 */ /* 0x000fe400080f0c03 */
[----:B------:R-:W-:-:S05]  /*5eb0*/  F2FP.F16.F32.PACK_AB R3, R7, R6 ;  /* 0x000000060703723e */ /* 0x000fca00000000ff */
[----:B------:R0:W-:Y:S02]  /*5ec0*/  STG.E desc[UR10][R4.64], R3 ;  /* 0x0000000304007986 */ /* 0x0001e4000c10190a */
.L_x_705:
[----:B------:R-:W-:Y:S05]  /*5ed0*/  BSYNC.RECONVERGENT B0 ;  /* 0x0000000000007941 */ /* 0x000fea0003800200 */
.L_x_704:
[----:B------:R-:W1:Y:S01]  /*5ee0*/  LDCU UR5, c[0x0][0x410] ;  /* 0x00008200ff0577ac */ /* 0x000e620008000800 */
[----:B------:R-:W1:Y:S01]  /*5ef0*/  LDCU UR8, c[0x0][0x3e0] ;  /* 0x00007c00ff0877ac */ /* 0x000e620008000800 */
[----:B------:R-:W-:Y:S02]  /*5f00*/  UIADD3 UR6, UPT, UPT, UR7, UR6, URZ ;  /* 0x0000000607067290 */ /* 0x000fe4000fffe0ff */
[----:B------:R-:W-:Y:S02]  /*5f10*/  UIADD3 UR4, UPT, UPT, UR4, 0x1, URZ ;  /* 0x0000000104047890 */ /* 0x000fe4000fffe0ff */
[----:B-1----:R-:W-:-:S04]  /*5f20*/  UIMAD UR5, UR5, UR8, URZ ;  /* 0x00000008050572a4 */ /* 0x002fc8000f8e02ff */
[----:B------:R-:W-:-:S09]  /*5f30*/  UISETP.GE.AND UP0, UPT, UR6, UR5, UPT ;  /* 0x000000050600728c */ /* 0x000fd2000bf06270 */
[----:B------:R-:W-:Y:S05]  /*5f40*/  BRA.U !UP0, `(.L_x_706) ;  /* 0xffffffa108807547 */ /* 0x000fea000b83ffff */
.L_x_663:
[----:B------:R-:W1:Y:S01]  /*5f50*/  S2R R9, SR_TID.X ;  /* 0x0000000000097919 */ /* 0x000e620000002100 */
[----:B0-----:R-:W0:Y:S01]  /*5f60*/  LDC R4, c[0x0][0x370] ;  /* 0x0000dc00ff047b82 */ /* 0x001e220000000800 */
[----:B------:R-:W-:Y:S07]  /*5f70*/  BSSY.RECONVERGENT B0, `(.L_x_707) ;  /* 0x000000e000007945 */ /* 0x000fee0003800200 */
[----:B------:R-:W2:Y:S08]  /*5f80*/  LDC R7, c[0x0][0x374] ;  /* 0x0000dd00ff077b82 */ /* 0x000eb00000000800 */
[----:B------:R-:W3:Y:S01]  /*5f90*/  LDC.64 R2, c[0x0][0x3c8] ;  /* 0x0000f200ff027b82 */ /* 0x000ee20000000a00 */
[----:B0-----:R-:W-:-:S02]  /*5fa0*/  ISETP.NE.AND P0, PT, R4, 0x1, PT ;  /* 0x000000010400780c */ /* 0x001fc40003f05270 */
[----:B-1----:R-:W-:Y:S02]  /*5fb0*/  ISETP.NE.AND P1, PT, R9, RZ, PT ;  /* 0x000000ff0900720c */ /* 0x002fe40003f25270 */
[----:B--2---:R-:W-:-:S04]  /*5fc0*/  SHF.L.U32 R0, R7, 0x1, RZ ;  /* 0x0000000107007819 */ /* 0x004fc800000006ff */
[----:B------:R-:W-:-:S05]  /*5fd0*/  SEL R5, R0, RZ, P0 ;  /* 0x000000ff00057207 */ /* 0x000fca0000000000 */
[----:B---3--:R-:W-:Y:S02]  /*5fe0*/  IMAD.WIDE.U32 R2, R5, 0x4, R2 ;  /* 0x0000000405027825 */ /* 0x008fe400078e0002 */
[----:B------:R-:W-:Y:S05]  /*5ff0*/  @P1 BRA `(.L_x_708) ;  /* 0x0000000000141947 */ /* 0x000fea0003800000 */
[----:B------:R-:W-:Y:S01]  /*6000*/  HFMA2 R5, -RZ, RZ, 0, 5.9604644775390625e-08 ;  /* 0x00000001ff057431 */ /* 0x000fe200000001ff */
[----:B------:R-:W-:Y:S06]  /*6010*/  MEMBAR.ALL.GPU ;  /* 0x0000000000007992 */ /* 0x000fec000000a000 */
[----:B------:R-:W-:-:S00]  /*6020*/  ERRBAR ;  /* 0x00000000000079ab */ /* 0x000fc00000000000 */
[----:B------:R-:W-:Y:S06]  /*6030*/  CGAERRBAR ;  /* 0x00000000000075ab */ /* 0x000fec0000000000 */
[----:B------:R0:W-:Y:S02]  /*6040*/  REDG.E.ADD.S32.STRONG.GPU desc[UR10][R2.64], R5 ;  /* 0x000000050200798e */ /* 0x0001e4000c12e30a */
.L_x_708:
[----:B------:R-:W-:Y:S05]  /*6050*/  BSYNC.RECONVERGENT B0 ;  /* 0x0000000000007941 */ /* 0x000fea0003800200 */
.L_x_707:
        /* <DEDUP_REMOVED lines=11> */
.L_x_710:
[----:B------:R-:W2:Y:S04]  /*6110*/  LDG.E.STRONG.GPU R5, desc[UR10][R2.64] ;  /* 0x0000000a02057981 */ /* 0x000ea8000c1ef900 */
[----:B--2---:R-:W-:Y:S01]  /*6120*/  CCTL.IVALL ;  /* 0x00000000ff00798f */ /* 0x004fe20002000000 */
[----:B------:R-:W-:Y:S05]  /*6130*/  YIELD ;  /* 0x0000000000007946 */ /* 0x000fea0003800000 */
[----:B------:R-:W-:-:S13]  /*6140*/  ISETP.NE.AND P0, PT, R5, R0, PT ;  /* 0x000000000500720c */ /* 0x000fda0003f05270 */
[----:B------:R-:W-:Y:S05]  /*6150*/  @P0 BRA `(.L_x_710) ;  /* 0xfffffffc00ec0947 */ /* 0x000fea000383ffff */
.L_x_709:
        /* <DEDUP_REMOVED lines=74> */
.L_x_713:
        /* <DEDUP_REMOVED lines=29> */
.L_x_712:
[----:B------:R-:W-:Y:S05]  /*67d0*/  BSYNC.RECONVERGENT B0 ;  /* 0x0000000000007941 */ /* 0x000fea0003800200 */
.L_x_711:
        /* <DEDUP_REMOVED lines=10> */
.L_x_714:
        /* <DEDUP_REMOVED lines=82> */
.L_x_715:
        /* <DEDUP_REMOVED lines=14> */
.L_x_4506:


//--------------------- .text._Z35group_norm_nhwc_bwd_one_pass_kernelI11Fp16IOFp32WLi256ELi80ELi640EEv26Group_norm_nhwc_bwd_params --------------------------
	.section	.text._Z35group_norm_nhwc_bwd_one_pass_kernelI11Fp16IOFp32WLi256ELi80ELi640EEv26Group_norm_nhwc_bwd_params,"ax",@progbits
	.align	128
        .global         _Z35group_norm_nhwc_bwd_one_pass_kernelI11Fp16IOFp32WLi256ELi80ELi640EEv26Group_norm_nhwc_bwd_params
        .type           _Z35group_norm_nhwc_bwd_one_pass_kernelI11Fp16IOFp32WLi256ELi80ELi640EEv26Group_norm_nhwc_bwd_params,@function
        .size           _Z35group_norm_nhwc_bwd_one_pass_kernelI11Fp16IOFp32WLi256ELi80ELi640EEv26Group_norm_nhwc_bwd_params,(.L_x_4507 - _Z35group_norm_nhwc_bwd_one_pass_kernelI11Fp16IOFp32WLi256ELi80ELi640EEv26Group_norm_nhwc_bwd_params)
        .other          _Z35group_norm_nhwc_bwd_one_pass_kernelI11Fp16IOFp32WLi256ELi80ELi640EEv26Group_norm_nhwc_bwd_params,@"STO_CUDA_ENTRY STV_DEFAULT"
_Z35group_norm_nhwc_bwd_one_pass_kernelI11Fp16IOFp32WLi256ELi80ELi640EEv26Group_norm_nhwc_bwd_params:
.text._Z35group_norm_nhwc_bwd_one_pass_kernelI11Fp16IOFp32WLi256ELi80ELi640EEv26Group_norm_nhwc_bwd_params:
        /* <DEDUP_REMOVED lines=10> */
[----:B------:R-:W-:Y:S01]  /*00a0*/  HFMA2 R59, -RZ, RZ, 0, 0 ;  /* 0x00000000ff3b7431 */ /* 0x000fe200000001ff */
[----:B------:R-:W-:-:S03]  /*00b0*/  MOV R62, UR6 ;  /* 0x00000006003e7c02 */ /* 0x000fc60008000f00 */
        /* <DEDUP_REMOVED lines=10> */
.L_x_783:
[----:B------:R-:W1:Y:S01]  /*0160*/  LDC R9, c[0x0][0x410] ;  /* 0x00010400ff097b82 */ /* 0x000e620000000800 */
[----:B------:R-:W-:Y:S01]  /*0170*/  IABS R8, R62 ;  /* 0x0000003e00087213 */ /* 0x000fe20000000000 */
[----:B------:R-:W2:Y:S01]  /*0180*/  LDCU.128 UR12, c[0x0][0x400] ;  /* 0x00008000ff0c77ac */ /* 0x000ea20008000c00 */
[----:B------:R-:W-:Y:S02]  /*0190*/  ISETP.GE.AND P3, PT, R62, RZ, PT ;  /* 0x000000ff3e00720c */ /* 0x000fe40003f66270 */
[----:B------:R-:W-:-:S03]  /*01a0*/  MOV R58, RZ ;  /* 0x000000ff003a7202 */ /* 0x000fc60000000f00 */
[----:B------:R-:W3:Y:S01]  /*01b0*/  S2UR UR6, SR_CTAID.X ;  /* 0x00000000000679c3 */ /* 0x000ee20000002500 */
[----:B------:R-:W-:Y:S02]  /*01c0*/  CS2R R56, SRZ ;  /* 0x0000000000387805 */ /* 0x000fe4000001ff00 */
[----:B------:R-:W-:Y:S02]  /*01d0*/  CS2R R54, SRZ ;  /* 0x0000000000367805 */ /* 0x000fe4000001ff00 */
[----:B------:R-:W-:Y:S02]  /*01e0*/  CS2R R52, SRZ ;  /* 0x0000000000347805 */ /* 0x000fe4000001ff00 */
[----:B------:R-:W-:Y:S02]  /*01f0*/  CS2R R50, SRZ ;  /* 0x0000000000327805 */ /* 0x000fe4000001ff00 */
[----:B------:R-:W-:Y:S02]  /*0200*/  CS2R R48, SRZ ;  /* 0x0000000000307805 */ /* 0x000fe4000001ff00 */
[----:B------:R-:W-:-:S02]  /*0210*/  CS2R R46, SRZ ;  /* 0x00000000002e7805 */ /* 0x000fc4000001ff00 */
[----:B------:R-:W-:Y:S02]  /*0220*/  CS2R R44, SRZ ;  /* 0x00000000002c7805 */ /* 0x000fe4000001ff00 */
[----:B------:R-:W-:Y:S02]  /*0230*/  CS2R R42, SRZ ;  /* 0x00000000002a7805 */ /* 0x000fe4000001ff00 */
[----:B------:R-:W-:Y:S01]  /*0240*/  CS2R R40, SRZ ;  /* 0x0000000000287805 */ /* 0x000fe2000001ff00 */
[----:B------:R-:W4:Y:S01]  /*0250*/  LDCU.U8 UR4, c[0x0][0x414] ;  /* 0x00008280ff0477ac */ /* 0x000f220008000000 */
[----:B-1----:R-:W-:-:S04]  /*0260*/  IABS R6, R9 ;  /* 0x0000000900067213 */ /* 0x002fc80000000000 */
[----:B------:R-:W1:Y:S08]  /*0270*/  I2F.RP R3, R6 ;  /* 0x0000000600037306 */ /* 0x000e700000209400 */
[----:B-1----:R-:W1:Y:S02]  /*0280*/  MUFU.RCP R3, R3 ;  /* 0x0000000300037308 */ /* 0x002e640000001000 */
[----:B-1----:R-:W-:-:S06]  /*0290*/  IADD3 R4, PT, PT, R3, 0xffffffe, RZ ;  /* 0x0ffffffe03047810 */ /* 0x002fcc0007ffe0ff */
[----:B0-----:R1:W0:Y:S02]  /*02a0*/  F2I.FTZ.U32.TRUNC.NTZ R5, R4 ;  /* 0x0000000400057305 */ /* 0x001224000021f000 */
[----:B-1----:R-:W-:Y:S02]  /*02b0*/  MOV R4, RZ ;  /* 0x000000ff00047202 */ /* 0x002fe40000000f00 */
[----:B0-----:R-:W-:-:S05]  /*02c0*/  IADD3 R7, PT, PT, RZ, -R5, RZ ;  /* 0x80000005ff077210 */ /* 0x001fca0007ffe0ff */
[----:B------:R-:W-:-:S04]  /*02d0*/  IMAD R7, R7, R6, RZ ;  /* 0x0000000607077224 */ /* 0x000fc800078e02ff */
[----:B------:R-:W-:Y:S01]  /*02e0*/  IMAD.HI.U32 R5, R5, R7, R4 ;  /* 0x0000000705057227 */ /* 0x000fe200078e0004 */
[----:B------:R-:W-:Y:S02]  /*02f0*/  MOV R7, R8 ;  /* 0x0000000800077202 */ /* 0x000fe40000000f00 */
[----:B------:R-:W3:Y:S03]  /*0300*/  LDC R8, c[0x0][0x41c] ;  /* 0x00010700ff087b82 */ /* 0x000ee60000000800 */
[----:B------:R-:W-:-:S05]  /*0310*/  IMAD.HI.U32 R5, R5, R7, RZ ;  /* 0x0000000705057227 */ /* 0x000fca00078e00ff */
[----:B------:R-:W-:-:S05]  /*0320*/  IADD3 R3, PT, PT, -R5, RZ, RZ ;  /* 0x000000ff05037210 */ /* 0x000fca0007ffe1ff */
[----:B------:R-:W-:-:S05]  /*0330*/  IMAD R3, R6, R3, R7 ;  /* 0x0000000306037224 */ /* 0x000fca00078e0207 */
[----:B------:R-:W-:Y:S01]  /*0340*/  ISETP.GT.U32.AND P4, PT, R6, R3, PT ;  /* 0x000000030600720c */ /* 0x000fe20003f84070 */
[----:B---3--:R-:W-:Y:S01]  /*0350*/  IMAD R35, R8, UR6, R61 ;  /* 0x0000000608237c24 */ /* 0x008fe2000f8e023d */
[----:B------:R-:W-:-:S04]  /*0360*/  LOP3.LUT R8, R62, R9, RZ, 0x3c, !PT ;  /* 0x000000093e087212 */ /* 0x000fc800078e3cff */
[----:B--2---:R-:W-:-:S07]  /*0370*/  ISETP.GE.U32.AND P2, PT, R35, UR12, PT ;  /* 0x0000000c23007c0c */ /* 0x004fce000bf46070 */
[-C--:B------:R-:W-:Y:S02]  /*0380*/  @!P4 IADD3 R3, PT, PT, R3, -R6.reuse, RZ ;  /* 0x800000060303c210 */ /* 0x080fe40007ffe0ff */
[----:B------:R-:W-:Y:S02]  /*0390*/  SHF.R.S32.HI R7, RZ, 0x1f, R35 ;  /* 0x0000001fff077819 */ /* 0x000fe40000011423 */
[CC--:B------:R-:W-:Y:S02]  /*03a0*/  ISETP.GE.U32.AND P1, PT, R3.reuse, R6.reuse, PT ;  /* 0x000000060300720c */ /* 0x0c0fe40003f26070 */
[----:B------:R-:W-:Y:S02]  /*03b0*/  ISETP.GT.U32.AND P5, PT, R6, R3, PT ;  /* 0x000000030600720c */ /* 0x000fe40003fa4070 */
[----:B------:R-:W-:Y:S02]  /*03c0*/  IADD3 R4, PT, PT, R3, -R6, RZ ;  /* 0x8000000603047210 */ /* 0x000fe40007ffe0ff */
[----:B------:R-:W-:-:S02]  /*03d0*/  ISETP.GE.AND.EX P2, PT, R7, UR13, PT, P2 ;  /* 0x0000000d07007c0c */ /* 0x000fc4000bf46320 */
[----:B------:R-:W-:Y:S02]  /*03e0*/  ISETP.GE.AND P0, PT, R8, RZ, PT ;  /* 0x000000ff0800720c */ /* 0x000fe40003f06270 */
[----:B------:R-:W-:Y:S02]  /*03f0*/  SEL R3, R4, R3, !P5 ;  /* 0x0000000304037207 */ /* 0x000fe40006800000 */
[----:B------:R-:W-:Y:S02]  /*0400*/  @!P4 IADD3 R5, PT, PT, R5, 0x1, RZ ;  /* 0x000000010505c810 */ /* 0x000fe40007ffe0ff */
[----:B------:R-:W-:Y:S02]  /*0410*/  ISETP.NE.AND P4, PT, R9, RZ, PT ;  /* 0x000000ff0900720c */ /* 0x000fe40003f85270 */
[----:B------:R-:W-:Y:S02]  /*0420*/  LOP3.LUT R4, RZ, R9, RZ, 0x33, !PT ;  /* 0x00000009ff047212 */ /* 0x000fe400078e33ff */
[----:B------:R-:W-:Y:S01]  /*0430*/  IADD3 R9, PT, PT, R35, 0x10, RZ ;  /* 0x0000001023097810 */ /* 0x000fe20007ffe0ff */
[----:B------:R-:W0:Y:S01]  /*0440*/  @!P2 LDC.64 R16, c[0x0][0x3f8] ;  /* 0x0000fe00ff10ab82 */ /* 0x000e220000000a00 */
[----:B------:R-:W-:-:S02]  /*0450*/  @!P3 IADD3 R3, PT, PT, -R3, RZ, RZ ;  /* 0x000000ff0303b210 */ /* 0x000fc40007ffe1ff */
[----:B------:R-:W-:Y:S02]  /*0460*/  @P1 IADD3 R5, PT, PT, R5, 0x1, RZ ;  /* 0x0000000105051810 */ /* 0x000fe40007ffe0ff */
[----:B------:R-:W-:Y:S02]  /*0470*/  ISETP.GE.U32.AND P1, PT, R9, UR12, PT ;  /* 0x0000000c09007c0c */ /* 0x000fe4000bf26070 */
[----:B------:R-:W-:Y:S01]  /*0480*/  SHF.R.S32.HI R11, RZ, 0x1f, R9 ;  /* 0x0000001fff0b7819 */ /* 0x000fe20000011409 */
[----:B------:R-:W1:Y:S01]  /*0490*/  @!P2 LDC.64 R18, c[0x0][0x3a0] ;  /* 0x0000e800ff12ab82 */ /* 0x000e620000000a00 */
[----:B------:R-:W-:Y:S02]  /*04a0*/  SEL R64, R4, R3, !P4 ;  /* 0x0000000304407207 */ /* 0x000fe40006000000 */
[----:B------:R-:W-:Y:S02]  /*04b0*/  @!P0 IADD3 R5, PT, PT, -R5, RZ, RZ ;  /* 0x000000ff05058210 */ /* 0x000fe40007ffe1ff */
[----:B------:R-:W-:Y:S01]  /*04c0*/  ISETP.GE.AND.EX P1, PT, R11, UR13, PT, P1 ;  /* 0x0000000d0b007c0c */ /* 0x000fe2000bf26310 */
[----:B------:R-:W-:Y:S01]  /*04d0*/  IMAD R3, R64, 0x50, RZ ;  /* 0x0000005040037824 */ /* 0x000fe200078e02ff */
[----:B------:R-:W-:Y:S01]  /*04e0*/  SEL R5, R4, R5, !P4 ;  /* 0x0000000504057207 */ /* 0x000fe20006000000 */
[----:B------:R-:W2:Y:S01]  /*04f0*/  @!P2 LDC.64 R20, c[0x0][0x398] ;  /* 0x0000e600ff14ab82 */ /* 0x000ea20000000a00 */
[----:B------:R-:W-:-:S02]  /*0500*/  IADD3 R13, PT, PT, R35, 0x20, RZ ;  /* 0x00000020230d7810 */ /* 0x000fc40007ffe0ff */
[C---:B------:R-:W-:Y:S02]  /*0510*/  IADD3 R66, P0, PT, R3.reuse, R2, RZ ;  /* 0x0000000203427210 */ /* 0x040fe40007f1e0ff */
[----:B------:R-:W-:Y:S02]  /*0520*/  SHF.R.S32.HI R2, RZ, 0x1f, R5 ;  /* 0x0000001fff027819 */ /* 0x000fe40000011405 */
[----:B------:R-:W-:Y:S02]  /*0530*/  LEA.HI.X.SX32 R67, R3, RZ, 0x1, P0 ;  /* 0x000000ff03437211 */ /* 0x000fe400000f0eff */
[----:B------:R-:W-:Y:S01]  /*0540*/  ISETP.GE.U32.AND P3, PT, R13, UR12, PT ;  /* 0x0000000c0d007c0c */ /* 0x000fe2000bf66070 */
[----:B------:R-:W-:Y:S01]  /*0550*/  IMAD R2, R2, UR14, RZ ;  /* 0x0000000e02027c24 */ /* 0x000fe2000f8e02ff */
[----:B------:R-:W3:Y:S01]  /*0560*/  @!P1 LDC.64 R22, c[0x0][0x3f8] ;  /* 0x0000fe00ff169b82 */ /* 0x000ee20000000a00 */
[----:B------:R-:W-:Y:S01]  /*0570*/  IMAD.WIDE.U32 R66, R5, UR14, R66 ;  /* 0x0000000e05427c25 */ /* 0x000fe2000f8e0042 */
[----:B------:R-:W-:-:S03]  /*0580*/  SHF.R.S32.HI R15, RZ, 0x1f, R13 ;  /* 0x0000001fff0f7819 */ /* 0x000fc6000001140d */
[----:B------:R-:W-:Y:S01]  /*0590*/  IMAD R69, R5, UR15, R2 ;  /* 0x0000000f05457c24 */ /* 0x000fe2000f8e0202 */
[----:B------:R-:W-:Y:S01]  /*05a0*/  @!P2 MOV R68, R66 ;  /* 0x000000420044a202 */ /* 0x000fe20000000f00 */
[-C--:B0-----:R-:W-:Y:S01]  /*05b0*/  @!P2 IMAD R2, R7, R16.reuse, RZ ;  /* 0x000000100702a224 */ /* 0x081fe200078e02ff */
[----:B------:R-:W-:Y:S01]  /*05c0*/  ISETP.GE.AND.EX P3, PT, R15, UR13, PT, P3 ;  /* 0x0000000d0f007c0c */ /* 0x000fe2000bf66330 */
[----:B------:R-:W0:Y:S01]  /*05d0*/  @!P1 LDC.64 R28, c[0x0][0x398] ;  /* 0x0000e600ff1c9b82 */ /* 0x000e220000000a00 */
[----:B------:R-:W-:Y:S01]  /*05e0*/  IADD3 R69, PT, PT, R67, R69, RZ ;  /* 0x0000004543457210 */ /* 0x000fe20007ffe0ff */
[C---:B------:R-:W-:Y:S01]  /*05f0*/  @!P2 IMAD R5, R35.reuse, R17, R2 ;  /* 0x000000112305a224 */ /* 0x040fe200078e0202 */
[C---:B------:R-:W-:Y:S02]  /*0600*/  IADD3 R17, PT, PT, R35.reuse, 0x30, RZ ;  /* 0x0000003023117810 */ /* 0x040fe40007ffe0ff */
[----:B------:R-:W-:Y:S01]  /*0610*/  @!P1 MOV R7, R69 ;  /* 0x0000004500079202 */ /* 0x000fe20000000f00 */
[----:B------:R-:W-:-:S02]  /*0620*/  @!P2 IMAD.WIDE.U32 R2, R35, R16, R68 ;  /* 0x000000102302a225 */ /* 0x000fc400078e0044 */
[----:B------:R-:W4:Y:S03]  /*0630*/  @!P1 LDC.64 R26, c[0x0][0x3a0] ;  /* 0x0000e800ff1a9b82 */ /* 0x000f260000000a00 */
[----:B------:R-:W-:Y:S02]  /*0640*/  @!P2 IADD3 R3, PT, PT, R3, R5, RZ ;  /* 0x000000050303a210 */ /* 0x000fe40007ffe0ff */
[C---:B------:R-:W-:Y:S02]  /*0650*/  @!P2 SHF.L.U32 R5, R2.reuse, 0x1, RZ ;  /* 0x000000010205a819 */ /* 0x040fe400000006ff */
[----:B------:R-:W-:Y:S01]  /*0660*/  @!P2 SHF.L.U64.HI R8, R2, 0x1, R3 ;  /* 0x000000010208a819 */ /* 0x000fe20000010203 */
[----:B---3--:R-:W-:Y:S01]  /*0670*/  @!P1 IMAD R6, R11, R22, RZ ;  /* 0x000000160b069224 */ /* 0x008fe200078e02ff */
[C---:B-1----:R-:W-:Y:S01]  /*0680*/  @!P2 IADD3 R2, P0, PT, R5.reuse, R18, RZ ;  /* 0x000000120502a210 */ /* 0x042fe20007f1e0ff */
[----:B------:R-:W1:Y:S01]  /*0690*/  @!P3 LDC.64 R30, c[0x0][0x3f8] ;  /* 0x0000fe00ff1ebb82 */ /* 0x000e620000000a00 */
[----:B--2---:R-:W-:Y:S01]  /*06a0*/  @!P2 IADD3 R4, P4, PT, R5, R20, RZ ;  /* 0x000000140504a210 */ /* 0x004fe20007f9e0ff */
[----:B------:R-:W-:Y:S01]  /*06b0*/  @!P1 IMAD R11, R9, R23, R6 ;  /* 0x00000017090b9224 */ /* 0x000fe200078e0206 */
[----:B------:R-:W-:-:S02]  /*06c0*/  @!P2 IADD3.X R3, PT, PT, R8, R19, RZ, P0, !PT ;  /* 0x000000130803a210 */ /* 0x000fc400007fe4ff */
[----:B------:R-:W-:Y:S02]  /*06d0*/  ISETP.GE.U32.AND P0, PT, R17, UR12, PT ;  /* 0x0000000c11007c0c */ /* 0x000fe4000bf06070 */
[----:B------:R-:W-:Y:S01]  /*06e0*/  SHF.R.S32.HI R23, RZ, 0x1f, R17 ;  /* 0x0000001fff177819 */ /* 0x000fe20000011411 */
[----:B------:R1:W5:Y:S01]  /*06f0*/  @!P2 LDG.E R58, desc[UR8][R2.64] ;  /* 0x00000008023aa981 */ /* 0x000362000c1e1900 */
[----:B------:R-:W-:Y:S01]  /*0700*/  @!P1 MOV R6, R66 ;  /* 0x0000004200069202 */ /* 0x000fe20000000f00 */
[----:B------:R-:W2:Y:S01]  /*0710*/  @!P3 LDC.64 R32, c[0x0][0x3a0] ;  /* 0x0000e800ff20bb82 */ /* 0x000ea20000000a00 */
[----:B------:R-:W-:-:S03]  /*0720*/  ISETP.GE.AND.EX P0, PT, R23, UR13, PT, P0 ;  /* 0x0000000d17007c0c */ /* 0x000fc6000bf06300 */
[----:B------:R-:W-:Y:S01]  /*0730*/  @!P1 IMAD.WIDE.U32 R6, R9, R22, R6 ;  /* 0x0000001609069225 */ /* 0x000fe200078e0006 */
[----:B------:R-:W-:Y:S02]  /*0740*/  IADD3 R19, PT, PT, R35, 0x40, RZ ;  /* 0x0000004023137810 */ /* 0x000fe40007ffe0ff */
[----:B------:R-:W-:Y:S02]  /*0750*/  @!P2 IADD3.X R5, PT, PT, R8, R21, RZ, P4, !PT ;  /* 0x000000150805a210 */ /* 0x000fe400027fe4ff */
[----:B------:R-:W-:Y:S02]  /*0760*/  @!P1 IADD3 R7, PT, PT, R7, R11, RZ ;  /* 0x0000000b07079210 */ /* 0x000fe40007ffe0ff */
[----:B------:R-:W-:Y:S01]  /*0770*/  @!P3 MOV R10, R66 ;  /* 0x00000042000ab202 */ /* 0x000fe20000000f00 */
[----:B------:R3:W5:Y:S02]  /*0780*/  @!P2 LDG.E R57, desc[UR8][R4.64] ;  /* 0x000000080439a981 */ /* 0x000764000c1e1900 */
[----:B------:R-:W2:Y:S01]  /*0790*/  @!P0 LDC.64 R36, c[0x0][0x3f8] ;  /* 0x0000fe00ff248b82 */ /* 0x000ea20000000a00 */
[----:B------:R-:W-:Y:S01]  /*07a0*/  @!P3 MOV R11, R69 ;  /* 0x00000045000bb202 */ /* 0x000fe20000000f00 */
[----:B-1----:R-:W-:Y:S01]  /*07b0*/  @!P3 IMAD R2, R15, R30, RZ ;  /* 0x0000001e0f02b224 */ /* 0x002fe200078e02ff */
[----:B------:R-:W-:-:S02]  /*07c0*/  ISETP.GE.U32.AND P4, PT, R19, UR12, PT ;  /* 0x0000000c13007c0c */ /* 0x000fc4000bf86070 */
[----:B------:R-:W-:Y:S01]  /*07d0*/  SHF.R.S32.HI R25, RZ, 0x1f, R19 ;  /* 0x0000001fff197819 */ /* 0x000fe20000011413 */
[C---:B------:R-:W-:Y:S02]  /*07e0*/  @!P3 IMAD R3, R13.reuse, R31, R2 ;  /* 0x0000001f0d03b224 */ /* 0x040fe400078e0202 */
[----:B------:R-:W-:Y:S01]  /*07f0*/  @!P3 IMAD.WIDE.U32 R10, R13, R30, R10 ;  /* 0x0000001e0d0ab225 */ /* 0x000fe200078e000a */
[----:B------:R-:W-:Y:S01]  /*0800*/  ISETP.GE.AND.EX P2, PT, R25, UR13, PT, P4 ;  /* 0x0000000d19007c0c */ /* 0x000fe2000bf46340 */
[----:B------:R-:W1:Y:S01]  /*0810*/  @!P3 LDC.64 R30, c[0x0][0x398] ;  /* 0x0000e600ff1ebb82 */ /* 0x000e620000000a00 */
[C---:B------:R-:W-:Y:S02]  /*0820*/  @!P1 SHF.L.U32 R9, R6.reuse, 0x1, RZ ;  /* 0x0000000106099819 */ /* 0x040fe400000006ff */
[----:B------:R-:W-:Y:S02]  /*0830*/  @!P1 SHF.L.U64.HI R12, R6, 0x1, R7 ;  /* 0x00000001060c9819 */ /* 0x000fe40000010207 */
[----:B0-----:R-:W-:-:S02]  /*0840*/  @!P1 IADD3 R8, P4, PT, R9, R28, RZ ;  /* 0x0000001c09089210 */ /* 0x001fc40007f9e0ff */
[----:B----4-:R-:W-:Y:S02]  /*0850*/  @!P1 IADD3 R6, P5, PT, R9, R26, RZ ;  /* 0x0000001a09069210 */ /* 0x010fe40007fbe0ff */
[----:B------:R-:W-:Y:S02]  /*0860*/  IADD3 R21, PT, PT, R35, 0x50, RZ ;  /* 0x0000005023157810 */ /* 0x000fe40007ffe0ff */
[C---:B------:R-:W-:Y:S02]  /*0870*/  @!P1 IADD3.X R9, PT, PT, R12.reuse, R29, RZ, P4, !PT ;  /* 0x0000001d0c099210 */ /* 0x040fe400027fe4ff */
[----:B------:R-:W-:Y:S01]  /*0880*/  @!P1 IADD3.X R7, PT, PT, R12, R27, RZ, P5, !PT ;  /* 0x0000001b0c079210 */ /* 0x000fe20002ffe4ff */
[----:B------:R-:W0:Y:S01]  /*0890*/  @!P0 LDC.64 R28, c[0x0][0x3a0] ;  /* 0x0000e800ff1c8b82 */ /* 0x000e220000000a00 */
[----:B---3--:R-:W-:Y:S01]  /*08a0*/  @!P3 IADD3 R5, PT, PT, R11, R3, RZ ;  /* 0x000000030b05b210 */ /* 0x008fe20007ffe0ff */
[----:B--2---:R-:W-:Y:S01]  /*08b0*/  @!P0 IMAD R14, R23, R36, RZ ;  /* 0x00000024170e8224 */ /* 0x004fe200078e02ff */
[----:B------:R-:W-:Y:S01]  /*08c0*/  ISETP.GE.U32.AND P4, PT, R21, UR12, PT ;  /* 0x0000000c15007c0c */ /* 0x000fe2000bf86070 */
[----:B------:R2:W5:Y:S01]  /*08d0*/  @!P1 LDG.E R56, desc[UR8][R6.64] ;  /* 0x0000000806389981 */ /* 0x000562000c1e1900 */
[----:B------:R-:W-:-:S03]  /*08e0*/  SHF.R.S32.HI R27, RZ, 0x1f, R21 ;  /* 0x0000001fff1b7819 */ /* 0x000fc60000011415 */
[----:B------:R-:W3:Y:S01]  /*08f0*/  @!P2 LDC.64 R2, c[0x0][0x3f8] ;  /* 0x0000fe00ff02ab82 */ /* 0x000ee20000000a00 */
[----:B------:R-:W-:Y:S01]  /*0900*/  ISETP.GE.AND.EX P4, PT, R27, UR13, PT, P4 ;  /* 0x0000000d1b007c0c */ /* 0x000fe2000bf86340 */
[----:B------:R-:W-:Y:S01]  /*0910*/  @!P0 IMAD R23, R17, R37, R14 ;  /* 0x0000002511178224 */ /* 0x000fe200078e020e */
[C---:B------:R-:W-:Y:S01]  /*0920*/  @!P3 SHF.L.U32 R13, R10.reuse, 0x1, RZ ;  /* 0x000000010a0db819 */ /* 0x040fe200000006ff */
[----:B------:R4:W5:Y:S01]  /*0930*/  @!P1 LDG.E R55, desc[UR8][R8.64] ;  /* 0x0000000808379981 */ /* 0x000962000c1e1900 */
[----:B------:R-:W-:Y:S02]  /*0940*/  @!P0 MOV R14, R66 ;  /* 0x00000042000e8202 */ /* 0x000fe40000000f00 */
[----:B------:R-:W-:Y:S01]  /*0950*/  @!P0 MOV R15, R69 ;  /* 0x00000045000f8202 */ /* 0x000fe20000000f00 */
[----:B--2---:R-:W2:Y:S01]  /*0960*/  @!P0 LDC.64 R6, c[0x0][0x398] ;  /* 0x0000e600ff068b82 */ /* 0x004ea20000000a00 */
[----:B------:R-:W-:Y:S02]  /*0970*/  @!P3 SHF.L.U64.HI R4, R10, 0x1, R5 ;  /* 0x000000010a04b819 */ /* 0x000fe40000010205 */
[----:B------:R-:W-:Y:S01]  /*0980*/  @!P3 IADD3 R10, P5, PT, R13, R32, RZ ;  /* 0x000000200d0ab210 */ /* 0x000fe20007fbe0ff */
[----:B------:R-:W-:Y:S01]  /*0990*/  @!P0 IMAD.WIDE.U32 R14, R17, R36, R14 ;  /* 0x00000024110e8225 */ /* 0x000fe200078e000e */
[----:B-1----:R-:W-:-:S02]  /*09a0*/  @!P3 IADD3 R12, P1, PT, R13, R30, RZ ;  /* 0x0000001e0d0cb210 */ /* 0x002fc40007f3e0ff */
[C---:B------:R-:W-:Y:S02]  /*09b0*/  @!P3 IADD3.X R11, PT, PT, R4.reuse, R33, RZ, P5, !PT ;  /* 0x00000021040bb210 */ /* 0x040fe40002ffe4ff */
[----:B------:R-:W-:Y:S01]  /*09c0*/  @!P3 IADD3.X R13, PT, PT, R4, R31, RZ, P1, !PT ;  /* 0x0000001f040db210 */ /* 0x000fe20000ffe4ff */
[----:B------:R-:W1:Y:S01]  /*09d0*/  @!P4 LDC.64 R32, c[0x0][0x398] ;  /* 0x0000e600ff20cb82 */ /* 0x000e620000000a00 */
[----:B----4-:R-:W-:Y:S01]  /*09e0*/  @!P0 IADD3 R9, PT, PT, R15, R23, RZ ;  /* 0x000000170f098210 */ /* 0x010fe20007ffe0ff */
[----:B------:R4:W5:Y:S01]  /*09f0*/  @!P3 LDG.E R54, desc[UR8][R10.64] ;  /* 0x000000080a36b981 */ /* 0x000962000c1e1900 */
[----:B------:R-:W-:-:S05]  /*0a00*/  @!P0 SHF.L.U32 R15, R14, 0x1, RZ ;  /* 0x000000010e0f8819 */ /* 0x000fca00000006ff */
[----:B------:R-:W1:Y:S01]  /*0a10*/  @!P4 LDC.64 R4, c[0x0][0x3f8] ;  /* 0x0000fe00ff04cb82 */ /* 0x000e620000000a00 */
[----:B------:R-:W-:Y:S01]  /*0a20*/  @!P0 SHF.L.U64.HI R14, R14, 0x1, R9 ;  /* 0x000000010e0e8819 */ /* 0x000fe20000010209 */
[----:B---3--:R-:W-:Y:S01]  /*0a30*/  @!P2 IMAD R16, R25, R2, RZ ;  /* 0x000000021910a224 */ /* 0x008fe200078e02ff */
[----:B0-----:R-:W-:Y:S01]  /*0a40*/  @!P0 IADD3 R8, P1, PT, R15, R28, RZ ;  /* 0x0000001c0f088210 */ /* 0x001fe20007f3e0ff */
[----:B------:R0:W5:Y:S01]  /*0a50*/  @!P3 LDG.E R53, desc[UR8][R12.64] ;  /* 0x000000080c35b981 */ /* 0x000162000c1e1900 */
[----:B----4-:R-:W-:Y:S02]  /*0a60*/  @!P2 MOV R10, R66 ;  /* 0x00000042000aa202 */ /* 0x010fe40000000f00 */
[----:B------:R-:W-:Y:S01]  /*0a70*/  @!P2 MOV R11, R69 ;  /* 0x00000045000ba202 */ /* 0x000fe20000000f00 */
[----:B------:R-:W3:Y:S01]  /*0a80*/  @!P2 LDC.64 R30, c[0x0][0x398] ;  /* 0x0000e600ff1eab82 */ /* 0x000ee20000000a00 */
[----:B------:R-:W-:Y:S01]  /*0a90*/  @!P0 IADD3.X R9, PT, PT, R14, R29, RZ, P1, !PT ;  /* 0x0000001d0e098210 */ /* 0x000fe20000ffe4ff */
[----:B------:R-:W-:-:S02]  /*0aa0*/  @!P2 IMAD R17, R19, R3, R16 ;  /* 0x000000031311a224 */ /* 0x000fc400078e0210 */
[----:B------:R-:W-:-:S04]  /*0ab0*/  @!P2 IMAD.WIDE.U32 R2, R19, R2, R10 ;  /* 0x000000021302a225 */ /* 0x000fc800078e000a */
[----:B------:R-:W4:Y:S01]  /*0ac0*/  @!P2 LDC.64 R28, c[0x0][0x3a0] ;  /* 0x0000e800ff1cab82 */ /* 0x000f220000000a00 */
[----:B------:R-:W-:Y:S01]  /*0ad0*/  @!P2 IADD3 R3, PT, PT, R3, R17, RZ ;  /* 0x000000110303a210 */ /* 0x000fe20007ffe0ff */
[----:B------:R-:W5:Y:S01]  /*0ae0*/  @!P0 LDG.E R52, desc[UR8][R8.64] ;  /* 0x0000000808348981 */ /* 0x000f62000c1e1900 */
[----:B------:R-:W-:Y:S02]  /*0af0*/  IADD3 R17, PT, PT, R35, 0x60, RZ ;  /* 0x0000006023117810 */ /* 0x000fe40007ffe0ff */
[----:B--2---:R-:W-:Y:S02]  /*0b00*/  @!P0 IADD3 R6, P1, PT, R15, R6, RZ ;  /* 0x000000060f068210 */ /* 0x004fe40007f3e0ff */
[----:B------:R-:W-:Y:S02]  /*0b10*/  IADD3 R19, PT, PT, R35, 0x70, RZ ;  /* 0x0000007023137810 */ /* 0x000fe40007ffe0ff */
[C---:B------:R-:W-:Y:S02]  /*0b20*/  @!P2 SHF.L.U32 R11, R2.reuse, 0x1, RZ ;  /* 0x00000001020ba819 */ /* 0x040fe400000006ff */
[----:B0-----:R-:W-:Y:S01]  /*0b30*/  @!P2 SHF.L.U64.HI R12, R2, 0x1, R3 ;  /* 0x00000001020ca819 */ /* 0x001fe20000010203 */
[----:B-1----:R-:W-:Y:S01]  /*0b40*/  @!P4 IMAD R2, R27, R4, RZ ;  /* 0x000000041b02c224 */ /* 0x002fe200078e02ff */
[----:B------:R-:W-:Y:S01]  /*0b50*/  ISETP.GE.U32.AND P3, PT, R17, UR12, PT ;  /* 0x0000000c11007c0c */ /* 0x000fe2000bf66070 */
[----:B------:R-:W0:Y:S01]  /*0b60*/  @!P4 LDC.64 R26, c[0x0][0x3a0] ;  /* 0x0000e800ff1acb82 */ /* 0x000e220000000a00 */
[----:B------:R-:W-:-:S02]  /*0b70*/  SHF.R.S32.HI R23, RZ, 0x1f, R17 ;  /* 0x0000001fff177819 */ /* 0x000fc40000011411 */
[----:B------:R-:W-:Y:S02]  /*0b80*/  @!P0 IADD3.X R7, PT, PT, R14, R7, RZ, P1, !PT ;  /* 0x000000070e078210 */ /* 0x000fe40000ffe4ff */
[----:B------:R-:W-:Y:S02]  /*0b90*/  ISETP.GE.U32.AND P1, PT, R19, UR12, PT ;  /* 0x0000000c13007c0c */ /* 0x000fe4000bf26070 */
[----:B------:R-:W-:Y:S01]  /*0ba0*/  SHF.R.S32.HI R25, RZ, 0x1f, R19 ;  /* 0x0000001fff197819 */ /* 0x000fe20000011413 */
[----:B------:R-:W-:Y:S01]  /*0bb0*/  @!P4 IMAD R13, R21, R5, R2 ;  /* 0x00000005150dc224 */ /* 0x000fe200078e0202 */
[----:B------:R-:W-:Y:S01]  /*0bc0*/  ISETP.GE.AND.EX P3, PT, R23, UR13, PT, P3 ;  /* 0x0000000d17007c0c */ /* 0x000fe2000bf66330 */
[----:B------:R1:W5:Y:S01]  /*0bd0*/  @!P0 LDG.E R51, desc[UR8][R6.64] ;  /* 0x0000000806338981 */ /* 0x000362000c1e1900 */
[----:B------:R-:W-:Y:S02]  /*0be0*/  @!P4 MOV R2, R66 ;  /* 0x000000420002c202 */ /* 0x000fe40000000f00 */
[----:B------:R-:W-:-:S02]  /*0bf0*/  @!P4 MOV R3, R69 ;  /* 0x000000450003c202 */ /* 0x000fc40000000f00 */
[----:B------:R-:W-:Y:S01]  /*0c00*/  ISETP.GE.AND.EX P1, PT, R25, UR13, PT, P1 ;  /* 0x0000000d19007c0c */ /* 0x000fe2000bf26310 */
[----:B------:R-:W-:Y:S01]  /*0c10*/  @!P4 IMAD.WIDE.U32 R4, R21, R4, R2 ;  /* 0x000000041504c225 */ /* 0x000fe200078e0002 */
[C---:B----4-:R-:W-:Y:S02]  /*0c20*/  @!P2 IADD3 R2, P5, PT, R11.reuse, R28, RZ ;  /* 0x0000001c0b02a210 */ /* 0x050fe40007fbe0ff */
[----:B---3--:R-:W-:-:S03]  /*0c30*/  @!P2 IADD3 R10, P6, PT, R11, R30, RZ ;  /* 0x0000001e0b0aa210 */ /* 0x008fc60007fde0ff */
[----:B-1----:R-:W1:Y:S01]  /*0c40*/  @!P3 LDC.64 R6, c[0x0][0x3a0] ;  /* 0x0000e800ff06bb82 */ /* 0x002e620000000a00 */
[----:B------:R-:W-:-:S07]  /*0c50*/  @!P2 IADD3.X R3, PT, PT, R12, R29, RZ, P5, !PT ;  /* 0x0000001d0c03a210 */ /* 0x000fce0002ffe4ff */
[----:B------:R-:W2:Y:S01]  /*0c60*/  @!P1 LDC.64 R8, c[0x0][0x3f8] ;  /* 0x0000fe00ff089b82 */ /* 0x000ea20000000a00 */
[----:B------:R-:W-:Y:S01]  /*0c70*/  @!P4 IADD3 R5, PT, PT, R5, R13, RZ ;  /* 0x0000000d0505c210 */ /* 0x000fe20007ffe0ff */
[----:B------:R3:W5:Y:S06]  /*0c80*/  @!P2 LDG.E R50, desc[UR8][R2.64] ;  /* 0x000000080232a981 */ /* 0x00076c000c1e1900 */
[----:B------:R-:W4:Y:S01]  /*0c90*/  @!P3 LDC.64 R28, c[0x0][0x3f8] ;  /* 0x0000fe00ff1cbb82 */ /* 0x000f220000000a00 */
[----:B------:R-:W-:Y:S02]  /*0ca0*/  @!P4 SHF.L.U32 R15, R4, 0x1, RZ ;  /* 0x00000001040fc819 */ /* 0x000fe400000006ff */
[----:B------:R-:W-:-:S02]  /*0cb0*/  @!P2 IADD3.X R11, PT, PT, R12, R31, RZ, P6, !PT ;  /* 0x0000001f0c0ba210 */ /* 0x000fc400037fe4ff */
[----:B------:R-:W-:Y:S02]  /*0cc0*/  @!P4 SHF.L.U64.HI R4, R4, 0x1, R5 ;  /* 0x000000010404c819 */ /* 0x000fe40000010205 */
[----:B0-----:R-:W-:Y:S01]  /*0cd0*/  @!P4 IADD3 R12, P0, PT, R15, R26, RZ ;  /* 0x0000001a0f0cc210 */ /* 0x001fe20007f1e0ff */
[----:B------:R0:W5:Y:S01]  /*0ce0*/  @!P2 LDG.E R49, desc[UR8][R10.64] ;  /* 0x000000080a31a981 */ /* 0x000162000c1e1900 */
[----:B------:R-:W-:Y:S01]  /*0cf0*/  IADD3 R21, PT, PT, R35, 0x80, RZ ;  /* 0x0000008023157810 */ /* 0x000fe20007ffe0ff */
[----:B---3--:R-:W3:Y:S01]  /*0d00*/  @!P1 LDC.64 R2, c[0x0][0x3a0] ;  /* 0x0000e800ff029b82 */ /* 0x008ee20000000a00 */
[----:B------:R-:W-:Y:S02]  /*0d10*/  @!P4 IADD3.X R13, PT, PT, R4, R27, RZ, P0, !PT ;  /* 0x0000001b040dc210 */ /* 0x000fe400007fe4ff */
[----:B------:R-:W-:Y:S02]  /*0d20*/  @!P4 IADD3 R14, P0, PT, R15, R32, RZ ;  /* 0x000000200f0ec210 */ /* 0x000fe40007f1e0ff */
[----:B------:R-:W-:Y:S01]  /*0d30*/  ISETP.GE.U32.AND P2, PT, R21, UR12, PT ;  /* 0x0000000c15007c0c */ /* 0x000fe2000bf46070 */
[----:B------:R2:W5:Y:S01]  /*0d40*/  @!P4 LDG.E R48, desc[UR8][R12.64] ;  /* 0x000000080c30c981 */ /* 0x000562000c1e1900 */
[----:B------:R-:W-:-:S02]  /*0d50*/  SHF.R.S32.HI R27, RZ, 0x1f, R21 ;  /* 0x0000001fff1b7819 */ /* 0x000fc40000011415 */
[----:B0-----:R-:W-:Y:S01]  /*0d60*/  @!P3 MOV R11, R69 ;  /* 0x00000045000bb202 */ /* 0x001fe20000000f00 */
[----:B----4-:R-:W-:Y:S02]  /*0d70*/  @!P3 IMAD R10, R23, R28, RZ ;  /* 0x0000001c170ab224 */ /* 0x010fe400078e02ff */
[----:B--2---:R-:W-:Y:S02]  /*0d80*/  @!P1 IMAD R12, R25, R8, RZ ;  /* 0x00000008190c9224 */ /* 0x004fe400078e02ff */
[----:B------:R-:W-:Y:S01]  /*0d90*/  @!P3 IMAD R25, R17, R29, R10 ;  /* 0x0000001d1119b224 */ /* 0x000fe200078e020a */
[----:B------:R-:W-:Y:S02]  /*0da0*/  @!P3 MOV R10, R66 ;  /* 0x00000042000ab202 */ /* 0x000fe40000000f00 */
[----:B------:R-:W-:Y:S02]  /*0db0*/  @!P4 IADD3.X R15, PT, PT, R4, R33, RZ, P0, !PT ;  /* 0x00000021040fc210 */ /* 0x000fe400007fe4ff */
[----:B------:R-:W-:Y:S01]  /*0dc0*/  ISETP.GE.AND.EX P2, PT, R27, UR13, PT, P2 ;  /* 0x0000000d1b007c0c */ /* 0x000fe2000bf46320 */
[----:B------:R-:W0:Y:S01]  /*0dd0*/  @!P3 LDC.64 R4, c[0x0][0x398] ;  /* 0x0000e600ff04bb82 */ /* 0x000e220000000a00 */
[----:B------:R-:W-:Y:S01]  /*0de0*/  @!P3 IMAD.WIDE.U32 R10, R17, R28, R10 ;  /* 0x0000001c110ab225 */ /* 0x000fe200078e000a */
[----:B------:R-:W-:Y:S01]  /*0df0*/  IADD3 R23, PT, PT, R35, 0x90, RZ ;  /* 0x0000009023177810 */ /* 0x000fe20007ffe0ff */
[----:B------:R2:W5:Y:S01]  /*0e00*/  @!P4 LDG.E R47, desc[UR8][R14.64] ;  /* 0x000000080e2fc981 */ /* 0x000562000c1e1900 */
[----:B------:R-:W-:Y:S01]  /*0e10*/  @!P1 MOV R13, R69 ;  /* 0x00000045000d9202 */ /* 0x000fe20000000f00 */
[----:B------:R-:W-:Y:S01]  /*0e20*/  @!P1 IMAD R31, R19, R9, R12 ;  /* 0x00000009131f9224 */ /* 0x000fe200078e020c */
[----:B------:R-:W-:-:S02]  /*0e30*/  @!P1 MOV R12, R66 ;  /* 0x00000042000c9202 */ /* 0x000fc40000000f00 */
[----:B------:R-:W-:Y:S02]  /*0e40*/  @!P3 IADD3 R9, PT, PT, R11, R25, RZ ;  /* 0x000000190b09b210 */ /* 0x000fe40007ffe0ff */
[----:B------:R-:W-:Y:S02]  /*0e50*/  ISETP.GE.U32.AND P4, PT, R23, UR12, PT ;  /* 0x0000000c17007c0c */ /* 0x000fe4000bf86070 */
[----:B------:R-:W-:Y:S01]  /*0e60*/  SHF.R.S32.HI R29, RZ, 0x1f, R23 ;  /* 0x0000001fff1d7819 */ /* 0x000fe20000011417 */
[----:B------:R-:W-:Y:S01]  /*0e70*/  @!P1 IMAD.WIDE.U32 R12, R19, R8, R12 ;  /* 0x00000008130c9225 */ /* 0x000fe200078e000c */
[C---:B------:R-:W-:Y:S02]  /*0e80*/  @!P3 SHF.L.U32 R17, R10.reuse, 0x1, RZ ;  /* 0x000000010a11b819 */ /* 0x040fe400000006ff */
[----:B------:R-:W-:Y:S02]  /*0e90*/  @!P3 SHF.L.U64.HI R22, R10, 0x1, R9 ;  /* 0x000000010a16b819 */ /* 0x000fe40000010209 */
[----:B------:R-:W-:Y:S01]  /*0ea0*/  ISETP.GE.AND.EX P4, PT, R29, UR13, PT, P4 ;  /* 0x0000000d1d007c0c */ /* 0x000fe2000bf86340 */
[----:B------:R-:W4:Y:S01]  /*0eb0*/  @!P2 LDC.64 R10, c[0x0][0x3f8] ;  /* 0x0000fe00ff0aab82 */ /* 0x000f220000000a00 */
[----:B--2---:R-:W-:-:S02]  /*0ec0*/  @!P1 IADD3 R15, PT, PT, R13, R31, RZ ;  /* 0x0000001f0d0f9210 */ /* 0x004fc40007ffe0ff */
[C---:B------:R-:W-:Y:S02]  /*0ed0*/  @!P1 SHF.L.U32 R13, R12.reuse, 0x1, RZ ;  /* 0x000000010c0d9819 */ /* 0x040fe400000006ff */
[----:B------:R-:W-:Y:S02]  /*0ee0*/  @!P1 SHF.L.U64.HI R20, R12, 0x1, R15 ;  /* 0x000000010c149819 */ /* 0x000fe4000001020f */
[----:B---3--:R-:W-:Y:S01]  /*0ef0*/  @!P1 IADD3 R18, P6, PT, R13, R2, RZ ;  /* 0x000000020d129210 */ /* 0x008fe20007fde0ff */
[----:B------:R-:W2:Y:S01]  /*0f00*/  @!P1 LDC.64 R8, c[0x0][0x398] ;  /* 0x0000e600ff089b82 */ /* 0x000ea20000000a00 */
[C---:B0-----:R-:W-:Y:S02]  /*0f10*/  @!P3 IADD3 R16, P5, PT, R17.reuse, R4, RZ ;  /* 0x000000041110b210 */ /* 0x041fe40007fbe0ff */
[----:B------:R-:W-:Y:S02]  /*0f20*/  @!P1 IADD3.X R19, PT, PT, R20, R3, RZ, P6, !PT ;  /* 0x0000000314139210 */ /* 0x000fe400037fe4ff */
[----:B-1----:R-:W-:-:S03]  /*0f30*/  @!P3 IADD3 R14, P0, PT, R17, R6, RZ ;  /* 0x00000006110eb210 */ /* 0x002fc60007f1e0ff */
[----:B------:R-:W0:Y:S01]  /*0f40*/  @!P4 LDC.64 R2, c[0x0][0x3f8] ;  /* 0x0000fe00ff02cb82 */ /* 0x000e220000000a00 */
[C---:B------:R-:W-:Y:S01]  /*0f50*/  @!P3 IADD3.X R17, PT, PT, R22.reuse, R5, RZ, P5, !PT ;  /* 0x000000051611b210 */ /* 0x040fe20002ffe4ff */
[----:B------:R-:W5:Y:S01]  /*0f60*/  @!P1 LDG.E R44, desc[UR8][R18.64] ;  /* 0x00000008122c9981 */ /* 0x000f62000c1e1900 */
[----:B------:R-:W-:Y:S02]  /*0f70*/  @!P3 IADD3.X R15, PT, PT, R22, R7, RZ, P0, !PT ;  /* 0x00000007160fb210 */ /* 0x000fe400007fe4ff */
[----:B------:R-:W-:Y:S01]  /*0f80*/  IADD3 R25, PT, PT, R35, 0xa0, RZ ;  /* 0x000000a023197810 */ /* 0x000fe20007ffe0ff */
[----:B------:R-:W5:Y:S02]  /*0f90*/  @!P3 LDG.E R45, desc[UR8][R16.64] ;  /* 0x00000008102db981 */ /* 0x000f64000c1e1900 */
[----:B------:R-:W1:Y:S01]  /*0fa0*/  @!P2 LDC.64 R4, c[0x0][0x3a0] ;  /* 0x0000e800ff04ab82 */ /* 0x000e620000000a00 */
[----:B----4-:R-:W-:Y:S01]  /*0fb0*/  @!P2 IMAD R22, R27, R10, RZ ;  /* 0x0000000a1b16a224 */ /* 0x010fe200078e02ff */
[----:B------:R3:W5:Y:S01]  /*0fc0*/  @!P3 LDG.E R46, desc[UR8][R14.64] ;  /* 0x000000080e2eb981 */ /* 0x000762000c1e1900 */
[----:B------:R-:W-:-:S02]  /*0fd0*/  ISETP.GE.U32.AND P0, PT, R25, UR12, PT ;  /* 0x0000000c19007c0c */ /* 0x000fc4000bf06070 */
[----:B------:R-:W-:-:S03]  /*0fe0*/  @!P2 IMAD R27, R21, R11, R22 ;  /* 0x0000000b151ba224 */ /* 0x000fc600078e0216 */
[----:B------:R-:W4:Y:S01]  /*0ff0*/  @!P2 LDC.64 R6, c[0x0][0x398] ;  /* 0x0000e600ff06ab82 */ /* 0x000f220000000a00 */
[----:B---3--:R-:W-:Y:S02]  /*1000*/  @!P2 MOV R14, R66 ;  /* 0x00000042000ea202 */ /* 0x008fe40000000f00 */
[----:B------:R-:W-:-:S03]  /*1010*/  @!P2 MOV R15, R69 ;  /* 0x00000045000fa202 */ /* 0x000fc60000000f00 */
[----:B------:R-:W-:Y:S01]  /*1020*/  @!P2 IMAD.WIDE.U32 R10, R21, R10, R14 ;  /* 0x0000000a150aa225 */ /* 0x000fe200078e000e */
[----:B------:R-:W-:Y:S02]  /*1030*/  SHF.R.S32.HI R21, RZ, 0x1f, R25 ;  /* 0x0000001fff157819 */ /* 0x000fe40000011419 */
[----:B--2---:R-:W-:Y:S02]  /*1040*/  @!P1 IADD3 R12, P3, PT, R13, R8, RZ ;  /* 0x000000080d0c9210 */ /* 0x004fe40007f7e0ff */
[----:B------:R-:W-:Y:S01]  /*1050*/  ISETP.GE.AND.EX P0, PT, R21, UR13, PT, P0 ;  /* 0x0000000d15007c0c */ /* 0x000fe2000bf06300 */
[----:B0-----:R-:W-:Y:S01]  /*1060*/  @!P4 IMAD R14, R29, R2, RZ ;  /* 0x000000021d0ec224 */ /* 0x001fe200078e02ff */
[----:B------:R-:W-:Y:S02]  /*1070*/  @!P2 IADD3 R11, PT, PT, R11, R27, RZ ;  /* 0x0000001b0b0ba210 */ /* 0x000fe40007ffe0ff */
[----:B------:R-:W-:Y:S01]  /*1080*/  @!P2 SHF.L.U32 R17, R10, 0x1, RZ ;  /* 0x000000010a11a819 */ /* 0x000fe200000006ff */
[----:B------:R-:W-:Y:S01]  /*1090*/  @!P4 IMAD R19, R23, R3, R14 ;  /* 0x000000031713c224 */ /* 0x000fe200078e020e */
[----:B------:R-:W-:-:S02]  /*10a0*/  @!P1 IADD3.X R13, PT, PT, R20, R9, RZ, P3, !PT ;  /* 0x00000009140d9210 */ /* 0x000fc40001ffe4ff */
[----:B------:R-:W-:Y:S01]  /*10b0*/  @!P2 SHF.L.U64.HI R16, R10, 0x1, R11 ;  /* 0x000000010a10a819 */ /* 0x000fe2000001020b */
[----:B------:R-:W0:Y:S01]  /*10c0*/  @!P4 LDC.64 R8, c[0x0][0x3a0] ;  /* 0x0000e800ff08cb82 */ /* 0x000e220000000a00 */
[----:B-1----:R-:W-:Y:S01]  /*10d0*/  @!P2 IADD3 R10, P3, PT, R17, R4, RZ ;  /* 0x00000004110aa210 */ /* 0x002fe20007f7e0ff */
[----:B------:R1:W5:Y:S01]  /*10e0*/  @!P1 LDG.E R43, desc[UR8][R12.64] ;  /* 0x000000080c2b9981 */ /* 0x000362000c1e1900 */
[----:B------:R-:W-:Y:S02]  /*10f0*/  @!P4 MOV R14, R66 ;  /* 0x00000042000ec202 */ /* 0x000fe40000000f00 */
[----:B------:R-:W-:Y:S02]  /*1100*/  @!P4 MOV R15, R69 ;  /* 0x00000045000fc202 */ /* 0x000fe40000000f00 */
[----:B------:R-:W-:Y:S02]  /*1110*/  @!P2 IADD3.X R11, PT, PT, R16, R5, RZ, P3, !PT ;  /* 0x00000005100ba210 */ /* 0x000fe40001ffe4ff */
[----:B------:R-:W2:Y:S01]  /*1120*/  @!P4 LDC.64 R4, c[0x0][0x398] ;  /* 0x0000e600ff04cb82 */ /* 0x000ea20000000a00 */
[----:B------:R-:W-:Y:S01]  /*1130*/  @!P4 IMAD.WIDE.U32 R14, R23, R2, R14 ;  /* 0x00000002170ec225 */ /* 0x000fe200078e000e */
[----:B----4-:R-:W-:Y:S01]  /*1140*/  @!P2 IADD3 R6, P1, PT, R17, R6, RZ ;  /* 0x000000061106a210 */ /* 0x010fe20007f3e0ff */
[----:B------:R-:W5:Y:S05]  /*1150*/  @!P2 LDG.E R42, desc[UR8][R10.64] ;  /* 0x000000080a2aa981 */ /* 0x000f6a000c1e1900 */
[----:B------:R-:W3:Y:S01]  /*1160*/  @!P0 LDC.64 R2, c[0x0][0x3f8] ;  /* 0x0000fe00ff028b82 */ /* 0x000ee20000000a00 */
[----:B------:R-:W-:-:S02]  /*1170*/  @!P4 IADD3 R17, PT, PT, R15, R19, RZ ;  /* 0x000000130f11c210 */ /* 0x000fc40007ffe0ff */
[----:B------:R-:W-:Y:S02]  /*1180*/  @!P2 IADD3.X R7, PT, PT, R16, R7, RZ, P1, !PT ;  /* 0x000000071007a210 */ /* 0x000fe40000ffe4ff */
[C---:B-1----:R-:W-:Y:S02]  /*1190*/  @!P4 SHF.L.U64.HI R12, R14.reuse, 0x1, R17 ;  /* 0x000000010e0cc819 */ /* 0x042fe40000010211 */
[----:B------:R-:W-:Y:S01]  /*11a0*/  IADD3 R17, PT, PT, R35, 0xb0, RZ ;  /* 0x000000b023117810 */ /* 0x000fe20007ffe0ff */
[----:B------:R1:W5:Y:S01]  /*11b0*/  @!P2 LDG.E R41, desc[UR8][R6.64] ;  /* 0x000000080629a981 */ /* 0x000362000c1e1900 */
[----:B------:R-:W-:Y:S02]  /*11c0*/  @!P4 SHF.L.U32 R15, R14, 0x1, RZ ;  /* 0x000000010e0fc819 */ /* 0x000fe400000006ff */
[----:B------:R-:W-:Y:S02]  /*11d0*/  ISETP.GE.U32.AND P2, PT, R17, UR12, PT ;  /* 0x0000000c11007c0c */ /* 0x000fe4000bf46070 */
[----:B------:R-:W-:-:S02]  /*11e0*/  SHF.R.S32.HI R33, RZ, 0x1f, R17 ;  /* 0x0000001fff217819 */ /* 0x000fc40000011411 */
[C---:B--2---:R-:W-:Y:S02]  /*11f0*/  @!P4 IADD3 R14, P3, PT, R15.reuse, R4, RZ ;  /* 0x000000040f0ec210 */ /* 0x044fe40007f7e0ff */
[----:B0-----:R-:W-:Y:S01]  /*1200*/  @!P4 IADD3 R8, P1, PT, R15, R8, RZ ;  /* 0x000000080f08c210 */ /* 0x001fe20007f3e0ff */
[----:B-1----:R-:W0:Y:S01]  /*1210*/  @!P0 LDC.64 R6, c[0x0][0x3a0] ;  /* 0x0000e800ff068b82 */ /* 0x002e220000000a00 */
[----:B------:R-:W-:Y:S02]  /*1220*/  ISETP.GE.AND.EX P2, PT, R33, UR13, PT, P2 ;  /* 0x0000000d21007c0c */ /* 0x000fe4000bf46320 */
[----:B------:R-:W-:Y:S01]  /*1230*/  IADD3 R23, PT, PT, R35, 0xc0, RZ ;  /* 0x000000c023177810 */ /* 0x000fe20007ffe0ff */
[----:B---3--:R-:W-:Y:S01]  /*1240*/  @!P0 IMAD R4, R21, R2, RZ ;  /* 0x0000000215048224 */ /* 0x008fe200078e02ff */
[C---:B------:R-:W-:Y:S02]  /*1250*/  @!P4 IADD3.X R9, PT, PT, R12.reuse, R9, RZ, P1, !PT ;  /* 0x000000090c09c210 */ /* 0x040fe40000ffe4ff */
[----:B------:R-:W-:Y:S01]  /*1260*/  @!P4 IADD3.X R15, PT, PT, R12, R5, RZ, P3, !PT ;  /* 0x000000050c0fc210 */ /* 0x000fe20001ffe4ff */
[----:B------:R-:W-:Y:S01]  /*1270*/  @!P0 IMAD R11, R25, R3, R4 ;  /* 0x00000003190b8224 */ /* 0x000fe200078e0204 */
[----:B------:R-:W-:Y:S01]  /*1280*/  ISETP.GE.U32.AND P1, PT, R23, UR12, PT ;  /* 0x0000000c17007c0c */ /* 0x000fe2000bf26070 */
[----:B------:R-:W1:Y:S01]  /*1290*/  @!P0 LDC.64 R4, c[0x0][0x398] ;  /* 0x0000e600ff048b82 */ /* 0x000e620000000a00 */
[----:B------:R-:W-:Y:S01]  /*12a0*/  SHF.R.S32.HI R37, RZ, 0x1f, R23 ;  /* 0x0000001fff257819 */ /* 0x000fe20000011417 */
[----:B------:R2:W5:Y:S03]  /*12b0*/  @!P4 LDG.E R40, desc[UR8][R8.64] ;  /* 0x000000080828c981 */ /* 0x000566000c1e1900 */
[----:B------:R-:W-:-:S03]  /*12c0*/  ISETP.GE.AND.EX P1, PT, R37, UR13, PT, P1 ;  /* 0x0000000d25007c0c */ /* 0x000fc6000bf26310 */
[----:B------:R-:W3:Y:S01]  /*12d0*/  @!P2 LDC.64 R12, c[0x0][0x3f8] ;  /* 0x0000fe00ff0cab82 */ /* 0x000ee20000000a00 */
[----:B--2---:R-:W-:Y:S02]  /*12e0*/  @!P0 MOV R8, R66 ;  /* 0x0000004200088202 */ /* 0x004fe40000000f00 */
[----:B------:R-:W-:Y:S02]  /*12f0*/  @!P0 MOV R9, R69 ;  /* 0x0000004500098202 */ /* 0x000fe40000000f00 */
[----:B------:R-:W-:-:S03]  /*1300*/  MOV R3, RZ ;  /* 0x000000ff00037202 */ /* 0x000fc60000000f00 */
[----:B------:R-:W2:Y:S01]  /*1310*/  @!P2 LDC.64 R18, c[0x0][0x398] ;  /* 0x0000e600ff12ab82 */ /* 0x000ea20000000a00 */
[----:B------:R-:W-:Y:S02]  /*1320*/  @!P0 IMAD.WIDE.U32 R8, R25, R2, R8 ;  /* 0x0000000219088225 */ /* 0x000fe400078e0008 */
[----:B------:R0:W5:Y:S03]  /*1330*/  @!P4 LDG.E R3, desc[UR8][R14.64] ;  /* 0x000000080e03c981 */ /* 0x000166000c1e1900 */
[----:B------:R-:W-:Y:S02]  /*1340*/  @!P0 IADD3 R9, PT, PT, R9, R11, RZ ;  /* 0x0000000b09098210 */ /* 0x000fe40007ffe0ff */
[C---:B------:R-:W-:Y:S01]  /*1350*/  @!P0 SHF.L.U32 R21, R8.reuse, 0x1, RZ ;  /* 0x0000000108158819 */ /* 0x040fe200000006ff */
[----:B------:R-:W4:Y:S01]  /*1360*/  @!P1 LDC.64 R10, c[0x0][0x3f8] ;  /* 0x0000fe00ff0a9b82 */ /* 0x000f220000000a00 */
[----:B------:R-:W-:-:S02]  /*1370*/  @!P0 SHF.L.U64.HI R8, R8, 0x1, R9 ;  /* 0x0000000108088819 */ /* 0x000fc40000010209 */
[----:B0-----:R-:W-:-:S04]  /*1380*/  @!P0 IADD3 R14, P6, PT, R21, R6, RZ ;  /* 0x00000006150e8210 */ /* 0x001fc80007fde0ff */
[----:B------:R-:W-:Y:S02]  /*1390*/  @!P0 IADD3.X R15, PT, PT, R8, R7, RZ, P6, !PT ;  /* 0x00000007080f8210 */ /* 0x000fe400037fe4ff */
[----:B-1----:R-:W-:Y:S02]  /*13a0*/  @!P0 IADD3 R20, P6, PT, R21, R4, RZ ;  /* 0x0000000415148210 */ /* 0x002fe40007fde0ff */
[----:B------:R-:W-:Y:S01]  /*13b0*/  IADD3 R26, PT, PT, R35, 0xd0, RZ ;  /* 0x000000d0231a7810 */ /* 0x000fe20007ffe0ff */
[----:B---3--:R-:W-:Y:S01]  /*13c0*/  @!P2 IMAD R16, R33, R12, RZ ;  /* 0x0000000c2110a224 */ /* 0x008fe200078e02ff */
[----:B------:R-:W-:Y:S01]  /*13d0*/  MOV R4, RZ ;  /* 0x000000ff00047202 */ /* 0x000fe20000000f00 */
[----:B------:R-:W0:Y:S01]  /*13e0*/  @!P2 LDC.64 R6, c[0x0][0x3a0] ;  /* 0x0000e800ff06ab82 */ /* 0x000e220000000a00 */
[----:B------:R-:W-:Y:S02]  /*13f0*/  ISETP.GE.U32.AND P4, PT, R26, UR12, PT ;  /* 0x0000000c1a007c0c */ /* 0x000fe4000bf86070 */
[----:B------:R-:W-:-:S02]  /*1400*/  SHF.R.S32.HI R31, RZ, 0x1f, R26 ;  /* 0x0000001fff1f7819 */ /* 0x000fc4000001141a */
[----:B------:R1:W5:Y:S01]  /*1410*/  @!P0 LDG.E R4, desc[UR8][R14.64] ;  /* 0x000000080e048981 */ /* 0x000362000c1e1900 */
[----:B------:R-:W-:Y:S01]  /*1420*/  @!P2 IMAD R25, R17, R13, R16 ;  /* 0x0000000d1119a224 */ /* 0x000fe200078e0210 */
[----:B------:R-:W-:Y:S02]  /*1430*/  ISETP.GE.AND.EX P4, PT, R31, UR13, PT, P4 ;  /* 0x0000000d1f007c0c */ /* 0x000fe4000bf86340 */
[----:B-1----:R-:W-:Y:S02]  /*1440*/  @!P2 MOV R14, R66 ;  /* 0x00000042000ea202 */ /* 0x002fe40000000f00 */
[----:B------:R-:W-:Y:S01]  /*1450*/  @!P2 MOV R15, R69 ;  /* 0x00000045000fa202 */ /* 0x000fe20000000f00 */
[----:B----4-:R-:W-:Y:S02]  /*1460*/  @!P1 IMAD R16, R37, R10, RZ ;  /* 0x0000000a25109224 */ /* 0x010fe400078e02ff */
[----:B------:R-:W-:Y:S01]  /*1470*/  @!P2 IMAD.WIDE.U32 R12, R17, R12, R14 ;  /* 0x0000000c110ca225 */ /* 0x000fe200078e000e */
[----:B------:R-:W-:-:S02]  /*1480*/  @!P1 MOV R14, R66 ;  /* 0x00000042000e9202 */ /* 0x000fc40000000f00 */
[----:B------:R-:W-:Y:S02]  /*1490*/  @!P1 MOV R15, R69 ;  /* 0x00000045000f9202 */ /* 0x000fe40000000f00 */
[----:B------:R-:W-:Y:S01]  /*14a0*/  @!P2 IADD3 R13, PT, PT, R13, R25, RZ ;  /* 0x000000190d0da210 */ /* 0x000fe20007ffe0ff */
[----:B------:R-:W-:Y:S01]  /*14b0*/  @!P1 IMAD R33, R23, R11, R16 ;  /* 0x0000000b17219224 */ /* 0x000fe200078e0210 */
[----:B------:R-:W-:Y:S01]  /*14c0*/  IADD3 R2, PT, PT, R35, 0xe0, RZ ;  /* 0x000000e023027810 */ /* 0x000fe20007ffe0ff */
[----:B------:R-:W-:Y:S01]  /*14d0*/  @!P1 IMAD.WIDE.U32 R10, R23, R10, R14 ;  /* 0x0000000a170a9225 */ /* 0x000fe200078e000e */
[----:B------:R-:W-:Y:S01]  /*14e0*/  @!P0 IADD3.X R21, PT, PT, R8, R5, RZ, P6, !PT ;  /* 0x0000000508158210 */ /* 0x000fe200037fe4ff */
[----:B------:R-:W1:Y:S01]  /*14f0*/  @!P4 LDC.64 R16, c[0x0][0x3f8] ;  /* 0x0000fe00ff10cb82 */ /* 0x000e620000000a00 */
[C---:B------:R-:W-:Y:S02]  /*1500*/  @!P2 SHF.L.U32 R23, R12.reuse, 0x1, RZ ;  /* 0x000000010c17a819 */ /* 0x040fe400000006ff */
[----:B------:R-:W-:-:S02]  /*1510*/  @!P2 SHF.L.U64.HI R30, R12, 0x1, R13 ;  /* 0x000000010c1ea819 */ /* 0x000fc4000001020d */
[----:B------:R-:W-:Y:S02]  /*1520*/  ISETP.GE.U32.AND P5, PT, R2, UR12, PT ;  /* 0x0000000c02007c0c */ /* 0x000fe4000bfa6070 */
[----:B------:R-:W-:Y:S01]  /*1530*/  SHF.R.S32.HI R29, RZ, 0x1f, R2 ;  /* 0x0000001fff1d7819 */ /* 0x000fe20000011402 */
[----:B------:R-:W3:Y:S03]  /*1540*/  @!P1 LDC.64 R8, c[0x0][0x3a0] ;  /* 0x0000e800ff089b82 */ /* 0x000ee60000000a00 */
[----:B------:R-:W-:-:S05]  /*1550*/  ISETP.GE.AND.EX P5, PT, R29, UR13, PT, P5 ;  /* 0x0000000d1d007c0c */ /* 0x000fca000bfa6350 */
[----:B------:R-:W4:Y:S01]  /*1560*/  @!P1 LDC.64 R12, c[0x0][0x398] ;  /* 0x0000e600ff0c9b82 */ /* 0x000f220000000a00 */
[----:B------:R-:W-:-:S07]  /*1570*/  MOV R5, RZ ;  /* 0x000000ff00057202 */ /* 0x000fce0000000f00 */
[----:B------:R-:W4:Y:S01]  /*1580*/  LDC.64 R14, c[0x0][0x3b8] ;  /* 0x0000ee00ff0e7b82 */ /* 0x000f220000000a00 */
[----:B------:R-:W-:Y:S01]  /*1590*/  IADD3 R35, PT, PT, R35, 0xf0, RZ ;  /* 0x000000f023237810 */ /* 0x000fe20007ffe0ff */
[----:B------:R3:W5:Y:S01]  /*15a0*/  @!P0 LDG.E R5, desc[UR8][R20.64] ;  /* 0x0000000814058981 */ /* 0x000762000c1e1900 */
[----:B0-----:R-:W-:Y:S02]  /*15b0*/  @!P2 IADD3 R22, P6, PT, R23, R6, RZ ;  /* 0x000000061716a210 */ /* 0x001fe40007fde0ff */
[----:B------:R-:W-:Y:S02]  /*15c0*/  ISETP.GE.U32.AND P3, PT, R35, UR12, PT ;  /* 0x0000000c23007c0c */ /* 0x000fe4000bf66070 */
[----:B------:R-:W-:Y:S01]  /*15d0*/  SHF.R.S32.HI R27, RZ, 0x1f, R35 ;  /* 0x0000001fff1b7819 */ /* 0x000fe20000011423 */
[----:B------:R-:W0:Y:S01]  /*15e0*/  @!P5 LDC.64 R24, c[0x0][0x3f8] ;  /* 0x0000fe00ff18db82 */ /* 0x000e220000000a00 */
[----:B--2---:R-:W-:Y:S02]  /*15f0*/  @!P2 IADD3 R18, P0, PT, R23, R18, RZ ;  /* 0x000000121712a210 */ /* 0x004fe40007f1e0ff */
[----:B------:R-:W-:-:S02]  /*1600*/  @!P2 IADD3.X R23, PT, PT, R30, R7, RZ, P6, !PT ;  /* 0x000000071e17a210 */ /* 0x000fc400037fe4ff */
[----:B------:R-:W-:Y:S02]  /*1610*/  CS2R R6, SRZ ;  /* 0x0000000000067805 */ /* 0x000fe4000001ff00 */
[----:B------:R-:W-:Y:S02]  /*1620*/  @!P1 IADD3 R11, PT, PT, R11, R33, RZ ;  /* 0x000000210b0b9210 */ /* 0x000fe40007ffe0ff */
[----:B------:R-:W-:Y:S02]  /*1630*/  ISETP.GE.AND.EX P3, PT, R27, UR13, PT, P3 ;  /* 0x0000000d1b007c0c */ /* 0x000fe4000bf66330 */
[C---:B------:R-:W-:Y:S01]  /*1640*/  @!P1 SHF.L.U32 R33, R10.reuse, 0x1, RZ ;  /* 0x000000010a219819 */ /* 0x040fe200000006ff */
[----:B------:R2:W5:Y:S01]  /*1650*/  @!P2 LDG.E R6, desc[UR8][R22.64] ;  /* 0x000000081606a981 */ /* 0x000562000c1e1900 */
[----:B------:R-:W-:Y:S02]  /*1660*/  @!P1 SHF.L.U64.HI R28, R10, 0x1, R11 ;  /* 0x000000010a1c9819 */ /* 0x000fe4000001020b */
[----:B------:R-:W-:Y:S01]  /*1670*/  @!P2 IADD3.X R19, PT, PT, R30, R19, RZ, P0, !PT ;  /* 0x000000131e13a210 */ /* 0x000fe200007fe4ff */
[----:B------:R-:W0:Y:S01]  /*1680*/  @!P4 LDC.64 R10, c[0x0][0x3a0] ;  /* 0x0000e800ff0acb82 */ /* 0x000e220000000a00 */
[----:B---3--:R-:W-:Y:S01]  /*1690*/  @!P1 IADD3 R20, P6, PT, R33, R8, RZ ;  /* 0x0000000821149210 */ /* 0x008fe20007fde0ff */
[----:B-1----:R-:W-:Y:S01]  /*16a0*/  @!P4 IMAD R31, R31, R16, RZ ;  /* 0x000000101f1fc224 */ /* 0x002fe200078e02ff */
[----:B----4-:R-:W-:Y:S01]  /*16b0*/  @!P1 IADD3 R12, P0, PT, R33, R12, RZ ;  /* 0x0000000c210c9210 */ /* 0x010fe20007f1e0ff */
[----:B------:R-:W-:Y:S01]  /*16c0*/  IMAD.WIDE R32, R62, 0x8, R14 ;  /* 0x000000083e207825 */ /* 0x000fe200078e020e */
[----:B--2---:R-:W-:Y:S01]  /*16d0*/  @!P4 MOV R22, R66 ;  /* 0x000000420016c202 */ /* 0x004fe20000000f00 */
[----:B------:R1:W5:Y:S01]  /*16e0*/  @!P2 LDG.E R7, desc[UR8][R18.64] ;  /* 0x000000081207a981 */ /* 0x000362000c1e1900 */
[----:B------:R-:W-:Y:S01]  /*16f0*/  @!P4 MOV R23, R69 ;  /* 0x000000450017c202 */ /* 0x000fe20000000f00 */
[----:B------:R-:W2:Y:S01]  /*1700*/  @!P3 LDC.64 R14, c[0x0][0x3f8] ;  /* 0x0000fe00ff0ebb82 */ /* 0x000ea20000000a00 */
[----:B------:R-:W-:Y:S01]  /*1710*/  @!P1 IADD3.X R21, PT, PT, R28, R9, RZ, P6, !PT ;  /* 0x000000091c159210 */ /* 0x000fe200037fe4ff */
[----:B------:R-:W-:-:S02]  /*1720*/  @!P4 IMAD R9, R26, R17, R31 ;  /* 0x000000111a09c224 */ /* 0x000fc400078e021f */
[----:B------:R-:W-:Y:S02]  /*1730*/  @!P4 IMAD.WIDE.U32 R22, R26, R16, R22 ;  /* 0x000000101a16c225 */ /* 0x000fe400078e0016 */
[----:B------:R3:W4:Y:S02]  /*1740*/  LDG.E.64 R16, desc[UR8][R32.64] ;  /* 0x0000000820107981 */ /* 0x000724000c1e1b00 */
[----:B0-----:R-:W-:Y:S01]  /*1750*/  @!P5 IMAD R29, R29, R24, RZ ;  /* 0x000000181d1dd224 */ /* 0x001fe200078e02ff */
[----:B-1----:R-:W-:Y:S01]  /*1760*/  @!P5 MOV R18, R66 ;  /* 0x000000420012d202 */ /* 0x002fe20000000f00 */
[----:B------:R-:W0:Y:S01]  /*1770*/  @!P4 LDC.64 R30, c[0x0][0x398] ;  /* 0x0000e600ff1ecb82 */ /* 0x000e220000000a00 */
[----:B------:R-:W-:Y:S02]  /*1780*/  @!P5 MOV R19, R69 ;  /* 0x000000450013d202 */ /* 0x000fe40000000f00 */
[----:B------:R-:W-:Y:S02]  /*1790*/  @!P4 IADD3 R9, PT, PT, R23, R9, RZ ;  /* 0x000000091709c210 */ /* 0x000fe40007ffe0ff */
[----:B------:R-:W-:Y:S01]  /*17a0*/  @!P4 SHF.L.U32 R39, R22, 0x1, RZ ;  /* 0x000000011627c819 */ /* 0x000fe200000006ff */
[----:B------:R-:W-:Y:S01]  /*17b0*/  @!P5 IMAD R37, R2, R25, R29 ;  /* 0x000000190225d224 */ /* 0x000fe200078e021d */
[----:B------:R-:W-:Y:S01]  /*17c0*/  @!P4 SHF.L.U64.HI R36, R22, 0x1, R9 ;  /* 0x000000011624c819 */ /* 0x000fe20000010209 */
[----:B------:R-:W-:Y:S01]  /*17d0*/  @!P5 IMAD.WIDE.U32 R24, R2, R24, R18 ;  /* 0x000000180218d225 */ /* 0x000fe200078e0012 */
[----:B---3--:R-:W-:Y:S01]  /*17e0*/  @!P4 IADD3 R32, P2, PT, R39, R10, RZ ;  /* 0x0000000a2720c210 */ /* 0x008fe20007f5e0ff */
[----:B------:R-:W1:Y:S01]  /*17f0*/  @!P5 LDC.64 R18, c[0x0][0x3a0] ;  /* 0x0000e800ff12db82 */ /* 0x000e620000000a00 */
[----:B------:R-:W-:-:S02]  /*1800*/  @!P1 IADD3.X R13, PT, PT, R28, R13, RZ, P0, !PT ;  /* 0x0000000d1c0d9210 */ /* 0x000fc400007fe4ff */
[----:B------:R-:W-:Y:S02]  /*1810*/  @!P4 IADD3.X R33, PT, PT, R36, R11, RZ, P2, !PT ;  /* 0x0000000b2421c210 */ /* 0x000fe400017fe4ff */
[----:B------:R-:W-:-:S03]  /*1820*/  @!P5 IADD3 R11, PT, PT, R25, R37, RZ ;  /* 0x00000025190bd210 */ /* 0x000fc60007ffe0ff */
[----:B------:R-:W3:Y:S01]  /*1830*/  @!P5 LDC.64 R28, c[0x0][0x398] ;  /* 0x0000e600ff1cdb82 */ /* 0x000ee20000000a00 */
[----:B------:R-:W-:Y:S01]  /*1840*/  MOV R8, RZ ;  /* 0x000000ff00087202 */ /* 0x000fe20000000f00 */
[----:B--2---:R-:W-:Y:S01]  /*1850*/  @!P3 IMAD R38, R27, R14, RZ ;  /* 0x0000000e1b26b224 */ /* 0x004fe200078e02ff */
[C---:B------:R-:W-:Y:S02]  /*1860*/  @!P5 SHF.L.U32 R37, R24.reuse, 0x1, RZ ;  /* 0x000000011825d819 */ /* 0x040fe400000006ff */
[----:B------:R-:W-:Y:S02]  /*1870*/  @!P5 SHF.L.U64.HI R34, R24, 0x1, R11 ;  /* 0x000000011822d819 */ /* 0x000fe4000001020b */
[----:B------:R-:W-:Y:S01]  /*1880*/  MOV R9, RZ ;  /* 0x000000ff00097202 */ /* 0x000fe20000000f00 */
[----:B------:R-:W2:Y:S01]  /*1890*/  @!P3 LDC.64 R24, c[0x0][0x3a0] ;  /* 0x0000e800ff18bb82 */ /* 0x000ea20000000a00 */
[----:B------:R1:W5:Y:S04]  /*18a0*/  @!P1 LDG.E R8, desc[UR8][R20.64] ;  /* 0x0000000814089981 */ /* 0x000368000c1e1900 */
[----:B------:R1:W5:Y:S03]  /*18b0*/  @!P1 LDG.E R9, desc[UR8][R12.64] ;  /* 0x000000080c099981 */ /* 0x000366000c1e1900 */
[----:B------:R-:W2:Y:S01]  /*18c0*/  @!P3 LDC.64 R26, c[0x0][0x398] ;  /* 0x0000e600ff1abb82 */ /* 0x000ea20000000a00 */
[----:B0-----:R-:W-:-:S07]  /*18d0*/  @!P4 IADD3 R30, P1, PT, R39, R30, RZ ;  /* 0x0000001e271ec210 */ /* 0x001fce0007f3e0ff */
[----:B-1----:R-:W0:Y:S01]  /*18e0*/  LDC.64 R20, c[0x0][0x3a8] ;  /* 0x0000ea00ff147b82 */ /* 0x002e220000000a00 */
[----:B------:R-:W-:Y:S02]  /*18f0*/  @!P3 MOV R12, R66 ;  /* 0x00000042000cb202 */ /* 0x000fe40000000f00 */
[----:B------:R-:W-:Y:S01]  /*1900*/  @!P3 MOV R13, R69 ;  /* 0x00000045000db202 */ /* 0x000fe20000000f00 */
[C---:B------:R-:W-:Y:S01]  /*1910*/  @!P3 IMAD R39, R35.reuse, R15, R38 ;  /* 0x0000000f2327b224 */ /* 0x040fe200078e0226 */
[----:B------:R-:W-:Y:S02]  /*1920*/  MOV R10, RZ ;  /* 0x000000ff000a7202 */ /* 0x000fe40000000f00 */
[----:B------:R-:W-:Y:S01]  /*1930*/  @!P4 IADD3.X R31, PT, PT, R36, R31, RZ, P1, !PT ;  /* 0x0000001f241fc210 */ /* 0x000fe20000ffe4ff */
[----:B------:R-:W-:Y:S01]  /*1940*/  @!P3 IMAD.WIDE.U32 R14, R35, R14, R12 ;  /* 0x0000000e230eb225 */ /* 0x000fe200078e000c */
[----:B------:R-:W-:Y:S02]  /*1950*/  @!P5 IADD3 R18, P1, PT, R37, R18, RZ ;  /* 0x000000122512d210 */ /* 0x000fe40007f3e0ff */
[----:B------:R1:W5:Y:S02]  /*1960*/  @!P4 LDG.E R10, desc[UR8][R32.64] ;  /* 0x00000008200ac981 */ /* 0x000364000c1e1900 */
[----:B------:R-:W-:-:S02]  /*1970*/  @!P5 IADD3.X R19, PT, PT, R34, R19, RZ, P1, !PT ;  /* 0x000000132213d210 */ /* 0x000fc40000ffe4ff */
[----:B---3--:R-:W-:Y:S02]  /*1980*/  @!P5 IADD3 R28, P1, PT, R37, R28, RZ ;  /* 0x0000001c251cd210 */ /* 0x008fe40007f3e0ff */
[----:B------:R-:W-:Y:S02]  /*1990*/  LOP3.LUT R2, R60, 0xffff, RZ, 0xc0, !PT ;  /* 0x0000ffff3c027812 */ /* 0x000fe400078ec0ff */
[----:B-1----:R-:W-:Y:S02]  /*19a0*/  @!P3 IADD3 R33, PT, PT, R15, R39, RZ ;  /* 0x000000270f21b210 */ /* 0x002fe40007ffe0ff */
[----:B------:R-:W-:Y:S02]  /*19b0*/  @!P3 SHF.L.U32 R15, R14, 0x1, RZ ;  /* 0x000000010e0fb819 */ /* 0x000fe400000006ff */
[----:B------:R-:W-:Y:S01]  /*19c0*/  @!P5 IADD3.X R29, PT, PT, R34, R29, RZ, P1, !PT ;  /* 0x0000001d221dd210 */ /* 0x000fe20000ffe4ff */
[----:B------:R-:W-:Y:S01]  /*19d0*/  IMAD R13, R64, 0x50, R2 ;  /* 0x00000050400d7824 */ /* 0x000fe200078e0202 */
[----:B------:R-:W-:-:S02]  /*19e0*/  @!P3 SHF.L.U64.HI R14, R14, 0x1, R33 ;  /* 0x000000010e0eb819 */ /* 0x000fc40000010221 */
[C---:B--2---:R-:W-:Y:S02]  /*19f0*/  @!P3 IADD3 R24, P1, PT, R15.reuse, R24, RZ ;  /* 0x000000180f18b210 */ /* 0x044fe40007f3e0ff */
[----:B------:R-:W-:Y:S01]  /*1a00*/  @!P3 IADD3 R26, P2, PT, R15, R26, RZ ;  /* 0x0000001a0f1ab210 */ /* 0x000fe20007f5e0ff */
[----:B0-----:R-:W-:Y:S01]  /*1a10*/  IMAD.WIDE R20, R13, 0x4, R20 ;  /* 0x000000040d147825 */ /* 0x001fe200078e0214 */
[C---:B------:R-:W-:Y:S02]  /*1a20*/  @!P3 IADD3.X R25, PT, PT, R14.reuse, R25, RZ, P1, !PT ;  /* 0x000000190e19b210 */ /* 0x040fe40000ffe4ff */
[----:B------:R-:W-:Y:S02]  /*1a30*/  @!P3 IADD3.X R27, PT, PT, R14, R27, RZ, P2, !PT ;  /* 0x0000001b0e1bb210 */ /* 0x000fe400017fe4ff */
[----:B------:R-:W-:Y:S02]  /*1a40*/  CS2R R14, SRZ ;  /* 0x00000000000e7805 */ /* 0x000fe4000001ff00 */
[----:B------:R-:W-:Y:S01]  /*1a50*/  MOV R11, RZ ;  /* 0x000000ff000b7202 */ /* 0x000fe20000000f00 */
[----:B------:R-:W5:Y:S04]  /*1a60*/  LDG.E.64 R20, desc[UR8][R20.64] ;  /* 0x0000000814147981 */ /* 0x000f68000c1e1b00 */
[----:B------:R-:W5:Y:S04]  /*1a70*/  @!P3 LDG.E R14, desc[UR8][R24.64] ;  /* 0x00000008180eb981 */ /* 0x000f68000c1e1900 */
[----:B------:R-:W5:Y:S04]  /*1a80*/  @!P4 LDG.E R11, desc[UR8][R30.64] ;  /* 0x000000081e0bc981 */ /* 0x000f68000c1e1900 */
[----:B------:R-:W5:Y:S01]  /*1a90*/  @!P3 LDG.E R15, desc[UR8][R26.64] ;  /* 0x000000081a0fb981 */ /* 0x000f62000c1e1900 */
[----:B------:R-:W-:-:S13]  /*1aa0*/  ISETP.NE.AND P0, PT, RZ, UR4, PT ;  /* 0x00000004ff007c0c */ /* 0x000fda000bf05270 */
[----:B------:R-:W0:Y:S02]  /*1ab0*/  @P0 LDC.64 R22, c[0x0][0x3b0] ;  /* 0x0000ec00ff160b82 */ /* 0x000e240000000a00 */
[----:B0-----:R-:W-:Y:S01]  /*1ac0*/  @P0 IMAD.WIDE R22, R13, 0x4, R22 ;  /* 0x000000040d160825 */ /* 0x001fe200078e0216 */
[----:B------:R-:W-:-:S06]  /*1ad0*/  CS2R R12, SRZ ;  /* 0x00000000000c7805 */ /* 0x000fcc000001ff00 */
[----:B------:R0:W5:Y:S04]  /*1ae0*/  @!P5 LDG.E R12, desc[UR8][R18.64] ;  /* 0x00000008120cd981 */ /* 0x000168000c1e1900 */
[----:B------:R4:W5:Y:S01]  /*1af0*/  @!P5 LDG.E R13, desc[UR8][R28.64] ;  /* 0x000000081c0dd981 */ /* 0x000962000c1e1900 */
[----:B0-----:R-:W-:-:S06]  /*1b00*/  CS2R R18, SRZ ;  /* 0x0000000000127805 */ /* 0x001fcc000001ff00 */
[----:B------:R0:W5:Y:S01]  /*1b10*/  @P0 LDG.E.64 R18, desc[UR8][R22.64] ;  /* 0x0000000816120981 */ /* 0x000162000c1e1b00 */
[----:B------:R-:W-:Y:S01]  /*1b20*/  MOV R63, 0x3f800000 ;  /* 0x3f800000003f7802 */ /* 0x000fe20000000f00 */
[----:B------:R-:W-:Y:S01]  /*1b30*/  UISETP.NE.AND UP0, UPT, UR4, URZ, UPT ;  /* 0x000000ff0400728c */ /* 0x000fe2000bf05270 */
[----:B----4-:R-:W-:-:S05]  /*1b40*/  FFMA.FTZ R28, -R16, R16, R17 ;  /* 0x00000010101c7223 */ /* 0x010fca0000010111 */
[----:B------:R-:W-:-:S13]  /*1b50*/  FSETP.GTU.FTZ.AND P0, PT, R28, RZ, PT ;  /* 0x000000ff1c00720b */ /* 0x000fda0003f1c000 */
[----:B------:R-:W1:Y:S02]  /*1b60*/  @P0 LDC R17, c[0x0][0x3c0] ;  /* 0x0000f000ff110b82 */ /* 0x000e640000000800 */
[----:B-1----:R-:W-:-:S04]  /*1b70*/  @P0 FADD.FTZ R17, R28, R17 ;  /* 0x000000111c110221 */ /* 0x002fc80000010000 */
[----:B------:R0:W1:Y:S01]  /*1b80*/  @P0 MUFU.RSQ R63, R17 ;  /* 0x00000011003f0308 */ /* 0x0000620000001400 */
[----:B------:R-:W-:Y:S05]  /*1b90*/  BRA.U UP0, `(.L_x_717) ;  /* 0x0000001100847547 */ /* 0x000fea000b800000 */
[--C-:B0----5:R-:W-:Y:S02]  /*1ba0*/  HADD2.F32 R23, -RZ, R58.reuse.H0_H0 ;  /* 0x2000003aff177230 */ /* 0x121fe40000004100 */
[----:B------:R-:W-:Y:S02]  /*1bb0*/  HADD2.F32 R25, -RZ, R58.H1_H1 ;  /* 0x3000003aff197230 */ /* 0x000fe40000004100 */
[--C-:B------:R-:W-:Y:S02]  /*1bc0*/  HADD2.F32 R17, -RZ, R57.reuse.H0_H0 ;  /* 0x20000039ff117230 */ /* 0x100fe40000004100 */
[C---:B------:R-:W-:Y:S01]  /*1bd0*/  FADD.FTZ R24, -R16.reuse, R23 ;  /* 0x0000001710187221 */ /* 0x040fe20000010100 */
[----:B------:R-:W-:Y:S02]  /*1be0*/  HADD2.F32 R22, -RZ, R57.H1_H1 ;  /* 0x30000039ff167230 */ /* 0x000fe40000004100 */
[----:B------:R-:W-:Y:S01]  /*1bf0*/  FADD.FTZ R26, -R16, R25 ;  /* 0x00000019101a7221 */ /* 0x000fe20000010100 */
[----:B------:R-:W-:-:S02]  /*1c00*/  HADD2.F32 R29, -RZ, R56.H0_H0 ;  /* 0x20000038ff1d7230 */ /* 0x000fc40000004100 */
[----:B------:R-:W-:Y:S01]  /*1c10*/  FMUL.FTZ R25, R20, R17 ;  /* 0x0000001114197220 */ /* 0x000fe20000410000 */
[-C--:B-1----:R-:W-:Y:S01]  /*1c20*/  FMUL.FTZ R24, R24, R63.reuse ;  /* 0x0000003f18187220 */ /* 0x082fe20000410000 */
[----:B------:R-:W-:Y:S01]  /*1c30*/  FMUL.FTZ R23, R26, R63 ;  /* 0x0000003f1a177220 */ /* 0x000fe20000410000 */
[----:B------:R-:W-:Y:S01]  /*1c40*/  FMUL.FTZ R28, R21, R22 ;  /* 0x00000016151c7220 */ /* 0x000fe20000410000 */
[----:B------:R-:W-:Y:S01]  /*1c50*/  FADD.FTZ R27, RZ, R25 ;  /* 0x00000019ff1b7221 */ /* 0x000fe20000010000 */
[----:B------:R-:W-:Y:S01]  /*1c60*/  FFMA.FTZ R26, R24, R25, RZ ;  /* 0x00000019181a7223 */ /* 0x000fe200000100ff */
[----:B------:R-:W-:Y:S02]  /*1c70*/  HADD2.F32 R25, -RZ, R55.H0_H0 ;  /* 0x20000037ff197230 */ /* 0x000fe40000004100 */
[----:B------:R-:W-:Y:S01]  /*1c80*/  FADD.FTZ R30, -R16, R29 ;  /* 0x0000001d101e7221 */ /* 0x000fe20000010100 */
[----:B------:R-:W-:Y:S01]  /*1c90*/  FADD.FTZ R27, R28, R27 ;  /* 0x0000001b1c1b7221 */ /* 0x000fe20000010000 */
[----:B------:R-:W-:Y:S01]  /*1ca0*/  FFMA.FTZ R26, R23, R28, R26 ;  /* 0x0000001c171a7223 */ /* 0x000fe2000001001a */
[----:B------:R-:W-:Y:S01]  /*1cb0*/  FFMA.FTZ R24, R17, R24, RZ ;  /* 0x0000001811187223 */ /* 0x000fe200000100ff */
[----:B------:R-:W-:Y:S01]  /*1cc0*/  FADD.FTZ R28, RZ, R17 ;  /* 0x00000011ff1c7221 */ /* 0x000fe20000010000 */
[----:B------:R-:W-:Y:S01]  /*1cd0*/  FMUL.FTZ R32, R20, R25 ;  /* 0x0000001914207220 */ /* 0x000fe20000410000 */
[----:B------:R-:W-:Y:S01]  /*1ce0*/  FMUL.FTZ R29, R30, R63 ;  /* 0x0000003f1e1d7220 */ /* 0x000fe20000410000 */
[----:B------:R-:W-:-:S02]  /*1cf0*/  HADD2.F32 R17, -RZ, R56.H1_H1 ;  /* 0x30000038ff117230 */ /* 0x000fc40000004100 */
[----:B------:R-:W-:Y:S01]  /*1d00*/  FADD.FTZ R28, R25, R28 ;  /* 0x0000001c191c7221 */ /* 0x000fe20000010000 */
[----:B------:R-:W-:Y:S01]  /*1d10*/  FADD.FTZ R27, R27, R32 ;  /* 0x000000201b1b7221 */ /* 0x000fe20000010000 */
[----:B------:R-:W-:Y:S01]  /*1d20*/  FFMA.FTZ R30, R25, R29, R24 ;  /* 0x0000001d191e7223 */ /* 0x000fe20000010018 */
[----:B------:R-:W-:Y:S01]  /*1d30*/  FFMA.FTZ R32, R29, R32, R26 ;  /* 0x000000201d207223 */ /* 0x000fe2000001001a */
[----:B------:R-:W-:Y:S01]  /*1d40*/  FADD.FTZ R26, -R16, R17 ;  /* 0x00000011101a7221 */ /* 0x000fe20000010100 */
[----:B------:R-:W-:Y:S02]  /*1d50*/  HADD2.F32 R24, -RZ, R55.H1_H1 ;  /* 0x30000037ff187230 */ /* 0x000fe40000004100 */
[----:B------:R-:W-:Y:S01]  /*1d60*/  FFMA.FTZ R23, R22, R23, RZ ;  /* 0x0000001716177223 */ /* 0x000fe200000100ff */
[----:B------:R-:W-:Y:S01]  /*1d70*/  FADD.FTZ R25, RZ, R22 ;  /* 0x00000016ff197221 */ /* 0x000fe20000010000 */
[----:B------:R-:W-:Y:S01]  /*1d80*/  FMUL.FTZ R17, R26, R63 ;  /* 0x0000003f1a117220 */ /* 0x000fe20000410000 */
[----:B------:R-:W-:-:S02]  /*1d90*/  HADD2.F32 R29, -RZ, R54.H0_H0 ;  /* 0x20000036ff1d7230 */ /* 0x000fc40000004100 */
[----:B------:R-:W-:Y:S01]  /*1da0*/  FMUL.FTZ R22, R21, R24 ;  /* 0x0000001815167220 */ /* 0x000fe20000410000 */
[----:B------:R-:W-:Y:S02]  /*1db0*/  HADD2.F32 R31, -RZ, R54.H1_H1 ;  /* 0x30000036ff1f7230 */ /* 0x000fe40000004100 */
[C---:B------:R-:W-:Y:S01]  /*1dc0*/  FADD.FTZ R25, R24.reuse, R25 ;  /* 0x0000001918197221 */ /* 0x040fe20000010000 */
[----:B------:R-:W-:Y:S01]  /*1dd0*/  FFMA.FTZ R23, R24, R17, R23 ;  /* 0x0000001118177223 */ /* 0x000fe20000010017 */
[----:B------:R-:W-:Y:S01]  /*1de0*/  FFMA.FTZ R32, R17, R22, R32 ;  /* 0x0000001611207223 */ /* 0x000fe20000010020 */
[C---:B------:R-:W-:Y:S01]  /*1df0*/  FADD.FTZ R24, -R16.reuse, R29 ;  /* 0x0000001d10187221 */ /* 0x040fe20000010100 */
[--C-:B------:R-:W-:Y:S02]  /*1e00*/  HADD2.F32 R17, -RZ, R53.reuse.H0_H0 ;  /* 0x20000035ff117230 */ /* 0x100fe40000004100 */
[----:B------:R-:W-:Y:S01]  /*1e10*/  FADD.FTZ R26, -R16, R31 ;  /* 0x0000001f101a7221 */ /* 0x000fe20000010100 */
[----:B------:R-:W-:Y:S01]  /*1e20*/  FADD.FTZ R27, R22, R27 ;  /* 0x0000001b161b7221 */ /* 0x000fe20000010000 */
[----:B------:R-:W-:-:S02]  /*1e30*/  HADD2.F32 R22, -RZ, R53.H1_H1 ;  /* 0x30000035ff167230 */ /* 0x000fc40000004100 */
[-C--:B------:R-:W-:Y:S01]  /*1e40*/  FMUL.FTZ R29, R24, R63.reuse ;  /* 0x0000003f181d7220 */ /* 0x080fe20000410000 */
[----:B------:R-:W-:Y:S01]  /*1e50*/  FMUL.FTZ R26, R26, R63 ;  /* 0x0000003f1a1a7220 */ /* 0x000fe20000410000 */
[----:B------:R-:W-:Y:S02]  /*1e60*/  HADD2.F32 R31, -RZ, R52.H0_H0 ;  /* 0x20000034ff1f7230 */ /* 0x000fe40000004100 */
        /* <DEDUP_REMOVED lines=9> */
[----:B------:R-:W-:-:S02]  /*1f00*/  HADD2.F32 R27, -RZ, R51.H0_H0 ;  /* 0x20000033ff1b7230 */ /* 0x000fc40000004100 */
[----:B------:R-:W-:Y:S01]  /*1f10*/  FADD.FTZ R22, R17, R22 ;  /* 0x0000001611167221 */ /* 0x000fe20000010000 */
[----:B------:R-:W-:Y:S01]  /*1f20*/  FFMA.FTZ R29, R26, R17, R29 ;  /* 0x000000111a1d7223 */ /* 0x000fe2000001001d */
[----:B------:R-:W-:Y:S01]  /*1f30*/  FMUL.FTZ R24, R24, R63 ;  /* 0x0000003f18187220 */ /* 0x000fe20000410000 */
[----:B------:R-:W-:Y:S02]  /*1f40*/  HADD2.F32 R17, -RZ, R52.H1_H1 ;  /* 0x30000034ff117230 */ /* 0x000fe40000004100 */
[----:B------:R-:W-:Y:S01]  /*1f50*/  FMUL.FTZ R31, R20, R27 ;  /* 0x0000001b141f7220 */ /* 0x000fe20000410000 */
[----:B------:R-:W-:Y:S01]  /*1f60*/  FADD.FTZ R28, R28, R27 ;  /* 0x0000001b1c1c7221 */ /* 0x000fe20000010000 */
[----:B------:R-:W-:Y:S01]  /*1f70*/  FFMA.FTZ R30, R27, R24, R30 ;  /* 0x000000181b1e7223 */ /* 0x000fe2000001001e */
[----:B------:R-:W-:Y:S02]  /*1f80*/  HADD2.F32 R27, -RZ, R50.H0_H0 ;  /* 0x20000032ff1b7230 */ /* 0x000fe40000004100 */
[----:B------:R-:W-:Y:S01]  /*1f90*/  FADD.FTZ R26, R22, R31 ;  /* 0x0000001f161a7221 */ /* 0x000fe20000010000 */
[----:B------:R-:W-:Y:S01]  /*1fa0*/  FFMA.FTZ R29, R24, R31, R29 ;  /* 0x0000001f181d7223 */ /* 0x000fe2000001001d */
[----:B------:R-:W-:Y:S01]  /*1fb0*/  FADD.FTZ R24, -R16, R17 ;  /* 0x0000001110187221 */ /* 0x000fe20000010100 */
[----:B------:R-:W-:-:S02]  /*1fc0*/  HADD2.F32 R22, -RZ, R51.H1_H1 ;  /* 0x30000033ff167230 */ /* 0x000fc40000004100 */
[----:B------:R-:W-:Y:S01]  /*1fd0*/  FADD.FTZ R32, -R16, R27 ;  /* 0x0000001b10207221 */ /* 0x000fe20000010100 */
[--C-:B------:R-:W-:Y:S02]  /*1fe0*/  HADD2.F32 R31, -RZ, R49.reuse.H0_H0 ;  /* 0x20000031ff1f7230 */ /* 0x100fe40000004100 */
[-C--:B------:R-:W-:Y:S01]  /*1ff0*/  FMUL.FTZ R24, R24, R63.reuse ;  /* 0x0000003f18187220 */ /* 0x080fe20000410000 */
[----:B------:R-:W-:Y:S02]  /*2000*/  HADD2.F32 R27, -RZ, R50.H1_H1 ;  /* 0x30000032ff1b7230 */ /* 0x000fe40000004100 */
[----:B------:R-:W-:Y:S01]  /*2010*/  FMUL.FTZ R32, R32, R63 ;  /* 0x0000003f20207220 */ /* 0x000fe20000410000 */
[----:B------:R-:W-:Y:S01]  /*2020*/  FMUL.FTZ R17, R21, R22 ;  /* 0x0000001615117220 */ /* 0x000fe20000410000 */
[----:B------:R-:W-:Y:S01]  /*2030*/  FADD.FTZ R25, R25, R22 ;  /* 0x0000001619197221 */ /* 0x000fe20000010000 */
[----:B------:R-:W-:Y:S01]  /*2040*/  FFMA.FTZ R23, R22, R24, R23 ;  /* 0x0000001816177223 */ /* 0x000fe20000010017 */
[----:B------:R-:W-:Y:S01]  /*2050*/  FADD.FTZ R28, R28, R31 ;  /* 0x0000001f1c1c7221 */ /* 0x000fe20000010000 */
[----:B------:R-:W-:Y:S01]  /*2060*/  FFMA.FTZ R30, R31, R32, R30 ;  /* 0x000000201f1e7223 */ /* 0x000fe2000001001e */
[----:B------:R-:W-:Y:S01]  /*2070*/  FFMA.FTZ R29, R24, R17, R29 ;  /* 0x00000011181d7223 */ /* 0x000fe2000001001d */
[----:B------:R-:W-:-:S02]  /*2080*/  HADD2.F32 R22, -RZ, R49.H1_H1 ;  /* 0x30000031ff167230 */ /* 0x000fc40000004100 */
[----:B------:R-:W-:Y:S01]  /*2090*/  FMUL.FTZ R31, R20, R31 ;  /* 0x0000001f141f7220 */ /* 0x000fe20000410000 */
[----:B------:R-:W-:Y:S01]  /*20a0*/  FADD.FTZ R26, R17, R26 ;  /* 0x0000001a111a7221 */ /* 0x000fe20000010000 */
[----:B------:R-:W-:Y:S01]  /*20b0*/  FADD.FTZ R24, -R16, R27 ;  /* 0x0000001b10187221 */ /* 0x000fe20000010100 */
[--C-:B------:R-:W-:Y:S02]  /*20c0*/  HADD2.F32 R27, -RZ, R48.reuse.H0_H0 ;  /* 0x20000030ff1b7230 */ /* 0x100fe40000004100 */
[----:B------:R-:W-:Y:S01]  /*20d0*/  FFMA.FTZ R29, R32, R31, R29 ;  /* 0x0000001f201d7223 */ /* 0x000fe2000001001d */
[----:B------:R-:W-:Y:S01]  /*20e0*/  FADD.FTZ R26, R26, R31 ;  /* 0x0000001f1a1a7221 */ /* 0x000fe20000010000 */
[----:B------:R-:W-:Y:S01]  /*20f0*/  FMUL.FTZ R24, R24, R63 ;  /* 0x0000003f18187220 */ /* 0x000fe20000410000 */
[----:B------:R-:W-:Y:S01]  /*2100*/  FMUL.FTZ R17, R21, R22 ;  /* 0x0000001615117220 */ /* 0x000fe20000410000 */
[----:B------:R-:W-:Y:S02]  /*2110*/  HADD2.F32 R31, -RZ, R48.H1_H1 ;  /* 0x30000030ff1f7230 */ /* 0x000fe40000004100 */
[----:B------:R-:W-:Y:S01]  /*2120*/  FADD.FTZ R25, R25, R22 ;  /* 0x0000001619197221 */ /* 0x000fe20000010000 */
[----:B------:R-:W-:Y:S01]  /*2130*/  FFMA.FTZ R23, R22, R24, R23 ;  /* 0x0000001816177223 */ /* 0x000fe20000010017 */
[----:B------:R-:W-:Y:S01]  /*2140*/  FFMA.FTZ R29, R24, R17, R29 ;  /* 0x00000011181d7223 */ /* 0x000fe2000001001d */
[C---:B------:R-:W-:Y:S01]  /*2150*/  FADD.FTZ R24, -R16.reuse, R27 ;  /* 0x0000001b10187221 */ /* 0x040fe20000010100 */
[----:B------:R-:W-:Y:S01]  /*2160*/  FADD.FTZ R32, -R16, R31 ;  /* 0x0000001f10207221 */ /* 0x000fe20000010100 */
[----:B------:R-:W-:Y:S01]  /*2170*/  FADD.FTZ R26, R17, R26 ;  /* 0x0000001a111a7221 */ /* 0x000fe20000010000 */
[----:B------:R-:W-:-:S02]  /*2180*/  HADD2.F32 R17, -RZ, R47.H0_H0 ;  /* 0x2000002fff117230 */ /* 0x000fc40000004100 */
[-C--:B------:R-:W-:Y:S01]  /*2190*/  FMUL.FTZ R24, R24, R63.reuse ;  /* 0x0000003f18187220 */ /* 0x080fe20000410000 */
[----:B------:R-:W-:Y:S02]  /*21a0*/  HADD2.F32 R22, -RZ, R47.H1_H1 ;  /* 0x3000002fff167230 */ /* 0x000fe40000004100 */
[----:B------:R-:W-:Y:S01]  /*21b0*/  FMUL.FTZ R32, R32, R63 ;  /* 0x0000003f20207220 */ /* 0x000fe20000410000 */
[----:B------:R-:W-:Y:S02]  /*21c0*/  HADD2.F32 R31, -RZ, R46.H0_H0 ;  /* 0x2000002eff1f7230 */ /* 0x000fe40000004100 */
        /* <DEDUP_REMOVED lines=9> */
[----:B------:R-:W-:-:S02]  /*2260*/  HADD2.F32 R31, -RZ, R45.H0_H0 ;  /* 0x2000002dff1f7230 */ /* 0x000fc40000004100 */
[----:B------:R-:W-:Y:S01]  /*2270*/  FMUL.FTZ R22, R22, R63 ;  /* 0x0000003f16167220 */ /* 0x000fe20000410000 */
[----:B------:R-:W-:Y:S01]  /*2280*/  FADD.FTZ R26, R27, R26 ;  /* 0x0000001a1b1a7221 */ /* 0x000fe20000010000 */
[----:B------:R-:W-:Y:S01]  /*2290*/  FFMA.FTZ R29, R32, R27, R29 ;  /* 0x0000001b201d7223 */ /* 0x000fe2000001001d */
[----:B------:R-:W-:Y:S02]  /*22a0*/  HADD2.F32 R17, -RZ, R46.H1_H1 ;  /* 0x3000002eff117230 */ /* 0x000fe40000004100 */
[----:B------:R-:W-:Y:S01]  /*22b0*/  FMUL.FTZ R27, R20, R31 ;  /* 0x0000001f141b7220 */ /* 0x000fe20000410000 */
[----:B------:R-:W-:Y:S01]  /*22c0*/  FADD.FTZ R28, R28, R31 ;  /* 0x0000001f1c1c7221 */ /* 0x000fe20000010000 */
[----:B------:R-:W-:Y:S01]  /*22d0*/  FFMA.FTZ R30, R31, R22, R30 ;  /* 0x000000161f1e7223 */ /* 0x000fe2000001001e */
[----:B------:R-:W-:Y:S02]  /*22e0*/  HADD2.F32 R31, -RZ, R44.H0_H0 ;  /* 0x2000002cff1f7230 */ /* 0x000fe40000004100 */
[----:B------:R-:W-:Y:S01]  /*22f0*/  FFMA.FTZ R29, R22, R27, R29 ;  /* 0x0000001b161d7223 */ /* 0x000fe2000001001d */
[----:B------:R-:W-:Y:S01]  /*2300*/  FADD.FTZ R24, -R16, R17 ;  /* 0x0000001110187221 */ /* 0x000fe20000010100 */
[----:B------:R-:W-:-:S02]  /*2310*/  HADD2.F32 R22, -RZ, R45.H1_H1 ;  /* 0x3000002dff167230 */ /* 0x000fc40000004100 */
[----:B------:R-:W-:Y:S01]  /*2320*/  FADD.FTZ R26, R26, R27 ;  /* 0x0000001b1a1a7221 */ /* 0x000fe20000010000 */
        /* <DEDUP_REMOVED lines=118> */
[----:B------:R-:W-:Y:S01]  /*2a90*/  FADD.FTZ R28, -R16, R27 ;  /* 0x0000001b101c7221 */ /* 0x000fe20000010100 */
[----:B------:R-:W-:-:S02]  /*2aa0*/  HADD2.F32 R22, -RZ, R11.H1_H1 ;  /* 0x3000000bff167230 */ /* 0x000fc40000004100 */
[----:B------:R-:W-:Y:S01]  /*2ab0*/  FMUL.FTZ R31, R20, R31 ;  /* 0x0000001f141f7220 */ /* 0x000fe20000410000 */
[----:B------:R-:W-:Y:S01]  /*2ac0*/  FADD.FTZ R26, R17, R26 ;  /* 0x0000001a111a7221 */ /* 0x000fe20000010000 */
[----:B------:R-:W-:Y:S01]  /*2ad0*/  FFMA.FTZ R29, R24, R17, R29 ;  /* 0x00000011181d7223 */ /* 0x000fe2000001001d */
[--C-:B------:R-:W-:Y:S02]  /*2ae0*/  HADD2.F32 R27, -RZ, R12.reuse.H0_H0 ;  /* 0x2000000cff1b7230 */ /* 0x100fe40000004100 */
[----:B------:R-:W-:Y:S01]  /*2af0*/  FMUL.FTZ R28, R28, R63 ;  /* 0x0000003f1c1c7220 */ /* 0x000fe20000410000 */
[----:B------:R-:W-:Y:S01]  /*2b00*/  FADD.FTZ R26, R26, R31 ;  /* 0x0000001f1a1a7221 */ /* 0x000fe20000010000 */
[----:B------:R-:W-:Y:S01]  /*2b10*/  FFMA.FTZ R29, R32, R31, R29 ;  /* 0x0000001f201d7223 */ /* 0x000fe2000001001d */
[----:B------:R-:W-:Y:S01]  /*2b20*/  FMUL.FTZ R17, R21, R22 ;  /* 0x0000001615117220 */ /* 0x000fe20000410000 */
[----:B------:R-:W-:Y:S02]  /*2b30*/  HADD2.F32 R35, -RZ, R13.H0_H0 ;  /* 0x2000000dff237230 */ /* 0x000fe40000004100 */
[----:B------:R-:W-:Y:S01]  /*2b40*/  FADD.FTZ R24, -R16, R27 ;  /* 0x0000001b10187221 */ /* 0x000fe20000010100 */
[----:B------:R-:W-:-:S02]  /*2b50*/  HADD2.F32 R31, -RZ, R12.H1_H1 ;  /* 0x3000000cff1f7230 */ /* 0x000fc40000004100 */
[----:B------:R-:W-:Y:S01]  /*2b60*/  FADD.FTZ R25, R25, R22 ;  /* 0x0000001619197221 */ /* 0x000fe20000010000 */
[----:B------:R-:W-:Y:S01]  /*2b70*/  FFMA.FTZ R23, R22, R28, R23 ;  /* 0x0000001c16177223 */ /* 0x000fe20000010017 */
[----:B------:R-:W-:Y:S01]  /*2b80*/  FADD.FTZ R26, R17, R26 ;  /* 0x0000001a111a7221 */ /* 0x000fe20000010000 */
[----:B------:R-:W-:Y:S01]  /*2b90*/  FFMA.FTZ R29, R28, R17, R29 ;  /* 0x000000111c1d7223 */ /* 0x000fe2000001001d */
[----:B------:R-:W-:Y:S02]  /*2ba0*/  HADD2.F32 R22, -RZ, R13.H1_H1 ;  /* 0x3000000dff167230 */ /* 0x000fe40000004100 */
[----:B------:R-:W-:Y:S01]  /*2bb0*/  FMUL.FTZ R28, R24, R63 ;  /* 0x0000003f181c7220 */ /* 0x000fe20000410000 */
[----:B------:R-:W-:Y:S01]  /*2bc0*/  FMUL.FTZ R17, R20, R35 ;  /* 0x0000002314117220 */ /* 0x000fe20000410000 */
[----:B------:R-:W-:Y:S01]  /*2bd0*/  FADD.FTZ R24, -R16, R31 ;  /* 0x0000001f10187221 */ /* 0x000fe20000010100 */
[----:B------:R-:W-:Y:S02]  /*2be0*/  HADD2.F32 R27, -RZ, R14.H0_H0 ;  /* 0x2000000eff1b7230 */ /* 0x000fe40000004100 */
[----:B------:R-:W-:Y:S01]  /*2bf0*/  FFMA.FTZ R30, R35, R28, R30 ;  /* 0x0000001c231e7223 */ /* 0x000fe2000001001e */
[----:B------:R-:W-:Y:S01]  /*2c00*/  FADD.FTZ R26, R26, R17 ;  /* 0x000000111a1a7221 */ /* 0x000fe20000010000 */
[----:B------:R-:W-:Y:S01]  /*2c10*/  FFMA.FTZ R29, R28, R17, R29 ;  /* 0x000000111c1d7223 */ /* 0x000fe2000001001d */
[----:B------:R-:W-:Y:S01]  /*2c20*/  FMUL.FTZ R24, R24, R63 ;  /* 0x0000003f18187220 */ /* 0x000fe20000410000 */
[----:B------:R-:W-:Y:S01]  /*2c30*/  FMUL.FTZ R17, R21, R22 ;  /* 0x0000001615117220 */ /* 0x000fe20000410000 */
[----:B------:R-:W-:-:S02]  /*2c40*/  HADD2.F32 R31, -RZ, R15.H0_H0 ;  /* 0x2000000fff1f7230 */ /* 0x000fc40000004100 */
[----:B------:R-:W-:Y:S01]  /*2c50*/  FADD.FTZ R33, R33, R35 ;  /* 0x0000002321217221 */ /* 0x000fe20000010000 */
[----:B------:R-:W-:Y:S01]  /*2c60*/  FFMA.FTZ R23, R22, R24, R23 ;  /* 0x0000001816177223 */ /* 0x000fe20000010017 */
[----:B------:R-:W-:Y:S01]  /*2c70*/  FADD.FTZ R26, R17, R26 ;  /* 0x0000001a111a7221 */ /* 0x000fe20000010000 */
[----:B------:R-:W-:Y:S01]  /*2c80*/  FFMA.FTZ R29, R24, R17, R29 ;  /* 0x00000011181d7223 */ /* 0x000fe2000001001d */
[----:B------:R-:W-:Y:S01]  /*2c90*/  FADD.FTZ R24, -R16, R27 ;  /* 0x0000001b10187221 */ /* 0x000fe20000010100 */
[----:B------:R-:W-:Y:S02]  /*2ca0*/  HADD2.F32 R17, -RZ, R14.H1_H1 ;  /* 0x3000000eff117230 */ /* 0x000fe40000004100 */
[----:B------:R-:W-:Y:S01]  /*2cb0*/  FMUL.FTZ R27, R20, R31 ;  /* 0x0000001f141b7220 */ /* 0x000fe20000410000 */
[----:B------:R-:W-:Y:S02]  /*2cc0*/  HADD2.F32 R28, -RZ, R15.H1_H1 ;  /* 0x3000000fff1c7230 */ /* 0x000fe40000004100 */
[----:B------:R-:W-:Y:S01]  /*2cd0*/  FMUL.FTZ R32, R24, R63 ;  /* 0x0000003f18207220 */ /* 0x000fe20000410000 */
[----:B------:R-:W-:Y:S01]  /*2ce0*/  FADD.FTZ R25, R25, R22 ;  /* 0x0000001619197221 */ /* 0x000fe20000010000 */
[----:B------:R-:W-:Y:S01]  /*2cf0*/  FADD.FTZ R24, -R16, R17 ;  /* 0x0000001110187221 */ /* 0x000fe20000010100 */
[----:B------:R-:W-:Y:S01]  /*2d00*/  FADD.FTZ R35, R26, R27 ;  /* 0x0000001b1a237221 */ /* 0x000fe20000010000 */
[----:B------:R-:W-:Y:S01]  /*2d10*/  FFMA.FTZ R34, R32, R27, R29 ;  /* 0x0000001b20227223 */ /* 0x000fe2000001001d */
        /* <DEDUP_REMOVED lines=9> */
.L_x_717:
[--C-:B0----5:R-:W-:Y:S02]  /*2db0*/  HADD2.F32 R17, -RZ, R58.reuse.H0_H0 ;  /* 0x2000003aff117230 */ /* 0x121fe40000004100 */
[----:B------:R-:W-:Y:S02]  /*2dc0*/  HADD2.F32 R23, -RZ, R58.H1_H1 ;  /* 0x3000003aff177230 */ /* 0x000fe40000004100 */
[--C-:B------:R-:W-:Y:S02]  /*2dd0*/  HADD2.F32 R33, -RZ, R56.reuse.H1_H1 ;  /* 0x30000038ff217230 */ /* 0x100fe40000004100 */
[----:B------:R-:W-:Y:S01]  /*2de0*/  FADD.FTZ R22, -R16, R17 ;  /* 0x0000001110167221 */ /* 0x000fe20000010100 */
[----:B------:R-:W-:Y:S02]  /*2df0*/  HADD2.F32 R30, -RZ, R57.H0_H0 ;  /* 0x20000039ff1e7230 */ /* 0x000fe40000004100 */
[----:B------:R-:W-:Y:S02]  /*2e00*/  HADD2.F32 R39, -RZ, R55.H0_H0 ;  /* 0x20000037ff277230 */ /* 0x000fe40000004100 */
[----:B-1----:R-:W-:Y:S01]  /*2e10*/  FMUL.FTZ R17, R22, R63 ;  /* 0x0000003f16117220 */ /* 0x002fe20000410000 */
[----:B------:R-:W-:Y:S01]  /*2e20*/  FADD.FTZ R22, -R16, R23 ;  /* 0x0000001710167221 */ /* 0x000fe20000010100 */
[----:B------:R-:W-:-:S02]  /*2e30*/  HADD2.F32 R23, -RZ, R56.H0_H0 ;  /* 0x20000038ff177230 */ /* 0x000fc40000004100 */
[----:B------:R-:W-:Y:S01]  /*2e40*/  FADD.FTZ R34, -R16, R33 ;  /* 0x0000002110227221 */ /* 0x000fe20000010100 */
[----:B------:R-:W-:Y:S01]  /*2e50*/  FFMA.FTZ R24, R20, R17, R18 ;  /* 0x0000001114187223 */ /* 0x000fe20000010012 */
[-C--:B------:R-:W-:Y:S01]  /*2e60*/  FMUL.FTZ R22, R22, R63.reuse ;  /* 0x0000003f16167220 */ /* 0x080fe20000410000 */
[----:B------:R-:W-:Y:S02]  /*2e70*/  HADD2.F32 R33, -RZ, R54.H0_H0 ;  /* 0x20000036ff217230 */ /* 0x000fe40000004100 */
[----:B------:R-:W-:Y:S01]  /*2e80*/  FADD.FTZ R32, -R16, R23 ;  /* 0x0000001710207221 */ /* 0x000fe20000010100 */
[----:B------:R-:W-:Y:S01]  /*2e90*/  FMUL.FTZ R26, R24, -1.4426950216293334961 ;  /* 0xbfb8aa3b181a7820 */ /* 0x000fe20000410000 */
[----:B------:R-:W-:Y:S01]  /*2ea0*/  FFMA.FTZ R25, R21, R22, R19 ;  /* 0x0000001615197223 */ /* 0x000fe20000010013 */
[----:B------:R-:W-:Y:S02]  /*2eb0*/  HADD2.F32 R72, -RZ, R49.H0_H0 ;  /* 0x20000031ff487230 */ /* 0x000fe40000004100 */
[----:B------:R-:W-:Y:S01]  /*2ec0*/  FMUL.FTZ R23, R32, R63 ;  /* 0x0000003f20177220 */ /* 0x000fe20000410000 */
[----:B------:R-:W-:Y:S01]  /*2ed0*/  FMUL.FTZ R28, R25, -1.4426950216293334961 ;  /* 0xbfb8aa3b191c7820 */ /* 0x000fe20000410000 */
[----:B------:R-:W0:Y:S05]  /*2ee0*/  MUFU.EX2 R26, R26 ;  /* 0x0000001a001a7308 */ /* 0x000e2a0000000800 */
[----:B------:R-:W1:Y:S01]  /*2ef0*/  MUFU.EX2 R28, R28 ;  /* 0x0000001c001c7308 */ /* 0x000e620000000800 */
[----:B0-----:R-:W-:Y:S01]  /*2f00*/  FADD.FTZ R27, R26, 1 ;  /* 0x3f8000001a1b7421 */ /* 0x001fe20000010000 */
[----:B-1----:R-:W-:-:S05]  /*2f10*/  FADD.FTZ R29, R28, 1 ;  /* 0x3f8000001c1d7421 */ /* 0x002fca0000010000 */
[----:B------:R-:W0:Y:S08]  /*2f20*/  MUFU.RCP R27, R27 ;  /* 0x0000001b001b7308 */ /* 0x000e300000001000 */
[----:B------:R-:W1:Y:S01]  /*2f30*/  MUFU.RCP R29, R29 ;  /* 0x0000001d001d7308 */ /* 0x000e620000001000 */
[----:B0-----:R-:W-:Y:S01]  /*2f40*/  FADD.FTZ R31, -R27, 1 ;  /* 0x3f8000001b1f7421 */ /* 0x001fe20000010100 */
[----:B------:R-:W-:Y:S01]  /*2f50*/  FMUL.FTZ R26, R30, R27 ;  /* 0x0000001b1e1a7220 */ /* 0x000fe20000410000 */
[----:B------:R-:W-:-:S02]  /*2f60*/  FFMA.FTZ R30, R20, R23, R18 ;  /* 0x00000017141e7223 */ /* 0x000fc40000010012 */
[----:B------:R-:W-:Y:S01]  /*2f70*/  FFMA.FTZ R31, R24, R31, 1 ;  /* 0x3f800000181f7423 */ /* 0x000fe2000001001f */
[----:B------:R-:W-:Y:S01]  /*2f80*/  FMUL.FTZ R24, R34, R63 ;  /* 0x0000003f22187220 */ /* 0x000fe20000410000 */
[----:B------:R-:W-:Y:S01]  /*2f90*/  FMUL.FTZ R32, R30, -1.4426950216293334961 ;  /* 0xbfb8aa3b1e207820 */ /* 0x000fe20000410000 */
[----:B-1----:R-:W-:Y:S02]  /*2fa0*/  FADD.FTZ R28, -R29, 1 ;  /* 0x3f8000001d1c7421 */ /* 0x002fe40000010100 */
[----:B------:R-:W-:Y:S02]  /*2fb0*/  FFMA.FTZ R27, R21, R24, R19 ;  /* 0x00000018151b7223 */ /* 0x000fe40000010013 */
[----:B------:R-:W-:Y:S01]  /*2fc0*/  FFMA.FTZ R25, R25, R28, 1 ;  /* 0x3f80000019197423 */ /* 0x000fe2000001001c */
[----:B------:R-:W-:Y:S01]  /*2fd0*/  HADD2.F32 R28, -RZ, R57.H1_H1 ;  /* 0x30000039ff1c7230 */ /* 0x000fe20000004100 */
[----:B------:R-:W0:Y:S04]  /*2fe0*/  MUFU.EX2 R32, R32 ;  /* 0x0000002000207308 */ /* 0x000e280000000800 */
[----:B------:R-:W-:Y:S01]  /*2ff0*/  FMUL.FTZ R28, R28, R29 ;  /* 0x0000001d1c1c7220 */ /* 0x000fe20000410000 */
[----:B------:R-:W-:Y:S01]  /*3000*/  FMUL.FTZ R29, R26, R31 ;  /* 0x0000001f1a1d7220 */ /* 0x000fe20000410000 */
[----:B------:R-:W-:Y:S01]  /*3010*/  FMUL.FTZ R31, R27, -1.4426950216293334961 ;  /* 0xbfb8aa3b1b1f7820 */ /* 0x000fe20000410000 */
[----:B------:R-:W-:Y:S01]  /*3020*/  FADD.FTZ R26, -R16, R33 ;  /* 0x00000021101a7221 */ /* 0x000fe20000010100 */
[----:B------:R-:W-:-:S02]  /*3030*/  HADD2.F32 R33, -RZ, R54.H1_H1 ;  /* 0x30000036ff217230 */ /* 0x000fc40000004100 */
[----:B------:R-:W-:Y:S01]  /*3040*/  FMUL.FTZ R28, R28, R25 ;  /* 0x000000191c1c7220 */ /* 0x000fe20000410000 */
[----:B------:R-:W-:Y:S01]  /*3050*/  FMUL.FTZ R25, R26, R63 ;  /* 0x0000003f1a197220 */ /* 0x000fe20000410000 */
[----:B------:R-:W1:Y:S01]  /*3060*/  MUFU.EX2 R31, R31 ;  /* 0x0000001f001f7308 */ /* 0x000e620000000800 */
[----:B------:R-:W-:Y:S01]  /*3070*/  FADD.FTZ R26, -R16, R33 ;  /* 0x00000021101a7221 */ /* 0x000fe20000010100 */
[----:B0-----:R-:W-:Y:S01]  /*3080*/  FADD.FTZ R32, R32, 1 ;  /* 0x3f80000020207421 */ /* 0x001fe20000010000 */
[----:B------:R-:W-:Y:S02]  /*3090*/  FFMA.FTZ R34, R20, R25, R18 ;  /* 0x0000001914227223 */ /* 0x000fe40000010012 */
[----:B------:R-:W-:Y:S02]  /*30a0*/  FMUL.FTZ R26, R26, R63 ;  /* 0x0000003f1a1a7220 */ /* 0x000fe40000410000 */
[----:B------:R-:W-:Y:S01]  /*30b0*/  FMUL.FTZ R36, R34, -1.4426950216293334961 ;  /* 0xbfb8aa3b22247820 */ /* 0x000fe20000410000 */
[----:B------:R-:W0:Y:S01]  /*30c0*/  MUFU.RCP R32, R32 ;  /* 0x0000002000207308 */ /* 0x000e220000001000 */
[----:B------:R-:W-:-:S04]  /*30d0*/  FFMA.FTZ R35, R21, R26, R19 ;  /* 0x0000001a15237223 */ /* 0x000fc80000010013 */
[----:B------:R-:W-:Y:S01]  /*30e0*/  FMUL.FTZ R38, R35, -1.4426950216293334961 ;  /* 0xbfb8aa3b23267820 */ /* 0x000fe20000410000 */
[----:B-1----:R-:W-:Y:S02]  /*30f0*/  FADD.FTZ R33, R31, 1 ;  /* 0x3f8000001f217421 */ /* 0x002fe40000010000 */
[----:B------:R-:W1:Y:S04]  /*3100*/  MUFU.EX2 R36, R36 ;  /* 0x0000002400247308 */ /* 0x000e680000000800 */
[----:B------:R-:W2:Y:S01]  /*3110*/  MUFU.RCP R33, R33 ;  /* 0x0000002100217308 */ /* 0x000ea20000001000 */
[----:B0-----:R-:W-:Y:S01]  /*3120*/  FADD.FTZ R31, -R32, 1 ;  /* 0x3f800000201f7421 */ /* 0x001fe20000010100 */
[----:B------:R-:W-:-:S06]  /*3130*/  FMUL.FTZ R32, R39, R32 ;  /* 0x0000002027207220 */ /* 0x000fcc0000410000 */
[----:B------:R-:W0:Y:S01]  /*3140*/  MUFU.EX2 R38, R38 ;  /* 0x0000002600267308 */ /* 0x000e220000000800 */
[----:B------:R-:W-:Y:S01]  /*3150*/  FFMA.FTZ R31, R30, R31, 1 ;  /* 0x3f8000001e1f7423 */ /* 0x000fe2000001001f */
[----:B-1----:R-:W-:Y:S01]  /*3160*/  FADD.FTZ R37, R36, 1 ;  /* 0x3f80000024257421 */ /* 0x002fe20000010000 */
[----:B------:R-:W-:-:S05]  /*3170*/  HADD2.F32 R36, -RZ, R55.H1_H1 ;  /* 0x30000037ff247230 */ /* 0x000fca0000004100 */
[----:B------:R-:W1:Y:S01]  /*3180*/  MUFU.RCP R37, R37 ;  /* 0x0000002500257308 */ /* 0x000e620000001000 */
[----:B--2---:R-:W-:Y:S01]  /*3190*/  FADD.FTZ R30, -R33, 1 ;  /* 0x3f800000211e7421 */ /* 0x004fe20000010100 */
[----:B------:R-:W-:Y:S01]  /*31a0*/  FMUL.FTZ R33, R36, R33 ;  /* 0x0000002124217220 */ /* 0x000fe20000410000 */
[----:B------:R-:W-:Y:S02]  /*31b0*/  HADD2.F32 R36, -RZ, R53.H0_H0 ;  /* 0x20000035ff247230 */ /* 0x000fe40000004100 */
[----:B------:R-:W-:Y:S01]  /*31c0*/  FFMA.FTZ R30, R27, R30, 1 ;  /* 0x3f8000001b1e7423 */ /* 0x000fe2000001001e */
[----:B0-----:R-:W-:-:S03]  /*31d0*/  FADD.FTZ R27, R38, 1 ;  /* 0x3f800000261b7421 */ /* 0x001fc60000010000 */
[----:B------:R-:W-:-:S03]  /*31e0*/  FMUL.FTZ R33, R33, R30 ;  /* 0x0000001e21217220 */ /* 0x000fc60000410000 */
[----:B------:R-:W0:Y:S01]  /*31f0*/  MUFU.RCP R27, R27 ;  /* 0x0000001b001b7308 */ /* 0x000e220000001000 */
[----:B-1----:R-:W-:Y:S01]  /*3200*/  FADD.FTZ R39, -R37, 1 ;  /* 0x3f80000025277421 */ /* 0x002fe20000010100 */
[----:B------:R-:W-:Y:S01]  /*3210*/  FMUL.FTZ R37, R36, R37 ;  /* 0x0000002524257220 */ /* 0x000fe20000410000 */
[----:B------:R-:W-:Y:S02]  /*3220*/  HADD2.F32 R36, -RZ, R53.H1_H1 ;  /* 0x30000035ff247230 */ /* 0x000fe40000004100 */
[----:B------:R-:W-:Y:S01]  /*3230*/  FFMA.FTZ R34, R34, R39, 1 ;  /* 0x3f80000022227423 */ /* 0x000fe20000010027 */
[----:B------:R-:W-:Y:S01]  /*3240*/  FMUL.FTZ R39, R32, R31 ;  /* 0x0000001f20277220 */ /* 0x000fe20000410000 */
[----:B------:R-:W-:Y:S02]  /*3250*/  FMUL.FTZ R32, R20, R29 ;  /* 0x0000001d14207220 */ /* 0x000fe40000410000 */
[----:B------:R-:W-:Y:S02]  /*3260*/  FMUL.FTZ R31, R37, R34 ;  /* 0x00000022251f7220 */ /* 0x000fe40000410000 */
[----:B------:R-:W-:Y:S01]  /*3270*/  FFMA.FTZ R37, R17, R32, RZ ;  /* 0x0000002011257223 */ /* 0x000fe200000100ff */
[----:B------:R-:W-:Y:S01]  /*3280*/  FADD.FTZ R34, RZ, R32 ;  /* 0x00000020ff227221 */ /* 0x000fe20000010000 */
[----:B0-----:R-:W-:Y:S01]  /*3290*/  FADD.FTZ R38, -R27, 1 ;  /* 0x3f8000001b267421 */ /* 0x001fe20000010100 */
[----:B------:R-:W-:Y:S01]  /*32a0*/  FMUL.FTZ R36, R36, R27 ;  /* 0x0000001b24247220 */ /* 0x000fe20000410000 */
[----:B------:R-:W-:-:S02]  /*32b0*/  HADD2.F32 R27, -RZ, R52.H0_H0 ;  /* 0x20000034ff1b7230 */ /* 0x000fc40000004100 */
[----:B------:R-:W-:-:S04]  /*32c0*/  FFMA.FTZ R35, R35, R38, 1 ;  /* 0x3f80000023237423 */ /* 0x000fc80000010026 */
[----:B------:R-:W-:Y:S01]  /*32d0*/  FMUL.FTZ R30, R36, R35 ;  /* 0x00000023241e7220 */ /* 0x000fe20000410000 */
[----:B------:R-:W-:Y:S01]  /*32e0*/  FADD.FTZ R36, -R16, R27 ;  /* 0x0000001b10247221 */ /* 0x000fe20000010100 */
[----:B------:R-:W-:-:S03]  /*32f0*/  FMUL.FTZ R35, R21, R28 ;  /* 0x0000001c15237220 */ /* 0x000fc60000410000 */
[----:B------:R-:W-:Y:S01]  /*3300*/  FMUL.FTZ R27, R36, R63 ;  /* 0x0000003f241b7220 */ /* 0x000fe20000410000 */
[----:B------:R-:W-:Y:S01]  /*3310*/  FFMA.FTZ R32, R22, R35, R37 ;  /* 0x0000002316207223 */ /* 0x000fe20000010025 */
[----:B------:R-:W-:Y:S01]  /*3320*/  FADD.FTZ R35, R35, R34 ;  /* 0x0000002223237221 */ /* 0x000fe20000010000 */
[----:B------:R-:W-:Y:S01]  /*3330*/  FFMA.FTZ R36, R17, R29, RZ ;  /* 0x0000001d11247223 */ /* 0x000fe200000100ff */
[----:B------:R-:W-:Y:S01]  /*3340*/  FFMA.FTZ R37, R20, R27, R18 ;  /* 0x0000001b14257223 */ /* 0x000fe20000010012 */
[----:B------:R-:W-:Y:S01]  /*3350*/  FADD.FTZ R34, RZ, R29 ;  /* 0x0000001dff227221 */ /* 0x000fe20000010000 */
[----:B------:R-:W-:Y:S02]  /*3360*/  HADD2.F32 R17, -RZ, R51.H0_H0 ;  /* 0x20000033ff117230 */ /* 0x000fe40000004100 */
[-C--:B------:R-:W-:Y:S01]  /*3370*/  FFMA.FTZ R36, R23, R39.reuse, R36 ;  /* 0x0000002717247223 */ /* 0x080fe20000010024 */
[----:B------:R-:W-:Y:S01]  /*3380*/  FMUL.FTZ R65, R37, -1.4426950216293334961 ;  /* 0xbfb8aa3b25417820 */ /* 0x000fe20000410000 */
[----:B------:R-:W-:Y:S01]  /*3390*/  FADD.FTZ R34, R34, R39 ;  /* 0x0000002722227221 */ /* 0x000fe20000010000 */
[----:B------:R-:W-:Y:S01]  /*33a0*/  FMUL.FTZ R39, R20, R39 ;  /* 0x0000002714277220 */ /* 0x000fe20000410000 */
[----:B------:R-:W-:Y:S01]  /*33b0*/  FFMA.FTZ R29, R22, R28, RZ ;  /* 0x0000001c161d7223 */ /* 0x000fe200000100ff */
[----:B------:R-:W-:Y:S01]  /*33c0*/  FADD.FTZ R28, RZ, R28 ;  /* 0x0000001cff1c7221 */ /* 0x000fe20000010000 */
[----:B------:R-:W-:Y:S01]  /*33d0*/  FADD.FTZ R34, R34, R31 ;  /* 0x0000001f22227221 */ /* 0x000fe20000010000 */
[----:B------:R-:W0:Y:S01]  /*33e0*/  MUFU.EX2 R65, R65 ;  /* 0x0000004100417308 */ /* 0x000e220000000800 */
[----:B------:R-:W-:Y:S01]  /*33f0*/  FFMA.FTZ R38, R23, R39, R32 ;  /* 0x0000002717267223 */ /* 0x000fe20000010020 */
[----:B------:R-:W-:-:S02]  /*3400*/  HADD2.F32 R23, -RZ, R52.H1_H1 ;  /* 0x30000034ff177230 */ /* 0x000fc40000004100 */
[----:B------:R-:W-:Y:S01]  /*3410*/  FFMA.FTZ R29, R24, R33, R29 ;  /* 0x00000021181d7223 */ /* 0x000fe2000001001d */
[-C--:B------:R-:W-:Y:S01]  /*3420*/  FFMA.FTZ R36, R25, R31.reuse, R36 ;  /* 0x0000001f19247223 */ /* 0x080fe20000010024 */
[----:B------:R-:W-:Y:S01]  /*3430*/  FMUL.FTZ R31, R20, R31 ;  /* 0x0000001f141f7220 */ /* 0x000fe20000410000 */
[----:B0-----:R-:W-:-:S06]  /*3440*/  FADD.FTZ R70, R65, 1 ;  /* 0x3f80000041467421 */ /* 0x001fcc0000010000 */
[----:B------:R-:W0:Y:S02]  /*3450*/  MUFU.RCP R70, R70 ;  /* 0x0000004600467308 */ /* 0x000e240000001000 */
[----:B0-----:R-:W-:Y:S01]  /*3460*/  FADD.FTZ R32, -R70, 1 ;  /* 0x3f80000046207421 */ /* 0x001fe20000010100 */
[----:B------:R-:W-:Y:S01]  /*3470*/  FMUL.FTZ R17, R17, R70 ;  /* 0x0000004611117220 */ /* 0x000fe20000410000 */
[----:B------:R-:W-:Y:S02]  /*3480*/  FADD.FTZ R70, -R16, R23 ;  /* 0x0000001710467221 */ /* 0x000fe40000010100 */
[----:B------:R-:W-:-:S04]  /*3490*/  FFMA.FTZ R32, R37, R32, 1 ;  /* 0x3f80000025207423 */ /* 0x000fc80000010020 */
[----:B------:R-:W-:Y:S01]  /*34a0*/  FMUL.FTZ R17, R17, R32 ;  /* 0x0000002011117220 */ /* 0x000fe20000410000 */
[----:B------:R-:W-:Y:S01]  /*34b0*/  FMUL.FTZ R32, R70, R63 ;  /* 0x0000003f46207220 */ /* 0x000fe20000410000 */
[----:B------:R-:W-:Y:S01]  /*34c0*/  FADD.FTZ R70, R35, R39 ;  /* 0x0000002723467221 */ /* 0x000fe20000010000 */
[----:B------:R-:W-:Y:S01]  /*34d0*/  FADD.FTZ R35, R28, R33 ;  /* 0x000000211c237221 */ /* 0x000fe20000010000 */
[C---:B------:R-:W-:Y:S01]  /*34e0*/  FMUL.FTZ R33, R21.reuse, R33 ;  /* 0x0000002115217220 */ /* 0x040fe20000410000 */
[----:B------:R-:W-:Y:S01]  /*34f0*/  FFMA.FTZ R23, R21, R32, R19 ;  /* 0x0000002015177223 */ /* 0x000fe20000010013 */
[----:B------:R-:W-:Y:S01]  /*3500*/  FFMA.FTZ R36, R27, R17, R36 ;  /* 0x000000111b247223 */ /* 0x000fe20000010024 */
[----:B------:R-:W-:Y:S01]  /*3510*/  FADD.FTZ R35, R35, R30 ;  /* 0x0000001e23237221 */ /* 0x000fe20000010000 */
[----:B------:R-:W-:Y:S01]  /*3520*/  FFMA.FTZ R38, R24, R33, R38 ;  /* 0x0000002118267223 */ /* 0x000fe20000010026 */
[----:B------:R-:W-:Y:S01]  /*3530*/  FMUL.FTZ R37, R23, -1.4426950216293334961 ;  /* 0xbfb8aa3b17257820 */ /* 0x000fe20000410000 */
[----:B------:R-:W-:-:S02]  /*3540*/  HADD2.F32 R24, -RZ, R51.H1_H1 ;  /* 0x30000033ff187230 */ /* 0x000fc40000004100 */
[----:B------:R-:W-:Y:S01]  /*3550*/  FADD.FTZ R70, R33, R70 ;  /* 0x0000004621467221 */ /* 0x000fe20000010000 */
[----:B------:R-:W-:Y:S01]  /*3560*/  FFMA.FTZ R38, R25, R31, R38 ;  /* 0x0000001f19267223 */ /* 0x000fe20000010026 */
[----:B------:R-:W-:Y:S01]  /*3570*/  FADD.FTZ R34, R34, R17 ;  /* 0x0000001122227221 */ /* 0x000fe20000010000 */
[----:B------:R-:W0:Y:S01]  /*3580*/  MUFU.EX2 R37, R37 ;  /* 0x0000002500257308 */ /* 0x000e220000000800 */
[----:B------:R-:W-:Y:S01]  /*3590*/  FADD.FTZ R70, R70, R31 ;  /* 0x0000001f46467221 */ /* 0x000fe20000010000 */
[----:B------:R-:W-:Y:S01]  /*35a0*/  FFMA.FTZ R31, R26, R30, R29 ;  /* 0x0000001e1a1f7223 */ /* 0x000fe2000001001d */
[----:B0-----:R-:W-:Y:S01]  /*35b0*/  FADD.FTZ R39, R37, 1 ;  /* 0x3f80000025277421 */ /* 0x001fe20000010000 */
[----:B------:R-:W-:-:S05]  /*35c0*/  HADD2.F32 R37, -RZ, R50.H0_H0 ;  /* 0x20000032ff257230 */ /* 0x000fca0000004100 */
[----:B------:R-:W0:Y:S02]  /*35d0*/  MUFU.RCP R39, R39 ;  /* 0x0000002700277308 */ /* 0x000e240000001000 */
[----:B0-----:R-:W-:Y:S01]  /*35e0*/  FADD.FTZ R22, -R39, 1 ;  /* 0x3f80000027167421 */ /* 0x001fe20000010100 */
[----:B------:R-:W-:-:S03]  /*35f0*/  FMUL.FTZ R24, R24, R39 ;  /* 0x0000002718187220 */ /* 0x000fc60000410000 */
[----:B------:R-:W-:Y:S01]  /*3600*/  FFMA.FTZ R23, R23, R22, 1 ;  /* 0x3f80000017177423 */ /* 0x000fe20000010016 */
[----:B------:R-:W-:-:S03]  /*3610*/  FADD.FTZ R22, -R16, R37 ;  /* 0x0000002510167221 */ /* 0x000fc60000010100 */
[----:B------:R-:W-:Y:S01]  /*3620*/  FMUL.FTZ R24, R24, R23 ;  /* 0x0000001718187220 */ /* 0x000fe20000410000 */
[----:B------:R-:W-:-:S03]  /*3630*/  FMUL.FTZ R23, R22, R63 ;  /* 0x0000003f16177220 */ /* 0x000fc60000410000 */
[----:B------:R-:W-:Y:S01]  /*3640*/  FADD.FTZ R35, R35, R24 ;  /* 0x0000001823237221 */ /* 0x000fe20000010000 */
[----:B------:R-:W-:Y:S01]  /*3650*/  FFMA.FTZ R22, R20, R23, R18 ;  /* 0x0000001714167223 */ /* 0x000fe20000010012 */
[----:B------:R-:W-:-:S03]  /*3660*/  FFMA.FTZ R31, R32, R24, R31 ;  /* 0x00000018201f7223 */ /* 0x000fc6000001001f */
[----:B------:R-:W-:-:S06]  /*3670*/  FMUL.FTZ R28, R22, -1.4426950216293334961 ;  /* 0xbfb8aa3b161c7820 */ /* 0x000fcc0000410000 */
[----:B------:R-:W0:Y:S02]  /*3680*/  MUFU.EX2 R28, R28 ;  /* 0x0000001c001c7308 */ /* 0x000e240000000800 */
[----:B0-----:R-:W-:-:S06]  /*3690*/  FADD.FTZ R33, R28, 1 ;  /* 0x3f8000001c217421 */ /* 0x001fcc0000010000 */
[----:B------:R-:W0:Y:S02]  /*36a0*/  MUFU.RCP R33, R33 ;  /* 0x0000002100217308 */ /* 0x000e240000001000 */
[----:B0-----:R-:W-:Y:S01]  /*36b0*/  FADD.FTZ R37, -R33, 1 ;  /* 0x3f80000021257421 */ /* 0x001fe20000010100 */
[----:B------:R-:W-:Y:S01]  /*36c0*/  FMUL.FTZ R25, R72, R33 ;  /* 0x0000002148197220 */ /* 0x000fe20000410000 */
[----:B------:R-:W-:Y:S01]  /*36d0*/  FMUL.FTZ R33, R21, R30 ;  /* 0x0000001e15217220 */ /* 0x000fe20000410000 */
[----:B------:R-:W-:Y:S02]  /*36e0*/  HADD2.F32 R72, -RZ, R47.H0_H0 ;  /* 0x2000002fff487230 */ /* 0x000fe40000004100 */
[----:B------:R-:W-:Y:S01]  /*36f0*/  FFMA.FTZ R22, R22, R37, 1 ;  /* 0x3f80000016167423 */ /* 0x000fe20000010025 */
[----:B------:R-:W-:Y:S02]  /*3700*/  HADD2.F32 R37, -RZ, R50.H1_H1 ;  /* 0x30000032ff257230 */ /* 0x000fe40000004100 */
[----:B------:R-:W-:Y:S01]  /*3710*/  FFMA.FTZ R38, R26, R33, R38 ;  /* 0x000000211a267223 */ /* 0x000fe20000010026 */
[----:B------:R-:W-:-:S02]  /*3720*/  HADD2.F32 R26, -RZ, R49.H1_H1 ;  /* 0x30000031ff1a7230 */ /* 0x000fc40000004100 */
[----:B------:R-:W-:Y:S01]  /*3730*/  FMUL.FTZ R25, R25, R22 ;  /* 0x0000001619197220 */ /* 0x000fe20000410000 */
[----:B------:R-:W-:Y:S01]  /*3740*/  FADD.FTZ R70, R33, R70 ;  /* 0x0000004621467221 */ /* 0x000fe20000010000 */
[----:B------:R-:W-:Y:S01]  /*3750*/  FADD.FTZ R28, -R16, R37 ;  /* 0x00000025101c7221 */ /* 0x000fe20000010100 */
[----:B------:R-:W-:Y:S01]  /*3760*/  FMUL.FTZ R33, R20, R17 ;  /* 0x0000001114217220 */ /* 0x000fe20000410000 */
[----:B------:R-:W-:Y:S01]  /*3770*/  FADD.FTZ R34, R34, R25 ;  /* 0x0000001922227221 */ /* 0x000fe20000010000 */
[----:B------:R-:W-:Y:S01]  /*3780*/  FFMA.FTZ R36, R23, R25, R36 ;  /* 0x0000001917247223 */ /* 0x000fe20000010024 */
[----:B------:R-:W-:Y:S01]  /*3790*/  FMUL.FTZ R22, R28, R63 ;  /* 0x0000003f1c167220 */ /* 0x000fe20000410000 */
[----:B------:R-:W-:Y:S01]  /*37a0*/  FFMA.FTZ R38, R27, R33, R38 ;  /* 0x000000211b267223 */ /* 0x000fe20000010026 */
[----:B------:R-:W-:Y:S01]  /*37b0*/  FADD.FTZ R70, R70, R33 ;  /* 0x0000002146467221 */ /* 0x000fe20000010000 */
[C---:B------:R-:W-:Y:S01]  /*37c0*/  FMUL.FTZ R33, R21.reuse, R24 ;  /* 0x0000001815217220 */ /* 0x040fe20000410000 */
[----:B------:R-:W-:Y:S01]  /*37d0*/  FFMA.FTZ R28, R21, R22, R19 ;  /* 0x00000016151c7223 */ /* 0x000fe20000010013 */
[----:B------:R-:W-:-:S02]  /*37e0*/  HADD2.F32 R24, -RZ, R47.H1_H1 ;  /* 0x3000002fff187230 */ /* 0x000fc40000004100 */
[----:B------:R-:W-:Y:S01]  /*37f0*/  FMUL.FTZ R25, R20, R25 ;  /* 0x0000001914197220 */ /* 0x000fe20000410000 */
[----:B------:R-:W-:Y:S01]  /*3800*/  FFMA.FTZ R38, R32, R33, R38 ;  /* 0x0000002120267223 */ /* 0x000fe20000010026 */
[----:B------:R-:W-:Y:S01]  /*3810*/  FMUL.FTZ R37, R28, -1.4426950216293334961 ;  /* 0xbfb8aa3b1c257820 */ /* 0x000fe20000410000 */
[----:B------:R-:W-:Y:S02]  /*3820*/  FADD.FTZ R70, R33, R70 ;  /* 0x0000004621467221 */ /* 0x000fe40000010000 */
[----:B------:R-:W-:Y:S02]  /*3830*/  FFMA.FTZ R38, R23, R25, R38 ;  /* 0x0000001917267223 */ /* 0x000fe40000010026 */
[----:B------:R-:W-:Y:S01]  /*3840*/  FADD.FTZ R70, R70, R25 ;  /* 0x0000001946467221 */ /* 0x000fe20000010000 */
[----:B------:R-:W0:Y:S02]  /*3850*/  MUFU.EX2 R37, R37 ;  /* 0x0000002500257308 */ /* 0x000e240000000800 */
[----:B0-----:R-:W-:Y:S01]  /*3860*/  FADD.FTZ R39, R37, 1 ;  /* 0x3f80000025277421 */ /* 0x001fe20000010000 */
[----:B------:R-:W-:-:S05]  /*3870*/  HADD2.F32 R37, -RZ, R48.H0_H0 ;  /* 0x20000030ff257230 */ /* 0x000fca0000004100 */
[----:B------:R-:W0:Y:S01]  /*3880*/  MUFU.RCP R39, R39 ;  /* 0x0000002700277308 */ /* 0x000e220000001000 */
[----:B------:R-:W-:Y:S01]  /*3890*/  FADD.FTZ R30, -R16, R37 ;  /* 0x00000025101e7221 */ /* 0x000fe20000010100 */
[----:B0-----:R-:W-:Y:S01]  /*38a0*/  FADD.FTZ R29, -R39, 1 ;  /* 0x3f800000271d7421 */ /* 0x001fe20000010100 */
[----:B------:R-:W-:Y:S01]  /*38b0*/  FMUL.FTZ R26, R26, R39 ;  /* 0x000000271a1a7220 */ /* 0x000fe20000410000 */
[----:B------:R-:W-:Y:S02]  /*38c0*/  HADD2.F32 R39, -RZ, R46.H0_H0 ;  /* 0x2000002eff277230 */ /* 0x000fe40000004100 */
[----:B------:R-:W-:-:S04]  /*38d0*/  FFMA.FTZ R29, R28, R29, 1 ;  /* 0x3f8000001c1d7423 */ /* 0x000fc8000001001d */
        /* <DEDUP_REMOVED lines=11> */
[----:B------:R-:W-:Y:S02]  /*3990*/  HADD2.F32 R72, -RZ, R45.H0_H0 ;  /* 0x2000002dff487230 */ /* 0x000fe40000004100 */
[----:B------:R-:W-:Y:S01]  /*39a0*/  FFMA.FTZ R26, R26, R27, 1 ;  /* 0x3f8000001a1a7423 */ /* 0x000fe2000001001b */
[----:B------:R-:W-:-:S03]  /*39b0*/  HADD2.F32 R27, -RZ, R48.H1_H1 ;  /* 0x30000030ff1b7230 */ /* 0x000fc60000004100 */
[----:B------:R-:W-:Y:S02]  /*39c0*/  FMUL.FTZ R17, R17, R26 ;  /* 0x0000001a11117220 */ /* 0x000fe40000410000 */
[----:B------:R-:W-:Y:S02]  /*39d0*/  FADD.FTZ R30, -R16, R27 ;  /* 0x0000001b101e7221 */ /* 0x000fe40000010100 */
[----:B------:R-:W-:Y:S01]  /*39e0*/  FFMA.FTZ R36, R29, R17, R36 ;  /* 0x000000111d247223 */ /* 0x000fe20000010024 */
[----:B------:R-:W-:Y:S01]  /*39f0*/  FADD.FTZ R34, R34, R17 ;  /* 0x0000001122227221 */ /* 0x000fe20000010000 */
        /* <DEDUP_REMOVED lines=9> */
[----:B------:R-:W-:Y:S01]  /*3a90*/  FADD.FTZ R32, -R16, R39 ;  /* 0x0000002710207221 */ /* 0x000fe20000010100 */
[----:B------:R-:W-:Y:S02]  /*3aa0*/  HADD2.F32 R39, -RZ, R44.H0_H0 ;  /* 0x2000002cff277230 */ /* 0x000fe40000004100 */
        /* <DEDUP_REMOVED lines=12> */
[----:B------:R-:W-:Y:S02]  /*3b70*/  HADD2.F32 R28, -RZ, R45.H1_H1 ;  /* 0x3000002dff1c7230 */ /* 0x000fe40000004100 */
[----:B------:R-:W-:Y:S01]  /*3b80*/  FFMA.FTZ R24, R24, R37, 1 ;  /* 0x3f80000018187423 */ /* 0x000fe20000010025 */
[----:B------:R-:W-:Y:S02]  /*3b90*/  HADD2.F32 R37, -RZ, R46.H1_H1 ;  /* 0x3000002eff257230 */ /* 0x000fe40000004100 */
[----:B------:R-:W-:Y:S01]  /*3ba0*/  FFMA.FTZ R38, R22, R33, R38 ;  /* 0x0000002116267223 */ /* 0x000fe20000010026 */
[----:B------:R-:W-:Y:S01]  /*3bb0*/  FADD.FTZ R70, R33, R70 ;  /* 0x0000004621467221 */ /* 0x000fe20000010000 */
[----:B------:R-:W-:Y:S01]  /*3bc0*/  FMUL.FTZ R23, R23, R24 ;  /* 0x0000001817177220 */ /* 0x000fe20000410000 */
[----:B------:R-:W-:Y:S01]  /*3bd0*/  FMUL.FTZ R33, R20, R17 ;  /* 0x0000001114217220 */ /* 0x000fe20000410000 */
[----:B------:R-:W-:Y:S01]  /*3be0*/  FADD.FTZ R32, -R16, R37 ;  /* 0x0000002510207221 */ /* 0x000fe20000010100 */
[----:B------:R-:W-:-:S02]  /*3bf0*/  HADD2.F32 R72, -RZ, R43.H0_H0 ;  /* 0x2000002bff487230 */ /* 0x000fc40000004100 */
[----:B------:R-:W-:Y:S01]  /*3c00*/  FFMA.FTZ R36, R27, R23, R36 ;  /* 0x000000171b247223 */ /* 0x000fe20000010024 */
[----:B------:R-:W-:Y:S01]  /*3c10*/  FFMA.FTZ R38, R29, R33, R38 ;  /* 0x000000211d267223 */ /* 0x000fe20000010026 */
[----:B------:R-:W-:Y:S01]  /*3c20*/  FMUL.FTZ R24, R32, R63 ;  /* 0x0000003f20187220 */ /* 0x000fe20000410000 */
[----:B------:R-:W-:Y:S01]  /*3c30*/  FADD.FTZ R70, R70, R33 ;  /* 0x0000002146467221 */ /* 0x000fe20000010000 */
[C---:B------:R-:W-:Y:S01]  /*3c40*/  FMUL.FTZ R33, R21.reuse, R30 ;  /* 0x0000001e15217220 */ /* 0x040fe20000410000 */
[----:B------:R-:W-:Y:S02]  /*3c50*/  HADD2.F32 R30, -RZ, R43.H1_H1 ;  /* 0x3000002bff1e7230 */ /* 0x000fe40000004100 */
[----:B------:R-:W-:Y:S01]  /*3c60*/  FFMA.FTZ R25, R21, R24, R19 ;  /* 0x0000001815197223 */ /* 0x000fe20000010013 */
[----:B------:R-:W-:Y:S01]  /*3c70*/  FADD.FTZ R34, R34, R23 ;  /* 0x0000001722227221 */ /* 0x000fe20000010000 */
[----:B------:R-:W-:Y:S01]  /*3c80*/  FFMA.FTZ R38, R26, R33, R38 ;  /* 0x000000211a267223 */ /* 0x000fe20000010026 */
[----:B------:R-:W-:Y:S01]  /*3c90*/  FADD.FTZ R70, R33, R70 ;  /* 0x0000004621467221 */ /* 0x000fe20000010000 */
[----:B------:R-:W-:Y:S01]  /*3ca0*/  FMUL.FTZ R32, R25, -1.4426950216293334961 ;  /* 0xbfb8aa3b19207820 */ /* 0x000fe20000410000 */
[----:B------:R-:W-:-:S04]  /*3cb0*/  FMUL.FTZ R33, R20, R23 ;  /* 0x0000001714217220 */ /* 0x000fc80000410000 */
[----:B------:R-:W-:Y:S01]  /*3cc0*/  FFMA.FTZ R38, R27, R33, R38 ;  /* 0x000000211b267223 */ /* 0x000fe20000010026 */
[----:B------:R-:W0:Y:S01]  /*3cd0*/  MUFU.EX2 R32, R32 ;  /* 0x0000002000207308 */ /* 0x000e220000000800 */
[----:B------:R-:W-:Y:S01]  /*3ce0*/  FADD.FTZ R70, R70, R33 ;  /* 0x0000002146467221 */ /* 0x000fe20000010000 */
        /* <DEDUP_REMOVED lines=9> */
[-C--:B------:R-:W-:Y:S01]  /*3d80*/  FMUL.FTZ R33, R21, R28.reuse ;  /* 0x0000001c15217220 */ /* 0x080fe20000410000 */
[----:B------:R-:W-:Y:S01]  /*3d90*/  FFMA.FTZ R22, R20, R25, R18 ;  /* 0x0000001914167223 */ /* 0x000fe20000010012 */
[----:B------:R-:W-:Y:S01]  /*3da0*/  FADD.FTZ R35, R35, R28 ;  /* 0x0000001c23237221 */ /* 0x000fe20000010000 */
[C---:B------:R-:W-:Y:S01]  /*3db0*/  FFMA.FTZ R31, R24.reuse, R28, R31 ;  /* 0x0000001c181f7223 */ /* 0x040fe2000001001f */
[----:B------:R-:W-:Y:S01]  /*3dc0*/  FFMA.FTZ R38, R24, R33, R38 ;  /* 0x0000002118267223 */ /* 0x000fe20000010026 */
[----:B------:R-:W-:Y:S01]  /*3dd0*/  FMUL.FTZ R32, R22, -1.4426950216293334961 ;  /* 0xbfb8aa3b16207820 */ /* 0x000fe20000410000 */
[----:B------:R-:W-:Y:S02]  /*3de0*/  HADD2.F32 R28, -RZ, R41.H1_H1 ;  /* 0x30000029ff1c7230 */ /* 0x000fe40000004100 */
[----:B------:R-:W-:-:S03]  /*3df0*/  FADD.FTZ R70, R33, R70 ;  /* 0x0000004621467221 */ /* 0x000fc60000010000 */
        /* <DEDUP_REMOVED lines=10> */
[-C--:B------:R-:W-:Y:S01]  /*3ea0*/  FMUL.FTZ R33, R20, R17.reuse ;  /* 0x0000001114217220 */ /* 0x080fe20000410000 */
[C---:B------:R-:W-:Y:S01]  /*3eb0*/  FFMA.FTZ R36, R25.reuse, R17, R36 ;  /* 0x0000001119247223 */ /* 0x040fe20000010024 */
[----:B------:R-:W-:Y:S01]  /*3ec0*/  FMUL.FTZ R22, R32, R63 ;  /* 0x0000003f20167220 */ /* 0x000fe20000410000 */
[----:B------:R-:W-:Y:S01]  /*3ed0*/  FADD.FTZ R34, R34, R17 ;  /* 0x0000001122227221 */ /* 0x000fe20000010000 */
        /* <DEDUP_REMOVED lines=124> */
[C---:B------:R-:W-:Y:S01]  /*46a0*/  FFMA.FTZ R31, R22.reuse, R28, R31 ;  /* 0x0000001c161f7223 */ /* 0x040fe2000001001f */
[----:B------:R-:W-:Y:S01]  /*46b0*/  FADD.FTZ R35, R35, R28 ;  /* 0x0000001c23237221 */ /* 0x000fe20000010000 */
        /* <DEDUP_REMOVED lines=118> */
[----:B------:R-:W-:Y:S02]  /*4e20*/  FFMA.FTZ R36, R29, R23, R36 ;  /* 0x000000171d247223 */ /* 0x000fe40000010024 */
        /* <DEDUP_REMOVED lines=9> */
[----:B------:R-:W-:-:S03]  /*4ec0*/  FADD.FTZ R24, -R16, R39 ;  /* 0x0000002710187221 */ /* 0x000fc60000010100 */
[----:B------:R-:W-:Y:S01]  /*4ed0*/  FMUL.FTZ R22, R22, R27 ;  /* 0x0000001b16167220 */ /* 0x000fe20000410000 */
[----:B------:R-:W-:-:S03]  /*4ee0*/  FMUL.FTZ R27, R24, R63 ;  /* 0x0000003f181b7220 */ /* 0x000fc60000410000 */
[----:B------:R-:W-:Y:S01]  /*4ef0*/  FFMA.FTZ R31, R30, R22, R31 ;  /* 0x000000161e1f7223 */ /* 0x000fe2000001001f */
        /* <DEDUP_REMOVED lines=10> */
[----:B------:R-:W-:Y:S01]  /*4fa0*/  FADD.FTZ R32, -R16, R25 ;  /* 0x0000001910207221 */ /* 0x000fe20000010100 */
[----:B------:R-:W-:Y:S01]  /*4fb0*/  FMUL.FTZ R25, R21, R26 ;  /* 0x0000001a15197220 */ /* 0x000fe20000410000 */
[----:B------:R-:W-:Y:S02]  /*4fc0*/  HADD2.F32 R26, -RZ, R15.H1_H1 ;  /* 0x3000000fff1a7230 */ /* 0x000fe40000004100 */
[----:B------:R-:W-:Y:S01]  /*4fd0*/  FMUL.FTZ R32, R32, R63 ;  /* 0x0000003f20207220 */ /* 0x000fe20000410000 */
[----:B------:R-:W-:Y:S01]  /*4fe0*/  FFMA.FTZ R38, R28, R25, R38 ;  /* 0x000000191c267223 */ /* 0x000fe20000010026 */
[----:B------:R-:W-:Y:S01]  /*4ff0*/  FADD.FTZ R70, R25, R70 ;  /* 0x0000004619467221 */ /* 0x000fe20000010000 */
        /* <DEDUP_REMOVED lines=8> */
[----:B0-----:R-:W-:Y:S01]  /*5080*/  FADD.FTZ R39, -R37, 1 ;  /* 0x3f80000025277421 */ /* 0x001fe20000010100 */
[----:B------:R-:W-:-:S03]  /*5090*/  FMUL.FTZ R26, R26, R37 ;  /* 0x000000251a1a7220 */ /* 0x000fc60000410000 */
[----:B------:R-:W-:-:S04]  /*50a0*/  FFMA.FTZ R39, R24, R39, 1 ;  /* 0x3f80000018277423 */ /* 0x000fc80000010027 */
[----:B------:R-:W-:Y:S01]  /*50b0*/  FMUL.FTZ R39, R26, R39 ;  /* 0x000000271a277220 */ /* 0x000fe20000410000 */
[----:B------:R-:W-:Y:S01]  /*50c0*/  FADD.FTZ R26, R34, R23 ;  /* 0x00000017221a7221 */ /* 0x000fe20000010000 */
[----:B------:R-:W-:Y:S01]  /*50d0*/  FMUL.FTZ R23, R21, R22 ;  /* 0x0000001615177220 */ /* 0x000fe20000410000 */
[----:B------:R-:W-:Y:S02]  /*50e0*/  FADD.FTZ R22, R35, R22 ;  /* 0x0000001623167221 */ /* 0x000fe40000010000 */
[----:B------:R-:W-:Y:S01]  /*50f0*/  FADD.FTZ R26, R26, R17 ;  /* 0x000000111a1a7221 */ /* 0x000fe20000010000 */
[----:B------:R-:W-:Y:S01]  /*5100*/  FFMA.FTZ R24, R30, R23, R29 ;  /* 0x000000171e187223 */ /* 0x000fe2000001001d */
[----:B------:R-:W-:Y:S01]  /*5110*/  FADD.FTZ R70, R23, R70 ;  /* 0x0000004617467221 */ /* 0x000fe20000010000 */
[----:B------:R-:W-:-:S04]  /*5120*/  FMUL.FTZ R23, R20, R17 ;  /* 0x0000001114177220 */ /* 0x000fc80000410000 */
[----:B------:R-:W-:Y:S01]  /*5130*/  FFMA.FTZ R25, R27, R23, R24 ;  /* 0x000000171b197223 */ /* 0x000fe20000010018 */
[----:B------:R-:W-:Y:S01]  /*5140*/  FADD.FTZ R70, R70, R23 ;  /* 0x0000001746467221 */ /* 0x000fe20000010000 */
[----:B------:R-:W-:Y:S01]  /*5150*/  FMUL.FTZ R23, R21, R39 ;  /* 0x0000002715177220 */ /* 0x000fe20000410000 */
[----:B------:R-:W-:Y:S01]  /*5160*/  FFMA.FTZ R24, R27, R17, R36 ;  /* 0x000000111b187223 */ /* 0x000fe20000010024 */
[----:B------:R-:W-:Y:S02]  /*5170*/  FADD.FTZ R27, R22, R39 ;  /* 0x00000027161b7221 */ /* 0x000fe40000010000 */
[C---:B------:R-:W-:Y:S01]  /*5180*/  FFMA.FTZ R34, R32.reuse, R23, R25 ;  /* 0x0000001720227223 */ /* 0x040fe20000010019 */
[----:B------:R-:W-:Y:S01]  /*5190*/  FADD.FTZ R35, R23, R70 ;  /* 0x0000004617237221 */ /* 0x000fe20000010000 */
[----:B------:R-:W-:-:S07]  /*51a0*/  FFMA.FTZ R25, R32, R39, R31 ;  /* 0x0000002720197223 */ /* 0x000fce000001001f */
.L_x_718:
[----:B------:R-:W0:Y:S01]  /*51b0*/  SHFL.DOWN PT, R17, R34, 0x1, 0x1f ;  /* 0x08201f0022117f89 */ /* 0x000e2200000e0000 */
[C---:B------:R-:W-:Y:S01]  /*51c0*/  ISETP.GT.AND P0, PT, R0.reuse, 0x1e, PT ;  /* 0x0000001e0000780c */ /* 0x040fe20003f04270 */
[----:B------:R-:W1:Y:S01]  /*51d0*/  S2UR UR7, SR_CgaCtaId ;  /* 0x00000000000779c3 */ /* 0x000e620000008800 */
[----:B------:R-:W-:Y:S01]  /*51e0*/  UMOV UR5, 0x400 ;  /* 0x0000040000057882 */ /* 0x000fe20000000000 */
[----:B------:R-:W2:Y:S01]  /*51f0*/  SHFL.DOWN PT, R22, R35, 0x1, 0x1f ;  /* 0x08201f0023167f89 */ /* 0x000ea200000e0000 */
[----:B------:R-:W-:Y:S01]  /*5200*/  UIADD3 UR4, UPT, UPT, UR5, 0xd0, URZ ;  /* 0x000000d005047890 */ /* 0x000fe2000fffe0ff */
[C---:B------:R-:W-:Y:S01]  /*5210*/  ISETP.GT.AND P2, PT, R0.reuse, 0xf, PT ;  /* 0x0000000f0000780c */ /* 0x040fe20003f44270 */
[----:B------:R-:W-:Y:S01]  /*5220*/  BSSY.RECONVERGENT B0, `(.L_x_719) ;  /* 0x0000025000007945 */ /* 0x000fe20003800200 */
[----:B------:R-:W-:-:S06]  /*5230*/  ISETP.GT.AND P1, PT, R0, 0x17, PT ;  /* 0x000000170000780c */ /* 0x000fcc0003f24270 */
[----:B0-----:R-:W-:Y:S01]  /*5240*/  @!P0 FADD.FTZ R34, R17, R34 ;  /* 0x0000002211228221 */ /* 0x001fe20000010000 */
[----:B-1----:R-:W-:Y:S01]  /*5250*/  ULEA UR4, UR7, UR4, 0x18 ;  /* 0x0000000407047291 */ /* 0x002fe2000f8ec0ff */
[----:B--2---:R-:W-:-:S03]  /*5260*/  @!P0 FADD.FTZ R35, R22, R35 ;  /* 0x0000002316238221 */ /* 0x004fc60000010000 */
[----:B------:R-:W0:Y:S01]  /*5270*/  SHFL.DOWN PT, R17, R34, 0x2, 0x1f ;  /* 0x08401f0022117f89 */ /* 0x000e2200000e0000 */
[----:B------:R-:W-:-:S03]  /*5280*/  ISETP.GT.AND P0, PT, R0, 0x1d, PT ;  /* 0x0000001d0000780c */ /* 0x000fc60003f04270 */
[----:B------:R-:W1:Y:S10]  /*5290*/  SHFL.DOWN PT, R22, R35, 0x2, 0x1f ;  /* 0x08401f0023167f89 */ /* 0x000e7400000e0000 */
        /* <DEDUP_REMOVED lines=9> */
[C---:B0-----:R-:W-:Y:S02]  /*5330*/  LEA R65, R17.reuse, UR4, 0x4 ;  /* 0x0000000411417c11 */ /* 0x041fe4000f8e20ff */
[C---:B------:R-:W-:Y:S01]  /*5340*/  ISETP.NE.AND P0, PT, R17.reuse, RZ, PT ;  /* 0x000000ff1100720c */ /* 0x040fe20003f05270 */
[----:B------:R-:W0:Y:S01]  /*5350*/  SHFL.DOWN PT, R23, R35, 0x8, 0x1f ;  /* 0x09001f0023177f89 */ /* 0x000e2200000e0000 */
[----:B------:R-:W-:-:S03]  /*5360*/  ISETP.GT.U32.AND P3, PT, R17, 0x27, PT ;  /* 0x000000271100780c */ /* 0x000fc60003f64070 */
[----:B------:R2:W-:Y:S01]  /*5370*/  STS.128 [R65], R24 ;  /* 0x0000001841007388 */ /* 0x0005e20000000c00 */
[----:B-1----:R-:W-:Y:S01]  /*5380*/  FADD.FTZ R29, R34, R22 ;  /* 0x00000016221d7221 */ /* 0x002fe20000010000 */
[----:B0-----:R-:W-:-:S04]  /*5390*/  FADD.FTZ R30, R35, R23 ;  /* 0x00000017231e7221 */ /* 0x001fc80000010000 */
[----:B------:R-:W-:Y:S02]  /*53a0*/  FSEL R22, R34, R29, P1 ;  /* 0x0000001d22167208 */ /* 0x000fe40000800000 */
[----:B------:R-:W-:-:S03]  /*53b0*/  FSEL R23, R35, R30, P1 ;  /* 0x0000001e23177208 */ /* 0x000fc60000800000 */
[----:B------:R2:W0:Y:S04]  /*53c0*/  SHFL.DOWN PT, R32, R22, 0x10, 0x1f ;  /* 0x0a001f0016207f89 */ /* 0x00042800000e0000 */
[----:B------:R2:W1:Y:S01]  /*53d0*/  SHFL.DOWN PT, R31, R23, 0x10, 0x1f ;  /* 0x0a001f00171f7f89 */ /* 0x00046200000e0000 */
[----:B------:R-:W-:Y:S05]  /*53e0*/  @P2 BRA `(.L_x_720) ;  /* 0x0000000000202947 */ /* 0x000fea0003800000 */
[----:B------:R-:W-:Y:S01]  /*53f0*/  ISETP.NE.AND P1, PT, R0, RZ, PT ;  /* 0x000000ff0000720c */ /* 0x000fe20003f25270 */
[----:B0-2---:R-:W-:Y:S01]  /*5400*/  FADD.FTZ R22, R29, R32 ;  /* 0x000000201d167221 */ /* 0x005fe20000010000 */
[----:B-1----:R-:W-:-:S11]  /*5410*/  FADD.FTZ R23, R30, R31 ;  /* 0x0000001f1e177221 */ /* 0x002fd60000010000 */
[----:B------:R-:W-:Y:S01]  /*5420*/  VOTEU.ALL UP0, P1 ;  /* 0x0000000000ff7886 */ /* 0x000fe20000800000 */
[----:B------:R-:W-:-:S04]  /*5430*/  @!P1 SHF.R.U32.HI R28, RZ, 0x2, R17 ;  /* 0x00000002ff1c9819 */ /* 0x000fc80000011611 */
[----:B------:R-:W-:Y:S01]  /*5440*/  @!UP0 ULEA UR4, UR7, UR5, 0x18 ;  /* 0x0000000507048291 */ /* 0x000fe2000f8ec0ff */
[----:B------:R-:W-:-:S08]  /*5450*/  @!P1 LOP3.LUT R28, R28, 0xf8, RZ, 0xc0, !PT ;  /* 0x000000f81c1c9812 */ /* 0x000fd000078ec0ff */
[----:B------:R3:W-:Y:S03]  /*5460*/  @!P1 STS.64 [R28+UR4+0x18], R22 ;  /* 0x000018161c009988 */ /* 0x0007e60008000a04 */
.L_x_720:
[----:B------:R-:W-:Y:S05]  /*5470*/  BSYNC.RECONVERGENT B0 ;  /* 0x0000000000007941 */ /* 0x000fea0003800200 */
.L_x_719:
[----:B------:R-:W-:Y:S06]  /*5480*/  BAR.SYNC.DEFER_BLOCKING 0x0 ;  /* 0x0000000000007b1d */ /* 0x000fec0000010000 */
[----:B------:R-:W-:Y:S04]  /*5490*/  BSSY.RECONVERGENT B0, `(.L_x_721) ;  /* 0x0000033000007945 */ /* 0x000fe80003800200 */
[----:B------:R-:W-:Y:S05]  /*54a0*/  @P0 BRA `(.L_x_722) ;  /* 0x0000000000c40947 */ /* 0x000fea0003800000 */
[----:B------:R-:W-:-:S09]  /*54b0*/  ULEA UR4, UR7, UR5, 0x18 ;  /* 0x0000000507047291 */ /* 0x000fd2000f8ec0ff */
[----:B0-----:R-:W0:Y:S04]  /*54c0*/  LDS.128 R32, [UR4+0x20] ;  /* 0x00002004ff207984 */ /* 0x001e280008000c00 */
[----:B-1-3--:R-:W1:Y:S01]  /*54d0*/  LDS.128 R28, [UR4+0x30] ;  /* 0x00003004ff1c7984 */ /* 0x00ae620008000c00 */
[----:B0-----:R-:W-:Y:S01]  /*54e0*/  FADD.FTZ R37, R22, R32 ;  /* 0x0000002016257221 */ /* 0x001fe20000010000 */
[----:B--2---:R-:W-:-:S03]  /*54f0*/  FADD.FTZ R22, R23, R33 ;  /* 0x0000002117167221 */ /* 0x004fc60000010000 */
[----:B------:R-:W-:Y:S01]  /*5500*/  FADD.FTZ R23, R37, R34 ;  /* 0x0000002225177221 */ /* 0x000fe20000010000 */
[----:B------:R-:W-:Y:S01]  /*5510*/  FADD.FTZ R22, R22, R35 ;  /* 0x0000002316167221 */ /* 0x000fe20000010000 */
[----:B------:R-:W0:Y:S02]  /*5520*/  LDS.128 R36, [UR4+0x40] ;  /* 0x00004004ff247984 */ /* 0x000e240008000c00 */
[----:B-1----:R-:W-:Y:S01]  /*5530*/  FADD.FTZ R23, R23, R28 ;  /* 0x0000001c17177221 */ /* 0x002fe20000010000 */
[----:B------:R-:W-:Y:S01]  /*5540*/  FADD.FTZ R22, R22, R29 ;  /* 0x0000001d16167221 */ /* 0x000fe20000010000 */
[----:B------:R-:W1:Y:S02]  /*5550*/  LDS.128 R32, [UR4+0x50] ;  /* 0x00005004ff207984 */ /* 0x000e640008000c00 */
        /* <DEDUP_REMOVED lines=38> */
.L_x_722:
[----:B------:R-:W-:Y:S05]  /*57c0*/  BSYNC.RECONVERGENT B0 ;  /* 0x0000000000007941 */ /* 0x000fea0003800200 */
.L_x_721:
[----:B------:R-:W-:Y:S06]  /*57d0*/  BAR.SYNC.DEFER_BLOCKING 0x0 ;  /* 0x0000000000007b1d */ /* 0x000fec0000010000 */
[----:B------:R-:W-:Y:S04]  /*57e0*/  BSSY.RECONVERGENT B0, `(.L_x_723) ;  /* 0x000004d000007945 */ /* 0x000fe80003800200 */
[----:B------:R-:W-:Y:S05]  /*57f0*/  @P3 BRA `(.L_x_724) ;  /* 0x00000004002c3947 */ /* 0x000fea0003800000 */
[----:B-1-3--:R-:W1:Y:S04]  /*5800*/  LDS.128 R28, [R65+0x280] ;  /* 0x00028000411c7984 */ /* 0x00ae680000000c00 */
[----:B0-----:R-:W0:Y:S04]  /*5810*/  LDS.128 R32, [R65+0x500] ;  /* 0x0005000041207984 */ /* 0x001e280000000c00 */
[----:B------:R-:W3:Y:S01]  /*5820*/  LDS.128 R36, [R65+0x780] ;  /* 0x0007800041247984 */ /* 0x000ee20000000c00 */
[----:B-1----:R-:W-:Y:S01]  /*5830*/  FADD.FTZ R71, R24, R28 ;  /* 0x0000001c18477221 */ /* 0x002fe20000010000 */
[----:B--2---:R-:W-:Y:S01]  /*5840*/  FADD.FTZ R24, R25, R29 ;  /* 0x0000001d19187221 */ /* 0x004fe20000010000 */
[----:B------:R-:W-:Y:S01]  /*5850*/  FADD.FTZ R25, R26, R30 ;  /* 0x0000001e1a197221 */ /* 0x000fe20000010000 */
[----:B------:R-:W-:Y:S01]  /*5860*/  FADD.FTZ R26, R27, R31 ;  /* 0x0000001f1b1a7221 */ /* 0x000fe20000010000 */
[----:B0-----:R-:W-:Y:S01]  /*5870*/  FADD.FTZ R71, R71, R32 ;  /* 0x0000002047477221 */ /* 0x001fe20000010000 */
[----:B------:R-:W-:Y:S01]  /*5880*/  FADD.FTZ R24, R24, R33 ;  /* 0x0000002118187221 */ /* 0x000fe20000010000 */
[----:B------:R-:W-:Y:S01]  /*5890*/  FADD.FTZ R25, R25, R34 ;  /* 0x0000002219197221 */ /* 0x000fe20000010000 */
[----:B------:R-:W0:Y:S01]  /*58a0*/  LDS.128 R28, [R65+0xa00] ;  /* 0x000a0000411c7984 */ /* 0x000e220000000c00 */
[----:B------:R-:W-:Y:S01]  /*58b0*/  FADD.FTZ R32, R26, R35 ;  /* 0x000000231a207221 */ /* 0x000fe20000010000 */
[----:B---3--:R-:W-:Y:S01]  /*58c0*/  FADD.FTZ R34, R24, R37 ;  /* 0x0000002518227221 */ /* 0x008fe20000010000 */
[----:B------:R-:W-:Y:S01]  /*58d0*/  FADD.FTZ R33, R25, R38 ;  /* 0x0000002619217221 */ /* 0x000fe20000010000 */
[----:B------:R-:W-:Y:S01]  /*58e0*/  FADD.FTZ R71, R71, R36 ;  /* 0x0000002447477221 */ /* 0x000fe20000010000 */
[----:B------:R-:W1:Y:S01]  /*58f0*/  LDS.128 R24, [R65+0xc80] ;  /* 0x000c800041187984 */ /* 0x000e620000000c00 */
[----:B------:R-:W-:-:S02]  /*5900*/  FADD.FTZ R32, R32, R39 ;  /* 0x0000002720207221 */ /* 0x000fc40000010000 */
        /* <DEDUP_REMOVED lines=46> */
[----:B------:R-:W-:Y:S01]  /*5bf0*/  LDS.128 R32, [R65+0x2580] ;  /* 0x0025800041207984 */ /* 0x000fe20000000c00 */
[----:B------:R-:W-:Y:S01]  /*5c00*/  FADD.FTZ R37, R37, R26 ;  /* 0x0000001a25257221 */ /* 0x000fe20000010000 */
[----:B------:R-:W-:-:S02]  /*5c10*/  FADD.FTZ R36, R36, R27 ;  /* 0x0000001b24247221 */ /* 0x000fc40000010000 */
[----:B------:R-:W0:Y:S02]  /*5c20*/  LDS.128 R28, [R65+0x2300] ;  /* 0x00230000411c7984 */ /* 0x000e240000000c00 */
[----:B0-----:R-:W-:Y:S01]  /*5c30*/  FADD.FTZ R26, R24, R29 ;  /* 0x0000001d181a7221 */ /* 0x001fe20000010000 */
[----:B------:R-:W-:Y:S01]  /*5c40*/  FADD.FTZ R71, R71, R28 ;  /* 0x0000001c47477221 */ /* 0x000fe20000010000 */
[----:B------:R-:W-:Y:S01]  /*5c50*/  FADD.FTZ R37, R37, R30 ;  /* 0x0000001e25257221 */ /* 0x000fe20000010000 */
[----:B------:R-:W-:Y:S01]  /*5c60*/  FADD.FTZ R36, R36, R31 ;  /* 0x0000001f24247221 */ /* 0x000fe20000010000 */
[----:B------:R-:W-:Y:S01]  /*5c70*/  FADD.FTZ R25, R26, R33 ;  /* 0x000000211a197221 */ /* 0x000fe20000010000 */
[----:B------:R-:W-:Y:S01]  /*5c80*/  FADD.FTZ R24, R71, R32 ;  /* 0x0000002047187221 */ /* 0x000fe20000010000 */
[----:B------:R-:W-:Y:S01]  /*5c90*/  FADD.FTZ R26, R37, R34 ;  /* 0x00000022251a7221 */ /* 0x000fe20000010000 */
[----:B------:R-:W-:-:S07]  /*5ca0*/  FADD.FTZ R27, R36, R35 ;  /* 0x00000023241b7221 */ /* 0x000fce0000010000 */
.L_x_724:
[----:B------:R-:W-:Y:S05]  /*5cb0*/  BSYNC.RECONVERGENT B0 ;  /* 0x0000000000007941 */ /* 0x000fea0003800200 */
.L_x_723:
[----:B------:R-:W4:Y:S01]  /*5cc0*/  LDC R36, c[0x0][0x370] ;  /* 0x0000dc00ff247b82 */ /* 0x000f220000000800 */
[----:B------:R-:W-:Y:S01]  /*5cd0*/  BSSY.RECONVERGENT B0, `(.L_x_725) ;  /* 0x000001e000007945 */ /* 0x000fe20003800200 */
[----:B----4-:R-:W-:-:S03]  /*5ce0*/  ISETP.GE.U32.AND P1, PT, R36, 0x2, PT ;  /* 0x000000022400780c */ /* 0x010fc60003f26070 */
[----:B------:R-:W-:Y:S10]  /*5cf0*/  @P3 BRA `(.L_x_726) ;  /* 0x00000000006c3947 */ /* 0x000ff40003800000 */
[----:B---3--:R-:W0:Y:S01]  /*5d00*/  LDC.64 R28, c[0x0][0x3f8] ;  /* 0x0000fe00ff1c7b82 */ /* 0x008e220000000a00 */
[----:B------:R-:W-:-:S07]  /*5d10*/  IMAD R35, R64, 0x28, R17 ;  /* 0x0000002840237824 */ /* 0x000fce00078e0211 */
[----:B-1----:R-:W1:Y:S01]  /*5d20*/  LDC.64 R30, c[0x0][0x3d8] ;  /* 0x0000f600ff1e7b82 */ /* 0x002e620000000a00 */
[----:B0-----:R-:W-:Y:S01]  /*5d30*/  IMAD.WIDE.U32 R32, R28, 0x3, RZ ;  /* 0x000000031c207825 */ /* 0x001fe200078e00ff */
[----:B------:R-:W-:-:S04]  /*5d40*/  LEA R37, R29, R29, 0x1 ;  /* 0x0000001d1d257211 */ /* 0x000fc800078e08ff */
[----:B------:R-:W-:Y:S01]  /*5d50*/  IADD3 R37, PT, PT, R33, R37, RZ ;  /* 0x0000002521257210 */ /* 0x000fe20007ffe0ff */
[----:B-1----:R-:W-:-:S03]  /*5d60*/  IMAD.WIDE R30, R35, 0x4, R30 ;  /* 0x00000004231e7825 */ /* 0x002fc600078e021e */
[----:B------:R-:W-:-:S04]  /*5d70*/  LEA.HI R32, P2, R37, R32, RZ, 0x1 ;  /* 0x0000002025207211 */ /* 0x000fc800078508ff */
[----:B------:R-:W-:Y:S01]  /*5d80*/  IADD3.X R37, PT, PT, RZ, R37, RZ, P2, !PT ;  /* 0x00000025ff257210 */ /* 0x000fe200017fe4ff */
[----:B------:R4:W-:Y:S01]  /*5d90*/  REDG.E.ADD.F32.FTZ.RN.STRONG.GPU desc[UR8][R30.64], R24 ;  /* 0x000000181e0079a6 */ /* 0x0009e2000c12f308 */
[----:B------:R-:W-:Y:S02]  /*5da0*/  LEA.HI R39, P2, R29, R28, RZ, 0x1 ;  /* 0x0000001c1d277211 */ /* 0x000fe400078508ff */
[C---:B------:R-:W-:Y:S02]  /*5db0*/  SHF.L.U64.HI R37, R32.reuse, 0x1, R37 ;  /* 0x0000000120257819 */ /* 0x040fe40000010225 */
[----:B------:R-:W-:Y:S02]  /*5dc0*/  SHF.L.U32 R35, R32, 0x1, RZ ;  /* 0x0000000120237819 */ /* 0x000fe400000006ff */
[----:B------:R-:W-:Y:S02]  /*5dd0*/  IADD3.X R32, PT, PT, RZ, R29, RZ, P2, !PT ;  /* 0x0000001dff207210 */ /* 0x000fe400017fe4ff */
[----:B------:R-:W-:-:S02]  /*5de0*/  SHF.L.U32 R33, R39, 0x1, RZ ;  /* 0x0000000127217819 */ /* 0x000fc400000006ff */
[----:B------:R-:W-:Y:S02]  /*5df0*/  SHF.L.U64.HI R39, R39, 0x1, R32 ;  /* 0x0000000127277819 */ /* 0x000fe40000010220 */
[----:B------:R-:W-:Y:S02]  /*5e00*/  LOP3.LUT R33, R33, 0xfffffffc, RZ, 0xc0, !PT ;  /* 0xfffffffc21217812 */ /* 0x000fe400078ec0ff */
[----:B------:R-:W-:Y:S02]  /*5e10*/  LEA R32, P3, R28, R30, 0x2 ;  /* 0x0000001e1c207211 */ /* 0x000fe400078610ff */
[----:B------:R-:W-:Y:S02]  /*5e20*/  LOP3.LUT R35, R35, 0xfffffffc, RZ, 0xc0, !PT ;  /* 0xfffffffc23237812 */ /* 0x000fe400078ec0ff */
[----:B------:R-:W-:Y:S02]  /*5e30*/  IADD3 R34, P2, PT, R30, R33, RZ ;  /* 0x000000211e227210 */ /* 0x000fe40007f5e0ff */
[----:B------:R-:W-:-:S02]  /*5e40*/  LEA.HI.X R33, R28, R31, R29, 0x2, P3 ;  /* 0x0000001f1c217211 */ /* 0x000fc400018f141d */
[----:B------:R-:W-:Y:S02]  /*5e50*/  IADD3 R28, P3, PT, R30, R35, RZ ;  /* 0x000000231e1c7210 */ /* 0x000fe40007f7e0ff */
[C---:B------:R-:W-:Y:S02]  /*5e60*/  IADD3.X R35, PT, PT, R31.reuse, R39, RZ, P2, !PT ;  /* 0x000000271f237210 */ /* 0x040fe400017fe4ff */
[----:B------:R-:W-:-:S03]  /*5e70*/  IADD3.X R29, PT, PT, R31, R37, RZ, P3, !PT ;  /* 0x000000251f1d7210 */ /* 0x000fc60001ffe4ff */
[----:B------:R4:W-:Y:S04]  /*5e80*/  REDG.E.ADD.F32.FTZ.RN.STRONG.GPU desc[UR8][R34.64], R25 ;  /* 0x00000019220079a6 */ /* 0x0009e8000c12f308 */
[----:B------:R4:W-:Y:S04]  /*5e90*/  REDG.E.ADD.F32.FTZ.RN.STRONG.GPU desc[UR8][R32.64], R26 ;  /* 0x0000001a200079a6 */ /* 0x0009e8000c12f308 */
[----:B------:R4:W-:Y:S02]  /*5ea0*/  REDG.E.ADD.F32.FTZ.RN.STRONG.GPU desc[UR8][R28.64], R27 ;  /* 0x0000001b1c0079a6 */ /* 0x0009e4000c12f308 */
.L_x_726:
[----:B------:R-:W-:Y:S05]  /*5eb0*/  BSYNC.RECONVERGENT B0 ;  /* 0x0000000000007941 */ /* 0x000fea0003800200 */
.L_x_725:
[----:B------:R-:W-:Y:S05]  /*5ec0*/  @!P1 BRA `(.L_x_727) ;  /* 0x0000001400049947 */ /* 0x000fea0003800000 */
[----:B------:R-:W-:Y:S05]  /*5ed0*/  @P0 BRA `(.L_x_728) ;  /* 0x0000000000880947 */ /* 0x000fea0003800000 */
[----:B-1--4-:R-:W1:Y:S01]  /*5ee0*/  LDC R31, c[0x0][0x374] ;  /* 0x0000dd00ff1f7b82 */ /* 0x012e620000000800 */
[----:B------:R-:W4:Y:S01]  /*5ef0*/  S2R R30, SR_CTAID.Y ;  /* 0x00000000001e7919 */ /* 0x000f220000002600 */
[----:B---3--:R-:W-:-:S06]  /*5f00*/  LOP3.LUT R28, R59, 0x1, RZ, 0xc0, !PT ;  /* 0x000000013b1c7812 */ /* 0x008fcc00078ec0ff */
[----:B------:R-:W3:Y:S08]  /*5f10*/  LDC R33, c[0x0][0x370] ;  /* 0x0000dc00ff217b82 */ /* 0x000ef00000000800 */
[----:B--2---:R-:W2:Y:S01]  /*5f20*/  LDC.64 R26, c[0x0][0x3d0] ;  /* 0x0000f400ff1a7b82 */ /* 0x004ea20000000a00 */
[----:B-1----:R-:W-:-:S07]  /*5f30*/  IMAD R28, R28, R31, RZ ;  /* 0x0000001f1c1c7224 */ /* 0x002fce00078e02ff */
[----:B------:R-:W1:Y:S01]  /*5f40*/  LDC.64 R24, c[0x0][0x3c8] ;  /* 0x0000f200ff187b82 */ /* 0x000e620000000a00 */
[----:B---3--:R-:W-:Y:S02]  /*5f50*/  IMAD R29, R28, R33, RZ ;  /* 0x000000211c1d7224 */ /* 0x008fe400078e02ff */
[----:B----4-:R-:W-:-:S03]  /*5f60*/  IMAD R31, R31, UR6, R30 ;  /* 0x000000061f1f7c24 */ /* 0x010fc6000f8e021e */
[----:B------:R-:W-:-:S05]  /*5f70*/  SHF.L.U32 R29, R29, 0x1, RZ ;  /* 0x000000011d1d7819 */ /* 0x000fca00000006ff */
[----:B--2---:R-:W-:Y:S01]  /*5f80*/  IMAD.WIDE R26, R29, 0x4, R26 ;  /* 0x000000041d1a7825 */ /* 0x004fe200078e021a */
[----:B------:R-:W-:Y:S02]  /*5f90*/  IADD3 R29, PT, PT, R28, R30, RZ ;  /* 0x0000001e1c1d7210 */ /* 0x000fe40007ffe0ff */
[----:B------:R-:W-:Y:S01]  /*5fa0*/  LOP3.LUT P0, R28, R59, 0x2, RZ, 0xc0, !PT ;  /* 0x000000023b1c7812 */ /* 0x000fe2000780c0ff */
[----:B------:R-:W-:-:S03]  /*5fb0*/  IMAD.WIDE.U32 R26, R31, 0x8, R26 ;  /* 0x000000081f1a7825 */ /* 0x000fc600078e001a */
[----:B------:R-:W-:Y:S02]  /*5fc0*/  SEL R33, R33, RZ, !P0 ;  /* 0x000000ff21217207 */ /* 0x000fe40004000000 */
[----:B------:R-:W-:Y:S01]  /*5fd0*/  IADD3 R31, PT, PT, -R28, 0x1, RZ ;  /* 0x000000011c1f7810 */ /* 0x000fe20007ffe1ff */
[----:B-1----:R-:W-:Y:S01]  /*5fe0*/  IMAD.WIDE.U32 R24, R29, 0x4, R24 ;  /* 0x000000041d187825 */ /* 0x002fe200078e0018 */
[----:B------:R-:W-:Y:S01]  /*5ff0*/  ISETP.NE.AND P0, PT, R33, -0x1, PT ;  /* 0xffffffff2100780c */ /* 0x000fe20003f05270 */
[----:B------:R1:W-:Y:S01]  /*6000*/  STG.E.64 desc[UR8][R26.64], R22 ;  /* 0x000000161a007986 */ /* 0x0003e2000c101b08 */
[----:B------:R-:W-:Y:S06]  /*6010*/  MEMBAR.ALL.GPU ;  /* 0x0000000000007992 */ /* 0x000fec000000a000 */
[----:B------:R-:W-:-:S00]  /*6020*/  ERRBAR ;  /* 0x00000000000079ab */ /* 0x000fc00000000000 */
[----:B------:R-:W-:Y:S06]  /*6030*/  CGAERRBAR ;  /* 0x00000000000075ab */ /* 0x000fec0000000000 */
[----:B------:R1:W-:Y:S01]  /*6040*/  REDG.E.ADD.S32.STRONG.GPU desc[UR8][R24.64], R31 ;  /* 0x0000001f1800798e */ /* 0x0003e2000c12e308 */
[----:B------:R-:W-:Y:S05]  /*6050*/  @!P0 BRA `(.L_x_728) ;  /* 0x0000000000288947 */ /* 0x000fea0003800000 */
[----:B------:R-:W2:Y:S01]  /*6060*/  LDC R29, c[0x0][0x2f8] ;  /* 0x0000be00ff1d7b82 */ /* 0x000ea20000000800 */
[----:B-1----:R-:W-:-:S07]  /*6070*/  MOV R26, 0xffffffff ;  /* 0xffffffff001a7802 */ /* 0x002fce0000000f00 */
.L_x_729:
[----:B------:R-:W3:Y:S04]  /*6080*/  LDG.E.STRONG.GPU R28, desc[UR8][R24.64] ;  /* 0x00000008181c7981 */ /* 0x000ee8000c1ef900 */
[----:B---3--:R-:W-:Y:S01]  /*6090*/  CCTL.IVALL ;  /* 0x00000000ff00798f */ /* 0x008fe20002000000 */
[----:B--2---:R-:W-:Y:S01]  /*60a0*/  IADD3 R27, PT, PT, R29, -R29, RZ ;  /* 0x8000001d1d1b7210 */ /* 0x004fe20007ffe0ff */
[----:B------:R-:W-:Y:S05]  /*60b0*/  YIELD ;  /* 0x0000000000007946 */ /* 0x000fea0003800000 */
[----:B------:R-:W-:-:S13]  /*60c0*/  ISETP.EQ.AND P0, PT, R27, RZ, PT ;  /* 0x000000ff1b00720c */ /* 0x000fda0003f02270 */
[----:B------:R-:W-:-:S04]  /*60d0*/  @P0 MOV R26, R28 ;  /* 0x0000001c001a0202 */ /* 0x000fc80000000f00 */
[----:B------:R-:W-:-:S13]  /*60e0*/  ISETP.NE.AND P0, PT, R26, R33, PT ;  /* 0x000000211a00720c */ /* 0x000fda0003f05270 */
[----:B------:R-:W-:Y:S05]  /*60f0*/  @P0 BRA `(.L_x_729) ;  /* 0xfffffffc00e00947 */ /* 0x000fea000383ffff */
.L_x_728:
[----:B------:R-:W-:Y:S05]  /*6100*/  WARPSYNC.ALL ;  /* 0x0000000000007948 */ /* 0x000fea0003800000 */
[----:B------:R-:W-:Y:S01]  /*6110*/  ISETP.GE.U32.AND P0, PT, R36, 0x8, PT ;  /* 0x000000082400780c */ /* 0x000fe20003f06070 */
[----:B------:R-:W-:Y:S01]  /*6120*/  BAR.SYNC.DEFER_BLOCKING 0x0 ;  /* 0x0000000000007b1d */ /* 0x000fe20000010000 */
[----:B----4-:R-:W-:-:S11]  /*6130*/  HFMA2 R33, -RZ, RZ, 0, 0 ;  /* 0x00000000ff217431 */ /* 0x010fd600000001ff */
[----:B------:R-:W-:Y:S05]  /*6140*/  @!P0 BRA `(.L_x_730) ;  /* 0x0000000800748947 */ /* 0x000fea0003800000 */
[----:B------:R-:W4:Y:S01]  /*6150*/  S2UR UR15, SR_CTAID.Y ;  /* 0x00000000000f79c3 */ /* 0x000f220000002600 */
[----:B------:R-:W4:Y:S01]  /*6160*/  LDCU UR4, c[0x0][0x374] ;  /* 0x00006e80ff0477ac */ /* 0x000f220008000800 */
[----:B---3--:R-:W3:Y:S01]  /*6170*/  S2R R28, SR_TID.X ;  /* 0x00000000001c7919 */ /* 0x008ee20000002100 */
[----:B------:R-:W-:Y:S01]  /*6180*/  MOV R30, RZ ;  /* 0x000000ff001e7202 */ /* 0x000fe20000000f00 */
[----:B------:R-:W-:-:S04]  /*6190*/  UIADD3 UR5, UPT, UPT, -UR6, URZ, URZ ;  /* 0x000000ff06057290 */ /* 0x000fc8000fffe1ff */
[----:B------:R-:W0:Y:S01]  /*61a0*/  S2UR UR6, SR_CTAID.X ;  /* 0x00000000000679c3 */ /* 0x000e220000002500 */
[----:B----4-:R-:W-:Y:S02]  /*61b0*/  UIMAD UR7, UR4, 0x3, UR15 ;  /* 0x00000003040778a4 */ /* 0x010fe4000f8e020f */
[----:B------:R-:W-:Y:S01]  /*61c0*/  MOV R29, UR15 ;  /* 0x0000000f001d7c02 */ /* 0x000fe20008000f00 */
[----:B------:R-:W-:Y:S02]  /*61d0*/  ULEA UR10, UR4, UR15, 0x1 ;  /* 0x0000000f040a7291 */ /* 0x000fe4000f8e08ff */
[----:B------:R-:W-:Y:S02]  /*61e0*/  UIMAD UR11, UR4, 0x6, UR15 ;  /* 0x00000006040b78a4 */ /* 0x000fe4000f8e020f */
[----:B------:R-:W-:Y:S01]  /*61f0*/  ULEA UR12, UR4, UR15, 0x2 ;  /* 0x0000000f040c7291 */ /* 0x000fe2000f8e10ff */
[----:B0-----:R-:W-:Y:S01]  /*6200*/  MOV R32, UR7 ;  /* 0x0000000700207c02 */ /* 0x001fe20008000f00 */
[----:B------:R-:W-:Y:S01]  /*6210*/  UIMAD UR13, UR4, 0x7, UR15 ;  /* 0x00000007040d78a4 */ /* 0x000fe2000f8e020f */
[----:B------:R-:W-:Y:S01]  /*6220*/  MOV R36, UR10 ;  /* 0x0000000a00247c02 */ /* 0x000fe20008000f00 */
[----:B------:R-:W-:Y:S01]  /*6230*/  UIMAD UR14, UR4, 0x5, UR15 ;  /* 0x00000005040e78a4 */ /* 0x000fe2000f8e020f */
[----:B------:R-:W-:Y:S01]  /*6240*/  MOV R35, UR11 ;  /* 0x0000000b00237c02 */ /* 0x000fe20008000f00 */
[----:B------:R-:W-:Y:S01]  /*6250*/  UIADD3 UR4, UPT, UPT, UR15, UR4, URZ ;  /* 0x000000040f047290 */ /* 0x000fe2000fffe0ff */
[----:B-1----:R-:W-:-:S02]  /*6260*/  MOV R31, UR12 ;  /* 0x0000000c001f7c02 */ /* 0x002fc40008000f00 */
[----:B------:R-:W-:Y:S02]  /*6270*/  MOV R33, UR13 ;  /* 0x0000000d00217c02 */ /* 0x000fe40008000f00 */
[----:B------:R-:W-:Y:S02]  /*6280*/  MOV R34, UR14 ;  /* 0x0000000e00227c02 */ /* 0x000fe40008000f00 */
[----:B---3--:R-:W-:-:S07]  /*6290*/  MOV R37, UR4 ;  /* 0x0000000400257c02 */ /* 0x008fce0008000f00 */
.L_x_731:
[----:B------:R-:W-:-:S04]  /*62a0*/  ISETP.NE.AND P1, PT, RZ, UR5, PT ;  /* 0x00000005ff007c0c */ /* 0x000fc8000bf25270 */
[----:B------:R-:W-:Y:S02]  /*62b0*/  ISETP.NE.OR P1, PT, R17, RZ, !P1 ;  /* 0x000000ff1100720c */ /* 0x000fe40004f25670 */
[----:B------:R-:W-:-:S04]  /*62c0*/  IADD3 R17, PT, PT, R30, 0x1, RZ ;  /* 0x000000011e117810 */ /* 0x000fc80007ffe0ff */
[----:B------:R-:W-:Y:S02]  /*62d0*/  ISETP.NE.AND P2, PT, R17, UR6, PT ;  /* 0x0000000611007c0c */ /* 0x000fe4000bf45270 */
[----:B------:R-:W-:-:S04]  /*62e0*/  MOV R17, R28 ;  /* 0x0000001c00117202 */ /* 0x000fc80000000f00 */
[----:B------:R-:W-:Y:S01]  /*62f0*/  ISETP.NE.OR P2, PT, R17, RZ, !P2 ;  /* 0x000000ff1100720c */ /* 0x000fe20005745670 */
[----:B--2---:R-:W0:Y:S01]  /*6300*/  @!P1 LDC R24, c[0x0][0x374] ;  /* 0x0000dd00ff189b82 */ /* 0x004e220000000800 */
[----:B------:R-:W-:-:S07]  /*6310*/  @!P1 LOP3.LUT R27, R59, 0x1, RZ, 0xc0, !PT ;  /* 0x000000013b1b9812 */ /* 0x000fce00078ec0ff */
[----:B------:R-:W1:Y:S08]  /*6320*/  @!P1 LDC R25, c[0x0][0x370] ;  /* 0x0000dc00ff199b82 */ /* 0x000e700000000800 */
[----:B------:R-:W2:Y:S01]  /*6330*/  @!P2 LDC R38, c[0x0][0x374] ;  /* 0x0000dd00ff26ab82 */ /* 0x000ea20000000800 */
[----:B0-----:R-:W-:-:S07]  /*6340*/  @!P1 IMAD R24, R27, R24, RZ ;  /* 0x000000181b189224 */ /* 0x001fce00078e02ff */
[----:B------:R-:W0:Y:S01]  /*6350*/  @!P2 LDC R39, c[0x0][0x370] ;  /* 0x0000dc00ff27ab82 */ /* 0x000e220000000800 */
[----:B-1----:R-:W-:-:S07]  /*6360*/  @!P1 IMAD R24, R24, R25, RZ ;  /* 0x0000001918189224 */ /* 0x002fce00078e02ff */
[----:B------:R-:W1:Y:S01]  /*6370*/  @!P1 LDC.64 R26, c[0x0][0x3d0] ;  /* 0x0000f400ff1a9b82 */ /* 0x000e620000000a00 */
[----:B------:R-:W-:-:S05]  /*6380*/  @!P2 LOP3.LUT R25, R59, 0x1, RZ, 0xc0, !PT ;  /* 0x000000013b19a812 */ /* 0x000fca00078ec0ff */
[----:B--2---:R-:W-:Y:S01]  /*6390*/  @!P2 IMAD R38, R25, R38, RZ ;  /* 0x000000261926a224 */ /* 0x004fe200078e02ff */
[----:B------:R-:W-:-:S03]  /*63a0*/  @!P1 SHF.L.U32 R25, R24, 0x1, RZ ;  /* 0x0000000118199819 */ /* 0x000fc600000006ff */
[----:B0-----:R-:W-:Y:S02]  /*63b0*/  @!P2 IMAD R38, R38, R39, RZ ;  /* 0x000000272626a224 */ /* 0x001fe400078e02ff */
[----:B-1----:R-:W-:Y:S02]  /*63c0*/  @!P1 IMAD.WIDE R26, R25, 0x4, R26 ;  /* 0x00000004191a9825 */ /* 0x002fe400078e021a */
[----:B------:R-:W0:Y:S02]  /*63d0*/  @!P2 LDC.64 R24, c[0x0][0x3d0] ;  /* 0x0000f400ff18ab82 */ /* 0x000e240000000a00 */
[----:B------:R-:W-:Y:S01]  /*63e0*/  @!P1 IMAD.WIDE.U32 R26, R29, 0x8, R26 ;  /* 0x000000081d1a9825 */ /* 0x000fe200078e001a */
[----:B------:R-:W-:-:S05]  /*63f0*/  @!P2 SHF.L.U32 R39, R38, 0x1, RZ ;  /* 0x000000012627a819 */ /* 0x000fca00000006ff */
[----:B------:R-:W2:Y:S01]  /*6400*/  @!P1 LDG.E.64 R26, desc[UR8][R26.64] ;  /* 0x000000081a1a9981 */ /* 0x000ea2000c1e1b00 */
[----:B0-----:R-:W-:-:S04]  /*6410*/  @!P2 IMAD.WIDE R24, R39, 0x4, R24 ;  /* 0x000000042718a825 */ /* 0x001fc800078e0218 */
[----:B------:R-:W-:-:S06]  /*6420*/  @!P2 IMAD.WIDE.U32 R24, R37, 0x8, R24 ;  /* 0x000000082518a825 */ /* 0x000fcc00078e0018 */
[----:B------:R-:W3:Y:S01]  /*6430*/  @!P2 LDG.E.64 R24, desc[UR8][R24.64] ;  /* 0x000000081818a981 */ /* 0x000ee2000c1e1b00 */
[----:B------:R-:W-:-:S04]  /*6440*/  IADD3 R38, PT, PT, R30, 0x2, RZ ;  /* 0x000000021e267810 */ /* 0x000fc80007ffe0ff */
[----:B------:R-:W-:-:S04]  /*6450*/  ISETP.NE.AND P0, PT, R38, UR6, PT ;  /* 0x0000000626007c0c */ /* 0x000fc8000bf05270 */
[----:B------:R-:W-:-:S13]  /*6460*/  ISETP.NE.OR P0, PT, R17, RZ, !P0 ;  /* 0x000000ff1100720c */ /* 0x000fda0004705670 */
[----:B------:R-:W0:Y:S08]  /*6470*/  @!P0 LDC R38, c[0x0][0x374] ;  /* 0x0000dd00ff268b82 */ /* 0x000e300000000800 */
[----:B------:R-:W1:Y:S01]  /*6480*/  @!P0 LDC R39, c[0x0][0x370] ;  /* 0x0000dc00ff278b82 */ /* 0x000e620000000800 */
[----:B--2---:R-:W-:Y:S01]  /*6490*/  @!P1 FADD.FTZ R23, R23, R27 ;  /* 0x0000001b17179221 */ /* 0x004fe20000010000 */
[----:B------:R-:W-:Y:S01]  /*64a0*/  @!P0 LOP3.LUT R27, R59, 0x1, RZ, 0xc0, !PT ;  /* 0x000000013b1b8812 */ /* 0x000fe200078ec0ff */
[----:B------:R-:W-:-:S04]  /*64b0*/  @!P1 FADD.FTZ R22, R22, R26 ;  /* 0x0000001a16169221 */ /* 0x000fc80000010000 */
[----:B0-----:R-:W-:Y:S01]  /*64c0*/  @!P0 IMAD R26, R27, R38, RZ ;  /* 0x000000261b1a8224 */ /* 0x001fe200078e02ff */
[----:B------:R-:W-:-:S04]  /*64d0*/  IADD3 R27, PT, PT, R30, 0x3, RZ ;  /* 0x000000031e1b7810 */ /* 0x000fc80007ffe0ff */
[----:B------:R-:W-:-:S04]  /*64e0*/  ISETP.NE.AND P1, PT, R27, UR6, PT ;  /* 0x000000061b007c0c */ /* 0x000fc8000bf25270 */
[----:B------:R-:W-:Y:S01]  /*64f0*/  ISETP.NE.OR P1, PT, R17, RZ, !P1 ;  /* 0x000000ff1100720c */ /* 0x000fe20004f25670 */
[----:B---3--:R-:W-:Y:S01]  /*6500*/  @!P2 FADD.FTZ R22, R22, R24 ;  /* 0x000000181616a221 */ /* 0x008fe20000010000 */
[----:B-1----:R-:W-:-:S11]  /*6510*/  @!P0 IMAD R24, R26, R39, RZ ;  /* 0x000000271a188224 */ /* 0x002fd600078e02ff */
[----:B------:R-:W0:Y:S01]  /*6520*/  @!P1 LDC R38, c[0x0][0x374] ;  /* 0x0000dd00ff269b82 */ /* 0x000e220000000800 */
[----:B------:R-:W-:-:S07]  /*6530*/  @!P0 SHF.L.U32 R39, R24, 0x1, RZ ;  /* 0x0000000118278819 */ /* 0x000fce00000006ff */
[----:B------:R-:W1:Y:S02]  /*6540*/  @!P0 LDC.64 R26, c[0x0][0x3d0] ;  /* 0x0000f400ff1a8b82 */ /* 0x000e640000000a00 */
[----:B-1----:R-:W-:Y:S01]  /*6550*/  @!P0 IMAD.WIDE R26, R39, 0x4, R26 ;  /* 0x00000004271a8825 */ /* 0x002fe200078e021a */
[----:B------:R-:W-:-:S05]  /*6560*/  @!P1 LOP3.LUT R39, R59, 0x1, RZ, 0xc0, !PT ;  /* 0x000000013b279812 */ /* 0x000fca00078ec0ff */
[----:B0-----:R-:W-:Y:S02]  /*6570*/  @!P1 IMAD R24, R39, R38, RZ ;  /* 0x0000002627189224 */ /* 0x001fe400078e02ff */
[----:B------:R-:W0:Y:S01]  /*6580*/  @!P1 LDC R39, c[0x0][0x370] ;  /* 0x0000dc00ff279b82 */ /* 0x000e220000000800 */
[----:B------:R-:W-:-:S04]  /*6590*/  @!P0 IMAD.WIDE.U32 R26, R36, 0x8, R26 ;  /* 0x00000008241a8825 */ /* 0x000fc800078e001a */
[----:B------:R-:W-:Y:S02]  /*65a0*/  @!P2 FADD.FTZ R23, R23, R25 ;  /* 0x000000191717a221 */ /* 0x000fe40000010000 */
[----:B------:R-:W2:Y:S01]  /*65b0*/  @!P0 LDG.E.64 R26, desc[UR8][R26.64] ;  /* 0x000000081a1a8981 */ /* 0x000ea2000c1e1b00 */
[----:B0-----:R-:W-:Y:S02]  /*65c0*/  @!P1 IMAD R38, R24, R39, RZ ;  /* 0x0000002718269224 */ /* 0x001fe400078e02ff */
[----:B------:R-:W0:Y:S03]  /*65d0*/  @!P1 LDC.64 R24, c[0x0][0x3d0] ;  /* 0x0000f400ff189b82 */ /* 0x000e260000000a00 */
[----:B------:R-:W-:-:S05]  /*65e0*/  @!P1 SHF.L.U32 R39, R38, 0x1, RZ ;  /* 0x0000000126279819 */ /* 0x000fca00000006ff */
[----:B0-----:R-:W-:-:S04]  /*65f0*/  @!P1 IMAD.WIDE R24, R39, 0x4, R24 ;  /* 0x0000000427189825 */ /* 0x001fc800078e0218 */
[----:B------:R-:W-:-:S06]  /*6600*/  @!P1 IMAD.WIDE.U32 R24, R32, 0x8, R24 ;  /* 0x0000000820189825 */ /* 0x000fcc00078e0018 */
[----:B------:R-:W3:Y:S01]  /*6610*/  @!P1 LDG.E.64 R24, desc[UR8][R24.64] ;  /* 0x0000000818189981 */ /* 0x000ee2000c1e1b00 */
[----:B------:R-:W-:-:S04]  /*6620*/  IADD3 R38, PT, PT, R30, 0x4, RZ ;  /* 0x000000041e267810 */ /* 0x000fc80007ffe0ff */
[----:B------:R-:W-:-:S04]  /*6630*/  ISETP.NE.AND P2, PT, R38, UR6, PT ;  /* 0x0000000626007c0c */ /* 0x000fc8000bf45270 */
[----:B------:R-:W-:-:S13]  /*6640*/  ISETP.NE.OR P2, PT, R17, RZ, !P2 ;  /* 0x000000ff1100720c */ /* 0x000fda0005745670 */
[----:B------:R-:W0:Y:S01]  /*6650*/  @!P2 LDC R38, c[0x0][0x374] ;  /* 0x0000dd00ff26ab82 */ /* 0x000e220000000800 */
[----:B--2---:R-:W-:Y:S01]  /*6660*/  @!P0 FADD.FTZ R22, R22, R26 ;  /* 0x0000001a16168221 */ /* 0x004fe20000010000 */
[----:B------:R-:W-:Y:S01]  /*6670*/  IADD3 R26, PT, PT, R30, 0x5, RZ ;  /* 0x000000051e1a7810 */ /* 0x000fe20007ffe0ff */
[----:B------:R-:W-:Y:S01]  /*6680*/  @!P0 FADD.FTZ R23, R23, R27 ;  /* 0x0000001b17178221 */ /* 0x000fe20000010000 */
[----:B------:R-:W-:Y:S02]  /*6690*/  @!P2 LOP3.LUT R27, R59, 0x1, RZ, 0xc0, !PT ;  /* 0x000000013b1ba812 */ /* 0x000fe400078ec0ff */
[----:B------:R-:W-:-:S03]  /*66a0*/  ISETP.NE.AND P3, PT, R26, UR6, PT ;  /* 0x000000061a007c0c */ /* 0x000fc6000bf65270 */
[----:B0-----:R-:W-:Y:S01]  /*66b0*/  @!P2 IMAD R26, R27, R38, RZ ;  /* 0x000000261b1aa224 */ /* 0x001fe200078e02ff */
[----:B------:R-:W-:Y:S01]  /*66c0*/  ISETP.NE.OR P0, PT, R17, RZ, !P3 ;  /* 0x000000ff1100720c */ /* 0x000fe20005f05670 */
[----:B------:R-:W0:-:S12]  /*66d0*/  @!P2 LDC R27, c[0x0][0x370] ;  /* 0x0000dc00ff1bab82 */ /* 0x000e180000000800 */
[----:B------:R-:W1:Y:S08]  /*66e0*/  @!P0 LDC R38, c[0x0][0x374] ;  /* 0x0000dd00ff268b82 */ /* 0x000e700000000800 */
[----:B------:R-:W2:Y:S01]  /*66f0*/  @!P0 LDC R39, c[0x0][0x370] ;  /* 0x0000dc00ff278b82 */ /* 0x000ea20000000800 */
[----:B0-----:R-:W-:-:S05]  /*6700*/  @!P2 IMAD R26, R26, R27, RZ ;  /* 0x0000001b1a1aa224 */ /* 0x001fca00078e02ff */
[----:B------:R-:W-:Y:S01]  /*6710*/  @!P2 SHF.L.U32 R27, R26, 0x1, RZ ;  /* 0x000000011a1ba819 */ /* 0x000fe200000006ff */
[----:B---3--:R-:W-:Y:S01]  /*6720*/  @!P1 FADD.FTZ R23, R23, R25 ;  /* 0x0000001917179221 */ /* 0x008fe20000010000 */
[----:B------:R-:W-:Y:S01]  /*6730*/  @!P0 LOP3.LUT R25, R59, 0x1, RZ, 0xc0, !PT ;  /* 0x000000013b198812 */ /* 0x000fe200078ec0ff */
[----:B------:R-:W-:-:S04]  /*6740*/  @!P1 FADD.FTZ R22, R22, R24 ;  /* 0x0000001816169221 */ /* 0x000fc80000010000 */
[----:B-1----:R-:W-:Y:S02]  /*6750*/  @!P0 IMAD R38, R25, R38, RZ ;  /* 0x0000002619268224 */ /* 0x002fe400078e02ff */
[----:B------:R-:W0:Y:S02]  /*6760*/  @!P2 LDC.64 R24, c[0x0][0x3d0] ;  /* 0x0000f400ff18ab82 */ /* 0x000e240000000a00 */
[----:B--2---:R-:W-:Y:S02]  /*6770*/  @!P0 IMAD R38, R38, R39, RZ ;  /* 0x0000002726268224 */ /* 0x004fe400078e02ff */
[----:B0-----:R-:W-:-:S04]  /*6780*/  @!P2 IMAD.WIDE R24, R27, 0x4, R24 ;  /* 0x000000041b18a825 */ /* 0x001fc800078e0218 */
[----:B------:R-:W0:Y:S01]  /*6790*/  @!P0 LDC.64 R26, c[0x0][0x3d0] ;  /* 0x0000f400ff1a8b82 */ /* 0x000e220000000a00 */
        /* <DEDUP_REMOVED lines=21> */
[----:B------:R-:W-:Y:S01]  /*68f0*/  @!P0 FADD.FTZ R23, R23, R27 ;  /* 0x0000001b17178221 */ /* 0x000fe20000010000 */
[----:B------:R-:W-:-:S06]  /*6900*/  @!P1 SHF.L.U32 R39, R26, 0x1, RZ ;  /* 0x000000011a279819 */ /* 0x000fcc00000006ff */
[----:B------:R-:W1:Y:S02]  /*6910*/  @!P1 LDC.64 R24, c[0x0][0x3d0] ;  /* 0x0000f400ff189b82 */ /* 0x000e640000000a00 */
[----:B-1----:R-:W-:Y:S01]  /*6920*/  @!P1 IMAD.WIDE R24, R39, 0x4, R24 ;  /* 0x0000000427189825 */ /* 0x002fe200078e0218 */
[----:B------:R-:W-:-:S05]  /*6930*/  @!P2 LOP3.LUT R39, R59, 0x1, RZ, 0xc0, !PT ;  /* 0x000000013b27a812 */ /* 0x000fca00078ec0ff */
[----:B0-----:R-:W-:Y:S02]  /*6940*/  @!P2 IMAD R26, R39, R38, RZ ;  /* 0x00000026271aa224 */ /* 0x001fe400078e02ff */
[----:B------:R-:W0:Y:S01]  /*6950*/  @!P2 LDC R39, c[0x0][0x370] ;  /* 0x0000dc00ff27ab82 */ /* 0x000e220000000800 */
[----:B------:R-:W-:-:S06]  /*6960*/  @!P1 IMAD.WIDE.U32 R24, R35, 0x8, R24 ;  /* 0x0000000823189825 */ /* 0x000fcc00078e0018 */
[----:B------:R-:W2:Y:S01]  /*6970*/  @!P1 LDG.E.64 R24, desc[UR8][R24.64] ;  /* 0x0000000818189981 */ /* 0x000ea2000c1e1b00 */
[----:B0-----:R-:W-:Y:S02]  /*6980*/  @!P2 IMAD R38, R26, R39, RZ ;  /* 0x000000271a26a224 */ /* 0x001fe400078e02ff */
[----:B------:R-:W0:Y:S03]  /*6990*/  @!P2 LDC.64 R26, c[0x0][0x3d0] ;  /* 0x0000f400ff1aab82 */ /* 0x000e260000000a00 */
[----:B------:R-:W-:-:S05]  /*69a0*/  @!P2 SHF.L.U32 R39, R38, 0x1, RZ ;  /* 0x000000012627a819 */ /* 0x000fca00000006ff */
[----:B0-----:R-:W-:-:S04]  /*69b0*/  @!P2 IMAD.WIDE R26, R39, 0x4, R26 ;  /* 0x00000004271aa825 */ /* 0x001fc800078e021a */
[----:B------:R-:W-:-:S06]  /*69c0*/  @!P2 IMAD.WIDE.U32 R26, R33, 0x8, R26 ;  /* 0x00000008211aa825 */ /* 0x000fcc00078e001a */
[----:B------:R-:W3:Y:S01]  /*69d0*/  @!P2 LDG.E.64 R26, desc[UR8][R26.64] ;  /* 0x000000081a1aa981 */ /* 0x000ee2000c1e1b00 */
[----:B------:R-:W0:Y:S08]  /*69e0*/  LDC R38, c[0x0][0x374] ;  /* 0x0000dd00ff267b82 */ /* 0x000e300000000800 */
[----:B------:R-:W1:Y:S01]  /*69f0*/  LDC R39, c[0x0][0x370] ;  /* 0x0000dc00ff277b82 */ /* 0x000e620000000800 */
[----:B------:R-:W-:Y:S01]  /*6a00*/  IADD3 R30, PT, PT, R30, 0x8, RZ ;  /* 0x000000081e1e7810 */ /* 0x000fe20007ffe0ff */
[----:B------:R-:W-:Y:S01]  /*6a10*/  UIADD3 UR5, UPT, UPT, UR5, 0x8, URZ ;  /* 0x0000000805057890 */ /* 0x000fe2000fffe0ff */
[----:B0-----:R-:W-:-:S02]  /*6a20*/  LEA R29, R38, R29, 0x3 ;  /* 0x0000001d261d7211 */ /* 0x001fc400078e18ff */
[C---:B------:R-:W-:Y:S02]  /*6a30*/  LEA R37, R38.reuse, R37, 0x3 ;  /* 0x0000002526257211 */ /* 0x040fe400078e18ff */
[C---:B------:R-:W-:Y:S02]  /*6a40*/  LEA R36, R38.reuse, R36, 0x3 ;  /* 0x0000002426247211 */ /* 0x040fe400078e18ff */
[C---:B------:R-:W-:Y:S02]  /*6a50*/  LEA R32, R38.reuse, R32, 0x3 ;  /* 0x0000002026207211 */ /* 0x040fe400078e18ff */
[C---:B------:R-:W-:Y:S02]  /*6a60*/  LEA R31, R38.reuse, R31, 0x3 ;  /* 0x0000001f261f7211 */ /* 0x040fe400078e18ff */
[C---:B------:R-:W-:Y:S02]  /*6a70*/  LEA R34, R38.reuse, R34, 0x3 ;  /* 0x0000002226227211 */ /* 0x040fe400078e18ff */
[----:B------:R-:W-:-:S02]  /*6a80*/  LEA R35, R38, R35, 0x3 ;  /* 0x0000002326237211 */ /* 0x000fc400078e18ff */
[----:B------:R-:W-:Y:S01]  /*6a90*/  LEA R33, R38, R33, 0x3 ;  /* 0x0000002126217211 */ /* 0x000fe200078e18ff */
[----:B--2---:R-:W-:Y:S01]  /*6aa0*/  @!P1 FADD.FTZ R23, R23, R25 ;  /* 0x0000001917179221 */ /* 0x004fe20000010000 */
[----:B-1----:R-:W-:-:S04]  /*6ab0*/  LOP3.LUT R25, R39, 0x7ffffff8, RZ, 0xc0, !PT ;  /* 0x7ffffff827197812 */ /* 0x002fc800078ec0ff */
[----:B------:R-:W-:Y:S01]  /*6ac0*/  ISETP.NE.AND P0, PT, R30, R25, PT ;  /* 0x000000191e00720c */ /* 0x000fe20003f05270 */
[----:B------:R-:W-:-:S04]  /*6ad0*/  @!P1 FADD.FTZ R22, R22, R24 ;  /* 0x0000001816169221 */ /* 0x000fc80000010000 */
[----:B---3--:R-:W-:Y:S01]  /*6ae0*/  @!P2 FADD.FTZ R22, R22, R26 ;  /* 0x0000001a1616a221 */ /* 0x008fe20000010000 */
[----:B------:R-:W-:-:S07]  /*6af0*/  @!P2 FADD.FTZ R23, R23, R27 ;  /* 0x0000001b1717a221 */ /* 0x000fce0000010000 */
[----:B------:R-:W-:Y:S05]  /*6b00*/  @P0 BRA `(.L_x_731) ;  /* 0xfffffff400e40947 */ /* 0x000fea000383ffff */
[----:B------:R-:W-:-:S07]  /*6b10*/  MOV R33, R25 ;  /* 0x0000001900217202 */ /* 0x000fce0000000f00 */
.L_x_730:
[----:B0-----:R-:W1:Y:S02]  /*6b20*/  LDC R32, c[0x0][0x370] ;  /* 0x0000dc00ff207b82 */ /* 0x001e640000000800 */
[----:B-12---:R-:W-:-:S13]  /*6b30*/  LOP3.LUT P0, R24, R32, 0x7, RZ, 0xc0, !PT ;  /* 0x0000000720187812 */ /* 0x006fda000780c0ff */
[----:B------:R-:W-:Y:S05]  /*6b40*/  @!P0 BRA `(.L_x_727) ;  /* 0x0000000400e48947 */ /* 0x000fea0003800000 */
[----:B------:R-:W-:Y:S02]  /*6b50*/  IADD3 R24, PT, PT, R24, -0x1, RZ ;  /* 0xffffffff18187810 */ /* 0x000fe40007ffe0ff */
[----:B------:R-:W-:Y:S02]  /*6b60*/  LOP3.LUT P4, R34, R32, 0x3, RZ, 0xc0, !PT ;  /* 0x0000000320227812 */ /* 0x000fe4000788c0ff */
[----:B------:R-:W-:-:S13]  /*6b70*/  ISETP.GE.U32.AND P0, PT, R24, 0x3, PT ;  /* 0x000000031800780c */ /* 0x000fda0003f06070 */
[----:B------:R-:W-:Y:S05]  /*6b80*/  @!P0 BRA `(.L_x_732) ;  /* 0x0000000000f88947 */ /* 0x000fea0003800000 */
[----:B------:R-:W-:Y:S02]  /*6b90*/  ISETP.NE.AND P0, PT, R17, RZ, PT ;  /* 0x000000ff1100720c */ /* 0x000fe40003f05270 */
[C---:B------:R-:W-:Y:S02]  /*6ba0*/  IADD3 R27, PT, PT, R33.reuse, 0x1, RZ ;  /* 0x00000001211b7810 */ /* 0x040fe40007ffe0ff */
[----:B------:R-:W-:Y:S02]  /*6bb0*/  ISETP.EQ.OR P1, PT, R33, UR6, P0 ;  /* 0x0000000621007c0c */ /* 0x000fe40008722670 */
[----:B------:R-:W-:Y:S02]  /*6bc0*/  ISETP.EQ.OR P2, PT, R27, UR6, P0 ;  /* 0x000000061b007c0c */ /* 0x000fe40008742670 */
[C---:B------:R-:W-:Y:S02]  /*6bd0*/  IADD3 R30, PT, PT, R33.reuse, 0x2, RZ ;  /* 0x00000002211e7810 */ /* 0x040fe40007ffe0ff */
[----:B------:R-:W-:-:S02]  /*6be0*/  IADD3 R36, PT, PT, R33, 0x3, RZ ;  /* 0x0000000321247810 */ /* 0x000fc40007ffe0ff */
[----:B------:R-:W-:Y:S02]  /*6bf0*/  ISETP.EQ.OR P3, PT, R30, UR6, P0 ;  /* 0x000000061e007c0c */ /* 0x000fe40008762670 */
[----:B------:R-:W-:-:S03]  /*6c00*/  ISETP.EQ.OR P0, PT, R36, UR6, P0 ;  /* 0x0000000624007c0c */ /* 0x000fc60008702670 */
[----:B------:R-:W0:Y:S01]  /*6c10*/  @!P1 LDC R26, c[0x0][0x374] ;  /* 0x0000dd00ff1a9b82 */ /* 0x000e220000000800 */
[----:B------:R-:W1:Y:S01]  /*6c20*/  @!P1 S2R R31, SR_CTAID.Y ;  /* 0x00000000001f9919 */ /* 0x000e620000002600 */
[----:B------:R-:W-:Y:S01]  /*6c30*/  @!P1 LOP3.LUT R27, R59, 0x1, RZ, 0xc0, !PT ;  /* 0x000000013b1b9812 */ /* 0x000fe200078ec0ff */
[----:B------:R-:W2:Y:S05]  /*6c40*/  @!P2 S2R R35, SR_CTAID.Y ;  /* 0x000000000023a919 */ /* 0x000eaa0000002600 */
[----:B------:R-:W4:Y:S01]  /*6c50*/  @!P1 LDC.64 R24, c[0x0][0x3d0] ;  /* 0x0000f400ff189b82 */ /* 0x000f220000000a00 */
[----:B------:R-:W5:Y:S01]  /*6c60*/  @!P3 S2R R37, SR_CTAID.Y ;  /* 0x000000000025b919 */ /* 0x000f620000002600 */
[----:B------:R-:W5:Y:S06]  /*6c70*/  @!P0 S2R R39, SR_CTAID.Y ;  /* 0x0000000000278919 */ /* 0x000f6c0000002600 */
[----:B---3--:R-:W3:Y:S01]  /*6c80*/  @!P2 LDC R28, c[0x0][0x374] ;  /* 0x0000dd00ff1cab82 */ /* 0x008ee20000000800 */
[----:B0-----:R-:W-:-:S04]  /*6c90*/  @!P1 IMAD R27, R27, R26, RZ ;  /* 0x0000001a1b1b9224 */ /* 0x001fc800078e02ff */
[----:B------:R-:W-:-:S05]  /*6ca0*/  @!P1 IMAD R27, R27, R32, RZ ;  /* 0x000000201b1b9224 */ /* 0x000fca00078e02ff */
[----:B------:R-:W-:Y:S01]  /*6cb0*/  @!P1 SHF.L.U32 R29, R27, 0x1, RZ ;  /* 0x000000011b1d9819 */ /* 0x000fe200000006ff */
[----:B-1----:R-:W-:Y:S02]  /*6cc0*/  @!P1 IMAD R27, R33, R26, R31 ;  /* 0x0000001a211b9224 */ /* 0x002fe400078e021f */
[----:B------:R-:W5:Y:S02]  /*6cd0*/  @!P3 LDC R31, c[0x0][0x374] ;  /* 0x0000dd00ff1fbb82 */ /* 0x000f640000000800 */
[----:B----4-:R-:W-:Y:S01]  /*6ce0*/  @!P1 IMAD.WIDE R24, R29, 0x4, R24 ;  /* 0x000000041d189825 */ /* 0x010fe200078e0218 */
[----:B------:R-:W-:-:S03]  /*6cf0*/  @!P2 LOP3.LUT R29, R59, 0x1, RZ, 0xc0, !PT ;  /* 0x000000013b1da812 */ /* 0x000fc600078ec0ff */
[----:B------:R-:W-:Y:S02]  /*6d00*/  @!P1 IMAD.WIDE.U32 R24, R27, 0x8, R24 ;  /* 0x000000081b189825 */ /* 0x000fe400078e0018 */
[----:B------:R-:W0:Y:S02]  /*6d10*/  @!P0 LDC R65, c[0x0][0x374] ;  /* 0x0000dd00ff418b82 */ /* 0x000e240000000800 */
[-C--:B---3--:R-:W-:Y:S02]  /*6d20*/  @!P2 IMAD R29, R29, R28.reuse, RZ ;  /* 0x0000001c1d1da224 */ /* 0x088fe400078e02ff */
[----:B------:R-:W-:Y:S01]  /*6d30*/  @!P2 IMAD R28, R33, R28, R28 ;  /* 0x0000001c211ca224 */ /* 0x000fe200078e021c */
[----:B------:R-:W3:Y:S01]  /*6d40*/  @!P1 LDG.E.64 R24, desc[UR8][R24.64] ;  /* 0x0000000818189981 */ /* 0x000ee2000c1e1b00 */
[----:B------:R-:W-:Y:S02]  /*6d50*/  @!P2 IMAD R29, R29, R32, RZ ;  /* 0x000000201d1da224 */ /* 0x000fe400078e02ff */
[----:B------:R-:W1:Y:S01]  /*6d60*/  @!P2 LDC.64 R26, c[0x0][0x3d0] ;  /* 0x0000f400ff1aab82 */ /* 0x000e620000000a00 */
[----:B--2---:R-:W-:-:S02]  /*6d70*/  @!P2 IADD3 R35, PT, PT, R28, R35, RZ ;  /* 0x000000231c23a210 */ /* 0x004fc40007ffe0ff */
[----:B------:R-:W-:Y:S02]  /*6d80*/  @!P2 SHF.L.U32 R29, R29, 0x1, RZ ;  /* 0x000000011d1da819 */ /* 0x000fe400000006ff */
[C---:B------:R-:W-:Y:S01]  /*6d90*/  @!P3 LOP3.LUT R28, R59.reuse, 0x1, RZ, 0xc0, !PT ;  /* 0x000000013b1cb812 */ /* 0x040fe200078ec0ff */
[----:B-----5:R-:W-:Y:S01]  /*6da0*/  @!P3 IMAD R37, R30, R31, R37 ;  /* 0x0000001f1e25b224 */ /* 0x020fe200078e0225 */
[----:B------:R-:W-:-:S03]  /*6db0*/  @!P0 LOP3.LUT R30, R59, 0x1, RZ, 0xc0, !PT ;  /* 0x000000013b1e8812 */ /* 0x000fc600078ec0ff */
[----:B------:R-:W-:-:S04]  /*6dc0*/  @!P3 IMAD R31, R28, R31, RZ ;  /* 0x0000001f1c1fb224 */ /* 0x000fc800078e02ff */
[----:B------:R-:W-:Y:S02]  /*6dd0*/  @!P3 IMAD R31, R31, R32, RZ ;  /* 0x000000201f1fb224 */ /* 0x000fe400078e02ff */
[-C--:B0-----:R-:W-:Y:S02]  /*6de0*/  @!P0 IMAD R39, R36, R65.reuse, R39 ;  /* 0x0000004124278224 */ /* 0x081fe400078e0227 */
[----:B------:R-:W-:Y:S01]  /*6df0*/  @!P0 IMAD R65, R30, R65, RZ ;  /* 0x000000411e418224 */ /* 0x000fe200078e02ff */
[----:B------:R-:W-:-:S03]  /*6e00*/  @!P3 SHF.L.U32 R31, R31, 0x1, RZ ;  /* 0x000000011f1fb819 */ /* 0x000fc600000006ff */
[----:B------:R-:W-:Y:S02]  /*6e10*/  @!P0 IMAD R65, R65, R32, RZ ;  /* 0x0000002041418224 */ /* 0x000fe400078e02ff */
[----:B-1----:R-:W-:Y:S02]  /*6e20*/  @!P2 IMAD.WIDE R26, R29, 0x4, R26 ;  /* 0x000000041d1aa825 */ /* 0x002fe400078e021a */
[----:B------:R-:W0:Y:S01]  /*6e30*/  @!P3 LDC.64 R28, c[0x0][0x3d0] ;  /* 0x0000f400ff1cbb82 */ /* 0x000e220000000a00 */
[----:B------:R-:W-:Y:S01]  /*6e40*/  @!P0 SHF.L.U32 R65, R65, 0x1, RZ ;  /* 0x0000000141418819 */ /* 0x000fe200000006ff */
[----:B------:R-:W-:-:S06]  /*6e50*/  @!P2 IMAD.WIDE.U32 R26, R35, 0x8, R26 ;  /* 0x00000008231aa825 */ /* 0x000fcc00078e001a */
[----:B------:R-:W2:Y:S01]  /*6e60*/  @!P2 LDG.E.64 R26, desc[UR8][R26.64] ;  /* 0x000000081a1aa981 */ /* 0x000ea2000c1e1b00 */
[----:B0-----:R-:W-:Y:S02]  /*6e70*/  @!P3 IMAD.WIDE R28, R31, 0x4, R28 ;  /* 0x000000041f1cb825 */ /* 0x001fe400078e021c */
[----:B------:R-:W0:Y:S02]  /*6e80*/  @!P0 LDC.64 R30, c[0x0][0x3d0] ;  /* 0x0000f400ff1e8b82 */ /* 0x000e240000000a00 */
[----:B------:R-:W-:-:S06]  /*6e90*/  @!P3 IMAD.WIDE.U32 R28, R37, 0x8, R28 ;  /* 0x00000008251cb825 */ /* 0x000fcc00078e001c */
[----:B------:R-:W4:Y:S01]  /*6ea0*/  @!P3 LDG.E.64 R28, desc[UR8][R28.64] ;  /* 0x000000081c1cb981 */ /* 0x000f22000c1e1b00 */
[----:B0-----:R-:W-:-:S04]  /*6eb0*/  @!P0 IMAD.WIDE R30, R65, 0x4, R30 ;  /* 0x00000004411e8825 */ /* 0x001fc800078e021e */
[----:B------:R-:W-:-:S06]  /*6ec0*/  @!P0 IMAD.WIDE.U32 R30, R39, 0x8, R30 ;  /* 0x00000008271e8825 */ /* 0x000fcc00078e001e */
[----:B------:R-:W5:Y:S01]  /*6ed0*/  @!P0 LDG.E.64 R30, desc[UR8][R30.64] ;  /* 0x000000081e1e8981 */ /* 0x000f62000c1e1b00 */
[----:B------:R-:W-:Y:S01]  /*6ee0*/  IADD3 R33, PT, PT, R33, 0x4, RZ ;  /* 0x0000000421217810 */ /* 0x000fe20007ffe0ff */
[----:B---3--:R-:W-:Y:S01]  /*6ef0*/  @!P1 FADD.FTZ R22, R22, R24 ;  /* 0x0000001816169221 */ /* 0x008fe20000010000 */
[----:B------:R-:W-:-:S03]  /*6f00*/  @!P1 FADD.FTZ R23, R23, R25 ;  /* 0x0000001917179221 */ /* 0x000fc60000010000 */
[----:B--2---:R-:W-:Y:S01]  /*6f10*/  @!P2 FADD.FTZ R22, R22, R26 ;  /* 0x0000001a1616a221 */ /* 0x004fe20000010000 */
[----:B------:R-:W-:-:S03]  /*6f20*/  @!P2 FADD.FTZ R23, R23, R27 ;  /* 0x0000001b1717a221 */ /* 0x000fc60000010000 */
[----:B----4-:R-:W-:Y:S01]  /*6f30*/  @!P3 FADD.FTZ R22, R22, R28 ;  /* 0x0000001c1616b221 */ /* 0x010fe20000010000 */
[----:B------:R-:W-:-:S03]  /*6f40*/  @!P3 FADD.FTZ R23, R23, R29 ;  /* 0x0000001d1717b221 */ /* 0x000fc60000010000 */
[----:B-----5:R-:W-:Y:S01]  /*6f50*/  @!P0 FADD.FTZ R22, R22, R30 ;  /* 0x0000001e16168221 */ /* 0x020fe20000010000 */
[----:B------:R-:W-:-:S07]  /*6f60*/  @!P0 FADD.FTZ R23, R23, R31 ;  /* 0x0000001f17178221 */ /* 0x000fce0000010000 */
.L_x_732:
        /* <DEDUP_REMOVED lines=8> */
[----:B------:R-:W1:Y:S01]  /*6ff0*/  @!P1 S2R R34, SR_CTAID.Y ;  /* 0x0000000000229919 */ /* 0x000e620000002600 */
[C---:B------:R-:W-:Y:S02]  /*7000*/  @!P1 LOP3.LUT R29, R59.reuse, 0x1, RZ, 0xc0, !PT ;  /* 0x000000013b1d9812 */ /* 0x040fe400078ec0ff */
[----:B------:R-:W-:Y:S01]  /*7010*/  @!P0 LOP3.LUT R31, R59, 0x1, RZ, 0xc0, !PT ;  /* 0x000000013b1f8812 */ /* 0x000fe200078ec0ff */
[----:B------:R-:W2:Y:S03]  /*7020*/  @!P0 S2R R35, SR_CTAID.Y ;  /* 0x0000000000238919 */ /* 0x000ea60000002600 */
[----:B---3--:R-:W3:Y:S08]  /*7030*/  @!P0 LDC R28, c[0x0][0x374] ;  /* 0x0000dd00ff1c8b82 */ /* 0x008ef00000000800 */
[----:B------:R-:W4:Y:S08]  /*7040*/  @!P1 LDC.64 R24, c[0x0][0x3d0] ;  /* 0x0000f400ff189b82 */ /* 0x000f300000000a00 */
[----:B------:R-:W5:Y:S01]  /*7050*/  @!P0 LDC.64 R26, c[0x0][0x3d0] ;  /* 0x0000f400ff1a8b82 */ /* 0x000f620000000a00 */
[----:B0-----:R-:W-:-:S04]  /*7060*/  @!P1 IMAD R29, R29, R30, RZ ;  /* 0x0000001e1d1d9224 */ /* 0x001fc800078e02ff */
[----:B------:R-:W-:Y:S02]  /*7070*/  @!P1 IMAD R29, R29, R32, RZ ;  /* 0x000000201d1d9224 */ /* 0x000fe400078e02ff */
[----:B---3--:R-:W-:-:S03]  /*7080*/  @!P0 IMAD R31, R31, R28, RZ ;  /* 0x0000001c1f1f8224 */ /* 0x008fc600078e02ff */
[----:B------:R-:W-:Y:S01]  /*7090*/  @!P1 SHF.L.U32 R29, R29, 0x1, RZ ;  /* 0x000000011d1d9819 */ /* 0x000fe200000006ff */
[----:B------:R-:W-:Y:S02]  /*70a0*/  @!P0 IMAD R28, R33, R28, R28 ;  /* 0x0000001c211c8224 */ /* 0x000fe400078e021c */
[----:B------:R-:W-:Y:S02]  /*70b0*/  @!P0 IMAD R31, R31, R32, RZ ;  /* 0x000000201f1f8224 */ /* 0x000fe400078e02ff */
[----:B----4-:R-:W-:-:S03]  /*70c0*/  @!P1 IMAD.WIDE R24, R29, 0x4, R24 ;  /* 0x000000041d189825 */ /* 0x010fc600078e0218 */
[----:B------:R-:W-:Y:S01]  /*70d0*/  @!P0 SHF.L.U32 R31, R31, 0x1, RZ ;  /* 0x000000011f1f8819 */ /* 0x000fe200000006ff */
[----:B-1----:R-:W-:-:S04]  /*70e0*/  @!P1 IMAD R29, R33, R30, R34 ;  /* 0x0000001e211d9224 */ /* 0x002fc800078e0222 */
[----:B-----5:R-:W-:Y:S01]  /*70f0*/  @!P0 IMAD.WIDE R26, R31, 0x4, R26 ;  /* 0x000000041f1a8825 */ /* 0x020fe200078e021a */
[----:B--2---:R-:W-:-:S03]  /*7100*/  @!P0 IADD3 R31, PT, PT, R28, R35, RZ ;  /* 0x000000231c1f8210 */ /* 0x004fc60007ffe0ff */
[----:B------:R-:W-:-:S04]  /*7110*/  @!P1 IMAD.WIDE.U32 R24, R29, 0x8, R24 ;  /* 0x000000081d189825 */ /* 0x000fc800078e0018 */
[----:B------:R-:W-:Y:S02]  /*7120*/  @!P0 IMAD.WIDE.U32 R26, R31, 0x8, R26 ;  /* 0x000000081f1a8825 */ /* 0x000fe400078e001a */
[----:B------:R-:W2:Y:S04]  /*7130*/  @!P1 LDG.E.64 R24, desc[UR8][R24.64] ;  /* 0x0000000818189981 */ /* 0x000ea8000c1e1b00 */
[----:B------:R-:W3:Y:S01]  /*7140*/  @!P0 LDG.E.64 R26, desc[UR8][R26.64] ;  /* 0x000000081a1a8981 */ /* 0x000ee2000c1e1b00 */
[----:B------:R-:W-:Y:S01]  /*7150*/  IADD3 R33, PT, PT, R33, 0x2, RZ ;  /* 0x0000000221217810 */ /* 0x000fe20007ffe0ff */
[----:B--2---:R-:W-:Y:S01]  /*7160*/  @!P1 FADD.FTZ R22, R22, R24 ;  /* 0x0000001816169221 */ /* 0x004fe20000010000 */
[----:B------:R-:W-:-:S03]  /*7170*/  @!P1 FADD.FTZ R23, R23, R25 ;  /* 0x0000001917179221 */ /* 0x000fc60000010000 */
[----:B---3--:R-:W-:Y:S01]  /*7180*/  @!P0 FADD.FTZ R22, R22, R26 ;  /* 0x0000001a16168221 */ /* 0x008fe20000010000 */
[----:B------:R-:W-:-:S07]  /*7190*/  @!P0 FADD.FTZ R23, R23, R27 ;  /* 0x0000001b17178221 */ /* 0x000fce0000010000 */
.L_x_733:
[----:B------:R-:W-:Y:S01]  /*71a0*/  ISETP.NE.AND P0, PT, R33, UR6, PT ;  /* 0x0000000621007c0c */ /* 0x000fe2000bf05270 */
[----:B------:R-:W-:Y:S01]  /*71b0*/  BSSY.RECONVERGENT B0, `(.L_x_727) ;  /* 0x0000012000007945 */ /* 0x000fe20003800200 */
[----:B------:R-:W-:Y:S02]  /*71c0*/  LOP3.LUT R24, R32, 0x1, RZ, 0xc0, !PT ;  /* 0x0000000120187812 */ /* 0x000fe400078ec0ff */
[----:B------:R-:W-:-:S04]  /*71d0*/  ISETP.NE.OR P0, PT, R17, RZ, !P0 ;  /* 0x000000ff1100720c */ /* 0x000fc80004705670 */
[----:B------:R-:W-:-:S13]  /*71e0*/  ISETP.NE.U32.OR P0, PT, R24, 0x1, P0 ;  /* 0x000000011800780c */ /* 0x000fda0000705470 */
[----:B------:R-:W-:Y:S05]  /*71f0*/  @P0 BRA `(.L_x_734) ;  /* 0x0000000000340947 */ /* 0x000fea0003800000 */
[----:B------:R-:W0:Y:S01]  /*7200*/  LDCU UR4, c[0x0][0x374] ;  /* 0x00006e80ff0477ac */ /* 0x000e220008000800 */
[----:B------:R-:W1:Y:S01]  /*7210*/  S2R R26, SR_CTAID.Y ;  /* 0x00000000001a7919 */ /* 0x000e620000002600 */
[----:B------:R-:W2:Y:S01]  /*7220*/  LDC.64 R24, c[0x0][0x3d0] ;  /* 0x0000f400ff187b82 */ /* 0x000ea20000000a00 */
[----:B------:R-:W-:-:S05]  /*7230*/  LOP3.LUT R27, R59, 0x1, RZ, 0xc0, !PT ;  /* 0x000000013b1b7812 */ /* 0x000fca00078ec0ff */
[----:B0-----:R-:W-:-:S04]  /*7240*/  IMAD R27, R27, UR4, RZ ;  /* 0x000000041b1b7c24 */ /* 0x001fc8000f8e02ff */
[----:B------:R-:W-:-:S05]  /*7250*/  IMAD R27, R27, R32, RZ ;  /* 0x000000201b1b7224 */ /* 0x000fca00078e02ff */
[----:B------:R-:W-:-:S05]  /*7260*/  SHF.L.U32 R27, R27, 0x1, RZ ;  /* 0x000000011b1b7819 */ /* 0x000fca00000006ff */
[----:B--2---:R-:W-:-:S04]  /*7270*/  IMAD.WIDE R24, R27, 0x4, R24 ;  /* 0x000000041b187825 */ /* 0x004fc800078e0218 */
[----:B-1----:R-:W-:-:S04]  /*7280*/  IMAD R33, R33, UR4, R26 ;  /* 0x0000000421217c24 */ /* 0x002fc8000f8e021a */
[----:B------:R-:W-:-:S06]  /*7290*/  IMAD.WIDE.U32 R24, R33, 0x8, R24 ;  /* 0x0000000821187825 */ /* 0x000fcc00078e0018 */
[----:B------:R-:W3:Y:S02]  /*72a0*/  LDG.E.64 R24, desc[UR8][R24.64] ;  /* 0x0000000818187981 */ /* 0x000ee4000c1e1b00 */
[----:B---3--:R-:W-:Y:S01]  /*72b0*/  FADD.FTZ R22, R22, R24 ;  /* 0x0000001816167221 */ /* 0x008fe20000010000 */
[----:B------:R-:W-:-:S07]  /*72c0*/  FADD.FTZ R23, R23, R25 ;  /* 0x0000001917177221 */ /* 0x000fce0000010000 */
.L_x_734:
[----:B------:R-:W-:Y:S05]  /*72d0*/  BSYNC.RECONVERGENT B0 ;  /* 0x0000000000007941 */ /* 0x000fea0003800200 */
.L_x_727:
[----:B------:R-:W5:Y:S01]  /*72e0*/  S2UR UR5, SR_CgaCtaId ;  /* 0x00000000000579c3 */ /* 0x000f620000008800 */
[----:B------:R-:W-:Y:S01]  /*72f0*/  ISETP.NE.AND P0, PT, R17, RZ, PT ;  /* 0x000000ff1100720c */ /* 0x000fe20003f05270 */
[----:B------:R-:W-:Y:S01]  /*7300*/  UMOV UR4, 0x400 ;  /* 0x0000040000047882 */ /* 0x000fe20000000000 */
[----:B------:R-:W0:Y:S01]  /*7310*/  LDCU.64 UR10, c[0x0][0x400] ;  /* 0x00008000ff0a77ac */ /* 0x000e220008000a00 */
[--C-:B--2-4-:R-:W-:Y:S02]  /*7320*/  HADD2.F32 R27, -RZ, R58.reuse.H0_H0 ;  /* 0x2000003aff1b7230 */ /* 0x114fe40000004100 */
[----:B-1----:R-:W-:Y:S02]  /*7330*/  HADD2.F32 R31, -RZ, R58.H1_H1 ;  /* 0x3000003aff1f7230 */ /* 0x002fe40000004100 */
[----:B------:R-:W1:Y:S01]  /*7340*/  LDC R26, c[0x0][0x41c] ;  /* 0x00010700ff1a7b82 */ /* 0x000e620000000800 */
[----:B-----5:R-:W-:Y:S01]  /*7350*/  ULEA UR4, UR5, UR4, 0x18 ;  /* 0x0000000405047291 */ /* 0x020fe2000f8ec0ff */
[----:B------:R-:W2:Y:S01]  /*7360*/  LDCU.U8 UR5, c[0x0][0x414] ;  /* 0x00008280ff0577ac */ /* 0x000ea20008000000 */
[----:B-1----:R-:W-:-:S07]  /*7370*/  IMAD R29, R26, UR6, R61 ;  /* 0x000000061a1d7c24 */ /* 0x002fce000f8e023d */
[----:B------:R3:W-:Y:S01]  /*7380*/  @!P0 STS.64 [UR4+0xc0], R22 ;  /* 0x0000c016ff008988 */ /* 0x0007e20008000a04 */
[----:B------:R-:W-:Y:S01]  /*7390*/  BAR.SYNC.DEFER_BLOCKING 0x0 ;  /* 0x0000000000007b1d */ /* 0x000fe20000010000 */
[----:B0-----:R-:W-:Y:S02]  /*73a0*/  ISETP.GE.U32.AND P0, PT, R29, UR10, PT ;  /* 0x0000000a1d007c0c */ /* 0x001fe4000bf06070 */
[----:B------:R-:W-:Y:S01]  /*73b0*/  SHF.R.S32.HI R38, RZ, 0x1f, R29 ;  /* 0x0000001fff267819 */ /* 0x000fe2000001141d */
[----:B---3--:R-:W-:Y:S01]  /*73c0*/  FADD.FTZ R22, -R16, R27 ;  /* 0x0000001b10167221 */ /* 0x008fe20000010100 */
[----:B--2---:R-:W-:Y:S02]  /*73d0*/  UISETP.NE.AND UP0, UPT, UR5, URZ, UPT ;  /* 0x000000ff0500728c */ /* 0x004fe4000bf05270 */
[----:B------:R-:W-:Y:S01]  /*73e0*/  ISETP.GE.AND.EX P0, PT, R38, UR11, PT, P0 ;  /* 0x0000000b26007c0c */ /* 0x000fe2000bf06300 */
[--C-:B------:R-:W-:Y:S01]  /*73f0*/  HADD2.F32 R23, -RZ, R57.reuse.H0_H0 ;  /* 0x20000039ff177230 */ /* 0x100fe20000004100 */
[----:B------:R-:W0:Y:S01]  /*7400*/  LDS.64 R24, [UR4+0xc0] ;  /* 0x0000c004ff187984 */ /* 0x000e220008000a00 */
[----:B------:R-:W0:Y:S02]  /*7410*/  LDCU UR4, c[0x0][0x42c] ;  /* 0x00008580ff0477ac */ /* 0x000e240008000800 */
[----:B0-----:R-:W-:Y:S01]  /*7420*/  FMUL.FTZ R26, R24, UR4 ;  /* 0x00000004181a7c20 */ /* 0x001fe20008410000 */
[----:B------:R-:W-:Y:S01]  /*7430*/  FMUL.FTZ R27, R25, UR4 ;  /* 0x00000004191b7c20 */ /* 0x000fe20008410000 */
[----:B------:R-:W-:Y:S01]  /*7440*/  FMUL.FTZ R25, R22, R63 ;  /* 0x0000003f16197220 */ /* 0x000fe20000410000 */
[----:B------:R-:W-:Y:S01]  /*7450*/  FADD.FTZ R24, -R16, R31 ;  /* 0x0000001f10187221 */ /* 0x000fe20000010100 */
[----:B------:R-:W-:-:S02]  /*7460*/  HADD2.F32 R22, -RZ, R57.H1_H1 ;  /* 0x30000039ff167230 */ /* 0x000fc40000004100 */
[----:B------:R-:W-:Y:S01]  /*7470*/  FFMA.FTZ R37, R26, R25, R27 ;  /* 0x000000191a257223 */ /* 0x000fe2000001001b */
[----:B------:R-:W-:Y:S01]  /*7480*/  FMUL.FTZ R36, R24, R63 ;  /* 0x0000003f18247220 */ /* 0x000fe20000410000 */
        /* <DEDUP_REMOVED lines=19> */
.L_x_735:
[----:B------:R-:W-:Y:S01]  /*75c0*/  FFMA.FTZ R30, R26, R36, R27 ;  /* 0x000000241a1e7223 */ /* 0x000fe2000001001b */
        /* <DEDUP_REMOVED lines=20> */
.L_x_737:
[----:B------:R-:W-:Y:S05]  /*7710*/  BSYNC.RECONVERGENT B0 ;  /* 0x0000000000007941 */ /* 0x000fea0003800200 */
.L_x_736:
[--C-:B0-----:R-:W-:Y:S01]  /*7720*/  HADD2.F32 R23, -RZ, R56.reuse.H0_H0 ;  /* 0x20000038ff177230 */ /* 0x101fe20000004100 */
[----:B------:R-:W-:Y:S01]  /*7730*/  ISETP.GE.U32.AND P0, PT, R31, UR10, PT ;  /* 0x0000000a1f007c0c */ /* 0x000fe2000bf06070 */
[----:B------:R-:W-:Y:S01]  /*7740*/  HADD2.F32 R25, -RZ, R56.H1_H1 ;  /* 0x30000038ff197230 */ /* 0x000fe20000004100 */
[----:B------:R-:W-:Y:S01]  /*7750*/  ISETP.GE.U32.AND P1, PT, R28, UR10, PT ;  /* 0x0000000a1c007c0c */ /* 0x000fe2000bf26070 */
[----:B------:R-:W-:Y:S02]  /*7760*/  HADD2.F32 R65, -RZ, R54.H0_H0 ;  /* 0x20000036ff417230 */ /* 0x000fe40000004100 */
[C---:B------:R-:W-:Y:S01]  /*7770*/  FADD.FTZ R22, -R16.reuse, R23 ;  /* 0x0000001710167221 */ /* 0x040fe20000010100 */
[----:B------:R-:W-:Y:S01]  /*7780*/  SHF.R.S32.HI R57, RZ, 0x1f, R31 ;  /* 0x0000001fff397819 */ /* 0x000fe2000001141f */
[----:B------:R-:W-:Y:S01]  /*7790*/  FADD.FTZ R24, -R16, R25 ;  /* 0x0000001910187221 */ /* 0x000fe20000010100 */
[----:B------:R-:W-:Y:S01]  /*77a0*/  SHF.R.S32.HI R30, RZ, 0x1f, R28 ;  /* 0x0000001fff1e7819 */ /* 0x000fe2000001141c */
[----:B------:R-:W-:Y:S01]  /*77b0*/  FMUL.FTZ R33, R22, R63 ;  /* 0x0000003f16217220 */ /* 0x000fe20000410000 */
[--C-:B------:R-:W-:Y:S01]  /*77c0*/  HADD2.F32 R23, -RZ, R55.reuse.H0_H0 ;  /* 0x20000037ff177230 */ /* 0x100fe20000004100 */
[----:B------:R-:W-:Y:S01]  /*77d0*/  ISETP.GE.AND.EX P0, PT, R57, UR11, PT, P0 ;  /* 0x0000000b39007c0c */ /* 0x000fe2000bf06300 */
[----:B------:R-:W-:Y:S01]  /*77e0*/  HADD2.F32 R22, -RZ, R55.H1_H1 ;  /* 0x30000037ff167230 */ /* 0x000fe20000004100 */
[----:B------:R-:W-:Y:S01]  /*77f0*/  ISETP.GE.AND.EX P1, PT, R30, UR11, PT, P1 ;  /* 0x0000000b1e007c0c */ /* 0x000fe2000bf26310 */
[----:B------:R-:W-:Y:S01]  /*7800*/  FFMA.FTZ R55, R26, R33, R27 ;  /* 0x000000211a377223 */ /* 0x000fe2000001001b */
[----:B------:R-:W-:Y:S01]  /*7810*/  FMUL.FTZ R38, R24, R63 ;  /* 0x0000003f18267220 */ /* 0x000fe20000410000 */
[----:B------:R-:W-:Y:S10]  /*7820*/  BRA.U !UP0, `(.L_x_738) ;  /* 0x0000000108487547 */ /* 0x000ff4000b800000 */
        /* <DEDUP_REMOVED lines=18> */
.L_x_738:
[----:B------:R-:W-:Y:S01]  /*7950*/  FFMA.FTZ R32, R26, R38, R27 ;  /* 0x000000261a207223 */ /* 0x000fe2000001001b */
[----:B------:R-:W-:Y:S01]  /*7960*/  BSSY.RECONVERGENT B0, `(.L_x_739) ;  /* 0x0000014000007945 */ /* 0x000fe20003800200 */
[----:B------:R-:W-:Y:S01]  /*7970*/  FFMA.FTZ R24, R20, R23, -R55 ;  /* 0x0000001714187223 */ /* 0x000fe20000010837 */
[----:B------:R-:W-:Y:S02]  /*7980*/  HADD2.F32 R33, -RZ, R54.H1_H1 ;  /* 0x30000036ff217230 */ /* 0x000fe40000004100 */
[----:B------:R-:W-:Y:S01]  /*7990*/  FADD.FTZ R36, -R16, R65 ;  /* 0x0000004110247221 */ /* 0x000fe20000010100 */
[----:B------:R-:W-:Y:S01]  /*79a0*/  FFMA.FTZ R34, R21, R22, -R32 ;  /* 0x0000001615227223 */ /* 0x000fe20000010820 */
        /* <DEDUP_REMOVED lines=8> */
[-C--:B------:R-:W-:Y:S01]  /*7a30*/  FMUL.FTZ R32, R24, R63.reuse ;  /* 0x0000003f18207220 */ /* 0x080fe20000410000 */
[----:B------:R-:W-:Y:S01]  /*7a40*/  FMUL.FTZ R31, R34, R63 ;  /* 0x0000003f221f7220 */ /* 0x000fe20000410000 */
[C---:B-1----:R-:W-:Y:S02]  /*7a50*/  LEA R24, P0, R22.reuse, UR6, 0x1 ;  /* 0x0000000616187c11 */ /* 0x042fe4000f8008ff */
[----:B------:R-:W-:Y:S02]  /*7a60*/  IADD3 R25, PT, PT, R23, R25, RZ ;  /* 0x0000001917197210 */ /* 0x000fe40007ffe0ff */
[----:B------:R-:W-:Y:S02]  /*7a70*/  F2FP.F16.F32.PACK_AB R31, R31, R32 ;  /* 0x000000201f1f723e */ /* 0x000fe400000000ff */
[----:B------:R-:W-:-:S05]  /*7a80*/  LEA.HI.X R25, R22, UR7, R25, 0x1, P0 ;  /* 0x0000000716197c11 */ /* 0x000fca00080f0c19 */
[----:B------:R0:W-:Y:S02]  /*7a90*/  STG.E desc[UR8][R24.64], R31 ;  /* 0x0000001f18007986 */ /* 0x0001e4000c101908 */
.L_x_740:
[----:B------:R-:W-:Y:S05]  /*7aa0*/  BSYNC.RECONVERGENT B0 ;  /* 0x0000000000007941 */ /* 0x000fea0003800200 */
.L_x_739:
[----:B0-----:R-:W-:Y:S01]  /*7ab0*/  FMUL.FTZ R25, R36, R63 ;  /* 0x0000003f24197220 */ /* 0x001fe20000410000 */
[----:B------:R-:W-:Y:S01]  /*7ac0*/  FADD.FTZ R24, -R16, R33 ;  /* 0x0000002110187221 */ /* 0x000fe20000010100 */
[--C-:B------:R-:W-:Y:S02]  /*7ad0*/  HADD2.F32 R23, -RZ, R53.reuse.H0_H0 ;  /* 0x20000035ff177230 */ /* 0x100fe40000004100 */
[----:B------:R-:W-:Y:S02]  /*7ae0*/  HADD2.F32 R22, -RZ, R53.H1_H1 ;  /* 0x30000035ff167230 */ /* 0x000fe40000004100 */
        /* <DEDUP_REMOVED lines=21> */
.L_x_741:
        /* <DEDUP_REMOVED lines=16> */
[----:B-1----:R-:W-:Y:S02]  /*7d40*/  LEA R24, P0, R22, UR6, 0x1 ;  /* 0x0000000616187c11 */ /* 0x002fe4000f8008ff */
[----:B------:R-:W-:Y:S02]  /*7d50*/  IADD3 R25, PT, PT, R23, R25, RZ ;  /* 0x0000001917197210 */ /* 0x000fe40007ffe0ff */
[----:B------:R-:W-:Y:S02]  /*7d60*/  F2FP.F16.F32.PACK_AB R23, R28, R33 ;  /* 0x000000211c17723e */ /* 0x000fe400000000ff */
[----:B------:R-:W-:-:S05]  /*7d70*/  LEA.HI.X R25, R22, UR7, R25, 0x1, P0 ;  /* 0x0000000716197c11 */ /* 0x000fca00080f0c19 */
[----:B------:R0:W-:Y:S02]  /*7d80*/  STG.E desc[UR8][R24.64], R23 ;  /* 0x0000001718007986 */ /* 0x0001e4000c101908 */
.L_x_743:
[----:B------:R-:W-:Y:S05]  /*7d90*/  BSYNC.RECONVERGENT B0 ;  /* 0x0000000000007941 */ /* 0x000fea0003800200 */
.L_x_742:
        /* <DEDUP_REMOVED lines=35> */
.L_x_744:
        /* <DEDUP_REMOVED lines=8> */
[----:B------:R-:W-:Y:S01]  /*8050*/  MOV R24, R66 ;  /* 0x0000004200187202 */ /* 0x000fe20000000f00 */
[----:B------:R-:W-:Y:S01]  /*8060*/  FMUL.FTZ R28, R28, R63 ;  /* 0x0000003f1c1c7220 */ /* 0x000fe20000410000 */
[----:B------:R-:W-:Y:S01]  /*8070*/  MOV R25, R69 ;  /* 0x0000004500197202 */ /* 0x000fe20000000f00 */
[----:B------:R-:W1:Y:S01]  /*8080*/  LDCU.64 UR6, c[0x0][0x380] ;  /* 0x00007000ff0677ac */ /* 0x000e620008000a00 */
[----:B------:R-:W-:-:S05]  /*8090*/  FMUL.FTZ R23, R30, R63 ;  /* 0x0000003f1e177220 */ /* 0x000fca0000410000 */
        /* <DEDUP_REMOVED lines=8> */
.L_x_746:
[----:B------:R-:W-:Y:S05]  /*8120*/  BSYNC.RECONVERGENT B0 ;  /* 0x0000000000007941 */ /* 0x000fea0003800200 */
.L_x_745:
[----:B------:R-:W-:Y:S01]  /*8130*/  FMUL.FTZ R25, R34, R63 ;  /* 0x0000003f22197220 */ /* 0x000fe20000410000 */
[----:B------:R-:W-:Y:S01]  /*8140*/  FADD.FTZ R28, -R16, R35 ;  /* 0x00000023101c7221 */ /* 0x000fe20000010100 */
[--C-:B0-----:R-:W-:Y:S02]  /*8150*/  HADD2.F32 R23, -RZ, R49.reuse.H0_H0 ;  /* 0x20000031ff177230 */ /* 0x101fe40000004100 */
        /* <DEDUP_REMOVED lines=22> */
.L_x_747:
[----:B------:R-:W-:Y:S01]  /*82c0*/  FFMA.FTZ R30, R26, R38, R27 ;  /* 0x000000261a1e7223 */ /* 0x000fe2000001001b */
[----:B------:R-:W-:Y:S01]  /*82d0*/  BSSY.RECONVERGENT B0, `(.L_x_748) ;  /* 0x0000014000007945 */ /* 0x000fe20003800200 */
[----:B------:R-:W-:Y:S01]  /*82e0*/  FFMA.FTZ R28, R20, R23, -R39 ;  /* 0x00000017141c7223 */ /* 0x000fe20000010827 */
[--C-:B------:R-:W-:Y:S02]  /*82f0*/  HADD2.F32 R33, -RZ, R48.reuse.H0_H0 ;  /* 0x20000030ff217230 */ /* 0x100fe40000004100 */
[----:B------:R-:W-:Y:S01]  /*8300*/  FFMA.FTZ R30, R21, R24, -R30 ;  /* 0x00000018151e7223 */ /* 0x000fe2000001081e */
[----:B------:R-:W-:Y:S01]  /*8310*/  HADD2.F32 R35, -RZ, R48.H1_H1 ;  /* 0x30000030ff237230 */ /* 0x000fe20000004100 */
[----:B------:R-:W-:Y:S06]  /*8320*/  @P1 BRA `(.L_x_749) ;  /* 0x0000000000381947 */ /* 0x000fec0003800000 */
[----:B------:R-:W0:Y:S01]  /*8330*/  LDCU.64 UR4, c[0x0][0x3f8] ;  /* 0x00007f00ff0477ac */ /* 0x000e220008000a00 */
[----:B------:R-:W-:Y:S01]  /*8340*/  MOV R23, R69 ;  /* 0x0000004500177202 */ /* 0x000fe20000000f00 */
[----:B------:R-:W1:Y:S01]  /*8350*/  LDCU.64 UR6, c[0x0][0x380] ;  /* 0x00007000ff0677ac */ /* 0x000e620008000a00 */
[----:B0-----:R-:W-:Y:S01]  /*8360*/  IMAD R24, R22, UR4, RZ ;  /* 0x0000000416187c24 */ /* 0x001fe2000f8e02ff */
[----:B------:R-:W-:-:S03]  /*8370*/  MOV R22, R66 ;  /* 0x0000004200167202 */ /* 0x000fc60000000f00 */
[C---:B------:R-:W-:Y:S02]  /*8380*/  IMAD R25, R31.reuse, UR5, R24 ;  /* 0x000000051f197c24 */ /* 0x040fe4000f8e0218 */
[----:B------:R-:W-:-:S04]  /*8390*/  IMAD.WIDE.U32 R22, R31, UR4, R22 ;  /* 0x000000041f167c25 */ /* 0x000fc8000f8e0016 */
[-C--:B------:R-:W-:Y:S01]  /*83a0*/  FMUL.FTZ R31, R28, R63.reuse ;  /* 0x0000003f1c1f7220 */ /* 0x080fe20000410000 */
[----:B------:R-:W-:Y:S01]  /*83b0*/  FMUL.FTZ R28, R30, R63 ;  /* 0x0000003f1e1c7220 */ /* 0x000fe20000410000 */
[----:B-1----:R-:W-:Y:S02]  /*83c0*/  LEA R24, P0, R22, UR6, 0x1 ;  /* 0x0000000616187c11 */ /* 0x002fe4000f8008ff */
[----:B------:R-:W-:Y:S02]  /*83d0*/  IADD3 R25, PT, PT, R23, R25, RZ ;  /* 0x0000001917197210 */ /* 0x000fe40007ffe0ff */
[----:B------:R-:W-:Y:S02]  /*83e0*/  F2FP.F16.F32.PACK_AB R23, R28, R31 ;  /* 0x0000001f1c17723e */ /* 0x000fe400000000ff */
[----:B------:R-:W-:-:S05]  /*83f0*/  LEA.HI.X R25, R22, UR7, R25, 0x1, P0 ;  /* 0x0000000716197c11 */ /* 0x000fca00080f0c19 */
[----:B------:R0:W-:Y:S02]  /*8400*/  STG.E desc[UR8][R24.64], R23 ;  /* 0x0000001718007986 */ /* 0x0001e4000c101908 */
.L_x_749:
[----:B------:R-:W-:Y:S05]  /*8410*/  BSYNC.RECONVERGENT B0 ;  /* 0x0000000000007941 */ /* 0x000fea0003800200 */
.L_x_748:
[----:B0-----:R-:W-:Y:S02]  /*8420*/  HADD2.F32 R25, -RZ, R46.H1_H1 ;  /* 0x3000002eff197230 */ /* 0x001fe40000004100 */
[C---:B------:R-:W-:Y:S01]  /*8430*/  FADD.FTZ R52, -R16.reuse, R35 ;  /* 0x0000002310347221 */ /* 0x040fe20000010100 */
[----:B------:R-:W-:Y:S02]  /*8440*/  HADD2.F32 R31, -RZ, R44.H0_H0 ;  /* 0x2000002cff1f7230 */ /* 0x000fe40000004100 */
[C---:B------:R-:W-:Y:S01]  /*8450*/  FADD.FTZ R50, -R16.reuse, R33 ;  /* 0x0000002110327221 */ /* 0x040fe20000010100 */
[----:B------:R-:W-:Y:S02]  /*8460*/  HADD2.F32 R39, -RZ, R42.H0_H0 ;  /* 0x2000002aff277230 */ /* 0x000fe40000004100 */
[C---:B------:R-:W-:Y:S01]  /*8470*/  FADD.FTZ R22, -R16.reuse, R25 ;  /* 0x0000001910167221 */ /* 0x040fe20000010100 */
[----:B------:R-:W-:Y:S02]  /*8480*/  HADD2.F32 R37, -RZ, R44.H1_H1 ;  /* 0x3000002cff257230 */ /* 0x000fe40000004100 */
[----:B------:R-:W-:Y:S01]  /*8490*/  FADD.FTZ R48, -R16, R31 ;  /* 0x0000001f10307221 */ /* 0x000fe20000010100 */
[----:B------:R-:W-:-:S02]  /*84a0*/  HADD2.F32 R49, -RZ, R42.H1_H1 ;  /* 0x3000002aff317230 */ /* 0x000fc40000004100 */
[C---:B------:R-:W-:Y:S01]  /*84b0*/  FADD.FTZ R44, -R16.reuse, R39 ;  /* 0x00000027102c7221 */ /* 0x040fe20000010100 */
[----:B------:R-:W-:Y:S01]  /*84c0*/  HADD2.F32 R51, -RZ, R40.H0_H0 ;  /* 0x20000028ff337230 */ /* 0x000fe20000004100 */
[C---:B------:R-:W-:Y:S01]  /*84d0*/  IADD3 R25, PT, PT, R29.reuse, 0x50, RZ ;  /* 0x000000501d197810 */ /* 0x040fe20007ffe0ff */
[----:B------:R-:W-:Y:S01]  /*84e0*/  HADD2.F32 R23, -RZ, R46.H0_H0 ;  /* 0x2000002eff177230 */ /* 0x000fe20000004100 */
[C---:B------:R-:W-:Y:S01]  /*84f0*/  IADD3 R39, PT, PT, R29.reuse, 0x60, RZ ;  /* 0x000000601d277810 */ /* 0x040fe20007ffe0ff */
[----:B------:R-:W-:Y:S01]  /*8500*/  HADD2.F32 R53, -RZ, R40.H1_H1 ;  /* 0x30000028ff357230 */ /* 0x000fe20000004100 */
[C---:B------:R-:W-:Y:S01]  /*8510*/  IADD3 R35, PT, PT, R29.reuse, 0x70, RZ ;  /* 0x000000701d237810 */ /* 0x040fe20007ffe0ff */
[--C-:B------:R-:W-:Y:S01]  /*8520*/  HADD2.F32 R55, -RZ, R4.reuse.H0_H0 ;  /* 0x20000004ff377230 */ /* 0x100fe20000004100 */
[----:B------:R-:W-:Y:S01]  /*8530*/  IADD3 R31, PT, PT, R29, 0x80, RZ ;  /* 0x000000801d1f7810 */ /* 0x000fe20007ffe0ff */
[----:B------:R-:W-:Y:S02]  /*8540*/  HADD2.F32 R57, -RZ, R4.H1_H1 ;  /* 0x30000004ff397230 */ /* 0x000fe40000004100 */
[----:B------:R-:W-:Y:S01]  /*8550*/  FADD.FTZ R46, -R16, R37 ;  /* 0x00000025102e7221 */ /* 0x000fe20000010100 */
[----:B------:R-:W-:-:S02]  /*8560*/  HADD2.F32 R65, -RZ, R6.H0_H0 ;  /* 0x20000006ff417230 */ /* 0x000fc40000004100 */
[C---:B------:R-:W-:Y:S01]  /*8570*/  FADD.FTZ R42, -R16.reuse, R49 ;  /* 0x00000031102a7221 */ /* 0x040fe20000010100 */
[----:B------:R-:W-:Y:S02]  /*8580*/  HADD2.F32 R71, -RZ, R6.H1_H1 ;  /* 0x30000006ff477230 */ /* 0x000fe40000004100 */
[----:B------:R-:W-:Y:S01]  /*8590*/  FADD.FTZ R38, -R16, R51 ;  /* 0x0000003310267221 */ /* 0x000fe20000010100 */
[--C-:B------:R-:W-:Y:S01]  /*85a0*/  HADD2.F32 R73, -RZ, R8.reuse.H0_H0 ;  /* 0x20000008ff497230 */ /* 0x100fe20000004100 */
[----:B------:R-:W-:Y:S01]  /*85b0*/  ISETP.GE.U32.AND P0, PT, R25, UR10, PT ;  /* 0x0000000a19007c0c */ /* 0x000fe2000bf06070 */
[----:B------:R-:W-:Y:S01]  /*85c0*/  HADD2.F32 R75, -RZ, R8.H1_H1 ;  /* 0x30000008ff4b7230 */ /* 0x000fe20000004100 */
[----:B------:R-:W-:Y:S01]  /*85d0*/  ISETP.GE.U32.AND P1, PT, R39, UR10, PT ;  /* 0x0000000a27007c0c */ /* 0x000fe2000bf26070 */
[--C-:B------:R-:W-:Y:S01]  /*85e0*/  HADD2.F32 R77, -RZ, R10.reuse.H0_H0 ;  /* 0x2000000aff4d7230 */ /* 0x100fe20000004100 */
[----:B------:R-:W-:Y:S01]  /*85f0*/  ISETP.GE.U32.AND P2, PT, R35, UR10, PT ;  /* 0x0000000a23007c0c */ /* 0x000fe2000bf46070 */
[----:B------:R-:W-:Y:S01]  /*8600*/  HADD2.F32 R79, -RZ, R10.H1_H1 ;  /* 0x3000000aff4f7230 */ /* 0x000fe20000004100 */
[----:B------:R-:W-:Y:S01]  /*8610*/  ISETP.GE.U32.AND P3, PT, R31, UR10, PT ;  /* 0x0000000a1f007c0c */ /* 0x000fe2000bf66070 */
[--C-:B------:R-:W-:Y:S01]  /*8620*/  HADD2.F32 R81, -RZ, R12.reuse.H0_H0 ;  /* 0x2000000cff517230 */ /* 0x100fe20000004100 */
[----:B------:R-:W-:Y:S01]  /*8630*/  SHF.R.S32.HI R70, RZ, 0x1f, R25 ;  /* 0x0000001fff467819 */ /* 0x000fe20000011419 */
[----:B------:R-:W-:Y:S01]  /*8640*/  HADD2.F32 R83, -RZ, R12.H1_H1 ;  /* 0x3000000cff537230 */ /* 0x000fe20000004100 */
[----:B------:R-:W-:Y:S01]  /*8650*/  SHF.R.S32.HI R49, RZ, 0x1f, R39 ;  /* 0x0000001fff317819 */ /* 0x000fe20000011427 */
[--C-:B------:R-:W-:Y:S01]  /*8660*/  HADD2.F32 R85, -RZ, R14.reuse.H0_H0 ;  /* 0x2000000eff557230 */ /* 0x100fe20000004100 */
[----:B------:R-:W-:Y:S01]  /*8670*/  SHF.R.S32.HI R37, RZ, 0x1f, R35 ;  /* 0x0000001fff257819 */ /* 0x000fe20000011423 */
[----:B------:R-:W-:Y:S01]  /*8680*/  HADD2.F32 R87, -RZ, R14.H1_H1 ;  /* 0x3000000eff577230 */ /* 0x000fe20000004100 */
[----:B------:R-:W-:Y:S01]  /*8690*/  SHF.R.S32.HI R33, RZ, 0x1f, R31 ;  /* 0x0000001fff217819 */ /* 0x000fe2000001141f */
[----:B------:R-:W-:Y:S01]  /*86a0*/  FMUL.FTZ R51, R50, R63 ;  /* 0x0000003f32337220 */ /* 0x000fe20000410000 */
[C---:B------:R-:W-:Y:S01]  /*86b0*/  FADD.FTZ R24, -R16.reuse, R23 ;  /* 0x0000001710187221 */ /* 0x040fe20000010100 */
        /* <DEDUP_REMOVED lines=11> */
[----:B------:R-:W-:Y:S01]  /*8770*/  FADD.FTZ R6, -R16, R85 ;  /* 0x0000005510067221 */ /* 0x000fe20000010100 */
[----:B------:R-:W-:Y:S01]  /*8780*/  ISETP.GE.AND.EX P0, PT, R70, UR11, PT, P0 ;  /* 0x0000000b46007c0c */ /* 0x000fe2000bf06300 */
[----:B------:R-:W-:Y:S01]  /*8790*/  FADD.FTZ R16, -R16, R87 ;  /* 0x0000005710107221 */ /* 0x000fe20000010100 */
[----:B------:R-:W-:Y:S01]  /*87a0*/  ISETP.GE.AND.EX P1, PT, R49, UR11, PT, P1 ;  /* 0x0000000b31007c0c */ /* 0x000fe2000bf26310 */
        /* <DEDUP_REMOVED lines=25> */
.L_x_750:
[----:B------:R-:W-:Y:S01]  /*8940*/  FFMA.FTZ R54, R26, R64, R27 ;  /* 0x000000401a367223 */ /* 0x000fe2000001001b */
[----:B------:R-:W-:Y:S01]  /*8950*/  BSSY.RECONVERGENT B0, `(.L_x_751) ;  /* 0x0000014000007945 */ /* 0x000fe20003800200 */
[----:B------:R-:W-:Y:S01]  /*8960*/  FFMA.FTZ R52, R20, R23, -R65 ;  /* 0x0000001714347223 */ /* 0x000fe20000010841 */
[-C--:B------:R-:W-:Y:S01]  /*8970*/  FMUL.FTZ R51, R24, R63.reuse ;  /* 0x0000003f18337220 */ /* 0x080fe20000410000 */
[----:B------:R-:W-:Y:S01]  /*8980*/  FMUL.FTZ R56, R22, R63 ;  /* 0x0000003f16387220 */ /* 0x000fe20000410000 */
        /* <DEDUP_REMOVED lines=16> */
.L_x_752:
[----:B------:R-:W-:Y:S05]  /*8a90*/  BSYNC.RECONVERGENT B0 ;  /* 0x0000000000007941 */ /* 0x000fea0003800200 */
.L_x_751:
[--C-:B------:R-:W-:Y:S02]  /*8aa0*/  HADD2.F32 R23, -RZ, R45.reuse.H0_H0 ;  /* 0x2000002dff177230 */ /* 0x100fe40000004100 */
[C-C-:B------:R-:W-:Y:S01]  /*8ab0*/  FFMA.FTZ R57, R26.reuse, R51, R27.reuse ;  /* 0x000000331a397223 */ /* 0x140fe2000001001b */
[----:B------:R-:W-:Y:S01]  /*8ac0*/  FFMA.FTZ R54, R26, R56, R27 ;  /* 0x000000381a367223 */ /* 0x000fe2000001001b */
[----:B------:R-:W-:Y:S01]  /*8ad0*/  HADD2.F32 R22, -RZ, R45.H1_H1 ;  /* 0x3000002dff167230 */ /* 0x000fe20000004100 */
        /* <DEDUP_REMOVED lines=19> */
.L_x_753:
[----:B------:R-:W-:Y:S01]  /*8c10*/  BSSY.RECONVERGENT B0, `(.L_x_754) ;  /* 0x0000013000007945 */ /* 0x000fe20003800200 */
[----:B0-----:R-:W-:Y:S01]  /*8c20*/  FFMA.FTZ R24, R20, R23, -R57 ;  /* 0x0000001714187223 */ /* 0x001fe20000010839 */
[----:B------:R-:W-:Y:S01]  /*8c30*/  FMUL.FTZ R45, R48, R63 ;  /* 0x0000003f302d7220 */ /* 0x000fe20000410000 */
        /* <DEDUP_REMOVED lines=16> */
.L_x_755:
[----:B------:R-:W-:Y:S05]  /*8d40*/  BSYNC.RECONVERGENT B0 ;  /* 0x0000000000007941 */ /* 0x000fea0003800200 */
.L_x_754:
[--C-:B------:R-:W-:Y:S02]  /*8d50*/  HADD2.F32 R23, -RZ, R43.reuse.H0_H0 ;  /* 0x2000002bff177230 */ /* 0x100fe40000004100 */
[----:B------:R-:W-:Y:S01]  /*8d60*/  FFMA.FTZ R51, R26, R45, R27 ;  /* 0x0000002d1a337223 */ /* 0x000fe2000001001b */
[----:B------:R-:W-:Y:S02]  /*8d70*/  HADD2.F32 R22, -RZ, R43.H1_H1 ;  /* 0x3000002bff167230 */ /* 0x000fe40000004100 */
[----:B------:R-:W-:Y:S01]  /*8d80*/  FMUL.FTZ R50, R46, R63 ;  /* 0x0000003f2e327220 */ /* 0x000fe20000410000 */
        /* <DEDUP_REMOVED lines=19> */
.L_x_756:
[----:B------:R-:W-:Y:S01]  /*8ec0*/  FFMA.FTZ R46, R26, R50, R27 ;  /* 0x000000321a2e7223 */ /* 0x000fe2000001001b */
[----:B------:R-:W-:Y:S01]  /*8ed0*/  BSSY.RECONVERGENT B0, `(.L_x_757) ;  /* 0x0000014000007945 */ /* 0x000fe20003800200 */
[----:B0-----:R-:W-:Y:S01]  /*8ee0*/  FMUL.FTZ R39, R44, R63 ;  /* 0x0000003f2c277220 */ /* 0x001fe20000410000 */
[----:B------:R-:W-:Y:S01]  /*8ef0*/  FFMA.FTZ R24, R20, R23, -R51 ;  /* 0x0000001714187223 */ /* 0x000fe20000010833 */
        /* <DEDUP_REMOVED lines=17> */
.L_x_758:
[----:B------:R-:W-:Y:S05]  /*9010*/  BSYNC.RECONVERGENT B0 ;  /* 0x0000000000007941 */ /* 0x000fea0003800200 */
.L_x_757:
        /* <DEDUP_REMOVED lines=23> */
.L_x_759:
[----:B------:R-:W-:Y:S01]  /*9190*/  BSSY.RECONVERGENT B0, `(.L_x_760) ;  /* 0x0000012000007945 */ /* 0x000fe20003800200 */
[----:B------:R-:W-:Y:S01]  /*91a0*/  FFMA.FTZ R42, R20, R23, -R45 ;  /* 0x00000017142a7223 */ /* 0x000fe2000001082d */
[----:B------:R-:W-:Y:S02]  /*91b0*/  FFMA.FTZ R46, R21, R22, -R46 ;  /* 0x00000016152e7223 */ /* 0x000fe4000001082e */
[----:B------:R-:W-:Y:S05]  /*91c0*/  @P3 BRA `(.L_x_761) ;  /* 0x0000000000383947 */ /* 0x000fea0003800000 */
[----:B------:R-:W1:Y:S01]  /*91d0*/  LDCU.64 UR4, c[0x0][0x3f8] ;  /* 0x00007f00ff0477ac */ /* 0x000e620008000a00 */
[----:B------:R-:W-:Y:S01]  /*91e0*/  MOV R22, R66 ;  /* 0x0000004200167202 */ /* 0x000fe20000000f00 */
[----:B------:R-:W-:Y:S01]  /*91f0*/  FMUL.FTZ R42, R42, R63 ;  /* 0x0000003f2a2a7220 */ /* 0x000fe20000410000 */
[----:B------:R-:W-:Y:S01]  /*9200*/  MOV R23, R69 ;  /* 0x0000004500177202 */ /* 0x000fe20000000f00 */
[----:B------:R-:W2:Y:S01]  /*9210*/  LDCU.64 UR6, c[0x0][0x380] ;  /* 0x00007000ff0677ac */ /* 0x000ea20008000a00 */
[----:B-1----:R-:W-:Y:S02]  /*9220*/  IMAD R44, R33, UR4, RZ ;  /* 0x00000004212c7c24 */ /* 0x002fe4000f8e02ff */
[----:B0-----:R-:W-:-:S04]  /*9230*/  IMAD.WIDE.U32 R24, R31, UR4, R22 ;  /* 0x000000041f187c25 */ /* 0x001fc8000f8e0016 */
[----:B------:R-:W-:Y:S02]  /*9240*/  IMAD R23, R31, UR5, R44 ;  /* 0x000000051f177c24 */ /* 0x000fe4000f8e022c */
[----:B------:R-:W-:Y:S01]  /*9250*/  FMUL.FTZ R31, R46, R63 ;  /* 0x0000003f2e1f7220 */ /* 0x000fe20000410000 */
[C---:B--2---:R-:W-:Y:S02]  /*9260*/  LEA R22, P0, R24.reuse, UR6, 0x1 ;  /* 0x0000000618167c11 */ /* 0x044fe4000f8008ff */
[----:B------:R-:W-:Y:S02]  /*9270*/  IADD3 R23, PT, PT, R25, R23, RZ ;  /* 0x0000001719177210 */ /* 0x000fe40007ffe0ff */
[----:B------:R-:W-:Y:S02]  /*9280*/  F2FP.F16.F32.PACK_AB R31, R31, R42 ;  /* 0x0000002a1f1f723e */ /* 0x000fe400000000ff */
[----:B------:R-:W-:-:S05]  /*9290*/  LEA.HI.X R23, R24, UR7, R23, 0x1, P0 ;  /* 0x0000000718177c11 */ /* 0x000fca00080f0c17 */
[----:B------:R1:W-:Y:S02]  /*92a0*/  STG.E desc[UR8][R22.64], R31 ;  /* 0x0000001f16007986 */ /* 0x0003e4000c101908 */
.L_x_761:
[----:B------:R-:W-:Y:S05]  /*92b0*/  BSYNC.RECONVERGENT B0 ;  /* 0x0000000000007941 */ /* 0x000fea0003800200 */
.L_x_760:
[-C--:B------:R-:W-:Y:S01]  /*92c0*/  FMUL.FTZ R42, R36, R63.reuse ;  /* 0x0000003f242a7220 */ /* 0x080fe20000410000 */
[--C-:B-1----:R-:W-:Y:S02]  /*92d0*/  HADD2.F32 R23, -RZ, R3.reuse.H0_H0 ;  /* 0x20000003ff177230 */ /* 0x102fe40000004100 */
[-C--:B------:R-:W-:Y:S01]  /*92e0*/  FMUL.FTZ R36, R28, R63.reuse ;  /* 0x0000003f1c247220 */ /* 0x080fe20000410000 */
[----:B------:R-:W-:Y:S01]  /*92f0*/  HADD2.F32 R22, -RZ, R3.H1_H1 ;  /* 0x30000003ff167230 */ /* 0x000fe20000004100 */
[C---:B0-----:R-:W-:Y:S01]  /*9300*/  IADD3 R25, PT, PT, R29.reuse, 0x90, RZ ;  /* 0x000000901d197810 */ /* 0x041fe20007ffe0ff */
[-C--:B------:R-:W-:Y:S01]  /*9310*/  FMUL.FTZ R55, R38, R63.reuse ;  /* 0x0000003f26377220 */ /* 0x080fe20000410000 */
[C---:B------:R-:W-:Y:S01]  /*9320*/  IADD3 R43, PT, PT, R29.reuse, 0xa0, RZ ;  /* 0x000000a01d2b7810 */ /* 0x040fe20007ffe0ff */
        /* <DEDUP_REMOVED lines=9> */
[----:B------:R-:W-:Y:S01]  /*93c0*/  IADD3 R29, PT, PT, R29, 0xf0, RZ ;  /* 0x000000f01d1d7810 */ /* 0x000fe20007ffe0ff */
[-C--:B------:R-:W-:Y:S01]  /*93d0*/  FMUL.FTZ R12, R12, R63.reuse ;  /* 0x0000003f0c0c7220 */ /* 0x080fe20000410000 */
[----:B------:R-:W-:Y:S01]  /*93e0*/  ISETP.GE.U32.AND P2, PT, R25, UR10, PT ;  /* 0x0000000a19007c0c */ /* 0x000fe2000bf46070 */
        /* <DEDUP_REMOVED lines=8> */
[----:B------:R-:W-:Y:S01]  /*9470*/  FMUL.FTZ R54, R4, R63 ;  /* 0x0000003f04367220 */ /* 0x000fe20000410000 */
[----:B------:R-:W-:-:S02]  /*9480*/  ISETP.GE.U32.AND P5, PT, R3, UR10, PT ;  /* 0x0000000a03007c0c */ /* 0x000fc4000bfa6070 */
[----:B------:R-:W-:Y:S02]  /*9490*/  SHF.R.S32.HI R57, RZ, 0x1f, R25 ;  /* 0x0000001fff397819 */ /* 0x000fe40000011419 */
[----:B------:R-:W-:Y:S02]  /*94a0*/  SHF.R.S32.HI R46, RZ, 0x1f, R43 ;  /* 0x0000001fff2e7819 */ /* 0x000fe4000001142b */
[----:B------:R-:W-:Y:S02]  /*94b0*/  SHF.R.S32.HI R41, RZ, 0x1f, R37 ;  /* 0x0000001fff297819 */ /* 0x000fe40000011425 */
[----:B------:R-:W-:Y:S02]  /*94c0*/  SHF.R.S32.HI R35, RZ, 0x1f, R33 ;  /* 0x0000001fff237819 */ /* 0x000fe40000011421 */
[----:B------:R-:W-:Y:S02]  /*94d0*/  SHF.R.S32.HI R32, RZ, 0x1f, R28 ;  /* 0x0000001fff207819 */ /* 0x000fe4000001141c */
[----:B------:R-:W-:-:S02]  /*94e0*/  SHF.R.S32.HI R30, RZ, 0x1f, R3 ;  /* 0x0000001fff1e7819 */ /* 0x000fc40000011403 */
[----:B------:R-:W-:Y:S02]  /*94f0*/  ISETP.GE.U32.AND P3, PT, R29, UR10, PT ;  /* 0x0000000a1d007c0c */ /* 0x000fe4000bf66070 */
[----:B------:R-:W-:Y:S02]  /*9500*/  ISETP.GE.AND.EX P2, PT, R57, UR11, PT, P2 ;  /* 0x0000000b39007c0c */ /* 0x000fe4000bf46320 */
[----:B------:R-:W-:Y:S02]  /*9510*/  ISETP.GE.AND.EX P1, PT, R46, UR11, PT, P1 ;  /* 0x0000000b2e007c0c */ /* 0x000fe4000bf26310 */
[----:B------:R-:W-:Y:S02]  /*9520*/  ISETP.GE.AND.EX P0, PT, R41, UR11, PT, P0 ;  /* 0x0000000b29007c0c */ /* 0x000fe4000bf06300 */
[----:B------:R-:W-:Y:S02]  /*9530*/  ISETP.GE.AND.EX P6, PT, R35, UR11, PT, P6 ;  /* 0x0000000b23007c0c */ /* 0x000fe4000bfc6360 */
[----:B------:R-:W-:-:S02]  /*9540*/  ISETP.GE.AND.EX P4, PT, R32, UR11, PT, P4 ;  /* 0x0000000b20007c0c */ /* 0x000fc4000bf86340 */
        /* <DEDUP_REMOVED lines=20> */
.L_x_762:
[C-C-:B------:R-:W-:Y:S01]  /*9690*/  FFMA.FTZ R55, R26.reuse, R55, R27.reuse ;  /* 0x000000371a377223 */ /* 0x140fe2000001001b */
[C-C-:B------:R-:W-:Y:S01]  /*96a0*/  FFMA.FTZ R54, R26.reuse, R54, R27.reuse ;  /* 0x000000361a367223 */ /* 0x140fe2000001001b */
[----:B------:R-:W-:Y:S01]  /*96b0*/  BSSY.RECONVERGENT B0, `(.L_x_763) ;  /* 0x000001e000007945 */ /* 0x000fe20003800200 */
[C-C-:B------:R-:W-:Y:S01]  /*96c0*/  FFMA.FTZ R53, R26.reuse, R39, R27.reuse ;  /* 0x000000271a357223 */ /* 0x140fe2000001001b */
        /* <DEDUP_REMOVED lines=10> */
[----:B------:R-:W-:Y:S01]  /*9770*/  FFMA.FTZ R26, R26, R16, R27 ;  /* 0x000000101a1a7223 */ /* 0x000fe2000001001b */
[----:B------:R-:W-:Y:S01]  /*9780*/  FFMA.FTZ R24, R20, R23, -R55 ;  /* 0x0000001714187223 */ /* 0x000fe20000010837 */
[----:B------:R-:W-:Y:S01]  /*9790*/  FFMA.FTZ R56, R21, R22, -R54 ;  /* 0x0000001615387223 */ /* 0x000fe20000010836 */
[----:B------:R-:W-:Y:S06]  /*97a0*/  @P2 BRA `(.L_x_764) ;  /* 0x0000000000382947 */ /* 0x000fec0003800000 */
[----:B------:R-:W0:Y:S01]  /*97b0*/  LDCU.64 UR4, c[0x0][0x3f8] ;  /* 0x00007f00ff0477ac */ /* 0x000e220008000a00 */
[----:B------:R-:W-:Y:S01]  /*97c0*/  MOV R23, R69 ;  /* 0x0000004500177202 */ /* 0x000fe20000000f00 */
[-C--:B------:R-:W-:Y:S01]  /*97d0*/  FMUL.FTZ R54, R24, R63.reuse ;  /* 0x0000003f18367220 */ /* 0x080fe20000410000 */
[----:B------:R-:W-:Y:S01]  /*97e0*/  FMUL.FTZ R27, R56, R63 ;  /* 0x0000003f381b7220 */ /* 0x000fe20000410000 */
[----:B------:R-:W1:Y:S04]  /*97f0*/  LDCU.64 UR6, c[0x0][0x380] ;  /* 0x00007000ff0677ac */ /* 0x000e680008000a00 */
[----:B------:R-:W-:Y:S01]  /*9800*/  F2FP.F16.F32.PACK_AB R27, R27, R54 ;  /* 0x000000361b1b723e */ /* 0x000fe200000000ff */
[----:B0-----:R-:W-:-:S04]  /*9810*/  IMAD R22, R57, UR4, RZ ;  /* 0x0000000439167c24 */ /* 0x001fc8000f8e02ff */
[----:B------:R-:W-:Y:S01]  /*9820*/  IMAD R55, R25, UR5, R22 ;  /* 0x0000000519377c24 */ /* 0x000fe2000f8e0216 */
[----:B------:R-:W-:-:S05]  /*9830*/  MOV R22, R66 ;  /* 0x0000004200167202 */ /* 0x000fca0000000f00 */
[----:B------:R-:W-:-:S05]  /*9840*/  IMAD.WIDE.U32 R22, R25, UR4, R22 ;  /* 0x0000000419167c25 */ /* 0x000fca000f8e0016 */
[----:B------:R-:W-:Y:S02]  /*9850*/  IADD3 R55, PT, PT, R23, R55, RZ ;  /* 0x0000003717377210 */ /* 0x000fe40007ffe0ff */
[----:B-1----:R-:W-:-:S04]  /*9860*/  LEA R24, P2, R22, UR6, 0x1 ;  /* 0x0000000616187c11 */ /* 0x002fc8000f8408ff */
[----:B------:R-:W-:-:S05]  /*9870*/  LEA.HI.X R25, R22, UR7, R55, 0x1, P2 ;  /* 0x0000000716197c11 */ /* 0x000fca00090f0c37 */
[----:B------:R0:W-:Y:S04]  /*9880*/  STG.E desc[UR8][R24.64], R27 ;  /* 0x0000001b18007986 */ /* 0x0001e8000c101908 */
.L_x_764:
[----:B------:R-:W-:Y:S05]  /*9890*/  BSYNC.RECONVERGENT B0 ;  /* 0x0000000000007941 */ /* 0x000fea0003800200 */
.L_x_763:
[--C-:B------:R-:W-:Y:S02]  /*98a0*/  HADD2.F32 R22, -RZ, R5.reuse.H0_H0 ;  /* 0x20000005ff167230 */ /* 0x100fe40000004100 */
[----:B------:R-:W-:Y:S01]  /*98b0*/  HADD2.F32 R5, -RZ, R5.H1_H1 ;  /* 0x30000005ff057230 */ /* 0x000fe20000004100 */
[----:B------:R-:W-:Y:S06]  /*98c0*/  BRA.U !UP0, `(.L_x_765) ;  /* 0x0000000108487547 */ /* 0x000fec000b800000 */
[----:B------:R-:W-:Y:S01]  /*98d0*/  FFMA.FTZ R42, R21, R42, R19 ;  /* 0x0000002a152a7223 */ /* 0x000fe20000010013 */
[----:B------:R-:W-:-:S03]  /*98e0*/  FFMA.FTZ R39, R20, R39, R18 ;  /* 0x0000002714277223 */ /* 0x000fc60000010012 */
[----:B0-----:R-:W-:Y:S01]  /*98f0*/  FMUL.FTZ R27, R42, -1.4426950216293334961 ;  /* 0xbfb8aa3b2a1b7820 */ /* 0x001fe20000410000 */
        /* <DEDUP_REMOVED lines=15> */
.L_x_765:
[----:B------:R-:W-:Y:S01]  /*99f0*/  BSSY.RECONVERGENT B0, `(.L_x_766) ;  /* 0x0000012000007945 */ /* 0x000fe20003800200 */
[----:B------:R-:W-:Y:S01]  /*9a00*/  FFMA.FTZ R22, R20, R22, -R53 ;  /* 0x0000001614167223 */ /* 0x000fe20000010835 */
[----:B0-----:R-:W-:Y:S02]  /*9a10*/  FFMA.FTZ R24, R21, R5, -R4 ;  /* 0x0000000515187223 */ /* 0x001fe40000010804 */
        /* <DEDUP_REMOVED lines=15> */
.L_x_767:
[----:B------:R-:W-:Y:S05]  /*9b10*/  BSYNC.RECONVERGENT B0 ;  /* 0x0000000000007941 */ /* 0x000fea0003800200 */
.L_x_766:
        /* <DEDUP_REMOVED lines=21> */
.L_x_768:
[----:B------:R-:W-:Y:S01]  /*9c70*/  BSSY.RECONVERGENT B0, `(.L_x_769) ;  /* 0x0000012000007945 */ /* 0x000fe20003800200 */
[----:B0-----:R-:W-:Y:S01]  /*9c80*/  FFMA.FTZ R22, R20, R4, -R51 ;  /* 0x0000000414167223 */ /* 0x001fe20000010833 */
[----:B------:R-:W-:Y:S02]  /*9c90*/  FFMA.FTZ R52, R21, R7, -R52 ;  /* 0x0000000715347223 */ /* 0x000fe40000010834 */
[----:B------:R-:W-:Y:S05]  /*9ca0*/  @P0 BRA `(.L_x_770) ;  /* 0x0000000000380947 */ /* 0x000fea0003800000 */
        /* <DEDUP_REMOVED lines=11> */
[----:B------:R-:W-:Y:S02]  /*9d60*/  F2FP.F16.F32.PACK_AB R7, R7, R24 ;  /* 0x000000180707723e */ /* 0x000fe400000000ff */
[----:B------:R-:W-:-:S05]  /*9d70*/  LEA.HI.X R23, R4, UR7, R37, 0x1, P0 ;  /* 0x0000000704177c11 */ /* 0x000fca00080f0c25 */
[----:B------:R0:W-:Y:S02]  /*9d80*/  STG.E desc[UR8][R22.64], R7 ;  /* 0x0000000716007986 */ /* 0x0001e4000c101908 */
.L_x_770:
[----:B------:R-:W-:Y:S05]  /*9d90*/  BSYNC.RECONVERGENT B0 ;  /* 0x0000000000007941 */ /* 0x000fea0003800200 */
.L_x_769:
        /* <DEDUP_REMOVED lines=21> */
.L_x_771:
        /* <DEDUP_REMOVED lines=9> */
[----:B0-----:R-:W-:-:S05]  /*9f80*/  FMUL.FTZ R7, R50, R63 ;  /* 0x0000003f32077220 */ /* 0x001fca0000410000 */
[----:B------:R-:W-:Y:S01]  /*9f90*/  F2FP.F16.F32.PACK_AB R7, R7, R24 ;  /* 0x000000180707723e */ /* 0x000fe200000000ff */
[----:B-1----:R-:W-:Y:S02]  /*9fa0*/  IMAD R34, R35, UR4, RZ ;  /* 0x0000000423227c24 */ /* 0x002fe4000f8e02ff */
[----:B------:R-:W-:-:S04]  /*9fb0*/  IMAD.WIDE.U32 R22, R33, UR4, R4 ;  /* 0x0000000421167c25 */ /* 0x000fc8000f8e0004 */
[----:B------:R-:W-:Y:S01]  /*9fc0*/  IMAD R33, R33, UR5, R34 ;  /* 0x0000000521217c24 */ /* 0x000fe2000f8e0222 */
[----:B--2---:R-:W-:-:S04]  /*9fd0*/  LEA R4, P0, R22, UR6, 0x1 ;  /* 0x0000000616047c11 */ /* 0x004fc8000f8008ff */
[----:B------:R-:W-:-:S04]  /*9fe0*/  IADD3 R33, PT, PT, R23, R33, RZ ;  /* 0x0000002117217210 */ /* 0x000fc80007ffe0ff */
[----:B------:R-:W-:-:S05]  /*9ff0*/  LEA.HI.X R5, R22, UR7, R33, 0x1, P0 ;  /* 0x0000000716057c11 */ /* 0x000fca00080f0c21 */
[----:B------:R1:W-:Y:S02]  /*a000*/  STG.E desc[UR8][R4.64], R7 ;  /* 0x0000000704007986 */ /* 0x0003e4000c101908 */
.L_x_773:
[----:B------:R-:W-:Y:S05]  /*a010*/  BSYNC.RECONVERGENT B0 ;  /* 0x0000000000007941 */ /* 0x000fea0003800200 */
.L_x_772:
[--C-:B-1----:R-:W-:Y:S02]  /*a020*/  HADD2.F32 R4, -RZ, R11.reuse.H0_H0 ;  /* 0x2000000bff047230 */ /* 0x102fe40000004100 */
        /* <DEDUP_REMOVED lines=20> */
.L_x_774:
        /* <DEDUP_REMOVED lines=18> */
.L_x_776:
[----:B------:R-:W-:Y:S05]  /*a290*/  BSYNC.RECONVERGENT B0 ;  /* 0x0000000000007941 */ /* 0x000fea0003800200 */
.L_x_775:
        /* <DEDUP_REMOVED lines=21> */
.L_x_777:
        /* <DEDUP_REMOVED lines=10> */
[----:B------:R-:W-:-:S04]  /*a490*/  IMAD.WIDE.U32 R8, R3, UR4, R4 ;  /* 0x0000000403087c25 */ /* 0x000fc8000f8e0004 */
[----:B------:R-:W-:Y:S02]  /*a4a0*/  IMAD R5, R3, UR5, R30 ;  /* 0x0000000503057c24 */ /* 0x000fe4000f8e021e */
[----:B------:R-:W-:Y:S01]  /*a4b0*/  FMUL.FTZ R3, R44, R63 ;  /* 0x0000003f2c037220 */ /* 0x000fe20000410000 */
[C---:B--2---:R-:W-:Y:S02]  /*a4c0*/  LEA R4, P0, R8.reuse, UR6, 0x1 ;  /* 0x0000000608047c11 */ /* 0x044fe4000f8008ff */
[----:B------:R-:W-:Y:S02]  /*a4d0*/  IADD3 R5, PT, PT, R9, R5, RZ ;  /* 0x0000000509057210 */ /* 0x000fe40007ffe0ff */
[----:B------:R-:W-:Y:S02]  /*a4e0*/  F2FP.F16.F32.PACK_AB R3, R3, R10 ;  /* 0x0000000a0303723e */ /* 0x000fe400000000ff */
[----:B------:R-:W-:-:S05]  /*a4f0*/  LEA.HI.X R5, R8, UR7, R5, 0x1, P0 ;  /* 0x0000000708057c11 */ /* 0x000fca00080f0c05 */
[----:B------:R1:W-:Y:S02]  /*a500*/  STG.E desc[UR8][R4.64], R3 ;  /* 0x0000000304007986 */ /* 0x0003e4000c101908 */
.L_x_779:
[----:B------:R-:W-:Y:S05]  /*a510*/  BSYNC.RECONVERGENT B0 ;  /* 0x0000000000007941 */ /* 0x000fea0003800200 */
.L_x_778:
[--C-:B-1----:R-:W-:Y:S01]  /*a520*/  HADD2.F32 R3, -RZ, R15.reuse.H0_H0 ;  /* 0x2000000fff037230 */ /* 0x102fe20000004100 */
[----:B------:R-:W-:Y:S01]  /*a530*/  SHF.R.S32.HI R12, RZ, 0x1f, R29 ;  /* 0x0000001fff0c7819 */ /* 0x000fe2000001141d */
        /* <DEDUP_REMOVED lines=20> */
.L_x_780:
[----:B------:R-:W-:Y:S01]  /*a680*/  ISETP.GE.AND.EX P3, PT, R12, UR11, PT, P3 ;  /* 0x0000000b0c007c0c */ /* 0x000fe2000bf66330 */
[----:B------:R-:W-:Y:S01]  /*a690*/  FFMA.FTZ R20, R20, R3, -R31 ;  /* 0x0000000314147223 */ /* 0x000fe2000001081f */
[----:B------:R-:W-:Y:S01]  /*a6a0*/  FFMA.FTZ R26, R21, R15, -R26 ;  /* 0x0000000f151a7223 */ /* 0x000fe2000001081a */
[----:B------:R-:W-:Y:S02]  /*a6b0*/  BSSY.RECONVERGENT B0, `(.L_x_781) ;  /* 0x000000f000007945 */ /* 0x000fe40003800200 */
[-C--:B------:R-:W-:Y:S01]  /*a6c0*/  FMUL.FTZ R3, R20, R63.reuse ;  /* 0x0000003f14037220 */ /* 0x080fe20000410000 */
[----:B------:R-:W-:-:S07]  /*a6d0*/  FMUL.FTZ R26, R26, R63 ;  /* 0x0000003f1a1a7220 */ /* 0x000fce0000410000 */
[----:B------:R-:W-:Y:S05]  /*a6e0*/  @P3 BRA `(.L_x_782) ;  /* 0x00000000002c3947 */ /* 0x000fea0003800000 */
[----:B------:R-:W1:Y:S01]  /*a6f0*/  LDCU.64 UR4, c[0x0][0x3f8] ;  /* 0x00007f00ff0477ac */ /* 0x000e620008000a00 */
[----:B------:R-:W-:Y:S02]  /*a700*/  MOV R67, R69 ;  /* 0x0000004500437202 */ /* 0x000fe40000000f00 */
[----:B------:R-:W-:Y:S01]  /*a710*/  F2FP.F16.F32.PACK_AB R3, R26, R3 ;  /* 0x000000031a03723e */ /* 0x000fe200000000ff */
[----:B------:R-:W2:Y:S01]  /*a720*/  LDCU.64 UR6, c[0x0][0x380] ;  /* 0x00007000ff0677ac */ /* 0x000ea20008000a00 */
[----:B-1----:R-:W-:Y:S02]  /*a730*/  IMAD R12, R12, UR4, RZ ;  /* 0x000000040c0c7c24 */ /* 0x002fe4000f8e02ff */
[----:B------:R-:W-:-:S04]  /*a740*/  IMAD.WIDE.U32 R66, R29, UR4, R66 ;  /* 0x000000041d427c25 */ /* 0x000fc8000f8e0042 */
[----:B------:R-:W-:Y:S01]  /*a750*/  IMAD R29, R29, UR5, R12 ;  /* 0x000000051d1d7c24 */ /* 0x000fe2000f8e020c */
[----:B--2---:R-:W-:-:S04]  /*a760*/  LEA R4, P0, R66, UR6, 0x1 ;  /* 0x0000000642047c11 */ /* 0x004fc8000f8008ff */
[----:B------:R-:W-:-:S04]  /*a770*/  IADD3 R29, PT, PT, R67, R29, RZ ;  /* 0x0000001d431d7210 */ /* 0x000fc80007ffe0ff */
[----:B------:R-:W-:-:S05]  /*a780*/  LEA.HI.X R5, R66, UR7, R29, 0x1, P0 ;  /* 0x0000000742057c11 */ /* 0x000fca00080f0c1d */
[----:B------:R1:W-:Y:S02]  /*a790*/  STG.E desc[UR8][R4.64], R3 ;  /* 0x0000000304007986 */ /* 0x0003e4000c101908 */
.L_x_782:
[----:B------:R-:W-:Y:S05]  /*a7a0*/  BSYNC.RECONVERGENT B0 ;  /* 0x0000000000007941 */ /* 0x000fea0003800200 */
.L_x_781:
[----:B-1----:R-:W1:Y:S01]  /*a7b0*/  LDC R3, c[0x0][0x374] ;  /* 0x0000dd00ff037b82 */ /* 0x002e620000000800 */
[----:B------:R-:W2:Y:S01]  /*a7c0*/  LDCU UR4, c[0x0][0x410] ;  /* 0x00008200ff0477ac */ /* 0x000ea20008000800 */
[----:B------:R-:W-:Y:S01]  /*a7d0*/  IADD3 R59, PT, PT, R59, 0x1, RZ ;  /* 0x000000013b3b7810 */ /* 0x000fe20007ffe0ff */
[----:B------:R-:W2:Y:S02]  /*a7e0*/  LDCU UR5, c[0x0][0x3e0] ;  /* 0x00007c00ff0577ac */ /* 0x000ea40008000800 */
[----:B--2---:R-:W-:Y:S01]  /*a7f0*/  UIMAD UR4, UR4, UR5, URZ ;  /* 0x00000005040472a4 */ /* 0x004fe2000f8e02ff */
[----:B-1----:R-:W-:-:S05]  /*a800*/  IADD3 R62, PT, PT, R3, R62, RZ ;  /* 0x0000003e033e7210 */ /* 0x002fca0007ffe0ff */
[----:B------:R-:W-:-:S13]  /*a810*/  ISETP.GE.AND P0, PT, R62, UR4, PT ;  /* 0x000000043e007c0c */ /* 0x000fda000bf06270 */
[----:B------:R-:W-:Y:S05]  /*a820*/  @!P0 BRA `(.L_x_783) ;  /* 0xffffff58004c8947 */ /* 0x000fea000383ffff */
.L_x_716:
[----:B------:R-:W1:Y:S01]  /*a830*/  LDC R4, c[0x0][0x370] ;  /* 0x0000dc00ff047b82 */ /* 0x000e620000000800 */
[----:B------:R-:W-:Y:S01]  /*a840*/  ISETP.NE.AND P1, PT, R17, RZ, PT ;  /* 0x000000ff1100720c */ /* 0x000fe20003f25270 */
[----:B------:R-:W-:Y:S06]  /*a850*/  BSSY.RECONVERGENT B0, `(.L_x_784) ;  /* 0x000000d000007945 */ /* 0x000fec0003800200 */
[----:B0-----:R-:W0:Y:S08]  /*a860*/  LDC R7, c[0x0][0x374] ;  /* 0x0000dd00ff077b82 */ /* 0x001e300000000800 */
[----:B------:R-:W2:Y:S01]  /*a870*/  LDC.64 R2, c[0x0][0x3c8] ;  /* 0x0000f200ff027b82 */ /* 0x000ea20000000a00 */
[----:B-1----:R-:W-:-:S02]  /*a880*/  ISETP.NE.AND P0, PT, R4, 0x1, PT ;  /* 0x000000010400780c */ /* 0x002fc40003f05270 */
[----:B0-----:R-:W-:-:S04]  /*a890*/  SHF.L.U32 R0, R7, 0x1, RZ ;  /* 0x0000000107007819 */ /* 0x001fc800000006ff */
[----:B------:R-:W-:-:S05]  /*a8a0*/  SEL R5, R0, RZ, P0 ;  /* 0x000000ff00057207 */ /* 0x000fca0000000000 */
[----:B--2---:R-:W-:Y:S01]  /*a8b0*/  IMAD.WIDE.U32 R2, R5, 0x4, R2 ;  /* 0x0000000405027825 */ /* 0x004fe200078e0002 */
[----:B------:R-:W-:Y:S06]  /*a8c0*/  @P1 BRA `(.L_x_785) ;  /* 0x0000000000141947 */ /* 0x000fec0003800000 */
[----:B------:R-:W-:Y:S01]  /*a8d0*/  HFMA2 R5, -RZ, RZ, 0, 5.9604644775390625e-08 ;  /* 0x00000001ff057431 */ /* 0x000fe200000001ff */
[----:B------:R-:W-:Y:S06]  /*a8e0*/  MEMBAR.ALL.GPU ;  /* 0x0000000000007992 */ /* 0x000fec000000a000 */
[----:B------:R-:W-:-:S00]  /*a8f0*/  ERRBAR ;  /* 0x00000000000079ab */ /* 0x000fc00000000000 */
[----:B------:R-:W-:Y:S06]  /*a900*/  CGAERRBAR ;  /* 0x00000000000075ab */ /* 0x000fec0000000000 */
[----:B------:R0:W-:Y:S02]  /*a910*/  REDG.E.ADD.S32.STRONG.GPU desc[UR8][R2.64], R5 ;  /* 0x000000050200798e */ /* 0x0001e4000c12e308 */
.L_x_785:
[----:B------:R-:W-:Y:S05]  /*a920*/  BSYNC.RECONVERGENT B0 ;  /* 0x0000000000007941 */ /* 0x000fea0003800200 */
.L_x_784:
        /* <DEDUP_REMOVED lines=11> */
.L_x_787:
[----:B------:R-:W2:Y:S04]  /*a9e0*/  LDG.E.STRONG.GPU R5, desc[UR8][R2.64] ;  /* 0x0000000802057981 */ /* 0x000ea8000c1ef900 */
[----:B--2---:R-:W-:Y:S01]  /*a9f0*/  CCTL.IVALL ;  /* 0x00000000ff00798f */ /* 0x004fe20002000000 */
[----:B------:R-:W-:Y:S05]  /*aa00*/  YIELD ;  /* 0x0000000000007946 */ /* 0x000fea0003800000 */
[----:B------:R-:W-:-:S13]  /*aa10*/  ISETP.NE.AND P0, PT, R5, R0, PT ;  /* 0x000000000500720c */ /* 0x000fda0003f05270 */
[----:B------:R-:W-:Y:S05]  /*aa20*/  @P0 BRA `(.L_x_787) ;  /* 0xfffffffc00ec0947 */ /* 0x000fea000383ffff */
.L_x_786:
        /* <DEDUP_REMOVED lines=58> */
[----:B------:R-:W-:-:S02]  /*add0*/  SHF.L.U32 R31, R5, 0x2, RZ ;  /* 0x00000002051f7819 */ /* 0x000fc400000006ff */
[----:B------:R-:W-:Y:S02]  /*ade0*/  SHF.L.U64.HI R33, R0, 0x2, R3 ;  /* 0x0000000200217819 */ /* 0x000fe40000010203 */
[----:B------:R-:W-:Y:S02]  /*adf0*/  SHF.L.U64.HI R29, R30, 0x2, R35 ;  /* 0x000000021e1d7819 */ /* 0x000fe40000010223 */
[----:B0-----:R-:W-:Y:S01]  /*ae00*/  LEA R27, P1, R17, UR4, 0x2 ;  /* 0x00000004111b7c11 */ /* 0x001fe2000f8210ff */
        /* <DEDUP_REMOVED lines=12> */
.L_x_790:
        /* <DEDUP_REMOVED lines=29> */
.L_x_789:
[----:B------:R-:W-:Y:S05]  /*b0a0*/  BSYNC.RECONVERGENT B0 ;  /* 0x0000000000007941 */ /* 0x000fea0003800200 */
.L_x_788:
        /* <DEDUP_REMOVED lines=10> */
.L_x_791:
[C---:B0-----:R-:W-:Y:S02]  /*b150*/  SHF.L.U32 R18, R17.reuse, 0x2, RZ ;  /* 0x0000000211127819 */ /* 0x041fe400000006ff */
[----:B----4-:R-:W-:Y:S02]  /*b160*/  SHF.L.U64.HI R13, R17, 0x2, R2 ;  /* 0x00000002110d7819 */ /* 0x010fe40000010202 */
[----:B-1----:R-:W-:-:S04]  /*b170*/  IADD3 R4, P0, PT, R18, UR4, RZ ;  /* 0x0000000412047c10 */ /* 0x002fc8000ff1e0ff */
[----:B------:R-:W-:Y:S02]  /*b180*/  IADD3.X R5, PT, PT, R13, UR5, RZ, P0, !PT ;  /* 0x000000050d057c10 */ /* 0x000fe400087fe4ff */
[C---:B------:R-:W-:Y:S02]  /*b190*/  IADD3 R6, P0, PT, R4.reuse, R37, RZ ;  /* 0x0000002504067210 */ /* 0x040fe40007f1e0ff */
[C---:B------:R-:W-:Y:S01]  /*b1a0*/  IADD3 R10, P1, PT, R4.reuse, R41, RZ ;  /* 0x00000029040a7210 */ /* 0x040fe20007f3e0ff */
[----:B------:R0:W4:Y:S01]  /*b1b0*/  LDG.E R20, desc[UR8][R4.64] ;  /* 0x0000000804147981 */ /* 0x000122000c1e1900 */
[C---:B------:R-:W-:Y:S02]  /*b1c0*/  IADD3.X R7, PT, PT, R5.reuse, R35, RZ, P0, !PT ;  /* 0x0000002305077210 */ /* 0x040fe400007fe4ff */
[----:B------:R-:W-:Y:S02]  /*b1d0*/  IADD3 R8, P0, PT, R4, R31, RZ ;  /* 0x0000001f04087210 */ /* 0x000fe40007f1e0ff */
[C---:B------:R-:W-:Y:S01]  /*b1e0*/  IADD3.X R11, PT, PT, R5.reuse, R39, RZ, P1, !PT ;  /* 0x00000027050b7210 */ /* 0x040fe20000ffe4ff */
[----:B------:R1:W4:Y:S01]  /*b1f0*/  LDG.E R21, desc[UR8][R6.64] ;  /* 0x0000000806157981 */ /* 0x000322000c1e1900 */
[----:B------:R-:W-:-:S03]  /*b200*/  IADD3.X R9, PT, PT, R5, R33, RZ, P0, !PT ;  /* 0x0000002105097210 */ /* 0x000fc600007fe4ff */
[----:B------:R-:W5:Y:S04]  /*b210*/  LDG.E R23, desc[UR8][R10.64] ;  /* 0x000000080a177981 */ /* 0x000f68000c1e1900 */
[----:B------:R1:W5:Y:S01]  /*b220*/  LDG.E R22, desc[UR8][R8.64] ;  /* 0x0000000808167981 */ /* 0x000362000c1e1900 */
[C---:B------:R-:W-:Y:S02]  /*b230*/  SHF.L.U32 R28, R17.reuse, 0x3, RZ ;  /* 0x00000003111c7819 */ /* 0x040fe400000006ff */
[----:B------:R-:W-:Y:S02]  /*b240*/  SHF.L.U64.HI R29, R17, 0x3, R2 ;  /* 0x00000003111d7819 */ /* 0x000fe40000010202 */
[----:B------:R-:W-:Y:S02]  /*b250*/  LOP3.LUT R14, R28, 0xfffffff8, RZ, 0xc0, !PT ;  /* 0xfffffff81c0e7812 */ /* 0x000fe400078ec0ff */
[----:B------:R-:W-:-:S02]  /*b260*/  LOP3.LUT R18, R18, 0xfffffffc, RZ, 0xc0, !PT ;  /* 0xfffffffc12127812 */ /* 0x000fc400078ec0ff */
[C---:B--2---:R-:W-:Y:S02]  /*b270*/  IADD3 R12, P0, PT, R14.reuse, UR6, RZ ;  /* 0x000000060e0c7c10 */ /* 0x044fe4000ff1e0ff */
[----:B0-----:R-:W-:Y:S02]  /*b280*/  LOP3.LUT R4, R29, 0x3, RZ, 0xc0, !PT ;  /* 0x000000031d047812 */ /* 0x001fe400078ec0ff */
[----:B---3--:R-:W-:Y:S02]  /*b290*/  IADD3 R14, P1, PT, R14, UR10, RZ ;  /* 0x0000000a0e0e7c10 */ /* 0x008fe4000ff3e0ff */
[----:B------:R-:W-:Y:S02]  /*b2a0*/  LOP3.LUT R2, R13, 0x3, RZ, 0xc0, !PT ;  /* 0x000000030d027812 */ /* 0x000fe400078ec0ff */
[----:B------:R-:W-:Y:S02]  /*b2b0*/  IADD3 R18, P2, PT, R18, UR4, RZ ;  /* 0x0000000412127c10 */ /* 0x000fe4000ff5e0ff */
[----:B------:R-:W-:-:S02]  /*b2c0*/  IADD3.X R13, PT, PT, R4, UR7, RZ, P0, !PT ;  /* 0x00000007040d7c10 */ /* 0x000fc400087fe4ff */
[----:B------:R-:W-:Y:S02]  /*b2d0*/  IADD3.X R15, PT, PT, R4, UR11, RZ, P1, !PT ;  /* 0x0000000b040f7c10 */ /* 0x000fe40008ffe4ff */
[----:B------:R-:W-:Y:S02]  /*b2e0*/  IADD3.X R19, PT, PT, R2, UR5, RZ, P2, !PT ;  /* 0x0000000502137c10 */ /* 0x000fe400097fe4ff */
[C---:B------:R-:W-:Y:S02]  /*b2f0*/  IADD3 R4, P0, PT, R18.reuse, R37, RZ ;  /* 0x0000002512047210 */ /* 0x040fe40007f1e0ff */
[C---:B-1----:R-:W-:Y:S02]  /*b300*/  IADD3 R6, P1, PT, R18.reuse, R31, RZ ;  /* 0x0000001f12067210 */ /* 0x042fe40007f3e0ff */
[----:B------:R-:W-:Y:S02]  /*b310*/  IADD3 R8, P2, PT, R18, R41, RZ ;  /* 0x0000002912087210 */ /* 0x000fe40007f5e0ff */
[----:B------:R-:W-:-:S02]  /*b320*/  IADD3.X R5, PT, PT, R19, R35, RZ, P0, !PT ;  /* 0x0000002313057210 */ /* 0x000fc400007fe4ff */
[C---:B------:R-:W-:Y:S02]  /*b330*/  IADD3.X R7, PT, PT, R19.reuse, R33, RZ, P1, !PT ;  /* 0x0000002113077210 */ /* 0x040fe40000ffe4ff */
[----:B------:R-:W-:Y:S01]  /*b340*/  IADD3.X R9, PT, PT, R19, R39, RZ, P2, !PT ;  /* 0x0000002713097210 */ /* 0x000fe200017fe4ff */
[----:B----4-:R0:W-:Y:S04]  /*b350*/  STG.E.64 desc[UR8][R12.64], R20 ;  /* 0x000000140c007986 */ /* 0x0101e8000c101b08 */
[----:B-----5:R1:W-:Y:S04]  /*b360*/  STG.E.64 desc[UR8][R14.64], R22 ;  /* 0x000000160e007986 */ /* 0x0203e8000c101b08 */
        /* <DEDUP_REMOVED lines=28> */
[----:B------:R-:W3:Y:S04]  /*b530*/  LDG.E R24, desc[UR8][R18.64+0x1e00] ;  /* 0x001e000812187981 */ /* 0x000ee8000c1e1900 */
[----:B------:R-:W3:Y:S04]  /*b540*/  LDG.E R25, desc[UR8][R4.64+0x1e00] ;  /* 0x001e000804197981 */ /* 0x000ee8000c1e1900 */
        /* <DEDUP_REMOVED lines=14> */
[----:B---3--:R4:W-:Y:S04]  /*b630*/  STG.E.64 desc[UR8][R12.64], R24 ;  /* 0x000000180c007986 */ /* 0x0089e8000c101b08 */
[----:B--2---:R4:W-:Y:S07]  /*b640*/  STG.E.64 desc[UR8][R14.64], R26 ;  /* 0x0000001a0e007986 */ /* 0x0049ee000c101b08 */
[----:B------:R-:W-:Y:S05]  /*b650*/  @P0 BRA `(.L_x_791) ;  /* 0xfffffff800bc0947 */ /* 0x000fea000383ffff */
[----:B------:R-:W-:Y:S05]  /*b660*/  EXIT ;  /* 0x000000000000794d */ /* 0x000fea0003800000 */
.L_x_792:
        /* <DEDUP_REMOVED lines=9> */
.L_x_4507:


//--------------------- .text._Z35group_norm_nhwc_bwd_one_pass_kernelI11Fp16IOFp32WLi512ELi80ELi640EEv26Group_norm_nhwc_bwd_params --------------------------
	.section	.text._Z35group_norm_nhwc_bwd_one_pass_kernelI11Fp16IOFp32WLi512ELi80ELi640EEv26Group_norm_nhwc_bwd_params,"ax",@progbits
	.align	128
        .global         _Z35group_norm_nhwc_bwd_one_pass_kernelI11Fp16IOFp32WLi512ELi80ELi640EEv26Group_norm_nhwc_bwd_params
        .type           _Z35group_norm_nhwc_bwd_one_pass_kernelI11Fp16IOFp32WLi512ELi80ELi640EEv26Group_norm_nhwc_bwd_params,@function
        .size           _Z35group_norm_nhwc_bwd_one_pass_kernelI11Fp16IOFp32WLi512ELi80ELi640EEv26Group_norm_nhwc_bwd_params,(.L_x_4508 - _Z35group_norm_nhwc_bwd_one_pass_kernelI11Fp16IOFp32WLi512ELi80ELi640EEv26Group_norm_nhwc_bwd_params)
        .other          _Z35group_norm_nhwc_bwd_one_pass_kernelI11Fp16IOFp32WLi512ELi80ELi640EEv26Group_norm_nhwc_bwd_params,@"STO_CUDA_ENTRY STV_DEFAULT"
_Z35group_norm_nhwc_bwd_one_pass_kernelI11Fp16IOFp32WLi512ELi80ELi640EEv26Group_norm_nhwc_bwd_params:
.text._Z35group_norm_nhwc_bwd_one_pass_kernelI11Fp16IOFp32WLi512ELi80ELi640EEv26Group_norm_nhwc_bwd_params:
        /* <DEDUP_REMOVED lines=28> */
.L_x_819:
        /* <DEDUP_REMOVED lines=37> */
[----:B------:R-:W-:Y:S01]  /*0410*/  @!UP2 UIADD3 UR7, UPT, UPT, -UR7, URZ, URZ ;  /* 0x000000ff0707a290 */ /* 0x000fe2000fffe1ff */
[----:B------:R-:W-:Y:S01]  /*0420*/  IADD3 R5, PT, PT, R27, 0x10, RZ ;  /* 0x000000101b057810 */ /* 0x000fe20007ffe0ff */
[----:B------:R-:W-:-:S02]  /*0430*/  UIMAD UR5, UR13, 0x50, URZ ;  /* 0x000000500d0578a4 */ /* 0x000fc4000f8e02ff */
[----:B------:R-:W-:Y:S01]  /*0440*/  USEL UR7, UR9, UR7, !UP0 ;  /* 0x0000000709077287 */ /* 0x000fe2000c000000 */
[----:B------:R-:W-:Y:S02]  /*0450*/  ISETP.GE.U32.AND P1, PT, R5, UR16, PT ;  /* 0x0000001005007c0c */ /* 0x000fe4000bf26070 */
[----:B------:R-:W-:Y:S02]  /*0460*/  IADD3 R7, PT, PT, R27, 0x20, RZ ;  /* 0x000000201b077810 */ /* 0x000fe40007ffe0ff */
[----:B------:R-:W-:Y:S02]  /*0470*/  LOP3.LUT R65, R65, 0xfeffffff, RZ, 0xc0, !PT ;  /* 0xfeffffff41417812 */ /* 0x000fe400078ec0ff */
[C---:B------:R-:W-:Y:S02]  /*0480*/  IADD3 R11, PT, PT, R27.reuse, 0x30, RZ ;  /* 0x000000301b0b7810 */ /* 0x040fe40007ffe0ff */
[----:B------:R-:W-:Y:S02]  /*0490*/  LOP3.LUT R64, R64, 0xfffffff7, RZ, 0xc0, !PT ;  /* 0xfffffff740407812 */ /* 0x000fe400078ec0ff */
[----:B------:R-:W-:-:S02]  /*04a0*/  IADD3 R61, PT, PT, R27, 0x110, RZ ;  /* 0x000001101b3d7810 */ /* 0x000fc40007ffe0ff */
[C---:B------:R-:W-:Y:S02]  /*04b0*/  IADD3 R89, PT, PT, R27.reuse, 0x120, RZ ;  /* 0x000001201b597810 */ /* 0x040fe40007ffe0ff */
[----:B------:R-:W-:Y:S01]  /*04c0*/  IADD3 R93, PT, PT, R27, 0x130, RZ ;  /* 0x000001301b5d7810 */ /* 0x000fe20007ffe0ff */
[----:B------:R-:W-:Y:S01]  /*04d0*/  STL.S16 [R1+0x122], RZ ;  /* 0x000122ff01007387 */ /* 0x000fe20000100600 */
[----:B------:R-:W-:Y:S01]  /*04e0*/  SHF.R.S32.HI R9, RZ, 0x1f, R5 ;  /* 0x0000001fff097819 */ /* 0x000fe20000011405 */
[----:B------:R-:W0:Y:S01]  /*04f0*/  LDCU.U8 UR9, c[0x0][0x414] ;  /* 0x00008280ff0977ac */ /* 0x000e220008000000 */
[----:B------:R-:W-:Y:S02]  /*0500*/  MOV R0, UR5 ;  /* 0x0000000500007c02 */ /* 0x000fe40008000f00 */
[----:B------:R-:W-:Y:S02]  /*0510*/  ISETP.GE.AND.EX P4, PT, R9, UR17, PT, P1 ;  /* 0x0000001109007c0c */ /* 0x000fe4000bf86310 */
[----:B------:R-:W-:-:S02]  /*0520*/  MOV R3, UR18 ;  /* 0x0000001200037c02 */ /* 0x000fc40008000f00 */
[----:B------:R-:W-:Y:S02]  /*0530*/  ISETP.GE.U32.AND P1, PT, R7, UR16, PT ;  /* 0x0000001007007c0c */ /* 0x000fe4000bf26070 */
[----:B------:R-:W-:-:S04]  /*0540*/  SHF.R.S32.HI R15, RZ, 0x1f, R7 ;  /* 0x0000001fff0f7819 */ /* 0x000fc80000011407 */
[----:B------:R-:W-:-:S03]  /*0550*/  ISETP.GE.AND.EX P3, PT, R15, UR17, PT, P1 ;  /* 0x000000110f007c0c */ /* 0x000fc6000bf66310 */
[----:B------:R-:W1:Y:S01]  /*0560*/  @!P4 LDC.64 R20, c[0x0][0x3f8] ;  /* 0x0000fe00ff14cb82 */ /* 0x000e620000000a00 */
[----:B------:R-:W-:Y:S02]  /*0570*/  @P4 LOP3.LUT R65, R65, 0x1000000, RZ, 0xfc, !PT ;  /* 0x0100000041414812 */ /* 0x000fe400078efcff */
[----:B------:R-:W-:Y:S02]  /*0580*/  ISETP.GE.U32.AND P1, PT, R11, UR16, PT ;  /* 0x000000100b007c0c */ /* 0x000fe4000bf26070 */
[----:B------:R-:W-:Y:S02]  /*0590*/  LOP3.LUT R65, R65, 0xff7fffff, RZ, 0xc0, !PT ;  /* 0xff7fffff41417812 */ /* 0x000fe400078ec0ff */
[----:B------:R-:W-:Y:S01]  /*05a0*/  SHF.R.S32.HI R17, RZ, 0x1f, R11 ;  /* 0x0000001fff117819 */ /* 0x000fe2000001140b */
[----:B------:R-:W4:Y:S02]  /*05b0*/  @!P4 LDC.64 R84, c[0x0][0x3a0] ;  /* 0x0000e800ff54cb82 */ /* 0x000f240000000a00 */
[----:B------:R-:W-:-:S02]  /*05c0*/  @P3 LOP3.LUT R65, R65, 0x800000, RZ, 0xfc, !PT ;  /* 0x0080000041413812 */ /* 0x000fc400078efcff */
[----:B------:R-:W-:-:S04]  /*05d0*/  ISETP.GE.AND.EX P6, PT, R17, UR17, PT, P1 ;  /* 0x0000001111007c0c */ /* 0x000fc8000bfc6310 */
[----:B------:R-:W0:Y:S08]  /*05e0*/  @!P3 LDC.64 R24, c[0x0][0x3f8] ;  /* 0x0000fe00ff18bb82 */ /* 0x000e300000000a00 */
[----:B------:R-:W4:Y:S08]  /*05f0*/  @!P4 LDC.64 R22, c[0x0][0x398] ;  /* 0x0000e600ff16cb82 */ /* 0x000f300000000a00 */
[----:B------:R-:W4:Y:S08]  /*0600*/  @!P6 LDC.64 R34, c[0x0][0x3f8] ;  /* 0x0000fe00ff22eb82 */ /* 0x000f300000000a00 */
[----:B------:R-:W4:Y:S01]  /*0610*/  @!P6 LDC.64 R82, c[0x0][0x3a0] ;  /* 0x0000e800ff52eb82 */ /* 0x000f220000000a00 */
[----:B--2---:R-:W-:-:S02]  /*0620*/  ISETP.GE.AND.EX P0, PT, R4, UR17, PT, P0 ;  /* 0x0000001104007c0c */ /* 0x004fc4000bf06300 */
[----:B---3--:R-:W-:-:S11]  /*0630*/  IADD3 R30, P2, PT, R6, UR5, RZ ;  /* 0x00000005061e7c10 */ /* 0x008fd6000ff5e0ff */
[----:B------:R-:W2:Y:S01]  /*0640*/  @!P0 LDC.64 R12, c[0x0][0x3f8] ;  /* 0x0000fe00ff0c8b82 */ /* 0x000ea20000000a00 */
[----:B------:R-:W-:Y:S01]  /*0650*/  USHF.R.S32.HI UR5, URZ, 0x1f, UR7 ;  /* 0x0000001fff057899 */ /* 0x000fe20008011407 */
[----:B------:R-:W-:-:S03]  /*0660*/  LEA.HI.X.SX32 R31, R0, RZ, 0x1, P2 ;  /* 0x000000ff001f7211 */ /* 0x000fc600010f0eff */
[----:B------:R-:W-:-:S03]  /*0670*/  UIMAD UR5, UR5, UR18, URZ ;  /* 0x00000012050572a4 */ /* 0x000fc6000f8e02ff */
[----:B------:R-:W3:Y:S01]  /*0680*/  @!P0 LDC.64 R18, c[0x0][0x398] ;  /* 0x0000e600ff128b82 */ /* 0x000ee20000000a00 */
[----:B------:R-:W-:Y:S02]  /*0690*/  UIMAD UR5, UR7, UR19, UR5 ;  /* 0x00000013070572a4 */ /* 0x000fe4000f8e0205 */
[----:B------:R-:W-:Y:S01]  /*06a0*/  IMAD.WIDE.U32 R30, R3, UR7, R30 ;  /* 0x00000007031e7c25 */ /* 0x000fe2000f8e001e */
[----:B------:R-:W-:Y:S01]  /*06b0*/  @!P0 SHF.R.S32.HI R4, RZ, 0x1f, R27 ;  /* 0x0000001fff048819 */ /* 0x000fe2000001141b */
[----:B------:R-:W4:Y:S03]  /*06c0*/  LDCU.64 UR6, c[0x0][0x3b8] ;  /* 0x00007700ff0677ac */ /* 0x000f260008000a00 */
[----:B------:R-:W1:Y:S01]  /*06d0*/  @!P0 LDC.64 R50, c[0x0][0x3a0] ;  /* 0x0000e800ff328b82 */ /* 0x000e620000000a00 */
[----:B------:R-:W-:Y:S02]  /*06e0*/  IADD3 R33, PT, PT, R31, UR5, RZ ;  /* 0x000000051f217c10 */ /* 0x000fe4000fffe0ff */
[----:B------:R-:W-:Y:S01]  /*06f0*/  @!P0 MOV R32, R30 ;  /* 0x0000001e00208202 */ /* 0x000fe20000000f00 */
[----:B--2---:R-:W-:-:S04]  /*0700*/  @!P0 IMAD R0, R4, R12, RZ ;  /* 0x0000000c04008224 */ /* 0x004fc800078e02ff */
[----:B------:R-:W-:-:S04]  /*0710*/  @!P0 IMAD.WIDE.U32 R2, R27, R12, R32 ;  /* 0x0000000c1b028225 */ /* 0x000fc800078e0020 */
[----:B------:R-:W-:Y:S01]  /*0720*/  @!P0 IMAD R13, R27, R13, R0 ;  /* 0x0000000d1b0d8224 */ /* 0x000fe200078e0200 */
[----:B------:R-:W-:-:S04]  /*0730*/  @!P0 SHF.L.U32 R55, R2, 0x1, RZ ;  /* 0x0000000102378819 */ /* 0x000fc800000006ff */
[----:B------:R-:W-:Y:S02]  /*0740*/  @!P0 IADD3 R3, PT, PT, R3, R13, RZ ;  /* 0x0000000d03038210 */ /* 0x000fe40007ffe0ff */
[----:B---3--:R-:W-:Y:S02]  /*0750*/  @!P0 IADD3 R54, P3, PT, R55, R18, RZ ;  /* 0x0000001237368210 */ /* 0x008fe40007f7e0ff */
[----:B------:R-:W-:Y:S02]  /*0760*/  @!P0 SHF.L.U64.HI R2, R2, 0x1, R3 ;  /* 0x0000000102028819 */ /* 0x000fe40000010203 */
[----:B------:R-:W-:Y:S02]  /*0770*/  IADD3 R13, PT, PT, R27, 0x40, RZ ;  /* 0x000000401b0d7810 */ /* 0x000fe40007ffe0ff */
[----:B-1----:R-:W-:Y:S02]  /*0780*/  @!P0 IADD3 R50, P2, PT, R55, R50, RZ ;  /* 0x0000003237328210 */ /* 0x002fe40007f5e0ff */
[----:B------:R-:W-:-:S02]  /*0790*/  @!P0 IADD3.X R55, PT, PT, R2, R19, RZ, P3, !PT ;  /* 0x0000001302378210 */ /* 0x000fc40001ffe4ff */
[----:B------:R-:W-:Y:S02]  /*07a0*/  ISETP.GE.U32.AND P1, PT, R13, UR16, PT ;  /* 0x000000100d007c0c */ /* 0x000fe4000bf26070 */
[----:B------:R-:W-:Y:S02]  /*07b0*/  SHF.R.S32.HI R19, RZ, 0x1f, R13 ;  /* 0x0000001fff137819 */ /* 0x000fe4000001140d */
[----:B------:R-:W-:Y:S02]  /*07c0*/  LOP3.LUT P3, RZ, R65, 0x800000, RZ, 0xc0, !PT ;  /* 0x0080000041ff7812 */ /* 0x000fe4000786c0ff */
[----:B------:R-:W-:Y:S02]  /*07d0*/  @!P0 IADD3.X R51, PT, PT, R2, R51, RZ, P2, !PT ;  /* 0x0000003302338210 */ /* 0x000fe400017fe4ff */
[----:B------:R-:W-:Y:S01]  /*07e0*/  ISETP.GE.AND.EX P5, PT, R19, UR17, PT, P1 ;  /* 0x0000001113007c0c */ /* 0x000fe2000bfa6310 */
[----:B------:R-:W-:Y:S01]  /*07f0*/  @!P4 IMAD R0, R9, R20, RZ ;  /* 0x000000140900c224 */ /* 0x000fe200078e02ff */
[----:B------:R-:W-:-:S02]  /*0800*/  LOP3.LUT R65, R65, 0xffbfffff, RZ, 0xc0, !PT ;  /* 0xffbfffff41417812 */ /* 0x000fc400078ec0ff */
[----:B------:R-:W-:Y:S02]  /*0810*/  @!P4 MOV R2, R30 ;  /* 0x0000001e0002c202 */ /* 0x000fe40000000f00 */
[----:B------:R-:W-:Y:S01]  /*0820*/  @!P4 MOV R3, R33 ;  /* 0x000000210003c202 */ /* 0x000fe20000000f00 */
[----:B------:R-:W-:Y:S01]  /*0830*/  @!P4 IMAD R9, R5, R21, R0 ;  /* 0x000000150509c224 */ /* 0x000fe200078e0200 */
[----:B------:R-:W-:Y:S01]  /*0840*/  @P6 LOP3.LUT R65, R65, 0x400000, RZ, 0xfc, !PT ;  /* 0x0040000041416812 */ /* 0x000fe200078efcff */
[----:B------:R0:W-:Y:S01]  /*0850*/  @!P0 STL [R1+0x194], R4 ;  /* 0x0001940401008387 */ /* 0x0001e20000100800 */
[----:B------:R-:W1:Y:S01]  /*0860*/  @!P3 LDC.64 R28, c[0x0][0x398] ;  /* 0x0000e600ff1cbb82 */ /* 0x000e620000000a00 */
[----:B------:R-:W-:Y:S01]  /*0870*/  @!P4 IMAD.WIDE.U32 R2, R5, R20, R2 ;  /* 0x000000140502c225 */ /* 0x000fe200078e0002 */
[----:B------:R-:W-:Y:S02]  /*0880*/  IADD3 R0, PT, PT, R27, 0x50, RZ ;  /* 0x000000501b007810 */ /* 0x000fe40007ffe0ff */
[----:B------:R-:W-:-:S02]  /*0890*/  LOP3.LUT R65, R65, 0xffdfffff, RZ, 0xc0, !PT ;  /* 0xffdfffff41417812 */ /* 0x000fc400078ec0ff */
[----:B------:R-:W-:Y:S02]  /*08a0*/  @!P4 IADD3 R3, PT, PT, R3, R9, RZ ;  /* 0x000000090303c210 */ /* 0x000fe40007ffe0ff */
[----:B------:R-:W-:Y:S01]  /*08b0*/  @!P4 SHF.L.U32 R87, R2, 0x1, RZ ;  /* 0x000000010257c819 */ /* 0x000fe200000006ff */
[----:B0-----:R-:W-:Y:S01]  /*08c0*/  @!P3 IMAD R4, R15, R24, RZ ;  /* 0x000000180f04b224 */ /* 0x001fe200078e02ff */
[----:B------:R-:W0:Y:S01]  /*08d0*/  @!P3 LDC.64 R20, c[0x0][0x3a0] ;  /* 0x0000e800ff14bb82 */ /* 0x000e220000000a00 */
[----:B------:R-:W-:Y:S02]  /*08e0*/  ISETP.GE.U32.AND P2, PT, R0, UR16, PT ;  /* 0x0000001000007c0c */ /* 0x000fe4000bf46070 */
[----:B------:R-:W-:Y:S02]  /*08f0*/  SHF.R.S32.HI R15, RZ, 0x1f, R0 ;  /* 0x0000001fff0f7819 */ /* 0x000fe40000011400 */
[----:B------:R-:W-:Y:S02]  /*0900*/  @P5 LOP3.LUT R65, R65, 0x200000, RZ, 0xfc, !PT ;  /* 0x0020000041415812 */ /* 0x000fe400078efcff */
[----:B------:R-:W-:Y:S01]  /*0910*/  @!P4 SHF.L.U64.HI R6, R2, 0x1, R3 ;  /* 0x000000010206c819 */ /* 0x000fe20000010203 */
[----:B----4-:R-:W-:Y:S01]  /*0920*/  @!P6 IMAD R8, R17, R34, RZ ;  /* 0x000000221108e224 */ /* 0x010fe200078e02ff */
[----:B------:R-:W-:Y:S01]  /*0930*/  @!P4 IADD3 R84, P1, PT, R87, R84, RZ ;  /* 0x000000545754c210 */ /* 0x000fe20007f3e0ff */
[----:B------:R-:W-:Y:S01]  /*0940*/  @!P3 IMAD R9, R7, R25, R4 ;  /* 0x000000190709b224 */ /* 0x000fe200078e0204 */
[----:B------:R-:W-:Y:S01]  /*0950*/  ISETP.GE.AND.EX P4, PT, R15, UR17, PT, P2 ;  /* 0x000000110f007c0c */ /* 0x000fe2000bf86320 */
[----:B------:R-:W2:Y:S01]  /*0960*/  @!P5 LDC.64 R2, c[0x0][0x3f8] ;  /* 0x0000fe00ff02db82 */ /* 0x000ea20000000a00 */
[----:B------:R-:W-:-:S02]  /*0970*/  LOP3.LUT P2, RZ, R65, 0x1000000, RZ, 0xc0, !PT ;  /* 0x0100000041ff7812 */ /* 0x000fc4000784c0ff */
[----:B------:R-:W-:Y:S02]  /*0980*/  @!P3 MOV R4, R30 ;  /* 0x0000001e0004b202 */ /* 0x000fe40000000f00 */
[----:B------:R-:W-:-:S03]  /*0990*/  @!P3 MOV R5, R33 ;  /* 0x000000210005b202 */ /* 0x000fc60000000f00 */
[----:B------:R-:W3:Y:S01]  /*09a0*/  @!P5 LDC.64 R70, c[0x0][0x3a0] ;  /* 0x0000e800ff46db82 */ /* 0x000ee20000000a00 */
[----:B------:R-:W-:-:S05]  /*09b0*/  @!P3 IMAD.WIDE.U32 R4, R7, R24, R4 ;  /* 0x000000180704b225 */ /* 0x000fca00078e0004 */
[----:B------:R-:W-:Y:S01]  /*09c0*/  @!P2 IADD3.X R85, PT, PT, R6, R85, RZ, P1, !PT ;  /* 0x000000550655a210 */ /* 0x000fe20000ffe4ff */
[----:B------:R-:W-:Y:S01]  /*09d0*/  @!P6 IMAD R17, R11, R35, R8 ;  /* 0x000000230b11e224 */ /* 0x000fe200078e0208 */
[----:B------:R-:W-:Y:S02]  /*09e0*/  @!P2 IADD3 R86, P1, PT, R87, R22, RZ ;  /* 0x000000165756a210 */ /* 0x000fe40007f3e0ff */
[----:B------:R-:W-:Y:S02]  /*09f0*/  @!P3 IADD3 R5, PT, PT, R5, R9, RZ ;  /* 0x000000090505b210 */ /* 0x000fe40007ffe0ff */
[----:B------:R-:W-:Y:S02]  /*0a00*/  @!P3 SHF.L.U32 R49, R4, 0x1, RZ ;  /* 0x000000010431b819 */ /* 0x000fe400000006ff */
[----:B------:R-:W-:Y:S02]  /*0a10*/  @!P6 MOV R8, R30 ;  /* 0x0000001e0008e202 */ /* 0x000fe40000000f00 */
[----:B------:R-:W-:-:S02]  /*0a20*/  @!P6 MOV R9, R33 ;  /* 0x000000210009e202 */ /* 0x000fc40000000f00 */
[----:B------:R-:W-:Y:S02]  /*0a30*/  @!P2 IADD3.X R87, PT, PT, R6, R23, RZ, P1, !PT ;  /* 0x000000170657a210 */ /* 0x000fe40000ffe4ff */
[----:B------:R-:W-:Y:S01]  /*0a40*/  @!P3 SHF.L.U64.HI R10, R4, 0x1, R5 ;  /* 0x00000001040ab819 */ /* 0x000fe20000010205 */
[----:B------:R-:W-:Y:S01]  /*0a50*/  @!P6 IMAD.WIDE.U32 R8, R11, R34, R8 ;  /* 0x000000220b08e225 */ /* 0x000fe200078e0008 */
[C---:B0-----:R-:W-:Y:S01]  /*0a60*/  @!P3 IADD3 R4, P1, PT, R49.reuse, R20, RZ ;  /* 0x000000143104b210 */ /* 0x041fe20007f3e0ff */
[----:B------:R-:W0:Y:S03]  /*0a70*/  @!P6 LDC.64 R22, c[0x0][0x398] ;  /* 0x0000e600ff16eb82 */ /* 0x000e260000000a00 */
[----:B------:R-:W-:Y:S02]  /*0a80*/  @!P3 IADD3.X R5, PT, PT, R10, R21, RZ, P1, !PT ;  /* 0x000000150a05b210 */ /* 0x000fe40000ffe4ff */
[----:B-1----:R-:W-:-:S03]  /*0a90*/  @!P3 IADD3 R48, P1, PT, R49, R28, RZ ;  /* 0x0000001c3130b210 */ /* 0x002fc60007f3e0ff */
[----:B------:R-:W1:Y:S01]  /*0aa0*/  @!P4 LDC.64 R6, c[0x0][0x3f8] ;  /* 0x0000fe00ff06cb82 */ /* 0x000e620000000a00 */
[----:B------:R-:W-:Y:S02]  /*0ab0*/  @!P6 IADD3 R9, PT, PT, R9, R17, RZ ;  /* 0x000000110909e210 */ /* 0x000fe40007ffe0ff */
[----:B------:R-:W-:Y:S01]  /*0ac0*/  @!P3 IADD3.X R49, PT, PT, R10, R29, RZ, P1, !PT ;  /* 0x0000001d0a31b210 */ /* 0x000fe20000ffe4ff */
[----:B--2---:R-:W-:Y:S01]  /*0ad0*/  @!P5 IMAD R12, R19, R2, RZ ;  /* 0x00000002130cd224 */ /* 0x004fe200078e02ff */
[C---:B------:R-:W-:Y:S02]  /*0ae0*/  @!P6 SHF.L.U32 R53, R8.reuse, 0x1, RZ ;  /* 0x000000010835e819 */ /* 0x040fe400000006ff */
[----:B------:R-:W-:Y:S01]  /*0af0*/  @!P6 SHF.L.U64.HI R10, R8, 0x1, R9 ;  /* 0x00000001080ae819 */ /* 0x000fe20000010209 */
[----:B------:R-:W2:Y:S01]  /*0b00*/  @!P5 LDC.64 R16, c[0x0][0x398] ;  /* 0x0000e600ff10db82 */ /* 0x000ea20000000a00 */
[----:B------:R-:W-:Y:S02]  /*0b10*/  @!P5 MOV R8, R30 ;  /* 0x0000001e0008d202 */ /* 0x000fe40000000f00 */
[----:B------:R-:W-:Y:S01]  /*0b20*/  @!P5 MOV R9, R33 ;  /* 0x000000210009d202 */ /* 0x000fe20000000f00 */
[----:B------:R-:W-:-:S02]  /*0b30*/  @!P5 IMAD R11, R13, R3, R12 ;  /* 0x000000030d0bd224 */ /* 0x000fc400078e020c */
[----:B------:R-:W-:Y:S02]  /*0b40*/  @!P5 IMAD.WIDE.U32 R2, R13, R2, R8 ;  /* 0x000000020d02d225 */ /* 0x000fe400078e0008 */
[----:B------:R-:W4:Y:S01]  /*0b50*/  @!P4 LDC.64 R18, c[0x0][0x3a0] ;  /* 0x0000e800ff12cb82 */ /* 0x000f220000000a00 */
[----:B------:R-:W-:Y:S02]  /*0b60*/  @!P6 IADD3 R82, P1, PT, R53, R82, RZ ;  /* 0x000000523552e210 */ /* 0x000fe40007f3e0ff */
[----:B------:R-:W-:-:S05]  /*0b70*/  @!P5 IADD3 R3, PT, PT, R3, R11, RZ ;  /* 0x0000000b0303d210 */ /* 0x000fca0007ffe0ff */
[----:B------:R-:W4:Y:S01]  /*0b80*/  @!P4 LDC.64 R12, c[0x0][0x398] ;  /* 0x0000e600ff0ccb82 */ /* 0x000f220000000a00 */
[----:B------:R-:W-:Y:S01]  /*0b90*/  @!P6 IADD3.X R83, PT, PT, R10, R83, RZ, P1, !PT ;  /* 0x000000530a53e210 */ /* 0x000fe20000ffe4ff */
[----:B-1----:R-:W-:Y:S01]  /*0ba0*/  @!P4 IMAD R15, R15, R6, RZ ;  /* 0x000000060f0fc224 */ /* 0x002fe200078e02ff */
[C---:B------:R-:W-:Y:S02]  /*0bb0*/  @!P5 SHF.L.U32 R81, R2.reuse, 0x1, RZ ;  /* 0x000000010251d819 */ /* 0x040fe400000006ff */
[----:B------:R-:W-:Y:S02]  /*0bc0*/  @!P5 SHF.L.U64.HI R8, R2, 0x1, R3 ;  /* 0x000000010208d819 */ /* 0x000fe40000010203 */
[----:B0-----:R-:W-:Y:S02]  /*0bd0*/  @!P6 IADD3 R52, P1, PT, R53, R22, RZ ;  /* 0x000000163534e210 */ /* 0x001fe40007f3e0ff */
[----:B------:R-:W-:Y:S02]  /*0be0*/  @!P4 MOV R2, R30 ;  /* 0x0000001e0002c202 */ /* 0x000fe40000000f00 */
[----:B------:R-:W-:Y:S01]  /*0bf0*/  @!P4 MOV R3, R33 ;  /* 0x000000210003c202 */ /* 0x000fe20000000f00 */
[----:B------:R-:W-:Y:S01]  /*0c00*/  @!P4 IMAD R15, R0, R7, R15 ;  /* 0x00000007000fc224 */ /* 0x000fe200078e020f */
[----:B------:R-:W-:-:S02]  /*0c10*/  @!P6 IADD3.X R53, PT, PT, R10, R23, RZ, P1, !PT ;  /* 0x000000170a35e210 */ /* 0x000fc40000ffe4ff */
[----:B---3--:R-:W-:Y:S01]  /*0c20*/  @!P5 IADD3 R70, P1, PT, R81, R70, RZ ;  /* 0x000000465146d210 */ /* 0x008fe20007f3e0ff */
[----:B------:R-:W-:-:S03]  /*0c30*/  @!P4 IMAD.WIDE.U32 R6, R0, R6, R2 ;  /* 0x000000060006c225 */ /* 0x000fc600078e0002 */
[----:B------:R-:W-:Y:S02]  /*0c40*/  @!P5 IADD3.X R71, PT, PT, R8, R71, RZ, P1, !PT ;  /* 0x000000470847d210 */ /* 0x000fe40000ffe4ff */
[----:B--2---:R-:W-:Y:S02]  /*0c50*/  @!P5 IADD3 R80, P1, PT, R81, R16, RZ ;  /* 0x000000105150d210 */ /* 0x004fe40007f3e0ff */
[----:B------:R-:W-:Y:S02]  /*0c60*/  @!P4 IADD3 R3, PT, PT, R7, R15, RZ ;  /* 0x0000000f0703c210 */ /* 0x000fe40007ffe0ff */
[----:B------:R-:W-:Y:S02]  /*0c70*/  @!P4 SHF.L.U32 R47, R6, 0x1, RZ ;  /* 0x00000001062fc819 */ /* 0x000fe400000006ff */
[----:B------:R-:W-:Y:S02]  /*0c80*/  @!P5 IADD3.X R81, PT, PT, R8, R17, RZ, P1, !PT ;  /* 0x000000110851d210 */ /* 0x000fe40000ffe4ff */
[----:B------:R-:W-:-:S02]  /*0c90*/  @!P4 SHF.L.U64.HI R0, R6, 0x1, R3 ;  /* 0x000000010600c819 */ /* 0x000fc40000010203 */
[----:B----4-:R-:W-:Y:S02]  /*0ca0*/  @!P4 IADD3 R6, P1, PT, R47, R18, RZ ;  /* 0x000000122f06c210 */ /* 0x010fe40007f3e0ff */
[----:B------:R-:W-:Y:S02]  /*0cb0*/  IADD3 R9, PT, PT, R27, 0x60, RZ ;  /* 0x000000601b097810 */ /* 0x000fe40007ffe0ff */
[C---:B------:R-:W-:Y:S02]  /*0cc0*/  @!P4 IADD3.X R7, PT, PT, R0.reuse, R19, RZ, P1, !PT ;  /* 0x000000130007c210 */ /* 0x040fe40000ffe4ff */
[----:B------:R-:W-:Y:S02]  /*0cd0*/  @!P4 IADD3 R46, P1, PT, R47, R12, RZ ;  /* 0x0000000c2f2ec210 */ /* 0x000fe40007f3e0ff */
[----:B------:R-:W-:Y:S02]  /*0ce0*/  SHF.R.S32.HI R3, RZ, 0x1f, R9 ;  /* 0x0000001fff037819 */ /* 0x000fe40000011409 */
[----:B------:R-:W-:-:S02]  /*0cf0*/  @!P4 IADD3.X R47, PT, PT, R0, R13, RZ, P1, !PT ;  /* 0x0000000d002fc210 */ /* 0x000fc40000ffe4ff */
[----:B------:R-:W-:-:S04]  /*0d00*/  ISETP.GE.U32.AND P1, PT, R9, UR16, PT ;  /* 0x0000001009007c0c */ /* 0x000fc8000bf26070 */
[----:B------:R-:W-:-:S13]  /*0d10*/  ISETP.GE.AND.EX P2, PT, R3, UR17, PT, P1 ;  /* 0x0000001103007c0c */ /* 0x000fda000bf46310 */
[----:B------:R-:W0:Y:S08]  /*0d20*/  @!P2 LDC.64 R10, c[0x0][0x3f8] ;  /* 0x0000fe00ff0aab82 */ /* 0x000e300000000a00 */
[----:B------:R-:W1:Y:S01]  /*0d30*/  @!P2 LDC.64 R12, c[0x0][0x3a0] ;  /* 0x0000e800ff0cab82 */ /* 0x000e620000000a00 */
[----:B------:R-:W-:Y:S01]  /*0d40*/  @!P2 MOV R2, R30 ;  /* 0x0000001e0002a202 */ /* 0x000fe20000000f00 */
[----:B0-----:R-:W-:Y:S01]  /*0d50*/  @!P2 IMAD R0, R3, R10, RZ ;  /* 0x0000000a0300a224 */ /* 0x001fe200078e02ff */
[----:B------:R-:W-:-:S03]  /*0d60*/  @!P2 MOV R3, R33 ;  /* 0x000000210003a202 */ /* 0x000fc60000000f00 */
[C---:B------:R-:W-:Y:S02]  /*0d70*/  @!P2 IMAD R11, R9.reuse, R11, R0 ;  /* 0x0000000b090ba224 */ /* 0x040fe400078e0200 */
[----:B------:R-:W-:-:S05]  /*0d80*/  @!P2 IMAD.WIDE.U32 R2, R9, R10, R2 ;  /* 0x0000000a0902a225 */ /* 0x000fca00078e0002 */
[----:B------:R-:W-:Y:S02]  /*0d90*/  @!P2 IADD3 R3, PT, PT, R3, R11, RZ ;  /* 0x0000000b0303a210 */ /* 0x000fe40007ffe0ff */
[C---:B------:R-:W-:Y:S02]  /*0da0*/  @!P2 SHF.L.U32 R11, R2.reuse, 0x1, RZ ;  /* 0x00000001020ba819 */ /* 0x040fe400000006ff */
[----:B------:R-:W-:Y:S02]  /*0db0*/  @!P2 SHF.L.U64.HI R2, R2, 0x1, R3 ;  /* 0x000000010202a819 */ /* 0x000fe40000010203 */
[----:B-1----:R-:W-:-:S04]  /*0dc0*/  @!P2 IADD3 R8, P1, PT, R11, R12, RZ ;  /* 0x0000000c0b08a210 */ /* 0x002fc80007f3e0ff */
[----:B------:R-:W-:Y:S02]  /*0dd0*/  @!P2 IADD3.X R9, PT, PT, R2, R13, RZ, P1, !PT ;  /* 0x0000000d0209a210 */ /* 0x000fe40000ffe4ff */
[----:B------:R-:W0:Y:S01]  /*0de0*/  @!P2 LDC.64 R12, c[0x0][0x398] ;  /* 0x0000e600ff0cab82 */ /* 0x000e220000000a00 */
[----:B------:R-:W-:-:S04]  /*0df0*/  LOP3.LUT R65, R65, 0xffefffff, RZ, 0xc0, !PT ;  /* 0xffefffff41417812 */ /* 0x000fc800078ec0ff */
[----:B------:R-:W-:-:S04]  /*0e00*/  @P4 LOP3.LUT R65, R65, 0x100000, RZ, 0xfc, !PT ;  /* 0x0010000041414812 */ /* 0x000fc800078efcff */
[----:B------:R-:W-:Y:S02]  /*0e10*/  LOP3.LUT R65, R65, 0xfff7ffff, RZ, 0xc0, !PT ;  /* 0xfff7ffff41417812 */ /* 0x000fe400078ec0ff */
[----:B0-----:R-:W-:-:S04]  /*0e20*/  @!P2 IADD3 R10, P1, PT, R11, R12, RZ ;  /* 0x0000000c0b0aa210 */ /* 0x001fc80007f3e0ff */
[----:B------:R-:W-:Y:S02]  /*0e30*/  @!P2 IADD3.X R11, PT, PT, R2, R13, RZ, P1, !PT ;  /* 0x0000000d020ba210 */ /* 0x000fe40000ffe4ff */
[----:B------:R-:W-:-:S04]  /*0e40*/  IADD3 R13, PT, PT, R27, 0x70, RZ ;  /* 0x000000701b0d7810 */ /* 0x000fc80007ffe0ff */
[----:B------:R-:W-:Y:S02]  /*0e50*/  SHF.R.S32.HI R3, RZ, 0x1f, R13 ;  /* 0x0000001fff037819 */ /* 0x000fe4000001140d */
[----:B------:R-:W-:Y:S02]  /*0e60*/  ISETP.GE.U32.AND P1, PT, R13, UR16, PT ;  /* 0x000000100d007c0c */ /* 0x000fe4000bf26070 */
[----:B------:R-:W-:Y:S02]  /*0e70*/  @P2 LOP3.LUT R65, R65, 0x80000, RZ, 0xfc, !PT ;  /* 0x0008000041412812 */ /* 0x000fe400078efcff */
        /* <DEDUP_REMOVED lines=9> */
[----:B------:R-:W0:Y:S01]  /*0f10*/  @!P2 LDC.64 R14, c[0x0][0x398] ;  /* 0x0000e600ff0eab82 */ /* 0x000e220000000a00 */
[C---:B------:R-:W-:Y:S02]  /*0f20*/  @!P2 SHF.L.U32 R13, R2.reuse, 0x1, RZ ;  /* 0x00000001020da819 */ /* 0x040fe400000006ff */
[----:B------:R-:W-:Y:S02]  /*0f30*/  @!P2 SHF.L.U64.HI R2, R2, 0x1, R3 ;  /* 0x000000010202a819 */ /* 0x000fe40000010203 */
[----:B-1----:R-:W-:-:S04]  /*0f40*/  @!P2 IADD3 R38, P1, PT, R13, R38, RZ ;  /* 0x000000260d26a210 */ /* 0x002fc80007f3e0ff */
[----:B------:R-:W-:Y:S02]  /*0f50*/  @!P2 IADD3.X R39, PT, PT, R2, R39, RZ, P1, !PT ;  /* 0x000000270227a210 */ /* 0x000fe40000ffe4ff */
        /* <DEDUP_REMOVED lines=22> */
[----:B------:R-:W-:Y:S02]  /*10c0*/  @P2 LOP3.LUT R65, R65, 0x20000, RZ, 0xfc, !PT ;  /* 0x0002000041412812 */ /* 0x000fe400078efcff */
        /* <DEDUP_REMOVED lines=55> */
[----:B------:R-:W-:-:S04]  /*1440*/  @!P2 IADD3 R29, PT, PT, R3, R35, RZ ;  /* 0x00000023031da210 */ /* 0x000fc80007ffe0ff */
[C---:B------:R-:W-:Y:S02]  /*1450*/  @!P2 SHF.L.U64.HI R0, R2.reuse, 0x1, R29 ;  /* 0x000000010200a819 */ /* 0x040fe4000001021d */
[----:B------:R-:W0:Y:S01]  /*1460*/  @!P2 LDC.64 R28, c[0x0][0x398] ;  /* 0x0000e600ff1cab82 */ /* 0x000e220000000a00 */
[----:B------:R-:W-:-:S04]  /*1470*/  @!P2 SHF.L.U32 R3, R2, 0x1, RZ ;  /* 0x000000010203a819 */ /* 0x000fc800000006ff */
[----:B-1----:R-:W-:Y:S02]  /*1480*/  @!P2 IADD3 R44, P1, PT, R3, R44, RZ ;  /* 0x0000002c032ca210 */ /* 0x002fe40007f3e0ff */
[----:B------:R-:W-:Y:S02]  /*1490*/  IADD3 R35, PT, PT, R27, 0xc0, RZ ;  /* 0x000000c01b237810 */ /* 0x000fe40007ffe0ff */
[----:B------:R-:W-:Y:S02]  /*14a0*/  @!P2 IADD3.X R45, PT, PT, R0, R45, RZ, P1, !PT ;  /* 0x0000002d002da210 */ /* 0x000fe40000ffe4ff */
        /* <DEDUP_REMOVED lines=11> */
[----:B------:R-:W-:Y:S02]  /*1560*/  @!P3 IMAD.WIDE.U32 R28, R35, R36, R28 ;  /* 0x00000024231cb225 */ /* 0x000fe400078e001c */
[----:B------:R-:W0:Y:S03]  /*1570*/  @!P3 LDC.64 R34, c[0x0][0x398] ;  /* 0x0000e600ff22bb82 */ /* 0x000e260000000a00 */
[----:B------:R-:W-:Y:S02]  /*1580*/  @!P3 IADD3 R29, PT, PT, R29, R37, RZ ;  /* 0x000000251d1db210 */ /* 0x000fe40007ffe0ff */
[C---:B------:R-:W-:Y:S02]  /*1590*/  @!P3 SHF.L.U32 R77, R28.reuse, 0x1, RZ ;  /* 0x000000011c4db819 */ /* 0x040fe400000006ff */
[----:B------:R-:W-:-:S02]  /*15a0*/  @!P3 SHF.L.U64.HI R28, R28, 0x1, R29 ;  /* 0x000000011c1cb819 */ /* 0x000fc4000001021d */
[----:B-1----:R-:W-:-:S04]  /*15b0*/  @!P3 IADD3 R78, P1, PT, R77, R78, RZ ;  /* 0x0000004e4d4eb210 */ /* 0x002fc80007f3e0ff */
[----:B------:R-:W-:Y:S02]  /*15c0*/  @!P3 IADD3.X R79, PT, PT, R28, R79, RZ, P1, !PT ;  /* 0x0000004f1c4fb210 */ /* 0x000fe40000ffe4ff */
        /* <DEDUP_REMOVED lines=19> */
[----:B------:R-:W-:Y:S02]  /*1700*/  LOP3.LUT R65, R65, 0xffffbfff, RZ, 0xc0, !PT ;  /* 0xffffbfff41417812 */ /* 0x000fe400078ec0ff */
[----:B------:R-:W-:Y:S02]  /*1710*/  @P2 LOP3.LUT R64, R64, 0x8, RZ, 0xfc, !PT ;  /* 0x0000000840402812 */ /* 0x000fe400078efcff */
        /* <DEDUP_REMOVED lines=18> */
[----:B-1----:R-:W-:Y:S02]  /*1840*/  @!P2 IADD3 R74, P1, PT, R73, R74, RZ ;  /* 0x0000004a494aa210 */ /* 0x002fe40007f3e0ff */
[----:B------:R-:W-:Y:S02]  /*1850*/  LOP3.LUT R65, R65, 0xffffdfff, RZ, 0xc0, !PT ;  /* 0xffffdfff41417812 */ /* 0x000fe400078ec0ff */
[----:B------:R-:W-:Y:S02]  /*1860*/  @!P2 IADD3.X R75, PT, PT, R28, R75, RZ, P1, !PT ;  /* 0x0000004b1c4ba210 */ /* 0x000fe40000ffe4ff */
[----:B------:R-:W-:Y:S02]  /*1870*/  @P3 LOP3.LUT R65, R65, 0x2000, RZ, 0xfc, !PT ;  /* 0x0000200041413812 */ /* 0x000fe400078efcff */
[----:B0-----:R-:W-:-:S04]  /*1880*/  @!P2 IADD3 R72, P1, PT, R73, R40, RZ ;  /* 0x000000284948a210 */ /* 0x001fc80007f3e0ff */
[----:B------:R-:W-:Y:S02]  /*1890*/  @!P2 IADD3.X R73, PT, PT, R28, R41, RZ, P1, !PT ;  /* 0x000000291c49a210 */ /* 0x000fe40000ffe4ff */
[----:B------:R-:W-:Y:S02]  /*18a0*/  IADD3 R41, PT, PT, R27, 0xf0, RZ ;  /* 0x000000f01b297810 */ /* 0x000fe40007ffe0ff */
[----:B------:R-:W-:Y:S02]  /*18b0*/  LOP3.LUT R65, R65, 0xffffefff, RZ, 0xc0, !PT ;  /* 0xffffefff41417812 */ /* 0x000fe400078ec0ff */
[----:B------:R-:W-:Y:S02]  /*18c0*/  SHF.R.S32.HI R29, RZ, 0x1f, R41 ;  /* 0x0000001fff1d7819 */ /* 0x000fe40000011429 */
[----:B------:R-:W-:Y:S02]  /*18d0*/  ISETP.GE.U32.AND P1, PT, R41, UR16, PT ;  /* 0x0000001029007c0c */ /* 0x000fe4000bf26070 */
[----:B------:R-:W-:-:S02]  /*18e0*/  @P4 LOP3.LUT R65, R65, 0x1000, RZ, 0xfc, !PT ;  /* 0x0000100041414812 */ /* 0x000fc400078efcff */
        /* <DEDUP_REMOVED lines=35> */
[----:B------:R-:W-:Y:S02]  /*1b20*/  SHF.R.S32.HI R59, RZ, 0x1f, R61 ;  /* 0x0000001fff3b7819 */ /* 0x000fe4000001143d */
[----:B0-----:R-:W-:-:S04]  /*1b30*/  @!P2 IADD3 R66, P1, PT, R67, R56, RZ ;  /* 0x000000384342a210 */ /* 0x001fc80007f3e0ff */
[----:B------:R-:W-:Y:S02]  /*1b40*/  @!P2 IADD3.X R67, PT, PT, R28, R57, RZ, P1, !PT ;  /* 0x000000391c43a210 */ /* 0x000fe40000ffe4ff */
        /* <DEDUP_REMOVED lines=35> */
[----:B------:R-:W-:Y:S02]  /*1d80*/  SHF.R.S32.HI R91, RZ, 0x1f, R93 ;  /* 0x0000001fff5b7819 */ /* 0x000fe4000001145d */
[----:B------:R-:W-:-:S04]  /*1d90*/  LOP3.LUT R65, R65, 0xfffffdff, RZ, 0xc0, !PT ;  /* 0xfffffdff41417812 */ /* 0x000fc800078ec0ff */
[----:B------:R-:W-:Y:S02]  /*1da0*/  @P2 LOP3.LUT R65, R65, 0x200, RZ, 0xfc, !PT ;  /* 0x0000020041412812 */ /* 0x000fe400078efcff */
        /* <DEDUP_REMOVED lines=17> */
[----:B------:R-:W-:Y:S02]  /*1ec0*/  LOP3.LUT R64, R64, 0xffffffef, RZ, 0xc0, !PT ;  /* 0xffffffef40407812 */ /* 0x000fe400078ec0ff */
[----:B0-----:R-:W-:Y:S02]  /*1ed0*/  @!P2 IADD3 R92, P1, PT, R26, R92, RZ ;  /* 0x0000005c1a5ca210 */ /* 0x001fe40007f3e0ff */
[----:B------:R-:W-:Y:S02]  /*1ee0*/  IADD3 R26, PT, PT, R27, 0x140, RZ ;  /* 0x000001401b1a7810 */ /* 0x000fe40007ffe0ff */
[----:B------:R-:W-:Y:S02]  /*1ef0*/  @!P2 IADD3.X R93, PT, PT, R0, R93, RZ, P1, !PT ;  /* 0x0000005d005da210 */ /* 0x000fe40000ffe4ff */
[----:B------:R-:W-:-:S02]  /*1f00*/  SHF.R.S32.HI R89, RZ, 0x1f, R26 ;  /* 0x0000001fff597819 */ /* 0x000fc4000001141a */
[----:B------:R-:W-:Y:S02]  /*1f10*/  ISETP.GE.U32.AND P1, PT, R26, UR16, PT ;  /* 0x000000101a007c0c */ /* 0x000fe4000bf26070 */
[----:B------:R-:W-:Y:S02]  /*1f20*/  @P3 LOP3.LUT R64, R64, 0x10, RZ, 0xfc, !PT ;  /* 0x0000001040403812 */ /* 0x000fe400078efcff */
[----:B------:R-:W-:-:S13]  /*1f30*/  ISETP.GE.AND.EX P3, PT, R89, UR17, PT, P1 ;  /* 0x0000001159007c0c */ /* 0x000fda000bf66310 */
[----:B------:R-:W0:Y:S01]  /*1f40*/  @!P3 LDC.64 R90, c[0x0][0x3f8] ;  /* 0x0000fe00ff5abb82 */ /* 0x000e220000000a00 */
[----:B------:R-:W-:Y:S01]  /*1f50*/  @!P3 MOV R88, R30 ;  /* 0x0000001e0058b202 */ /* 0x000fe20000000f00 */
[----:B0-----:R-:W-:Y:S01]  /*1f60*/  @!P3 IMAD R0, R89, R90, RZ ;  /* 0x0000005a5900b224 */ /* 0x001fe200078e02ff */
[----:B------:R-:W-:-:S03]  /*1f70*/  @!P3 MOV R89, R33 ;  /* 0x000000210059b202 */ /* 0x000fc60000000f00 */
[C---:B------:R-:W-:Y:S02]  /*1f80*/  @!P3 IMAD R0, R26.reuse, R91, R0 ;  /* 0x0000005b1a00b224 */ /* 0x040fe400078e0200 */
[----:B------:R-:W-:Y:S02]  /*1f90*/  @!P3 IMAD.WIDE.U32 R90, R26, R90, R88 ;  /* 0x0000005a1a5ab225 */ /* 0x000fe400078e0058 */
[----:B------:R-:W0:Y:S03]  /*1fa0*/  @!P3 LDC.64 R88, c[0x0][0x3a0] ;  /* 0x0000e800ff58bb82 */ /* 0x000e260000000a00 */
[----:B------:R-:W-:-:S04]  /*1fb0*/  @!P3 IADD3 R91, PT, PT, R91, R0, RZ ;  /* 0x000000005b5bb210 */ /* 0x000fc80007ffe0ff */
[C---:B------:R-:W-:Y:S02]  /*1fc0*/  @!P3 SHF.L.U64.HI R0, R90.reuse, 0x1, R91 ;  /* 0x000000015a00b819 */ /* 0x040fe4000001025b */
[----:B------:R-:W-:Y:S01]  /*1fd0*/  @!P3 SHF.L.U32 R90, R90, 0x1, RZ ;  /* 0x000000015a5ab819 */ /* 0x000fe200000006ff */
[----:B------:R0:W-:Y:S03]  /*1fe0*/  STL.64 [R1+0x210], R50 ;  /* 0x0002103201007387 */ /* 0x0001e60000100a00 */
[----:B0-----:R-:W-:-:S04]  /*1ff0*/  @!P3 IADD3 R50, P1, PT, R90, R88, RZ ;  /* 0x000000585a32b210 */ /* 0x001fc80007f3e0ff */
[----:B------:R-:W-:Y:S02]  /*2000*/  @!P3 IADD3.X R51, PT, PT, R0, R89, RZ, P1, !PT ;  /* 0x000000590033b210 */ /* 0x000fe40000ffe4ff */
[----:B------:R-:W0:Y:S03]  /*2010*/  @!P3 LDC.64 R88, c[0x0][0x398] ;  /* 0x0000e600ff58bb82 */ /* 0x000e260000000a00 */
[----:B------:R1:W-:Y:S04]  /*2020*/  @!P3 STL.64 [R1+0x110], R50 ;  /* 0x000110320100b387 */ /* 0x0003e80000100a00 */
[----:B-1----:R-:W2:Y:S01]  /*2030*/  LDL.LU.64 R50, [R1+0x210] ;  /* 0x0002100001327983 */ /* 0x002ea20000300a00 */
[----:B0-----:R-:W-:-:S04]  /*2040*/  @!P3 IADD3 R88, P1, PT, R90, R88, RZ ;  /* 0x000000585a58b210 */ /* 0x001fc80007f3e0ff */
[----:B------:R-:W-:Y:S02]  /*2050*/  @!P3 IADD3.X R89, PT, PT, R0, R89, RZ, P1, !PT ;  /* 0x000000590059b210 */ /* 0x000fe40000ffe4ff */
[----:B------:R-:W-:Y:S01]  /*2060*/  MOV R0, RZ ;  /* 0x000000ff00007202 */ /* 0x000fe20000000f00 */
[----:B------:R-:W-:-:S05]  /*2070*/  HFMA2 R26, -RZ, RZ, 0, 0 ;  /* 0x00000000ff1a7431 */ /* 0x000fca00000001ff */
[----:B------:R-:W3:Y:S01]  /*2080*/  @!P0 LDG.E R0, desc[UR10][R54.64] ;  /* 0x0000000a36008981 */ /* 0x000ee2000c1e1900 */
[----:B------:R-:W-:-:S04]  /*2090*/  LOP3.LUT R64, R64, 0xffffffdf, RZ, 0xc0, !PT ;  /* 0xffffffdf40407812 */ /* 0x000fc800078ec0ff */
[----:B------:R-:W-:Y:S02]  /*20a0*/  @P4 LOP3.LUT R64, R64, 0x20, RZ, 0xfc, !PT ;  /* 0x0000002040404812 */ /* 0x000fe400078efcff */
[----:B------:R-:W-:Y:S02]  /*20b0*/  LOP3.LUT P4, RZ, R65, 0x1000000, RZ, 0xc0, !PT ;  /* 0x0100000041ff7812 */ /* 0x000fe4000788c0ff */
[----:B------:R-:W-:-:S11]  /*20c0*/  CS2R R90, SRZ ;  /* 0x00000000005a7805 */ /* 0x000fd6000001ff00 */
[----:B------:R0:W4:Y:S04]  /*20d0*/  @!P4 LDG.E R90, desc[UR10][R86.64] ;  /* 0x0000000a565ac981 */ /* 0x000128000c1e1900 */
[----:B------:R-:W4:Y:S04]  /*20e0*/  @!P4 LDG.E R91, desc[UR10][R84.64] ;  /* 0x0000000a545bc981 */ /* 0x000f28000c1e1900 */
[----:B--2---:R-:W2:Y:S01]  /*20f0*/  @!P0 LDG.E R26, desc[UR10][R50.64] ;  /* 0x0000000a321a8981 */ /* 0x004ea2000c1e1900 */
[----:B------:R-:W-:Y:S02]  /*2100*/  LOP3.LUT R65, R65, 0xfffffeff, RZ, 0xc0, !PT ;  /* 0xfffffeff41417812 */ /* 0x000fe400078ec0ff */
[----:B------:R-:W-:-:S02]  /*2110*/  LOP3.LUT R64, R64, 0xffffffbf, RZ, 0xc0, !PT ;  /* 0xffffffbf40407812 */ /* 0x000fc400078ec0ff */
[----:B------:R-:W-:Y:S02]  /*2120*/  @P5 LOP3.LUT R65, R65, 0x100, RZ, 0xfc, !PT ;  /* 0x0000010041415812 */ /* 0x000fe400078efcff */
[----:B------:R-:W-:Y:S01]  /*2130*/  @P5 LOP3.LUT R64, R64, 0x40, RZ, 0xfc, !PT ;  /* 0x0000004040405812 */ /* 0x000fe200078efcff */
[----:B---3--:R1:W-:Y:S02]  /*2140*/  STL [R1+0x118], R0 ;  /* 0x0001180001007387 */ /* 0x0083e40000100800 */
[----:B-1----:R-:W-:-:S04]  /*2150*/  IADD3 R0, PT, PT, R27, 0x150, RZ ;  /* 0x000001501b007810 */ /* 0x002fc80007ffe0ff */
[----:B------:R-:W-:Y:S02]  /*2160*/  ISETP.GE.U32.AND P1, PT, R0, UR16, PT ;  /* 0x0000001000007c0c */ /* 0x000fe4000bf26070 */
[----:B------:R-:W-:-:S04]  /*2170*/  LOP3.LUT R65, R65, 0xffffff7f, RZ, 0xc0, !PT ;  /* 0xffffff7f41417812 */ /* 0x000fc800078ec0ff */
[----:B------:R-:W-:-:S04]  /*2180*/  @P6 LOP3.LUT R65, R65, 0x80, RZ, 0xfc, !PT ;  /* 0x0000008041416812 */ /* 0x000fc800078efcff */
[----:B------:R-:W-:-:S04]  /*2190*/  LOP3.LUT R65, R65, 0xffffffbf, RZ, 0xc0, !PT ;  /* 0xffffffbf41417812 */ /* 0x000fc800078ec0ff */
[----:B------:R-:W-:-:S04]  /*21a0*/  @P2 LOP3.LUT R65, R65, 0x40, RZ, 0xfc, !PT ;  /* 0x0000004041412812 */ /* 0x000fc800078efcff */
[C---:B------:R-:W-:Y:S02]  /*21b0*/  LOP3.LUT P2, RZ, R65.reuse, 0x800000, RZ, 0xc0, !PT ;  /* 0x0080000041ff7812 */ /* 0x040fe4000784c0ff */
[----:B------:R-:W-:-:S04]  /*21c0*/  LOP3.LUT R65, R65, 0xffffffdf, RZ, 0xc0, !PT ;  /* 0xffffffdf41417812 */ /* 0x000fc800078ec0ff */
[----:B------:R-:W-:-:S04]  /*21d0*/  @P3 LOP3.LUT R65, R65, 0x20, RZ, 0xfc, !PT ;  /* 0x0000002041413812 */ /* 0x000fc800078efcff */
[C---:B------:R-:W-:Y:S02]  /*21e0*/  LOP3.LUT P3, RZ, R65.reuse, 0x400000, RZ, 0xc0, !PT ;  /* 0x0040000041ff7812 */ /* 0x040fe4000786c0ff */
[----:B------:R-:W-:Y:S02]  /*21f0*/  LOP3.LUT R65, R65, 0xffffffef, RZ, 0xc0, !PT ;  /* 0xffffffef41417812 */ /* 0x000fe400078ec0ff */
[----:B0-----:R-:W-:-:S06]  /*2200*/  CS2R R86, SRZ ;  /* 0x0000000000567805 */ /* 0x001fcc000001ff00 */
[----:B------:R0:W3:Y:S04]  /*2210*/  @!P2 LDG.E R87, desc[UR10][R4.64] ;  /* 0x0000000a0457a981 */ /* 0x0000e8000c1e1900 */
[----:B------:R1:W3:Y:S04]  /*2220*/  @!P2 LDG.E R86, desc[UR10][R48.64] ;  /* 0x0000000a3056a981 */ /* 0x0002e8000c1e1900 */
[----:B----4-:R-:W-:Y:S04]  /*2230*/  STL [R1+0x1f0], R90 ;  /* 0x0001f05a01007387 */ /* 0x010fe80000100800 */
[----:B------:R-:W-:Y:S04]  /*2240*/  STL [R1+0x1fc], R90 ;  /* 0x0001fc5a01007387 */ /* 0x000fe80000100800 */
[----:B------:R-:W-:Y:S04]  /*2250*/  STL [R1+0x204], R90 ;  /* 0x0002045a01007387 */ /* 0x000fe80000100800 */
[----:B------:R-:W-:Y:S01]  /*2260*/  STL [R1+0x1f8], R91 ;  /* 0x0001f85b01007387 */ /* 0x000fe20000100800 */
[----:B------:R-:W-:-:S06]  /*2270*/  CS2R R84, SRZ ;  /* 0x0000000000547805 */ /* 0x000fcc000001ff00 */
[----:B------:R4:W3:Y:S04]  /*2280*/  @!P3 LDG.E R85, desc[UR10][R82.64] ;  /* 0x0000000a5255b981 */ /* 0x0008e8000c1e1900 */
[----:B------:R-:W3:Y:S04]  /*2290*/  @!P3 LDG.E R84, desc[UR10][R52.64] ;  /* 0x0000000a3454b981 */ /* 0x000ee8000c1e1900 */
[----:B--2---:R2:W-:Y:S02]  /*22a0*/  STL [R1+0x11c], R26 ;  /* 0x00011c1a01007387 */ /* 0x0045e40000100800 */
[----:B--2---:R-:W-:-:S04]  /*22b0*/  SHF.R.S32.HI R26, RZ, 0x1f, R0 ;  /* 0x0000001fff1a7819 */ /* 0x004fc80000011400 */
[----:B------:R-:W-:-:S13]  /*22c0*/  ISETP.GE.AND.EX P5, PT, R26, UR17, PT, P1 ;  /* 0x000000111a007c0c */ /* 0x000fda000bfa6310 */
[----:B------:R-:W2:Y:S01]  /*22d0*/  @!P5 LDC.64 R50, c[0x0][0x3f8] ;  /* 0x0000fe00ff32db82 */ /* 0x000ea20000000a00 */
[----:B------:R-:W-:Y:S02]  /*22e0*/  @!P5 MOV R54, R30 ;  /* 0x0000001e0036d202 */ /* 0x000fe40000000f00 */
[----:B------:R-:W-:Y:S01]  /*22f0*/  @!P5 MOV R55, R33 ;  /* 0x000000210037d202 */ /* 0x000fe20000000f00 */
[----:B--2---:R-:W-:-:S04]  /*2300*/  @!P5 IMAD R26, R26, R50, RZ ;  /* 0x000000321a1ad224 */ /* 0x004fc800078e02ff */
[C---:B------:R-:W-:Y:S02]  /*2310*/  @!P5 IMAD R26, R0.reuse, R51, R26 ;  /* 0x00000033001ad224 */ /* 0x040fe400078e021a */
[----:B------:R-:W-:Y:S02]  /*2320*/  @!P5 IMAD.WIDE.U32 R50, R0, R50, R54 ;  /* 0x000000320032d225 */ /* 0x000fe400078e0036 */
[----:B------:R-:W2:Y:S03]  /*2330*/  @!P5 LDC.64 R54, c[0x0][0x3a0] ;  /* 0x0000e800ff36db82 */ /* 0x000ea60000000a00 */
[----:B------:R-:W-:Y:S02]  /*2340*/  @!P5 IADD3 R51, PT, PT, R51, R26, RZ ;  /* 0x0000001a3333d210 */ /* 0x000fe40007ffe0ff */
[C---:B------:R-:W-:Y:S02]  /*2350*/  @!P5 SHF.L.U32 R26, R50.reuse, 0x1, RZ ;  /* 0x00000001321ad819 */ /* 0x040fe400000006ff */
[----:B------:R-:W-:-:S02]  /*2360*/  @!P5 SHF.L.U64.HI R0, R50, 0x1, R51 ;  /* 0x000000013200d819 */ /* 0x000fc40000010233 */
[----:B------:R-:W0:Y:S01]  /*2370*/  @!P5 LDC.64 R50, c[0x0][0x398] ;  /* 0x0000e600ff32db82 */ /* 0x000e220000000a00 */
[----:B--2---:R-:W-:-:S04]  /*2380*/  @!P5 IADD3 R54, P1, PT, R26, R54, RZ ;  /* 0x000000361a36d210 */ /* 0x004fc80007f3e0ff */
[----:B------:R-:W-:Y:S02]  /*2390*/  @!P5 IADD3.X R55, PT, PT, R0, R55, RZ, P1, !PT ;  /* 0x000000370037d210 */ /* 0x000fe40000ffe4ff */
        /* <DEDUP_REMOVED lines=8> */
[----:B-1----:R-:W-:Y:S02]  /*2420*/  @!P5 MOV R48, R30 ;  /* 0x0000001e0030d202 */ /* 0x002fe40000000f00 */
[----:B------:R-:W-:Y:S01]  /*2430*/  @!P5 MOV R49, R33 ;  /* 0x000000210031d202 */ /* 0x000fe20000000f00 */
[-C--:B0-----:R-:W-:Y:S02]  /*2440*/  @!P5 IMAD R26, R26, R4.reuse, RZ ;  /* 0x000000041a1ad224 */ /* 0x081fe400078e02ff */
[----:B------:R-:W-:-:S04]  /*2450*/  @!P5 IMAD.WIDE.U32 R48, R0, R4, R48 ;  /* 0x000000040030d225 */ /* 0x000fc800078e0030 */
[----:B------:R-:W-:Y:S02]  /*2460*/  @!P5 IMAD R26, R0, R5, R26 ;  /* 0x00000005001ad224 */ /* 0x000fe400078e021a */
[----:B------:R-:W0:Y:S03]  /*2470*/  @!P5 LDC.64 R4, c[0x0][0x3a0] ;  /* 0x0000e800ff04db82 */ /* 0x000e260000000a00 */
[----:B------:R-:W-:-:S04]  /*2480*/  @!P5 IADD3 R49, PT, PT, R49, R26, RZ ;  /* 0x0000001a3131d210 */ /* 0x000fc80007ffe0ff */
[C---:B------:R-:W-:Y:S02]  /*2490*/  @!P5 SHF.L.U64.HI R0, R48.reuse, 0x1, R49 ;  /* 0x000000013000d819 */ /* 0x040fe40000010231 */
[----:B------:R-:W-:-:S04]  /*24a0*/  @!P5 SHF.L.U32 R48, R48, 0x1, RZ ;  /* 0x000000013030d819 */ /* 0x000fc800000006ff */
[----:B0-----:R-:W-:-:S04]  /*24b0*/  @!P5 IADD3 R90, P1, PT, R48, R4, RZ ;  /* 0x00000004305ad210 */ /* 0x001fc80007f3e0ff */
[----:B------:R-:W-:Y:S02]  /*24c0*/  @!P5 IADD3.X R91, PT, PT, R0, R5, RZ, P1, !PT ;  /* 0x00000005005bd210 */ /* 0x000fe40000ffe4ff */
[----:B------:R-:W0:Y:S01]  /*24d0*/  @!P5 LDC.64 R4, c[0x0][0x398] ;  /* 0x0000e600ff04db82 */ /* 0x000e220000000a00 */
[C---:B------:R-:W-:Y:S02]  /*24e0*/  LOP3.LUT P4, RZ, R65.reuse, 0x200000, RZ, 0xc0, !PT ;  /* 0x0020000041ff7812 */ /* 0x040fe4000788c0ff */
[----:B----4-:R-:W-:Y:S02]  /*24f0*/  CS2R R82, SRZ ;  /* 0x0000000000527805 */ /* 0x010fe4000001ff00 */
[----:B------:R-:W-:-:S09]  /*2500*/  LOP3.LUT P2, RZ, R65, 0x100000, RZ, 0xc0, !PT ;  /* 0x0010000041ff7812 */ /* 0x000fd2000784c0ff */
[----:B------:R-:W2:Y:S04]  /*2510*/  @!P4 LDG.E R83, desc[UR10][R70.64] ;  /* 0x0000000a4653c981 */ /* 0x000ea8000c1e1900 */
[----:B------:R-:W4:Y:S01]  /*2520*/  @!P4 LDG.E R82, desc[UR10][R80.64] ;  /* 0x0000000a5052c981 */ /* 0x000f22000c1e1900 */
[----:B0-----:R-:W-:-:S04]  /*2530*/  @!P5 IADD3 R48, P1, PT, R48, R4, RZ ;  /* 0x000000043030d210 */ /* 0x001fc80007f3e0ff */
[----:B------:R-:W-:Y:S02]  /*2540*/  @!P5 IADD3.X R49, PT, PT, R0, R5, RZ, P1, !PT ;  /* 0x000000050031d210 */ /* 0x000fe40000ffe4ff */
[----:B------:R-:W-:Y:S01]  /*2550*/  IADD3 R0, PT, PT, R27, 0x170, RZ ;  /* 0x000001701b007810 */ /* 0x000fe20007ffe0ff */
[----:B------:R-:W-:-:S03]  /*2560*/  HFMA2 R5, -RZ, RZ, 0, 0 ;  /* 0x00000000ff057431 */ /* 0x000fc600000001ff */
[----:B------:R-:W-:Y:S02]  /*2570*/  SHF.R.S32.HI R4, RZ, 0x1f, R0 ;  /* 0x0000001fff047819 */ /* 0x000fe40000011400 */
[----:B------:R-:W-:Y:S01]  /*2580*/  ISETP.GE.U32.AND P1, PT, R0, UR16, PT ;  /* 0x0000001000007c0c */ /* 0x000fe2000bf26070 */
[----:B------:R0:W2:Y:S03]  /*2590*/  @!P2 LDG.E R5, desc[UR10][R6.64] ;  /* 0x0000000a0605a981 */ /* 0x0000a6000c1e1900 */
[----:B------:R-:W-:Y:S02]  /*25a0*/  ISETP.GE.AND.EX P4, PT, R4, UR17, PT, P1 ;  /* 0x0000001104007c0c */ /* 0x000fe4000bf86310 */
[----:B0-----:R-:W-:-:S06]  /*25b0*/  CS2R R6, SRZ ;  /* 0x0000000000067805 */ /* 0x001fcc000001ff00 */
[----:B------:R0:W2:Y:S05]  /*25c0*/  @!P2 LDG.E R6, desc[UR10][R46.64] ;  /* 0x0000000a2e06a981 */ /* 0x0000aa000c1e1900 */
[----:B------:R-:W1:Y:S08]  /*25d0*/  @!P4 LDC.64 R70, c[0x0][0x3a0] ;  /* 0x0000e800ff46cb82 */ /* 0x000e700000000a00 */
[----:B0-----:R-:W0:Y:S01]  /*25e0*/  @!P4 LDC.64 R46, c[0x0][0x3f8] ;  /* 0x0000fe00ff2ecb82 */ /* 0x001e220000000a00 */
[----:B------:R3:W-:Y:S02]  /*25f0*/  @!P5 STL.64 [R1+0x140], R48 ;  /* 0x000140300100d387 */ /* 0x0007e40000100a00 */
[----:B---3--:R-:W-:-:S02]  /*2600*/  @!P4 MOV R48, R30 ;  /* 0x0000001e0030c202 */ /* 0x008fc40000000f00 */
[----:B------:R-:W-:Y:S01]  /*2610*/  @!P4 MOV R49, R33 ;  /* 0x000000210031c202 */ /* 0x000fe20000000f00 */
[-C--:B0-----:R-:W-:Y:S02]  /*2620*/  @!P4 IMAD R4, R4, R46.reuse, RZ ;  /* 0x0000002e0404c224 */ /* 0x081fe400078e02ff */
[----:B------:R-:W-:-:S04]  /*2630*/  @!P4 IMAD.WIDE.U32 R48, R0, R46, R48 ;  /* 0x0000002e0030c225 */ /* 0x000fc800078e0030 */
[----:B------:R-:W-:-:S05]  /*2640*/  @!P4 IMAD R47, R0, R47, R4 ;  /* 0x0000002f002fc224 */ /* 0x000fca00078e0204 */
[----:B------:R-:W-:Y:S02]  /*2650*/  @!P4 IADD3 R49, PT, PT, R49, R47, RZ ;  /* 0x0000002f3131c210 */ /* 0x000fe40007ffe0ff */
[----:B------:R-:W0:Y:S01]  /*2660*/  @!P4 LDC.64 R46, c[0x0][0x398] ;  /* 0x0000e600ff2ecb82 */ /* 0x000e220000000a00 */
[----:B------:R-:W-:Y:S02]  /*2670*/  LOP3.LUT R65, R65, 0xfffffff7, RZ, 0xc0, !PT ;  /* 0xfffffff741417812 */ /* 0x000fe400078ec0ff */
[C---:B------:R-:W-:Y:S02]  /*2680*/  @!P4 SHF.L.U64.HI R0, R48.reuse, 0x1, R49 ;  /* 0x000000013000c819 */ /* 0x040fe40000010231 */
[----:B------:R-:W-:Y:S02]  /*2690*/  @P5 LOP3.LUT R65, R65, 0x8, RZ, 0xfc, !PT ;  /* 0x0000000841415812 */ /* 0x000fe400078efcff */
[----:B------:R-:W-:Y:S02]  /*26a0*/  @!P4 SHF.L.U32 R48, R48, 0x1, RZ ;  /* 0x000000013030c819 */ /* 0x000fe400000006ff */
[----:B------:R-:W-:-:S02]  /*26b0*/  LOP3.LUT P3, RZ, R65, 0x80000, RZ, 0xc0, !PT ;  /* 0x0008000041ff7812 */ /* 0x000fc4000786c0ff */
[----:B-1----:R-:W-:-:S04]  /*26c0*/  @!P4 IADD3 R70, P1, PT, R48, R70, RZ ;  /* 0x000000463046c210 */ /* 0x002fc80007f3e0ff */
[----:B------:R-:W-:Y:S02]  /*26d0*/  @!P4 IADD3.X R71, PT, PT, R0, R71, RZ, P1, !PT ;  /* 0x000000470047c210 */ /* 0x000fe40000ffe4ff */
[----:B------:R-:W-:-:S05]  /*26e0*/  LOP3.LUT R65, R65, 0xfffffffb, RZ, 0xc0, !PT ;  /* 0xfffffffb41417812 */ /* 0x000fca00078ec0ff */
[----:B------:R1:W3:Y:S01]  /*26f0*/  @!P3 LDG.E R7, desc[UR10][R8.64] ;  /* 0x0000000a0807b981 */ /* 0x0002e2000c1e1900 */
[----:B0-----:R-:W-:-:S04]  /*2700*/  @!P4 IADD3 R52, P1, PT, R48, R46, RZ ;  /* 0x0000002e3034c210 */ /* 0x001fc80007f3e0ff */
[----:B------:R-:W-:Y:S02]  /*2710*/  @!P4 IADD3.X R53, PT, PT, R0, R47, RZ, P1, !PT ;  /* 0x0000002f0035c210 */ /* 0x000fe40000ffe4ff */
[----:B------:R-:W-:Y:S01]  /*2720*/  IADD3 R0, PT, PT, R27, 0x180, RZ ;  /* 0x000001801b007810 */ /* 0x000fe20007ffe0ff */
[----:B-1----:R-:W-:Y:S01]  /*2730*/  HFMA2 R8, -RZ, RZ, 0, 0 ;  /* 0x00000000ff087431 */ /* 0x002fe200000001ff */
[----:B------:R-:W-:Y:S02]  /*2740*/  @P4 LOP3.LUT R65, R65, 0x4, RZ, 0xfc, !PT ;  /* 0x0000000441414812 */ /* 0x000fe400078efcff */
[----:B------:R-:W-:Y:S02]  /*2750*/  SHF.R.S32.HI R4, RZ, 0x1f, R0 ;  /* 0x0000001fff047819 */ /* 0x000fe40000011400 */
[----:B------:R-:W-:Y:S01]  /*2760*/  ISETP.GE.U32.AND P1, PT, R0, UR16, PT ;  /* 0x0000001000007c0c */ /* 0x000fe2000bf26070 */
[----:B------:R0:W3:Y:S03]  /*2770*/  @!P3 LDG.E R8, desc[UR10][R10.64] ;  /* 0x0000000a0a08b981 */ /* 0x0000e6000c1e1900 */
[----:B------:R-:W-:-:S02]  /*2780*/  ISETP.GE.AND.EX P3, PT, R4, UR17, PT, P1 ;  /* 0x0000001104007c0c */ /* 0x000fc4000bf66310 */
[----:B------:R-:W-:Y:S02]  /*2790*/  LOP3.LUT P1, RZ, R65, 0x40000, RZ, 0xc0, !PT ;  /* 0x0004000041ff7812 */ /* 0x000fe4000782c0ff */
[----:B0-----:R-:W-:-:S11]  /*27a0*/  CS2R R10, SRZ ;  /* 0x00000000000a7805 */ /* 0x001fd6000001ff00 */
[----:B------:R0:W3:Y:S04]  /*27b0*/  @!P1 LDG.E R11, desc[UR10][R12.64] ;  /* 0x0000000a0c0b9981 */ /* 0x0000e8000c1e1900 */
[----:B------:R1:W3:Y:S01]  /*27c0*/  @!P1 LDG.E R10, desc[UR10][R38.64] ;  /* 0x0000000a260a9981 */ /* 0x0002e2000c1e1900 */
[----:B0-----:R-:W0:Y:S01]  /*27d0*/  @!P3 LDC.64 R12, c[0x0][0x3f8] ;  /* 0x0000fe00ff0cbb82 */ /* 0x001e220000000a00 */
[----:B-1----:R-:W-:Y:S02]  /*27e0*/  @!P3 MOV R38, R30 ;  /* 0x0000001e0026b202 */ /* 0x002fe40000000f00 */
[----:B------:R-:W-:Y:S01]  /*27f0*/  @!P3 MOV R39, R33 ;  /* 0x000000210027b202 */ /* 0x000fe20000000f00 */
[----:B0-----:R-:W-:-:S04]  /*2800*/  @!P3 IMAD R4, R4, R12, RZ ;  /* 0x0000000c0404b224 */ /* 0x001fc800078e02ff */
[C---:B------:R-:W-:Y:S02]  /*2810*/  @!P3 IMAD R4, R0.reuse, R13, R4 ;  /* 0x0000000d0004b224 */ /* 0x040fe400078e0204 */
[----:B------:R-:W-:Y:S02]  /*2820*/  @!P3 IMAD.WIDE.U32 R12, R0, R12, R38 ;  /* 0x0000000c000cb225 */ /* 0x000fe400078e0026 */
[----:B------:R-:W0:Y:S03]  /*2830*/  @!P3 LDC.64 R38, c[0x0][0x3a0] ;  /* 0x0000e800ff26bb82 */ /* 0x000e260000000a00 */
[----:B------:R-:W-:Y:S02]  /*2840*/  @!P3 IADD3 R9, PT, PT, R13, R4, RZ ;  /* 0x000000040d09b210 */ /* 0x000fe40007ffe0ff */
[C---:B------:R-:W-:Y:S02]  /*2850*/  @!P3 SHF.L.U32 R4, R12.reuse, 0x1, RZ ;  /* 0x000000010c04b819 */ /* 0x040fe400000006ff */
[----:B------:R-:W-:-:S02]  /*2860*/  @!P3 SHF.L.U64.HI R0, R12, 0x1, R9 ;  /* 0x000000010c00b819 */ /* 0x000fc40000010209 */
[----:B------:R-:W1:Y:S01]  /*2870*/  @!P3 LDC.64 R12, c[0x0][0x398] ;  /* 0x0000e600ff0cbb82 */ /* 0x000e620000000a00 */
[----:B------:R-:W-:Y:S02]  /*2880*/  LOP3.LUT P2, RZ, R65, 0x20000, RZ, 0xc0, !PT ;  /* 0x0002000041ff7812 */ /* 0x000fe4000784c0ff */
[----:B0-----:R-:W-:-:S04]  /*2890*/  @!P3 IADD3 R38, P1, PT, R4, R38, RZ ;  /* 0x000000260426b210 */ /* 0x001fc80007f3e0ff */
[----:B------:R-:W-:Y:S02]  /*28a0*/  @!P3 IADD3.X R39, PT, PT, R0, R39, RZ, P1, !PT ;  /* 0x000000270027b210 */ /* 0x000fe40000ffe4ff */
[----:B-1----:R-:W-:-:S04]  /*28b0*/  @!P3 IADD3 R48, P1, PT, R4, R12, RZ ;  /* 0x0000000c0430b210 */ /* 0x002fc80007f3e0ff */
[----:B------:R-:W-:Y:S01]  /*28c0*/  @!P3 IADD3.X R49, PT, PT, R0, R13, RZ, P1, !PT ;  /* 0x0000000d0031b210 */ /* 0x000fe20000ffe4ff */
[----:B------:R-:W-:Y:S01]  /*28d0*/  HFMA2 R13, -RZ, RZ, 0, 0 ;  /* 0x00000000ff0d7431 */ /* 0x000fe200000001ff */
[----:B------:R-:W-:Y:S02]  /*28e0*/  IADD3 R0, PT, PT, R27, 0x190, RZ ;  /* 0x000001901b007810 */ /* 0x000fe40007ffe0ff */
[----:B------:R-:W-:-:S03]  /*28f0*/  LOP3.LUT R65, R65, 0xfffffffd, RZ, 0xc0, !PT ;  /* 0xfffffffd41417812 */ /* 0x000fc600078ec0ff */
[----:B------:R0:W3:Y:S01]  /*2900*/  @!P2 LDG.E R13, desc[UR10][R14.64] ;  /* 0x0000000a0e0da981 */ /* 0x0000e2000c1e1900 */
[----:B------:R-:W-:Y:S02]  /*2910*/  SHF.R.S32.HI R4, RZ, 0x1f, R0 ;  /* 0x0000001fff047819 */ /* 0x000fe40000011400 */
[----:B------:R-:W-:Y:S02]  /*2920*/  ISETP.GE.U32.AND P1, PT, R0, UR16, PT ;  /* 0x0000001000007c0c */ /* 0x000fe4000bf26070 */
[----:B------:R-:W-:Y:S02]  /*2930*/  @P3 LOP3.LUT R65, R65, 0x2, RZ, 0xfc, !PT ;  /* 0x0000000241413812 */ /* 0x000fe400078efcff */
[----:B0-----:R-:W-:-:S06]  /*2940*/  MOV R14, RZ ;  /* 0x000000ff000e7202 */ /* 0x001fcc0000000f00 */
[----:B------:R0:W3:Y:S01]  /*2950*/  @!P2 LDG.E R14, desc[UR10][R16.64] ;  /* 0x0000000a100ea981 */ /* 0x0000e2000c1e1900 */
[----:B------:R-:W-:Y:S02]  /*2960*/  ISETP.GE.AND.EX P2, PT, R4, UR17, PT, P1 ;  /* 0x0000001104007c0c */ /* 0x000fe4000bf46310 */
[----:B------:R-:W-:Y:S02]  /*2970*/  LOP3.LUT P1, RZ, R65, 0x10000, RZ, 0xc0, !PT ;  /* 0x0001000041ff7812 */ /* 0x000fe4000782c0ff */
[----:B0-----:R-:W-:-:S11]  /*2980*/  CS2R R16, SRZ ;  /* 0x0000000000107805 */ /* 0x001fd6000001ff00 */
[----:B------:R0:W3:Y:S02]  /*2990*/  @!P1 LDG.E R16, desc[UR10][R18.64] ;  /* 0x0000000a12109981 */ /* 0x0000e4000c1e1900 */
[----:B0-----:R-:W-:-:S06]  /*29a0*/  CS2R R18, SRZ ;  /* 0x0000000000127805 */ /* 0x001fcc000001ff00 */
[----:B------:R0:W3:Y:S02]  /*29b0*/  @!P1 LDG.E R18, desc[UR10][R20.64] ;  /* 0x0000000a14129981 */ /* 0x0000e4000c1e1900 */
[----:B0-----:R-:W0:Y:S01]  /*29c0*/  @!P2 LDC.64 R20, c[0x0][0x3f8] ;  /* 0x0000fe00ff14ab82 */ /* 0x001e220000000a00 */
[----:B------:R-:W-:Y:S02]  /*29d0*/  @!P2 MOV R46, R30 ;  /* 0x0000001e002ea202 */ /* 0x000fe40000000f00 */
[----:B------:R-:W-:Y:S01]  /*29e0*/  @!P2 MOV R47, R33 ;  /* 0x00000021002fa202 */ /* 0x000fe20000000f00 */
[----:B------:R1:W-:Y:S04]  /*29f0*/  @!P3 STL.64 [R1+0x130], R48 ;  /* 0x000130300100b387 */ /* 0x0003e80000100a00 */
[----:B-1----:R-:W1:Y:S01]  /*2a00*/  @!P2 LDC.64 R48, c[0x0][0x3a0] ;  /* 0x0000e800ff30ab82 */ /* 0x002e620000000a00 */
[----:B0-----:R-:W-:-:S02]  /*2a10*/  @!P2 IMAD R4, R4, R20, RZ ;  /* 0x000000140404a224 */ /* 0x001fc400078e02ff */
[----:B------:R-:W-:-:S04]  /*2a20*/  @!P2 IMAD.WIDE.U32 R46, R0, R20, R46 ;  /* 0x00000014002ea225 */ /* 0x000fc800078e002e */
[----:B------:R-:W-:Y:S01]  /*2a30*/  @!P2 IMAD R21, R0, R21, R4 ;  /* 0x000000150015a224 */ /* 0x000fe200078e0204 */
[----:B------:R-:W-:-:S04]  /*2a40*/  @!P2 SHF.L.U32 R4, R46, 0x1, RZ ;  /* 0x000000012e04a819 */ /* 0x000fc800000006ff */
[----:B------:R-:W-:-:S04]  /*2a50*/  @!P2 IADD3 R9, PT, PT, R47, R21, RZ ;  /* 0x000000152f09a210 */ /* 0x000fc80007ffe0ff */
[----:B------:R-:W-:Y:S02]  /*2a60*/  @!P2 SHF.L.U64.HI R0, R46, 0x1, R9 ;  /* 0x000000012e00a819 */ /* 0x000fe40000010209 */
[----:B------:R-:W0:Y:S01]  /*2a70*/  @!P2 LDC.64 R46, c[0x0][0x398] ;  /* 0x0000e600ff2eab82 */ /* 0x000e220000000a00 */
[----:B-1----:R-:W-:Y:S02]  /*2a80*/  @!P2 IADD3 R48, P1, PT, R4, R48, RZ ;  /* 0x000000300430a210 */ /* 0x002fe40007f3e0ff */
[----:B------:R-:W-:Y:S02]  /*2a90*/  LOP3.LUT R65, R65, 0xfffffffe, RZ, 0xc0, !PT ;  /* 0xfffffffe41417812 */ /* 0x000fe400078ec0ff */
[----:B------:R-:W-:Y:S02]  /*2aa0*/  @!P2 IADD3.X R49, PT, PT, R0, R49, RZ, P1, !PT ;  /* 0x000000310031a210 */ /* 0x000fe40000ffe4ff */
[----:B------:R-:W-:Y:S01]  /*2ab0*/  @P2 LOP3.LUT R65, R65, 0x1, RZ, 0xfc, !PT ;  /* 0x0000000141412812 */ /* 0x000fe200078efcff */
[----:B------:R-:W-:Y:S01]  /*2ac0*/  HFMA2 R20, -RZ, RZ, 0, 0 ;  /* 0x00000000ff147431 */ /* 0x000fe200000001ff */
[----:B0-----:R-:W-:-:S04]  /*2ad0*/  @!P2 IADD3 R46, P1, PT, R4, R46, RZ ;  /* 0x0000002e042ea210 */ /* 0x001fc80007f3e0ff */
[----:B------:R-:W-:Y:S02]  /*2ae0*/  @!P2 IADD3.X R47, PT, PT, R0, R47, RZ, P1, !PT ;  /* 0x0000002f002fa210 */ /* 0x000fe40000ffe4ff */
[----:B------:R-:W-:Y:S02]  /*2af0*/  LOP3.LUT P1, RZ, R65, 0x8000, RZ, 0xc0, !PT ;  /* 0x0000800041ff7812 */ /* 0x000fe4000782c0ff */
[----:B------:R-:W-:-:S11]  /*2b00*/  IADD3 R0, PT, PT, R27, 0x1a0, RZ ;  /* 0x000001a01b007810 */ /* 0x000fd60007ffe0ff */
[----:B------:R0:W3:Y:S01]  /*2b10*/  @!P1 LDG.E R20, desc[UR10][R22.64] ;  /* 0x0000000a16149981 */ /* 0x0000e2000c1e1900 */
[----:B------:R-:W-:Y:S02]  /*2b20*/  SHF.R.S32.HI R4, RZ, 0x1f, R0 ;  /* 0x0000001fff047819 */ /* 0x000fe40000011400 */
[----:B0-----:R-:W-:Y:S02]  /*2b30*/  CS2R R22, SRZ ;  /* 0x0000000000167805 */ /* 0x001fe4000001ff00 */
[----:B------:R-:W-:-:S04]  /*2b40*/  LOP3.LUT P2, RZ, R64, 0x8, RZ, 0xc0, !PT ;  /* 0x0000000840ff7812 */ /* 0x000fc8000784c0ff */
[----:B------:R-:W3:Y:S01]  /*2b50*/  @!P1 LDG.E R23, desc[UR10][R24.64] ;  /* 0x0000000a18179981 */ /* 0x000ee2000c1e1900 */
[----:B------:R-:W-:-:S04]  /*2b60*/  ISETP.GE.U32.AND P1, PT, R0, UR16, PT ;  /* 0x0000001000007c0c */ /* 0x000fc8000bf26070 */
[----:B------:R-:W-:Y:S02]  /*2b70*/  ISETP.GE.AND.EX P1, PT, R4, UR17, PT, P1 ;  /* 0x0000001104007c0c */ /* 0x000fe4000bf26310 */
[----:B------:R-:W-:-:S06]  /*2b80*/  MOV R26, RZ ;  /* 0x000000ff001a7202 */ /* 0x000fcc0000000f00 */
[----:B------:R0:W3:Y:S05]  /*2b90*/  @!P2 LDG.E R26, desc[UR10][R2.64] ;  /* 0x0000000a021aa981 */ /* 0x0000ea000c1e1900 */
[----:B0-----:R-:W0:Y:S01]  /*2ba0*/  @!P1 LDC.64 R2, c[0x0][0x3f8] ;  /* 0x0000fe00ff029b82 */ /* 0x001e220000000a00 */
[----:B------:R-:W-:-:S06]  /*2bb0*/  CS2R R24, SRZ ;  /* 0x0000000000187805 */ /* 0x000fcc000001ff00 */
[----:B------:R1:W3:Y:S02]  /*2bc0*/  @!P2 LDG.E R24, desc[UR10][R44.64] ;  /* 0x0000000a2c18a981 */ /* 0x0002e4000c1e1900 */
[----:B-1----:R-:W-:Y:S02]  /*2bd0*/  @!P1 MOV R44, R30 ;  /* 0x0000001e002c9202 */ /* 0x002fe40000000f00 */
[----:B------:R-:W-:Y:S01]  /*2be0*/  @!P1 MOV R45, R33 ;  /* 0x00000021002d9202 */ /* 0x000fe20000000f00 */
[----:B0-----:R-:W-:-:S04]  /*2bf0*/  @!P1 IMAD R4, R4, R2, RZ ;  /* 0x0000000204049224 */ /* 0x001fc800078e02ff */
[C---:B------:R-:W-:Y:S02]  /*2c00*/  @!P1 IMAD R4, R0.reuse, R3, R4 ;  /* 0x0000000300049224 */ /* 0x040fe400078e0204 */
[----:B------:R-:W-:Y:S02]  /*2c10*/  @!P1 IMAD.WIDE.U32 R2, R0, R2, R44 ;  /* 0x0000000200029225 */ /* 0x000fe400078e002c */
[----:B------:R-:W0:Y:S01]  /*2c20*/  @!P1 LDC.64 R44, c[0x0][0x3a0] ;  /* 0x0000e800ff2c9b82 */ /* 0x000e220000000a00 */
[----:B------:R1:W-:Y:S02]  /*2c30*/  @!P4 STL.64 [R1+0x138], R52 ;  /* 0x000138340100c387 */ /* 0x0003e40000100a00 */
[----:B------:R-:W-:-:S05]  /*2c40*/  @!P1 IADD3 R9, PT, PT, R3, R4, RZ ;  /* 0x0000000403099210 */ /* 0x000fca0007ffe0ff */
[----:B-1----:R-:W1:Y:S01]  /*2c50*/  @!P1 LDC.64 R52, c[0x0][0x398] ;  /* 0x0000e600ff349b82 */ /* 0x002e620000000a00 */
[C---:B------:R-:W-:Y:S02]  /*2c60*/  @!P1 SHF.L.U64.HI R0, R2.reuse, 0x1, R9 ;  /* 0x0000000102009819 */ /* 0x040fe40000010209 */
[----:B------:R-:W-:-:S04]  /*2c70*/  @!P1 SHF.L.U32 R2, R2, 0x1, RZ ;  /* 0x0000000102029819 */ /* 0x000fc800000006ff */
[----:B0-----:R-:W-:-:S04]  /*2c80*/  @!P1 IADD3 R44, P2, PT, R2, R44, RZ ;  /* 0x0000002c022c9210 */ /* 0x001fc80007f5e0ff */
[----:B------:R-:W-:Y:S01]  /*2c90*/  @!P1 IADD3.X R45, PT, PT, R0, R45, RZ, P2, !PT ;  /* 0x0000002d002d9210 */ /* 0x000fe200017fe4ff */
[----:B------:R0:W-:Y:S01]  /*2ca0*/  @!P5 STL.64 [R1+0x128], R90 ;  /* 0x0001285a0100d387 */ /* 0x0001e20000100a00 */
[----:B------:R-:W-:Y:S02]  /*2cb0*/  LOP3.LUT P5, RZ, R64, 0x40, RZ, 0xc0, !PT ;  /* 0x0000004040ff7812 */ /* 0x000fe400078ac0ff */
[----:B-1----:R-:W-:Y:S02]  /*2cc0*/  @!P1 IADD3 R52, P2, PT, R2, R52, RZ ;  /* 0x0000003402349210 */ /* 0x002fe40007f5e0ff */
[----:B------:R-:W-:Y:S02]  /*2cd0*/  LOP3.LUT P4, RZ, R64, 0x20, RZ, 0xc0, !PT ;  /* 0x0000002040ff7812 */ /* 0x000fe4000788c0ff */
[----:B------:R-:W-:Y:S02]  /*2ce0*/  @!P1 IADD3.X R53, PT, PT, R0, R53, RZ, P2, !PT ;  /* 0x0000003500359210 */ /* 0x000fe400017fe4ff */
[C---:B------:R-:W-:Y:S01]  /*2cf0*/  LOP3.LUT P3, RZ, R64.reuse, 0x10, RZ, 0xc0, !PT ;  /* 0x0000001040ff7812 */ /* 0x040fe2000786c0ff */
[----:B------:R-:W-:Y:S01]  /*2d00*/  HFMA2 R4, -RZ, RZ, 0, 0 ;  /* 0x00000000ff047431 */ /* 0x000fe200000001ff */
[----:B------:R-:W-:Y:S01]  /*2d10*/  IADD3 R0, PT, PT, R27, 0x1b0, RZ ;  /* 0x000001b01b007810 */ /* 0x000fe20007ffe0ff */
[----:B0-----:R-:W4:Y:S01]  /*2d20*/  LDL.LU.64 R90, [R1+0x110] ;  /* 0x00011000015a7983 */ /* 0x001f220000300a00 */
[----:B------:R-:W-:-:S02]  /*2d30*/  LOP3.LUT R64, R64, 0xfffffffd, RZ, 0xc0, !PT ;  /* 0xfffffffd40407812 */ /* 0x000fc400078ec0ff */
[----:B------:R-:W-:Y:S02]  /*2d40*/  SHF.R.S32.HI R12, RZ, 0x1f, R0 ;  /* 0x0000001fff0c7819 */ /* 0x000fe40000011400 */
[----:B------:R-:W-:Y:S02]  /*2d50*/  ISETP.GE.U32.AND P2, PT, R0, UR16, PT ;  /* 0x0000001000007c0c */ /* 0x000fe4000bf46070 */
[----:B------:R-:W-:Y:S02]  /*2d60*/  MOV R9, RZ ;  /* 0x000000ff00097202 */ /* 0x000fe40000000f00 */
[----:B------:R-:W-:Y:S02]  /*2d70*/  CS2R R2, SRZ ;  /* 0x0000000000027805 */ /* 0x000fe4000001ff00 */
[----:B------:R-:W-:Y:S01]  /*2d80*/  @P1 LOP3.LUT R64, R64, 0x2, RZ, 0xfc, !PT ;  /* 0x0000000240401812 */ /* 0x000fe200078efcff */
[----:B------:R-:W3:Y:S01]  /*2d90*/  @!P4 LDG.E R19, desc[UR10][R40.64] ;  /* 0x0000000a2813c981 */ /* 0x000ee2000c1e1900 */
[----:B------:R-:W-:-:S02]  /*2da0*/  LOP3.LUT P1, RZ, R65, 0x1000, RZ, 0xc0, !PT ;  /* 0x0000100041ff7812 */ /* 0x000fc4000782c0ff */
[----:B------:R-:W-:Y:S01]  /*2db0*/  ISETP.GE.AND.EX P2, PT, R12, UR17, PT, P2 ;  /* 0x000000110c007c0c */ /* 0x000fe2000bf46320 */
[----:B------:R-:W3:Y:S04]  /*2dc0*/  @!P3 LDG.E R2, desc[UR10][R78.64] ;  /* 0x0000000a4e02b981 */ /* 0x000ee8000c1e1900 */
[----:B------:R-:W3:Y:S04]  /*2dd0*/  @!P3 LDG.E R3, desc[UR10][R76.64] ;  /* 0x0000000a4c03b981 */ /* 0x000ee8000c1e1900 */
[----:B------:R-:W3:Y:S04]  /*2de0*/  @!P4 LDG.E R17, desc[UR10][R42.64] ;  /* 0x0000000a2a11c981 */ /* 0x000ee8000c1e1900 */
[----:B------:R0:W3:Y:S04]  /*2df0*/  @!P1 LDG.E R9, desc[UR10][R34.64] ;  /* 0x0000000a22099981 */ /* 0x0000e8000c1e1900 */
[----:B------:R1:W3:Y:S01]  /*2e00*/  @!P1 LDG.E R4, desc[UR10][R36.64] ;  /* 0x0000000a24049981 */ /* 0x0002e2000c1e1900 */
[----:B0-----:R-:W0:Y:S01]  /*2e10*/  @!P2 LDC.64 R34, c[0x0][0x3f8] ;  /* 0x0000fe00ff22ab82 */ /* 0x001e220000000a00 */
[----:B-1----:R-:W-:-:S02]  /*2e20*/  @!P2 MOV R36, R30 ;  /* 0x0000001e0024a202 */ /* 0x002fc40000000f00 */
        /* <DEDUP_REMOVED lines=9> */
[----:B0-----:R-:W-:-:S04]  /*2ec0*/  @!P2 IADD3 R36, P3, PT, R12, R36, RZ ;  /* 0x000000240c24a210 */ /* 0x001fc80007f7e0ff */
[----:B------:R-:W-:Y:S02]  /*2ed0*/  @!P2 IADD3.X R37, PT, PT, R0, R37, RZ, P3, !PT ;  /* 0x000000250025a210 */ /* 0x000fe40001ffe4ff */
[----:B-1----:R-:W-:-:S04]  /*2ee0*/  @!P2 IADD3 R34, P3, PT, R12, R34, RZ ;  /* 0x000000220c22a210 */ /* 0x002fc80007f7e0ff */
[----:B------:R-:W-:Y:S02]  /*2ef0*/  @!P2 IADD3.X R35, PT, PT, R0, R35, RZ, P3, !PT ;  /* 0x000000230023a210 */ /* 0x000fe40001ffe4ff */
[----:B------:R-:W-:-:S04]  /*2f00*/  IADD3 R0, PT, PT, R27, 0x1c0, RZ ;  /* 0x000001c01b007810 */ /* 0x000fc80007ffe0ff */
[----:B------:R-:W-:Y:S02]  /*2f10*/  SHF.R.S32.HI R21, RZ, 0x1f, R0 ;  /* 0x0000001fff157819 */ /* 0x000fe40000011400 */
[----:B------:R-:W-:-:S04]  /*2f20*/  ISETP.GE.U32.AND P3, PT, R0, UR16, PT ;  /* 0x0000001000007c0c */ /* 0x000fc8000bf66070 */
[----:B------:R-:W-:-:S13]  /*2f30*/  ISETP.GE.AND.EX P3, PT, R21, UR17, PT, P3 ;  /* 0x0000001115007c0c */ /* 0x000fda000bf66330 */
[----:B------:R-:W0:Y:S01]  /*2f40*/  @!P3 LDC.64 R40, c[0x0][0x3f8] ;  /* 0x0000fe00ff28bb82 */ /* 0x000e220000000a00 */
[----:B------:R-:W-:Y:S02]  /*2f50*/  @!P3 MOV R42, R30 ;  /* 0x0000001e002ab202 */ /* 0x000fe40000000f00 */
[----:B------:R-:W-:Y:S02]  /*2f60*/  @!P3 MOV R43, R33 ;  /* 0x00000021002bb202 */ /* 0x000fe40000000f00 */
[----:B------:R-:W-:Y:S01]  /*2f70*/  LOP3.LUT R64, R64, 0xfffffffb, RZ, 0xc0, !PT ;  /* 0xfffffffb40407812 */ /* 0x000fe200078ec0ff */
[----:B0-----:R-:W-:-:S04]  /*2f80*/  @!P3 IMAD R21, R21, R40, RZ ;  /* 0x000000281515b224 */ /* 0x001fc800078e02ff */
[C---:B------:R-:W-:Y:S02]  /*2f90*/  @!P3 IMAD R21, R0.reuse, R41, R21 ;  /* 0x000000290015b224 */ /* 0x040fe400078e0215 */
[----:B------:R-:W-:Y:S02]  /*2fa0*/  @!P3 IMAD.WIDE.U32 R40, R0, R40, R42 ;  /* 0x000000280028b225 */ /* 0x000fe400078e002a */
[----:B------:R-:W0:Y:S03]  /*2fb0*/  @!P3 LDC.64 R42, c[0x0][0x3a0] ;  /* 0x0000e800ff2abb82 */ /* 0x000e260000000a00 */
[----:B------:R-:W-:-:S04]  /*2fc0*/  @!P3 IADD3 R21, PT, PT, R41, R21, RZ ;  /* 0x000000152915b210 */ /* 0x000fc80007ffe0ff */
[C---:B------:R-:W-:Y:S02]  /*2fd0*/  @!P3 SHF.L.U64.HI R0, R40.reuse, 0x1, R21 ;  /* 0x000000012800b819 */ /* 0x040fe40000010215 */
[----:B------:R-:W-:Y:S02]  /*2fe0*/  @!P3 SHF.L.U32 R21, R40, 0x1, RZ ;  /* 0x000000012815b819 */ /* 0x000fe400000006ff */
[----:B------:R-:W1:Y:S01]  /*2ff0*/  @!P3 LDC.64 R40, c[0x0][0x398] ;  /* 0x0000e600ff28bb82 */ /* 0x000e620000000a00 */
[----:B------:R-:W-:-:S04]  /*3000*/  @P1 LOP3.LUT R64, R64, 0x4, RZ, 0xfc, !PT ;  /* 0x0000000440401812 */ /* 0x000fc800078efcff */
[----:B------:R-:W-:-:S04]  /*3010*/  LOP3.LUT R64, R64, 0xfffffffe, RZ, 0xc0, !PT ;  /* 0xfffffffe40407812 */ /* 0x000fc800078ec0ff */
[----:B------:R-:W-:Y:S02]  /*3020*/  @P2 LOP3.LUT R64, R64, 0x1, RZ, 0xfc, !PT ;  /* 0x0000000140402812 */ /* 0x000fe400078efcff */
[----:B------:R-:W-:Y:S02]  /*3030*/  LOP3.LUT P2, RZ, R65, 0x200, RZ, 0xc0, !PT ;  /* 0x0000020041ff7812 */ /* 0x000fe4000784c0ff */
[----:B0-----:R-:W-:-:S04]  /*3040*/  @!P3 IADD3 R42, P4, PT, R21, R42, RZ ;  /* 0x0000002a152ab210 */ /* 0x001fc80007f9e0ff */
[----:B------:R-:W-:Y:S02]  /*3050*/  @!P3 IADD3.X R43, PT, PT, R0, R43, RZ, P4, !PT ;  /* 0x0000002b002bb210 */ /* 0x000fe400027fe4ff */
[----:B-1----:R-:W-:-:S05]  /*3060*/  @!P3 IADD3 R40, P4, PT, R21, R40, RZ ;  /* 0x000000281528b210 */ /* 0x002fca0007f9e0ff */
[----:B------:R0:W3:Y:S01]  /*3070*/  @!P2 LDG.E R25, desc[UR10][R66.64] ;  /* 0x0000000a4219a981 */ /* 0x0000e2000c1e1900 */
[----:B------:R-:W-:-:S03]  /*3080*/  @!P3 IADD3.X R41, PT, PT, R0, R41, RZ, P4, !PT ;  /* 0x000000290029b210 */ /* 0x000fc600027fe4ff */
[----:B------:R-:W3:Y:S01]  /*3090*/  @!P2 LDG.E R22, desc[UR10][R68.64] ;  /* 0x0000000a4416a981 */ /* 0x000ee2000c1e1900 */
[----:B0-----:R-:W-:-:S04]  /*30a0*/  IADD3 R66, PT, PT, R27, 0x1d0, RZ ;  /* 0x000001d01b427810 */ /* 0x001fc80007ffe0ff */
[----:B------:R-:W-:Y:S02]  /*30b0*/  SHF.R.S32.HI R67, RZ, 0x1f, R66 ;  /* 0x0000001fff437819 */ /* 0x000fe40000011442 */
[----:B------:R-:W-:-:S04]  /*30c0*/  ISETP.GE.U32.AND P4, PT, R66, UR16, PT ;  /* 0x0000001042007c0c */ /* 0x000fc8000bf86070 */
[----:B------:R-:W-:Y:S02]  /*30d0*/  ISETP.GE.AND.EX P4, PT, R67, UR17, PT, P4 ;  /* 0x0000001143007c0c */ /* 0x000fe4000bf86340 */
[----:B------:R-:W-:-:S06]  /*30e0*/  MOV R0, RZ ;  /* 0x000000ff00007202 */ /* 0x000fcc0000000f00 */
[----:B------:R0:W3:Y:S05]  /*30f0*/  @!P5 LDG.E R0, desc[UR10][R28.64] ;  /* 0x0000000a1c00d981 */ /* 0x0000ea000c1e1900 */
[----:B0-----:R-:W0:Y:S01]  /*3100*/  @!P4 LDC.64 R28, c[0x0][0x3f8] ;  /* 0x0000fe00ff1ccb82 */ /* 0x001e220000000a00 */
[----:B------:R-:W-:-:S06]  /*3110*/  HFMA2 R21, -RZ, RZ, 0, 0 ;  /* 0x00000000ff157431 */ /* 0x000fcc00000001ff */
[----:B------:R1:W3:Y:S02]  /*3120*/  @!P5 LDG.E R21, desc[UR10][R56.64] ;  /* 0x0000000a3815d981 */ /* 0x0002e4000c1e1900 */
        /* <DEDUP_REMOVED lines=8> */
[----:B------:R-:W-:Y:S02]  /*31b0*/  @!P4 SHF.L.U32 R67, R56, 0x1, RZ ;  /* 0x000000013843c819 */ /* 0x000fe400000006ff */
[----:B------:R-:W1:Y:S01]  /*31c0*/  @!P4 LDC.64 R56, c[0x0][0x398] ;  /* 0x0000e600ff38cb82 */ /* 0x000e620000000a00 */
[----:B------:R-:W-:Y:S02]  /*31d0*/  IADD3 R68, PT, PT, R27, 0x1e0, RZ ;  /* 0x000001e01b447810 */ /* 0x000fe40007ffe0ff */
[----:B0-----:R-:W-:-:S04]  /*31e0*/  @!P4 IADD3 R28, P5, PT, R67, R28, RZ ;  /* 0x0000001c431cc210 */ /* 0x001fc80007fbe0ff */
[----:B------:R-:W-:Y:S02]  /*31f0*/  @!P4 IADD3.X R29, PT, PT, R66, R29, RZ, P5, !PT ;  /* 0x0000001d421dc210 */ /* 0x000fe40002ffe4ff */
[----:B------:R-:W-:Y:S02]  /*3200*/  SHF.R.S32.HI R69, RZ, 0x1f, R68 ;  /* 0x0000001fff457819 */ /* 0x000fe40000011444 */
[----:B-1----:R-:W-:-:S04]  /*3210*/  @!P4 IADD3 R56, P5, PT, R67, R56, RZ ;  /* 0x000000384338c210 */ /* 0x002fc80007fbe0ff */
[----:B------:R-:W-:Y:S02]  /*3220*/  @!P4 IADD3.X R57, PT, PT, R66, R57, RZ, P5, !PT ;  /* 0x000000394239c210 */ /* 0x000fe40002ffe4ff */
[----:B------:R-:W-:-:S04]  /*3230*/  ISETP.GE.U32.AND P5, PT, R68, UR16, PT ;  /* 0x0000001044007c0c */ /* 0x000fc8000bfa6070 */
[----:B------:R-:W-:Y:S02]  /*3240*/  ISETP.GE.AND.EX P5, PT, R69, UR17, PT, P5 ;  /* 0x0000001145007c0c */ /* 0x000fe4000bfa6350 */
[----:B------:R-:W-:Y:S02]  /*3250*/  CS2R R66, SRZ ;  /* 0x0000000000427805 */ /* 0x000fe4000001ff00 */
[C---:B------:R-:W-:Y:S02]  /*3260*/  LOP3.LUT P1, RZ, R65.reuse, 0x800, RZ, 0xc0, !PT ;  /* 0x0000080041ff7812 */ /* 0x040fe4000782c0ff */
[----:B------:R-:W-:Y:S02]  /*3270*/  LOP3.LUT R65, R65, 0x7fffffff, RZ, 0xc0, !PT ;  /* 0x7fffffff41417812 */ /* 0x000fe400078ec0ff */
[----:B------:R0:W3:Y:S02]  /*3280*/  @!P6 LDG.E R66, desc[UR10][R58.64] ;  /* 0x0000000a3a42e981 */ /* 0x0000e4000c1e1900 */
[----:B------:R-:W-:-:S02]  /*3290*/  @P3 LOP3.LUT R65, R65, 0x80000000, RZ, 0xfc, !PT ;  /* 0x8000000041413812 */ /* 0x000fc400078efcff */
[----:B------:R1:W3:Y:S01]  /*32a0*/  @!P6 LDG.E R67, desc[UR10][R62.64] ;  /* 0x0000000a3e43e981 */ /* 0x0002e2000c1e1900 */
[----:B0-----:R-:W0:Y:S01]  /*32b0*/  @!P5 LDC.64 R58, c[0x0][0x3f8] ;  /* 0x0000fe00ff3adb82 */ /* 0x001e220000000a00 */
[----:B------:R-:W-:Y:S02]  /*32c0*/  LOP3.LUT P3, RZ, R65, 0x40, RZ, 0xc0, !PT ;  /* 0x0000004041ff7812 */ /* 0x000fe4000786c0ff */
[----:B-1----:R-:W-:-:S11]  /*32d0*/  CS2R R62, SRZ ;  /* 0x00000000003e7805 */ /* 0x002fd6000001ff00 */
[----:B------:R1:W3:Y:S01]  /*32e0*/  @!P3 LDG.E R62, desc[UR10][R60.64] ;  /* 0x0000000a3c3eb981 */ /* 0x0002e2000c1e1900 */
[----:B------:R-:W-:Y:S01]  /*32f0*/  HFMA2 R12, -RZ, RZ, 0, 0 ;  /* 0x00000000ff0c7431 */ /* 0x000fe200000001ff */
[----:B------:R-:W-:Y:S02]  /*3300*/  MOV R15, RZ ;  /* 0x000000ff000f7202 */ /* 0x000fe40000000f00 */
[----:B------:R-:W-:Y:S04]  /*3310*/  STL [R1+0x1e8], R87 ;  /* 0x0001e85701007387 */ /* 0x000fe80000100800 */
[----:B------:R2:W3:Y:S01]  /*3320*/  @!P1 LDG.E R12, desc[UR10][R74.64] ;  /* 0x0000000a4a0c9981 */ /* 0x0004e2000c1e1900 */
[----:B0-----:R-:W-:Y:S01]  /*3330*/  @!P5 IMAD R69, R69, R58, RZ ;  /* 0x0000003a4545d224 */ /* 0x001fe200078e02ff */
[----:B-1----:R-:W-:-:S02]  /*3340*/  @!P5 MOV R60, R30 ;  /* 0x0000001e003cd202 */ /* 0x002fc40000000f00 */
[----:B------:R0:W3:Y:S01]  /*3350*/  @!P1 LDG.E R15, desc[UR10][R72.64] ;  /* 0x0000000a480f9981 */ /* 0x0000e2000c1e1900 */
[----:B------:R-:W-:Y:S01]  /*3360*/  @!P5 MOV R61, R33 ;  /* 0x00000021003dd202 */ /* 0x000fe20000000f00 */
[C---:B------:R-:W-:Y:S02]  /*3370*/  @!P5 IMAD R69, R68.reuse, R59, R69 ;  /* 0x0000003b4445d224 */ /* 0x040fe400078e0245 */
[----:B------:R-:W-:Y:S01]  /*3380*/  STL [R1+0x1f4], R87 ;  /* 0x0001f45701007387 */ /* 0x000fe20000100800 */
[----:B------:R-:W-:Y:S02]  /*3390*/  @!P5 IMAD.WIDE.U32 R58, R68, R58, R60 ;  /* 0x0000003a443ad225 */ /* 0x000fe400078e003c */
[----:B------:R-:W1:Y:S01]  /*33a0*/  @!P5 LDC.64 R60, c[0x0][0x3a0] ;  /* 0x0000e800ff3cdb82 */ /* 0x000e620000000a00 */
[----:B------:R-:W-:Y:S02]  /*33b0*/  STL [R1+0x200], R87 ;  /* 0x0002005701007387 */ /* 0x000fe40000100800 */
[----:B------:R-:W-:-:S02]  /*33c0*/  @!P5 IADD3 R69, PT, PT, R59, R69, RZ ;  /* 0x000000453b45d210 */ /* 0x000fc40007ffe0ff */
[----:B------:R4:W-:Y:S02]  /*33d0*/  STL [R1+0x208], R87 ;  /* 0x0002085701007387 */ /* 0x0009e40000100800 */
[C---:B------:R-:W-:Y:S02]  /*33e0*/  @!P5 SHF.L.U64.HI R68, R58.reuse, 0x1, R69 ;  /* 0x000000013a44d819 */ /* 0x040fe40000010245 */
[----:B------:R-:W-:Y:S01]  /*33f0*/  @!P5 SHF.L.U32 R69, R58, 0x1, RZ ;  /* 0x000000013a45d819 */ /* 0x000fe200000006ff */
[----:B------:R-:W-:Y:S01]  /*3400*/  STL [R1+0x1ec], R86 ;  /* 0x0001ec5601007387 */ /* 0x000fe20000100800 */
[----:B------:R-:W2:Y:S01]  /*3410*/  @!P5 LDC.64 R58, c[0x0][0x398] ;  /* 0x0000e600ff3adb82 */ /* 0x000ea20000000a00 */
[----:B------:R-:W-:Y:S02]  /*3420*/  LOP3.LUT P1, RZ, R65, 0x20, RZ, 0xc0, !PT ;  /* 0x0000002041ff7812 */ /* 0x000fe4000782c0ff */
[----:B------:R0:W-:Y:S04]  /*3430*/  STL [R1+0x20c], R86 ;  /* 0x00020c5601007387 */ /* 0x0001e80000100800 */
[----:B------:R-:W-:Y:S04]  /*3440*/  STL.S16 [R1+0x116], RZ ;  /* 0x000116ff01007387 */ /* 0x000fe80000100600 */
[----:B------:R-:W3:Y:S01]  /*3450*/  @!P3 LDG.E R63, desc[UR10][R92.64] ;  /* 0x0000000a5c3fb981 */ /* 0x000ee2000c1e1900 */
[----:B-1----:R-:W-:-:S04]  /*3460*/  @!P5 IADD3 R60, P6, PT, R69, R60, RZ ;  /* 0x0000003c453cd210 */ /* 0x002fc80007fde0ff */
[C---:B------:R-:W-:Y:S02]  /*3470*/  @!P5 IADD3.X R61, PT, PT, R68.reuse, R61, RZ, P6, !PT ;  /* 0x0000003d443dd210 */ /* 0x040fe400037fe4ff */
[----:B--2---:R-:W-:Y:S02]  /*3480*/  @!P5 IADD3 R58, P6, PT, R69, R58, RZ ;  /* 0x0000003a453ad210 */ /* 0x004fe40007fde0ff */
[----:B----4-:R-:W-:Y:S02]  /*3490*/  PRMT R87, RZ, 0x7610, R87 ;  /* 0x00007610ff577816 */ /* 0x010fe40000000057 */
[----:B------:R-:W-:Y:S02]  /*34a0*/  @!P5 IADD3.X R59, PT, PT, R68, R59, RZ, P6, !PT ;  /* 0x0000003b443bd210 */ /* 0x000fe400037fe4ff */
[----:B------:R-:W-:Y:S02]  /*34b0*/  CS2R R68, SRZ ;  /* 0x0000000000447805 */ /* 0x000fe4000001ff00 */
[----:B0-----:R-:W-:Y:S01]  /*34c0*/  PRMT R86, R87, 0x7610, R86 ;  /* 0x0000761057567816 */ /* 0x001fe20000000056 */
[----:B------:R0:W-:Y:S04]  /*34d0*/  STL.S16 [R1+0x120], R87 ;  /* 0x0001205701007387 */ /* 0x0001e80000100600 */
[----:B------:R1:W2:Y:S01]  /*34e0*/  @!P1 LDG.E R68, desc[UR10][R90.64] ;  /* 0x0000000a5a449981 */ /* 0x0002a2000c1e1900 */
[----:B------:R-:W-:-:S02]  /*34f0*/  LOP3.LUT R65, R65, 0xdfffffff, RZ, 0xc0, !PT ;  /* 0xdfffffff41417812 */ /* 0x000fc400078ec0ff */
[----:B------:R-:W-:Y:S02]  /*3500*/  IADD3 R74, PT, PT, R27, 0x1f0, RZ ;  /* 0x000001f01b4a7810 */ /* 0x000fe40007ffe0ff */
[----:B------:R-:W-:Y:S01]  /*3510*/  CS2R R72, SRZ ;  /* 0x0000000000487805 */ /* 0x000fe2000001ff00 */
[----:B------:R-:W4:Y:S04]  /*3520*/  @!P1 LDG.E R69, desc[UR10][R88.64] ;  /* 0x0000000a58459981 */ /* 0x000f28000c1e1900 */
[----:B0-----:R-:W3:Y:S04]  /*3530*/  LDL.S16 R87, [R1+0x122] ;  /* 0x0001220001577983 */ /* 0x001ee80000100600 */
[----:B------:R-:W2:Y:S04]  /*3540*/  LDL.LU R90, [R1+0x11c] ;  /* 0x00011c00015a7983 */ /* 0x000ea80000300800 */
[----:B------:R-:W4:Y:S01]  /*3550*/  LDL.LU R91, [R1+0x118] ;  /* 0x00011800015b7983 */ /* 0x000f220000300800 */
[----:B--2---:R-:W-:-:S03]  /*3560*/  @!P0 PRMT R86, R90, 0x7610, R86 ;  /* 0x000076105a568816 */ /* 0x004fc60000000056 */
[----:B------:R0:W-:Y:S01]  /*3570*/  STL [R1+0x10], R90 ;  /* 0x0000105a01007387 */ /* 0x0001e20000100800 */
[----:B---3--:R-:W-:-:S05]  /*3580*/  @!P0 PRMT R87, R90, 0x7632, R87 ;  /* 0x000076325a578816 */ /* 0x008fca0000000057 */
[----:B------:R2:W-:Y:S04]  /*3590*/  @!P0 STL.S16 [R1+0x122], R87 ;  /* 0x0001225701008387 */ /* 0x0005e80000100600 */
[----:B0-----:R-:W1:Y:S04]  /*35a0*/  LDL.LU R90, [R1+0x204] ;  /* 0x00020400015a7983 */ /* 0x001e680000300800 */
[----:B--2---:R-:W2:Y:S01]  /*35b0*/  LDL.LU R87, [R1+0x208] ;  /* 0x0002080001577983 */ /* 0x004ea20000300800 */
[----:B-1----:R-:W-:-:S05]  /*35c0*/  PRMT R90, RZ, 0x7610, R90 ;  /* 0x00007610ff5a7816 */ /* 0x002fca000000005a */
[----:B------:R0:W-:Y:S01]  /*35d0*/  STL.S16 [R1+0x11c], R90 ;  /* 0x00011c5a01007387 */ /* 0x0001e20000100600 */
[----:B--2---:R-:W-:-:S03]  /*35e0*/  PRMT R87, R90, 0x7610, R87 ;  /* 0x000076105a577816 */ /* 0x004fc60000000057 */
[----:B0-----:R-:W2:Y:S01]  /*35f0*/  LDL.LU.S16 R90, [R1+0x116] ;  /* 0x00011600015a7983 */ /* 0x001ea20000300600 */
[----:B----4-:R-:W-:-:S03]  /*3600*/  @!P0 PRMT R87, R91, 0x7610, R87 ;  /* 0x000076105b578816 */ /* 0x010fc60000000057 */
[----:B------:R-:W-:Y:S04]  /*3610*/  STL [R1+0x90], R91 ;  /* 0x0000905b01007387 */ /* 0x000fe80000100800 */
[----:B------:R0:W-:Y:S04]  /*3620*/  @!P0 STL.S16 [R1+0x11c], R87 ;  /* 0x00011c5701008387 */ /* 0x0001e80000100600 */
[----:B0-----:R-:W3:Y:S01]  /*3630*/  LDL.LU R87, [R1+0x200] ;  /* 0x0002000001577983 */ /* 0x001ee20000300800 */
[----:B--2---:R-:W-:-:S03]  /*3640*/  @!P0 PRMT R90, R91, 0x7632, R90 ;  /* 0x000076325b5a8816 */ /* 0x004fc6000000005a */
[----:B------:R-:W2:Y:S04]  /*3650*/  LDL.LU R91, [R1+0x1f8] ;  /* 0x0001f800015b7983 */ /* 0x000ea80000300800 */
[----:B------:R0:W-:Y:S04]  /*3660*/  @!P0 STL.S16 [R1+0x116], R90 ;  /* 0x0001165a01008387 */ /* 0x0001e80000100600 */
[----:B0-----:R-:W4:Y:S01]  /*3670*/  LDL.LU R90, [R1+0x1fc] ;  /* 0x0001fc00015a7983 */ /* 0x001f220000300800 */
[----:B------:R-:W-:-:S04]  /*3680*/  @P4 LOP3.LUT R65, R65, 0x20000000, RZ, 0xfc, !PT ;  /* 0x2000000041414812 */ /* 0x000fc800078efcff */
[C---:B------:R-:W-:Y:S02]  /*3690*/  LOP3.LUT P4, RZ, R65.reuse, 0x10, RZ, 0xc0, !PT ;  /* 0x0000001041ff7812 */ /* 0x040fe4000788c0ff */
[----:B------:R-:W-:-:S04]  /*36a0*/  LOP3.LUT R65, R65, 0xf7ffffff, RZ, 0xc0, !PT ;  /* 0xf7ffffff41417812 */ /* 0x000fc800078ec0ff */
[----:B------:R-:W-:-:S04]  /*36b0*/  @P5 LOP3.LUT R65, R65, 0x8000000, RZ, 0xfc, !PT ;  /* 0x0800000041415812 */ /* 0x000fc800078efcff */
[----:B------:R-:W-:Y:S02]  /*36c0*/  LOP3.LUT P5, RZ, R65, 0x1000000, RZ, 0xc0, !PT ;  /* 0x0100000041ff7812 */ /* 0x000fe400078ac0ff */
[----:B---3--:R-:W-:Y:S01]  /*36d0*/  PRMT R87, RZ, 0x7610, R87 ;  /* 0x00007610ff577816 */ /* 0x008fe20000000057 */
[----:B------:R0:W-:Y:S01]  /*36e0*/  @!P0 STL.S16 [R1+0x120], R86 ;  /* 0x0001205601008387 */ /* 0x0001e20000100600 */
[----:B------:R-:W-:Y:S02]  /*36f0*/  SHF.R.S32.HI R75, RZ, 0x1f, R74 ;  /* 0x0000001fff4b7819 */ /* 0x000fe4000001144a */
[----:B------:R-:W-:Y:S01]  /*3700*/  ISETP.GE.U32.AND P6, PT, R74, UR16, PT ;  /* 0x000000104a007c0c */ /* 0x000fe2000bfc6070 */
[----:B------:R1:W3:Y:S04]  /*3710*/  @!P4 LDG.E R73, desc[UR10][R50.64] ;  /* 0x0000000a3249c981 */ /* 0x0002e8000c1e1900 */
[----:B------:R1:W3:Y:S04]  /*3720*/  @!P4 LDG.E R72, desc[UR10][R54.64] ;  /* 0x0000000a3648c981 */ /* 0x0002e8000c1e1900 */
[----:B0-----:R-:W3:Y:S01]  /*3730*/  LDL.LU R86, [R1+0x20c] ;  /* 0x00020c0001567983 */ /* 0x001ee20000300800 */
[----:B--2---:R-:W-:-:S02]  /*3740*/  @!P5 PRMT R87, R91, 0x7610, R87 ;  /* 0x000076105b57d816 */ /* 0x004fc40000000057 */
[----:B----4-:R-:W-:-:S04]  /*3750*/  PRMT R90, RZ, 0x7610, R90 ;  /* 0x00007610ff5a7816 */ /* 0x010fc8000000005a */
[----:B------:R-:W-:Y:S01]  /*3760*/  @!P5 PRMT R90, R91, 0x7632, R90 ;  /* 0x000076325b5ad816 */ /* 0x000fe2000000005a */
[----:B------:R0:W-:Y:S04]  /*3770*/  STL.S16 [R1+0x11a], R87 ;  /* 0x00011a5701007387 */ /* 0x0001e80000100600 */
[----:B------:R2:W-:Y:S04]  /*3780*/  STL.S16 [R1+0x11e], R90 ;  /* 0x00011e5a01007387 */ /* 0x0005e80000100600 */
[----:B0-----:R-:W4:Y:S04]  /*3790*/  LDL.LU R87, [R1+0x1f4] ;  /* 0x0001f40001577983 */ /* 0x001f280000300800 */
[----:B--2---:R-:W2:Y:S01]  /*37a0*/  LDL.LU R90, [R1+0x1f0] ;  /* 0x0001f000015a7983 */ /* 0x004ea20000300800 */
[----:B---3--:R-:W-:-:S02]  /*37b0*/  PRMT R86, RZ, 0x7610, R86 ;  /* 0x00007610ff567816 */ /* 0x008fc40000000056 */
[----:B------:R-:W-:-:S13]  /*37c0*/  ISETP.GE.AND.EX P6, PT, R75, UR17, PT, P6 ;  /* 0x000000114b007c0c */ /* 0x000fda000bfc6360 */
[----:B-1----:R-:W0:Y:S01]  /*37d0*/  @!P6 LDC.64 R50, c[0x0][0x3f8] ;  /* 0x0000fe00ff32eb82 */ /* 0x002e220000000a00 */
[----:B------:R-:W-:Y:S02]  /*37e0*/  @!P6 MOV R54, R30 ;  /* 0x0000001e0036e202 */ /* 0x000fe40000000f00 */
[----:B------:R-:W-:Y:S01]  /*37f0*/  @!P6 MOV R55, R33 ;  /* 0x000000210037e202 */ /* 0x000fe20000000f00 */
[----:B0-----:R-:W-:Y:S01]  /*3800*/  @!P6 IMAD R75, R75, R50, RZ ;  /* 0x000000324b4be224 */ /* 0x001fe200078e02ff */
[----:B----4-:R-:W-:Y:S02]  /*3810*/  PRMT R87, RZ, 0x7610, R87 ;  /* 0x00007610ff577816 */ /* 0x010fe40000000057 */
[C---:B--2---:R-:W-:Y:S02]  /*3820*/  @!P5 PRMT R86, R90.reuse, 0x7610, R86 ;  /* 0x000076105a56d816 */ /* 0x044fe40000000056 */
[----:B------:R-:W-:-:S03]  /*3830*/  @!P5 PRMT R87, R90, 0x7632, R87 ;  /* 0x000076325a57d816 */ /* 0x000fc60000000057 */
[----:B------:R0:W-:Y:S04]  /*3840*/  STL.S16 [R1+0x114], R86 ;  /* 0x0001145601007387 */ /* 0x0001e80000100600 */
[----:B------:R1:W-:Y:S04]  /*3850*/  STL.S16 [R1+0x110], R87 ;  /* 0x0001105701007387 */ /* 0x0003e80000100600 */
[----:B0-----:R-:W2:Y:S04]  /*3860*/  LDL.LU R86, [R1+0x1ec] ;  /* 0x0001ec0001567983 */ /* 0x001ea80000300800 */
[----:B-1----:R-:W3:Y:S01]  /*3870*/  LDL.LU R87, [R1+0x1e8] ;  /* 0x0001e80001577983 */ /* 0x002ee20000300800 */
[----:B------:R-:W-:-:S02]  /*3880*/  @!P6 IMAD R75, R74, R51, R75 ;  /* 0x000000334a4be224 */ /* 0x000fc400078e024b */
[----:B------:R-:W-:Y:S02]  /*3890*/  @!P6 IMAD.WIDE.U32 R54, R74, R50, R54 ;  /* 0x000000324a36e225 */ /* 0x000fe400078e0036 */
[----:B------:R-:W0:Y:S03]  /*38a0*/  @!P6 LDC.64 R50, c[0x0][0x3a0] ;  /* 0x0000e800ff32eb82 */ /* 0x000e260000000a00 */
[----:B------:R-:W-:-:S04]  /*38b0*/  @!P6 IADD3 R75, PT, PT, R55, R75, RZ ;  /* 0x0000004b374be210 */ /* 0x000fc80007ffe0ff */
[C---:B------:R-:W-:Y:S02]  /*38c0*/  @!P6 SHF.L.U64.HI R74, R54.reuse, 0x1, R75 ;  /* 0x00000001364ae819 */ /* 0x040fe4000001024b */
[----:B------:R-:W-:Y:S02]  /*38d0*/  @!P6 SHF.L.U32 R75, R54, 0x1, RZ ;  /* 0x00000001364be819 */ /* 0x000fe400000006ff */
[----:B------:R-:W1:Y:S01]  /*38e0*/  @!P6 LDC.64 R54, c[0x0][0x398] ;  /* 0x0000e600ff36eb82 */ /* 0x000e620000000a00 */
[----:B------:R-:W-:-:S04]  /*38f0*/  LOP3.LUT R65, R65, 0xbfffffff, RZ, 0xc0, !PT ;  /* 0xbfffffff41417812 */ /* 0x000fc800078ec0ff */
[----:B------:R-:W-:Y:S02]  /*3900*/  @P4 LOP3.LUT R65, R65, 0x40000000, RZ, 0xfc, !PT ;  /* 0x4000000041414812 */ /* 0x000fe400078efcff */
[----:B0-----:R-:W-:-:S04]  /*3910*/  @!P6 IADD3 R50, P1, PT, R75, R50, RZ ;  /* 0x000000324b32e210 */ /* 0x001fc80007f3e0ff */
[----:B------:R-:W-:Y:S02]  /*3920*/  @!P6 IADD3.X R51, PT, PT, R74, R51, RZ, P1, !PT ;  /* 0x000000334a33e210 */ /* 0x000fe40000ffe4ff */
[----:B------:R-:W-:Y:S02]  /*3930*/  LOP3.LUT P1, RZ, R65, 0x800000, RZ, 0xc0, !PT ;  /* 0x0080000041ff7812 */ /* 0x000fe4000782c0ff */
[----:B-1----:R-:W-:-:S04]  /*3940*/  @!P6 IADD3 R54, P4, PT, R75, R54, RZ ;  /* 0x000000364b36e210 */ /* 0x002fc80007f9e0ff */
[----:B------:R-:W-:Y:S02]  /*3950*/  @!P6 IADD3.X R55, PT, PT, R74, R55, RZ, P4, !PT ;  /* 0x000000374a37e210 */ /* 0x000fe400027fe4ff */
[C---:B------:R-:W-:Y:S02]  /*3960*/  LOP3.LUT P4, RZ, R65.reuse, 0x200000, RZ, 0xc0, !PT ;  /* 0x0020000041ff7812 */ /* 0x040fe4000788c0ff */
[----:B------:R-:W-:-:S04]  /*3970*/  LOP3.LUT R65, R65, 0xfbffffff, RZ, 0xc0, !PT ;  /* 0xfbffffff41417812 */ /* 0x000fc800078ec0ff */
[----:B------:R-:W-:Y:S02]  /*3980*/  @P6 LOP3.LUT R65, R65, 0x4000000, RZ, 0xfc, !PT ;  /* 0x0400000041416812 */ /* 0x000fe400078efcff */
[----:B------:R-:W-:Y:S02]  /*3990*/  PRMT R93, RZ, 0x7610, R93 ;  /* 0x00007610ff5d7816 */ /* 0x000fe4000000005d */
[C---:B------:R-:W-:Y:S02]  /*39a0*/  LOP3.LUT P6, RZ, R65.reuse, 0x400000, RZ, 0xc0, !PT ;  /* 0x0040000041ff7812 */ /* 0x040fe400078cc0ff */
[----:B------:R-:W-:Y:S01]  /*39b0*/  LOP3.LUT P5, RZ, R65, 0x100000, RZ, 0xc0, !PT ;  /* 0x0010000041ff7812 */ /* 0x000fe200078ac0ff */
[----:B------:R0:W-:Y:S01]  /*39c0*/  STL.64 [R1+0x1e0], R48 ;  /* 0x0001e03001007387 */ /* 0x0001e20000100a00 */
[----:B------:R-:W-:-:S03]  /*39d0*/  PRMT R92, RZ, 0x7610, R92 ;  /* 0x00007610ff5c7816 */ /* 0x000fc6000000005c */
[----:B------:R1:W-:Y:S01]  /*39e0*/  STL [R1+0x14], R91 ;  /* 0x0000145b01007387 */ /* 0x0003e20000100800 */
[----:B------:R-:W-:Y:S02]  /*39f0*/  PRMT R88, R88, 0x5410, RZ ;  /* 0x0000541058587816 */ /* 0x000fe400000000ff */
[----:B0-----:R-:W-:Y:S02]  /*3a00*/  PRMT R49, RZ, 0x7610, R49 ;  /* 0x00007610ff317816 */ /* 0x001fe40000000031 */
[----:B------:R-:W-:Y:S02]  /*3a10*/  PRMT R48, RZ, 0x7610, R48 ;  /* 0x00007610ff307816 */ /* 0x000fe40000000030 */
[----:B-1----:R-:W-:Y:S01]  /*3a20*/  PRMT R91, R91, 0x5410, RZ ;  /* 0x000054105b5b7816 */ /* 0x002fe200000000ff */
[----:B------:R0:W-:Y:S03]  /*3a30*/  STL [R1+0x1c], R85 ;  /* 0x00001c5501007387 */ /* 0x0001e60000100800 */
[----:B------:R-:W-:-:S02]  /*3a40*/  @!P6 PRMT R91, R91, 0x7610, R85 ;  /* 0x000076105b5be816 */ /* 0x000fc40000000055 */
[----:B------:R-:W-:-:S04]  /*3a50*/  @!P4 PRMT R88, R88, 0x7610, R82 ;  /* 0x000076105858c816 */ /* 0x000fc80000000052 */
[----:B------:R-:W-:Y:S01]  /*3a60*/  PRMT R88, RZ, 0x7610, R88 ;  /* 0x00007610ff587816 */ /* 0x000fe20000000058 */
[----:B------:R-:W-:Y:S03]  /*3a70*/  STL [R1+0xa4], R6 ;  /* 0x0000a40601007387 */ /* 0x000fe60000100800 */
[----:B------:R-:W-:Y:S01]  /*3a80*/  @!P5 PRMT R88, R6, 0x7610, R88 ;  /* 0x000076100658d816 */ /* 0x000fe20000000058 */
[----:B------:R-:W-:Y:S01]  /*3a90*/  STL [R1+0x28], R7 ;  /* 0x0000280701007387 */ /* 0x000fe20000100800 */
[----:B--2---:R-:W-:-:S04]  /*3aa0*/  @!P1 PRMT R93, R86, 0x7610, R93 ;  /* 0x00007610565d9816 */ /* 0x004fc8000000005d */
[----:B------:R-:W-:Y:S02]  /*3ab0*/  PRMT R93, R93, 0x5410, RZ ;  /* 0x000054105d5d7816 */ /* 0x000fe400000000ff */
[C---:B---3--:R-:W-:Y:S02]  /*3ac0*/  @!P1 PRMT R49, R87.reuse, 0x7610, R49 ;  /* 0x0000761057319816 */ /* 0x048fe40000000031 */
[----:B------:R-:W-:Y:S02]  /*3ad0*/  @!P1 PRMT R48, R87, 0x7632, R48 ;  /* 0x0000763257309816 */ /* 0x000fe40000000030 */
[----:B------:R-:W-:Y:S02]  /*3ae0*/  @!P1 PRMT R92, R86, 0x7632, R92 ;  /* 0x00007632565c9816 */ /* 0x000fe4000000005c */
[----:B------:R-:W-:Y:S02]  /*3af0*/  LOP3.LUT P1, RZ, R65, 0x80000, RZ, 0xc0, !PT ;  /* 0x0008000041ff7812 */ /* 0x000fe4000782c0ff */
[----:B------:R-:W-:-:S02]  /*3b00*/  @!P6 PRMT R93, R93, 0x5410, R85 ;  /* 0x000054105d5de816 */ /* 0x000fc40000000055 */
[----:B0-----:R-:W-:Y:S01]  /*3b10*/  PRMT R85, R85, 0x5410, RZ ;  /* 0x0000541055557816 */ /* 0x001fe200000000ff */
[----:B------:R0:W-:Y:S03]  /*3b20*/  STL [R1+0x18], R87 ;  /* 0x0000185701007387 */ /* 0x0001e60000100800 */
[----:B------:R-:W-:Y:S01]  /*3b30*/  @!P5 PRMT R85, R85, 0x7610, R5 ;  /* 0x000076105555d816 */ /* 0x000fe20000000005 */
[----:B------:R1:W-:Y:S03]  /*3b40*/  STL [R1+0x98], R86 ;  /* 0x0000985601007387 */ /* 0x0003e60000100800 */
[----:B------:R-:W-:Y:S02]  /*3b50*/  PRMT R85, RZ, 0x7610, R85 ;  /* 0x00007610ff557816 */ /* 0x000fe40000000055 */
[----:B0-----:R-:W-:-:S02]  /*3b60*/  PRMT R87, R87, 0x5410, RZ ;  /* 0x0000541057577816 */ /* 0x001fc400000000ff */
[----:B-1----:R-:W-:Y:S02]  /*3b70*/  PRMT R86, RZ, 0x7610, R86 ;  /* 0x00007610ff567816 */ /* 0x002fe40000000056 */
[----:B------:R-:W-:Y:S02]  /*3b80*/  @!P5 PRMT R87, R87, 0x7610, R6 ;  /* 0x000076105757d816 */ /* 0x000fe40000000006 */
[C---:B------:R-:W-:Y:S02]  /*3b90*/  @!P1 PRMT R86, R7.reuse, 0x7610, R86 ;  /* 0x0000761007569816 */ /* 0x040fe40000000056 */
[----:B------:R-:W-:Y:S02]  /*3ba0*/  @!P1 PRMT R85, R7, 0x7632, R85 ;  /* 0x0000763207559816 */ /* 0x000fe40000000055 */
[----:B------:R-:W2:Y:S04]  /*3bb0*/  LDL.LU.64 R6, [R1+0x128] ;  /* 0x0001280001067983 */ /* 0x000ea80000300a00 */
[----:B------:R-:W-:Y:S04]  /*3bc0*/  STL.S16 [R1+0x112], R48 ;  /* 0x0001123001007387 */ /* 0x000fe80000100600 */
[----:B------:R0:W-:Y:S04]  /*3bd0*/  STL.S16 [R1+0x118], R49 ;  /* 0x0001183101007387 */ /* 0x0001e80000100600 */
[----:B0-----:R-:W3:Y:S04]  /*3be0*/  LDL.LU.64 R48, [R1+0x140] ;  /* 0x0001400001307983 */ /* 0x001ee80000300a00 */
[----:B------:R0:W-:Y:S01]  /*3bf0*/  STL [R1+0x94], R90 ;  /* 0x0000945a01007387 */ /* 0x0001e20000100800 */
[----:B------:R-:W-:-:S02]  /*3c00*/  LOP3.LUT P0, RZ, R65, 0x40000, RZ, 0xc0, !PT ;  /* 0x0004000041ff7812 */ /* 0x000fc4000780c0ff */
[----:B------:R-:W-:Y:S02]  /*3c10*/  PRMT R89, R89, 0x5410, RZ ;  /* 0x0000541059597816 */ /* 0x000fe400000000ff */
[----:B0-----:R-:W-:-:S04]  /*3c20*/  PRMT R90, R90, 0x5410, RZ ;  /* 0x000054105a5a7816 */ /* 0x001fc800000000ff */
[----:B------:R-:W-:Y:S02]  /*3c30*/  @!P4 PRMT R90, R90, 0x5410, R83 ;  /* 0x000054105a5ac816 */ /* 0x000fe40000000053 */
[----:B------:R-:W-:Y:S02]  /*3c40*/  PRMT R92, R92, 0x5410, RZ ;  /* 0x000054105c5c7816 */ /* 0x000fe400000000ff */
[----:B------:R-:W-:Y:S02]  /*3c50*/  PRMT R90, RZ, 0x7610, R90 ;  /* 0x00007610ff5a7816 */ /* 0x000fe4000000005a */
[----:B------:R-:W-:Y:S02]  /*3c60*/  PRMT R91, RZ, 0x7610, R91 ;  /* 0x00007610ff5b7816 */ /* 0x000fe4000000005b */
[----:B------:R-:W-:Y:S01]  /*3c70*/  @!P4 PRMT R89, R89, 0x7610, R83 ;  /* 0x000076105959c816 */ /* 0x000fe20000000053 */
[----:B------:R0:W-:Y:S01]  /*3c80*/  STL [R1+0x9c], R84 ;  /* 0x00009c5401007387 */ /* 0x0001e20000100800 */
[----:B------:R-:W-:-:S02]  /*3c90*/  @!P4 PRMT R90, R82, 0x7610, R90 ;  /* 0x00007610525ac816 */ /* 0x000fc4000000005a */
[--C-:B------:R-:W-:Y:S01]  /*3ca0*/  @!P6 PRMT R92, R92, 0x5410, R84.reuse ;  /* 0x000054105c5ce816 */ /* 0x100fe20000000054 */
[----:B------:R1:W-:Y:S01]  /*3cb0*/  STL [R1+0x20], R83 ;  /* 0x0000205301007387 */ /* 0x0003e20000100800 */
[----:B------:R-:W-:Y:S02]  /*3cc0*/  @!P6 PRMT R91, R84, 0x7632, R91 ;  /* 0x00007632545be816 */ /* 0x000fe4000000005b */
[----:B------:R-:W-:Y:S02]  /*3cd0*/  LOP3.LUT P4, RZ, R65, 0x8, RZ, 0xc0, !PT ;  /* 0x0000000841ff7812 */ /* 0x000fe4000788c0ff */
[----:B------:R-:W-:Y:S02]  /*3ce0*/  PRMT R89, RZ, 0x7610, R89 ;  /* 0x00007610ff597816 */ /* 0x000fe40000000059 */
[----:B0-----:R-:W-:Y:S02]  /*3cf0*/  PRMT R84, RZ, 0x7610, R84 ;  /* 0x00007610ff547816 */ /* 0x001fe40000000054 */
[----:B-1----:R-:W-:Y:S01]  /*3d00*/  PRMT R83, RZ, 0x7610, R83 ;  /* 0x00007610ff537816 */ /* 0x002fe20000000053 */
[----:B------:R0:W-:Y:S01]  /*3d10*/  STL [R1+0x24], R5 ;  /* 0x0000240501007387 */ /* 0x0001e20000100800 */
[----:B------:R-:W-:-:S02]  /*3d20*/  @!P1 PRMT R84, R8, 0x7632, R84 ;  /* 0x0000763208549816 */ /* 0x000fc40000000054 */
[----:B------:R-:W-:Y:S02]  /*3d30*/  @!P0 PRMT R83, R10, 0x7632, R83 ;  /* 0x000076320a538816 */ /* 0x000fe40000000053 */
[----:B------:R-:W-:Y:S01]  /*3d40*/  @!P5 PRMT R89, R5, 0x7610, R89 ;  /* 0x000076100559d816 */ /* 0x000fe20000000059 */
[----:B------:R1:W-:Y:S01]  /*3d50*/  STL [R1+0xa0], R82 ;  /* 0x0000a05201007387 */ /* 0x0003e20000100800 */
[----:B------:R-:W-:Y:S01]  /*3d60*/  PRMT R84, R84, 0x5410, RZ ;  /* 0x0000541054547816 */ /* 0x000fe200000000ff */
[----:B0-----:R-:W-:Y:S01]  /*3d70*/  HFMA2 R5, -RZ, RZ, 0, 0 ;  /* 0x00000000ff057431 */ /* 0x001fe200000001ff */
[----:B------:R-:W-:Y:S01]  /*3d80*/  PRMT R83, R83, 0x5410, RZ ;  /* 0x0000541053537816 */ /* 0x000fe200000000ff */
[----:B------:R-:W-:Y:S01]  /*3d90*/  STL [R1+0x2c], R10 ;  /* 0x00002c0a01007387 */ /* 0x000fe20000100800 */
[----:B-1----:R-:W-:-:S03]  /*3da0*/  PRMT R82, R82, 0x5410, RZ ;  /* 0x0000541052527816 */ /* 0x002fc600000000ff */
[----:B------:R0:W-:Y:S01]  /*3db0*/  STL [R1+0xac], R11 ;  /* 0x0000ac0b01007387 */ /* 0x0001e20000100800 */
[----:B------:R-:W-:Y:S02]  /*3dc0*/  @!P0 PRMT R84, R84, 0x5410, R10 ;  /* 0x0000541054548816 */ /* 0x000fe4000000000a */
[--C-:B------:R-:W-:Y:S02]  /*3dd0*/  @!P0 PRMT R83, R83, 0x5410, R11.reuse ;  /* 0x0000541053538816 */ /* 0x100fe4000000000b */
[----:B------:R-:W-:Y:S02]  /*3de0*/  @!P0 PRMT R82, R82, 0x7610, R11 ;  /* 0x0000761052528816 */ /* 0x000fe4000000000b */
[----:B0-----:R-:W4:Y:S04]  /*3df0*/  LDL.LU.64 R10, [R1+0x138] ;  /* 0x00013800010a7983 */ /* 0x001f280000300a00 */
[----:B--2---:R0:W2:Y:S02]  /*3e00*/  @!P4 LDG.E R5, desc[UR10][R6.64] ;  /* 0x0000000a0605c981 */ /* 0x0040a4000c1e1900 */
[----:B0-----:R-:W-:-:S06]  /*3e10*/  CS2R R6, SRZ ;  /* 0x0000000000067805 */ /* 0x001fcc000001ff00 */
[----:B---3--:R-:W3:Y:S04]  /*3e20*/  @!P4 LDG.E R6, desc[UR10][R48.64] ;  /* 0x0000000a3006c981 */ /* 0x008ee8000c1e1900 */
[----:B------:R-:W2:Y:S04]  /*3e30*/  LDL.LU.64 R48, [R1+0x130] ;  /* 0x0001300001307983 */ /* 0x000ea80000300a00 */
[----:B------:R-:W-:Y:S04]  /*3e40*/  STL [R1+0x1bc], R36 ;  /* 0x0001bc2401007387 */ /* 0x000fe80000100800 */
[----:B------:R0:W-:Y:S01]  /*3e50*/  STL [R1+0x1c8], R36 ;  /* 0x0001c82401007387 */ /* 0x0001e20000100800 */
[----:B------:R-:W-:-:S02]  /*3e60*/  PRMT R86, R86, 0x5410, RZ ;  /* 0x0000541056567816 */ /* 0x000fc400000000ff */
[----:B0-----:R-:W-:-:S04]  /*3e70*/  PRMT R36, RZ, 0x7610, R36 ;  /* 0x00007610ff247816 */ /* 0x001fc80000000024 */
[----:B------:R-:W-:Y:S02]  /*3e80*/  @!P2 PRMT R36, R22, 0x7610, R36 ;  /* 0x000076101624a816 */ /* 0x000fe40000000024 */
[----:B------:R-:W-:Y:S02]  /*3e90*/  @!P1 PRMT R86, R86, 0x5410, R8 ;  /* 0x0000541056569816 */ /* 0x000fe40000000008 */
[C---:B------:R-:W-:Y:S01]  /*3ea0*/  LOP3.LUT P1, RZ, R65.reuse, 0x10000, RZ, 0xc0, !PT ;  /* 0x0001000041ff7812 */ /* 0x040fe2000782c0ff */
[----:B------:R0:W-:Y:S01]  /*3eb0*/  STL.S16 [R1+0x128], R36 ;  /* 0x0001282401007387 */ /* 0x0001e20000100600 */
[C---:B------:R-:W-:Y:S02]  /*3ec0*/  LOP3.LUT P6, RZ, R65.reuse, 0x20000, RZ, 0xc0, !PT ;  /* 0x0002000041ff7812 */ /* 0x040fe400078cc0ff */
[----:B------:R-:W-:Y:S01]  /*3ed0*/  LOP3.LUT P0, RZ, R65, 0x8000, RZ, 0xc0, !PT ;  /* 0x0000800041ff7812 */ /* 0x000fe2000780c0ff */
[----:B0-----:R-:W3:Y:S01]  /*3ee0*/  LDL.LU R36, [R1+0x1c8] ;  /* 0x0001c80001247983 */ /* 0x001ee20000300800 */
[----:B------:R-:W-:-:S02]  /*3ef0*/  PRMT R78, R78, 0x5410, RZ ;  /* 0x000054104e4e7816 */ /* 0x000fc400000000ff */
[----:B------:R-:W-:Y:S02]  /*3f00*/  PRMT R79, R79, 0x5410, RZ ;  /* 0x000054104f4f7816 */ /* 0x000fe400000000ff */
[----:B------:R-:W-:Y:S02]  /*3f10*/  PRMT R77, RZ, 0x7610, R77 ;  /* 0x00007610ff4d7816 */ /* 0x000fe4000000004d */
[----:B------:R-:W-:Y:S02]  /*3f20*/  LOP3.LUT P5, RZ, R65, 0x4, RZ, 0xc0, !PT ;  /* 0x0000000441ff7812 */ /* 0x000fe400078ac0ff */
[----:B------:R-:W-:Y:S02]  /*3f30*/  PRMT R81, RZ, 0x5410, RZ ;  /* 0x00005410ff517816 */ /* 0x000fe400000000ff */
[----:B------:R-:W-:Y:S02]  /*3f40*/  @!P1 PRMT R78, R78, 0x7610, R16 ;  /* 0x000076104e4e9816 */ /* 0x000fe40000000010 */
[----:B------:R-:W-:-:S02]  /*3f50*/  @!P1 PRMT R79, R79, 0x5410, R18 ;  /* 0x000054104f4f9816 */ /* 0x000fc40000000012 */
[----:B------:R-:W-:Y:S02]  /*3f60*/  @!P1 PRMT R77, R18, 0x7632, R77 ;  /* 0x00007632124d9816 */ /* 0x000fe4000000004d */
[----:B------:R-:W-:Y:S02]  /*3f70*/  PRMT R82, RZ, 0x7610, R82 ;  /* 0x00007610ff527816 */ /* 0x000fe40000000052 */
[----:B------:R-:W-:Y:S01]  /*3f80*/  PRMT R80, R80, 0x5410, RZ ;  /* 0x0000541050507816 */ /* 0x000fe200000000ff */
[----:B------:R0:W3:Y:S01]  /*3f90*/  @!P5 LDG.E R7, desc[UR10][R70.64] ;  /* 0x0000000a4607d981 */ /* 0x0000e2000c1e1900 */
[----:B------:R-:W-:Y:S02]  /*3fa0*/  @!P6 PRMT R81, R13, 0x7632, R81 ;  /* 0x000076320d51e816 */ /* 0x000fe40000000051 */
[----:B------:R-:W-:Y:S02]  /*3fb0*/  LOP3.LUT P4, RZ, R65, 0x4000, RZ, 0xc0, !PT ;  /* 0x0000400041ff7812 */ /* 0x000fe4000788c0ff */
[----:B------:R-:W-:-:S02]  /*3fc0*/  PRMT R79, RZ, 0x7610, R79 ;  /* 0x00007610ff4f7816 */ /* 0x000fc4000000004f */
[----:B------:R-:W-:Y:S02]  /*3fd0*/  PRMT R77, R77, 0x5410, RZ ;  /* 0x000054104d4d7816 */ /* 0x000fe400000000ff */
[----:B------:R-:W-:Y:S02]  /*3fe0*/  PRMT R78, RZ, 0x7610, R78 ;  /* 0x00007610ff4e7816 */ /* 0x000fe4000000004e */
[----:B------:R-:W-:Y:S02]  /*3ff0*/  PRMT R76, R76, 0x5410, RZ ;  /* 0x000054104c4c7816 */ /* 0x000fe400000000ff */
[----:B------:R-:W-:Y:S02]  /*4000*/  @!P6 PRMT R82, R13, 0x7610, R82 ;  /* 0x000076100d52e816 */ /* 0x000fe40000000052 */
[--C-:B------:R-:W-:Y:S02]  /*4010*/  @!P6 PRMT R81, R81, 0x5410, R14.reuse ;  /* 0x000054105151e816 */ /* 0x100fe4000000000e */
[----:B------:R-:W-:-:S02]  /*4020*/  @!P6 PRMT R80, R80, 0x7610, R14 ;  /* 0x000076105050e816 */ /* 0x000fc4000000000e */
[----:B------:R-:W-:Y:S02]  /*4030*/  @!P0 PRMT R79, R20, 0x7610, R79 ;  /* 0x00007610144f8816 */ /* 0x000fe4000000004f */
[----:B------:R-:W-:Y:S02]  /*4040*/  @!P0 PRMT R77, R77, 0x7610, R20 ;  /* 0x000076104d4d8816 */ /* 0x000fe40000000014 */
[----:B------:R-:W-:Y:S02]  /*4050*/  @!P0 PRMT R78, R23, 0x7610, R78 ;  /* 0x00007610174e8816 */ /* 0x000fe4000000004e */
[----:B------:R-:W-:Y:S02]  /*4060*/  @!P0 PRMT R76, R76, 0x7610, R23 ;  /* 0x000076104c4c8816 */ /* 0x000fe40000000017 */
[C---:B------:R-:W-:Y:S02]  /*4070*/  LOP3.LUT P6, RZ, R65.reuse, 0x2, RZ, 0xc0, !PT ;  /* 0x0000000241ff7812 */ /* 0x040fe400078cc0ff */
[----:B------:R-:W-:-:S02]  /*4080*/  LOP3.LUT P0, RZ, R65, 0x1, RZ, 0xc0, !PT ;  /* 0x0000000141ff7812 */ /* 0x000fc4000780c0ff */
[----:B------:R-:W-:Y:S02]  /*4090*/  LOP3.LUT R65, R65, 0xefffffff, RZ, 0xc0, !PT ;  /* 0xefffffff41417812 */ /* 0x000fe400078ec0ff */
[----:B------:R-:W-:Y:S02]  /*40a0*/  PRMT R76, RZ, 0x7610, R76 ;  /* 0x00007610ff4c7816 */ /* 0x000fe4000000004c */
[----:B------:R-:W-:Y:S02]  /*40b0*/  PRMT R74, R74, 0x5410, RZ ;  /* 0x000054104a4a7816 */ /* 0x000fe400000000ff */
[----:B------:R-:W-:Y:S02]  /*40c0*/  PRMT R75, R75, 0x5410, RZ ;  /* 0x000054104b4b7816 */ /* 0x000fe400000000ff */
[----:B0-----:R-:W-:Y:S02]  /*40d0*/  PRMT R71, RZ, 0x7610, R71 ;  /* 0x00007610ff477816 */ /* 0x001fe40000000047 */
[----:B------:R-:W-:-:S02]  /*40e0*/  @P5 LOP3.LUT R65, R65, 0x10000000, RZ, 0xfc, !PT ;  /* 0x1000000041415812 */ /* 0x000fc400078efcff */
[----:B------:R-:W-:Y:S02]  /*40f0*/  @!P4 PRMT R76, R24, 0x7610, R76 ;  /* 0x00007610184cc816 */ /* 0x000fe4000000004c */
[----:B------:R-:W-:Y:S02]  /*4100*/  @!P4 PRMT R74, R74, 0x7610, R24 ;  /* 0x000076104a4ac816 */ /* 0x000fe40000000018 */
[----:B------:R-:W-:Y:S02]  /*4110*/  @!P4 PRMT R75, R75, 0x5410, R26 ;  /* 0x000054104b4bc816 */ /* 0x000fe4000000001a */
[----:B------:R-:W-:Y:S02]  /*4120*/  @!P4 PRMT R71, R26, 0x7632, R71 ;  /* 0x000076321a47c816 */ /* 0x000fe40000000047 */
[----:B------:R-:W-:Y:S01]  /*4130*/  LOP3.LUT P4, RZ, R65, 0x800, RZ, 0xc0, !PT ;  /* 0x0000080041ff7812 */ /* 0x000fe2000788c0ff */
[----:B------:R0:W-:Y:S04]  /*4140*/  STL [R1+0xa8], R8 ;  /* 0x0000a80801007387 */ /* 0x0001e80000100800 */
[----:B------:R1:W-:Y:S01]  /*4150*/  STL [R1+0x1d8], R46 ;  /* 0x0001d82e01007387 */ /* 0x0003e20000100800 */
[----:B0-----:R-:W-:-:S03]  /*4160*/  MOV R8, RZ ;  /* 0x000000ff00087202 */ /* 0x001fc60000000f00 */
[----:B------:R0:W-:Y:S01]  /*4170*/  STL [R1+0x1d4], R47 ;  /* 0x0001d42f01007387 */ /* 0x0001e20000100800 */
[----:B-1----:R-:W-:-:S03]  /*4180*/  PRMT R46, RZ, 0x7610, R46 ;  /* 0x00007610ff2e7816 */ /* 0x002fc6000000002e */
[----:B----4-:R1:W4:Y:S01]  /*4190*/  @!P5 LDG.E R8, desc[UR10][R10.64] ;  /* 0x0000000a0a08d981 */ /* 0x010322000c1e1900 */
[----:B0-----:R-:W-:Y:S02]  /*41a0*/  PRMT R47, RZ, 0x7610, R47 ;  /* 0x00007610ff2f7816 */ /* 0x001fe4000000002f */
[----:B------:R-:W-:Y:S02]  /*41b0*/  @!P4 PRMT R46, R12, 0x7632, R46 ;  /* 0x000076320c2ec816 */ /* 0x000fe4000000002e */
[----:B------:R-:W-:Y:S02]  /*41c0*/  @!P4 PRMT R47, R15, 0x7610, R47 ;  /* 0x000076100f2fc816 */ /* 0x000fe4000000002f */
[----:B-1----:R-:W-:Y:S01]  /*41d0*/  CS2R R10, SRZ ;  /* 0x00000000000a7805 */ /* 0x002fe2000001ff00 */
[----:B------:R0:W-:Y:S04]  /*41e0*/  STL.S16 [R1+0x124], R46 ;  /* 0x0001242e01007387 */ /* 0x0001e80000100600 */
[----:B------:R1:W-:Y:S01]  /*41f0*/  STL.S16 [R1+0x126], R47 ;  /* 0x0001262f01007387 */ /* 0x0003e20000100600 */
[----:B------:R-:W-:-:S02]  /*4200*/  LOP3.LUT P5, RZ, R65, 0x2000, RZ, 0xc0, !PT ;  /* 0x0000200041ff7812 */ /* 0x000fc400078ac0ff */
[----:B------:R-:W-:Y:S01]  /*4210*/  PRMT R80, RZ, 0x7610, R80 ;  /* 0x00007610ff507816 */ /* 0x000fe20000000050 */
[----:B------:R1:W4:Y:S04]  /*4220*/  @!P6 LDG.E R10, desc[UR10][R38.64] ;  /* 0x0000000a260ae981 */ /* 0x000328000c1e1900 */
[----:B0-----:R-:W4:Y:S04]  /*4230*/  LDL.LU R46, [R1+0x1d8] ;  /* 0x0001d800012e7983 */ /* 0x001f280000300800 */
[----:B-1----:R-:W4:Y:S01]  /*4240*/  LDL.LU R47, [R1+0x1d4] ;  /* 0x0001d400012f7983 */ /* 0x002f220000300800 */
[----:B------:R-:W-:-:S02]  /*4250*/  @!P1 PRMT R80, R16, 0x7610, R80 ;  /* 0x0000761010509816 */ /* 0x000fc40000000050 */
[----:B------:R-:W-:Y:S02]  /*4260*/  LOP3.LUT P1, RZ, R64, 0x4, RZ, 0xc0, !PT ;  /* 0x0000000440ff7812 */ /* 0x000fe4000782c0ff */
[----:B------:R-:W-:Y:S02]  /*4270*/  PRMT R75, RZ, 0x7610, R75 ;  /* 0x00007610ff4b7816 */ /* 0x000fe4000000004b */
[----:B------:R-:W-:Y:S02]  /*4280*/  PRMT R71, R71, 0x5410, RZ ;  /* 0x0000541047477816 */ /* 0x000fe400000000ff */
[----:B------:R-:W-:Y:S02]  /*4290*/  PRMT R74, RZ, 0x7610, R74 ;  /* 0x00007610ff4a7816 */ /* 0x000fe4000000004a */
[----:B------:R-:W-:Y:S02]  /*42a0*/  PRMT R70, RZ, 0x7610, R70 ;  /* 0x00007610ff467816 */ /* 0x000fe40000000046 */
[----:B------:R-:W-:-:S02]  /*42b0*/  @!P5 PRMT R75, R2, 0x7610, R75 ;  /* 0x00007610024bd816 */ /* 0x000fc4000000004b */
[----:B------:R-:W-:Y:S02]  /*42c0*/  @!P5 PRMT R71, R71, 0x7610, R2 ;  /* 0x000076104747d816 */ /* 0x000fe40000000002 */
[C---:B------:R-:W-:Y:S02]  /*42d0*/  @!P5 PRMT R74, R3.reuse, 0x7610, R74 ;  /* 0x00007610034ad816 */ /* 0x040fe4000000004a */
[----:B------:R-:W-:Y:S02]  /*42e0*/  @!P5 PRMT R70, R3, 0x7632, R70 ;  /* 0x000076320346d816 */ /* 0x000fe40000000046 */
[----:B------:R-:W-:Y:S02]  /*42f0*/  LOP3.LUT P5, RZ, R65, 0x400, RZ, 0xc0, !PT ;  /* 0x0000040041ff7812 */ /* 0x000fe400078ac0ff */
[----:B------:R-:W-:Y:S01]  /*4300*/  PRMT R38, R38, 0x5410, RZ ;  /* 0x0000541026267816 */ /* 0x000fe200000000ff */
[----:B------:R0:W-:Y:S03]  /*4310*/  STL [R1+0x1d0], R44 ;  /* 0x0001d02c01007387 */ /* 0x0001e60000100800 */
[----:B------:R-:W-:Y:S01]  /*4320*/  @!P1 PRMT R38, R38, 0x7610, R4 ;  /* 0x0000761026269816 */ /* 0x000fe20000000004 */
[----:B------:R1:W-:Y:S03]  /*4330*/  STL [R1+0x1cc], R45 ;  /* 0x0001cc2d01007387 */ /* 0x0003e60000100800 */
[----:B------:R-:W-:Y:S01]  /*4340*/  PRMT R38, RZ, 0x7610, R38 ;  /* 0x00007610ff267816 */ /* 0x000fe20000000026 */
[----:B------:R1:W-:Y:S01]  /*4350*/  STL [R1+0xb4], R18 ;  /* 0x0000b41201007387 */ /* 0x0003e20000100800 */
[----:B0-----:R-:W-:-:S02]  /*4360*/  PRMT R44, RZ, 0x7610, R44 ;  /* 0x00007610ff2c7816 */ /* 0x001fc4000000002c */
[----:B-1----:R-:W-:Y:S02]  /*4370*/  PRMT R45, RZ, 0x7610, R45 ;  /* 0x00007610ff2d7816 */ /* 0x002fe4000000002d */
[----:B------:R-:W-:Y:S02]  /*4380*/  PRMT R18, RZ, 0x7610, R18 ;  /* 0x00007610ff127816 */ /* 0x000fe40000000012 */
[C---:B------:R-:W-:Y:S02]  /*4390*/  @!P5 PRMT R38, R17.reuse, 0x7610, R38 ;  /* 0x000076101126d816 */ /* 0x040fe40000000026 */
[----:B------:R-:W-:Y:S02]  /*43a0*/  @!P5 PRMT R44, R17, 0x7632, R44 ;  /* 0x00007632112cd816 */ /* 0x000fe4000000002c */
[C---:B------:R-:W-:Y:S02]  /*43b0*/  @!P5 PRMT R45, R19.reuse, 0x7610, R45 ;  /* 0x00007610132dd816 */ /* 0x040fe4000000002d */
[----:B------:R-:W-:-:S02]  /*43c0*/  @!P5 PRMT R18, R19, 0x7632, R18 ;  /* 0x000076321312d816 */ /* 0x000fc40000000012 */
[----:B------:R-:W-:Y:S01]  /*43d0*/  LOP3.LUT P5, RZ, R65, 0x80, RZ, 0xc0, !PT ;  /* 0x0000008041ff7812 */ /* 0x000fe200078ac0ff */
[----:B------:R-:W-:Y:S04]  /*43e0*/  STL [R1+0x1a0], R42 ;  /* 0x0001a02a01007387 */ /* 0x000fe80000100800 */
[----:B------:R0:W-:Y:S04]  /*43f0*/  STL [R1+0x1b4], R42 ;  /* 0x0001b42a01007387 */ /* 0x0001e80000100800 */
[----:B--2---:R-:W2:Y:S04]  /*4400*/  @!P6 LDG.E R11, desc[UR10][R48.64] ;  /* 0x0000000a300be981 */ /* 0x004ea8000c1e1900 */
[----:B------:R-:W2:Y:S01]  /*4410*/  LDL.LU.64 R48, [R1+0x1e0] ;  /* 0x0001e00001307983 */ /* 0x000ea20000300a00 */
[----:B0-----:R-:W-:-:S04]  /*4420*/  PRMT R42, RZ, 0x7610, R42 ;  /* 0x00007610ff2a7816 */ /* 0x001fc8000000002a */
[----:B------:R-:W-:Y:S01]  /*4430*/  @!P5 PRMT R42, R66, 0x7632, R42 ;  /* 0x00007632422ad816 */ /* 0x000fe2000000002a */
[----:B------:R-:W-:Y:S04]  /*4440*/  STL [R1+0x198], R41 ;  /* 0x0001982901007387 */ /* 0x000fe80000100800 */
[----:B------:R0:W-:Y:S04]  /*4450*/  STL.S16 [R1+0x13e], R42 ;  /* 0x00013e2a01007387 */ /* 0x0001e80000100600 */
[----:B------:R1:W-:Y:S04]  /*4460*/  STL [R1+0x1a8], R41 ;  /* 0x0001a82901007387 */ /* 0x0003e80000100800 */
[----:B0-----:R-:W2:Y:S01]  /*4470*/  LDL.LU R42, [R1+0x1b4] ;  /* 0x0001b400012a7983 */ /* 0x001ea20000300800 */
[----:B-1----:R-:W-:-:S04]  /*4480*/  PRMT R41, RZ, 0x7610, R41 ;  /* 0x00007610ff297816 */ /* 0x002fc80000000029 */
[----:B------:R-:W-:-:S05]  /*4490*/  @!P3 PRMT R41, R62, 0x7610, R41 ;  /* 0x000076103e29b816 */ /* 0x000fca0000000029 */
[----:B------:R0:W-:Y:S04]  /*44a0*/  STL.S16 [R1+0x13c], R41 ;  /* 0x00013c2901007387 */ /* 0x0001e80000100600 */
[----:B0-----:R-:W2:Y:S01]  /*44b0*/  LDL.LU R41, [R1+0x1a8] ;  /* 0x0001a80001297983 */ /* 0x001ea20000300800 */
[----:B------:R-:W-:-:S03]  /*44c0*/  PRMT R39, R39, 0x5410, RZ ;  /* 0x0000541027277816 */ /* 0x000fc600000000ff */
[----:B------:R0:W-:Y:S01]  /*44d0*/  STL [R1+0x1c4], R52 ;  /* 0x0001c43401007387 */ /* 0x0001e20000100800 */
[----:B------:R-:W-:-:S03]  /*44e0*/  @!P1 PRMT R39, R39, 0x5410, R9 ;  /* 0x0000541027279816 */ /* 0x000fc60000000009 */
[----:B------:R1:W-:Y:S01]  /*44f0*/  STL [R1+0x1c0], R53 ;  /* 0x0001c03501007387 */ /* 0x0003e20000100800 */
[----:B------:R-:W-:Y:S02]  /*4500*/  PRMT R39, RZ, 0x7610, R39 ;  /* 0x00007610ff277816 */ /* 0x000fe40000000027 */
[----:B0-----:R-:W-:Y:S02]  /*4510*/  PRMT R52, RZ, 0x7610, R52 ;  /* 0x00007610ff347816 */ /* 0x001fe40000000034 */
[----:B-1----:R-:W-:Y:S01]  /*4520*/  PRMT R53, RZ, 0x7610, R53 ;  /* 0x00007610ff357816 */ /* 0x002fe20000000035 */
[----:B------:R0:W-:Y:S01]  /*4530*/  STL [R1+0x34], R16 ;  /* 0x0000341001007387 */ /* 0x0001e20000100800 */
[----:B------:R-:W-:Y:S02]  /*4540*/  @!P2 PRMT R52, R22, 0x7632, R52 ;  /* 0x000076321634a816 */ /* 0x000fe40000000034 */
[----:B------:R-:W-:Y:S02]  /*4550*/  @!P2 PRMT R53, R25, 0x7610, R53 ;  /* 0x000076101935a816 */ /* 0x000fe40000000035 */
[----:B------:R-:W-:Y:S01]  /*4560*/  @!P4 PRMT R39, R12, 0x7610, R39 ;  /* 0x000076100c27c816 */ /* 0x000fe20000000027 */
[----:B------:R1:W-:Y:S01]  /*4570*/  STL.S16 [R1+0x136], R52 ;  /* 0x0001363401007387 */ /* 0x0003e20000100600 */
[----:B0-----:R-:W-:-:S03]  /*4580*/  PRMT R16, RZ, 0x7610, R16 ;  /* 0x00007610ff107816 */ /* 0x001fc60000000010 */
[----:B------:R0:W-:Y:S01]  /*4590*/  STL.S16 [R1+0x138], R53 ;  /* 0x0001383501007387 */ /* 0x0001e20000100600 */
[----:B------:R-:W-:Y:S02]  /*45a0*/  @!P4 PRMT R16, R15, 0x7632, R16 ;  /* 0x000076320f10c816 */ /* 0x000fe40000000010 */
[----:B------:R-:W-:Y:S01]  /*45b0*/  LOP3.LUT P4, RZ, R65, 0x100, RZ, 0xc0, !PT ;  /* 0x0000010041ff7812 */ /* 0x000fe2000788c0ff */
[----:B-1----:R-:W2:Y:S04]  /*45c0*/  LDL.LU R52, [R1+0x1c4] ;  /* 0x0001c40001347983 */ /* 0x002ea80000300800 */
[----:B0-----:R-:W2:Y:S01]  /*45d0*/  LDL.LU R53, [R1+0x1c0] ;  /* 0x0001c00001357983 */ /* 0x001ea20000300800 */
[----:B---3--:R-:W-:-:S03]  /*45e0*/  PRMT R36, RZ, 0x7610, R36 ;  /* 0x00007610ff247816 */ /* 0x008fc60000000024 */
[----:B------:R0:W-:Y:S04]  /*45f0*/  STL [R1+0x1b8], R37 ;  /* 0x0001b82501007387 */ /* 0x0001e80000100800 */
[----:B------:R-:W-:Y:S02]  /*4600*/  @!P4 PRMT R36, R21, 0x7632, R36 ;  /* 0x000076321524c816 */ /* 0x000fe40000000024 */
[----:B0-----:R-:W-:-:S04]  /*4610*/  PRMT R37, RZ, 0x7610, R37 ;  /* 0x00007610ff257816 */ /* 0x001fc80000000025 */
[----:B------:R-:W-:Y:S01]  /*4620*/  @!P4 PRMT R37, R0, 0x7610, R37 ;  /* 0x000076100025c816 */ /* 0x000fe20000000025 */
[----:B------:R0:W-:Y:S04]  /*4630*/  STL.S16 [R1+0x12c], R44 ;  /* 0x00012c2c01007387 */ /* 0x0001e80000100600 */
[----:B------:R1:W-:Y:S04]  /*4640*/  STL.S16 [R1+0x12e], R45 ;  /* 0x00012e2d01007387 */ /* 0x0003e80000100600 */
[----:B------:R3:W-:Y:S04]  /*4650*/  STL.S16 [R1+0x132], R36 ;  /* 0x0001322401007387 */ /* 0x0007e80000100600 */
[----:B------:R3:W-:Y:S04]  /*4660*/  STL.S16 [R1+0x134], R37 ;  /* 0x0001342501007387 */ /* 0x0007e80000100600 */
[----:B0-----:R-:W2:Y:S04]  /*4670*/  LDL.LU R44, [R1+0x1d0] ;  /* 0x0001d000012c7983 */ /* 0x001ea80000300800 */
[----:B-1----:R-:W2:Y:S04]  /*4680*/  LDL.LU R45, [R1+0x1cc] ;  /* 0x0001cc00012d7983 */ /* 0x002ea80000300800 */
[----:B---3--:R-:W3:Y:S04]  /*4690*/  LDL.LU R36, [R1+0x1bc] ;  /* 0x0001bc0001247983 */ /* 0x008ee80000300800 */
[----:B------:R-:W3:Y:S04]  /*46a0*/  LDL.LU R37, [R1+0x1b8] ;  /* 0x0001b80001257983 */ /* 0x000ee80000300800 */
[----:B------:R0:W-:Y:S04]  /*46b0*/  STL [R1+0x1b0], R34 ;  /* 0x0001b02201007387 */ /* 0x0001e80000100800 */
[----:B------:R1:W-:Y:S01]  /*46c0*/  STL [R1+0x1ac], R35 ;  /* 0x0001ac2301007387 */ /* 0x0003e20000100800 */
[----:B0-----:R-:W-:-:S02]  /*46d0*/  PRMT R34, RZ, 0x7610, R34 ;  /* 0x00007610ff227816 */ /* 0x001fc40000000022 */
[----:B-1----:R-:W-:Y:S02]  /*46e0*/  PRMT R35, RZ, 0x7610, R35 ;  /* 0x00007610ff237816 */ /* 0x002fe40000000023 */
[C---:B------:R-:W-:Y:S02]  /*46f0*/  @!P5 PRMT R34, R67.reuse, 0x7610, R34 ;  /* 0x000076104322d816 */ /* 0x040fe40000000022 */
[----:B------:R-:W-:-:S03]  /*4700*/  @!P5 PRMT R35, R67, 0x7632, R35 ;  /* 0x000076324323d816 */ /* 0x000fc60000000023 */
[----:B------:R0:W-:Y:S04]  /*4710*/  STL.S16 [R1+0x140], R34 ;  /* 0x0001402201007387 */ /* 0x0001e80000100600 */
[----:B------:R1:W-:Y:S04]  /*4720*/  STL.S16 [R1+0x154], R35 ;  /* 0x0001542301007387 */ /* 0x0003e80000100600 */
[----:B0-----:R-:W3:Y:S04]  /*4730*/  LDL.LU R34, [R1+0x1b0] ;  /* 0x0001b00001227983 */ /* 0x001ee80000300800 */
[----:B-1----:R-:W3:Y:S04]  /*4740*/  LDL.LU R35, [R1+0x1ac] ;  /* 0x0001ac0001237983 */ /* 0x002ee80000300800 */
[----:B------:R0:W-:Y:S02]  /*4750*/  STL [R1+0x30], R13 ;  /* 0x0000300d01007387 */ /* 0x0001e40000100800 */
[----:B0-----:R-:W-:-:S04]  /*4760*/  PRMT R13, RZ, 0x7610, R13 ;  /* 0x00007610ff0d7816 */ /* 0x001fc8000000000d */
[----:B------:R-:W-:Y:S01]  /*4770*/  @!P1 PRMT R13, R9, 0x7632, R13 ;  /* 0x00007632090d9816 */ /* 0x000fe2000000000d */
[----:B------:R0:W-:Y:S04]  /*4780*/  STL.S16 [R1+0x13a], R16 ;  /* 0x00013a1001007387 */ /* 0x0001e80000100600 */
[----:B------:R1:W-:Y:S01]  /*4790*/  STL.S16 [R1+0x130], R13 ;  /* 0x0001300d01007387 */ /* 0x0003e20000100600 */
[----:B0-----:R-:W-:Y:S01]  /*47a0*/  MOV R16, RZ ;  /* 0x000000ff00107202 */ /* 0x001fe20000000f00 */
[----:B-1----:R-:W-:-:S05]  /*47b0*/  HFMA2 R13, -RZ, RZ, 0, 0 ;  /* 0x00000000ff0d7431 */ /* 0x002fca00000001ff */
[----:B----4-:R-:W4:Y:S01]  /*47c0*/  @!P0 LDG.E R16, desc[UR10][R46.64] ;  /* 0x0000000a2e108981 */ /* 0x010f22000c1e1900 */
[----:B------:R-:W-:-:S03]  /*47d0*/  PRMT R70, R70, 0x5410, RZ ;  /* 0x0000541046467816 */ /* 0x000fc600000000ff */
[----:B------:R0:W-:Y:S04]  /*47e0*/  STL [R1+0xb8], R23 ;  /* 0x0000b81701007387 */ /* 0x0001e80000100800 */
[----:B--2---:R1:W2:Y:S01]  /*47f0*/  @!P0 LDG.E R13, desc[UR10][R48.64] ;  /* 0x0000000a300d8981 */ /* 0x0042a2000c1e1900 */
[----:B0-----:R-:W-:Y:S02]  /*4800*/  PRMT R23, RZ, 0x7610, R23 ;  /* 0x00007610ff177816 */ /* 0x001fe40000000017 */
[----:B------:R-:W-:Y:S01]  /*4810*/  @!P1 PRMT R70, R70, 0x5410, R4 ;  /* 0x0000541046469816 */ /* 0x000fe20000000004 */
[----:B------:R0:W-:Y:S01]  /*4820*/  STL [R1+0x19c], R43 ;  /* 0x00019c2b01007387 */ /* 0x0001e20000100800 */
[----:B------:R-:W-:Y:S02]  /*4830*/  @!P2 PRMT R23, R25, 0x7632, R23 ;  /* 0x000076321917a816 */ /* 0x000fe40000000017 */
[C---:B------:R-:W-:Y:S01]  /*4840*/  LOP3.LUT P1, RZ, R64.reuse, 0x2, RZ, 0xc0, !PT ;  /* 0x0000000240ff7812 */ /* 0x040fe2000782c0ff */
[----:B------:R1:W-:Y:S01]  /*4850*/  STL [R1+0x3c], R24 ;  /* 0x00003c1801007387 */ /* 0x0003e20000100800 */
[----:B------:R-:W-:-:S02]  /*4860*/  LOP3.LUT P2, RZ, R64, 0x1, RZ, 0xc0, !PT ;  /* 0x0000000140ff7812 */ /* 0x000fc4000784c0ff */
[----:B------:R-:W-:Y:S02]  /*4870*/  PRMT R64, RZ, 0x7610, R64 ;  /* 0x00007610ff407816 */ /* 0x000fe40000000040 */
[----:B0-----:R-:W-:Y:S02]  /*4880*/  PRMT R43, RZ, 0x7610, R43 ;  /* 0x00007610ff2b7816 */ /* 0x001fe4000000002b */
[----:B-1----:R-:W-:Y:S02]  /*4890*/  PRMT R24, RZ, 0x7610, R24 ;  /* 0x00007610ff187816 */ /* 0x002fe40000000018 */
[----:B------:R-:W-:Y:S02]  /*48a0*/  PRMT R42, RZ, 0x7610, R42 ;  /* 0x00007610ff2a7816 */ /* 0x000fe4000000002a */
[----:B------:R-:W-:Y:S02]  /*48b0*/  @!P4 PRMT R64, R21, 0x7610, R64 ;  /* 0x000076101540c816 */ /* 0x000fe40000000040 */
[----:B------:R-:W-:-:S02]  /*48c0*/  @!P4 PRMT R24, R0, 0x7632, R24 ;  /* 0x000076320018c816 */ /* 0x000fc40000000018 */
[C---:B------:R-:W-:Y:S02]  /*48d0*/  @!P3 PRMT R42, R63.reuse, 0x7610, R42 ;  /* 0x000076103f2ab816 */ /* 0x040fe4000000002a */
[----:B------:R-:W-:Y:S02]  /*48e0*/  @!P3 PRMT R43, R63, 0x7632, R43 ;  /* 0x000076323f2bb816 */ /* 0x000fe4000000002b */
[----:B------:R-:W-:Y:S01]  /*48f0*/  LOP3.LUT P4, RZ, R65, 0x20, RZ, 0xc0, !PT ;  /* 0x0000002041ff7812 */ /* 0x000fe2000788c0ff */
[----:B------:R0:W-:Y:S04]  /*4900*/  STL.S16 [R1+0x148], R42 ;  /* 0x0001482a01007387 */ /* 0x0001e80000100600 */
[----:B------:R1:W-:Y:S04]  /*4910*/  STL.S16 [R1+0x15c], R43 ;  /* 0x00015c2b01007387 */ /* 0x0003e80000100600 */
[----:B0-----:R-:W2:Y:S04]  /*4920*/  LDL.LU R42, [R1+0x1a0] ;  /* 0x0001a000012a7983 */ /* 0x001ea80000300800 */
[----:B-1----:R-:W2:Y:S01]  /*4930*/  LDL.LU R43, [R1+0x19c] ;  /* 0x00019c00012b7983 */ /* 0x002ea20000300800 */
[----:B------:R-:W-:-:S03]  /*4940*/  PRMT R41, RZ, 0x7610, R41 ;  /* 0x00007610ff297816 */ /* 0x000fc60000000029 */
[----:B------:R0:W-:Y:S01]  /*4950*/  STL [R1+0x1a4], R40 ;  /* 0x0001a42801007387 */ /* 0x0001e20000100800 */
[----:B------:R-:W-:Y:S02]  /*4960*/  @!P4 PRMT R41, R68, 0x7610, R41 ;  /* 0x000076104429c816 */ /* 0x000fe40000000029 */
[----:B0-----:R-:W-:-:S04]  /*4970*/  PRMT R40, RZ, 0x7610, R40 ;  /* 0x00007610ff287816 */ /* 0x001fc80000000028 */
[----:B------:R-:W-:Y:S01]  /*4980*/  @!P3 PRMT R40, R62, 0x7632, R40 ;  /* 0x000076323e28b816 */ /* 0x000fe20000000028 */
[----:B------:R0:W-:Y:S04]  /*4990*/  STL.S16 [R1+0x144], R41 ;  /* 0x0001442901007387 */ /* 0x0001e80000100600 */
[----:B------:R1:W-:Y:S04]  /*49a0*/  STL.S16 [R1+0x146], R40 ;  /* 0x0001462801007387 */ /* 0x0003e80000100600 */
[----:B0-----:R-:W2:Y:S04]  /*49b0*/  LDL.LU R41, [R1+0x198] ;  /* 0x0001980001297983 */ /* 0x001ea80000300800 */
[----:B-1----:R-:W2:Y:S04]  /*49c0*/  LDL.LU R40, [R1+0x1a4] ;  /* 0x0001a40001287983 */ /* 0x002ea80000300800 */
[----:B------:R0:W-:Y:S01]  /*49d0*/  STL.S16 [R1+0x14c], R23 ;  /* 0x00014c1701007387 */ /* 0x0001e20000100600 */
[----:B------:R-:W-:-:S02]  /*49e0*/  PRMT R49, RZ, 0x7610, R49 ;  /* 0x00007610ff317816 */ /* 0x000fc40000000031 */
[----:B0-----:R-:W-:Y:S01]  /*49f0*/  MOV R23, RZ ;  /* 0x000000ff00177202 */ /* 0x001fe20000000f00 */
[----:B------:R0:W-:Y:S05]  /*4a00*/  STL [R1+0xc0], R3 ;  /* 0x0000c00301007387 */ /* 0x0001ea0000100800 */
[----:B------:R1:W2:Y:S01]  /*4a10*/  @!P1 LDG.E R23, desc[UR10][R52.64] ;  /* 0x0000000a34179981 */ /* 0x0002a2000c1e1900 */
[----:B------:R-:W-:Y:S02]  /*4a20*/  @!P4 PRMT R49, R69, 0x7632, R49 ;  /* 0x000076324531c816 */ /* 0x000fe40000000031 */
[----:B0-----:R-:W-:Y:S02]  /*4a30*/  PRMT R3, RZ, 0x7610, R3 ;  /* 0x00007610ff037816 */ /* 0x001fe40000000003 */
[----:B-1----:R-:W-:-:S02]  /*4a40*/  PRMT R53, RZ, 0x7610, R53 ;  /* 0x00007610ff357816 */ /* 0x002fc40000000035 */
[----:B------:R-:W-:Y:S02]  /*4a50*/  PRMT R52, RZ, 0x7610, R52 ;  /* 0x00007610ff347816 */ /* 0x000fe40000000034 */
[----:B------:R-:W-:Y:S02]  /*4a60*/  @!P4 PRMT R53, R68, 0x7632, R53 ;  /* 0x000076324435c816 */ /* 0x000fe40000000035 */
[----:B------:R-:W-:Y:S02]  /*4a70*/  @!P4 PRMT R52, R69, 0x7610, R52 ;  /* 0x000076104534c816 */ /* 0x000fe40000000034 */
[----:B------:R-:W-:Y:S02]  /*4a80*/  PRMT R64, R64, 0x5410, RZ ;  /* 0x0000541040407816 */ /* 0x000fe400000000ff */
[----:B------:R-:W-:Y:S02]  /*4a90*/  LOP3.LUT P4, RZ, R65, 0x40000000, RZ, 0xc0, !PT ;  /* 0x4000000041ff7812 */ /* 0x000fe4000788c0ff */
[----:B------:R-:W-:-:S02]  /*4aa0*/  @!P6 PRMT R3, R11, 0x7610, R3 ;  /* 0x000076100b03e816 */ /* 0x000fc40000000003 */
[----:B------:R-:W-:Y:S01]  /*4ab0*/  @!P5 PRMT R64, R64, 0x5410, R66 ;  /* 0x000054104040d816 */ /* 0x000fe20000000042 */
[----:B------:R0:W-:Y:S01]  /*4ac0*/  STL.S16 [R1+0x142], R18 ;  /* 0x0001421201007387 */ /* 0x0001e20000100600 */
[----:B------:R-:W-:-:S03]  /*4ad0*/  LOP3.LUT P5, RZ, R65, 0x8, RZ, 0xc0, !PT ;  /* 0x0000000841ff7812 */ /* 0x000fc600078ac0ff */
[----:B------:R1:W-:Y:S01]  /*4ae0*/  STL.S16 [R1+0x14a], R24 ;  /* 0x00014a1801007387 */ /* 0x0003e20000100600 */
[----:B------:R-:W-:-:S03]  /*4af0*/  PRMT R48, RZ, 0x7610, R48 ;  /* 0x00007610ff307816 */ /* 0x000fc60000000030 */
[----:B------:R1:W-:Y:S01]  /*4b00*/  STL.S16 [R1+0x176], R3 ;  /* 0x0001760301007387 */ /* 0x0003e20000100600 */
[----:B0-----:R-:W-:Y:S01]  /*4b10*/  HFMA2 R18, -RZ, RZ, 0, 0 ;  /* 0x00000000ff127431 */ /* 0x001fe200000001ff */
[----:B------:R-:W-:Y:S02]  /*4b20*/  PRMT R47, RZ, 0x7610, R47 ;  /* 0x00007610ff2f7816 */ /* 0x000fe4000000002f */
[----:B------:R0:W-:Y:S01]  /*4b30*/  STL [R1+0xbc], R26 ;  /* 0x0000bc1a01007387 */ /* 0x0001e20000100800 */
[----:B-1----:R-:W-:Y:S01]  /*4b40*/  HFMA2 R24, -RZ, RZ, 0, 0 ;  /* 0x00000000ff187431 */ /* 0x002fe200000001ff */
[----:B------:R-:W-:Y:S02]  /*4b50*/  PRMT R46, RZ, 0x7610, R46 ;  /* 0x00007610ff2e7816 */ /* 0x000fe4000000002e */
[----:B------:R1:W2:Y:S01]  /*4b60*/  @!P1 LDG.E R18, desc[UR10][R44.64] ;  /* 0x0000000a2c129981 */ /* 0x0002a2000c1e1900 */
[----:B------:R-:W4:Y:S01]  /*4b70*/  S2R R3, SR_TID.X ;  /* 0x0000000000037919 */ /* 0x000f220000002100 */
[----:B0-----:R-:W-:-:S02]  /*4b80*/  PRMT R26, RZ, 0x7610, R26 ;  /* 0x00007610ff1a7816 */ /* 0x001fc4000000001a */
[----:B---3--:R0:W3:Y:S01]  /*4b90*/  @!P2 LDG.E R24, desc[UR10][R36.64] ;  /* 0x0000000a2418a981 */ /* 0x0080e2000c1e1900 */
[C---:B------:R-:W-:Y:S02]  /*4ba0*/  @!P4 PRMT R48, R72.reuse, 0x7610, R48 ;  /* 0x000076104830c816 */ /* 0x040fe40000000030 */
[----:B------:R-:W-:Y:S02]  /*4bb0*/  @!P4 PRMT R47, R72, 0x7632, R47 ;  /* 0x00007632482fc816 */ /* 0x000fe4000000002f */
[C---:B------:R-:W-:Y:S02]  /*4bc0*/  @!P4 PRMT R46, R73.reuse, 0x7610, R46 ;  /* 0x00007610492ec816 */ /* 0x040fe4000000002e */
[----:B------:R-:W-:Y:S02]  /*4bd0*/  @!P4 PRMT R26, R73, 0x7632, R26 ;  /* 0x00007632491ac816 */ /* 0x000fe4000000001a */
[----:B------:R-:W-:Y:S02]  /*4be0*/  LOP3.LUT P4, RZ, R65, 0x20000000, RZ, 0xc0, !PT ;  /* 0x2000000041ff7812 */ /* 0x000fe4000788c0ff */
[----:B-1----:R-:W-:-:S02]  /*4bf0*/  PRMT R45, RZ, 0x7610, R45 ;  /* 0x00007610ff2d7816 */ /* 0x002fc4000000002d */
[----:B------:R-:W-:Y:S02]  /*4c00*/  PRMT R44, RZ, 0x7610, R44 ;  /* 0x00007610ff2c7816 */ /* 0x000fe4000000002c */
[----:B0-----:R-:W-:Y:S02]  /*4c10*/  PRMT R37, RZ, 0x7610, R37 ;  /* 0x00007610ff257816 */ /* 0x001fe40000000025 */
[----:B------:R-:W-:Y:S02]  /*4c20*/  PRMT R36, RZ, 0x7610, R36 ;  /* 0x00007610ff247816 */ /* 0x000fe40000000024 */
[C---:B------:R-:W-:Y:S02]  /*4c30*/  @!P5 PRMT R45, R5.reuse, 0x7610, R45 ;  /* 0x00007610052dd816 */ /* 0x040fe4000000002d */
[----:B------:R-:W-:Y:S02]  /*4c40*/  @!P5 PRMT R44, R5, 0x7632, R44 ;  /* 0x00007632052cd816 */ /* 0x000fe4000000002c */
[----:B------:R-:W-:-:S02]  /*4c50*/  @!P5 PRMT R37, R6, 0x7610, R37 ;  /* 0x000076100625d816 */ /* 0x000fc40000000025 */
[----:B------:R-:W-:Y:S01]  /*4c60*/  @!P5 PRMT R36, R6, 0x7632, R36 ;  /* 0x000076320624d816 */ /* 0x000fe20000000024 */
[----:B------:R0:W-:Y:S01]  /*4c70*/  STL [R1+0x44], R4 ;  /* 0x0000440401007387 */ /* 0x0001e20000100800 */
[----:B------:R-:W-:-:S03]  /*4c80*/  LOP3.LUT P5, RZ, R65, 0x10000000, RZ, 0xc0, !PT ;  /* 0x1000000041ff7812 */ /* 0x000fc600078ac0ff */
[----:B------:R1:W-:Y:S01]  /*4c90*/  STL.S16 [R1+0x160], R26 ;  /* 0x0001601a01007387 */ /* 0x0003e20000100600 */
[----:B0-----:R-:W-:Y:S01]  /*4ca0*/  MOV R4, RZ ;  /* 0x000000ff00047202 */ /* 0x001fe20000000f00 */
[----:B-1----:R-:W-:Y:S02]  /*4cb0*/  HFMA2 R26, -RZ, RZ, 0, 0 ;  /* 0x00000000ff1a7431 */ /* 0x002fe400000001ff */
[----:B------:R0:W-:Y:S04]  /*4cc0*/  STL [R1+0x38], R20 ;  /* 0x0000381401007387 */ /* 0x0001e80000100800 */
[----:B------:R1:W3:Y:S04]  /*4cd0*/  @!P2 LDG.E R4, desc[UR10][R34.64] ;  /* 0x0000000a2204a981 */ /* 0x0002e8000c1e1900 */
[----:B------:R4:W3:Y:S01]  /*4ce0*/  @!P4 LDG.E R26, desc[UR10][R28.64] ;  /* 0x0000000a1c1ac981 */ /* 0x0008e2000c1e1900 */
[----:B0-----:R-:W-:-:S03]  /*4cf0*/  PRMT R20, RZ, 0x7610, R20 ;  /* 0x00007610ff147816 */ /* 0x001fc60000000014 */
[----:B------:R0:W-:Y:S01]  /*4d00*/  STL [R1+0x40], R2 ;  /* 0x0000400201007387 */ /* 0x0001e20000100800 */
[----:B-1----:R-:W-:Y:S02]  /*4d10*/  PRMT R35, RZ, 0x7610, R35 ;  /* 0x00007610ff237816 */ /* 0x002fe40000000023 */
[----:B------:R-:W-:Y:S02]  /*4d20*/  PRMT R34, RZ, 0x7610, R34 ;  /* 0x00007610ff227816 */ /* 0x000fe40000000022 */
[----:B----4-:R-:W-:Y:S02]  /*4d30*/  PRMT R29, RZ, 0x7610, R29 ;  /* 0x00007610ff1d7816 */ /* 0x010fe4000000001d */
[----:B0-----:R-:W-:Y:S02]  /*4d40*/  PRMT R2, RZ, 0x7610, R2 ;  /* 0x00007610ff027816 */ /* 0x001fe40000000002 */
[C---:B------:R-:W-:Y:S02]  /*4d50*/  @!P5 PRMT R35, R7.reuse, 0x7610, R35 ;  /* 0x000076100723d816 */ /* 0x040fe40000000023 */
[----:B------:R-:W-:-:S02]  /*4d60*/  @!P5 PRMT R34, R7, 0x7632, R34 ;  /* 0x000076320722d816 */ /* 0x000fc40000000022 */
[C---:B------:R-:W-:Y:S02]  /*4d70*/  @!P5 PRMT R29, R8.reuse, 0x7610, R29 ;  /* 0x00007610081dd816 */ /* 0x040fe4000000001d */
[----:B------:R-:W-:Y:S02]  /*4d80*/  @!P5 PRMT R20, R8, 0x7632, R20 ;  /* 0x000076320814d816 */ /* 0x000fe40000000014 */
[----:B------:R-:W-:Y:S02]  /*4d90*/  LOP3.LUT P5, RZ, R65, 0x8000000, RZ, 0xc0, !PT ;  /* 0x0800000041ff7812 */ /* 0x000fe400078ac0ff */
[----:B------:R-:W-:Y:S01]  /*4da0*/  @!P6 PRMT R2, R11, 0x7632, R2 ;  /* 0x000076320b02e816 */ /* 0x000fe20000000002 */
[----:B------:R0:W-:Y:S01]  /*4db0*/  STL [R1+0x4c], R17 ;  /* 0x00004c1101007387 */ /* 0x0001e20000100800 */
[----:B------:R-:W-:-:S03]  /*4dc0*/  MOV R28, RZ ;  /* 0x000000ff001c7202 */ /* 0x000fc60000000f00 */
[----:B------:R1:W-:Y:S04]  /*4dd0*/  STL.S16 [R1+0x17a], R2 ;  /* 0x00017a0201007387 */ /* 0x0003e80000100600 */
[----:B------:R4:W3:Y:S01]  /*4de0*/  @!P4 LDG.E R28, desc[UR10][R56.64] ;  /* 0x0000000a381cc981 */ /* 0x0008e2000c1e1900 */
[----:B0-----:R-:W-:Y:S01]  /*4df0*/  HFMA2 R17, -RZ, RZ, 0, 0 ;  /* 0x00000000ff117431 */ /* 0x001fe200000001ff */
[----:B-1----:R-:W-:-:S05]  /*4e00*/  LOP3.LUT R2, R3, 0xffff, RZ, 0xc0, !PT ;  /* 0x0000ffff03027812 */ /* 0x002fca00078ec0ff */
[----:B------:R0:W3:Y:S01]  /*4e10*/  @!P5 LDG.E R17, desc[UR10][R60.64] ;  /* 0x0000000a3c11d981 */ /* 0x0000e2000c1e1900 */
[----:B------:R-:W-:Y:S01]  /*4e20*/  IMAD R2, R2, 0x667, RZ ;  /* 0x0000066702027824 */ /* 0x000fe200078e02ff */
[----:B----4-:R-:W-:Y:S02]  /*4e30*/  PRMT R56, RZ, 0x7610, R56 ;  /* 0x00007610ff387816 */ /* 0x010fe40000000038 */
[----:B------:R-:W-:Y:S02]  /*4e40*/  PRMT R57, RZ, 0x7610, R57 ;  /* 0x00007610ff397816 */ /* 0x000fe40000000039 */
[----:B------:R-:W-:Y:S02]  /*4e50*/  SHF.R.U32.HI R2, RZ, 0x10, R2 ;  /* 0x00000010ff027819 */ /* 0x000fe40000011602 */
[----:B0-----:R-:W-:Y:S02]  /*4e60*/  PRMT R60, RZ, 0x7610, R60 ;  /* 0x00007610ff3c7816 */ /* 0x001fe4000000003c */
[----:B------:R-:W-:-:S02]  /*4e70*/  PRMT R61, RZ, 0x7610, R61 ;  /* 0x00007610ff3d7816 */ /* 0x000fc4000000003d */
[C---:B------:R-:W-:Y:S02]  /*4e80*/  @!P0 PRMT R56, R16.reuse, 0x7610, R56 ;  /* 0x0000761010388816 */ /* 0x040fe40000000038 */
[----:B------:R-:W-:Y:S01]  /*4e90*/  @!P0 PRMT R57, R16, 0x7632, R57 ;  /* 0x0000763210398816 */ /* 0x000fe20000000039 */
[----:B------:R0:W-:Y:S01]  /*4ea0*/  STL [R1+0xb0], R14 ;  /* 0x0000b00e01007387 */ /* 0x0001e20000100800 */
[----:B------:R-:W-:-:S03]  /*4eb0*/  PRMT R2, R2, 0x9910, RZ ;  /* 0x0000991002027816 */ /* 0x000fc600000000ff */
[----:B------:R1:W-:Y:S02]  /*4ec0*/  STL [R1+0xc8], R15 ;  /* 0x0000c80f01007387 */ /* 0x0003e40000100800 */
[----:B------:R-:W-:Y:S01]  /*4ed0*/  IMAD R2, R2, 0x28, RZ ;  /* 0x0000002802027824 */ /* 0x000fe200078e02ff */
[----:B0-----:R-:W-:Y:S02]  /*4ee0*/  PRMT R14, RZ, 0x7610, R14 ;  /* 0x00007610ff0e7816 */ /* 0x001fe4000000000e */
[----:B-1----:R-:W-:Y:S02]  /*4ef0*/  PRMT R15, RZ, 0x7610, R15 ;  /* 0x00007610ff0f7816 */ /* 0x002fe4000000000f */
[C---:B------:R-:W-:Y:S02]  /*4f00*/  @!P6 PRMT R14, R10.reuse, 0x7632, R14 ;  /* 0x000076320a0ee816 */ /* 0x040fe4000000000e */
[----:B------:R-:W-:Y:S01]  /*4f10*/  @!P6 PRMT R15, R10, 0x7610, R15 ;  /* 0x000076100a0fe816 */ /* 0x000fe2000000000f */
[----:B------:R-:W-:Y:S01]  /*4f20*/  STL.S16 [R1+0x164], R35 ;  /* 0x0001642301007387 */ /* 0x000fe20000100600 */
[----:B------:R-:W-:-:S03]  /*4f30*/  IADD3 R2, PT, PT, RZ, -R2, RZ ;  /* 0x80000002ff027210 */ /* 0x000fc60007ffe0ff */
[----:B------:R-:W-:Y:S04]  /*4f40*/  STL.S16 [R1+0x170], R15 ;  /* 0x0001700f01007387 */ /* 0x000fe80000100600 */
[----:B------:R0:W-:Y:S01]  /*4f50*/  STL.S16 [R1+0x174], R14 ;  /* 0x0001740e01007387 */ /* 0x0001e20000100600 */
[----:B------:R-:W-:-:S03]  /*4f60*/  PRMT R2, R2, 0x7710, RZ ;  /* 0x0000771002027816 */ /* 0x000fc600000000ff */
[----:B------:R1:W-:Y:S01]  /*4f70*/  STL.S16 [R1+0x16c], R34 ;  /* 0x00016c2201007387 */ /* 0x0003e20000100600 */
[----:B0-----:R-:W0:Y:S01]  /*4f80*/  LDC.64 R14, c[0x0][0x3a8] ;  /* 0x0000ea00ff0e7b82 */ /* 0x001e220000000a00 */
[C---:B--2---:R-:W-:Y:S02]  /*4f90*/  @!P0 PRMT R60, R13.reuse, 0x7610, R60 ;  /* 0x000076100d3c8816 */ /* 0x044fe4000000003c */
[----:B------:R-:W-:Y:S02]  /*4fa0*/  @!P0 PRMT R61, R13, 0x7632, R61 ;  /* 0x000076320d3d8816 */ /* 0x000fe4000000003d */
[----:B------:R-:W-:Y:S02]  /*4fb0*/  ISETP.NE.AND P0, PT, RZ, UR9, PT ;  /* 0x00000009ff007c0c */ /* 0x000fe4000bf05270 */
[----:B------:R-:W-:-:S11]  /*4fc0*/  IADD3 R2, PT, PT, R2, R3, RZ ;  /* 0x0000000302027210 */ /* 0x000fd60007ffe0ff */
[----:B-1----:R-:W1:Y:S01]  /*4fd0*/  @P0 LDC.64 R34, c[0x0][0x3b0] ;  /* 0x0000ec00ff220b82 */ /* 0x002e620000000a00 */
[----:B------:R-:W-:Y:S01]  /*4fe0*/  SHF.L.U32 R2, R2, 0x1, RZ ;  /* 0x0000000102027819 */ /* 0x000fe200000006ff */
[----:B------:R2:W-:Y:S04]  /*4ff0*/  STL.S16 [R1+0x16a], R36 ;  /* 0x00016a2401007387 */ /* 0x0005e80000100600 */
[----:B------:R4:W-:Y:S01]  /*5000*/  STL.S16 [R1+0x172], R20 ;  /* 0x0001721401007387 */ /* 0x0009e20000100600 */
[----:B--2---:R-:W-:Y:S02]  /*5010*/  LOP3.LUT R36, R2, 0xffff, RZ, 0xc0, !PT ;  /* 0x0000ffff02247812 */ /* 0x004fe400078ec0ff */
[----:B----4-:R-:W-:Y:S01]  /*5020*/  MOV R20, UR13 ;  /* 0x0000000d00147c02 */ /* 0x010fe20008000f00 */
[----:B------:R1:W-:Y:S04]  /*5030*/  STL [R1+0x54], R21 ;  /* 0x0000541501007387 */ /* 0x0003e80000100800 */
[----:B------:R-:W-:Y:S01]  /*5040*/  IMAD R20, R20, 0x50, R36 ;  /* 0x0000005014147824 */ /* 0x000fe200078e0224 */
[----:B------:R-:W-:Y:S01]  /*5050*/  CS2R R2, SRZ ;  /* 0x0000000000027805 */ /* 0x000fe2000001ff00 */
[----:B------:R-:W-:-:S02]  /*5060*/  UIMAD.WIDE UR6, UR8, 0x8, UR6 ;  /* 0x00000008080678a5 */ /* 0x000fc4000f8e0206 */
[----:B0-----:R-:W-:-:S04]  /*5070*/  IMAD.WIDE R14, R20, 0x4, R14 ;  /* 0x00000004140e7825 */ /* 0x001fc800078e020e */
[----:B-1----:R-:W-:Y:S01]  /*5080*/  @P0 IMAD.WIDE R20, R20, 0x4, R34 ;  /* 0x0000000414140825 */ /* 0x002fe200078e0222 */
[C---:B------:R-:W-:Y:S01]  /*5090*/  LOP3.LUT P3, RZ, R65.reuse, 0x80000000, RZ, 0xc0, !PT ;  /* 0x8000000041ff7812 */ /* 0x040fe2000786c0ff */
[----:B------:R0:W-:Y:S04]  /*50a0*/  STL [R1+0xc4], R9 ;  /* 0x0000c40901007387 */ /* 0x0001e80000100800 */
[----:B------:R1:W5:Y:S01]  /*50b0*/  @P0 LDG.E.64 R2, desc[UR10][R20.64] ;  /* 0x0000000a14020981 */ /* 0x000362000c1e1b00 */
[----:B------:R-:W-:-:S03]  /*50c0*/  LOP3.LUT P6, RZ, R65, 0x4000000, RZ, 0xc0, !PT ;  /* 0x0400000041ff7812 */ /* 0x000fc600078cc0ff */
[----:B------:R2:W-:Y:S01]  /*50d0*/  STL [R1+0x48], R12 ;  /* 0x0000480c01007387 */ /* 0x0005e20000100800 */
[----:B0-----:R-:W-:-:S03]  /*50e0*/  HFMA2 R9, -RZ, RZ, 0, 0 ;  /* 0x00000000ff097431 */ /* 0x001fc600000001ff */
[----:B------:R0:W-:Y:S01]  /*50f0*/  STL [R1+0xcc], R19 ;  /* 0x0000cc1301007387 */ /* 0x0001e20000100800 */
[----:B-1----:R-:W-:Y:S02]  /*5100*/  MOV R20, UR6 ;  /* 0x0000000600147c02 */ /* 0x002fe40008000f00 */
[----:B------:R-:W-:Y:S01]  /*5110*/  MOV R21, UR7 ;  /* 0x0000000700157c02 */ /* 0x000fe20008000f00 */
[----:B------:R1:W4:Y:S04]  /*5120*/  @!P3 LDG.E R9, desc[UR10][R42.64] ;  /* 0x0000000a2a09b981 */ /* 0x000328000c1e1900 */
[----:B------:R1:W-:Y:S04]  /*5130*/  STL.S16 [R1+0x16e], R29 ;  /* 0x00016e1d01007387 */ /* 0x0003e80000100600 */
[----:B------:R-:W4:Y:S01]  /*5140*/  LDG.E.64 R20, desc[UR10][R20.64] ;  /* 0x0000000a14147981 */ /* 0x000f22000c1e1b00 */
[----:B--2---:R-:W-:Y:S01]  /*5150*/  MOV R12, RZ ;  /* 0x000000ff000c7202 */ /* 0x004fe20000000f00 */
[----:B0-----:R-:W-:-:S02]  /*5160*/  HFMA2 R19, -RZ, RZ, 0, 0 ;  /* 0x00000000ff137431 */ /* 0x001fc400000001ff */
[----:B------:R0:W-:Y:S01]  /*5170*/  STL [R1+0x50], R22 ;  /* 0x0000501601007387 */ /* 0x0001e20000100800 */
[----:B-1----:R-:W-:-:S03]  /*5180*/  MOV R29, RZ ;  /* 0x000000ff001d7202 */ /* 0x002fc60000000f00 */
[----:B------:R-:W2:Y:S04]  /*5190*/  @!P3 LDG.E R12, desc[UR10][R40.64] ;  /* 0x0000000a280cb981 */ /* 0x000ea8000c1e1900 */
[----:B------:R1:W2:Y:S01]  /*51a0*/  @!P6 LDG.E R19, desc[UR10][R50.64] ;  /* 0x0000000a3213e981 */ /* 0x0002a2000c1e1900 */
[----:B0-----:R-:W-:-:S03]  /*51b0*/  MOV R22, RZ ;  /* 0x000000ff00167202 */ /* 0x001fc60000000f00 */
[----:B------:R0:W2:Y:S04]  /*51c0*/  @!P6 LDG.E R29, desc[UR10][R54.64] ;  /* 0x0000000a361de981 */ /* 0x0000a8000c1e1900 */
[----:B------:R-:W2:Y:S04]  /*51d0*/  @!P5 LDG.E R22, desc[UR10][R58.64] ;  /* 0x0000000a3a16d981 */ /* 0x000ea8000c1e1900 */
        /* <DEDUP_REMOVED lines=9> */
[----:B------:R-:W-:Y:S04]  /*5270*/  STL [R1+0x58], R66 ;  /* 0x0000584201007387 */ /* 0x000fe80000100800 */
[----:B------:R1:W-:Y:S04]  /*5280*/  STL [R1+0x190], R36 ;  /* 0x0001902401007387 */ /* 0x0003e80000100800 */
[----:B------:R0:W-:Y:S04]  /*5290*/  STL [R1+0xd8], R67 ;  /* 0x0000d84301007387 */ /* 0x0001e80000100800 */
[----:B------:R0:W-:Y:S04]  /*52a0*/  STL [R1+0xdc], R63 ;  /* 0x0000dc3f01007387 */ /* 0x0001e80000100800 */
[----:B------:R0:W-:Y:S04]  /*52b0*/  STL [R1+0x60], R68 ;  /* 0x0000604401007387 */ /* 0x0001e80000100800 */
[----:B------:R0:W-:Y:S04]  /*52c0*/  STL [R1+0xe0], R69 ;  /* 0x0000e04501007387 */ /* 0x0001e80000100800 */
[----:B------:R0:W-:Y:S04]  /*52d0*/  STL [R1+0x64], R72 ;  /* 0x0000644801007387 */ /* 0x0001e80000100800 */
[----:B------:R0:W-:Y:S04]  /*52e0*/  STL [R1+0xe4], R73 ;  /* 0x0000e44901007387 */ /* 0x0001e80000100800 */
[----:B-1----:R1:W5:Y:S04]  /*52f0*/  LDL.S16 R36, [R1+0x120] ;  /* 0x0001200001247983 */ /* 0x0023680000100600 */
[----:B------:R1:W5:Y:S04]  /*5300*/  LDL.S16 R37, [R1+0x122] ;  /* 0x0001220001257983 */ /* 0x0003680000100600 */
        /* <DEDUP_REMOVED lines=10> */
[----:B0-----:R1:W5:Y:S04]  /*53b0*/  LDL.S16 R67, [R1+0x14c] ;  /* 0x00014c0001437983 */ /* 0x0013680000100600 */
[----:B------:R-:W5:Y:S04]  /*53c0*/  LDG.E.64 R14, desc[UR10][R14.64] ;  /* 0x0000000a0e0e7981 */ /* 0x000f68000c1e1b00 */
[----:B------:R1:W5:Y:S04]  /*53d0*/  LDL.S16 R63, [R1+0x130] ;  /* 0x00013000013f7983 */ /* 0x0003680000100600 */
[----:B------:R1:W5:Y:S04]  /*53e0*/  LDL.S16 R68, [R1+0x138] ;  /* 0x0001380001447983 */ /* 0x0003680000100600 */
[----:B------:R1:W5:Y:S04]  /*53f0*/  LDL.S16 R69, [R1+0x136] ;  /* 0x0001360001457983 */ /* 0x0003680000100600 */
[----:B------:R1:W5:Y:S04]  /*5400*/  LDL.S16 R72, [R1+0x12c] ;  /* 0x00012c0001487983 */ /* 0x0003680000100600 */
[----:B------:R1:W5:Y:S04]  /*5410*/  LDL.S16 R73, [R1+0x124] ;  /* 0x0001240001497983 */ /* 0x0003680000100600 */
[----:B------:R-:W-:Y:S01]  /*5420*/  STL [R1+0xd4], R0 ;  /* 0x0000d40001007387 */ /* 0x000fe20000100800 */
[----:B------:R-:W-:-:S03]  /*5430*/  PRMT R43, RZ, 0x7610, R43 ;  /* 0x00007610ff2b7816 */ /* 0x000fc6000000002b */
[----:B------:R0:W-:Y:S01]  /*5440*/  STL [R1+0x68], R5 ;  /* 0x0000680501007387 */ /* 0x0001e20000100800 */
[----:B---3--:R-:W-:-:S03]  /*5450*/  @!P2 PRMT R43, R4, 0x7632, R43 ;  /* 0x00007632042ba816 */ /* 0x008fc6000000002b */
[----:B------:R3:W-:Y:S01]  /*5460*/  STL [R1+0xfc], R4 ;  /* 0x0000fc0401007387 */ /* 0x0007e20000100800 */
[----:B0-----:R-:W-:-:S04]  /*5470*/  PRMT R5, RZ, 0x7610, R5 ;  /* 0x00007610ff057816 */ /* 0x001fc80000000005 */
[----:B------:R-:W-:Y:S02]  /*5480*/  @!P2 PRMT R5, R4, 0x7610, R5 ;  /* 0x000076100405a816 */ /* 0x000fe40000000005 */
[----:B---3--:R-:W-:Y:S01]  /*5490*/  PRMT R4, RZ, 0x5410, RZ ;  /* 0x00005410ff047816 */ /* 0x008fe200000000ff */
[----:B------:R0:W-:Y:S01]  /*54a0*/  STL [R1+0xd0], R25 ;  /* 0x0000d01901007387 */ /* 0x0001e20000100800 */
[----:B------:R-:W-:Y:S02]  /*54b0*/  PRMT R51, RZ, 0x7610, R51 ;  /* 0x00007610ff337816 */ /* 0x000fe40000000033 */
[----:B------:R-:W-:Y:S02]  /*54c0*/  PRMT R54, RZ, 0x7610, R54 ;  /* 0x00007610ff367816 */ /* 0x000fe40000000036 */
[----:B------:R-:W-:Y:S02]  /*54d0*/  PRMT R50, RZ, 0x7610, R50 ;  /* 0x00007610ff327816 */ /* 0x000fe40000000032 */
[----:B------:R-:W-:-:S02]  /*54e0*/  PRMT R42, RZ, 0x7610, R42 ;  /* 0x00007610ff2a7816 */ /* 0x000fc4000000002a */
[----:B------:R-:W-:Y:S02]  /*54f0*/  PRMT R41, RZ, 0x7610, R41 ;  /* 0x00007610ff297816 */ /* 0x000fe40000000029 */
[----:B0-----:R-:W-:Y:S02]  /*5500*/  PRMT R25, RZ, 0x7610, R25 ;  /* 0x00007610ff197816 */ /* 0x001fe40000000019 */
[----:B------:R-:W-:Y:S02]  /*5510*/  PRMT R40, RZ, 0x7610, R40 ;  /* 0x00007610ff287816 */ /* 0x000fe40000000028 */
[----:B------:R-:W-:Y:S02]  /*5520*/  @!P1 PRMT R51, R18, 0x7632, R51 ;  /* 0x0000763212339816 */ /* 0x000fe40000000033 */
[C---:B------:R-:W-:Y:S02]  /*5530*/  @!P1 PRMT R54, R23.reuse, 0x7610, R54 ;  /* 0x0000761017369816 */ /* 0x040fe40000000036 */
[----:B------:R-:W-:-:S02]  /*5540*/  @!P1 PRMT R50, R23, 0x7632, R50 ;  /* 0x0000763217329816 */ /* 0x000fc40000000032 */
[----:B------:R-:W-:Y:S02]  /*5550*/  @!P4 PRMT R25, R26, 0x7632, R25 ;  /* 0x000076321a19c816 */ /* 0x000fe40000000019 */
[----:B------:R-:W-:Y:S01]  /*5560*/  @!P4 PRMT R40, R28, 0x7610, R40 ;  /* 0x000076101c28c816 */ /* 0x000fe20000000028 */
[----:B------:R-:W-:Y:S04]  /*5570*/  STL.S16 [R1+0x162], R60 ;  /* 0x0001623c01007387 */ /* 0x000fe80000100600 */
[----:B------:R-:W-:Y:S04]  /*5580*/  STL.S16 [R1+0x17c], R61 ;  /* 0x00017c3d01007387 */ /* 0x000fe80000100600 */
[----:B------:R-:W-:Y:S04]  /*5590*/  STL.S16 [R1+0x178], R56 ;  /* 0x0001783801007387 */ /* 0x000fe80000100600 */
[----:B------:R-:W-:Y:S01]  /*55a0*/  STL.S16 [R1+0x180], R57 ;  /* 0x0001803901007387 */ /* 0x000fe20000100600 */
[----:B----4-:R-:W-:-:S13]  /*55b0*/  R2UR UR28, R20 ;  /* 0x00000000141c72ca */ /* 0x010fda00000e0000 */
[----:B------:R-:W-:-:S05]  /*55c0*/  MOV R0, UR28 ;  /* 0x0000001c00007c02 */ /* 0x000fca0008000f00 */
[----:B------:R-:W-:-:S05]  /*55d0*/  FFMA.FTZ R21, -R0, UR28, R21 ;  /* 0x0000001c00157c23 */ /* 0x000fca0008010115 */
[----:B------:R-:W-:-:S13]  /*55e0*/  FSETP.GTU.FTZ.AND P0, PT, R21, RZ, PT ;  /* 0x000000ff1500720b */ /* 0x000fda0003f1c000 */
[----:B------:R-:W-:-:S05]  /*55f0*/  VOTEU.ANY UP0, P0 ;  /* 0x0000000000ff7886 */ /* 0x000fca0000000100 */
[----:B------:R-:W0:Y:S01]  /*5600*/  @UP0 LDCU UR5, c[0x0][0x3c0] ;  /* 0x00007800ff0507ac */ /* 0x000e220008000800 */
[----:B------:R-:W-:Y:S02]  /*5610*/  PLOP3.LUT P0, PT, PT, PT, UP0, 0x80, 0x8 ;  /* 0x000000000008781c */ /* 0x000fe40003f0f008 */
[----:B------:R-:W-:Y:S01]  /*5620*/  @!P3 PRMT R4, R9, 0x7610, R4 ;  /* 0x000076100904b816 */ /* 0x000fe20000000004 */
[----:B------:R0:W-:Y:S03]  /*5630*/  STL [R1+0x80], R9 ;  /* 0x0000800901007387 */ /* 0x0001e60000100800 */
[----:B------:R-:W-:Y:S02]  /*5640*/  @!P3 PRMT R4, R4, 0x7610, R9 ;  /* 0x000076100404b816 */ /* 0x000fe40000000009 */
[----:B--2---:R-:W-:-:S05]  /*5650*/  @!P3 PRMT R42, R12, 0x7610, R42 ;  /* 0x000076100c2ab816 */ /* 0x004fca000000002a */
[----:B0-----:R-:W-:Y:S01]  /*5660*/  @P0 FADD.FTZ R9, R21, UR5 ;  /* 0x0000000515090e21 */ /* 0x001fe20008010000 */
[----:B------:R-:W-:-:S05]  /*5670*/  @!P3 PRMT R41, R12, 0x7632, R41 ;  /* 0x000076320c29b816 */ /* 0x000fca0000000029 */
[----:B------:R-:W0:Y:S01]  /*5680*/  @P0 MUFU.RSQ R9, R9 ;  /* 0x0000000900090308 */ /* 0x000e220000001400 */
[----:B------:R-:W-:Y:S04]  /*5690*/  STL [R1+0x5c], R62 ;  /* 0x00005c3e01007387 */ /* 0x000fe80000100800 */
[----:B------:R-:W-:Y:S04]  /*56a0*/  STL.S16 [R1+0x17e], R51 ;  /* 0x00017e3301007387 */ /* 0x000fe80000100600 */
[----:B------:R-:W-:Y:S04]  /*56b0*/  STL.S16 [R1+0x12a], R54 ;  /* 0x00012a3601007387 */ /* 0x000fe80000100600 */
[----:B------:R-:W-:Y:S04]  /*56c0*/  STL.S16 [R1+0x182], R50 ;  /* 0x0001823201007387 */ /* 0x000fe80000100600 */
[----:B------:R-:W-:Y:S04]  /*56d0*/  STL [R1+0x70], R10 ;  /* 0x0000700a01007387 */ /* 0x000fe80000100800 */
[----:B------:R-:W-:Y:S04]  /*56e0*/  STL [R1+0xf0], R11 ;  /* 0x0000f00b01007387 */ /* 0x000fe80000100800 */
[----:B------:R-:W-:Y:S04]  /*56f0*/  STL [R1+0x74], R13 ;  /* 0x0000740d01007387 */ /* 0x000fe80000100800 */
[----:B------:R-:W-:Y:S04]  /*5700*/  STL [R1+0xf4], R16 ;  /* 0x0000f41001007387 */ /* 0x000fe80000100800 */
[----:B------:R-:W-:Y:S04]  /*5710*/  STL [R1+0x78], R18 ;  /* 0x0000781201007387 */ /* 0x000fe80000100800 */
[----:B------:R-:W-:Y:S04]  /*5720*/  STL [R1+0xf8], R23 ;  /* 0x0000f81701007387 */ /* 0x000fe80000100800 */
[----:B------:R-:W-:Y:S04]  /*5730*/  STL [R1+0x7c], R24 ;  /* 0x00007c1801007387 */ /* 0x000fe80000100800 */
[----:B------:R-:W-:Y:S04]  /*5740*/  STL.S16 [R1+0x184], R43 ;  /* 0x0001842b01007387 */ /* 0x000fe80000100600 */
[----:B------:R-:W-:Y:S04]  /*5750*/  STL [R1+0x100], R12 ;  /* 0x0001000c01007387 */ /* 0x000fe80000100800 */
[----:B------:R-:W-:Y:S04]  /*5760*/  STL.S16 [R1+0x186], R42 ;  /* 0x0001862a01007387 */ /* 0x000fe80000100600 */
[----:B------:R-:W-:Y:S04]  /*5770*/  STL.S16 [R1+0x18a], R41 ;  /* 0x00018a2901007387 */ /* 0x000fe80000100600 */
[----:B------:R-:W-:Y:S04]  /*5780*/  STL [R1+0x84], R26 ;  /* 0x0000841a01007387 */ /* 0x000fe80000100800 */
[----:B------:R-:W-:Y:S04]  /*5790*/  STL.S16 [R1+0x18c], R25 ;  /* 0x00018c1901007387 */ /* 0x000fe80000100600 */
[----:B------:R-:W-:Y:S04]  /*57a0*/  STL [R1+0x104], R28 ;  /* 0x0001041c01007387 */ /* 0x000fe80000100800 */
[----:B------:R-:W-:Y:S04]  /*57b0*/  STL.S16 [R1+0x188], R40 ;  /* 0x0001882801007387 */ /* 0x000fe80000100600 */
[----:B------:R-:W-:Y:S04]  /*57c0*/  STL [R1+0x88], R17 ;  /* 0x0000881101007387 */ /* 0x000fe80000100800 */
[----:B------:R-:W-:Y:S04]  /*57d0*/  STL [R1+0x108], R22 ;  /* 0x0001081601007387 */ /* 0x000fe80000100800 */
[----:B------:R-:W-:Y:S04]  /*57e0*/  STL [R1+0x8c], R19 ;  /* 0x00008c1301007387 */ /* 0x000fe80000100800 */
[----:B------:R-:W-:Y:S01]  /*57f0*/  STL [R1+0x10c], R29 ;  /* 0x00010c1d01007387 */ /* 0x000fe20000100800 */
[----:B------:R-:W-:-:S03]  /*5800*/  UISETP.NE.AND UP1, UPT, UR9, URZ, UPT ;  /* 0x000000ff0900728c */ /* 0x000fc6000bf25270 */
[----:B------:R2:W-:Y:S01]  /*5810*/  STL [R1+0xe8], R6 ;  /* 0x0000e80601007387 */ /* 0x0005e20000100800 */
[----:B0-----:R-:W-:-:S03]  /*5820*/  @P0 R2UR UR5, R9 ;  /* 0x00000000090502ca */ /* 0x001fc600000e0000 */
[----:B------:R0:W-:Y:S01]  /*5830*/  STL [R1+0xec], R8 ;  /* 0x0000ec0801007387 */ /* 0x0001e20000100800 */
[----:B------:R-:W-:Y:S02]  /*5840*/  PRMT R0, RZ, 0x5410, RZ ;  /* 0x00005410ff007816 */ /* 0x000fe400000000ff */
[----:B--2---:R-:W-:Y:S01]  /*5850*/  PRMT R6, RZ, 0x7610, R6 ;  /* 0x00007610ff067816 */ /* 0x004fe20000000006 */
[----:B------:R2:W-:Y:S01]  /*5860*/  STL [R1+0x6c], R7 ;  /* 0x00006c0701007387 */ /* 0x0005e20000100800 */
[----:B0-----:R-:W-:Y:S02]  /*5870*/  PRMT R8, RZ, 0x7610, R8 ;  /* 0x00007610ff087816 */ /* 0x001fe40000000008 */
[----:B------:R-:W-:Y:S02]  /*5880*/  @!P4 PRMT R6, R28, 0x7632, R6 ;  /* 0x000076321c06c816 */ /* 0x000fe40000000006 */
[----:B------:R-:W-:Y:S02]  /*5890*/  @!P5 PRMT R8, R17, 0x7610, R8 ;  /* 0x000076101108d816 */ /* 0x000fe40000000008 */
[----:B------:R-:W-:-:S02]  /*58a0*/  PRMT R9, RZ, 0x5410, RZ ;  /* 0x00005410ff097816 */ /* 0x000fc400000000ff */
[----:B--2---:R-:W-:Y:S02]  /*58b0*/  PRMT R7, RZ, 0x5410, RZ ;  /* 0x00005410ff077816 */ /* 0x004fe400000000ff */
[----:B------:R-:W-:Y:S02]  /*58c0*/  PRMT R20, RZ, 0x7610, R20 ;  /* 0x00007610ff147816 */ /* 0x000fe40000000014 */
[----:B------:R-:W-:Y:S02]  /*58d0*/  @!P2 PRMT R0, R24, 0x7610, R0 ;  /* 0x000076101800a816 */ /* 0x000fe40000000000 */
[----:B------:R-:W-:Y:S02]  /*58e0*/  PRMT R5, R5, 0x5410, RZ ;  /* 0x0000541005057816 */ /* 0x000fe400000000ff */
[----:B------:R-:W-:Y:S02]  /*58f0*/  PRMT R6, R6, 0x5410, RZ ;  /* 0x0000541006067816 */ /* 0x000fe400000000ff */
[----:B------:R-:W-:-:S02]  /*5900*/  @!P5 PRMT R7, R17, 0x7632, R7 ;  /* 0x000076321107d816 */ /* 0x000fc40000000007 */
[----:B------:R-:W-:Y:S02]  /*5910*/  PRMT R8, R8, 0x5410, RZ ;  /* 0x0000541008087816 */ /* 0x000fe400000000ff */
[----:B------:R-:W-:Y:S02]  /*5920*/  PRMT R87, RZ, 0x7610, R87 ;  /* 0x00007610ff577816 */ /* 0x000fe40000000057 */
[----:B------:R-:W-:Y:S02]  /*5930*/  @!P6 PRMT R9, R19, 0x7632, R9 ;  /* 0x000076321309e816 */ /* 0x000fe40000000009 */
[----:B------:R-:W-:Y:S02]  /*5940*/  @!P1 PRMT R20, R18, 0x7610, R20 ;  /* 0x0000761012149816 */ /* 0x000fe40000000014 */
[----:B------:R-:W-:Y:S02]  /*5950*/  @!P2 PRMT R0, R0, 0x7610, R24 ;  /* 0x000076100000a816 */ /* 0x000fe40000000018 */
[----:B------:R-:W-:-:S02]  /*5960*/  @!P4 PRMT R5, R5, 0x5410, R26 ;  /* 0x000054100505c816 */ /* 0x000fc4000000001a */
[--C-:B------:R-:W-:Y:S02]  /*5970*/  @!P5 PRMT R7, R7, 0x5410, R22.reuse ;  /* 0x000054100707d816 */ /* 0x100fe40000000016 */
[----:B------:R-:W-:Y:S02]  /*5980*/  @!P5 PRMT R6, R6, 0x7610, R22 ;  /* 0x000076100606d816 */ /* 0x000fe40000000016 */
[----:B------:R-:W-:Y:S02]  /*5990*/  @!P6 PRMT R8, R8, 0x5410, R19 ;  /* 0x000054100808e816 */ /* 0x000fe40000000013 */
[----:B------:R-:W-:Y:S02]  /*59a0*/  @!P6 PRMT R9, R9, 0x5410, R29 ;  /* 0x000054100909e816 */ /* 0x000fe4000000001d */
[----:B------:R-:W-:Y:S01]  /*59b0*/  @!P6 PRMT R87, R29, 0x7632, R87 ;  /* 0x000076321d57e816 */ /* 0x000fe20000000057 */
[----:B------:R-:W-:Y:S01]  /*59c0*/  UMOV UR16, 0x3f800000 ;  /* 0x3f80000000107882 */ /* 0x000fe20000000000 */
[----:B------:R-:W-:Y:S01]  /*59d0*/  @UP0 UMOV UR16, UR5 ;  /* 0x0000000500100c82 */ /* 0x000fe20008000000 */
[----:B-1----:R-:W-:Y:S05]  /*59e0*/  BRA.U UP1, `(.L_x_794) ;  /* 0x0000002501887547 */ /* 0x002fea000b800000 */
[----:B------:R-:W2:Y:S01]  /*59f0*/  LDL.LU.S16 R59, [R1+0x126] ;  /* 0x00012600013b7983 */ /* 0x000ea20000300600 */
[----:B-----5:R-:W-:Y:S02]  /*5a00*/  HADD2.F32 R12, -RZ, R36.H0_H0 ;  /* 0x20000024ff0c7230 */ /* 0x020fe40000004100 */
[----:B------:R-:W-:Y:S01]  /*5a10*/  HADD2.F32 R13, -RZ, R37.H0_H0 ;  /* 0x20000025ff0d7230 */ /* 0x000fe20000004100 */
[----:B------:R-:W3:Y:S01]  /*5a20*/  LDL.LU.S16 R55, [R1+0x12e] ;  /* 0x00012e0001377983 */ /* 0x000ee20000300600 */
[----:B------:R-:W-:Y:S02]  /*5a30*/  HADD2.F32 R10, -RZ, R44.H0_H0 ;  /* 0x2000002cff0a7230 */ /* 0x000fe40000004100 */
[----:B------:R-:W-:Y:S01]  /*5a40*/  FADD.FTZ R12, R12, -UR28 ;  /* 0x8000001c0c0c7e21 */ /* 0x000fe20008010000 */
[----:B------:R-:W-:Y:S02]  /*5a50*/  HADD2.F32 R11, -RZ, R45.H0_H0 ;  /* 0x2000002dff0b7230 */ /* 0x000fe40000004100 */
        /* <DEDUP_REMOVED lines=8> */
[----:B------:R-:W-:Y:S01]  /*5ae0*/  FADD.FTZ R19, R19, -UR28 ;  /* 0x8000001c13137e21 */ /* 0x000fe20008010000 */
[----:B------:R-:W-:Y:S02]  /*5af0*/  HADD2.F32 R21, -RZ, R53.H0_H0 ;  /* 0x20000035ff157230 */ /* 0x000fe40000004100 */
[----:B------:R-:W-:Y:S01]  /*5b00*/  FADD.FTZ R18, R17, R18 ;  /* 0x0000001211127221 */ /* 0x000fe20000010000 */
[----:B------:R-:W-:Y:S01]  /*5b10*/  FFMA.FTZ R13, R16, R17, R13 ;  /* 0x00000011100d7223 */ /* 0x000fe2000001000d */
[----:B------:R-:W-:-:S02]  /*5b20*/  HADD2.F32 R17, -RZ, R46.H0_H0 ;  /* 0x2000002eff117230 */ /* 0x000fc40000004100 */
[----:B------:R-:W-:Y:S01]  /*5b30*/  FFMA.FTZ R12, R10, R12, RZ ;  /* 0x0000000c0a0c7223 */ /* 0x000fe200000100ff */
[----:B------:R-:W-:Y:S01]  /*5b40*/  FADD.FTZ R10, RZ, R10 ;  /* 0x0000000aff0a7221 */ /* 0x000fe20000010000 */
[----:B------:R-:W-:Y:S01]  /*5b50*/  FMUL.FTZ R19, R19, UR16 ;  /* 0x0000001013137c20 */ /* 0x000fe20008410000 */
[----:B------:R-:W-:Y:S01]  /*5b60*/  FADD.FTZ R21, R21, -UR28 ;  /* 0x8000001c15157e21 */ /* 0x000fe20008010000 */
[----:B------:R-:W-:Y:S02]  /*5b70*/  HADD2.F32 R23, -RZ, R47.H0_H0 ;  /* 0x2000002fff177230 */ /* 0x000fe40000004100 */
[C---:B------:R-:W-:Y:S01]  /*5b80*/  FADD.FTZ R10, R17.reuse, R10 ;  /* 0x0000000a110a7221 */ /* 0x040fe20000010000 */
[----:B------:R-:W-:Y:S01]  /*5b90*/  FFMA.FTZ R12, R17, R19, R12 ;  /* 0x00000013110c7223 */ /* 0x000fe2000001000c */
[----:B------:R-:W-:Y:S01]  /*5ba0*/  FMUL.FTZ R17, R14, R17 ;  /* 0x000000110e117220 */ /* 0x000fe20000410000 */
[----:B------:R-:W-:Y:S02]  /*5bb0*/  HADD2.F32 R22, -RZ, R48.H0_H0 ;  /* 0x20000030ff167230 */ /* 0x000fe40000004100 */
[----:B------:R-:W-:Y:S01]  /*5bc0*/  FFMA.FTZ R16, R11, R16, RZ ;  /* 0x000000100b107223 */ /* 0x000fe200000100ff */
[----:B------:R-:W-:Y:S01]  /*5bd0*/  FADD.FTZ R11, RZ, R11 ;  /* 0x0000000bff0b7221 */ /* 0x000fe20000010000 */
[----:B------:R-:W-:Y:S01]  /*5be0*/  FMUL.FTZ R21, R21, UR16 ;  /* 0x0000001015157c20 */ /* 0x000fe20008410000 */
[----:B------:R-:W-:Y:S01]  /*5bf0*/  FFMA.FTZ R13, R19, R17, R13 ;  /* 0x00000011130d7223 */ /* 0x000fe2000001000d */
[----:B------:R-:W-:Y:S01]  /*5c00*/  FADD.FTZ R23, R23, -UR28 ;  /* 0x8000001c17177e21 */ /* 0x000fe20008010000 */
[----:B------:R-:W-:-:S02]  /*5c10*/  HADD2.F32 R19, -RZ, R49.H0_H0 ;  /* 0x20000031ff137230 */ /* 0x000fc40000004100 */
[C---:B------:R-:W-:Y:S01]  /*5c20*/  FADD.FTZ R11, R22.reuse, R11 ;  /* 0x0000000b160b7221 */ /* 0x040fe20000010000 */
[----:B------:R-:W-:Y:S01]  /*5c30*/  FFMA.FTZ R16, R22, R21, R16 ;  /* 0x0000001516107223 */ /* 0x000fe20000010010 */
[----:B------:R-:W-:Y:S01]  /*5c40*/  FADD.FTZ R18, R18, R17 ;  /* 0x0000001112127221 */ /* 0x000fe20000010000 */
[----:B------:R-:W-:Y:S01]  /*5c50*/  FMUL.FTZ R22, R15, R22 ;  /* 0x000000160f167220 */ /* 0x000fe20000410000 */
[--C-:B------:R-:W-:Y:S02]  /*5c60*/  HADD2.F32 R17, -RZ, R93.reuse.H0_H0 ;  /* 0x2000005dff117230 */ /* 0x100fe40000004100 */
[----:B------:R-:W-:Y:S01]  /*5c70*/  FMUL.FTZ R23, R23, UR16 ;  /* 0x0000001017177c20 */ /* 0x000fe20008410000 */
[----:B------:R-:W-:Y:S01]  /*5c80*/  FADD.FTZ R19, R19, -UR28 ;  /* 0x8000001c13137e21 */ /* 0x000fe20008010000 */
[----:B------:R-:W-:Y:S01]  /*5c90*/  FFMA.FTZ R13, R21, R22, R13 ;  /* 0x00000016150d7223 */ /* 0x000fe2000001000d */
[----:B------:R-:W-:Y:S02]  /*5ca0*/  HADD2.F32 R93, -RZ, R93.H1_H1 ;  /* 0x3000005dff5d7230 */ /* 0x000fe40000004100 */
[----:B------:R-:W-:Y:S01]  /*5cb0*/  FMUL.FTZ R21, R14, R17 ;  /* 0x000000110e157220 */ /* 0x000fe20000410000 */
[----:B------:R-:W-:Y:S01]  /*5cc0*/  FADD.FTZ R10, R10, R17 ;  /* 0x000000110a0a7221 */ /* 0x000fe20000010000 */
[----:B------:R-:W-:Y:S01]  /*5cd0*/  FFMA.FTZ R12, R17, R23, R12 ;  /* 0x00000017110c7223 */ /* 0x000fe2000001000c */
[----:B------:R-:W-:-:S02]  /*5ce0*/  HADD2.F32 R17, -RZ, R92.H0_H0 ;  /* 0x2000005cff117230 */ /* 0x000fc40000004100 */
[----:B------:R-:W-:Y:S01]  /*5cf0*/  FMUL.FTZ R19, R19, UR16 ;  /* 0x0000001013137c20 */ /* 0x000fe20008410000 */
[----:B------:R-:W-:Y:S01]  /*5d00*/  FADD.FTZ R18, R22, R18 ;  /* 0x0000001216127221 */ /* 0x000fe20000010000 */
[----:B------:R-:W-:Y:S01]  /*5d10*/  FADD.FTZ R93, R93, -UR28 ;  /* 0x8000001c5d5d7e21 */ /* 0x000fe20008010000 */
[----:B------:R-:W-:Y:S01]  /*5d20*/  FFMA.FTZ R13, R23, R21, R13 ;  /* 0x00000015170d7223 */ /* 0x000fe2000001000d */
[----:B------:R-:W-:Y:S01]  /*5d30*/  FADD.FTZ R11, R11, R17 ;  /* 0x000000110b0b7221 */ /* 0x000fe20000010000 */
[----:B------:R-:W-:Y:S01]  /*5d40*/  FFMA.FTZ R16, R17, R19, R16 ;  /* 0x0000001311107223 */ /* 0x000fe20000010010 */
[----:B------:R-:W-:Y:S01]  /*5d50*/  FADD.FTZ R18, R18, R21 ;  /* 0x0000001512127221 */ /* 0x000fe20000010000 */
[----:B------:R-:W-:Y:S01]  /*5d60*/  FMUL.FTZ R17, R15, R17 ;  /* 0x000000110f117220 */ /* 0x000fe20000410000 */
[----:B------:R-:W-:Y:S02]  /*5d70*/  HADD2.F32 R92, -RZ, R92.H1_H1 ;  /* 0x3000005cff5c7230 */ /* 0x000fe40000004100 */
[----:B------:R-:W-:Y:S01]  /*5d80*/  FMUL.FTZ R93, R93, UR16 ;  /* 0x000000105d5d7c20 */ /* 0x000fe20008410000 */
[----:B------:R-:W-:-:S02]  /*5d90*/  HADD2.F32 R21, -RZ, R91.H1_H1 ;  /* 0x3000005bff157230 */ /* 0x000fc40000004100 */
[----:B------:R-:W-:Y:S01]  /*5da0*/  FADD.FTZ R18, R17, R18 ;  /* 0x0000001211127221 */ /* 0x000fe20000010000 */
[----:B------:R-:W-:Y:S01]  /*5db0*/  FFMA.FTZ R13, R19, R17, R13 ;  /* 0x00000011130d7223 */ /* 0x000fe2000001000d */
[----:B------:R-:W-:Y:S02]  /*5dc0*/  HADD2.F32 R17, -RZ, R90.H1_H1 ;  /* 0x3000005aff117230 */ /* 0x000fe40000004100 */
[----:B------:R-:W-:Y:S01]  /*5dd0*/  FADD.FTZ R10, R10, R92 ;  /* 0x0000005c0a0a7221 */ /* 0x000fe20000010000 */
[----:B------:R-:W-:Y:S01]  /*5de0*/  FFMA.FTZ R12, R92, R93, R12 ;  /* 0x0000005d5c0c7223 */ /* 0x000fe2000001000c */
[----:B------:R-:W-:Y:S02]  /*5df0*/  HADD2.F32 R91, -RZ, R91.H0_H0 ;  /* 0x2000005bff5b7230 */ /* 0x000fe40000004100 */
[----:B------:R-:W-:Y:S01]  /*5e00*/  FMUL.FTZ R92, R14, R92 ;  /* 0x0000005c0e5c7220 */ /* 0x000fe20000410000 */
[----:B------:R-:W-:Y:S01]  /*5e10*/  FADD.FTZ R21, R21, -UR28 ;  /* 0x8000001c15157e21 */ /* 0x000fe20008010000 */
[----:B------:R-:W-:-:S02]  /*5e20*/  HADD2.F32 R22, -RZ, R89.H1_H1 ;  /* 0x30000059ff167230 */ /* 0x000fc40000004100 */
[----:B------:R-:W-:Y:S01]  /*5e30*/  FADD.FTZ R17, R17, -UR28 ;  /* 0x8000001c11117e21 */ /* 0x000fe20008010000 */
[----:B------:R-:W-:Y:S01]  /*5e40*/  FADD.FTZ R18, R18, R92 ;  /* 0x0000005c12127221 */ /* 0x000fe20000010000 */
[----:B------:R-:W-:Y:S01]  /*5e50*/  FFMA.FTZ R13, R93, R92, R13 ;  /* 0x0000005c5d0d7223 */ /* 0x000fe2000001000d */
[----:B------:R-:W-:Y:S01]  /*5e60*/  FMUL.FTZ R21, R21, UR16 ;  /* 0x0000001015157c20 */ /* 0x000fe20008410000 */
[----:B------:R-:W-:Y:S01]  /*5e70*/  FMUL.FTZ R19, R15, R91 ;  /* 0x0000005b0f137220 */ /* 0x000fe20000410000 */
[----:B------:R-:W-:Y:S02]  /*5e80*/  HADD2.F32 R90, -RZ, R90.H0_H0 ;  /* 0x2000005aff5a7230 */ /* 0x000fe40000004100 */
[----:B------:R-:W-:Y:S01]  /*5e90*/  FADD.FTZ R22, R22, -UR28 ;  /* 0x8000001c16167e21 */ /* 0x000fe20008010000 */
[----:B------:R-:W-:Y:S01]  /*5ea0*/  FMUL.FTZ R17, R17, UR16 ;  /* 0x0000001011117c20 */ /* 0x000fe20008410000 */
[----:B------:R-:W-:Y:S01]  /*5eb0*/  FADD.FTZ R18, R19, R18 ;  /* 0x0000001213127221 */ /* 0x000fe20000010000 */
[----:B------:R-:W-:Y:S01]  /*5ec0*/  FFMA.FTZ R13, R21, R19, R13 ;  /* 0x00000013150d7223 */ /* 0x000fe2000001000d */
[----:B------:R-:W-:-:S02]  /*5ed0*/  HADD2.F32 R19, -RZ, R88.H1_H1 ;  /* 0x30000058ff137230 */ /* 0x000fc40000004100 */
[----:B------:R-:W-:Y:S01]  /*5ee0*/  FADD.FTZ R11, R11, R91 ;  /* 0x0000005b0b0b7221 */ /* 0x000fe20000010000 */
[----:B------:R-:W-:Y:S01]  /*5ef0*/  FFMA.FTZ R16, R91, R21, R16 ;  /* 0x000000155b107223 */ /* 0x000fe20000010010 */
[----:B------:R-:W-:Y:S01]  /*5f00*/  FMUL.FTZ R22, R22, UR16 ;  /* 0x0000001016167c20 */ /* 0x000fe20008410000 */
[----:B------:R-:W-:Y:S01]  /*5f10*/  FADD.FTZ R10, R10, R90 ;  /* 0x0000005a0a0a7221 */ /* 0x000fe20000010000 */
[----:B------:R-:W-:Y:S01]  /*5f20*/  FFMA.FTZ R12, R90, R17, R12 ;  /* 0x000000115a0c7223 */ /* 0x000fe2000001000c */
[----:B------:R-:W-:Y:S02]  /*5f30*/  HADD2.F32 R89, -RZ, R89.H0_H0 ;  /* 0x20000059ff597230 */ /* 0x000fe40000004100 */
[----:B------:R-:W-:Y:S01]  /*5f40*/  FMUL.FTZ R90, R14, R90 ;  /* 0x0000005a0e5a7220 */ /* 0x000fe20000410000 */
[----:B------:R-:W-:Y:S01]  /*5f50*/  FADD.FTZ R11, R11, R19 ;  /* 0x000000130b0b7221 */ /* 0x000fe20000010000 */
[----:B------:R-:W-:Y:S01]  /*5f60*/  FFMA.FTZ R16, R19, R22, R16 ;  /* 0x0000001613107223 */ /* 0x000fe20000010010 */
[----:B------:R-:W-:Y:S01]  /*5f70*/  FMUL.FTZ R19, R15, R19 ;  /* 0x000000130f137220 */ /* 0x000fe20000410000 */
[----:B------:R-:W-:Y:S01]  /*5f80*/  FADD.FTZ R18, R18, R90 ;  /* 0x0000005a12127221 */ /* 0x000fe20000010000 */
[----:B------:R-:W-:Y:S01]  /*5f90*/  FFMA.FTZ R13, R17, R90, R13 ;  /* 0x0000005a110d7223 */ /* 0x000fe2000001000d */
[----:B------:R-:W-:-:S02]  /*5fa0*/  HADD2.F32 R88, -RZ, R88.H0_H0 ;  /* 0x20000058ff587230 */ /* 0x000fc40000004100 */
[----:B------:R-:W-:Y:S01]  /*5fb0*/  FADD.FTZ R89, R89, -UR28 ;  /* 0x8000001c59597e21 */ /* 0x000fe20008010000 */
[----:B------:R-:W-:Y:S02]  /*5fc0*/  HADD2.F32 R17, -RZ, R85.H1_H1 ;  /* 0x30000055ff117230 */ /* 0x000fe40000004100 */
[----:B------:R-:W-:Y:S01]  /*5fd0*/  FADD.FTZ R18, R19, R18 ;  /* 0x0000001213127221 */ /* 0x000fe20000010000 */
[----:B------:R-:W-:Y:S01]  /*5fe0*/  FFMA.FTZ R13, R22, R19, R13 ;  /* 0x00000013160d7223 */ /* 0x000fe2000001000d */
[----:B------:R-:W-:Y:S01]  /*5ff0*/  FMUL.FTZ R89, R89, UR16 ;  /* 0x0000001059597c20 */ /* 0x000fe20008410000 */
[----:B------:R-:W-:Y:S01]  /*6000*/  FMUL.FTZ R19, R14, R88 ;  /* 0x000000580e137220 */ /* 0x000fe20000410000 */
[----:B------:R-:W-:Y:S01]  /*6010*/  FADD.FTZ R17, R17, -UR28 ;  /* 0x8000001c11117e21 */ /* 0x000fe20008010000 */
[----:B------:R-:W4:Y:S01]  /*6020*/  LDL.S16 R58, [R1+0x142] ;  /* 0x00014200013a7983 */ /* 0x000f220000100600 */
[----:B------:R-:W-:Y:S02]  /*6030*/  HADD2.F32 R21, -RZ, R86.H0_H0 ;  /* 0x20000056ff157230 */ /* 0x000fe40000004100 */
[----:B------:R-:W-:Y:S01]  /*6040*/  FADD.FTZ R18, R18, R19 ;  /* 0x0000001312127221 */ /* 0x000fe20000010000 */
[----:B------:R-:W-:Y:S01]  /*6050*/  FFMA.FTZ R13, R89, R19, R13 ;  /* 0x00000013590d7223 */ /* 0x000fe2000001000d */
[----:B------:R-:W-:-:S02]  /*6060*/  HADD2.F32 R19, -RZ, R87.H1_H1 ;  /* 0x30000057ff137230 */ /* 0x000fc40000004100 */
[----:B------:R-:W-:Y:S01]  /*6070*/  FMUL.FTZ R17, R17, UR16 ;  /* 0x0000001011117c20 */ /* 0x000fe20008410000 */
[----:B------:R-:W-:Y:S02]  /*6080*/  HADD2.F32 R85, -RZ, R85.H0_H0 ;  /* 0x20000055ff557230 */ /* 0x000fe40000004100 */
[----:B------:R-:W-:Y:S01]  /*6090*/  FADD.FTZ R21, R21, -UR28 ;  /* 0x8000001c15157e21 */ /* 0x000fe20008010000 */
[----:B------:R-:W-:Y:S02]  /*60a0*/  HADD2.F32 R86, -RZ, R86.H1_H1 ;  /* 0x30000056ff567230 */ /* 0x000fe40000004100 */
[----:B------:R-:W-:Y:S01]  /*60b0*/  FADD.FTZ R11, R11, R19 ;  /* 0x000000130b0b7221 */ /* 0x000fe20000010000 */
[----:B------:R-:W-:Y:S01]  /*60c0*/  FFMA.FTZ R16, R19, R17, R16 ;  /* 0x0000001113107223 */ /* 0x000fe20000010010 */
[----:B------:R-:W-:Y:S01]  /*60d0*/  FMUL.FTZ R19, R15, R19 ;  /* 0x000000130f137220 */ /* 0x000fe20000410000 */
[----:B------:R-:W-:Y:S01]  /*60e0*/  FADD.FTZ R85, R85, -UR28 ;  /* 0x8000001c55557e21 */ /* 0x000fe20008010000 */
[----:B------:R-:W-:Y:S01]  /*60f0*/  FADD.FTZ R10, R10, R88 ;  /* 0x000000580a0a7221 */ /* 0x000fe20000010000 */
[----:B------:R-:W-:Y:S01]  /*6100*/  FFMA.FTZ R12, R88, R89, R12 ;  /* 0x00000059580c7223 */ /* 0x000fe2000001000c */
[----:B------:R-:W-:Y:S01]  /*6110*/  FFMA.FTZ R13, R17, R19, R13 ;  /* 0x00000013110d7223 */ /* 0x000fe2000001000d */
[----:B------:R-:W-:Y:S01]  /*6120*/  FMUL.FTZ R21, R21, UR16 ;  /* 0x0000001015157c20 */ /* 0x000fe20008410000 */
[----:B------:R-:W-:-:S02]  /*6130*/  HADD2.F32 R17, -RZ, R84.H0_H0 ;  /* 0x20000054ff117230 */ /* 0x000fc40000004100 */
[----:B------:R-:W-:Y:S01]  /*6140*/  FMUL.FTZ R85, R85, UR16 ;  /* 0x0000001055557c20 */ /* 0x000fe20008410000 */
[----:B------:R-:W-:Y:S02]  /*6150*/  HADD2.F32 R84, -RZ, R84.H1_H1 ;  /* 0x30000054ff547230 */ /* 0x000fe40000004100 */
[----:B------:R-:W-:Y:S01]  /*6160*/  FADD.FTZ R10, R10, R86 ;  /* 0x000000560a0a7221 */ /* 0x000fe20000010000 */
[----:B------:R-:W-:Y:S01]  /*6170*/  FFMA.FTZ R12, R86, R21, R12 ;  /* 0x00000015560c7223 */ /* 0x000fe2000001000c */
[----:B------:R-:W-:Y:S01]  /*6180*/  FADD.FTZ R18, R19, R18 ;  /* 0x0000001213127221 */ /* 0x000fe20000010000 */
[----:B------:R-:W-:Y:S01]  /*6190*/  FMUL.FTZ R86, R14, R86 ;  /* 0x000000560e567220 */ /* 0x000fe20000410000 */
[----:B------:R-:W-:Y:S01]  /*61a0*/  FMUL.FTZ R19, R15, R17 ;  /* 0x000000110f137220 */ /* 0x000fe20000410000 */
[----:B------:R-:W-:Y:S01]  /*61b0*/  FADD.FTZ R11, R11, R17 ;  /* 0x000000110b0b7221 */ /* 0x000fe20000010000 */
[----:B------:R-:W-:Y:S01]  /*61c0*/  FFMA.FTZ R16, R17, R85, R16 ;  /* 0x0000005511107223 */ /* 0x000fe20000010010 */
[----:B------:R-:W-:-:S02]  /*61d0*/  HADD2.F32 R17, -RZ, R83.H0_H0 ;  /* 0x20000053ff117230 */ /* 0x000fc40000004100 */
[----:B------:R-:W-:Y:S01]  /*61e0*/  FADD.FTZ R84, R84, -UR28 ;  /* 0x8000001c54547e21 */ /* 0x000fe20008010000 */
[----:B------:R-:W-:Y:S01]  /*61f0*/  FADD.FTZ R18, R18, R86 ;  /* 0x0000005612127221 */ /* 0x000fe20000010000 */
[----:B------:R-:W-:Y:S01]  /*6200*/  FFMA.FTZ R13, R21, R86, R13 ;  /* 0x00000056150d7223 */ /* 0x000fe2000001000d */
[----:B------:R-:W-:Y:S02]  /*6210*/  HADD2.F32 R83, -RZ, R83.H1_H1 ;  /* 0x30000053ff537230 */ /* 0x000fe40000004100 */
[----:B------:R-:W-:Y:S01]  /*6220*/  FADD.FTZ R17, R17, -UR28 ;  /* 0x8000001c11117e21 */ /* 0x000fe20008010000 */
[----:B------:R-:W-:Y:S01]  /*6230*/  FMUL.FTZ R84, R84, UR16 ;  /* 0x0000001054547c20 */ /* 0x000fe20008410000 */
[----:B------:R-:W-:Y:S01]  /*6240*/  FADD.FTZ R18, R19, R18 ;  /* 0x0000001213127221 */ /* 0x000fe20000010000 */
[----:B------:R-:W-:Y:S01]  /*6250*/  FFMA.FTZ R13, R85, R19, R13 ;  /* 0x00000013550d7223 */ /* 0x000fe2000001000d */
[--C-:B------:R-:W-:Y:S02]  /*6260*/  HADD2.F32 R19, -RZ, R82.reuse.H1_H1 ;  /* 0x30000052ff137230 */ /* 0x100fe40000004100 */
[----:B------:R-:W-:Y:S01]  /*6270*/  FMUL.FTZ R17, R17, UR16 ;  /* 0x0000001011117c20 */ /* 0x000fe20008410000 */
[----:B------:R-:W-:Y:S01]  /*6280*/  FADD.FTZ R10, R10, R83 ;  /* 0x000000530a0a7221 */ /* 0x000fe20000010000 */
[----:B------:R-:W-:Y:S01]  /*6290*/  FFMA.FTZ R12, R83, R84, R12 ;  /* 0x00000054530c7223 */ /* 0x000fe2000001000c */
[----:B------:R-:W-:Y:S01]  /*62a0*/  FMUL.FTZ R83, R14, R83 ;  /* 0x000000530e537220 */ /* 0x000fe20000410000 */
[----:B------:R-:W-:-:S02]  /*62b0*/  HADD2.F32 R82, -RZ, R82.H0_H0 ;  /* 0x20000052ff527230 */ /* 0x000fc40000004100 */
[----:B------:R-:W-:Y:S01]  /*62c0*/  FADD.FTZ R11, R11, R19 ;  /* 0x000000130b0b7221 */ /* 0x000fe20000010000 */
[----:B------:R-:W-:Y:S01]  /*62d0*/  FFMA.FTZ R16, R19, R17, R16 ;  /* 0x0000001113107223 */ /* 0x000fe20000010010 */
[----:B------:R-:W-:Y:S01]  /*62e0*/  FMUL.FTZ R19, R15, R19 ;  /* 0x000000130f137220 */ /* 0x000fe20000410000 */
[----:B------:R-:W-:Y:S01]  /*62f0*/  FADD.FTZ R18, R18, R83 ;  /* 0x0000005312127221 */ /* 0x000fe20000010000 */
[----:B------:R-:W-:Y:S01]  /*6300*/  FFMA.FTZ R13, R84, R83, R13 ;  /* 0x00000053540d7223 */ /* 0x000fe2000001000d */
[--C-:B------:R-:W-:Y:S02]  /*6310*/  HADD2.F32 R21, -RZ, R81.reuse.H1_H1 ;  /* 0x30000051ff157230 */ /* 0x100fe40000004100 */
[----:B------:R-:W-:Y:S01]  /*6320*/  FADD.FTZ R82, R82, -UR28 ;  /* 0x8000001c52527e21 */ /* 0x000fe20008010000 */
[----:B------:R-:W-:Y:S02]  /*6330*/  HADD2.F32 R81, -RZ, R81.H0_H0 ;  /* 0x20000051ff517230 */ /* 0x000fe40000004100 */
[----:B------:R-:W-:Y:S01]  /*6340*/  FADD.FTZ R18, R19, R18 ;  /* 0x0000001213127221 */ /* 0x000fe20000010000 */
[----:B------:R-:W-:Y:S01]  /*6350*/  FFMA.FTZ R13, R17, R19, R13 ;  /* 0x00000013110d7223 */ /* 0x000fe2000001000d */
[----:B------:R-:W-:-:S02]  /*6360*/  HADD2.F32 R19, -RZ, R80.H0_H0 ;  /* 0x20000050ff137230 */ /* 0x000fc40000004100 */
[----:B------:R-:W-:Y:S01]  /*6370*/  FMUL.FTZ R82, R82, UR16 ;  /* 0x0000001052527c20 */ /* 0x000fe20008410000 */
[----:B------:R-:W-:Y:S01]  /*6380*/  FADD.FTZ R81, R81, -UR28 ;  /* 0x8000001c51517e21 */ /* 0x000fe20008010000 */
[----:B------:R-:W-:Y:S01]  /*6390*/  FMUL.FTZ R17, R14, R21 ;  /* 0x000000150e117220 */ /* 0x000fe20000410000 */
[----:B------:R-:W-:Y:S02]  /*63a0*/  HADD2.F32 R80, -RZ, R80.H1_H1 ;  /* 0x30000050ff507230 */ /* 0x000fe40000004100 */
[----:B------:R-:W-:Y:S01]  /*63b0*/  FADD.FTZ R19, R19, -UR28 ;  /* 0x8000001c13137e21 */ /* 0x000fe20008010000 */
[----:B------:R-:W-:Y:S01]  /*63c0*/  FMUL.FTZ R81, R81, UR16 ;  /* 0x0000001051517c20 */ /* 0x000fe20008410000 */
[----:B------:R-:W-:Y:S01]  /*63d0*/  FADD.FTZ R18, R18, R17 ;  /* 0x0000001112127221 */ /* 0x000fe20000010000 */
[----:B------:R-:W-:Y:S01]  /*63e0*/  FFMA.FTZ R13, R82, R17, R13 ;  /* 0x00000011520d7223 */ /* 0x000fe2000001000d */
[----:B------:R-:W-:Y:S02]  /*63f0*/  HADD2.F32 R17, -RZ, R79.H1_H1 ;  /* 0x3000004fff117230 */ /* 0x000fe40000004100 */
[----:B------:R-:W-:Y:S01]  /*6400*/  FADD.FTZ R10, R10, R21 ;  /* 0x000000150a0a7221 */ /* 0x000fe20000010000 */
[----:B------:R-:W-:Y:S01]  /*6410*/  FFMA.FTZ R12, R21, R82, R12 ;  /* 0x00000052150c7223 */ /* 0x000fe2000001000c */
[----:B------:R-:W-:Y:S01]  /*6420*/  FMUL.FTZ R19, R19, UR16 ;  /* 0x0000001013137c20 */ /* 0x000fe20008410000 */
[----:B------:R-:W-:Y:S01]  /*6430*/  FADD.FTZ R11, R11, R80 ;  /* 0x000000500b0b7221 */ /* 0x000fe20000010000 */
[----:B------:R-:W-:Y:S01]  /*6440*/  FFMA.FTZ R16, R80, R81, R16 ;  /* 0x0000005150107223 */ /* 0x000fe20000010010 */
[----:B------:R-:W-:-:S02]  /*6450*/  HADD2.F32 R21, -RZ, R78.H1_H1 ;  /* 0x3000004eff157230 */ /* 0x000fc40000004100 */
[----:B------:R-:W-:Y:S01]  /*6460*/  FMUL.FTZ R80, R15, R80 ;  /* 0x000000500f507220 */ /* 0x000fe20000410000 */
[----:B------:R-:W-:Y:S02]  /*6470*/  HADD2.F32 R79, -RZ, R79.H0_H0 ;  /* 0x2000004fff4f7230 */ /* 0x000fe40000004100 */
[----:B------:R-:W-:Y:S01]  /*6480*/  FADD.FTZ R10, R10, R17 ;  /* 0x000000110a0a7221 */ /* 0x000fe20000010000 */
[----:B------:R-:W-:Y:S01]  /*6490*/  FFMA.FTZ R12, R17, R19, R12 ;  /* 0x00000013110c7223 */ /* 0x000fe2000001000c */
[----:B------:R-:W-:Y:S01]  /*64a0*/  FMUL.FTZ R17, R14, R17 ;  /* 0x000000110e117220 */ /* 0x000fe20000410000 */
[----:B------:R-:W-:Y:S01]  /*64b0*/  FADD.FTZ R18, R80, R18 ;  /* 0x0000001250127221 */ /* 0x000fe20000010000 */
[----:B------:R-:W-:Y:S01]  /*64c0*/  FFMA.FTZ R13, R81, R80, R13 ;  /* 0x00000050510d7223 */ /* 0x000fe2000001000d */
[--C-:B------:R-:W-:Y:S02]  /*64d0*/  HADD2.F32 R22, -RZ, R77.reuse.H0_H0 ;  /* 0x2000004dff167230 */ /* 0x100fe40000004100 */
        /* <DEDUP_REMOVED lines=18> */
[----:B------:R-:W-:Y:S01]  /*6600*/  FMUL.FTZ R78, R14, R78 ;  /* 0x0000004e0e4e7220 */ /* 0x000fe20000410000 */
[----:B------:R-:W-:Y:S02]  /*6610*/  HADD2.F32 R76, -RZ, R76.H0_H0 ;  /* 0x2000004cff4c7230 */ /* 0x000fe40000004100 */
[----:B------:R-:W-:Y:S01]  /*6620*/  FADD.FTZ R11, R11, R17 ;  /* 0x000000110b0b7221 */ /* 0x000fe20000010000 */
[----:B------:R-:W-:Y:S01]  /*6630*/  FFMA.FTZ R16, R17, R77, R16 ;  /* 0x0000004d11107223 */ /* 0x000fe20000010010 */
[----:B------:R-:W-:Y:S01]  /*6640*/  FMUL.FTZ R17, R15, R17 ;  /* 0x000000110f117220 */ /* 0x000fe20000410000 */
[----:B------:R-:W-:Y:S01]  /*6650*/  FADD.FTZ R18, R18, R78 ;  /* 0x0000004e12127221 */ /* 0x000fe20000010000 */
[----:B------:R-:W-:Y:S01]  /*6660*/  FFMA.FTZ R13, R79, R78, R13 ;  /* 0x0000004e4f0d7223 */ /* 0x000fe2000001000d */
[----:B------:R-:W-:Y:S01]  /*6670*/  FADD.FTZ R76, R76, -UR28 ;  /* 0x8000001c4c4c7e21 */ /* 0x000fe20008010000 */
[----:B------:R-:W-:-:S02]  /*6680*/  HADD2.F32 R19, -RZ, R75.H1_H1 ;  /* 0x3000004bff137230 */ /* 0x000fc40000004100 */
[----:B------:R-:W-:Y:S01]  /*6690*/  FADD.FTZ R18, R17, R18 ;  /* 0x0000001211127221 */ /* 0x000fe20000010000 */
[----:B------:R-:W-:Y:S01]  /*66a0*/  FFMA.FTZ R13, R77, R17, R13 ;  /* 0x000000114d0d7223 */ /* 0x000fe2000001000d */
[----:B------:R-:W-:Y:S02]  /*66b0*/  HADD2.F32 R17, -RZ, R74.H1_H1 ;  /* 0x3000004aff117230 */ /* 0x000fe40000004100 */
[----:B------:R-:W-:Y:S01]  /*66c0*/  FMUL.FTZ R76, R76, UR16 ;  /* 0x000000104c4c7c20 */ /* 0x000fe20008410000 */
[----:B------:R-:W-:Y:S02]  /*66d0*/  HADD2.F32 R75, -RZ, R75.H0_H0 ;  /* 0x2000004bff4b7230 */ /* 0x000fe40000004100 */
[----:B------:R-:W-:Y:S01]  /*66e0*/  FMUL.FTZ R21, R14, R19 ;  /* 0x000000130e157220 */ /* 0x000fe20000410000 */
[----:B------:R-:W-:Y:S01]  /*66f0*/  FADD.FTZ R10, R10, R19 ;  /* 0x000000130a0a7221 */ /* 0x000fe20000010000 */
[----:B------:R-:W-:Y:S01]  /*6700*/  FADD.FTZ R17, R17, -UR28 ;  /* 0x8000001c11117e21 */ /* 0x000fe20008010000 */
[----:B------:R-:W-:Y:S01]  /*6710*/  FFMA.FTZ R12, R19, R76, R12 ;  /* 0x0000004c130c7223 */ /* 0x000fe2000001000c */
[----:B------:R-:W-:-:S02]  /*6720*/  HADD2.F32 R19, -RZ, R71.H0_H0 ;  /* 0x20000047ff137230 */ /* 0x000fc40000004100 */
[----:B------:R-:W-:Y:S01]  /*6730*/  FADD.FTZ R75, R75, -UR28 ;  /* 0x8000001c4b4b7e21 */ /* 0x000fe20008010000 */
[----:B------:R-:W-:Y:S01]  /*6740*/  FMUL.FTZ R17, R17, UR16 ;  /* 0x0000001011117c20 */ /* 0x000fe20008410000 */
[----:B------:R-:W-:Y:S01]  /*6750*/  FFMA.FTZ R13, R76, R21, R13 ;  /* 0x000000154c0d7223 */ /* 0x000fe2000001000d */
[----:B------:R-:W-:Y:S02]  /*6760*/  HADD2.F32 R74, -RZ, R74.H0_H0 ;  /* 0x2000004aff4a7230 */ /* 0x000fe40000004100 */
[----:B------:R-:W-:Y:S01]  /*6770*/  FADD.FTZ R11, R11, R19 ;  /* 0x000000130b0b7221 */ /* 0x000fe20000010000 */
[----:B------:R-:W-:Y:S01]  /*6780*/  FFMA.FTZ R16, R19, R17, R16 ;  /* 0x0000001113107223 */ /* 0x000fe20000010010 */
[----:B------:R-:W-:Y:S01]  /*6790*/  FMUL.FTZ R19, R15, R19 ;  /* 0x000000130f137220 */ /* 0x000fe20000410000 */
[----:B------:R-:W-:Y:S02]  /*67a0*/  HADD2.F32 R71, -RZ, R71.H1_H1 ;  /* 0x30000047ff477230 */ /* 0x000fe40000004100 */
[----:B------:R-:W-:Y:S01]  /*67b0*/  FMUL.FTZ R75, R75, UR16 ;  /* 0x000000104b4b7c20 */ /* 0x000fe20008410000 */
[----:B------:R-:W-:Y:S01]  /*67c0*/  FADD.FTZ R18, R18, R21 ;  /* 0x0000001512127221 */ /* 0x000fe20000010000 */
[----:B------:R-:W-:Y:S01]  /*67d0*/  FFMA.FTZ R13, R17, R19, R13 ;  /* 0x00000013110d7223 */ /* 0x000fe2000001000d */
[----:B------:R-:W-:Y:S01]  /*67e0*/  FADD.FTZ R10, R10, R74 ;  /* 0x0000004a0a0a7221 */ /* 0x000fe20000010000 */
[----:B------:R-:W-:Y:S01]  /*67f0*/  FFMA.FTZ R12, R74, R75, R12 ;  /* 0x0000004b4a0c7223 */ /* 0x000fe2000001000c */
[----:B------:R-:W-:-:S02]  /*6800*/  HADD2.F32 R17, -RZ, R70.H0_H0 ;  /* 0x20000046ff117230 */ /* 0x000fc40000004100 */
[----:B------:R-:W-:Y:S01]  /*6810*/  FMUL.FTZ R74, R14, R74 ;  /* 0x0000004a0e4a7220 */ /* 0x000fe20000410000 */
[----:B------:R-:W-:Y:S01]  /*6820*/  FADD.FTZ R18, R19, R18 ;  /* 0x0000001213127221 */ /* 0x000fe20000010000 */
[----:B------:R-:W-:Y:S01]  /*6830*/  FADD.FTZ R71, R71, -UR28 ;  /* 0x8000001c47477e21 */ /* 0x000fe20008010000 */
[----:B------:R-:W-:Y:S02]  /*6840*/  HADD2.F32 R70, -RZ, R70.H1_H1 ;  /* 0x30000046ff467230 */ /* 0x000fe40000004100 */
[----:B------:R-:W-:Y:S01]  /*6850*/  FFMA.FTZ R13, R75, R74, R13 ;  /* 0x0000004a4b0d7223 */ /* 0x000fe2000001000d */
[----:B------:R-:W-:Y:S01]  /*6860*/  FADD.FTZ R18, R18, R74 ;  /* 0x0000004a12127221 */ /* 0x000fe20000010000 */
        /* <DEDUP_REMOVED lines=9> */
[----:B------:R-:W-:Y:S01]  /*6900*/  HADD2.F32 R17, -RZ, R38.H1_H1 ;  /* 0x30000026ff117230 */ /* 0x000fe20000004100 */
[----:B------:R-:W4:Y:S01]  /*6910*/  LDL.S16 R62, [R1+0x14a] ;  /* 0x00014a00013e7983 */ /* 0x000f220000100600 */
[----:B------:R-:W-:Y:S02]  /*6920*/  HADD2.F32 R21, -RZ, R63.H0_H0 ;  /* 0x2000003fff157230 */ /* 0x000fe40000004100 */
[----:B------:R-:W-:Y:S01]  /*6930*/  FADD.FTZ R10, R10, R19 ;  /* 0x000000130a0a7221 */ /* 0x000fe20000010000 */
[----:B------:R-:W-:Y:S01]  /*6940*/  FFMA.FTZ R12, R19, R70, R12 ;  /* 0x00000046130c7223 */ /* 0x000fe2000001000c */
[----:B------:R-:W-:Y:S01]  /*6950*/  FMUL.FTZ R19, R14, R19 ;  /* 0x000000130e137220 */ /* 0x000fe20000410000 */
[----:B------:R-:W-:Y:S01]  /*6960*/  FADD.FTZ R17, R17, -UR28 ;  /* 0x8000001c11117e21 */ /* 0x000fe20008010000 */
[----:B------:R-:W-:Y:S02]  /*6970*/  HADD2.F32 R39, -RZ, R39.H0_H0 ;  /* 0x20000027ff277230 */ /* 0x000fe40000004100 */
[----:B------:R-:W-:Y:S01]  /*6980*/  FMUL.FTZ R22, R15, R21 ;  /* 0x000000150f167220 */ /* 0x000fe20000410000 */
[----:B------:R-:W-:Y:S01]  /*6990*/  FFMA.FTZ R70, R70, R19, R13 ;  /* 0x0000001346467223 */ /* 0x000fe2000001000d */
[----:B------:R-:W-:Y:S01]  /*69a0*/  FMUL.FTZ R17, R17, UR16 ;  /* 0x0000001011117c20 */ /* 0x000fe20008410000 */
[----:B------:R-:W-:Y:S01]  /*69b0*/  FADD.FTZ R11, R11, R21 ;  /* 0x000000150b0b7221 */ /* 0x000fe20000010000 */
[----:B------:R-:W-:Y:S01]  /*69c0*/  FADD.FTZ R39, R39, -UR28 ;  /* 0x8000001c27277e21 */ /* 0x000fe20008010000 */
[----:B------:R-:W4:Y:S01]  /*69d0*/  LDL.S16 R34, [R1+0x154] ;  /* 0x0001540001227983 */ /* 0x000f220000100600 */
[----:B------:R-:W-:Y:S01]  /*69e0*/  FFMA.FTZ R16, R21, R17, R16 ;  /* 0x0000001115107223 */ /* 0x000fe20000010010 */
[----:B------:R-:W-:-:S02]  /*69f0*/  FADD.FTZ R21, R18, R19 ;  /* 0x0000001312157221 */ /* 0x000fc40000010000 */
[----:B------:R-:W4:Y:S04]  /*6a00*/  LDL.LU.S16 R35, [R1+0x13c] ;  /* 0x00013c0001237983 */ /* 0x000f280000300600 */
[----:B------:R-:W4:Y:S04]  /*6a10*/  LDL.LU.S16 R29, [R1+0x16a] ;  /* 0x00016a00011d7983 */ /* 0x000f280000300600 */
[----:B------:R-:W4:Y:S01]  /*6a20*/  LDL.S16 R28, [R1+0x16e] ;  /* 0x00016e00011c7983 */ /* 0x000f220000100600 */
[----:B--2---:R-:W-:-:S03]  /*6a30*/  HADD2.F32 R13, -RZ, R59.H0_H0 ;  /* 0x2000003bff0d7230 */ /* 0x004fc60000004100 */
[----:B------:R-:W2:Y:S01]  /*6a40*/  LDL.LU.S16 R59, [R1+0x128] ;  /* 0x00012800013b7983 */ /* 0x000ea20000300600 */
[----:B------:R-:W-:Y:S01]  /*6a50*/  FFMA.FTZ R70, R17, R22, R70 ;  /* 0x0000001611467223 */ /* 0x000fe20000010046 */
[----:B------:R-:W-:Y:S02]  /*6a60*/  HADD2.F32 R17, -RZ, R73.H0_H0 ;  /* 0x20000049ff117230 */ /* 0x000fe40000004100 */
[----:B------:R-:W-:Y:S01]  /*6a70*/  FADD.FTZ R21, R22, R21 ;  /* 0x0000001516157221 */ /* 0x000fe20000010000 */
[----:B------:R-:W-:Y:S01]  /*6a80*/  FMUL.FTZ R39, R39, UR16 ;  /* 0x0000001027277c20 */ /* 0x000fe20008410000 */
[----:B------:R-:W-:Y:S01]  /*6a90*/  FMUL.FTZ R18, R14, R13 ;  /* 0x0000000d0e127220 */ /* 0x000fe20000410000 */
[----:B------:R-:W-:Y:S02]  /*6aa0*/  HADD2.F32 R38, -RZ, R38.H0_H0 ;  /* 0x20000026ff267230 */ /* 0x000fe40000004100 */
[----:B------:R-:W-:Y:S01]  /*6ab0*/  FADD.FTZ R17, R17, -UR28 ;  /* 0x8000001c11117e21 */ /* 0x000fe20008010000 */
[----:B------:R-:W-:-:S02]  /*6ac0*/  HADD2.F32 R22, -RZ, R65.H0_H0 ;  /* 0x20000041ff167230 */ /* 0x000fc40000004100 */
[----:B------:R-:W-:Y:S01]  /*6ad0*/  FADD.FTZ R21, R21, R18 ;  /* 0x0000001215157221 */ /* 0x000fe20000010000 */
[----:B------:R-:W-:Y:S01]  /*6ae0*/  FFMA.FTZ R70, R39, R18, R70 ;  /* 0x0000001227467223 */ /* 0x000fe20000010046 */
[----:B------:R-:W-:Y:S01]  /*6af0*/  FADD.FTZ R18, R38, -UR28 ;  /* 0x8000001c26127e21 */ /* 0x000fe20008010000 */
[----:B------:R-:W-:Y:S01]  /*6b00*/  FMUL.FTZ R19, R17, UR16 ;  /* 0x0000001011137c20 */ /* 0x000fe20008410000 */
[----:B------:R-:W-:Y:S01]  /*6b10*/  FADD.FTZ R10, R10, R13 ;  /* 0x0000000d0a0a7221 */ /* 0x000fe20000010000 */
[----:B------:R-:W-:Y:S01]  /*6b20*/  FFMA.FTZ R12, R13, R39, R12 ;  /* 0x000000270d0c7223 */ /* 0x000fe2000001000c */
[----:B---3--:R-:W-:Y:S02]  /*6b30*/  HADD2.F32 R13, -RZ, R55.H0_H0 ;  /* 0x20000037ff0d7230 */ /* 0x008fe40000004100 */
[----:B------:R-:W-:Y:S01]  /*6b40*/  FMUL.FTZ R18, R18, UR16 ;  /* 0x0000001012127c20 */ /* 0x000fe20008410000 */
[----:B------:R-:W3:Y:S01]  /*6b50*/  LDL.LU.S16 R55, [R1+0x134] ;  /* 0x0001340001377983 */ /* 0x000ee20000300600 */
[----:B------:R-:W-:Y:S01]  /*6b60*/  FADD.FTZ R11, R11, R22 ;  /* 0x000000160b0b7221 */ /* 0x000fe20000010000 */
[----:B------:R-:W-:Y:S01]  /*6b70*/  FFMA.FTZ R16, R22, R19, R16 ;  /* 0x0000001316107223 */ /* 0x000fe20000010010 */
[----:B------:R-:W-:Y:S01]  /*6b80*/  FMUL.FTZ R22, R15, R22 ;  /* 0x000000160f167220 */ /* 0x000fe20000410000 */
[----:B------:R-:W-:Y:S01]  /*6b90*/  FADD.FTZ R10, R10, R13 ;  /* 0x0000000d0a0a7221 */ /* 0x000fe20000010000 */
[----:B------:R-:W-:Y:S01]  /*6ba0*/  FFMA.FTZ R12, R13, R18, R12 ;  /* 0x000000120d0c7223 */ /* 0x000fe2000001000c */
[----:B------:R-:W-:Y:S01]  /*6bb0*/  FMUL.FTZ R24, R14, R13 ;  /* 0x0000000d0e187220 */ /* 0x000fe20000410000 */
[----:B------:R-:W-:Y:S01]  /*6bc0*/  FADD.FTZ R21, R22, R21 ;  /* 0x0000001516157221 */ /* 0x000fe20000010000 */
[----:B------:R-:W-:Y:S01]  /*6bd0*/  FFMA.FTZ R19, R19, R22, R70 ;  /* 0x0000001613137223 */ /* 0x000fe20000010046 */
[----:B------:R-:W-:-:S02]  /*6be0*/  HADD2.F32 R17, -RZ, R72.H0_H0 ;  /* 0x20000048ff117230 */ /* 0x000fc40000004100 */
[----:B------:R-:W-:Y:S01]  /*6bf0*/  FADD.FTZ R21, R21, R24 ;  /* 0x0000001815157221 */ /* 0x000fe20000010000 */
[----:B------:R-:W-:Y:S02]  /*6c00*/  FFMA.FTZ R24, R18, R24, R19 ;  /* 0x0000001812187223 */ /* 0x000fe40000010013 */
[----:B------:R-:W-:Y:S01]  /*6c10*/  FADD.FTZ R17, R17, -UR28 ;  /* 0x8000001c11117e21 */ /* 0x000fe20008010000 */
[----:B----4-:R-:W-:-:S03]  /*6c20*/  HADD2.F32 R13, -RZ, R58.H0_H0 ;  /* 0x2000003aff0d7230 */ /* 0x010fc60000004100 */
[----:B------:R-:W-:Y:S01]  /*6c30*/  FMUL.FTZ R17, R17, UR16 ;  /* 0x0000001011117c20 */ /* 0x000fe20008410000 */
[----:B------:R-:W4:Y:S01]  /*6c40*/  LDL.LU.S16 R58, [R1+0x140] ;  /* 0x00014000013a7983 */ /* 0x000f220000300600 */
[----:B--2---:R-:W-:-:S03]  /*6c50*/  HADD2.F32 R19, -RZ, R59.H0_H0 ;  /* 0x2000003bff137230 */ /* 0x004fc60000004100 */
[----:B------:R-:W2:Y:S01]  /*6c60*/  LDL.S16 R59, [R1+0x13e] ;  /* 0x00013e00013b7983 */ /* 0x000ea20000100600 */
[----:B------:R-:W-:Y:S01]  /*6c70*/  FMUL.FTZ R18, R15, R13 ;  /* 0x0000000d0f127220 */ /* 0x000fe20000410000 */
[----:B------:R-:W-:Y:S02]  /*6c80*/  HADD2.F32 R22, -RZ, R69.H0_H0 ;  /* 0x20000045ff167230 */ /* 0x000fe40000004100 */
[----:B------:R-:W-:Y:S01]  /*6c90*/  FADD.FTZ R11, R11, R13 ;  /* 0x0000000d0b0b7221 */ /* 0x000fe20000010000 */
[----:B------:R-:W-:Y:S01]  /*6ca0*/  FFMA.FTZ R16, R13, R17, R16 ;  /* 0x000000110d107223 */ /* 0x000fe20000010010 */
[----:B------:R-:W-:Y:S01]  /*6cb0*/  FADD.FTZ R13, R18, R21 ;  /* 0x00000015120d7221 */ /* 0x000fe20000010000 */
[----:B------:R-:W-:Y:S01]  /*6cc0*/  FFMA.FTZ R17, R17, R18, R24 ;  /* 0x0000001211117223 */ /* 0x000fe20000010018 */
[----:B------:R-:W-:Y:S01]  /*6cd0*/  FADD.FTZ R18, R19, -UR28 ;  /* 0x8000001c13127e21 */ /* 0x000fe20008010000 */
[----:B------:R-:W-:Y:S02]  /*6ce0*/  HADD2.F32 R19, -RZ, R68.H0_H0 ;  /* 0x20000044ff137230 */ /* 0x000fe40000004100 */
[----:B------:R-:W-:Y:S01]  /*6cf0*/  FADD.FTZ R22, R22, -UR28 ;  /* 0x8000001c16167e21 */ /* 0x000fe20008010000 */
[----:B------:R-:W-:-:S02]  /*6d00*/  HADD2.F32 R21, -RZ, R67.H0_H0 ;  /* 0x20000043ff157230 */ /* 0x000fc40000004100 */
[----:B------:R-:W-:Y:S01]  /*6d10*/  FMUL.FTZ R18, R18, UR16 ;  /* 0x0000001012127c20 */ /* 0x000fe20008410000 */
[----:B------:R-:W-:Y:S02]  /*6d20*/  HADD2.F32 R23, -RZ, R64.H0_H0 ;  /* 0x20000040ff177230 */ /* 0x000fe40000004100 */
[----:B------:R-:W-:Y:S01]  /*6d30*/  FMUL.FTZ R22, R22, UR16 ;  /* 0x0000001016167c20 */ /* 0x000fe20008410000 */
[----:B------:R-:W-:Y:S01]  /*6d40*/  FMUL.FTZ R24, R14, R19 ;  /* 0x000000130e187220 */ /* 0x000fe20000410000 */
[----:B------:R-:W-:Y:S01]  /*6d50*/  FADD.FTZ R10, R10, R19 ;  /* 0x000000130a0a7221 */ /* 0x000fe20000010000 */
[----:B------:R-:W-:Y:S01]  /*6d60*/  FFMA.FTZ R12, R19, R18, R12 ;  /* 0x00000012130c7223 */ /* 0x000fe2000001000c */
[----:B------:R-:W-:Y:S01]  /*6d70*/  FADD.FTZ R11, R11, R21 ;  /* 0x000000150b0b7221 */ /* 0x000fe20000010000 */
[----:B------:R-:W-:Y:S01]  /*6d80*/  FFMA.FTZ R16, R21, R22, R16 ;  /* 0x0000001615107223 */ /* 0x000fe20000010010 */
[----:B---3--:R-:W-:Y:S02]  /*6d90*/  HADD2.F32 R19, -RZ, R55.H0_H0 ;  /* 0x20000037ff137230 */ /* 0x008fe40000004100 */
[----:B------:R-:W-:Y:S01]  /*6da0*/  FMUL.FTZ R21, R15, R21 ;  /* 0x000000150f157220 */ /* 0x000fe20000410000 */
[----:B------:R-:W-:Y:S01]  /*6db0*/  FFMA.FTZ R17, R18, R24, R17 ;  /* 0x0000001812117223 */ /* 0x000fe20000010011 */
[----:B------:R-:W3:Y:S01]  /*6dc0*/  LDL.S16 R55, [R1+0x146] ;  /* 0x0001460001377983 */ /* 0x000ee20000100600 */
[----:B------:R-:W-:Y:S01]  /*6dd0*/  FADD.FTZ R23, R23, -UR28 ;  /* 0x8000001c17177e21 */ /* 0x000fe20008010000 */
[----:B------:R-:W-:Y:S01]  /*6de0*/  FADD.FTZ R26, R13, R24 ;  /* 0x000000180d1a7221 */ /* 0x000fe20000010000 */
[----:B------:R-:W-:-:S02]  /*6df0*/  FFMA.FTZ R17, R22, R21, R17 ;  /* 0x0000001516117223 */ /* 0x000fc40000010011 */
[----:B------:R-:W-:Y:S01]  /*6e00*/  FMUL.FTZ R18, R23, UR16 ;  /* 0x0000001017127c20 */ /* 0x000fe20008410000 */
[----:B------:R-:W-:Y:S01]  /*6e10*/  FADD.FTZ R26, R21, R26 ;  /* 0x0000001a151a7221 */ /* 0x000fe20000010000 */
[----:B------:R-:W-:Y:S01]  /*6e20*/  FMUL.FTZ R23, R14, R19 ;  /* 0x000000130e177220 */ /* 0x000fe20000410000 */
[----:B------:R-:W-:Y:S01]  /*6e30*/  FADD.FTZ R21, R10, R19 ;  /* 0x000000130a157221 */ /* 0x000fe20000010000 */
[----:B------:R-:W-:Y:S02]  /*6e40*/  FFMA.FTZ R19, R19, R18, R12 ;  /* 0x0000001213137223 */ /* 0x000fe4000001000c */
[----:B------:R-:W-:Y:S01]  /*6e50*/  FADD.FTZ R26, R26, R23 ;  /* 0x000000171a1a7221 */ /* 0x000fe20000010000 */
[----:B------:R-:W-:Y:S01]  /*6e60*/  FFMA.FTZ R23, R18, R23, R17 ;  /* 0x0000001712177223 */ /* 0x000fe20000010011 */
[----:B----4-:R-:W-:Y:S02]  /*6e70*/  HADD2.F32 R22, -RZ, R58.H0_H0 ;  /* 0x2000003aff167230 */ /* 0x010fe40000004100 */
[----:B------:R-:W4:Y:S01]  /*6e80*/  LDL.S16 R58, [R1+0x15c] ;  /* 0x00015c00013a7983 */ /* 0x000f220000100600 */
[----:B--2---:R-:W-:-:S03]  /*6e90*/  HADD2.F32 R18, -RZ, R59.H0_H0 ;  /* 0x2000003bff127230 */ /* 0x004fc60000004100 */
[----:B------:R-:W2:Y:S01]  /*6ea0*/  LDL.LU.S16 R59, [R1+0x144] ;  /* 0x00014400013b7983 */ /* 0x000ea20000300600 */
[----:B------:R-:W-:Y:S02]  /*6eb0*/  HADD2.F32 R13, -RZ, R66.H0_H0 ;  /* 0x20000042ff0d7230 */ /* 0x000fe40000004100 */
[----:B------:R-:W-:-:S03]  /*6ec0*/  HADD2.F32 R64, -RZ, R64.H1_H1 ;  /* 0x30000040ff407230 */ /* 0x000fc60000004100 */
[----:B------:R-:W-:Y:S01]  /*6ed0*/  FADD.FTZ R10, R13, -UR28 ;  /* 0x8000001c0d0a7e21 */ /* 0x000fe20008010000 */
[----:B------:R-:W-:Y:S02]  /*6ee0*/  HADD2.F32 R13, -RZ, R62.H0_H0 ;  /* 0x2000003eff0d7230 */ /* 0x000fe40000004100 */
[----:B------:R-:W-:Y:S01]  /*6ef0*/  FADD.FTZ R64, R64, -UR28 ;  /* 0x8000001c40407e21 */ /* 0x000fe20008010000 */
[----:B------:R-:W2:Y:S01]  /*6f00*/  LDL.LU.S16 R62, [R1+0x148] ;  /* 0x00014800013e7983 */ /* 0x000ea20000300600 */
[----:B------:R-:W-:Y:S01]  /*6f10*/  FMUL.FTZ R12, R10, UR16 ;  /* 0x000000100a0c7c20 */ /* 0x000fe20008410000 */
[----:B------:R-:W-:Y:S01]  /*6f20*/  FADD.FTZ R17, R11, R13 ;  /* 0x0000000d0b117221 */ /* 0x000fe20000010000 */
[----:B------:R-:W-:Y:S02]  /*6f30*/  FMUL.FTZ R64, R64, UR16 ;  /* 0x0000001040407c20 */ /* 0x000fe40008410000 */
[----:B------:R-:W-:Y:S01]  /*6f40*/  FFMA.FTZ R16, R13, R12, R16 ;  /* 0x0000000c0d107223 */ /* 0x000fe20000010010 */
[----:B------:R-:W-:Y:S01]  /*6f50*/  FMUL.FTZ R13, R15, R13 ;  /* 0x0000000d0f0d7220 */ /* 0x000fe20000410000 */
[----:B------:R-:W-:Y:S01]  /*6f60*/  FADD.FTZ R18, R18, -UR28 ;  /* 0x8000001c12127e21 */ /* 0x000fe20008010000 */
[----:B------:R-:W-:Y:S01]  /*6f70*/  FFMA.FTZ R11, R22, R64, R19 ;  /* 0x00000040160b7223 */ /* 0x000fe20000010013 */
[----:B------:R-:W-:Y:S01]  /*6f80*/  FMUL.FTZ R19, R14, R22 ;  /* 0x000000160e137220 */ /* 0x000fe20000410000 */
[----:B------:R-:W-:Y:S01]  /*6f90*/  FADD.FTZ R26, R13, R26 ;  /* 0x0000001a0d1a7221 */ /* 0x000fe20000010000 */
[----:B------:R-:W-:Y:S01]  /*6fa0*/  FFMA.FTZ R23, R12, R13, R23 ;  /* 0x0000000d0c177223 */ /* 0x000fe20000010017 */
[----:B------:R-:W-:-:S02]  /*6fb0*/  HADD2.F32 R13, -RZ, R34.H0_H0 ;  /* 0x20000022ff0d7230 */ /* 0x000fc40000004100 */
[----:B------:R-:W-:Y:S01]  /*6fc0*/  FMUL.FTZ R18, R18, UR16 ;  /* 0x0000001012127c20 */ /* 0x000fe20008410000 */
[----:B------:R-:W2:Y:S01]  /*6fd0*/  LDL.S16 R34, [R1+0x152] ;  /* 0x0001520001227983 */ /* 0x000ea20000100600 */
[----:B------:R-:W-:Y:S01]  /*6fe0*/  FADD.FTZ R26, R26, R19 ;  /* 0x000000131a1a7221 */ /* 0x000fe20000010000 */
[----:B------:R-:W-:Y:S01]  /*6ff0*/  FFMA.FTZ R23, R64, R19, R23 ;  /* 0x0000001340177223 */ /* 0x000fe20000010017 */
[----:B------:R-:W-:Y:S01]  /*7000*/  FMUL.FTZ R19, R15, R13 ;  /* 0x0000000d0f137220 */ /* 0x000fe20000410000 */
[----:B------:R-:W-:Y:S01]  /*7010*/  FADD.FTZ R17, R17, R13 ;  /* 0x0000000d11117221 */ /* 0x000fe20000010000 */
[----:B------:R-:W-:Y:S01]  /*7020*/  FFMA.FTZ R16, R13, R18, R16 ;  /* 0x000000120d107223 */ /* 0x000fe20000010010 */
[----:B---3--:R-:W-:Y:S02]  /*7030*/  HADD2.F32 R13, -RZ, R55.H0_H0 ;  /* 0x20000037ff0d7230 */ /* 0x008fe40000004100 */
[----:B------:R-:W3:Y:S01]  /*7040*/  LDL.LU.S16 R55, [R1+0x14e] ;  /* 0x00014e0001377983 */ /* 0x000ee20000300600 */
[----:B------:R-:W-:-:S02]  /*7050*/  HADD2.F32 R12, -RZ, R35.H0_H0 ;  /* 0x20000023ff0c7230 */ /* 0x000fc40000004100 */
[----:B------:R-:W-:Y:S01]  /*7060*/  FADD.FTZ R26, R19, R26 ;  /* 0x0000001a131a7221 */ /* 0x000fe20000010000 */
[----:B------:R-:W-:Y:S01]  /*7070*/  FFMA.FTZ R23, R18, R19, R23 ;  /* 0x0000001312177223 */ /* 0x000fe20000010017 */
[----:B------:R-:W3:Y:S01]  /*7080*/  LDL.LU.S16 R35, [R1+0x150] ;  /* 0x0001500001237983 */ /* 0x000ee20000300600 */
[----:B------:R-:W-:Y:S01]  /*7090*/  FADD.FTZ R19, R13, -UR28 ;  /* 0x8000001c0d137e21 */ /* 0x000fe20008010000 */
[----:B------:R-:W-:Y:S01]  /*70a0*/  FADD.FTZ R10, R21, R22 ;  /* 0x00000016150a7221 */ /* 0x000fe20000010000 */
[----:B----4-:R-:W-:Y:S02]  /*70b0*/  HADD2.F32 R13, -RZ, R58.H0_H0 ;  /* 0x2000003aff0d7230 */ /* 0x010fe40000004100 */
[----:B------:R-:W4:Y:S01]  /*70c0*/  LDL.S16 R58, [R1+0x15a] ;  /* 0x00015a00013a7983 */ /* 0x000f220000100600 */
[----:B--2---:R-:W-:-:S03]  /*70d0*/  HADD2.F32 R22, -RZ, R59.H0_H0 ;  /* 0x2000003bff167230 */ /* 0x004fc60000004100 */
[----:B------:R-:W2:Y:S01]  /*70e0*/  LDL.LU.S16 R59, [R1+0x158] ;  /* 0x00015800013b7983 */ /* 0x000ea20000300600 */
[----:B------:R-:W-:Y:S01]  /*70f0*/  FADD.FTZ R18, R12, -UR28 ;  /* 0x8000001c0c127e21 */ /* 0x000fe20008010000 */
[----:B------:R-:W-:Y:S01]  /*7100*/  FMUL.FTZ R19, R19, UR16 ;  /* 0x0000001013137c20 */ /* 0x000fe20008410000 */
[----:B------:R-:W-:Y:S02]  /*7110*/  HADD2.F32 R12, -RZ, R62.H0_H0 ;  /* 0x2000003eff0c7230 */ /* 0x000fe40000004100 */
[----:B------:R-:W-:Y:S01]  /*7120*/  FMUL.FTZ R18, R18, UR16 ;  /* 0x0000001012127c20 */ /* 0x000fe20008410000 */
[----:B------:R-:W2:Y:S02]  /*7130*/  LDL.LU.S16 R62, [R1+0x15e] ;  /* 0x00015e00013e7983 */ /* 0x000ea40000300600 */
        /* <DEDUP_REMOVED lines=9> */
[----:B------:R-:W-:-:S02]  /*71d0*/  HADD2.F32 R22, -RZ, R34.H0_H0 ;  /* 0x20000022ff167230 */ /* 0x000fc40000004100 */
[----:B------:R-:W2:Y:S01]  /*71e0*/  LDL.LU.S16 R34, [R1+0x160] ;  /* 0x0001600001227983 */ /* 0x000ea20000300600 */
[----:B------:R-:W-:Y:S01]  /*71f0*/  FFMA.FTZ R18, R19, R12, R18 ;  /* 0x0000000c13127223 */ /* 0x000fe20000010012 */
[----:B------:R-:W-:Y:S01]  /*7200*/  FMUL.FTZ R21, R21, UR16 ;  /* 0x0000001015157c20 */ /* 0x000fe20008410000 */
[----:B------:R-:W-:Y:S01]  /*7210*/  FMUL.FTZ R24, R14, R22 ;  /* 0x000000160e187220 */ /* 0x000fe20000410000 */
[----:B------:R-:W-:Y:S01]  /*7220*/  FADD.FTZ R13, R12, R13 ;  /* 0x0000000d0c0d7221 */ /* 0x000fe20000010000 */
[----:B---3--:R-:W-:Y:S02]  /*7230*/  HADD2.F32 R19, -RZ, R55.H0_H0 ;  /* 0x20000037ff137230 */ /* 0x008fe40000004100 */
[----:B------:R-:W-:Y:S01]  /*7240*/  FADD.FTZ R10, R10, R22 ;  /* 0x000000160a0a7221 */ /* 0x000fe20000010000 */
[----:B------:R-:W-:Y:S01]  /*7250*/  FFMA.FTZ R22, R22, R21, R11 ;  /* 0x0000001516167223 */ /* 0x000fe2000001000b */
[----:B------:R-:W-:Y:S02]  /*7260*/  HADD2.F32 R12, -RZ, R35.H0_H0 ;  /* 0x20000023ff0c7230 */ /* 0x000fe40000004100 */
[----:B------:R-:W-:Y:S01]  /*7270*/  FFMA.FTZ R21, R21, R24, R18 ;  /* 0x0000001815157223 */ /* 0x000fe20000010012 */
[----:B------:R-:W3:Y:S01]  /*7280*/  LDL.LU.S16 R35, [R1+0x156] ;  /* 0x0001560001237983 */ /* 0x000ee20000300600 */
[----:B------:R-:W-:-:S03]  /*7290*/  FADD.FTZ R18, R19, -UR28 ;  /* 0x8000001c13127e21 */ /* 0x000fc60008010000 */
[----:B------:R-:W3:Y:S01]  /*72a0*/  LDL.S16 R55, [R1+0x166] ;  /* 0x0001660001377983 */ /* 0x000ee20000100600 */
[----:B------:R-:W-:Y:S01]  /*72b0*/  FADD.FTZ R26, R13, R24 ;  /* 0x000000180d1a7221 */ /* 0x000fe20000010000 */
[----:B----4-:R-:W-:Y:S02]  /*72c0*/  HADD2.F32 R19, -RZ, R58.H0_H0 ;  /* 0x2000003aff137230 */ /* 0x010fe40000004100 */
[----:B------:R-:W4:Y:S01]  /*72d0*/  LDL.S16 R58, [R1+0x168] ;  /* 0x00016800013a7983 */ /* 0x000f220000100600 */
[----:B--2---:R-:W-:-:S03]  /*72e0*/  HADD2.F32 R13, -RZ, R59.H0_H0 ;  /* 0x2000003bff0d7230 */ /* 0x004fc60000004100 */
[----:B------:R-:W2:Y:S01]  /*72f0*/  LDL.LU.S16 R59, [R1+0x164] ;  /* 0x00016400013b7983 */ /* 0x000ea20000300600 */
[----:B------:R-:W-:-:S04]  /*7300*/  FADD.FTZ R12, R12, -UR28 ;  /* 0x8000001c0c0c7e21 */ /* 0x000fc80008010000 */
[----:B------:R-:W-:Y:S01]  /*7310*/  FMUL.FTZ R12, R12, UR16 ;  /* 0x000000100c0c7c20 */ /* 0x000fe20008410000 */
[----:B------:R-:W-:Y:S02]  /*7320*/  HADD2.F32 R11, -RZ, R62.H0_H0 ;  /* 0x2000003eff0b7230 */ /* 0x000fe40000004100 */
[----:B------:R-:W-:Y:S01]  /*7330*/  FMUL.FTZ R18, R18, UR16 ;  /* 0x0000001012127c20 */ /* 0x000fe20008410000 */
[----:B------:R-:W2:Y:S02]  /*7340*/  LDL.LU.S16 R62, [R1+0x16c] ;  /* 0x00016c00013e7983 */ /* 0x000ea40000300600 */
[----:B------:R-:W-:Y:S01]  /*7350*/  FADD.FTZ R17, R17, R11 ;  /* 0x0000000b11117221 */ /* 0x000fe20000010000 */
[----:B------:R-:W-:Y:S01]  /*7360*/  FFMA.FTZ R16, R11, R12, R16 ;  /* 0x0000000c0b107223 */ /* 0x000fe20000010010 */
[----:B------:R-:W-:Y:S01]  /*7370*/  FMUL.FTZ R11, R15, R11 ;  /* 0x0000000b0f0b7220 */ /* 0x000fe20000410000 */
[----:B------:R-:W-:Y:S01]  /*7380*/  FADD.FTZ R10, R10, R19 ;  /* 0x000000130a0a7221 */ /* 0x000fe20000010000 */
[----:B------:R-:W-:-:S02]  /*7390*/  FFMA.FTZ R22, R19, R18, R22 ;  /* 0x0000001213167223 */ /* 0x000fc40000010016 */
[----:B------:R-:W-:Y:S01]  /*73a0*/  FADD.FTZ R26, R11, R26 ;  /* 0x0000001a0b1a7221 */ /* 0x000fe20000010000 */
[----:B------:R-:W-:Y:S01]  /*73b0*/  FFMA.FTZ R21, R12, R11, R21 ;  /* 0x0000000b0c157223 */ /* 0x000fe20000010015 */
[----:B------:R-:W-:Y:S01]  /*73c0*/  FMUL.FTZ R19, R14, R19 ;  /* 0x000000130e137220 */ /* 0x000fe20000410000 */
[----:B------:R-:W-:Y:S02]  /*73d0*/  HADD2.F32 R11, -RZ, R34.H0_H0 ;  /* 0x20000022ff0b7230 */ /* 0x000fe40000004100 */
[----:B------:R-:W-:Y:S01]  /*73e0*/  FADD.FTZ R13, R13, -UR28 ;  /* 0x8000001c0d0d7e21 */ /* 0x000fe20008010000 */
[----:B------:R-:W2:Y:S01]  /*73f0*/  LDL.S16 R34, [R1+0x170] ;  /* 0x0001700001227983 */ /* 0x000ea20000100600 */
[----:B------:R-:W-:Y:S01]  /*7400*/  FADD.FTZ R23, R26, R19 ;  /* 0x000000131a177221 */ /* 0x000fe20000010000 */
[----:B------:R-:W-:Y:S01]  /*7410*/  FFMA.FTZ R18, R18, R19, R21 ;  /* 0x0000001312127223 */ /* 0x000fe20000010015 */
[----:B------:R-:W-:Y:S01]  /*7420*/  FMUL.FTZ R13, R13, UR16 ;  /* 0x000000100d0d7c20 */ /* 0x000fe20008410000 */
[----:B------:R-:W-:Y:S01]  /*7430*/  FMUL.FTZ R12, R15, R11 ;  /* 0x0000000b0f0c7220 */ /* 0x000fe20000410000 */
[----:B------:R-:W-:-:S02]  /*7440*/  FADD.FTZ R17, R17, R11 ;  /* 0x0000000b11117221 */ /* 0x000fc40000010000 */
[----:B------:R-:W-:Y:S01]  /*7450*/  FFMA.FTZ R16, R11, R13, R16 ;  /* 0x0000000d0b107223 */ /* 0x000fe20000010010 */
[----:B---3--:R-:W-:Y:S02]  /*7460*/  HADD2.F32 R19, -RZ, R35.H0_H0 ;  /* 0x20000023ff137230 */ /* 0x008fe40000004100 */
[----:B------:R-:W3:Y:S01]  /*7470*/  LDL.LU.S16 R35, [R1+0x172] ;  /* 0x0001720001237983 */ /* 0x000ee20000300600 */
[----:B------:R-:W-:Y:S01]  /*7480*/  FFMA.FTZ R18, R13, R12, R18 ;  /* 0x0000000c0d127223 */ /* 0x000fe20000010012 */
[----:B------:R-:W-:Y:S02]  /*7490*/  HADD2.F32 R11, -RZ, R55.H0_H0 ;  /* 0x20000037ff0b7230 */ /* 0x000fe40000004100 */
[----:B------:R-:W3:Y:S01]  /*74a0*/  LDL.S16 R55, [R1+0x176] ;  /* 0x0001760001377983 */ /* 0x000ee20000100600 */
[----:B----4-:R-:W-:-:S03]  /*74b0*/  HADD2.F32 R13, -RZ, R58.H0_H0 ;  /* 0x2000003aff0d7230 */ /* 0x010fc60000004100 */
[----:B------:R-:W4:Y:S01]  /*74c0*/  LDL.LU.S16 R58, [R1+0x174] ;  /* 0x00017400013a7983 */ /* 0x000f220000300600 */
[----:B--2---:R-:W-:-:S03]  /*74d0*/  HADD2.F32 R21, -RZ, R59.H0_H0 ;  /* 0x2000003bff157230 */ /* 0x004fc60000004100 */
[----:B------:R-:W2:Y:S01]  /*74e0*/  LDL.LU.S16 R59, [R1+0x17a] ;  /* 0x00017a00013b7983 */ /* 0x000ea20000300600 */
[----:B------:R-:W-:Y:S01]  /*74f0*/  FADD.FTZ R23, R12, R23 ;  /* 0x000000170c177221 */ /* 0x000fe20000010000 */
[----:B------:R-:W-:Y:S01]  /*7500*/  FADD.FTZ R19, R19, -UR28 ;  /* 0x8000001c13137e21 */ /* 0x000fe20008010000 */
[----:B------:R-:W-:Y:S01]  /*7510*/  FADD.FTZ R12, R11, -UR28 ;  /* 0x8000001c0b0c7e21 */ /* 0x000fe20008010000 */
[----:B------:R-:W-:Y:S02]  /*7520*/  HADD2.F32 R11, -RZ, R29.H0_H0 ;  /* 0x2000001dff0b7230 */ /* 0x000fe40000004100 */
[----:B------:R-:W-:Y:S01]  /*7530*/  FMUL.FTZ R24, R14, R13 ;  /* 0x0000000d0e187220 */ /* 0x000fe20000410000 */
[----:B------:R-:W-:Y:S01]  /*7540*/  FMUL.FTZ R19, R19, UR16 ;  /* 0x0000001013137c20 */ /* 0x000fe20008410000 */
[----:B------:R-:W-:Y:S01]  /*7550*/  FMUL.FTZ R12, R12, UR16 ;  /* 0x000000100c0c7c20 */ /* 0x000fe20008410000 */
[----:B------:R-:W-:Y:S02]  /*7560*/  FADD.FTZ R17, R17, R11 ;  /* 0x0000000b11117221 */ /* 0x000fe40000010000 */
[----:B------:R-:W-:Y:S01]  /*7570*/  FFMA.FTZ R22, R13, R19, R22 ;  /* 0x000000130d167223 */ /* 0x000fe20000010016 */
[----:B------:R-:W-:Y:S01]  /*7580*/  FFMA.FTZ R16, R11, R12, R16 ;  /* 0x0000000c0b107223 */ /* 0x000fe20000010010 */
[----:B------:R-:W-:Y:S01]  /*7590*/  FMUL.FTZ R11, R15, R11 ;  /* 0x0000000b0f0b7220 */ /* 0x000fe20000410000 */
[----:B------:R-:W-:Y:S01]  /*75a0*/  FADD.FTZ R26, R23, R24 ;  /* 0x00000018171a7221 */ /* 0x000fe20000010000 */
[----:B------:R-:W-:Y:S01]  /*75b0*/  FFMA.FTZ R19, R19, R24, R18 ;  /* 0x0000001813137223 */ /* 0x000fe20000010012 */
[----:B------:R-:W-:Y:S01]  /*75c0*/  FADD.FTZ R21, R21, -UR28 ;  /* 0x8000001c15157e21 */ /* 0x000fe20008010000 */
[----:B------:R-:W-:Y:S01]  /*75d0*/  FADD.FTZ R10, R10, R13 ;  /* 0x0000000d0a0a7221 */ /* 0x000fe20000010000 */
[----:B------:R-:W-:-:S02]  /*75e0*/  HADD2.F32 R13, -RZ, R28.H0_H0 ;  /* 0x2000001cff0d7230 */ /* 0x000fc40000004100 */
[----:B------:R-:W-:Y:S01]  /*75f0*/  FADD.FTZ R26, R11, R26 ;  /* 0x0000001a0b1a7221 */ /* 0x000fe20000010000 */
[----:B------:R-:W-:Y:S01]  /*7600*/  FFMA.FTZ R19, R12, R11, R19 ;  /* 0x0000000b0c137223 */ /* 0x000fe20000010013 */
[----:B------:R-:W-:Y:S01]  /*7610*/  FMUL.FTZ R12, R21, UR16 ;  /* 0x00000010150c7c20 */ /* 0x000fe20008410000 */
[----:B------:R-:W-:Y:S02]  /*7620*/  HADD2.F32 R11, -RZ, R62.H0_H0 ;  /* 0x2000003eff0b7230 */ /* 0x000fe40000004100 */
[----:B------:R-:W-:Y:S01]  /*7630*/  FMUL.FTZ R21, R14, R13 ;  /* 0x0000000d0e157220 */ /* 0x000fe20000410000 */
[----:B------:R-:W-:Y:S01]  /*7640*/  FADD.FTZ R18, R10, R13 ;  /* 0x0000000d0a127221 */ /* 0x000fe20000010000 */
[----:B------:R-:W-:Y:S01]  /*7650*/  FFMA.FTZ R22, R13, R12, R22 ;  /* 0x0000000c0d167223 */ /* 0x000fe20000010016 */
[----:B------:R-:W-:Y:S02]  /*7660*/  HADD2.F32 R13, -RZ, R34.H0_H0 ;  /* 0x20000022ff0d7230 */ /* 0x000fe40000004100 */
[----:B------:R-:W-:Y:S01]  /*7670*/  FADD.FTZ R10, R11, -UR28 ;  /* 0x8000001c0b0a7e21 */ /* 0x000fe20008010000 */
[----:B------:R-:W-:Y:S01]  /*7680*/  FADD.FTZ R26, R26, R21 ;  /* 0x000000151a1a7221 */ /* 0x000fe20000010000 */
[----:B------:R-:W-:-:S02]  /*7690*/  FFMA.FTZ R19, R12, R21, R19 ;  /* 0x000000150c137223 */ /* 0x000fc40000010013 */
[----:B------:R-:W-:Y:S01]  /*76a0*/  FMUL.FTZ R10, R10, UR16 ;  /* 0x000000100a0a7c20 */ /* 0x000fe20008410000 */
[----:B------:R-:W-:Y:S01]  /*76b0*/  FADD.FTZ R21, R13, -UR28 ;  /* 0x8000001c0d157e21 */ /* 0x000fe20008010000 */
[----:B---3--:R-:W-:-:S03]  /*76c0*/  HADD2.F32 R11, -RZ, R35.H0_H0 ;  /* 0x20000023ff0b7230 */ /* 0x008fc60000004100 */
[----:B------:R-:W-:Y:S01]  /*76d0*/  FMUL.FTZ R24, R21, UR16 ;  /* 0x0000001015187c20 */ /* 0x000fe20008410000 */
[----:B------:R-:W-:Y:S02]  /*76e0*/  HADD2.F32 R13, -RZ, R55.H0_H0 ;  /* 0x20000037ff0d7230 */ /* 0x000fe40000004100 */
[----:B------:R-:W-:Y:S01]  /*76f0*/  FADD.FTZ R17, R17, R11 ;  /* 0x0000000b11117221 */ /* 0x000fe20000010000 */
[----:B------:R-:W-:Y:S01]  /*7700*/  FFMA.FTZ R16, R11, R10, R16 ;  /* 0x0000000a0b107223 */ /* 0x000fe20000010010 */
[----:B------:R-:W-:Y:S01]  /*7710*/  FMUL.FTZ R11, R15, R11 ;  /* 0x0000000b0f0b7220 */ /* 0x000fe20000410000 */
[----:B------:R-:W-:Y:S01]  /*7720*/  FADD.FTZ R18, R18, R13 ;  /* 0x0000000d12127221 */ /* 0x000fe20000010000 */
[----:B------:R-:W-:Y:S02]  /*7730*/  FFMA.FTZ R22, R13, R24, R22 ;  /* 0x000000180d167223 */ /* 0x000fe40000010016 */
[----:B------:R-:W-:Y:S01]  /*7740*/  FADD.FTZ R26, R11, R26 ;  /* 0x0000001a0b1a7221 */ /* 0x000fe20000010000 */
[----:B------:R-:W-:Y:S01]  /*7750*/  FFMA.FTZ R19, R10, R11, R19 ;  /* 0x0000000b0a137223 */ /* 0x000fe20000010013 */
[----:B------:R-:W-:Y:S01]  /*7760*/  FMUL.FTZ R13, R14, R13 ;  /* 0x0000000d0e0d7220 */ /* 0x000fe20000410000 */
[----:B------:R-:W-:-:S03]  /*7770*/  HADD2.F32 R10, -RZ, R60.H0_H0 ;  /* 0x2000003cff0a7230 */ /* 0x000fc60000004100 */
[----:B------:R-:W-:Y:S01]  /*7780*/  FADD.FTZ R26, R26, R13 ;  /* 0x0000000d1a1a7221 */ /* 0x000fe20000010000 */
[----:B------:R-:W-:Y:S01]  /*7790*/  FFMA.FTZ R19, R24, R13, R19 ;  /* 0x0000000d18137223 */ /* 0x000fe20000010013 */
[----:B------:R-:W-:-:S04]  /*77a0*/  FADD.FTZ R10, R10, -UR28 ;  /* 0x8000001c0a0a7e21 */ /* 0x000fc80008010000 */
[----:B------:R-:W-:Y:S01]  /*77b0*/  FMUL.FTZ R10, R10, UR16 ;  /* 0x000000100a0a7c20 */ /* 0x000fe20008410000 */
[----:B------:R-:W-:-:S05]  /*77c0*/  HADD2.F32 R20, -RZ, R20.H0_H0 ;  /* 0x20000014ff147230 */ /* 0x000fca0000004100 */
[----:B------:R-:W-:Y:S01]  /*77d0*/  FADD.FTZ R20, R20, -UR28 ;  /* 0x8000001c14147e21 */ /* 0x000fe20008010000 */
[----:B----4-:R-:W-:-:S05]  /*77e0*/  HADD2.F32 R12, -RZ, R58.H0_H0 ;  /* 0x2000003aff0c7230 */ /* 0x010fca0000004100 */
[----:B------:R-:W-:-:S04]  /*77f0*/  FADD.FTZ R12, R12, -UR28 ;  /* 0x8000001c0c0c7e21 */ /* 0x000fc80008010000 */
[----:B------:R-:W-:Y:S01]  /*7800*/  FMUL.FTZ R12, R12, UR16 ;  /* 0x000000100c0c7c20 */ /* 0x000fe20008410000 */
[----:B------:R-:W-:Y:S01]  /*7810*/  FMUL.FTZ R20, R20, UR16 ;  /* 0x0000001014147c20 */ /* 0x000fe20008410000 */
[----:B------:R-:W-:Y:S02]  /*7820*/  HADD2.F32 R87, -RZ, R87.H0_H0 ;  /* 0x20000057ff577230 */ /* 0x000fe40000004100 */
[----:B--2---:R-:W-:-:S05]  /*7830*/  HADD2.F32 R11, -RZ, R59.H0_H0 ;  /* 0x2000003bff0b7230 */ /* 0x004fca0000004100 */
[----:B------:R-:W-:Y:S01]  /*7840*/  FMUL.FTZ R13, R15, R11 ;  /* 0x0000000b0f0d7220 */ /* 0x000fe20000410000 */
[----:B------:R-:W-:Y:S01]  /*7850*/  FADD.FTZ R17, R17, R11 ;  /* 0x0000000b11117221 */ /* 0x000fe20000010000 */
[----:B------:R-:W-:Y:S01]  /*7860*/  FFMA.FTZ R16, R11, R12, R16 ;  /* 0x0000000c0b107223 */ /* 0x000fe20000010010 */
[----:B------:R-:W-:Y:S02]  /*7870*/  HADD2.F32 R11, -RZ, R61.H0_H0 ;  /* 0x2000003dff0b7230 */ /* 0x000fe40000004100 */
[----:B------:R-:W-:Y:S01]  /*7880*/  FADD.FTZ R26, R13, R26 ;  /* 0x0000001a0d1a7221 */ /* 0x000fe20000010000 */
[----:B------:R-:W-:Y:S01]  /*7890*/  FFMA.FTZ R19, R12, R13, R19 ;  /* 0x0000000d0c137223 */ /* 0x000fe20000010013 */
[----:B------:R-:W-:Y:S02]  /*78a0*/  HADD2.F32 R13, -RZ, R56.H0_H0 ;  /* 0x20000038ff0d7230 */ /* 0x000fe40000004100 */
[----:B------:R-:W-:Y:S01]  /*78b0*/  FADD.FTZ R12, R11, -UR28 ;  /* 0x8000001c0b0c7e21 */ /* 0x000fe20008010000 */
[----:B------:R-:W-:-:S02]  /*78c0*/  HADD2.F32 R11, -RZ, R57.H0_H0 ;  /* 0x20000039ff0b7230 */ /* 0x000fc40000004100 */
[----:B------:R-:W-:Y:S01]  /*78d0*/  FADD.FTZ R18, R18, R13 ;  /* 0x0000000d12127221 */ /* 0x000fe20000010000 */
[----:B------:R-:W-:Y:S01]  /*78e0*/  FFMA.FTZ R22, R13, R10, R22 ;  /* 0x0000000a0d167223 */ /* 0x000fe20000010016 */
[----:B------:R-:W-:Y:S01]  /*78f0*/  FMUL.FTZ R12, R12, UR16 ;  /* 0x000000100c0c7c20 */ /* 0x000fe20008410000 */
[----:B------:R-:W-:Y:S01]  /*7900*/  FMUL.FTZ R13, R14, R13 ;  /* 0x0000000d0e0d7220 */ /* 0x000fe20000410000 */
[----:B------:R-:W-:Y:S02]  /*7910*/  FADD.FTZ R17, R17, R11 ;  /* 0x0000000b11117221 */ /* 0x000fe40000010000 */
[----:B------:R-:W-:Y:S01]  /*7920*/  FFMA.FTZ R16, R11, R12, R16 ;  /* 0x0000000c0b107223 */ /* 0x000fe20000010010 */
[----:B------:R-:W-:Y:S01]  /*7930*/  FADD.FTZ R26, R26, R13 ;  /* 0x0000000d1a1a7221 */ /* 0x000fe20000010000 */
[----:B------:R-:W-:Y:S01]  /*7940*/  FFMA.FTZ R19, R10, R13, R19 ;  /* 0x0000000d0a137223 */ /* 0x000fe20000010013 */
[----:B------:R-:W-:Y:S01]  /*7950*/  FMUL.FTZ R11, R15, R11 ;  /* 0x0000000b0f0b7220 */ /* 0x000fe20000410000 */
[----:B------:R-:W-:-:S02]  /*7960*/  HADD2.F32 R13, -RZ, R54.H0_H0 ;  /* 0x20000036ff0d7230 */ /* 0x000fc40000004100 */
[----:B------:R-:W-:Y:S02]  /*7970*/  HADD2.F32 R10, -RZ, R51.H0_H0 ;  /* 0x20000033ff0a7230 */ /* 0x000fe40000004100 */
[----:B------:R-:W-:Y:S01]  /*7980*/  FADD.FTZ R26, R11, R26 ;  /* 0x0000001a0b1a7221 */ /* 0x000fe20000010000 */
[----:B------:R-:W-:Y:S01]  /*7990*/  FFMA.FTZ R19, R12, R11, R19 ;  /* 0x0000000b0c137223 */ /* 0x000fe20000010013 */
[----:B------:R-:W-:Y:S01]  /*79a0*/  FMUL.FTZ R11, R14, R13 ;  /* 0x0000000d0e0b7220 */ /* 0x000fe20000410000 */
[----:B------:R-:W-:Y:S01]  /*79b0*/  FADD.FTZ R10, R10, -UR28 ;  /* 0x8000001c0a0a7e21 */ /* 0x000fe20008010000 */
[----:B------:R-:W-:Y:S02]  /*79c0*/  HADD2.F32 R12, -RZ, R0.H0_H0 ;  /* 0x20000000ff0c7230 */ /* 0x000fe40000004100 */
[----:B------:R-:W-:Y:S01]  /*79d0*/  FADD.FTZ R26, R26, R11 ;  /* 0x0000000b1a1a7221 */ /* 0x000fe20000010000 */
[----:B------:R-:W-:Y:S01]  /*79e0*/  FFMA.FTZ R19, R20, R11, R19 ;  /* 0x0000000b14137223 */ /* 0x000fe20000010013 */
[----:B------:R-:W-:-:S02]  /*79f0*/  HADD2.F32 R11, -RZ, R50.H0_H0 ;  /* 0x20000032ff0b7230 */ /* 0x000fc40000004100 */
[----:B------:R-:W-:Y:S01]  /*7a00*/  FMUL.FTZ R10, R10, UR16 ;  /* 0x000000100a0a7c20 */ /* 0x000fe20008410000 */
[----:B------:R-:W-:Y:S01]  /*7a10*/  FADD.FTZ R12, R12, -UR28 ;  /* 0x8000001c0c0c7e21 */ /* 0x000fe20008010000 */
[----:B------:R-:W-:Y:S02]  /*7a20*/  HADD2.F32 R0, -RZ, R0.H1_H1 ;  /* 0x30000000ff007230 */ /* 0x000fe40000004100 */
[----:B------:R-:W-:Y:S01]  /*7a30*/  FADD.FTZ R18, R18, R13 ;  /* 0x0000000d12127221 */ /* 0x000fe20000010000 */
[----:B------:R-:W-:Y:S01]  /*7a40*/  FADD.FTZ R17, R17, R11 ;  /* 0x0000000b11117221 */ /* 0x000fe20000010000 */
[----:B------:R-:W-:Y:S01]  /*7a50*/  FFMA.FTZ R16, R11, R10, R16 ;  /* 0x0000000a0b107223 */ /* 0x000fe20000010010 */
[----:B------:R-:W-:Y:S01]  /*7a60*/  FFMA.FTZ R22, R13, R20, R22 ;  /* 0x000000140d167223 */ /* 0x000fe20000010016 */
[----:B------:R-:W-:Y:S01]  /*7a70*/  FMUL.FTZ R11, R15, R11 ;  /* 0x0000000b0f0b7220 */ /* 0x000fe20000410000 */
[----:B------:R-:W-:Y:S02]  /*7a80*/  HADD2.F32 R13, -RZ, R5.H0_H0 ;  /* 0x20000005ff0d7230 */ /* 0x000fe40000004100 */
[----:B------:R-:W-:Y:S01]  /*7a90*/  FMUL.FTZ R12, R12, UR16 ;  /* 0x000000100c0c7c20 */ /* 0x000fe20008410000 */
[----:B------:R-:W-:Y:S01]  /*7aa0*/  FADD.FTZ R0, R0, -UR28 ;  /* 0x8000001c00007e21 */ /* 0x000fe20008010000 */
[----:B------:R-:W-:Y:S01]  /*7ab0*/  FFMA.FTZ R19, R10, R11, R19 ;  /* 0x0000000b0a137223 */ /* 0x000fe20000010013 */
[----:B------:R-:W-:-:S02]  /*7ac0*/  HADD2.F32 R10, -RZ, R4.H0_H0 ;  /* 0x20000004ff0a7230 */ /* 0x000fc40000004100 */
[----:B------:R-:W-:Y:S01]  /*7ad0*/  FADD.FTZ R18, R18, R13 ;  /* 0x0000000d12127221 */ /* 0x000fe20000010000 */
[----:B------:R-:W-:Y:S01]  /*7ae0*/  FFMA.FTZ R22, R13, R12, R22 ;  /* 0x0000000c0d167223 */ /* 0x000fe20000010016 */
[----:B------:R-:W-:Y:S01]  /*7af0*/  FADD.FTZ R26, R11, R26 ;  /* 0x0000001a0b1a7221 */ /* 0x000fe20000010000 */
[----:B------:R-:W-:Y:S01]  /*7b00*/  FMUL.FTZ R13, R14, R13 ;  /* 0x0000000d0e0d7220 */ /* 0x000fe20000410000 */
[----:B------:R-:W-:Y:S02]  /*7b10*/  HADD2.F32 R11, -RZ, R43.H0_H0 ;  /* 0x2000002bff0b7230 */ /* 0x000fe40000004100 */
[----:B------:R-:W-:Y:S01]  /*7b20*/  FMUL.FTZ R0, R0, UR16 ;  /* 0x0000001000007c20 */ /* 0x000fe20008410000 */
[----:B------:R-:W-:Y:S02]  /*7b30*/  HADD2.F32 R4, -RZ, R4.H1_H1 ;  /* 0x30000004ff047230 */ /* 0x000fe40000004100 */
[----:B------:R-:W-:Y:S01]  /*7b40*/  FADD.FTZ R10, R10, -UR28 ;  /* 0x8000001c0a0a7e21 */ /* 0x000fe20008010000 */
[----:B------:R-:W-:Y:S01]  /*7b50*/  FADD.FTZ R26, R26, R13 ;  /* 0x0000000d1a1a7221 */ /* 0x000fe20000010000 */
[----:B------:R-:W-:Y:S01]  /*7b60*/  FFMA.FTZ R19, R12, R13, R19 ;  /* 0x0000000d0c137223 */ /* 0x000fe20000010013 */
[----:B------:R-:W-:Y:S01]  /*7b70*/  FMUL.FTZ R13, R15, R11 ;  /* 0x0000000b0f0d7220 */ /* 0x000fe20000410000 */
[----:B------:R-:W-:Y:S01]  /*7b80*/  FADD.FTZ R17, R17, R11 ;  /* 0x0000000b11117221 */ /* 0x000fe20000010000 */
[----:B------:R-:W-:Y:S01]  /*7b90*/  FFMA.FTZ R16, R11, R0, R16 ;  /* 0x000000000b107223 */ /* 0x000fe20000010010 */
[----:B------:R-:W-:-:S02]  /*7ba0*/  HADD2.F32 R11, -RZ, R42.H0_H0 ;  /* 0x2000002aff0b7230 */ /* 0x000fc40000004100 */
[----:B------:R-:W-:Y:S01]  /*7bb0*/  FADD.FTZ R4, R4, -UR28 ;  /* 0x8000001c04047e21 */ /* 0x000fe20008010000 */
[----:B------:R-:W-:Y:S01]  /*7bc0*/  FMUL.FTZ R10, R10, UR16 ;  /* 0x000000100a0a7c20 */ /* 0x000fe20008410000 */
[----:B------:R-:W-:Y:S01]  /*7bd0*/  FADD.FTZ R26, R13, R26 ;  /* 0x0000001a0d1a7221 */ /* 0x000fe20000010000 */
[----:B------:R-:W-:Y:S01]  /*7be0*/  FFMA.FTZ R19, R0, R13, R19 ;  /* 0x0000000d00137223 */ /* 0x000fe20000010013 */
[----:B------:R-:W-:Y:S02]  /*7bf0*/  HADD2.F32 R13, -RZ, R41.H0_H0 ;  /* 0x20000029ff0d7230 */ /* 0x000fe40000004100 */
[----:B------:R-:W-:Y:S01]  /*7c00*/  FMUL.FTZ R4, R4, UR16 ;  /* 0x0000001004047c20 */ /* 0x000fe20008410000 */
[----:B------:R-:W-:Y:S01]  /*7c10*/  FADD.FTZ R18, R18, R11 ;  /* 0x0000000b12127221 */ /* 0x000fe20000010000 */
[----:B------:R-:W-:Y:S01]  /*7c20*/  FFMA.FTZ R22, R11, R10, R22 ;  /* 0x0000000a0b167223 */ /* 0x000fe20000010016 */
[----:B------:R-:W-:Y:S02]  /*7c30*/  HADD2.F32 R5, -RZ, R5.H1_H1 ;  /* 0x30000005ff057230 */ /* 0x000fe40000004100 */
[----:B------:R-:W-:Y:S01]  /*7c40*/  FMUL.FTZ R11, R14, R11 ;  /* 0x0000000b0e0b7220 */ /* 0x000fe20000410000 */
[----:B------:R-:W-:Y:S01]  /*7c50*/  FADD.FTZ R17, R17, R13 ;  /* 0x0000000d11117221 */ /* 0x000fe20000010000 */
[----:B------:R-:W-:Y:S01]  /*7c60*/  FFMA.FTZ R16, R13, R4, R16 ;  /* 0x000000040d107223 */ /* 0x000fe20000010010 */
[----:B------:R-:W-:Y:S01]  /*7c70*/  FMUL.FTZ R13, R15, R13 ;  /* 0x0000000d0f0d7220 */ /* 0x000fe20000410000 */
[----:B------:R-:W-:Y:S01]  /*7c80*/  FFMA.FTZ R19, R10, R11, R19 ;  /* 0x0000000b0a137223 */ /* 0x000fe20000010013 */
[----:B------:R-:W-:Y:S01]  /*7c90*/  FADD.FTZ R0, R5, -UR28 ;  /* 0x8000001c05007e21 */ /* 0x000fe20008010000 */
[----:B------:R-:W-:-:S02]  /*7ca0*/  HADD2.F32 R5, -RZ, R40.H0_H0 ;  /* 0x20000028ff057230 */ /* 0x000fc40000004100 */
[----:B------:R-:W-:Y:S01]  /*7cb0*/  FFMA.FTZ R19, R4, R13, R19 ;  /* 0x0000000d04137223 */ /* 0x000fe20000010013 */
[----:B------:R-:W-:Y:S01]  /*7cc0*/  FMUL.FTZ R4, R0, UR16 ;  /* 0x0000001000047c20 */ /* 0x000fe20008410000 */
[----:B------:R-:W-:Y:S01]  /*7cd0*/  FADD.FTZ R26, R26, R11 ;  /* 0x0000000b1a1a7221 */ /* 0x000fe20000010000 */
[----:B------:R-:W-:Y:S02]  /*7ce0*/  HADD2.F32 R0, -RZ, R25.H0_H0 ;  /* 0x20000019ff007230 */ /* 0x000fe40000004100 */
[----:B------:R-:W-:Y:S01]  /*7cf0*/  FMUL.FTZ R11, R14, R5 ;  /* 0x000000050e0b7220 */ /* 0x000fe20000410000 */
[----:B------:R-:W-:Y:S01]  /*7d00*/  FADD.FTZ R18, R18, R5 ;  /* 0x0000000512127221 */ /* 0x000fe20000010000 */
[----:B------:R-:W-:Y:S01]  /*7d10*/  FFMA.FTZ R22, R5, R4, R22 ;  /* 0x0000000405167223 */ /* 0x000fe20000010016 */
[----:B------:R-:W-:Y:S01]  /*7d20*/  FADD.FTZ R26, R13, R26 ;  /* 0x0000001a0d1a7221 */ /* 0x000fe20000010000 */
[----:B------:R-:W-:Y:S02]  /*7d30*/  HADD2.F32 R5, -RZ, R6.H0_H0 ;  /* 0x20000006ff057230 */ /* 0x000fe40000004100 */
[----:B------:R-:W-:Y:S01]  /*7d40*/  FFMA.FTZ R19, R4, R11, R19 ;  /* 0x0000000b04137223 */ /* 0x000fe20000010013 */
[----:B------:R-:W-:Y:S01]  /*7d50*/  FADD.FTZ R0, R0, -UR28 ;  /* 0x8000001c00007e21 */ /* 0x000fe20008010000 */
[----:B------:R-:W-:-:S02]  /*7d60*/  HADD2.F32 R4, -RZ, R8.H0_H0 ;  /* 0x20000008ff047230 */ /* 0x000fc40000004100 */
[----:B------:R-:W-:Y:S01]  /*7d70*/  FADD.FTZ R26, R26, R11 ;  /* 0x0000000b1a1a7221 */ /* 0x000fe20000010000 */
[--C-:B------:R-:W-:Y:S02]  /*7d80*/  HADD2.F32 R13, -RZ, R7.reuse.H1_H1 ;  /* 0x30000007ff0d7230 */ /* 0x100fe40000004100 */
[----:B------:R-:W-:Y:S01]  /*7d90*/  FMUL.FTZ R11, R15, R5 ;  /* 0x000000050f0b7220 */ /* 0x000fe20000410000 */
[----:B------:R-:W-:Y:S01]  /*7da0*/  FMUL.FTZ R0, R0, UR16 ;  /* 0x0000001000007c20 */ /* 0x000fe20008410000 */
[----:B------:R-:W-:Y:S02]  /*7db0*/  HADD2.F32 R7, -RZ, R7.H0_H0 ;  /* 0x20000007ff077230 */ /* 0x000fe40000004100 */
[----:B------:R-:W-:Y:S01]  /*7dc0*/  FADD.FTZ R4, R4, -UR28 ;  /* 0x8000001c04047e21 */ /* 0x000fe20008010000 */
[----:B------:R-:W-:Y:S01]  /*7dd0*/  FADD.FTZ R26, R11, R26 ;  /* 0x0000001a0b1a7221 */ /* 0x000fe20000010000 */
[----:B------:R-:W-:Y:S01]  /*7de0*/  FFMA.FTZ R19, R0, R11, R19 ;  /* 0x0000000b00137223 */ /* 0x000fe20000010013 */
[----:B------:R-:W-:-:S02]  /*7df0*/  HADD2.F32 R11, -RZ, R6.H1_H1 ;  /* 0x30000006ff0b7230 */ /* 0x000fc40000004100 */
[----:B------:R-:W-:Y:S01]  /*7e00*/  FMUL.FTZ R21, R14, R13 ;  /* 0x0000000d0e157220 */ /* 0x000fe20000410000 */
[----:B------:R-:W-:Y:S02]  /*7e10*/  HADD2.F32 R8, -RZ, R8.H1_H1 ;  /* 0x30000008ff087230 */ /* 0x000fe40000004100 */
[----:B------:R-:W-:Y:S01]  /*7e20*/  FMUL.FTZ R4, R4, UR16 ;  /* 0x0000001004047c20 */ /* 0x000fe20008410000 */
[----:B------:R-:W-:Y:S01]  /*7e30*/  FADD.FTZ R7, R7, -UR28 ;  /* 0x8000001c07077e21 */ /* 0x000fe20008010000 */
[----:B------:R-:W-:Y:S01]  /*7e40*/  FADD.FTZ R17, R17, R5 ;  /* 0x0000000511117221 */ /* 0x000fe20000010000 */
[----:B------:R-:W-:Y:S01]  /*7e50*/  FFMA.FTZ R16, R5, R0, R16 ;  /* 0x0000000005107223 */ /* 0x000fe20000010010 */
[--C-:B------:R-:W-:Y:S02]  /*7e60*/  HADD2.F32 R5, -RZ, R9.reuse.H1_H1 ;  /* 0x30000009ff057230 */ /* 0x100fe40000004100 */
[----:B------:R-:W-:Y:S01]  /*7e70*/  FADD.FTZ R23, R26, R21 ;  /* 0x000000151a177221 */ /* 0x000fe20000010000 */
[----:B------:R-:W-:Y:S01]  /*7e80*/  FFMA.FTZ R10, R4, R21, R19 ;  /* 0x00000015040a7223 */ /* 0x000fe20000010013 */
[----:B------:R-:W-:Y:S01]  /*7e90*/  FMUL.FTZ R6, R15, R11 ;  /* 0x0000000b0f067220 */ /* 0x000fe20000410000 */
[----:B------:R-:W-:Y:S01]  /*7ea0*/  FMUL.FTZ R7, R7, UR16 ;  /* 0x0000001007077c20 */ /* 0x000fe20008410000 */
[----:B------:R-:W-:Y:S01]  /*7eb0*/  FADD.FTZ R8, R8, -UR28 ;  /* 0x8000001c08087e21 */ /* 0x000fe20008010000 */
[----:B------:R-:W-:-:S02]  /*7ec0*/  HADD2.F32 R9, -RZ, R9.H0_H0 ;  /* 0x20000009ff097230 */ /* 0x000fc40000004100 */
[----:B------:R-:W-:Y:S01]  /*7ed0*/  FADD.FTZ R23, R6, R23 ;  /* 0x0000001706177221 */ /* 0x000fe20000010000 */
[----:B------:R-:W-:Y:S01]  /*7ee0*/  FFMA.FTZ R10, R7, R6, R10 ;  /* 0x00000006070a7223 */ /* 0x000fe2000001000a */
[----:B------:R-:W-:Y:S01]  /*7ef0*/  FMUL.FTZ R0, R14, R5 ;  /* 0x000000050e007220 */ /* 0x000fe20000410000 */
[----:B------:R-:W-:Y:S01]  /*7f00*/  FMUL.FTZ R19, R8, UR16 ;  /* 0x0000001008137c20 */ /* 0x000fe20008410000 */
[----:B------:R-:W-:Y:S01]  /*7f10*/  FADD.FTZ R9, R9, -UR28 ;  /* 0x8000001c09097e21 */ /* 0x000fe20008010000 */
[----:B------:R-:W-:Y:S01]  /*7f20*/  FADD.FTZ R18, R18, R13 ;  /* 0x0000000d12127221 */ /* 0x000fe20000010000 */
[----:B------:R-:W-:Y:S01]  /*7f30*/  FADD.FTZ R23, R23, R0 ;  /* 0x0000000017177221 */ /* 0x000fe20000010000 */
[----:B------:R-:W-:Y:S01]  /*7f40*/  FFMA.FTZ R10, R19, R0, R10 ;  /* 0x00000000130a7223 */ /* 0x000fe2000001000a */
[----:B------:R-:W-:Y:S01]  /*7f50*/  FFMA.FTZ R4, R13, R4, R22 ;  /* 0x000000040d047223 */ /* 0x000fe20000010016 */
[----:B------:R-:W-:Y:S01]  /*7f60*/  FMUL.FTZ R0, R15, R87 ;  /* 0x000000570f007220 */ /* 0x000fe20000410000 */
[----:B------:R-:W-:Y:S01]  /*7f70*/  FMUL.FTZ R9, R9, UR16 ;  /* 0x0000001009097c20 */ /* 0x000fe20008410000 */
[----:B------:R-:W-:Y:S01]  /*7f80*/  FADD.FTZ R17, R17, R11 ;  /* 0x0000000b11117221 */ /* 0x000fe20000010000 */
[----:B------:R-:W-:Y:S01]  /*7f90*/  FFMA.FTZ R16, R11, R7, R16 ;  /* 0x000000070b107223 */ /* 0x000fe20000010010 */
[----:B------:R-:W-:Y:S01]  /*7fa0*/  FADD.FTZ R23, R0, R23 ;  /* 0x0000001700177221 */ /* 0x000fe20000010000 */
[----:B------:R-:W-:Y:S01]  /*7fb0*/  FADD.FTZ R6, R18, R5 ;  /* 0x0000000512067221 */ /* 0x000fe20000010000 */
[----:B------:R-:W-:Y:S01]  /*7fc0*/  FFMA.FTZ R4, R5, R19, R4 ;  /* 0x0000001305047223 */ /* 0x000fe20000010004 */
[----:B------:R-:W-:Y:S01]  /*7fd0*/  FFMA.FTZ R0, R9, R0, R10 ;  /* 0x0000000009007223 */ /* 0x000fe2000001000a */
[----:B------:R-:W-:Y:S01]  /*7fe0*/  FADD.FTZ R7, R17, R87 ;  /* 0x0000005711077221 */ /* 0x000fe20000010000 */
[----:B------:R-:W-:Y:S01]  /*7ff0*/  FFMA.FTZ R5, R87, R9, R16 ;  /* 0x0000000957057223 */ /* 0x000fe20000010010 */
[----:B------:R-:W-:Y:S06]  /*8000*/  BRA `(.L_x_795) ;  /* 0x0000004800b47947 */ /* 0x000fec0003800000 */
.L_x_794:
[----:B-----5:R-:W-:Y:S02]  /*8010*/  HADD2.F32 R11, -RZ, R36.H0_H0 ;  /* 0x20000024ff0b7230 */ /* 0x020fe40000004100 */
[----:B------:R-:W-:Y:S02]  /*8020*/  HADD2.F32 R29, -RZ, R52.H0_H0 ;  /* 0x20000034ff1d7230 */ /* 0x000fe40000004100 */
[----:B------:R-:W-:Y:S02]  /*8030*/  HADD2.F32 R10, -RZ, R37.H0_H0 ;  /* 0x20000025ff0a7230 */ /* 0x000fe40000004100 */
[----:B------:R-:W-:Y:S01]  /*8040*/  FADD.FTZ R11, R11, -UR28 ;  /* 0x8000001c0b0b7e21 */ /* 0x000fe20008010000 */
[----:B------:R-:W-:Y:S02]  /*8050*/  HADD2.F32 R23, -RZ, R53.H0_H0 ;  /* 0x20000035ff177230 */ /* 0x000fe40000004100 */
[----:B------:R-:W-:Y:S01]  /*8060*/  FADD.FTZ R29, R29, -UR28 ;  /* 0x8000001c1d1d7e21 */ /* 0x000fe20008010000 */
[----:B------:R-:W-:-:S02]  /*8070*/  HADD2.F32 R37, -RZ, R44.H0_H0 ;  /* 0x2000002cff257230 */ /* 0x000fc40000004100 */
[----:B------:R-:W-:Y:S01]  /*8080*/  FMUL.FTZ R11, R11, UR16 ;  /* 0x000000100b0b7c20 */ /* 0x000fe20008410000 */
[----:B------:R-:W-:Y:S01]  /*8090*/  FADD.FTZ R10, R10, -UR28 ;  /* 0x8000001c0a0a7e21 */ /* 0x000fe20008010000 */
[----:B------:R-:W-:Y:S01]  /*80a0*/  FMUL.FTZ R29, R29, UR16 ;  /* 0x000000101d1d7c20 */ /* 0x000fe20008410000 */
[----:B------:R-:W-:Y:S01]  /*80b0*/  FADD.FTZ R23, R23, -UR28 ;  /* 0x8000001c17177e21 */ /* 0x000fe20008010000 */
[--C-:B------:R-:W-:Y:S01]  /*80c0*/  FFMA.FTZ R16, R14, R11, R2.reuse ;  /* 0x0000000b0e107223 */ /* 0x100fe20000010002 */
[----:B------:R-:W-:Y:S01]  /*80d0*/  FMUL.FTZ R10, R10, UR16 ;  /* 0x000000100a0a7c20 */ /* 0x000fe20008410000 */
[----:B------:R-:W-:Y:S01]  /*80e0*/  FFMA.FTZ R42, R14, R29, R2 ;  /* 0x0000001d0e2a7223 */ /* 0x000fe20000010002 */
[----:B------:R-:W-:Y:S01]  /*80f0*/  FMUL.FTZ R23, R23, UR16 ;  /* 0x0000001017177c20 */ /* 0x000fe20008410000 */
[----:B------:R-:W-:Y:S01]  /*8100*/  FMUL.FTZ R12, R16, -1.4426950216293334961 ;  /* 0xbfb8aa3b100c7820 */ /* 0x000fe20000410000 */
[C-C-:B------:R-:W-:Y:S01]  /*8110*/  FFMA.FTZ R22, R15.reuse, R10, R3.reuse ;  /* 0x0000000a0f167223 */ /* 0x140fe20000010003 */
[----:B------:R-:W-:Y:S01]  /*8120*/  FMUL.FTZ R13, R42, -1.4426950216293334961 ;  /* 0xbfb8aa3b2a0d7820 */ /* 0x000fe20000410000 */
[----:B------:R-:W-:Y:S01]  /*8130*/  FFMA.FTZ R26, R15, R23, R3 ;  /* 0x000000170f1a7223 */ /* 0x000fe20000010003 */
[----:B------:R-:W-:-:S02]  /*8140*/  HADD2.F32 R41, -RZ, R46.H0_H0 ;  /* 0x2000002eff297230 */ /* 0x000fc40000004100 */
[----:B------:R-:W-:Y:S01]  /*8150*/  FMUL.FTZ R17, R22, -1.4426950216293334961 ;  /* 0xbfb8aa3b16117820 */ /* 0x000fe20000410000 */
[----:B------:R-:W0:Y:S01]  /*8160*/  MUFU.EX2 R12, R12 ;  /* 0x0000000c000c7308 */ /* 0x000e220000000800 */
[----:B------:R-:W-:Y:S01]  /*8170*/  FMUL.FTZ R18, R26, -1.4426950216293334961 ;  /* 0xbfb8aa3b1a127820 */ /* 0x000fe20000410000 */
[----:B------:R-:W-:Y:S02]  /*8180*/  HADD2.F32 R36, -RZ, R45.H0_H0 ;  /* 0x2000002dff247230 */ /* 0x000fe40000004100 */
[----:B------:R-:W1:Y:S01]  /*8190*/  MUFU.EX2 R13, R13 ;  /* 0x0000000d000d7308 */ /* 0x000e620000000800 */
[----:B------:R-:W-:Y:S02]  /*81a0*/  HADD2.F32 R40, -RZ, R48.H0_H0 ;  /* 0x20000030ff287230 */ /* 0x000fe40000004100 */
[----:B------:R-:W-:Y:S01]  /*81b0*/  HADD2.F32 R28, -RZ, R93.H0_H0 ;  /* 0x2000005dff1c7230 */ /* 0x000fe20000004100 */
[----:B------:R-:W2:Y:S04]  /*81c0*/  MUFU.EX2 R17, R17 ;  /* 0x0000001100117308 */ /* 0x000ea80000000800 */
[----:B------:R-:W3:Y:S01]  /*81d0*/  MUFU.EX2 R18, R18 ;  /* 0x0000001200127308 */ /* 0x000ee20000000800 */
[----:B0-----:R-:W-:Y:S01]  /*81e0*/  FADD.FTZ R12, R12, 1 ;  /* 0x3f8000000c0c7421 */ /* 0x001fe20000010000 */
[----:B-1----:R-:W-:-:S05]  /*81f0*/  FADD.FTZ R13, R13, 1 ;  /* 0x3f8000000d0d7421 */ /* 0x002fca0000010000 */
[----:B------:R-:W0:Y:S01]  /*8200*/  MUFU.RCP R12, R12 ;  /* 0x0000000c000c7308 */ /* 0x000e220000001000 */
[----:B--2---:R-:W-:Y:S01]  /*8210*/  FADD.FTZ R17, R17, 1 ;  /* 0x3f80000011117421 */ /* 0x004fe20000010000 */
[----:B---3--:R-:W-:-:S06]  /*8220*/  FADD.FTZ R18, R18, 1 ;  /* 0x3f80000012127421 */ /* 0x008fcc0000010000 */
[----:B------:R-:W1:Y:S08]  /*8230*/  MUFU.RCP R13, R13 ;  /* 0x0000000d000d7308 */ /* 0x000e700000001000 */
[----:B------:R-:W2:Y:S01]  /*8240*/  MUFU.RCP R17, R17 ;  /* 0x0000001100117308 */ /* 0x000ea20000001000 */
[----:B0-----:R-:W-:Y:S01]  /*8250*/  FMUL.FTZ R37, R37, R12 ;  /* 0x0000000c25257220 */ /* 0x001fe20000410000 */
[----:B------:R-:W-:-:S04]  /*8260*/  FADD.FTZ R19, -R12, 1 ;  /* 0x3f8000000c137421 */ /* 0x000fc80000010100 */
[----:B------:R-:W-:Y:S02]  /*8270*/  FFMA.FTZ R16, R16, R19, 1 ;  /* 0x3f80000010107423 */ /* 0x000fe40000010013 */
[----:B------:R0:W3:Y:S01]  /*8280*/  MUFU.RCP R12, R18 ;  /* 0x00000012000c7308 */ /* 0x0000e20000001000 */
[----:B-1----:R-:W-:Y:S01]  /*8290*/  FMUL.FTZ R41, R41, R13 ;  /* 0x0000000d29297220 */ /* 0x002fe20000410000 */
[----:B------:R-:W-:-:S04]  /*82a0*/  FADD.FTZ R13, -R13, 1 ;  /* 0x3f8000000d0d7421 */ /* 0x000fc80000010100 */
[----:B------:R-:W-:Y:S01]  /*82b0*/  FFMA.FTZ R42, R42, R13, 1 ;  /* 0x3f8000002a2a7423 */ /* 0x000fe2000001000d */
[----:B------:R-:W-:Y:S02]  /*82c0*/  HADD2.F32 R13, -RZ, R49.H0_H0 ;  /* 0x20000031ff0d7230 */ /* 0x000fe40000004100 */
[----:B0-----:R-:W-:Y:S02]  /*82d0*/  HADD2.F32 R18, -RZ, R47.H0_H0 ;  /* 0x2000002fff127230 */ /* 0x001fe40000004100 */
[----:B--2---:R-:W-:Y:S01]  /*82e0*/  FMUL.FTZ R36, R36, R17 ;  /* 0x0000001124247220 */ /* 0x004fe20000410000 */
[----:B------:R-:W-:Y:S02]  /*82f0*/  FADD.FTZ R17, -R17, 1 ;  /* 0x3f80000011117421 */ /* 0x000fe40000010100 */
[----:B------:R-:W-:Y:S02]  /*8300*/  FADD.FTZ R18, R18, -UR28 ;  /* 0x8000001c12127e21 */ /* 0x000fe40008010000 */
[----:B------:R-:W-:Y:S01]  /*8310*/  FFMA.FTZ R22, R22, R17, 1 ;  /* 0x3f80000016167423 */ /* 0x000fe20000010011 */
[----:B---3--:R-:W-:Y:S01]  /*8320*/  FMUL.FTZ R40, R40, R12 ;  /* 0x0000000c28287220 */ /* 0x008fe20000410000 */
[----:B------:R-:W-:Y:S01]  /*8330*/  FMUL.FTZ R18, R18, UR16 ;  /* 0x0000001012127c20 */ /* 0x000fe20008410000 */
[----:B------:R-:W-:-:S03]  /*8340*/  FADD.FTZ R12, -R12, 1 ;  /* 0x3f8000000c0c7421 */ /* 0x000fc60000010100 */
[--C-:B------:R-:W-:Y:S01]  /*8350*/  FFMA.FTZ R24, R14, R18, R2.reuse ;  /* 0x000000120e187223 */ /* 0x100fe20000010002 */
[----:B------:R-:W-:Y:S01]  /*8360*/  FFMA.FTZ R26, R26, R12, 1 ;  /* 0x3f8000001a1a7423 */ /* 0x000fe2000001000c */
[----:B------:R-:W-:Y:S01]  /*8370*/  FADD.FTZ R12, R13, -UR28 ;  /* 0x8000001c0d0c7e21 */ /* 0x000fe20008010000 */
[----:B------:R-:W-:Y:S02]  /*8380*/  HADD2.F32 R13, -RZ, R93.H1_H1 ;  /* 0x3000005dff0d7230 */ /* 0x000fe40000004100 */
[----:B------:R-:W-:Y:S01]  /*8390*/  FMUL.FTZ R17, R24, -1.4426950216293334961 ;  /* 0xbfb8aa3b18117820 */ /* 0x000fe20000410000 */
[----:B------:R-:W-:Y:S02]  /*83a0*/  HADD2.F32 R34, -RZ, R92.H0_H0 ;  /* 0x2000005cff227230 */ /* 0x000fe40000004100 */
[----:B------:R-:W-:Y:S01]  /*83b0*/  FMUL.FTZ R12, R12, UR16 ;  /* 0x000000100c0c7c20 */ /* 0x000fe20008410000 */
[----:B------:R-:W-:Y:S01]  /*83c0*/  FMUL.FTZ R37, R37, R16 ;  /* 0x0000001025257220 */ /* 0x000fe20000410000 */
[----:B------:R-:W-:Y:S01]  /*83d0*/  FADD.FTZ R13, R13, -UR28 ;  /* 0x8000001c0d0d7e21 */ /* 0x000fe20008010000 */
[----:B------:R-:W-:Y:S01]  /*83e0*/  FMUL.FTZ R36, R36, R22 ;  /* 0x0000001624247220 */ /* 0x000fe20000410000 */
[----:B------:R-:W0:Y:S01]  /*83f0*/  MUFU.EX2 R17, R17 ;  /* 0x0000001100117308 */ /* 0x000e220000000800 */
[----:B------:R-:W-:Y:S01]  /*8400*/  FFMA.FTZ R35, R15, R12, R3 ;  /* 0x0000000c0f237223 */ /* 0x000fe20000010003 */
[----:B------:R-:W-:Y:S01]  /*8410*/  FMUL.FTZ R13, R13, UR16 ;  /* 0x000000100d0d7c20 */ /* 0x000fe20008410000 */
[----:B------:R-:W-:Y:S01]  /*8420*/  FMUL.FTZ R41, R41, R42 ;  /* 0x0000002a29297220 */ /* 0x000fe20000410000 */
[----:B------:R-:W-:Y:S01]  /*8430*/  FMUL.FTZ R40, R40, R26 ;  /* 0x0000001a28287220 */ /* 0x000fe20000410000 */
[----:B------:R-:W-:Y:S01]  /*8440*/  FMUL.FTZ R21, R35, -1.4426950216293334961 ;  /* 0xbfb8aa3b23157820 */ /* 0x000fe20000410000 */
[----:B------:R-:W-:Y:S01]  /*8450*/  FFMA.FTZ R19, R14, R13, R2 ;  /* 0x0000000d0e137223 */ /* 0x000fe20000010002 */
[----:B------:R-:W-:Y:S01]  /*8460*/  HADD2.F32 R46, -RZ, R89.H0_H0 ;  /* 0x20000059ff2e7230 */ /* 0x000fe20000004100 */
[----:B------:R-:W2:Y:S03]  /*8470*/  LDL.LU.S16 R93, [R1+0x126] ;  /* 0x00012600015d7983 */ /* 0x000ea60000300600 */
[----:B------:R-:W1:Y:S01]  /*8480*/  MUFU.EX2 R21, R21 ;  /* 0x0000001500157308 */ /* 0x000e620000000800 */
[----:B0-----:R-:W-:-:S04]  /*8490*/  FADD.FTZ R17, R17, 1 ;  /* 0x3f80000011117421 */ /* 0x001fc80000010000 */
[----:B------:R0:W3:Y:S01]  /*84a0*/  MUFU.RCP R25, R17 ;  /* 0x0000001100197308 */ /* 0x0000e20000001000 */
[----:B-1----:R-:W-:Y:S01]  /*84b0*/  FADD.FTZ R21, R21, 1 ;  /* 0x3f80000015157421 */ /* 0x002fe20000010000 */
[----:B0-----:R-:W-:-:S06]  /*84c0*/  FMUL.FTZ R17, R19, -1.4426950216293334961 ;  /* 0xbfb8aa3b13117820 */ /* 0x001fcc0000410000 */
[----:B------:R-:W0:Y:S04]  /*84d0*/  MUFU.EX2 R17, R17 ;  /* 0x0000001100117308 */ /* 0x000e280000000800 */
[----:B------:R-:W1:Y:S01]  /*84e0*/  MUFU.RCP R21, R21 ;  /* 0x0000001500157308 */ /* 0x000e620000001000 */
[----:B0-----:R-:W-:-:S07]  /*84f0*/  FADD.FTZ R17, R17, 1 ;  /* 0x3f80000011117421 */ /* 0x001fce0000010000 */
[----:B------:R-:W0:Y:S01]  /*8500*/  MUFU.RCP R17, R17 ;  /* 0x0000001100117308 */ /* 0x000e220000001000 */
[----:B---3--:R-:W-:Y:S01]  /*8510*/  FMUL.FTZ R28, R28, R25 ;  /* 0x000000191c1c7220 */ /* 0x008fe20000410000 */
[----:B------:R-:W-:Y:S01]  /*8520*/  FADD.FTZ R25, -R25, 1 ;  /* 0x3f80000019197421 */ /* 0x000fe20000010100 */
[----:B-1----:R-:W-:Y:S01]  /*8530*/  FMUL.FTZ R34, R34, R21 ;  /* 0x0000001522227220 */ /* 0x002fe20000410000 */
[----:B------:R-:W-:Y:S02]  /*8540*/  FADD.FTZ R21, -R21, 1 ;  /* 0x3f80000015157421 */ /* 0x000fe40000010100 */
[----:B------:R-:W-:Y:S01]  /*8550*/  FFMA.FTZ R24, R24, R25, 1 ;  /* 0x3f80000018187423 */ /* 0x000fe20000010019 */
[----:B------:R-:W-:Y:S02]  /*8560*/  HADD2.F32 R25, -RZ, R92.H1_H1 ;  /* 0x3000005cff197230 */ /* 0x000fe40000004100 */
[----:B------:R-:W-:Y:S01]  /*8570*/  FFMA.FTZ R35, R35, R21, 1 ;  /* 0x3f80000023237423 */ /* 0x000fe20000010015 */
[----:B------:R-:W-:-:S02]  /*8580*/  HADD2.F32 R21, -RZ, R91.H1_H1 ;  /* 0x3000005bff157230 */ /* 0x000fc40000004100 */
[----:B------:R-:W-:Y:S01]  /*8590*/  FMUL.FTZ R28, R28, R24 ;  /* 0x000000181c1c7220 */ /* 0x000fe20000410000 */
[----:B------:R-:W-:Y:S01]  /*85a0*/  FADD.FTZ R46, R46, -UR28 ;  /* 0x8000001c2e2e7e21 */ /* 0x000fe20008010000 */
[----:B------:R-:W-:Y:S01]  /*85b0*/  HADD2.F32 R54, -RZ, R85.H1_H1 ;  /* 0x30000055ff367230 */ /* 0x000fe20000004100 */
[----:B------:R-:W3:Y:S01]  /*85c0*/  LDL.S16 R92, [R1+0x142] ;  /* 0x00014200015c7983 */ /* 0x000ee20000100600 */
[----:B------:R-:W-:Y:S01]  /*85d0*/  FADD.FTZ R21, R21, -UR28 ;  /* 0x8000001c15157e21 */ /* 0x000fe20008010000 */
[----:B0-----:R-:W-:Y:S01]  /*85e0*/  FMUL.FTZ R25, R25, R17 ;  /* 0x0000001119197220 */ /* 0x001fe20000410000 */
[----:B------:R-:W-:-:S04]  /*85f0*/  FADD.FTZ R17, -R17, 1 ;  /* 0x3f80000011117421 */ /* 0x000fc80000010100 */
[----:B------:R-:W-:Y:S01]  /*8600*/  FFMA.FTZ R19, R19, R17, 1 ;  /* 0x3f80000013137423 */ /* 0x000fe20000010011 */
[----:B------:R-:W-:-:S04]  /*8610*/  FMUL.FTZ R17, R21, UR16 ;  /* 0x0000001015117c20 */ /* 0x000fc80008410000 */
[----:B------:R-:W-:-:S04]  /*8620*/  FFMA.FTZ R21, R15, R17, R3 ;  /* 0x000000110f157223 */ /* 0x000fc80000010003 */
[----:B------:R-:W-:-:S06]  /*8630*/  FMUL.FTZ R16, R21, -1.4426950216293334961 ;  /* 0xbfb8aa3b15107820 */ /* 0x000fcc0000410000 */
[----:B------:R-:W0:Y:S02]  /*8640*/  MUFU.EX2 R16, R16 ;  /* 0x0000001000107308 */ /* 0x000e240000000800 */
[----:B0-----:R-:W-:-:S04]  /*8650*/  FADD.FTZ R16, R16, 1 ;  /* 0x3f80000010107421 */ /* 0x001fc80000010000 */
[----:B------:R0:W1:Y:S02]  /*8660*/  MUFU.RCP R43, R16 ;  /* 0x00000010002b7308 */ /* 0x0000640000001000 */
[----:B0-----:R-:W-:Y:S02]  /*8670*/  HADD2.F32 R16, -RZ, R91.H0_H0 ;  /* 0x2000005bff107230 */ /* 0x001fe40000004100 */
[----:B------:R-:W-:Y:S01]  /*8680*/  FMUL.FTZ R19, R25, R19 ;  /* 0x0000001319137220 */ /* 0x000fe20000410000 */
[----:B------:R-:W-:Y:S01]  /*8690*/  FADD.FTZ R54, R54, -UR28 ;  /* 0x8000001c36367e21 */ /* 0x000fe20008010000 */
[----:B------:R-:W-:Y:S01]  /*86a0*/  HADD2.F32 R57, -RZ, R87.H1_H1 ;  /* 0x30000057ff397230 */ /* 0x000fe20000004100 */
[----:B------:R-:W4:Y:S01]  /*86b0*/  LDL.LU.S16 R91, [R1+0x12e] ;  /* 0x00012e00015b7983 */ /* 0x000f220000300600 */
[----:B-1----:R-:W-:Y:S01]  /*86c0*/  FMUL.FTZ R16, R16, R43 ;  /* 0x0000002b10107220 */ /* 0x002fe20000410000 */
[----:B------:R-:W-:-:S04]  /*86d0*/  FADD.FTZ R43, -R43, 1 ;  /* 0x3f8000002b2b7421 */ /* 0x000fc80000010100 */
[----:B------:R-:W-:Y:S01]  /*86e0*/  FFMA.FTZ R21, R21, R43, 1 ;  /* 0x3f80000015157423 */ /* 0x000fe2000001002b */
[----:B------:R-:W-:-:S05]  /*86f0*/  HADD2.F32 R43, -RZ, R90.H1_H1 ;  /* 0x3000005aff2b7230 */ /* 0x000fca0000004100 */
[----:B------:R-:W-:-:S04]  /*8700*/  FADD.FTZ R43, R43, -UR28 ;  /* 0x8000001c2b2b7e21 */ /* 0x000fc80008010000 */
        /* <DEDUP_REMOVED lines=8> */
[----:B------:R-:W-:Y:S01]  /*8790*/  FMUL.FTZ R54, R54, UR16 ;  /* 0x0000001036367c20 */ /* 0x000fe20008410000 */
[----:B------:R-:W-:Y:S01]  /*87a0*/  HADD2.F32 R50, -RZ, R86.H0_H0 ;  /* 0x20000056ff327230 */ /* 0x000fe20000004100 */
        /* <DEDUP_REMOVED lines=10> */
[----:B0-----:R-:W-:-:S06]  /*8850*/  FADD.FTZ R24, R24, 1 ;  /* 0x3f80000018187421 */ /* 0x001fcc0000010000 */
[----:B------:R-:W0:Y:S01]  /*8860*/  MUFU.RCP R24, R24 ;  /* 0x0000001800187308 */ /* 0x000e220000001000 */
[----:B------:R-:W-:-:S05]  /*8870*/  HADD2.F32 R44, -RZ, R88.H1_H1 ;  /* 0x30000058ff2c7230 */ /* 0x000fca0000004100 */
[----:B0-----:R-:W-:Y:S01]  /*8880*/  FMUL.FTZ R44, R44, R24 ;  /* 0x000000182c2c7220 */ /* 0x001fe20000410000 */
[----:B------:R-:W-:-:S04]  /*8890*/  FADD.FTZ R24, -R24, 1 ;  /* 0x3f80000018187421 */ /* 0x000fc80000010100 */
[----:B------:R-:W-:Y:S01]  /*88a0*/  FFMA.FTZ R45, R45, R24, 1 ;  /* 0x3f8000002d2d7423 */ /* 0x000fe20000010018 */
[----:B------:R-:W-:Y:S01]  /*88b0*/  FMUL.FTZ R24, R34, R35 ;  /* 0x0000002322187220 */ /* 0x000fe20000410000 */
[----:B------:R-:W-:-:S04]  /*88c0*/  FMUL.FTZ R34, R46, UR16 ;  /* 0x000000102e227c20 */ /* 0x000fc80008410000 */
[----:B------:R-:W-:-:S04]  /*88d0*/  FFMA.FTZ R46, R14, R34, R2 ;  /* 0x000000220e2e7223 */ /* 0x000fc80000010002 */
[----:B------:R-:W-:-:S06]  /*88e0*/  FMUL.FTZ R25, R46, -1.4426950216293334961 ;  /* 0xbfb8aa3b2e197820 */ /* 0x000fcc0000410000 */
[----:B------:R-:W0:Y:S02]  /*88f0*/  MUFU.EX2 R25, R25 ;  /* 0x0000001900197308 */ /* 0x000e240000000800 */
[----:B0-----:R-:W-:-:S06]  /*8900*/  FADD.FTZ R25, R25, 1 ;  /* 0x3f80000019197421 */ /* 0x001fcc0000010000 */
[----:B------:R-:W0:Y:S01]  /*8910*/  MUFU.RCP R25, R25 ;  /* 0x0000001900197308 */ /* 0x000e220000001000 */
[----:B------:R-:W-:Y:S02]  /*8920*/  HADD2.F32 R35, -RZ, R88.H0_H0 ;  /* 0x20000058ff237230 */ /* 0x000fe40000004100 */
[----:B------:R-:W-:Y:S01]  /*8930*/  FMUL.FTZ R21, R42, R43 ;  /* 0x0000002b2a157220 */ /* 0x000fe20000410000 */
[----:B------:R-:W-:-:S04]  /*8940*/  FMUL.FTZ R42, R14, R37 ;  /* 0x000000250e2a7220 */ /* 0x000fc80000410000 */
[----:B------:R-:W-:Y:S01]  /*8950*/  FFMA.FTZ R43, R11, R42, RZ ;  /* 0x0000002a0b2b7223 */ /* 0x000fe200000100ff */
[----:B------:R-:W-:Y:S01]  /*8960*/  FADD.FTZ R42, RZ, R42 ;  /* 0x0000002aff2a7221 */ /* 0x000fe20000010000 */
[----:B0-----:R-:W-:Y:S01]  /*8970*/  FMUL.FTZ R35, R35, R25 ;  /* 0x0000001923237220 */ /* 0x001fe20000410000 */
[----:B------:R-:W-:-:S04]  /*8980*/  FADD.FTZ R25, -R25, 1 ;  /* 0x3f80000019197421 */ /* 0x000fc80000010100 */
[----:B------:R-:W-:Y:S01]  /*8990*/  FFMA.FTZ R46, R46, R25, 1 ;  /* 0x3f8000002e2e7423 */ /* 0x000fe20000010019 */
[----:B------:R-:W-:Y:S01]  /*89a0*/  FMUL.FTZ R25, R44, R45 ;  /* 0x0000002d2c197220 */ /* 0x000fe20000410000 */
[----:B------:R-:W-:-:S04]  /*89b0*/  FMUL.FTZ R44, R15, R36 ;  /* 0x000000240f2c7220 */ /* 0x000fc80000410000 */
[----:B------:R-:W-:Y:S01]  /*89c0*/  FFMA.FTZ R43, R10, R44, R43 ;  /* 0x0000002c0a2b7223 */ /* 0x000fe2000001002b */
[----:B------:R-:W-:Y:S01]  /*89d0*/  FADD.FTZ R42, R44, R42 ;  /* 0x0000002a2c2a7221 */ /* 0x000fe20000010000 */
        /* <DEDUP_REMOVED lines=9> */
[----:B------:R-:W-:Y:S01]  /*8a70*/  FFMA.FTZ R45, R44, R45, 1 ;  /* 0x3f8000002c2d7423 */ /* 0x000fe2000001002d */
[----:B------:R-:W-:Y:S01]  /*8a80*/  FFMA.FTZ R44, R11, R37, RZ ;  /* 0x000000250b2c7223 */ /* 0x000fe200000100ff */
[----:B------:R-:W-:-:S03]  /*8a90*/  FADD.FTZ R11, RZ, R37 ;  /* 0x00000025ff0b7221 */ /* 0x000fc60000010000 */
[-C--:B------:R-:W-:Y:S01]  /*8aa0*/  FFMA.FTZ R37, R29, R41.reuse, R44 ;  /* 0x000000291d257223 */ /* 0x080fe2000001002c */
[----:B------:R-:W-:Y:S01]  /*8ab0*/  FADD.FTZ R11, R11, R41 ;  /* 0x000000290b0b7221 */ /* 0x000fe20000010000 */
[----:B------:R-:W-:-:S04]  /*8ac0*/  FMUL.FTZ R41, R14, R41 ;  /* 0x000000290e297220 */ /* 0x000fc80000410000 */
[----:B------:R-:W-:Y:S01]  /*8ad0*/  FFMA.FTZ R29, R29, R41, R43 ;  /* 0x000000291d1d7223 */ /* 0x000fe2000001002b */
[----:B------:R-:W-:-:S04]  /*8ae0*/  FFMA.FTZ R43, R14, R50, R2 ;  /* 0x000000320e2b7223 */ /* 0x000fc80000010002 */
[----:B------:R-:W-:-:S06]  /*8af0*/  FMUL.FTZ R44, R43, -1.4426950216293334961 ;  /* 0xbfb8aa3b2b2c7820 */ /* 0x000fcc0000410000 */
[----:B------:R-:W0:Y:S01]  /*8b00*/  MUFU.EX2 R44, R44 ;  /* 0x0000002c002c7308 */ /* 0x000e220000000800 */
[----:B------:R-:W-:Y:S01]  /*8b10*/  FMUL.FTZ R35, R35, R46 ;  /* 0x0000002e23237220 */ /* 0x000fe20000410000 */
[----:B0-----:R-:W-:-:S06]  /*8b20*/  FADD.FTZ R44, R44, 1 ;  /* 0x3f8000002c2c7421 */ /* 0x001fcc0000010000 */
[----:B------:R-:W0:Y:S01]  /*8b30*/  MUFU.RCP R44, R44 ;  /* 0x0000002c002c7308 */ /* 0x000e220000001000 */
[----:B------:R-:W-:Y:S02]  /*8b40*/  HADD2.F32 R46, -RZ, R85.H0_H0 ;  /* 0x20000055ff2e7230 */ /* 0x000fe40000004100 */
[----:B------:R-:W-:-:S03]  /*8b50*/  HADD2.F32 R56, -RZ, R86.H1_H1 ;  /* 0x30000056ff387230 */ /* 0x000fc60000004100 */
[----:B------:R-:W-:Y:S01]  /*8b60*/  FADD.FTZ R46, R46, -UR28 ;  /* 0x8000001c2e2e7e21 */ /* 0x000fe20008010000 */
[----:B------:R-:W-:-:S03]  /*8b70*/  FADD.FTZ R41, R42, R41 ;  /* 0x000000292a297221 */ /* 0x000fc60000010000 */
[----:B------:R-:W-:-:S04]  /*8b80*/  FMUL.FTZ R46, R46, UR16 ;  /* 0x000000102e2e7c20 */ /* 0x000fc80008410000 */
[----:B------:R-:W-:Y:S01]  /*8b90*/  FFMA.FTZ R42, R15, R46, R3 ;  /* 0x0000002e0f2a7223 */ /* 0x000fe20000010003 */
[----:B0-----:R-:W-:Y:S01]  /*8ba0*/  FMUL.FTZ R56, R56, R44 ;  /* 0x0000002c38387220 */ /* 0x001fe20000410000 */
[----:B------:R-:W-:-:S04]  /*8bb0*/  FADD.FTZ R44, -R44, 1 ;  /* 0x3f8000002c2c7421 */ /* 0x000fc80000010100 */
[----:B------:R-:W-:Y:S01]  /*8bc0*/  FFMA.FTZ R44, R43, R44, 1 ;  /* 0x3f8000002b2c7423 */ /* 0x000fe2000001002c */
[----:B------:R-:W-:-:S06]  /*8bd0*/  FMUL.FTZ R43, R42, -1.4426950216293334961 ;  /* 0xbfb8aa3b2a2b7820 */ /* 0x000fcc0000410000 */
[----:B------:R-:W0:Y:S02]  /*8be0*/  MUFU.EX2 R43, R43 ;  /* 0x0000002b002b7308 */ /* 0x000e240000000800 */
[----:B0-----:R-:W-:-:S06]  /*8bf0*/  FADD.FTZ R43, R43, 1 ;  /* 0x3f8000002b2b7421 */ /* 0x001fcc0000010000 */
[----:B------:R-:W0:Y:S01]  /*8c00*/  MUFU.RCP R43, R43 ;  /* 0x0000002b002b7308 */ /* 0x000e220000001000 */
[----:B------:R-:W-:-:S05]  /*8c10*/  HADD2.F32 R55, -RZ, R84.H0_H0 ;  /* 0x20000054ff377230 */ /* 0x000fca0000004100 */
[----:B0-----:R-:W-:Y:S01]  /*8c20*/  FMUL.FTZ R55, R55, R43 ;  /* 0x0000002b37377220 */ /* 0x001fe20000410000 */
[----:B------:R-:W-:-:S04]  /*8c30*/  FADD.FTZ R43, -R43, 1 ;  /* 0x3f8000002b2b7421 */ /* 0x000fc80000010100 */
[----:B------:R-:W-:Y:S01]  /*8c40*/  FFMA.FTZ R43, R42, R43, 1 ;  /* 0x3f8000002a2b7423 */ /* 0x000fe2000001002b */
[----:B------:R-:W-:-:S03]  /*8c50*/  FFMA.FTZ R42, R10, R36, RZ ;  /* 0x000000240a2a7223 */ /* 0x000fc600000100ff */
[----:B------:R-:W-:Y:S01]  /*8c60*/  FMUL.FTZ R55, R55, R43 ;  /* 0x0000002b37377220 */ /* 0x000fe20000410000 */
[----:B------:R-:W-:Y:S02]  /*8c70*/  HADD2.F32 R43, -RZ, R84.H1_H1 ;  /* 0x30000054ff2b7230 */ /* 0x000fe40000004100 */
[----:B------:R-:W-:Y:S01]  /*8c80*/  FADD.FTZ R10, RZ, R36 ;  /* 0x00000024ff0a7221 */ /* 0x000fe20000010000 */
[-C--:B------:R-:W-:Y:S02]  /*8c90*/  FFMA.FTZ R36, R23, R40.reuse, R42 ;  /* 0x0000002817247223 */ /* 0x080fe4000001002a */
[----:B------:R-:W-:Y:S01]  /*8ca0*/  FADD.FTZ R43, R43, -UR28 ;  /* 0x8000001c2b2b7e21 */ /* 0x000fe20008010000 */
[----:B------:R-:W-:Y:S01]  /*8cb0*/  FADD.FTZ R10, R10, R40 ;  /* 0x000000280a0a7221 */ /* 0x000fe20000010000 */
[----:B------:R-:W-:Y:S02]  /*8cc0*/  FMUL.FTZ R40, R15, R40 ;  /* 0x000000280f287220 */ /* 0x000fe40000410000 */
[----:B------:R-:W-:-:S02]  /*8cd0*/  FMUL.FTZ R43, R43, UR16 ;  /* 0x000000102b2b7c20 */ /* 0x000fc40008410000 */
[----:B------:R-:W-:Y:S02]  /*8ce0*/  FFMA.FTZ R29, R23, R40, R29 ;  /* 0x00000028171d7223 */ /* 0x000fe4000001001d */
        /* <DEDUP_REMOVED lines=22> */
[----:B------:R-:W-:-:S04]  /*8e50*/  FFMA.FTZ R41, R40, R41, 1 ;  /* 0x3f80000028297423 */ /* 0x000fc80000010029 */
[----:B------:R-:W-:Y:S01]  /*8e60*/  FMUL.FTZ R52, R52, R41 ;  /* 0x0000002934347220 */ /* 0x000fe20000410000 */
[----:B------:R-:W-:Y:S02]  /*8e70*/  HADD2.F32 R41, -RZ, R82.H0_H0 ;  /* 0x20000052ff297230 */ /* 0x000fe40000004100 */
[----:B------:R-:W-:Y:S01]  /*8e80*/  FADD.FTZ R11, R11, R28 ;  /* 0x0000001c0b0b7221 */ /* 0x000fe20000010000 */
[-C--:B------:R-:W-:Y:S02]  /*8e90*/  FFMA.FTZ R37, R18, R28.reuse, R37 ;  /* 0x0000001c12257223 */ /* 0x080fe40000010025 */
        /* <DEDUP_REMOVED lines=23> */
[--C-:B------:R-:W-:Y:S02]  /*9010*/  HADD2.F32 R49, -RZ, R80.reuse.H1_H1 ;  /* 0x30000050ff317230 */ /* 0x100fe40000004100 */
[----:B------:R-:W-:-:S05]  /*9020*/  HADD2.F32 R47, -RZ, R80.H0_H0 ;  /* 0x20000050ff2f7230 */ /* 0x000fca0000004100 */
[----:B------:R-:W-:Y:S01]  /*9030*/  FADD.FTZ R47, R47, -UR28 ;  /* 0x8000001c2f2f7e21 */ /* 0x000fe20008010000 */
[----:B------:R-:W-:-:S03]  /*9040*/  FFMA.FTZ R36, R12, R24, R36 ;  /* 0x000000180c247223 */ /* 0x000fc60000010024 */
[----:B------:R-:W-:Y:S01]  /*9050*/  FMUL.FTZ R47, R47, UR16 ;  /* 0x000000102f2f7c20 */ /* 0x000fe20008410000 */
[----:B0-----:R-:W-:Y:S01]  /*9060*/  FMUL.FTZ R49, R49, R28 ;  /* 0x0000001c31317220 */ /* 0x001fe20000410000 */
[----:B------:R-:W-:-:S04]  /*9070*/  FADD.FTZ R28, -R28, 1 ;  /* 0x3f8000001c1c7421 */ /* 0x000fc80000010100 */
[----:B------:R-:W-:Y:S01]  /*9080*/  FFMA.FTZ R28, R18, R28, 1 ;  /* 0x3f800000121c7423 */ /* 0x000fe2000001001c */
[----:B------:R-:W-:Y:S01]  /*9090*/  FADD.FTZ R18, R10, R24 ;  /* 0x000000180a127221 */ /* 0x000fe20000010000 */
[----:B------:R-:W-:Y:S01]  /*90a0*/  FMUL.FTZ R24, R15, R24 ;  /* 0x000000180f187220 */ /* 0x000fe20000410000 */
[----:B------:R-:W-:-:S03]  /*90b0*/  FFMA.FTZ R10, R14, R47, R2 ;  /* 0x0000002f0e0a7223 */ /* 0x000fc60000010002 */
[----:B------:R-:W-:Y:S01]  /*90c0*/  FFMA.FTZ R29, R12, R24, R29 ;  /* 0x000000180c1d7223 */ /* 0x000fe2000001001d */
[----:B------:R-:W-:-:S06]  /*90d0*/  FMUL.FTZ R12, R10, -1.4426950216293334961 ;  /* 0xbfb8aa3b0a0c7820 */ /* 0x000fcc0000410000 */
[----:B------:R-:W0:Y:S02]  /*90e0*/  MUFU.EX2 R12, R12 ;  /* 0x0000000c000c7308 */ /* 0x000e240000000800 */
[----:B0-----:R-:W-:-:S06]  /*90f0*/  FADD.FTZ R12, R12, 1 ;  /* 0x3f8000000c0c7421 */ /* 0x001fcc0000010000 */
[----:B------:R-:W0:Y:S01]  /*9100*/  MUFU.RCP R12, R12 ;  /* 0x0000000c000c7308 */ /* 0x000e220000001000 */
[----:B------:R-:W-:Y:S01]  /*9110*/  FMUL.FTZ R56, R56, R44 ;  /* 0x0000002c38387220 */ /* 0x000fe20000410000 */
[----:B------:R-:W-:Y:S02]  /*9120*/  HADD2.F32 R44, -RZ, R78.H1_H1 ;  /* 0x3000004eff2c7230 */ /* 0x000fe40000004100 */
[----:B------:R-:W-:-:S03]  /*9130*/  HADD2.F32 R48, -RZ, R79.H1_H1 ;  /* 0x3000004fff307230 */ /* 0x000fc60000004100 */
[----:B------:R-:W-:-:S04]  /*9140*/  FADD.FTZ R44, R44, -UR28 ;  /* 0x8000001c2c2c7e21 */ /* 0x000fc80008010000 */
[----:B------:R-:W-:Y:S01]  /*9150*/  FMUL.FTZ R44, R44, UR16 ;  /* 0x000000102c2c7c20 */ /* 0x000fe20008410000 */
        /* <DEDUP_REMOVED lines=9> */
[----:B------:R-:W-:Y:S01]  /*91f0*/  FMUL.FTZ R57, R57, R45 ;  /* 0x0000002d39397220 */ /* 0x000fe20000410000 */
[----:B------:R-:W-:-:S05]  /*9200*/  HADD2.F32 R45, -RZ, R77.H0_H0 ;  /* 0x2000004dff2d7230 */ /* 0x000fca0000004100 */
[----:B0-----:R-:W-:Y:S01]  /*9210*/  FMUL.FTZ R45, R45, R12 ;  /* 0x0000000c2d2d7220 */ /* 0x001fe20000410000 */
[----:B------:R-:W-:-:S04]  /*9220*/  FADD.FTZ R12, -R12, 1 ;  /* 0x3f8000000c0c7421 */ /* 0x000fc80000010100 */
[----:B------:R-:W-:-:S04]  /*9230*/  FFMA.FTZ R12, R10, R12, 1 ;  /* 0x3f8000000a0c7423 */ /* 0x000fc8000001000c */
[----:B------:R-:W-:Y:S01]  /*9240*/  FMUL.FTZ R45, R45, R12 ;  /* 0x0000000c2d2d7220 */ /* 0x000fe20000410000 */
[----:B------:R-:W-:-:S05]  /*9250*/  HADD2.F32 R12, -RZ, R79.H0_H0 ;  /* 0x2000004fff0c7230 */ /* 0x000fca0000004100 */
[----:B------:R-:W-:-:S04]  /*9260*/  FADD.FTZ R12, R12, -UR28 ;  /* 0x8000001c0c0c7e21 */ /* 0x000fc80008010000 */
[----:B------:R-:W-:Y:S01]  /*9270*/  FMUL.FTZ R12, R12, UR16 ;  /* 0x000000100c0c7c20 */ /* 0x000fe20008410000 */
[----:B------:R-:W-:-:S03]  /*9280*/  FADD.FTZ R24, R24, R23 ;  /* 0x0000001718187221 */ /* 0x000fc60000010000 */
[----:B------:R-:W-:Y:S01]  /*9290*/  FFMA.FTZ R10, R14, R12, R2 ;  /* 0x0000000c0e0a7223 */ /* 0x000fe20000010002 */
[----:B------:R-:W-:-:S03]  /*92a0*/  FADD.FTZ R23, R11, R19 ;  /* 0x000000130b177221 */ /* 0x000fc60000010000 */
[----:B------:R-:W-:-:S06]  /*92b0*/  FMUL.FTZ R11, R10, -1.4426950216293334961 ;  /* 0xbfb8aa3b0a0b7820 */ /* 0x000fcc0000410000 */
[----:B------:R-:W0:Y:S01]  /*92c0*/  MUFU.EX2 R11, R11 ;  /* 0x0000000b000b7308 */ /* 0x000e220000000800 */
[----:B------:R-:W-:Y:S01]  /*92d0*/  FFMA.FTZ R37, R13, R19, R37 ;  /* 0x000000130d257223 */ /* 0x000fe20000010025 */
[----:B0-----:R-:W-:-:S06]  /*92e0*/  FADD.FTZ R11, R11, 1 ;  /* 0x3f8000000b0b7421 */ /* 0x001fcc0000010000 */
[----:B------:R-:W0:Y:S01]  /*92f0*/  MUFU.RCP R11, R11 ;  /* 0x0000000b000b7308 */ /* 0x000e220000001000 */
[----:B------:R-:W-:-:S04]  /*9300*/  FMUL.FTZ R19, R14, R19 ;  /* 0x000000130e137220 */ /* 0x000fc80000410000 */
[----:B------:R-:W-:Y:S01]  /*9310*/  FFMA.FTZ R29, R13, R19, R29 ;  /* 0x000000130d1d7223 */ /* 0x000fe2000001001d */
[----:B------:R-:W-:-:S05]  /*9320*/  HADD2.F32 R13, -RZ, R78.H0_H0 ;  /* 0x2000004eff0d7230 */ /* 0x000fca0000004100 */
[----:B0-----:R-:W-:Y:S01]  /*9330*/  FMUL.FTZ R13, R13, R11 ;  /* 0x0000000b0d0d7220 */ /* 0x001fe20000410000 */
[----:B------:R-:W-:-:S04]  /*9340*/  FADD.FTZ R11, -R11, 1 ;  /* 0x3f8000000b0b7421 */ /* 0x000fc80000010100 */
[----:B------:R-:W-:Y:S01]  /*9350*/  FFMA.FTZ R10, R10, R11, 1 ;  /* 0x3f8000000a0a7423 */ /* 0x000fe2000001000b */
[----:B------:R-:W-:-:S05]  /*9360*/  HADD2.F32 R11, -RZ, R77.H1_H1 ;  /* 0x3000004dff0b7230 */ /* 0x000fca0000004100 */
        /* <DEDUP_REMOVED lines=9> */
[----:B------:R-:W-:Y:S01]  /*9400*/  FMUL.FTZ R49, R49, R28 ;  /* 0x0000001c31317220 */ /* 0x000fe20000410000 */
[--C-:B------:R-:W-:Y:S02]  /*9410*/  HADD2.F32 R28, -RZ, R76.reuse.H1_H1 ;  /* 0x3000004cff1c7230 */ /* 0x100fe40000004100 */
[----:B------:R-:W-:Y:S02]  /*9420*/  HADD2.F32 R58, -RZ, R76.H0_H0 ;  /* 0x2000004cff3a7230 */ /* 0x000fe40000004100 */
[----:B------:R-:W-:-:S03]  /*9430*/  FFMA.FTZ R36, R17, R16, R36 ;  /* 0x0000001011247223 */ /* 0x000fc60000010024 */
[----:B------:R-:W-:Y:S01]  /*9440*/  FADD.FTZ R58, R58, -UR28 ;  /* 0x8000001c3a3a7e21 */ /* 0x000fe20008010000 */
[----:B0-----:R-:W-:Y:S01]  /*9450*/  FMUL.FTZ R28, R28, R19 ;  /* 0x000000131c1c7220 */ /* 0x001fe20000410000 */
[----:B------:R-:W-:-:S04]  /*9460*/  FADD.FTZ R19, -R19, 1 ;  /* 0x3f80000013137421 */ /* 0x000fc80000010100 */
[----:B------:R-:W-:Y:S01]  /*9470*/  FFMA.FTZ R13, R13, R19, 1 ;  /* 0x3f8000000d0d7423 */ /* 0x000fe20000010013 */
[----:B------:R-:W-:-:S03]  /*9480*/  FMUL.FTZ R19, R15, R16 ;  /* 0x000000100f137220 */ /* 0x000fc60000410000 */
[----:B------:R-:W-:Y:S01]  /*9490*/  FMUL.FTZ R13, R28, R13 ;  /* 0x0000000d1c0d7220 */ /* 0x000fe20000410000 */
[----:B------:R-:W-:Y:S01]  /*94a0*/  FADD.FTZ R28, R18, R16 ;  /* 0x00000010121c7221 */ /* 0x000fe20000010000 */
        /* <DEDUP_REMOVED lines=11> */
[----:B------:R-:W-:-:S05]  /*9560*/  HADD2.F32 R18, -RZ, R74.H1_H1 ;  /* 0x3000004aff127230 */ /* 0x000fca0000004100 */
[----:B------:R-:W-:Y:S01]  /*9570*/  FADD.FTZ R18, R18, -UR28 ;  /* 0x8000001c12127e21 */ /* 0x000fe20008010000 */
[----:B------:R-:W-:-:S03]  /*9580*/  FADD.FTZ R24, R19, R24 ;  /* 0x0000001813187221 */ /* 0x000fc60000010000 */
[----:B------:R-:W-:Y:S01]  /*9590*/  FMUL.FTZ R18, R18, UR16 ;  /* 0x0000001012127c20 */ /* 0x000fe20008410000 */
[----:B------:R-:W-:-:S03]  /*95a0*/  FMUL.FTZ R17, R58, R17 ;  /* 0x000000113a117220 */ /* 0x000fc60000410000 */
[----:B------:R-:W-:-:S04]  /*95b0*/  FFMA.FTZ R19, R15, R18, R3 ;  /* 0x000000120f137223 */ /* 0x000fc80000010003 */
[----:B------:R-:W-:-:S06]  /*95c0*/  FMUL.FTZ R58, R19, -1.4426950216293334961 ;  /* 0xbfb8aa3b133a7820 */ /* 0x000fcc0000410000 */
[----:B------:R-:W0:Y:S02]  /*95d0*/  MUFU.EX2 R58, R58 ;  /* 0x0000003a003a7308 */ /* 0x000e240000000800 */
[----:B0-----:R-:W-:-:S06]  /*95e0*/  FADD.FTZ R58, R58, 1 ;  /* 0x3f8000003a3a7421 */ /* 0x001fcc0000010000 */
[----:B------:R-:W0:Y:S01]  /*95f0*/  MUFU.RCP R58, R58 ;  /* 0x0000003a003a7308 */ /* 0x000e220000001000 */
[----:B------:R-:W-:-:S05]  /*9600*/  HADD2.F32 R59, -RZ, R71.H0_H0 ;  /* 0x20000047ff3b7230 */ /* 0x000fca0000004100 */
        /* <DEDUP_REMOVED lines=30> */
[--C-:B------:R-:W-:Y:S02]  /*97f0*/  HADD2.F32 R60, -RZ, R70.reuse.H0_H0 ;  /* 0x20000046ff3c7230 */ /* 0x100fe40000004100 */
[----:B------:R-:W-:-:S05]  /*9800*/  HADD2.F32 R62, -RZ, R70.H1_H1 ;  /* 0x30000046ff3e7230 */ /* 0x000fca0000004100 */
[----:B------:R-:W-:Y:S01]  /*9810*/  FADD.FTZ R62, R62, -UR28 ;  /* 0x8000001c3e3e7e21 */ /* 0x000fe20008010000 */
[----:B0-----:R-:W-:Y:S01]  /*9820*/  FMUL.FTZ R60, R60, R59 ;  /* 0x0000003b3c3c7220 */ /* 0x001fe20000410000 */
[----:B------:R-:W-:-:S04]  /*9830*/  FADD.FTZ R59, -R59, 1 ;  /* 0x3f8000003b3b7421 */ /* 0x000fc80000010100 */
[----:B------:R-:W-:Y:S01]  /*9840*/  FFMA.FTZ R24, R24, R59, 1 ;  /* 0x3f80000018187423 */ /* 0x000fe2000001003b */
[----:B------:R-:W-:Y:S01]  /*9850*/  FADD.FTZ R59, R28, R25 ;  /* 0x000000191c3b7221 */ /* 0x000fe20000010000 */
[-C--:B------:R-:W-:Y:S02]  /*9860*/  FMUL.FTZ R28, R15, R25.reuse ;  /* 0x000000190f1c7220 */ /* 0x080fe40000410000 */
[----:B------:R-:W-:Y:S01]  /*9870*/  FMUL.FTZ R24, R60, R24 ;  /* 0x000000183c187220 */ /* 0x000fe20000410000 */
[----:B------:R-:W-:Y:S01]  /*9880*/  FFMA.FTZ R60, R26, R25, R36 ;  /* 0x000000191a3c7223 */ /* 0x000fe20000010024 */
        /* <DEDUP_REMOVED lines=26> */
[----:B--2---:R-:W-:Y:S02]  /*9a30*/  HADD2.F32 R63, -RZ, R93.H0_H0 ;  /* 0x2000005dff3f7230 */ /* 0x004fe40000004100 */
[----:B------:R-:W2:Y:S01]  /*9a40*/  LDL.S16 R93, [R1+0x128] ;  /* 0x00012800015d7983 */ /* 0x000ea20000100600 */
[----:B------:R-:W-:Y:S02]  /*9a50*/  HADD2.F32 R62, -RZ, R39.H0_H0 ;  /* 0x20000027ff3e7230 */ /* 0x000fe40000004100 */
[----:B------:R-:W-:Y:S01]  /*9a60*/  FADD.FTZ R58, R58, R35 ;  /* 0x000000233a3a7221 */ /* 0x000fe20000010000 */
[-C--:B------:R-:W-:Y:S01]  /*9a70*/  FFMA.FTZ R39, R34, R35.reuse, R37 ;  /* 0x0000002322277223 */ /* 0x080fe20000010025 */
[----:B------:R-:W-:Y:S01]  /*9a80*/  FMUL.FTZ R35, R14, R35 ;  /* 0x000000230e237220 */ /* 0x000fe20000410000 */
[----:B------:R-:W-:Y:S01]  /*9a90*/  FADD.FTZ R62, R62, -UR28 ;  /* 0x8000001c3e3e7e21 */ /* 0x000fe20008010000 */
[----:B------:R-:W-:Y:S01]  /*9aa0*/  FADD.FTZ R59, R59, R57 ;  /* 0x000000393b3b7221 */ /* 0x000fe20000010000 */
[----:B------:R-:W-:Y:S01]  /*9ab0*/  FFMA.FTZ R60, R54, R57, R60 ;  /* 0x00000039363c7223 */ /* 0x000fe2000001003c */
[----:B------:R-:W-:Y:S01]  /*9ac0*/  FADD.FTZ R61, R61, R35 ;  /* 0x000000233d3d7221 */ /* 0x000fe20000010000 */
[----:B------:R-:W-:Y:S01]  /*9ad0*/  FMUL.FTZ R37, R62, UR16 ;  /* 0x000000103e257c20 */ /* 0x000fe20008410000 */
[----:B------:R-:W-:Y:S01]  /*9ae0*/  FFMA.FTZ R62, R34, R35, R36 ;  /* 0x00000023223e7223 */ /* 0x000fe20000010024 */
[----:B------:R-:W-:-:S04]  /*9af0*/  FMUL.FTZ R57, R15, R57 ;  /* 0x000000390f397220 */ /* 0x000fc80000410000 */
[----:B------:R-:W-:Y:S01]  /*9b00*/  FFMA.FTZ R62, R54, R57, R62 ;  /* 0x00000039363e7223 */ /* 0x000fe2000001003e */
[----:B------:R-:W-:Y:S01]  /*9b10*/  FADD.FTZ R61, R57, R61 ;  /* 0x0000003d393d7221 */ /* 0x000fe20000010000 */
[----:B---3--:R-:W-:Y:S02]  /*9b20*/  HADD2.F32 R57, -RZ, R92.H0_H0 ;  /* 0x2000005cff397230 */ /* 0x008fe40000004100 */
[----:B------:R-:W3:Y:S01]  /*9b30*/  LDL.LU.S16 R92, [R1+0x134] ;  /* 0x00013400015c7983 */ /* 0x000ee20000300600 */
        /* <DEDUP_REMOVED lines=8> */
[----:B------:R-:W-:Y:S02]  /*9bc0*/  HADD2.F32 R36, -RZ, R73.H0_H0 ;  /* 0x20000049ff247230 */ /* 0x000fe40000004100 */
[----:B--2---:R-:W-:Y:S02]  /*9bd0*/  HADD2.F32 R71, -RZ, R93.H0_H0 ;  /* 0x2000005dff477230 */ /* 0x004fe40000004100 */
[----:B------:R-:W2:Y:S01]  /*9be0*/  LDL.S16 R93, [R1+0x14a] ;  /* 0x00014a00015d7983 */ /* 0x000ea20000100600 */
[----:B------:R-:W-:-:S04]  /*9bf0*/  FADD.FTZ R36, R36, -UR28 ;  /* 0x8000001c24247e21 */ /* 0x000fc80008010000 */
[----:B------:R-:W-:Y:S01]  /*9c00*/  FMUL.FTZ R36, R36, UR16 ;  /* 0x0000001024247c20 */ /* 0x000fe20008410000 */
[----:B------:R-:W-:-:S03]  /*9c10*/  FMUL.FTZ R34, R63, R34 ;  /* 0x000000223f227220 */ /* 0x000fc60000410000 */
[----:B------:R-:W-:-:S04]  /*9c20*/  FFMA.FTZ R35, R15, R36, R3 ;  /* 0x000000240f237223 */ /* 0x000fc80000010003 */
[----:B------:R-:W-:-:S06]  /*9c30*/  FMUL.FTZ R63, R35, -1.4426950216293334961 ;  /* 0xbfb8aa3b233f7820 */ /* 0x000fcc0000410000 */
[----:B------:R-:W0:Y:S01]  /*9c40*/  MUFU.EX2 R63, R63 ;  /* 0x0000003f003f7308 */ /* 0x000e220000000800 */
[----:B------:R-:W-:Y:S02]  /*9c50*/  HADD2.F32 R73, -RZ, R38.H0_H0 ;  /* 0x20000026ff497230 */ /* 0x000fe40000004100 */
[----:B0-----:R-:W-:-:S03]  /*9c60*/  FADD.FTZ R63, R63, 1 ;  /* 0x3f8000003f3f7421 */ /* 0x001fc60000010000 */
[----:B------:R-:W-:-:S03]  /*9c70*/  FADD.FTZ R73, R73, -UR28 ;  /* 0x8000001c49497e21 */ /* 0x000fc60008010000 */
[----:B------:R-:W0:Y:S01]  /*9c80*/  MUFU.RCP R63, R63 ;  /* 0x0000003f003f7308 */ /* 0x000e220000001000 */
[----:B------:R-:W-:Y:S01]  /*9c90*/  FMUL.FTZ R73, R73, UR16 ;  /* 0x0000001049497c20 */ /* 0x000fe20008410000 */
[----:B------:R-:W-:-:S03]  /*9ca0*/  HADD2.F32 R65, -RZ, R65.H0_H0 ;  /* 0x20000041ff417230 */ /* 0x000fc60000004100 */
[----:B------:R-:W-:Y:S01]  /*9cb0*/  FFMA.FTZ R38, R14, R73, R2 ;  /* 0x000000490e267223 */ /* 0x000fe20000010002 */
[----:B----4-:R-:W-:Y:S02]  /*9cc0*/  HADD2.F32 R70, -RZ, R91.H0_H0 ;  /* 0x2000005bff467230 */ /* 0x010fe40000004100 */
[----:B------:R-:W4:Y:S01]  /*9cd0*/  LDL.LU.S16 R91, [R1+0x140] ;  /* 0x00014000015b7983 */ /* 0x000f220000300600 */
[----:B------:R-:W-:Y:S01]  /*9ce0*/  FMUL.FTZ R54, R38, -1.4426950216293334961 ;  /* 0xbfb8aa3b26367820 */ /* 0x000fe20000410000 */
[----:B0-----:R-:W-:Y:S01]  /*9cf0*/  FMUL.FTZ R65, R65, R63 ;  /* 0x0000003f41417220 */ /* 0x001fe20000410000 */
[----:B------:R-:W-:-:S04]  /*9d00*/  FADD.FTZ R63, -R63, 1 ;  /* 0x3f8000003f3f7421 */ /* 0x000fc80000010100 */
[----:B------:R-:W0:Y:S01]  /*9d10*/  MUFU.EX2 R54, R54 ;  /* 0x0000003600367308 */ /* 0x000e220000000800 */
[----:B------:R-:W-:Y:S01]  /*9d20*/  FFMA.FTZ R35, R35, R63, 1 ;  /* 0x3f80000023237423 */ /* 0x000fe2000001003f */
[----:B------:R-:W-:Y:S01]  /*9d30*/  FADD.FTZ R58, R58, R56 ;  /* 0x000000383a3a7221 */ /* 0x000fe20000010000 */
[-C--:B------:R-:W-:Y:S02]  /*9d40*/  FFMA.FTZ R39, R50, R56.reuse, R39 ;  /* 0x0000003832277223 */ /* 0x080fe40000010027 */
[----:B------:R-:W-:Y:S01]  /*9d50*/  FMUL.FTZ R35, R65, R35 ;  /* 0x0000002341237220 */ /* 0x000fe20000410000 */
[----:B---3--:R-:W-:Y:S02]  /*9d60*/  HADD2.F32 R65, -RZ, R92.H0_H0 ;  /* 0x2000005cff417230 */ /* 0x008fe40000004100 */
[----:B------:R-:W-:Y:S01]  /*9d70*/  FMUL.FTZ R56, R14, R56 ;  /* 0x000000380e387220 */ /* 0x000fe20000410000 */
[----:B------:R-:W3:Y:S01]  /*9d80*/  LDL.S16 R92, [R1+0x13e] ;  /* 0x00013e00015c7983 */ /* 0x000ee20000100600 */
[----:B------:R-:W-:Y:S01]  /*9d90*/  FADD.FTZ R59, R59, R55 ;  /* 0x000000373b3b7221 */ /* 0x000fe20000010000 */
[-C--:B------:R-:W-:Y:S01]  /*9da0*/  FFMA.FTZ R60, R46, R55.reuse, R60 ;  /* 0x000000372e3c7223 */ /* 0x080fe2000001003c */
[----:B------:R-:W-:Y:S01]  /*9db0*/  FFMA.FTZ R62, R50, R56, R62 ;  /* 0x00000038323e7223 */ /* 0x000fe2000001003e */
[----:B------:R-:W-:Y:S01]  /*9dc0*/  FADD.FTZ R61, R61, R56 ;  /* 0x000000383d3d7221 */ /* 0x000fe20000010000 */
[----:B------:R-:W-:Y:S01]  /*9dd0*/  FMUL.FTZ R55, R15, R55 ;  /* 0x000000370f377220 */ /* 0x000fe20000410000 */
[----:B0-----:R-:W-:-:S03]  /*9de0*/  FADD.FTZ R54, R54, 1 ;  /* 0x3f80000036367421 */ /* 0x001fc60000010000 */
[----:B------:R-:W-:Y:S01]  /*9df0*/  FFMA.FTZ R62, R46, R55, R62 ;  /* 0x000000372e3e7223 */ /* 0x000fe2000001003e */
[----:B------:R-:W-:Y:S02]  /*9e00*/  FADD.FTZ R61, R55, R61 ;  /* 0x0000003d373d7221 */ /* 0x000fe40000010000 */
[----:B------:R-:W0:Y:S01]  /*9e10*/  MUFU.RCP R54, R54 ;  /* 0x0000003600367308 */ /* 0x000e220000001000 */
[----:B------:R-:W-:-:S05]  /*9e20*/  HADD2.F32 R72, -RZ, R72.H0_H0 ;  /* 0x20000048ff487230 */ /* 0x000fca0000004100 */
        /* <DEDUP_REMOVED lines=16> */
[----:B------:R-:W-:-:S04]  /*9f30*/  FFMA.FTZ R38, R14, R71, R2 ;  /* 0x000000470e267223 */ /* 0x000fc80000010002 */
[----:B------:R-:W-:-:S06]  /*9f40*/  FMUL.FTZ R50, R38, -1.4426950216293334961 ;  /* 0xbfb8aa3b26327820 */ /* 0x000fcc0000410000 */
[----:B------:R-:W0:Y:S02]  /*9f50*/  MUFU.EX2 R50, R50 ;  /* 0x0000003200327308 */ /* 0x000e240000000800 */
[----:B0-----:R-:W-:-:S06]  /*9f60*/  FADD.FTZ R50, R50, 1 ;  /* 0x3f80000032327421 */ /* 0x001fcc0000010000 */
[----:B------:R-:W0:Y:S01]  /*9f70*/  MUFU.RCP R50, R50 ;  /* 0x0000003200327308 */ /* 0x000e220000001000 */
[----:B--2---:R-:W-:Y:S02]  /*9f80*/  HADD2.F32 R55, -RZ, R93.H0_H0 ;  /* 0x2000005dff377230 */ /* 0x004fe40000004100 */
[----:B------:R-:W2:Y:S01]  /*9f90*/  LDL.S16 R93, [R1+0x154] ;  /* 0x00015400015d7983 */ /* 0x000ea20000100600 */
[----:B------:R-:W-:Y:S02]  /*9fa0*/  HADD2.F32 R69, -RZ, R69.H0_H0 ;  /* 0x20000045ff457230 */ /* 0x000fe40000004100 */
[----:B------:R-:W-:-:S03]  /*9fb0*/  HADD2.F32 R68, -RZ, R68.H0_H0 ;  /* 0x20000044ff447230 */ /* 0x000fc60000004100 */
[----:B------:R-:W-:Y:S02]  /*9fc0*/  FADD.FTZ R69, R69, -UR28 ;  /* 0x8000001c45457e21 */ /* 0x000fe40008010000 */
[----:B0-----:R-:W-:Y:S01]  /*9fd0*/  FMUL.FTZ R68, R68, R50 ;  /* 0x0000003244447220 */ /* 0x001fe20000410000 */
[----:B------:R-:W-:Y:S01]  /*9fe0*/  FADD.FTZ R50, -R50, 1 ;  /* 0x3f80000032327421 */ /* 0x000fe20000010100 */
[----:B------:R-:W-:-:S03]  /*9ff0*/  FMUL.FTZ R69, R69, UR16 ;  /* 0x0000001045457c20 */ /* 0x000fc60008410000 */
[----:B------:R-:W-:Y:S01]  /*a000*/  FFMA.FTZ R50, R38, R50, 1 ;  /* 0x3f80000026327423 */ /* 0x000fe20000010032 */
[----:B------:R-:W-:-:S03]  /*a010*/  FFMA.FTZ R38, R15, R69, R3 ;  /* 0x000000450f267223 */ /* 0x000fc60000010003 */
[----:B------:R-:W-:Y:S01]  /*a020*/  FMUL.FTZ R68, R68, R50 ;  /* 0x0000003244447220 */ /* 0x000fe20000410000 */
[----:B------:R-:W-:-:S06]  /*a030*/  FMUL.FTZ R50, R38, -1.4426950216293334961 ;  /* 0xbfb8aa3b26327820 */ /* 0x000fcc0000410000 */
[----:B------:R-:W0:Y:S02]  /*a040*/  MUFU.EX2 R50, R50 ;  /* 0x0000003200327308 */ /* 0x000e240000000800 */
[----:B0-----:R-:W-:-:S06]  /*a050*/  FADD.FTZ R50, R50, 1 ;  /* 0x3f80000032327421 */ /* 0x001fcc0000010000 */
[----:B------:R-:W0:Y:S01]  /*a060*/  MUFU.RCP R50, R50 ;  /* 0x0000003200327308 */ /* 0x000e220000001000 */
[----:B------:R-:W-:Y:S02]  /*a070*/  HADD2.F32 R56, -RZ, R67.H0_H0 ;  /* 0x20000043ff387230 */ /* 0x000fe40000004100 */
[----:B------:R-:W-:-:S05]  /*a080*/  HADD2.F32 R67, -RZ, R64.H0_H0 ;  /* 0x20000040ff437230 */ /* 0x000fca0000004100 */
        /* <DEDUP_REMOVED lines=19> */
[----:B------:R-:W0:Y:S01]  /*a1c0*/  MUFU.EX2 R46, R46 ;  /* 0x0000002e002e7308 */ /* 0x000e220000000800 */
[----:B------:R-:W-:Y:S01]  /*a1d0*/  FMUL.FTZ R50, R56, R50 ;  /* 0x0000003238327220 */ /* 0x000fe20000410000 */
[-C--:B------:R-:W-:Y:S01]  /*a1e0*/  FMUL.FTZ R56, R14, R53.reuse ;  /* 0x000000350e387220 */ /* 0x080fe20000410000 */
[----:B------:R-:W-:Y:S01]  /*a1f0*/  FADD.FTZ R58, R58, R53 ;  /* 0x000000353a3a7221 */ /* 0x000fe20000010000 */
[C---:B------:R-:W-:Y:S01]  /*a200*/  FFMA.FTZ R39, R43.reuse, R53, R39 ;  /* 0x000000352b277223 */ /* 0x040fe20000010027 */
[----:B0-----:R-:W-:Y:S01]  /*a210*/  FADD.FTZ R46, R46, 1 ;  /* 0x3f8000002e2e7421 */ /* 0x001fe20000010000 */
[----:B------:R-:W-:-:S05]  /*a220*/  FFMA.FTZ R53, R43, R56, R62 ;  /* 0x000000382b357223 */ /* 0x000fca000001003e */
[----:B------:R-:W0:Y:S01]  /*a230*/  MUFU.RCP R46, R46 ;  /* 0x0000002e002e7308 */ /* 0x000e220000001000 */
[----:B----4-:R-:W-:Y:S02]  /*a240*/  HADD2.F32 R62, -RZ, R91.H0_H0 ;  /* 0x2000005bff3e7230 */ /* 0x010fe40000004100 */
[----:B------:R-:W4:Y:S01]  /*a250*/  LDL.LU.S16 R91, [R1+0x148] ;  /* 0x00014800015b7983 */ /* 0x000f220000300600 */
[----:B---3--:R-:W-:-:S03]  /*a260*/  HADD2.F32 R63, -RZ, R92.H0_H0 ;  /* 0x2000005cff3f7230 */ /* 0x008fc60000004100 */
[----:B------:R-:W3:Y:S01]  /*a270*/  LDL.S16 R92, [R1+0x146] ;  /* 0x00014600015c7983 */ /* 0x000ee20000100600 */
[----:B0-----:R-:W-:Y:S01]  /*a280*/  FMUL.FTZ R55, R55, R46 ;  /* 0x0000002e37377220 */ /* 0x001fe20000410000 */
[----:B------:R-:W-:-:S04]  /*a290*/  FADD.FTZ R46, -R46, 1 ;  /* 0x3f8000002e2e7421 */ /* 0x000fc80000010100 */
[----:B------:R-:W-:-:S04]  /*a2a0*/  FFMA.FTZ R46, R38, R46, 1 ;  /* 0x3f800000262e7423 */ /* 0x000fc8000001002e */
[----:B------:R-:W-:Y:S01]  /*a2b0*/  FMUL.FTZ R46, R55, R46 ;  /* 0x0000002e372e7220 */ /* 0x000fe20000410000 */
[----:B------:R-:W-:Y:S02]  /*a2c0*/  HADD2.F32 R64, -RZ, R64.H1_H1 ;  /* 0x30000040ff407230 */ /* 0x000fe40000004100 */
[----:B--2---:R-:W-:Y:S02]  /*a2d0*/  HADD2.F32 R55, -RZ, R93.H0_H0 ;  /* 0x2000005dff377230 */ /* 0x004fe40000004100 */
[----:B------:R-:W2:Y:S01]  /*a2e0*/  LDL.S16 R93, [R1+0x15c] ;  /* 0x00015c00015d7983 */ /* 0x000ea20000100600 */
[----:B------:R-:W-:-:S04]  /*a2f0*/  FADD.FTZ R64, R64, -UR28 ;  /* 0x8000001c40407e21 */ /* 0x000fc80008010000 */
[----:B------:R-:W-:-:S04]  /*a300*/  FMUL.FTZ R64, R64, UR16 ;  /* 0x0000001040407c20 */ /* 0x000fc80008410000 */
        /* <DEDUP_REMOVED lines=16> */
[----:B------:R-:W-:Y:S01]  /*a410*/  FADD.FTZ R56, R61, R56 ;  /* 0x000000383d387221 */ /* 0x000fe20000010000 */
[----:B------:R-:W-:Y:S02]  /*a420*/  HADD2.F32 R61, -RZ, R90.H0_H0 ;  /* 0x2000005aff3d7230 */ /* 0x000fe40000004100 */
[----:B------:R-:W2:Y:S03]  /*a430*/  LDL.LU.S16 R90, [R1+0x144] ;  /* 0x00014400015a7983 */ /* 0x000ea60000300600 */
[----:B------:R-:W-:Y:S01]  /*a440*/  FADD.FTZ R61, R61, -UR28 ;  /* 0x8000001c3d3d7e21 */ /* 0x000fe20008010000 */
[----:B0-----:R-:W-:Y:S01]  /*a450*/  FMUL.FTZ R55, R55, R43 ;  /* 0x0000002b37377220 */ /* 0x001fe20000410000 */
[----:B------:R-:W-:-:S04]  /*a460*/  FADD.FTZ R43, -R43, 1 ;  /* 0x3f8000002b2b7421 */ /* 0x000fc80000010100 */
[----:B------:R-:W-:Y:S01]  /*a470*/  FFMA.FTZ R43, R38, R43, 1 ;  /* 0x3f800000262b7423 */ /* 0x000fe2000001002b */
[----:B------:R-:W-:-:S03]  /*a480*/  FADD.FTZ R38, R59, R52 ;  /* 0x000000343b267221 */ /* 0x000fc60000010000 */
[----:B------:R-:W-:Y:S01]  /*a490*/  FMUL.FTZ R43, R55, R43 ;  /* 0x0000002b372b7220 */ /* 0x000fe20000410000 */
[-C--:B------:R-:W-:Y:S01]  /*a4a0*/  FFMA.FTZ R55, R42, R52.reuse, R60 ;  /* 0x000000342a377223 */ /* 0x080fe2000001003c */
[----:B------:R-:W-:Y:S01]  /*a4b0*/  FMUL.FTZ R52, R15, R52 ;  /* 0x000000340f347220 */ /* 0x000fe20000410000 */
[----:B------:R-:W-:-:S03]  /*a4c0*/  FMUL.FTZ R61, R61, UR16 ;  /* 0x000000103d3d7c20 */ /* 0x000fc60008410000 */
[----:B------:R-:W-:Y:S01]  /*a4d0*/  FFMA.FTZ R53, R42, R52, R53 ;  /* 0x000000342a357223 */ /* 0x000fe20000010035 */
[----:B------:R-:W-:Y:S01]  /*a4e0*/  FFMA.FTZ R42, R14, R61, R2 ;  /* 0x0000003d0e2a7223 */ /* 0x000fe20000010002 */
[----:B------:R-:W-:-:S03]  /*a4f0*/  FMUL.FTZ R54, R57, R54 ;  /* 0x0000003639367220 */ /* 0x000fc60000410000 */
[----:B------:R-:W-:-:S06]  /*a500*/  FMUL.FTZ R57, R42, -1.4426950216293334961 ;  /* 0xbfb8aa3b2a397820 */ /* 0x000fcc0000410000 */
[----:B------:R-:W0:Y:S02]  /*a510*/  MUFU.EX2 R57, R57 ;  /* 0x0000003900397308 */ /* 0x000e240000000800 */
[----:B0-----:R-:W-:-:S06]  /*a520*/  FADD.FTZ R57, R57, 1 ;  /* 0x3f80000039397421 */ /* 0x001fcc0000010000 */
[----:B------:R-:W0:Y:S01]  /*a530*/  MUFU.RCP R57, R57 ;  /* 0x0000003900397308 */ /* 0x000e220000001000 */
[----:B----4-:R-:W-:Y:S02]  /*a540*/  HADD2.F32 R59, -RZ, R91.H0_H0 ;  /* 0x2000005bff3b7230 */ /* 0x010fe40000004100 */
[----:B------:R-:W4:Y:S01]  /*a550*/  LDL.S16 R91, [R1+0x152] ;  /* 0x00015200015b7983 */ /* 0x000f220000100600 */
[----:B---3--:R-:W-:-:S03]  /*a560*/  HADD2.F32 R60, -RZ, R92.H0_H0 ;  /* 0x2000005cff3c7230 */ /* 0x008fc60000004100 */
[----:B------:R-:W3:Y:S01]  /*a570*/  LDL.LU.S16 R92, [R1+0x150] ;  /* 0x00015000015c7983 */ /* 0x000ee20000300600 */
[----:B0-----:R-:W-:Y:S01]  /*a580*/  FMUL.FTZ R59, R59, R57 ;  /* 0x000000393b3b7220 */ /* 0x001fe20000410000 */
[----:B------:R-:W-:-:S04]  /*a590*/  FADD.FTZ R57, -R57, 1 ;  /* 0x3f80000039397421 */ /* 0x000fc80000010100 */
[----:B------:R-:W-:-:S04]  /*a5a0*/  FFMA.FTZ R57, R42, R57, 1 ;  /* 0x3f8000002a397423 */ /* 0x000fc80000010039 */
[----:B------:R-:W-:Y:S01]  /*a5b0*/  FMUL.FTZ R59, R59, R57 ;  /* 0x000000393b3b7220 */ /* 0x000fe20000410000 */
[----:B--2---:R-:W-:Y:S02]  /*a5c0*/  HADD2.F32 R57, -RZ, R93.H0_H0 ;  /* 0x2000005dff397230 */ /* 0x004fe40000004100 */
[----:B------:R-:W2:Y:S01]  /*a5d0*/  LDL.LU.S16 R93, [R1+0x15e] ;  /* 0x00015e00015d7983 */ /* 0x000ea20000300600 */
[----:B------:R-:W-:-:S04]  /*a5e0*/  FADD.FTZ R60, R60, -UR28 ;  /* 0x8000001c3c3c7e21 */ /* 0x000fc80008010000 */
[----:B------:R-:W-:Y:S01]  /*a5f0*/  FMUL.FTZ R60, R60, UR16 ;  /* 0x000000103c3c7c20 */ /* 0x000fe20008410000 */
[----:B------:R-:W-:-:S03]  /*a600*/  FADD.FTZ R52, R52, R56 ;  /* 0x0000003834347221 */ /* 0x000fc60000010000 */
[----:B------:R-:W-:-:S04]  /*a610*/  FFMA.FTZ R42, R15, R60, R3 ;  /* 0x0000003c0f2a7223 */ /* 0x000fc80000010003 */
[----:B------:R-:W-:-:S06]  /*a620*/  FMUL.FTZ R56, R42, -1.4426950216293334961 ;  /* 0xbfb8aa3b2a387820 */ /* 0x000fcc0000410000 */
[----:B------:R-:W0:Y:S02]  /*a630*/  MUFU.EX2 R56, R56 ;  /* 0x0000003800387308 */ /* 0x000e240000000800 */
[----:B0-----:R-:W-:-:S06]  /*a640*/  FADD.FTZ R56, R56, 1 ;  /* 0x3f80000038387421 */ /* 0x001fcc0000010000 */
[----:B------:R-:W0:Y:S01]  /*a650*/  MUFU.RCP R56, R56 ;  /* 0x0000003800387308 */ /* 0x000e220000001000 */
[----:B------:R-:W-:Y:S01]  /*a660*/  FADD.FTZ R74, R58, R51 ;  /* 0x000000333a4a7221 */ /* 0x000fe20000010000 */
[-C--:B------:R-:W-:Y:S01]  /*a670*/  FFMA.FTZ R39, R41, R51.reuse, R39 ;  /* 0x0000003329277223 */ /* 0x080fe20000010027 */
[----:B------:R-:W-:Y:S01]  /*a680*/  FMUL.FTZ R51, R14, R51 ;  /* 0x000000330e337220 */ /* 0x000fe20000410000 */
[----:B0-----:R-:W-:Y:S01]  /*a690*/  FMUL.FTZ R57, R57, R56 ;  /* 0x0000003839397220 */ /* 0x001fe20000410000 */
[----:B------:R-:W-:-:S04]  /*a6a0*/  FADD.FTZ R56, -R56, 1 ;  /* 0x3f80000038387421 */ /* 0x000fc80000010100 */
[----:B------:R-:W-:Y:S01]  /*a6b0*/  FFMA.FTZ R42, R42, R56, 1 ;  /* 0x3f8000002a2a7423 */ /* 0x000fe20000010038 */
[----:B------:R-:W-:Y:S01]  /*a6c0*/  FFMA.FTZ R53, R41, R51, R53 ;  /* 0x0000003329357223 */ /* 0x000fe20000010035 */
[----:B------:R-:W-:Y:S02]  /*a6d0*/  HADD2.F32 R56, -RZ, R90.H0_H0 ;  /* 0x2000005aff387230 */ /* 0x000fe40000004100 */
[----:B------:R-:W2:Y:S03]  /*a6e0*/  LDL.LU.S16 R90, [R1+0x14e] ;  /* 0x00014e00015a7983 */ /* 0x000ea60000300600 */
[----:B------:R-:W-:-:S04]  /*a6f0*/  FADD.FTZ R56, R56, -UR28 ;  /* 0x8000001c38387e21 */ /* 0x000fc80008010000 */
[----:B------:R-:W-:-:S04]  /*a700*/  FMUL.FTZ R58, R56, UR16 ;  /* 0x00000010383a7c20 */ /* 0x000fc80008410000 */
[----:B------:R-:W-:-:S04]  /*a710*/  FFMA.FTZ R41, R14, R58, R2 ;  /* 0x0000003a0e297223 */ /* 0x000fc80000010002 */
[----:B------:R-:W-:-:S06]  /*a720*/  FMUL.FTZ R56, R41, -1.4426950216293334961 ;  /* 0xbfb8aa3b29387820 */ /* 0x000fcc0000410000 */
[----:B------:R-:W0:Y:S02]  /*a730*/  MUFU.EX2 R56, R56 ;  /* 0x0000003800387308 */ /* 0x000e240000000800 */
[----:B0-----:R-:W-:-:S06]  /*a740*/  FADD.FTZ R56, R56, 1 ;  /* 0x3f80000038387421 */ /* 0x001fcc0000010000 */
[----:B------:R-:W0:Y:S01]  /*a750*/  MUFU.RCP R56, R56 ;  /* 0x0000003800387308 */ /* 0x000e220000001000 */
[----:B------:R-:W-:Y:S01]  /*a760*/  FMUL.FTZ R42, R57, R42 ;  /* 0x0000002a392a7220 */ /* 0x000fe20000410000 */
[----:B----4-:R-:W-:Y:S02]  /*a770*/  HADD2.F32 R57, -RZ, R91.H0_H0 ;  /* 0x2000005bff397230 */ /* 0x010fe40000004100 */
[----:B------:R-:W4:Y:S03]  /*a780*/  LDL.S16 R91, [R1+0x15a] ;  /* 0x00015a00015b7983 */ /* 0x000f260000100600 */
[----:B0-----:R-:W-:Y:S01]  /*a790*/  FMUL.FTZ R57, R57, R56 ;  /* 0x0000003839397220 */ /* 0x001fe20000410000 */
[----:B------:R-:W-:-:S04]  /*a7a0*/  FADD.FTZ R56, -R56, 1 ;  /* 0x3f80000038387421 */ /* 0x000fc80000010100 */
[----:B------:R-:W-:Y:S01]  /*a7b0*/  FFMA.FTZ R56, R41, R56, 1 ;  /* 0x3f80000029387423 */ /* 0x000fe20000010038 */
[----:B---3--:R-:W-:Y:S02]  /*a7c0*/  HADD2.F32 R41, -RZ, R92.H0_H0 ;  /* 0x2000005cff297230 */ /* 0x008fe40000004100 */
[----:B------:R-:W3:Y:S01]  /*a7d0*/  LDL.LU.S16 R92, [R1+0x158] ;  /* 0x00015800015c7983 */ /* 0x000ee20000300600 */
[----:B--2---:R-:W-:-:S03]  /*a7e0*/  HADD2.F32 R75, -RZ, R93.H0_H0 ;  /* 0x2000005dff4b7230 */ /* 0x004fc60000004100 */
[----:B------:R-:W2:Y:S01]  /*a7f0*/  LDL.S16 R93, [R1+0x160] ;  /* 0x00016000015d7983 */ /* 0x000ea20000100600 */
        /* <DEDUP_REMOVED lines=9> */
[-C--:B------:R-:W-:Y:S01]  /*a890*/  FFMA.FTZ R78, R40, R49.reuse, R55 ;  /* 0x00000031284e7223 */ /* 0x080fe20000010037 */
[----:B------:R-:W-:Y:S01]  /*a8a0*/  FMUL.FTZ R76, R15, R49 ;  /* 0x000000310f4c7220 */ /* 0x000fe20000410000 */
[----:B0-----:R-:W-:Y:S01]  /*a8b0*/  FMUL.FTZ R75, R75, R52 ;  /* 0x000000344b4b7220 */ /* 0x001fe20000410000 */
[----:B------:R-:W-:-:S04]  /*a8c0*/  FADD.FTZ R52, -R52, 1 ;  /* 0x3f80000034347421 */ /* 0x000fc80000010100 */
[----:B------:R-:W-:Y:S01]  /*a8d0*/  FFMA.FTZ R41, R41, R52, 1 ;  /* 0x3f80000029297423 */ /* 0x000fe20000010034 */
[----:B------:R-:W-:Y:S01]  /*a8e0*/  FADD.FTZ R38, R38, R49 ;  /* 0x0000003126267221 */ /* 0x000fe20000010000 */
        /* <DEDUP_REMOVED lines=10> */
[----:B----4-:R-:W-:Y:S02]  /*a990*/  HADD2.F32 R53, -RZ, R91.H0_H0 ;  /* 0x2000005bff357230 */ /* 0x010fe40000004100 */
[----:B------:R-:W4:Y:S03]  /*a9a0*/  LDL.S16 R91, [R1+0x168] ;  /* 0x00016800015b7983 */ /* 0x000f260000100600 */
[----:B0-----:R-:W-:Y:S01]  /*a9b0*/  FMUL.FTZ R53, R53, R52 ;  /* 0x0000003435357220 */ /* 0x001fe20000410000 */
[----:B------:R-:W-:-:S04]  /*a9c0*/  FADD.FTZ R52, -R52, 1 ;  /* 0x3f80000034347421 */ /* 0x000fc80000010100 */
[----:B------:R-:W-:Y:S01]  /*a9d0*/  FFMA.FTZ R52, R40, R52, 1 ;  /* 0x3f80000028347423 */ /* 0x000fe20000010034 */
[----:B---3--:R-:W-:Y:S02]  /*a9e0*/  HADD2.F32 R40, -RZ, R92.H0_H0 ;  /* 0x2000005cff287230 */ /* 0x008fe40000004100 */
[----:B------:R-:W3:Y:S01]  /*a9f0*/  LDL.S16 R92, [R1+0x166] ;  /* 0x00016600015c7983 */ /* 0x000ee20000100600 */
[----:B------:R-:W-:Y:S01]  /*aa00*/  FMUL.FTZ R41, R75, R41 ;  /* 0x000000294b297220 */ /* 0x000fe20000410000 */
[----:B--2---:R-:W-:Y:S02]  /*aa10*/  HADD2.F32 R75, -RZ, R93.H0_H0 ;  /* 0x2000005dff4b7230 */ /* 0x004fe40000004100 */
[----:B------:R-:W2:Y:S01]  /*aa20*/  LDL.LU.S16 R93, [R1+0x16a] ;  /* 0x00016a00015d7983 */ /* 0x000ea20000300600 */
        /* <DEDUP_REMOVED lines=13> */
[----:B------:R-:W-:Y:S01]  /*ab00*/  FADD.FTZ R75, R74, R48 ;  /* 0x000000304a4b7221 */ /* 0x000fe20000010000 */
[-C--:B------:R-:W-:Y:S01]  /*ab10*/  FFMA.FTZ R74, R47, R48.reuse, R39 ;  /* 0x000000302f4a7223 */ /* 0x080fe20000010027 */
[----:B------:R-:W-:-:S04]  /*ab20*/  FMUL.FTZ R39, R14, R48 ;  /* 0x000000300e277220 */ /* 0x000fc80000410000 */
        /* <DEDUP_REMOVED lines=31> */
[----:B------:R-:W-:-:S03]  /*ad20*/  FMUL.FTZ R82, R15, R45 ;  /* 0x0000002d0f527220 */ /* 0x000fc60000410000 */
[----:B------:R-:W-:Y:S01]  /*ad30*/  FMUL.FTZ R39, R79, R39 ;  /* 0x000000274f277220 */ /* 0x000fe20000410000 */
[----:B------:R-:W-:Y:S01]  /*ad40*/  FADD.FTZ R79, R38, R45 ;  /* 0x0000002d264f7221 */ /* 0x000fe20000010000 */
[C---:B------:R-:W-:Y:S01]  /*ad50*/  FFMA.FTZ R78, R44.reuse, R45, R78 ;  /* 0x0000002d2c4e7223 */ /* 0x040fe2000001004e */
        /* <DEDUP_REMOVED lines=29> */
[----:B------:R-:W-:Y:S01]  /*af30*/  FFMA.FTZ R74, R12, R10, R74 ;  /* 0x0000000a0c4a7223 */ /* 0x000fe2000001004a */
[----:B0-----:R-:W-:Y:S01]  /*af40*/  FMUL.FTZ R80, R80, R76 ;  /* 0x0000004c50507220 */ /* 0x001fe20000410000 */
[----:B------:R-:W-:-:S04]  /*af50*/  FADD.FTZ R76, -R76, 1 ;  /* 0x3f8000004c4c7421 */ /* 0x000fc80000010100 */
[----:B------:R-:W-:-:S04]  /*af60*/  FFMA.FTZ R38, R38, R76, 1 ;  /* 0x3f80000026267423 */ /* 0x000fc8000001004c */
[----:B------:R-:W-:Y:S01]  /*af70*/  FMUL.FTZ R38, R80, R38 ;  /* 0x0000002650267220 */ /* 0x000fe20000410000 */
        /* <DEDUP_REMOVED lines=12> */
[----:B------:R-:W4:Y:S03]  /*b040*/  LDL.LU.S16 R91, [R1+0x178] ;  /* 0x00017800015b7983 */ /* 0x000f260000300600 */
[----:B0-----:R-:W-:Y:S01]  /*b050*/  FMUL.FTZ R77, R77, R76 ;  /* 0x0000004c4d4d7220 */ /* 0x001fe20000410000 */
[----:B------:R-:W-:-:S04]  /*b060*/  FADD.FTZ R76, -R76, 1 ;  /* 0x3f8000004c4c7421 */ /* 0x000fc80000010100 */
[----:B------:R-:W-:Y:S01]  /*b070*/  FFMA.FTZ R76, R12, R76, 1 ;  /* 0x3f8000000c4c7423 */ /* 0x000fe2000001004c */
[----:B---3--:R-:W-:Y:S02]  /*b080*/  HADD2.F32 R12, -RZ, R92.H0_H0 ;  /* 0x2000005cff0c7230 */ /* 0x008fe40000004100 */
[----:B------:R-:W3:Y:S01]  /*b090*/  LDL.S16 R92, [R1+0x17c] ;  /* 0x00017c00015c7983 */ /* 0x000ee20000100600 */
        /* <DEDUP_REMOVED lines=18> */
[----:B------:R-:W-:-:S05]  /*b1c0*/  HADD2.F32 R80, -RZ, R90.H0_H0 ;  /* 0x2000005aff507230 */ /* 0x000fca0000004100 */
        /* <DEDUP_REMOVED lines=9> */
[----:B------:R-:W4:Y:S03]  /*b260*/  LDL.LU.S16 R91, [R1+0x12a] ;  /* 0x00012a00015b7983 */ /* 0x000f260000300600 */
[----:B0-----:R-:W-:Y:S01]  /*b270*/  FMUL.FTZ R81, R81, R80 ;  /* 0x0000005051517220 */ /* 0x001fe20000410000 */
[----:B------:R-:W-:-:S04]  /*b280*/  FADD.FTZ R80, -R80, 1 ;  /* 0x3f80000050507421 */ /* 0x000fc80000010100 */
[----:B------:R-:W-:Y:S01]  /*b290*/  FFMA.FTZ R80, R11, R80, 1 ;  /* 0x3f8000000b507423 */ /* 0x000fe20000010050 */
[----:B---3--:R-:W-:Y:S02]  /*b2a0*/  HADD2.F32 R11, -RZ, R92.H0_H0 ;  /* 0x2000005cff0b7230 */ /* 0x008fe40000004100 */
[----:B------:R-:W3:Y:S01]  /*b2b0*/  LDL.LU.S16 R92, [R1+0x17e] ;  /* 0x00017e00015c7983 */ /* 0x000ee20000300600 */
[----:B--2---:R-:W-:-:S03]  /*b2c0*/  HADD2.F32 R85, -RZ, R93.H0_H0 ;  /* 0x2000005dff557230 */ /* 0x004fc60000004100 */
        /* <DEDUP_REMOVED lines=10> */
[----:B------:R-:W-:Y:S02]  /*b370*/  HADD2.F32 R20, -RZ, R20.H0_H0 ;  /* 0x20000014ff147230 */ /* 0x000fe40000004100 */
[----:B------:R-:W-:Y:S01]  /*b380*/  FADD.FTZ R75, R75, R17 ;  /* 0x000000114b4b7221 */ /* 0x000fe20000010000 */
[----:B------:R-:W-:Y:S02]  /*b390*/  FFMA.FTZ R74, R16, R17, R74 ;  /* 0x00000011104a7223 */ /* 0x000fe4000001004a */
[----:B------:R-:W-:Y:S01]  /*b3a0*/  FADD.FTZ R20, R20, -UR28 ;  /* 0x8000001c14147e21 */ /* 0x000fe20008010000 */
[----:B0-----:R-:W-:Y:S01]  /*b3b0*/  FMUL.FTZ R85, R85, R11 ;  /* 0x0000000b55557220 */ /* 0x001fe20000410000 */
[----:B------:R-:W-:-:S04]  /*b3c0*/  FADD.FTZ R11, -R11, 1 ;  /* 0x3f8000000b0b7421 */ /* 0x000fc80000010100 */
[----:B------:R-:W-:Y:S01]  /*b3d0*/  FFMA.FTZ R11, R84, R11, 1 ;  /* 0x3f800000540b7423 */ /* 0x000fe2000001000b */
[----:B------:R-:W-:Y:S01]  /*b3e0*/  FMUL.FTZ R84, R14, R17 ;  /* 0x000000110e547220 */ /* 0x000fe20000410000 */
[----:B------:R-:W-:-:S03]  /*b3f0*/  FMUL.FTZ R17, R20, UR16 ;  /* 0x0000001014117c20 */ /* 0x000fc60008410000 */
[----:B------:R-:W-:Y:S01]  /*b400*/  FFMA.FTZ R83, R16, R84, R83 ;  /* 0x0000005410537223 */ /* 0x000fe20000010053 */
[----:B------:R-:W-:-:S04]  /*b410*/  FFMA.FTZ R16, R14, R17, R2 ;  /* 0x000000110e107223 */ /* 0x000fc80000010002 */
[----:B------:R-:W-:-:S06]  /*b420*/  FMUL.FTZ R20, R16, -1.4426950216293334961 ;  /* 0xbfb8aa3b10147820 */ /* 0x000fcc0000410000 */
[----:B------:R-:W0:Y:S02]  /*b430*/  MUFU.EX2 R20, R20 ;  /* 0x0000001400147308 */ /* 0x000e240000000800 */
[----:B0-----:R-:W-:-:S06]  /*b440*/  FADD.FTZ R20, R20, 1 ;  /* 0x3f80000014147421 */ /* 0x001fcc0000010000 */
[----:B------:R-:W0:Y:S01]  /*b450*/  MUFU.RCP R20, R20 ;  /* 0x0000001400147308 */ /* 0x000e220000001000 */
[----:B------:R-:W-:Y:S01]  /*b460*/  FMUL.FTZ R11, R85, R11 ;  /* 0x0000000b550b7220 */ /* 0x000fe20000410000 */
[----:B----4-:R-:W-:Y:S02]  /*b470*/  HADD2.F32 R85, -RZ, R91.H0_H0 ;  /* 0x2000005bff557230 */ /* 0x010fe40000004100 */
[----:B--2---:R-:W-:-:S03]  /*b480*/  HADD2.F32 R86, -RZ, R93.H0_H0 ;  /* 0x2000005dff567230 */ /* 0x004fc60000004100 */
[----:B0-----:R-:W-:Y:S01]  /*b490*/  FMUL.FTZ R85, R85, R20 ;  /* 0x0000001455557220 */ /* 0x001fe20000410000 */
[----:B------:R-:W-:Y:S01]  /*b4a0*/  FADD.FTZ R20, -R20, 1 ;  /* 0x3f80000014147421 */ /* 0x000fe20000010100 */
[----:B------:R-:W2:Y:S03]  /*b4b0*/  LDL.LU.S16 R93, [R1+0x186] ;  /* 0x00018600015d7983 */ /* 0x000ea60000300600 */
[----:B------:R-:W-:Y:S01]  /*b4c0*/  FFMA.FTZ R16, R16, R20, 1 ;  /* 0x3f80000010107423 */ /* 0x000fe20000010014 */
[----:B---3--:R-:W-:Y:S02]  /*b4d0*/  HADD2.F32 R20, -RZ, R92.H0_H0 ;  /* 0x2000005cff147230 */ /* 0x008fe40000004100 */
[----:B------:R-:W-:Y:S01]  /*b4e0*/  FADD.FTZ R82, R82, R84 ;  /* 0x0000005452527221 */ /* 0x000fe20000010000 */
[----:B------:R-:W3:Y:S02]  /*b4f0*/  LDL.S16 R92, [R1+0x184] ;  /* 0x00018400015c7983 */ /* 0x000ee40000100600 */
[----:B------:R-:W-:Y:S01]  /*b500*/  FADD.FTZ R20, R20, -UR28 ;  /* 0x8000001c14147e21 */ /* 0x000fe20008010000 */
[----:B------:R-:W-:Y:S01]  /*b510*/  FMUL.FTZ R16, R85, R16 ;  /* 0x0000001055107220 */ /* 0x000fe20000410000 */
[----:B------:R-:W-:Y:S01]  /*b520*/  FADD.FTZ R79, R79, R19 ;  /* 0x000000134f4f7221 */ /* 0x000fe20000010000 */
[----:B------:R-:W-:Y:S01]  /*b530*/  FFMA.FTZ R78, R18, R19, R78 ;  /* 0x00000013124e7223 */ /* 0x000fe2000001004e */
[----:B------:R-:W-:Y:S01]  /*b540*/  FMUL.FTZ R20, R20, UR16 ;  /* 0x0000001014147c20 */ /* 0x000fe20008410000 */
[----:B------:R-:W4:Y:S03]  /*b550*/  LDL.S16 R91, [R1+0x18a] ;  /* 0x00018a00015b7983 */ /* 0x000f260000100600 */
        /* <DEDUP_REMOVED lines=9> */
[----:B------:R-:W-:Y:S02]  /*b5f0*/  HADD2.F32 R84, -RZ, R0.H0_H0 ;  /* 0x20000000ff547230 */ /* 0x000fe40000004100 */
[----:B------:R-:W-:-:S03]  /*b600*/  FMUL.FTZ R19, R15, R19 ;  /* 0x000000130f137220 */ /* 0x000fc60000410000 */
[----:B------:R-:W-:Y:S01]  /*b610*/  FADD.FTZ R84, R84, -UR28 ;  /* 0x8000001c54547e21 */ /* 0x000fe20008010000 */
[----:B------:R-:W-:-:S03]  /*b620*/  FFMA.FTZ R83, R18, R19, R83 ;  /* 0x0000001312537223 */ /* 0x000fc60000010053 */
[----:B------:R-:W-:-:S04]  /*b630*/  FMUL.FTZ R84, R84, UR16 ;  /* 0x0000001054547c20 */ /* 0x000fc80008410000 */
        /* <DEDUP_REMOVED lines=10> */
[----:B------:R-:W-:-:S05]  /*b6e0*/  HADD2.F32 R0, -RZ, R0.H1_H1 ;  /* 0x30000000ff007230 */ /* 0x000fca0000004100 */
        /* <DEDUP_REMOVED lines=8> */
[----:B---3--:R-:W-:Y:S02]  /*b770*/  HADD2.F32 R88, -RZ, R92.H0_H0 ;  /* 0x2000005cff587230 */ /* 0x008fe40000004100 */
[----:B------:R-:W3:Y:S01]  /*b780*/  LDL.LU.S16 R92, [R1+0x188] ;  /* 0x00018800015c7983 */ /* 0x000ee20000300600 */
[----:B--2---:R-:W-:-:S03]  /*b790*/  HADD2.F32 R89, -RZ, R93.H0_H0 ;  /* 0x2000005dff597230 */ /* 0x004fc60000004100 */
[----:B------:R-:W2:Y:S01]  /*b7a0*/  LDL.LU.S16 R93, [R1+0x18c] ;  /* 0x00018c00015d7983 */ /* 0x000ea20000300600 */
[----:B0-----:R-:W-:Y:S01]  /*b7b0*/  FMUL.FTZ R88, R88, R19 ;  /* 0x0000001358587220 */ /* 0x001fe20000410000 */
[----:B------:R-:W-:-:S04]  /*b7c0*/  FADD.FTZ R19, -R19, 1 ;  /* 0x3f80000013137421 */ /* 0x000fc80000010100 */
[----:B------:R-:W-:Y:S01]  /*b7d0*/  FFMA.FTZ R19, R18, R19, 1 ;  /* 0x3f80000012137423 */ /* 0x000fe20000010013 */
[----:B------:R-:W-:-:S05]  /*b7e0*/  HADD2.F32 R18, -RZ, R4.H0_H0 ;  /* 0x20000004ff127230 */ /* 0x000fca0000004100 */
[----:B------:R-:W-:Y:S01]  /*b7f0*/  FADD.FTZ R18, R18, -UR28 ;  /* 0x8000001c12127e21 */ /* 0x000fe20008010000 */
[----:B------:R-:W-:Y:S01]  /*b800*/  FADD.FTZ R75, R75, R22 ;  /* 0x000000164b4b7221 */ /* 0x000fe20000010000 */
[CC--:B------:R-:W-:Y:S02]  /*b810*/  FFMA.FTZ R74, R21.reuse, R22.reuse, R74 ;  /* 0x00000016154a7223 */ /* 0x0c0fe4000001004a */
[----:B------:R-:W-:Y:S01]  /*b820*/  FMUL.FTZ R18, R18, UR16 ;  /* 0x0000001012127c20 */ /* 0x000fe20008410000 */
[----:B------:R-:W-:Y:S01]  /*b830*/  FMUL.FTZ R88, R88, R19 ;  /* 0x0000001358587220 */ /* 0x000fe20000410000 */
[C---:B------:R-:W-:Y:S02]  /*b840*/  FMUL.FTZ R22, R14.reuse, R22 ;  /* 0x000000160e167220 */ /* 0x040fe40000410000 */
[----:B------:R-:W-:Y:S02]  /*b850*/  FFMA.FTZ R19, R14, R18, R2 ;  /* 0x000000120e137223 */ /* 0x000fe40000010002 */
[----:B------:R-:W-:-:S02]  /*b860*/  FFMA.FTZ R83, R21, R22, R83 ;  /* 0x0000001615537223 */ /* 0x000fc40000010053 */
[----:B------:R-:W-:-:S06]  /*b870*/  FMUL.FTZ R21, R19, -1.4426950216293334961 ;  /* 0xbfb8aa3b13157820 */ /* 0x000fcc0000410000 */
[----:B------:R-:W0:Y:S02]  /*b880*/  MUFU.EX2 R21, R21 ;  /* 0x0000001500157308 */ /* 0x000e240000000800 */
[----:B0-----:R-:W-:-:S06]  /*b890*/  FADD.FTZ R21, R21, 1 ;  /* 0x3f80000015157421 */ /* 0x001fcc0000010000 */
[----:B------:R-:W0:Y:S01]  /*b8a0*/  MUFU.RCP R21, R21 ;  /* 0x0000001500157308 */ /* 0x000e220000001000 */
[----:B------:R-:W-:-:S05]  /*b8b0*/  HADD2.F32 R4, -RZ, R4.H1_H1 ;  /* 0x30000004ff047230 */ /* 0x000fca0000004100 */
[----:B------:R-:W-:-:S04]  /*b8c0*/  FADD.FTZ R4, R4, -UR28 ;  /* 0x8000001c04047e21 */ /* 0x000fc80008010000 */
[----:B------:R-:W-:Y:S01]  /*b8d0*/  FMUL.FTZ R4, R4, UR16 ;  /* 0x0000001004047c20 */ /* 0x000fe20008410000 */
        /* <DEDUP_REMOVED lines=9> */
[----:B------:R-:W-:Y:S01]  /*b970*/  FADD.FTZ R82, R82, R22 ;  /* 0x0000001652527221 */ /* 0x000fe20000010000 */
[----:B----4-:R-:W-:Y:S02]  /*b980*/  HADD2.F32 R22, -RZ, R91.H0_H0 ;  /* 0x2000005bff167230 */ /* 0x010fe40000004100 */
[----:B------:R-:W-:-:S05]  /*b990*/  HADD2.F32 R5, -RZ, R5.H1_H1 ;  /* 0x30000005ff057230 */ /* 0x000fca0000004100 */
[----:B------:R-:W-:Y:S01]  /*b9a0*/  FADD.FTZ R5, R5, -UR28 ;  /* 0x8000001c05057e21 */ /* 0x000fe20008010000 */
[----:B0-----:R-:W-:Y:S01]  /*b9b0*/  FMUL.FTZ R22, R22, R19 ;  /* 0x0000001316167220 */ /* 0x001fe20000410000 */
[----:B------:R-:W-:Y:S02]  /*b9c0*/  FADD.FTZ R19, -R19, 1 ;  /* 0x3f80000013137421 */ /* 0x000fe40000010100 */
[----:B------:R-:W-:Y:S02]  /*b9d0*/  FMUL.FTZ R5, R5, UR16 ;  /* 0x0000001005057c20 */ /* 0x000fe40008410000 */
[----:B------:R-:W-:-:S04]  /*b9e0*/  FFMA.FTZ R19, R21, R19, 1 ;  /* 0x3f80000015137423 */ /* 0x000fc80000010013 */
[----:B------:R-:W-:Y:S01]  /*b9f0*/  FMUL.FTZ R22, R22, R19 ;  /* 0x0000001316167220 */ /* 0x000fe20000410000 */
[----:B------:R-:W-:-:S04]  /*ba00*/  FFMA.FTZ R19, R14, R5, R2 ;  /* 0x000000050e137223 */ /* 0x000fc80000010002 */
[----:B------:R-:W-:-:S06]  /*ba10*/  FMUL.FTZ R21, R19, -1.4426950216293334961 ;  /* 0xbfb8aa3b13157820 */ /* 0x000fcc0000410000 */
[----:B------:R-:W0:Y:S01]  /*ba20*/  MUFU.EX2 R21, R21 ;  /* 0x0000001500157308 */ /* 0x000e220000000800 */
[----:B------:R-:W-:Y:S01]  /*ba30*/  FADD.FTZ R79, R79, R24 ;  /* 0x000000184f4f7221 */ /* 0x000fe20000010000 */
[----:B0-----:R-:W-:-:S06]  /*ba40*/  FADD.FTZ R21, R21, 1 ;  /* 0x3f80000015157421 */ /* 0x001fcc0000010000 */
[----:B------:R-:W0:Y:S01]  /*ba50*/  MUFU.RCP R21, R21 ;  /* 0x0000001500157308 */ /* 0x000e220000001000 */
[-C--:B------:R-:W-:Y:S01]  /*ba60*/  FFMA.FTZ R78, R23, R24.reuse, R78 ;  /* 0x00000018174e7223 */ /* 0x080fe2000001004e */
[----:B------:R-:W-:-:S04]  /*ba70*/  FMUL.FTZ R24, R15, R24 ;  /* 0x000000180f187220 */ /* 0x000fc80000410000 */
[----:B------:R-:W-:Y:S01]  /*ba80*/  FFMA.FTZ R83, R23, R24, R83 ;  /* 0x0000001817537223 */ /* 0x000fe20000010053 */
[----:B------:R-:W-:Y:S01]  /*ba90*/  FADD.FTZ R82, R24, R82 ;  /* 0x0000005218527221 */ /* 0x000fe20000010000 */
[----:B------:R-:W-:Y:S02]  /*baa0*/  HADD2.F32 R90, -RZ, R6.H0_H0 ;  /* 0x20000006ff5a7230 */ /* 0x000fe40000004100 */
[----:B------:R-:W-:Y:S01]  /*bab0*/  FADD.FTZ R75, R75, R26 ;  /* 0x0000001a4b4b7221 */ /* 0x000fe20000010000 */
[-C--:B------:R-:W-:Y:S01]  /*bac0*/  FFMA.FTZ R74, R25, R26.reuse, R74 ;  /* 0x0000001a194a7223 */ /* 0x080fe2000001004a */
[----:B------:R-:W-:-:S04]  /*bad0*/  FMUL.FTZ R26, R14, R26 ;  /* 0x0000001a0e1a7220 */ /* 0x000fc80000410000 */
[----:B------:R-:W-:Y:S01]  /*bae0*/  FFMA.FTZ R83, R25, R26, R83 ;  /* 0x0000001a19537223 */ /* 0x000fe20000010053 */
[--C-:B------:R-:W-:Y:S02]  /*baf0*/  HADD2.F32 R91, -RZ, R7.reuse.H1_H1 ;  /* 0x30000007ff5b7230 */ /* 0x100fe40000004100 */
[----:B------:R-:W-:Y:S02]  /*bb00*/  HADD2.F32 R7, -RZ, R7.H0_H0 ;  /* 0x20000007ff077230 */ /* 0x000fe40000004100 */
[----:B---3--:R-:W-:-:S05]  /*bb10*/  HADD2.F32 R23, -RZ, R92.H0_H0 ;  /* 0x2000005cff177230 */ /* 0x008fca0000004100 */
[----:B0-----:R-:W-:Y:S01]  /*bb20*/  FMUL.FTZ R23, R23, R21 ;  /* 0x0000001517177220 */ /* 0x001fe20000410000 */
[----:B------:R-:W-:-:S04]  /*bb30*/  FADD.FTZ R21, -R21, 1 ;  /* 0x3f80000015157421 */ /* 0x000fc80000010100 */
[----:B------:R-:W-:Y:S01]  /*bb40*/  FFMA.FTZ R21, R19, R21, 1 ;  /* 0x3f80000013157423 */ /* 0x000fe20000010015 */
[----:B--2---:R-:W-:-:S05]  /*bb50*/  HADD2.F32 R19, -RZ, R93.H0_H0 ;  /* 0x2000005dff137230 */ /* 0x004fca0000004100 */
        /* <DEDUP_REMOVED lines=11> */
[----:B------:R-:W-:-:S05]  /*bc10*/  HADD2.F32 R23, -RZ, R8.H0_H0 ;  /* 0x20000008ff177230 */ /* 0x000fca0000004100 */
[----:B------:R-:W-:Y:S01]  /*bc20*/  FADD.FTZ R23, R23, -UR28 ;  /* 0x8000001c17177e21 */ /* 0x000fe20008010000 */
[----:B------:R-:W-:-:S03]  /*bc30*/  FMUL.FTZ R90, R90, R24 ;  /* 0x000000185a5a7220 */ /* 0x000fc60000410000 */
[----:B------:R-:W-:-:S04]  /*bc40*/  FMUL.FTZ R23, R23, UR16 ;  /* 0x0000001017177c20 */ /* 0x000fc80008410000 */
[----:B------:R-:W-:-:S04]  /*bc50*/  FFMA.FTZ R24, R14, R23, R2 ;  /* 0x000000170e187223 */ /* 0x000fc80000010002 */
[----:B------:R-:W-:-:S06]  /*bc60*/  FMUL.FTZ R25, R24, -1.4426950216293334961 ;  /* 0xbfb8aa3b18197820 */ /* 0x000fcc0000410000 */
[----:B------:R-:W0:Y:S01]  /*bc70*/  MUFU.EX2 R25, R25 ;  /* 0x0000001900197308 */ /* 0x000e220000000800 */
[----:B------:R-:W-:-:S04]  /*bc80*/  FADD.FTZ R7, R7, -UR28 ;  /* 0x8000001c07077e21 */ /* 0x000fc80008010000 */
[----:B------:R-:W-:Y:S01]  /*bc90*/  FMUL.FTZ R92, R7, UR16 ;  /* 0x00000010075c7c20 */ /* 0x000fe20008410000 */
[----:B0-----:R-:W-:-:S03]  /*bca0*/  FADD.FTZ R25, R25, 1 ;  /* 0x3f80000019197421 */ /* 0x001fc60000010000 */
[----:B------:R-:W-:-:S03]  /*bcb0*/  FFMA.FTZ R7, R15, R92, R3 ;  /* 0x0000005c0f077223 */ /* 0x000fc60000010003 */
[----:B------:R-:W0:Y:S01]  /*bcc0*/  MUFU.RCP R25, R25 ;  /* 0x0000001900197308 */ /* 0x000e220000001000 */
[----:B------:R-:W-:Y:S01]  /*bcd0*/  FADD.FTZ R82, R82, R26 ;  /* 0x0000001a52527221 */ /* 0x000fe20000010000 */
[----:B------:R-:W-:-:S06]  /*bce0*/  FMUL.FTZ R26, R7, -1.4426950216293334961 ;  /* 0xbfb8aa3b071a7820 */ /* 0x000fcc0000410000 */
[----:B------:R-:W1:Y:S01]  /*bcf0*/  MUFU.EX2 R26, R26 ;  /* 0x0000001a001a7308 */ /* 0x000e620000000800 */
[----:B0-----:R-:W-:Y:S01]  /*bd00*/  FMUL.FTZ R91, R91, R25 ;  /* 0x000000195b5b7220 */ /* 0x001fe20000410000 */
[----:B------:R-:W-:-:S04]  /*bd10*/  FADD.FTZ R25, -R25, 1 ;  /* 0x3f80000019197421 */ /* 0x000fc80000010100 */
[----:B------:R-:W-:-:S04]  /*bd20*/  FFMA.FTZ R24, R24, R25, 1 ;  /* 0x3f80000018187423 */ /* 0x000fc80000010019 */
[----:B------:R-:W-:Y:S01]  /*bd30*/  FMUL.FTZ R24, R91, R24 ;  /* 0x000000185b187220 */ /* 0x000fe20000410000 */
[----:B-1----:R-:W-:-:S04]  /*bd40*/  FADD.FTZ R91, R26, 1 ;  /* 0x3f8000001a5b7421 */ /* 0x002fc80000010000 */
[----:B------:R-:W0:Y:S01]  /*bd50*/  MUFU.RCP R25, R91 ;  /* 0x0000005b00197308 */ /* 0x000e220000001000 */
[----:B------:R-:W-:-:S05]  /*bd60*/  HADD2.F32 R6, -RZ, R6.H1_H1 ;  /* 0x30000006ff067230 */ /* 0x000fca0000004100 */
[----:B0-----:R-:W-:Y:S01]  /*bd70*/  FMUL.FTZ R6, R6, R25 ;  /* 0x0000001906067220 */ /* 0x001fe20000410000 */
[----:B------:R-:W-:-:S04]  /*bd80*/  FADD.FTZ R25, -R25, 1 ;  /* 0x3f80000019197421 */ /* 0x000fc80000010100 */
[----:B------:R-:W-:Y:S01]  /*bd90*/  FFMA.FTZ R25, R7, R25, 1 ;  /* 0x3f80000007197423 */ /* 0x000fe20000010019 */
[----:B------:R-:W-:Y:S02]  /*bda0*/  HADD2.F32 R7, -RZ, R8.H1_H1 ;  /* 0x30000008ff077230 */ /* 0x000fe40000004100 */
[----:B------:R-:W-:Y:S01]  /*bdb0*/  FADD.FTZ R8, R79, R28 ;  /* 0x0000001c4f087221 */ /* 0x000fe20000010000 */
[----:B------:R-:W-:Y:S02]  /*bdc0*/  FMUL.FTZ R6, R6, R25 ;  /* 0x0000001906067220 */ /* 0x000fe40000410000 */
[----:B------:R-:W-:Y:S01]  /*bdd0*/  FADD.FTZ R7, R7, -UR28 ;  /* 0x8000001c07077e21 */ /* 0x000fe20008010000 */
[-C--:B------:R-:W-:Y:S01]  /*bde0*/  FFMA.FTZ R25, R29, R28.reuse, R78 ;  /* 0x0000001c1d197223 */ /* 0x080fe2000001004e */
        /* <DEDUP_REMOVED lines=8> */
[--C-:B------:R-:W-:Y:S02]  /*be70*/  HADD2.F32 R78, -RZ, R9.reuse.H1_H1 ;  /* 0x30000009ff4e7230 */ /* 0x100fe40000004100 */
[----:B------:R-:W-:Y:S02]  /*be80*/  HADD2.F32 R9, -RZ, R9.H0_H0 ;  /* 0x20000009ff097230 */ /* 0x000fe40000004100 */
[----:B------:R-:W-:Y:S01]  /*be90*/  FADD.FTZ R82, R28, R82 ;  /* 0x000000521c527221 */ /* 0x000fe20000010000 */
[----:B0-----:R-:W-:Y:S01]  /*bea0*/  FADD.FTZ R91, -R79, 1 ;  /* 0x3f8000004f5b7421 */ /* 0x001fe20000010100 */
[----:B------:R-:W-:-:S03]  /*beb0*/  FMUL.FTZ R78, R78, R79 ;  /* 0x0000004f4e4e7220 */ /* 0x000fc60000410000 */
[----:B------:R-:W-:Y:S01]  /*bec0*/  FFMA.FTZ R91, R29, R91, 1 ;  /* 0x3f8000001d5b7423 */ /* 0x000fe2000001005b */
[----:B------:R-:W-:-:S03]  /*bed0*/  FADD.FTZ R29, R9, -UR28 ;  /* 0x8000001c091d7e21 */ /* 0x000fc60008010000 */
[----:B------:R-:W-:Y:S01]  /*bee0*/  FMUL.FTZ R9, R78, R91 ;  /* 0x0000005b4e097220 */ /* 0x000fe20000410000 */
[----:B------:R-:W-:-:S04]  /*bef0*/  FMUL.FTZ R78, R29, UR16 ;  /* 0x000000101d4e7c20 */ /* 0x000fc80008410000 */
[----:B------:R-:W-:-:S04]  /*bf00*/  FFMA.FTZ R28, R15, R78, R3 ;  /* 0x0000004e0f1c7223 */ /* 0x000fc80000010003 */
[----:B------:R-:W-:-:S06]  /*bf10*/  FMUL.FTZ R83, R28, -1.4426950216293334961 ;  /* 0xbfb8aa3b1c537820 */ /* 0x000fcc0000410000 */
[----:B------:R-:W0:Y:S02]  /*bf20*/  MUFU.EX2 R83, R83 ;  /* 0x0000005300537308 */ /* 0x000e240000000800 */
[----:B0-----:R-:W-:-:S06]  /*bf30*/  FADD.FTZ R91, R83, 1 ;  /* 0x3f800000535b7421 */ /* 0x001fcc0000010000 */
[----:B------:R-:W0:Y:S01]  /*bf40*/  MUFU.RCP R91, R91 ;  /* 0x0000005b005b7308 */ /* 0x000e220000001000 */
[----:B------:R-:W-:Y:S01]  /*bf50*/  FFMA.FTZ R74, R37, R34, R74 ;  /* 0x00000022254a7223 */ /* 0x000fe2000001004a */
[----:B------:R-:W-:Y:S01]  /*bf60*/  FFMA.FTZ R25, R36, R35, R25 ;  /* 0x0000002324197223 */ /* 0x000fe20000010019 */
[----:B0-----:R-:W-:-:S04]  /*bf70*/  FADD.FTZ R29, -R91, 1 ;  /* 0x3f8000005b1d7421 */ /* 0x001fc80000010100 */
[----:B------:R-:W-:Y:S01]  /*bf80*/  FFMA.FTZ R28, R28, R29, 1 ;  /* 0x3f8000001c1c7423 */ /* 0x000fe2000001001d */
[----:B------:R-:W-:-:S04]  /*bf90*/  FMUL.FTZ R29, R14, R34 ;  /* 0x000000220e1d7220 */ /* 0x000fc80000410000 */
[----:B------:R-:W-:Y:S01]  /*bfa0*/  FFMA.FTZ R26, R37, R29, R26 ;  /* 0x0000001d251a7223 */ /* 0x000fe2000001001a */
[----:B------:R-:W-:Y:S01]  /*bfb0*/  FADD.FTZ R37, R8, R35 ;  /* 0x0000002308257221 */ /* 0x000fe20000010000 */
[----:B------:R-:W-:Y:S01]  /*bfc0*/  FMUL.FTZ R35, R15, R35 ;  /* 0x000000230f237220 */ /* 0x000fe20000410000 */
[----:B------:R-:W-:Y:S01]  /*bfd0*/  FADD.FTZ R82, R82, R29 ;  /* 0x0000001d52527221 */ /* 0x000fe20000010000 */
[----:B------:R-:W-:Y:S02]  /*bfe0*/  FMUL.FTZ R29, R14, R70 ;  /* 0x000000460e1d7220 */ /* 0x000fe40000410000 */
[----:B------:R-:W-:Y:S01]  /*bff0*/  FFMA.FTZ R26, R36, R35, R26 ;  /* 0x00000023241a7223 */ /* 0x000fe2000001001a */
[----:B------:R-:W-:Y:S01]  /*c000*/  FADD.FTZ R82, R35, R82 ;  /* 0x0000005223527221 */ /* 0x000fe20000010000 */
[----:B------:R-:W-:Y:S02]  /*c010*/  FMUL.FTZ R35, R15, R54 ;  /* 0x000000360f237220 */ /* 0x000fe40000410000 */
[C---:B------:R-:W-:Y:S01]  /*c020*/  FFMA.FTZ R26, R73.reuse, R29, R26 ;  /* 0x0000001d491a7223 */ /* 0x040fe2000001001a */
[----:B------:R-:W-:Y:S01]  /*c030*/  FFMA.FTZ R74, R73, R70, R74 ;  /* 0x00000046494a7223 */ /* 0x000fe2000001004a */
[----:B------:R-:W-:Y:S01]  /*c040*/  FADD.FTZ R82, R82, R29 ;  /* 0x0000001d52527221 */ /* 0x000fe20000010000 */
[C---:B------:R-:W-:Y:S01]  /*c050*/  FFMA.FTZ R8, R72.reuse, R54, R25 ;  /* 0x0000003648087223 */ /* 0x040fe20000010019 */
[----:B------:R-:W-:Y:S01]  /*c060*/  FFMA.FTZ R26, R72, R35, R26 ;  /* 0x00000023481a7223 */ /* 0x000fe2000001001a */
[-C--:B------:R-:W-:Y:S01]  /*c070*/  FMUL.FTZ R25, R14, R68.reuse ;  /* 0x000000440e197220 */ /* 0x080fe20000410000 */
[----:B------:R-:W-:Y:S01]  /*c080*/  FADD.FTZ R82, R35, R82 ;  /* 0x0000005223527221 */ /* 0x000fe20000010000 */
[----:B------:R-:W-:-:S02]  /*c090*/  FFMA.FTZ R74, R71, R68, R74 ;  /* 0x00000044474a7223 */ /* 0x000fc4000001004a */
[----:B------:R-:W-:Y:S01]  /*c0a0*/  FFMA.FTZ R71, R71, R25, R26 ;  /* 0x0000001947477223 */ /* 0x000fe2000001001a */
[-C--:B------:R-:W-:Y:S01]  /*c0b0*/  FMUL.FTZ R26, R15, R50.reuse ;  /* 0x000000320f1a7220 */ /* 0x080fe20000410000 */
[----:B------:R-:W-:Y:S01]  /*c0c0*/  FADD.FTZ R29, R82, R25 ;  /* 0x00000019521d7221 */ /* 0x000fe20000010000 */
[C---:B------:R-:W-:Y:S02]  /*c0d0*/  FFMA.FTZ R25, R69.reuse, R50, R8 ;  /* 0x0000003245197223 */ /* 0x040fe40000010008 */
[----:B------:R-:W-:Y:S01]  /*c0e0*/  FFMA.FTZ R8, R69, R26, R71 ;  /* 0x0000001a45087223 */ /* 0x000fe20000010047 */
[-C--:B------:R-:W-:Y:S01]  /*c0f0*/  FMUL.FTZ R69, R14, R65.reuse ;  /* 0x000000410e457220 */ /* 0x080fe20000410000 */
[----:B------:R-:W-:Y:S01]  /*c100*/  FADD.FTZ R29, R26, R29 ;  /* 0x0000001d1a1d7221 */ /* 0x000fe20000010000 */
[C---:B------:R-:W-:Y:S02]  /*c110*/  FFMA.FTZ R35, R67.reuse, R65, R74 ;  /* 0x0000004143237223 */ /* 0x040fe4000001004a */
[----:B------:R-:W-:Y:S01]  /*c120*/  FFMA.FTZ R26, R67, R69, R8 ;  /* 0x00000045431a7223 */ /* 0x000fe20000010008 */
[-C--:B------:R-:W-:Y:S01]  /*c130*/  FMUL.FTZ R67, R15, R46.reuse ;  /* 0x0000002e0f437220 */ /* 0x080fe20000410000 */
[----:B------:R-:W-:Y:S01]  /*c140*/  FADD.FTZ R75, R75, R34 ;  /* 0x000000224b4b7221 */ /* 0x000fe20000010000 */
[----:B------:R-:W-:Y:S01]  /*c150*/  FADD.FTZ R37, R37, R54 ;  /* 0x0000003625257221 */ /* 0x000fe20000010000 */
[C---:B------:R-:W-:Y:S01]  /*c160*/  FFMA.FTZ R8, R66.reuse, R46, R25 ;  /* 0x0000002e42087223 */ /* 0x040fe20000010019 */
[----:B------:R-:W-:Y:S01]  /*c170*/  FADD.FTZ R34, R29, R69 ;  /* 0x000000451d227221 */ /* 0x000fe20000010000 */
[----:B------:R-:W-:Y:S01]  /*c180*/  FFMA.FTZ R25, R66, R67, R26 ;  /* 0x0000004342197223 */ /* 0x000fe2000001001a */
[----:B------:R-:W-:Y:S01]  /*c190*/  FMUL.FTZ R36, R14, R62 ;  /* 0x0000003e0e247220 */ /* 0x000fe20000410000 */
[----:B------:R-:W-:Y:S01]  /*c1a0*/  FADD.FTZ R37, R37, R50 ;  /* 0x0000003225257221 */ /* 0x000fe20000010000 */
[----:B------:R-:W-:Y:S01]  /*c1b0*/  FADD.FTZ R34, R67, R34 ;  /* 0x0000002243227221 */ /* 0x000fe20000010000 */
[-C--:B------:R-:W-:Y:S01]  /*c1c0*/  FMUL.FTZ R50, R15, R43.reuse ;  /* 0x0000002b0f327220 */ /* 0x080fe20000410000 */
[C---:B------:R-:W-:Y:S01]  /*c1d0*/  FFMA.FTZ R29, R64.reuse, R36, R25 ;  /* 0x00000024401d7223 */ /* 0x040fe20000010019 */
[----:B------:R-:W-:Y:S01]  /*c1e0*/  FADD.FTZ R46, R37, R46 ;  /* 0x0000002e252e7221 */ /* 0x000fe20000010000 */
[----:B------:R-:W-:Y:S01]  /*c1f0*/  FFMA.FTZ R26, R64, R62, R35 ;  /* 0x0000003e401a7223 */ /* 0x000fe20000010023 */
[C---:B------:R-:W-:Y:S01]  /*c200*/  FFMA.FTZ R25, R63.reuse, R43, R8 ;  /* 0x0000002b3f197223 */ /* 0x040fe20000010008 */
[----:B------:R-:W-:Y:S01]  /*c210*/  FADD.FTZ R35, R34, R36 ;  /* 0x0000002422237221 */ /* 0x000fe20000010000 */
[----:B------:R-:W-:Y:S01]  /*c220*/  FFMA.FTZ R8, R63, R50, R29 ;  /* 0x000000323f087223 */ /* 0x000fe2000001001d */
[-C--:B------:R-:W-:Y:S01]  /*c230*/  FMUL.FTZ R37, R14, R59.reuse ;  /* 0x0000003b0e257220 */ /* 0x080fe20000410000 */
[----:B------:R-:W-:Y:S01]  /*c240*/  FFMA.FTZ R29, R61, R59, R26 ;  /* 0x0000003b3d1d7223 */ /* 0x000fe2000001001a */
[----:B------:R-:W-:-:S02]  /*c250*/  FADD.FTZ R35, R50, R35 ;  /* 0x0000002332237221 */ /* 0x000fc40000010000 */
[----:B------:R-:W-:Y:S01]  /*c260*/  FFMA.FTZ R26, R61, R37, R8 ;  /* 0x000000253d1a7223 */ /* 0x000fe20000010008 */
[-C--:B------:R-:W-:Y:S01]  /*c270*/  FMUL.FTZ R61, R15, R42.reuse ;  /* 0x0000002a0f3d7220 */ /* 0x080fe20000410000 */
[----:B------:R-:W-:Y:S01]  /*c280*/  FADD.FTZ R34, R35, R37 ;  /* 0x0000002523227221 */ /* 0x000fe20000010000 */
[----:B------:R-:W-:Y:S01]  /*c290*/  FFMA.FTZ R8, R60, R42, R25 ;  /* 0x0000002a3c087223 */ /* 0x000fe20000010019 */
[----:B------:R-:W-:Y:S01]  /*c2a0*/  FMUL.FTZ R36, R14, R56 ;  /* 0x000000380e247220 */ /* 0x000fe20000410000 */
[----:B------:R-:W-:Y:S01]  /*c2b0*/  FFMA.FTZ R25, R60, R61, R26 ;  /* 0x0000003d3c197223 */ /* 0x000fe2000001001a */
[----:B------:R-:W-:Y:S01]  /*c2c0*/  FADD.FTZ R43, R46, R43 ;  /* 0x0000002b2e2b7221 */ /* 0x000fe20000010000 */
[----:B------:R-:W-:Y:S01]  /*c2d0*/  FADD.FTZ R34, R61, R34 ;  /* 0x000000223d227221 */ /* 0x000fe20000010000 */
[----:B------:R-:W-:Y:S01]  /*c2e0*/  FMUL.FTZ R46, R15, R41 ;  /* 0x000000290f2e7220 */ /* 0x000fe20000410000 */
[C---:B------:R-:W-:Y:S01]  /*c2f0*/  FFMA.FTZ R25, R58.reuse, R36, R25 ;  /* 0x000000243a197223 */ /* 0x040fe20000010019 */
[----:B------:R-:W-:Y:S01]  /*c300*/  FFMA.FTZ R26, R58, R56, R29 ;  /* 0x000000383a1a7223 */ /* 0x000fe2000001001d */
[----:B------:R-:W-:-:S02]  /*c310*/  FADD.FTZ R29, R34, R36 ;  /* 0x00000024221d7221 */ /* 0x000fc40000010000 */
[----:B------:R-:W-:Y:S01]  /*c320*/  FFMA.FTZ R34, R57, R46, R25 ;  /* 0x0000002e39227223 */ /* 0x000fe20000010019 */
[-C--:B------:R-:W-:Y:S01]  /*c330*/  FMUL.FTZ R25, R14, R52.reuse ;  /* 0x000000340e197220 */ /* 0x080fe20000410000 */
[C---:B------:R-:W-:Y:S01]  /*c340*/  FFMA.FTZ R26, R55.reuse, R52, R26 ;  /* 0x00000034371a7223 */ /* 0x040fe2000001001a */
[----:B------:R-:W-:Y:S02]  /*c350*/  FADD.FTZ R29, R46, R29 ;  /* 0x0000001d2e1d7221 */ /* 0x000fe40000010000 */
[----:B------:R-:W-:Y:S01]  /*c360*/  FFMA.FTZ R55, R55, R25, R34 ;  /* 0x0000001937377223 */ /* 0x000fe20000010022 */
[----:B------:R-:W-:Y:S01]  /*c370*/  FMUL.FTZ R34, R15, R40 ;  /* 0x000000280f227220 */ /* 0x000fe20000410000 */
[----:B------:R-:W-:Y:S01]  /*c380*/  FADD.FTZ R29, R29, R25 ;  /* 0x000000191d1d7221 */ /* 0x000fe20000010000 */
[----:B------:R-:W-:Y:S02]  /*c390*/  FMUL.FTZ R25, R14, R48 ;  /* 0x000000300e197220 */ /* 0x000fe40000410000 */
[----:B------:R-:W-:Y:S01]  /*c3a0*/  FFMA.FTZ R36, R53, R34, R55 ;  /* 0x0000002235247223 */ /* 0x000fe20000010037 */
[----:B------:R-:W-:Y:S01]  /*c3b0*/  FADD.FTZ R29, R34, R29 ;  /* 0x0000001d221d7221 */ /* 0x000fe20000010000 */
[----:B------:R-:W-:Y:S01]  /*c3c0*/  FFMA.FTZ R26, R51, R48, R26 ;  /* 0x00000030331a7223 */ /* 0x000fe2000001001a */
[----:B------:R-:W-:Y:S01]  /*c3d0*/  FMUL.FTZ R34, R15, R39 ;  /* 0x000000270f227220 */ /* 0x000fe20000410000 */
[----:B------:R-:W-:Y:S01]  /*c3e0*/  FFMA.FTZ R51, R51, R25, R36 ;  /* 0x0000001933337223 */ /* 0x000fe20000010024 */
[----:B------:R-:W-:Y:S01]  /*c3f0*/  FADD.FTZ R29, R29, R25 ;  /* 0x000000191d1d7221 */ /* 0x000fe20000010000 */
[----:B------:R-:W-:-:S02]  /*c400*/  FMUL.FTZ R35, R14, R44 ;  /* 0x0000002c0e237220 */ /* 0x000fc40000410000 */
[----:B------:R-:W-:Y:S01]  /*c410*/  FFMA.FTZ R36, R49, R34, R51 ;  /* 0x0000002231247223 */ /* 0x000fe20000010033 */
[----:B------:R-:W-:Y:S01]  /*c420*/  FADD.FTZ R29, R34, R29 ;  /* 0x0000001d221d7221 */ /* 0x000fe20000010000 */
[----:B------:R-:W-:Y:S01]  /*c430*/  FFMA.FTZ R25, R47, R44, R26 ;  /* 0x0000002c2f197223 */ /* 0x000fe2000001001a */
[----:B------:R-:W-:Y:S01]  /*c440*/  FFMA.FTZ R8, R57, R41, R8 ;  /* 0x0000002939087223 */ /* 0x000fe20000010008 */
[----:B------:R-:W-:Y:S01]  /*c450*/  FFMA.FTZ R47, R47, R35, R36 ;  /* 0x000000232f2f7223 */ /* 0x000fe20000010024 */
[----:B------:R-:W-:Y:S01]  /*c460*/  FMUL.FTZ R26, R15, R38 ;  /* 0x000000260f1a7220 */ /* 0x000fe20000410000 */
[----:B------:R-:W-:Y:S01]  /*c470*/  FADD.FTZ R29, R29, R35 ;  /* 0x000000231d1d7221 */ /* 0x000fe20000010000 */
[----:B------:R-:W-:Y:S01]  /*c480*/  FFMA.FTZ R8, R53, R40, R8 ;  /* 0x0000002835087223 */ /* 0x000fe20000010008 */
[----:B------:R-:W-:Y:S01]  /*c490*/  FMUL.FTZ R34, R14, R76 ;  /* 0x0000004c0e227220 */ /* 0x000fe20000410000 */
[----:B------:R-:W-:Y:S01]  /*c4a0*/  FFMA.FTZ R47, R45, R26, R47 ;  /* 0x0000001a2d2f7223 */ /* 0x000fe2000001002f */
[----:B------:R-:W-:Y:S01]  /*c4b0*/  FADD.FTZ R29, R26, R29 ;  /* 0x0000001d1a1d7221 */ /* 0x000fe20000010000 */
[----:B------:R-:W-:Y:S01]  /*c4c0*/  FFMA.FTZ R8, R49, R39, R8 ;  /* 0x0000002731087223 */ /* 0x000fe20000010008 */
[C---:B------:R-:W-:Y:S01]  /*c4d0*/  FFMA.FTZ R26, R10.reuse, R76, R25 ;  /* 0x0000004c0a1a7223 */ /* 0x040fe20000010019 */
[----:B------:R-:W-:Y:S01]  /*c4e0*/  FFMA.FTZ R47, R10, R34, R47 ;  /* 0x000000220a2f7223 */ /* 0x000fe2000001002f */
[----:B------:R-:W-:Y:S01]  /*c4f0*/  FADD.FTZ R75, R75, R70 ;  /* 0x000000464b4b7221 */ /* 0x000fe20000010000 */
[----:B------:R-:W-:Y:S01]  /*c500*/  FMUL.FTZ R10, R15, R12 ;  /* 0x0000000c0f0a7220 */ /* 0x000fe20000410000 */
[----:B------:R-:W-:Y:S01]  /*c510*/  FFMA.FTZ R8, R45, R38, R8 ;  /* 0x000000262d087223 */ /* 0x000fe20000010008 */
[----:B------:R-:W-:Y:S01]  /*c520*/  FADD.FTZ R29, R29, R34 ;  /* 0x000000221d1d7221 */ /* 0x000fe20000010000 */
[----:B------:R-:W-:Y:S01]  /*c530*/  FADD.FTZ R68, R75, R68 ;  /* 0x000000444b447221 */ /* 0x000fe20000010000 */
[C---:B------:R-:W-:Y:S01]  /*c540*/  FFMA.FTZ R34, R77.reuse, R10, R47 ;  /* 0x0000000a4d227223 */ /* 0x040fe2000001002f */
[----:B------:R-:W-:Y:S01]  /*c550*/  FMUL.FTZ R25, R14, R80 ;  /* 0x000000500e197220 */ /* 0x000fe20000410000 */
[----:B------:R-:W-:Y:S01]  /*c560*/  FFMA.FTZ R8, R77, R12, R8 ;  /* 0x0000000c4d087223 */ /* 0x000fe20000010008 */
[----:B------:R-:W-:Y:S01]  /*c570*/  FADD.FTZ R29, R10, R29 ;  /* 0x0000001d0a1d7221 */ /* 0x000fe20000010000 */
[----:B------:R-:W-:Y:S01]  /*c580*/  FADD.FTZ R65, R68, R65 ;  /* 0x0000004144417221 */ /* 0x000fe20000010000 */
[----:B------:R-:W-:Y:S01]  /*c590*/  FFMA.FTZ R35, R13, R25, R34 ;  /* 0x000000190d237223 */ /* 0x000fe20000010022 */
[-C--:B------:R-:W-:Y:S01]  /*c5a0*/  FMUL.FTZ R10, R15, R11.reuse ;  /* 0x0000000b0f0a7220 */ /* 0x080fe20000410000 */
[----:B------:R-:W-:Y:S01]  /*c5b0*/  FFMA.FTZ R26, R13, R80, R26 ;  /* 0x000000500d1a7223 */ /* 0x000fe2000001001a */
[----:B------:R-:W-:Y:S01]  /*c5c0*/  FFMA.FTZ R13, R81, R11, R8 ;  /* 0x0000000b510d7223 */ /* 0x000fe20000010008 */
[----:B------:R-:W-:Y:S01]  /*c5d0*/  FADD.FTZ R62, R65, R62 ;  /* 0x0000003e413e7221 */ /* 0x000fe20000010000 */
[----:B------:R-:W-:Y:S01]  /*c5e0*/  FADD.FTZ R29, R29, R25 ;  /* 0x000000191d1d7221 */ /* 0x000fe20000010000 */
[----:B------:R-:W-:Y:S01]  /*c5f0*/  FFMA.FTZ R8, R81, R10, R35 ;  /* 0x0000000a51087223 */ /* 0x000fe20000010023 */
[-C--:B------:R-:W-:Y:S01]  /*c600*/  FMUL.FTZ R35, R14, R16.reuse ;  /* 0x000000100e237220 */ /* 0x080fe20000410000 */
[----:B------:R-:W-:Y:S01]  /*c610*/  FADD.FTZ R59, R62, R59 ;  /* 0x0000003b3e3b7221 */ /* 0x000fe20000010000 */
[----:B------:R-:W-:Y:S01]  /*c620*/  FADD.FTZ R42, R43, R42 ;  /* 0x0000002a2b2a7221 */ /* 0x000fe20000010000 */
[----:B------:R-:W-:Y:S01]  /*c630*/  FADD.FTZ R29, R10, R29 ;  /* 0x0000001d0a1d7221 */ /* 0x000fe20000010000 */
[C---:B------:R-:W-:Y:S01]  /*c640*/  FFMA.FTZ R25, R17.reuse, R16, R26 ;  /* 0x0000001011197223 */ /* 0x040fe2000001001a */
[----:B------:R-:W-:Y:S01]  /*c650*/  FFMA.FTZ R8, R17, R35, R8 ;  /* 0x0000002311087223 */ /* 0x000fe20000010008 */
[----:B------:R-:W-:Y:S01]  /*c660*/  FMUL.FTZ R17, R15, R86 ;  /* 0x000000560f117220 */ /* 0x000fe20000410000 */
[----:B------:R-:W-:Y:S01]  /*c670*/  FADD.FTZ R59, R59, R56 ;  /* 0x000000383b3b7221 */ /* 0x000fe20000010000 */
        /* <DEDUP_REMOVED lines=14> */
[----:B------:R-:W-:Y:S01]  /*c760*/  FFMA.FTZ R29, R0, R17, R84 ;  /* 0x00000011001d7223 */ /* 0x000fe20000010054 */
[-C--:B------:R-:W-:Y:S01]  /*c770*/  FMUL.FTZ R8, R14, R89.reuse ;  /* 0x000000590e087220 */ /* 0x080fe20000410000 */
[----:B------:R-:W-:Y:S01]  /*c780*/  FADD.FTZ R59, R59, R44 ;  /* 0x0000002c3b3b7221 */ /* 0x000fe20000010000 */
[----:B------:R-:W-:Y:S01]  /*c790*/  FADD.FTZ R39, R39, R38 ;  /* 0x0000002627277221 */ /* 0x000fe20000010000 */
[----:B------:R-:W-:Y:S01]  /*c7a0*/  FADD.FTZ R10, R17, R10 ;  /* 0x0000000a110a7221 */ /* 0x000fe20000010000 */
[----:B------:R-:W-:Y:S01]  /*c7b0*/  FFMA.FTZ R13, R0, R88, R13 ;  /* 0x00000058000d7223 */ /* 0x000fe2000001000d */
[C---:B------:R-:W-:Y:S01]  /*c7c0*/  FFMA.FTZ R0, R18.reuse, R89, R25 ;  /* 0x0000005912007223 */ /* 0x040fe20000010019 */
[----:B------:R-:W-:Y:S01]  /*c7d0*/  FFMA.FTZ R18, R18, R8, R29 ;  /* 0x0000000812127223 */ /* 0x000fe2000001001d */
[-C--:B------:R-:W-:Y:S01]  /*c7e0*/  FMUL.FTZ R17, R15, R22.reuse ;  /* 0x000000160f117220 */ /* 0x080fe20000410000 */
        /* <DEDUP_REMOVED lines=11> */
[----:B------:R-:W-:Y:S01]  /*c8a0*/  FMUL.FTZ R0, R15, R90 ;  /* 0x0000005a0f007220 */ /* 0x000fe20000410000 */
[----:B------:R-:W-:Y:S01]  /*c8b0*/  FADD.FTZ R16, R59, R16 ;  /* 0x000000103b107221 */ /* 0x000fe20000010000 */
[----:B------:R-:W-:Y:S01]  /*c8c0*/  FADD.FTZ R11, R11, R86 ;  /* 0x000000560b0b7221 */ /* 0x000fe20000010000 */
[----:B------:R-:W-:Y:S01]  /*c8d0*/  FADD.FTZ R25, R10, R25 ;  /* 0x000000190a197221 */ /* 0x000fe20000010000 */
[----:B------:R-:W-:-:S02]  /*c8e0*/  HADD2.F32 R79, -RZ, R87.H0_H0 ;  /* 0x20000057ff4f7230 */ /* 0x000fc40000004100 */
[C---:B------:R-:W-:Y:S01]  /*c8f0*/  FFMA.FTZ R5, R19.reuse, R90, R8 ;  /* 0x0000005a13057223 */ /* 0x040fe20000010008 */
[----:B------:R-:W-:Y:S01]  /*c900*/  FFMA.FTZ R4, R19, R0, R17 ;  /* 0x0000000013047223 */ /* 0x000fe20000010011 */
[----:B------:R-:W-:Y:S01]  /*c910*/  FMUL.FTZ R8, R14, R24 ;  /* 0x000000180e087220 */ /* 0x000fe20000410000 */
[----:B------:R-:W-:Y:S01]  /*c920*/  FADD.FTZ R16, R16, R85 ;  /* 0x0000005510107221 */ /* 0x000fe20000010000 */
[----:B------:R-:W-:Y:S01]  /*c930*/  FADD.FTZ R11, R11, R88 ;  /* 0x000000580b0b7221 */ /* 0x000fe20000010000 */
[----:B------:R-:W-:Y:S01]  /*c940*/  FADD.FTZ R25, R0, R25 ;  /* 0x0000001900197221 */ /* 0x000fe20000010000 */
[----:B------:R-:W-:Y:S01]  /*c950*/  FMUL.FTZ R79, R79, R91 ;  /* 0x0000005b4f4f7220 */ /* 0x000fe20000410000 */
[----:B------:R-:W-:Y:S01]  /*c960*/  FMUL.FTZ R17, R15, R6 ;  /* 0x000000060f117220 */ /* 0x000fe20000410000 */
[----:B------:R-:W-:Y:S01]  /*c970*/  FFMA.FTZ R19, R23, R8, R4 ;  /* 0x0000000817137223 */ /* 0x000fe20000010004 */
[----:B------:R-:W-:Y:S01]  /*c980*/  FADD.FTZ R16, R16, R89 ;  /* 0x0000005910107221 */ /* 0x000fe20000010000 */
[----:B------:R-:W-:Y:S01]  /*c990*/  FADD.FTZ R11, R11, R22 ;  /* 0x000000160b0b7221 */ /* 0x000fe20000010000 */
[----:B------:R-:W-:Y:S01]  /*c9a0*/  FADD.FTZ R8, R25, R8 ;  /* 0x0000000819087221 */ /* 0x000fe20000010000 */
[----:B------:R-:W-:Y:S01]  /*c9b0*/  FFMA.FTZ R4, R23, R24, R13 ;  /* 0x0000001817047223 */ /* 0x000fe2000001000d */
[----:B------:R-:W-:Y:S01]  /*c9c0*/  FMUL.FTZ R28, R79, R28 ;  /* 0x0000001c4f1c7220 */ /* 0x000fe20000410000 */
[----:B------:R-:W-:Y:S01]  /*c9d0*/  FMUL.FTZ R13, R14, R9 ;  /* 0x000000090e0d7220 */ /* 0x000fe20000410000 */
[----:B------:R-:W-:Y:S01]  /*c9e0*/  FFMA.FTZ R0, R92, R17, R19 ;  /* 0x000000115c007223 */ /* 0x000fe20000010013 */
[----:B------:R-:W-:Y:S01]  /*c9f0*/  FADD.FTZ R21, R16, R21 ;  /* 0x0000001510157221 */ /* 0x000fe20000010000 */
[----:B------:R-:W-:Y:S01]  /*ca00*/  FADD.FTZ R11, R11, R90 ;  /* 0x0000005a0b0b7221 */ /* 0x000fe20000010000 */
[----:B------:R-:W-:Y:S01]  /*ca10*/  FADD.FTZ R8, R17, R8 ;  /* 0x0000000811087221 */ /* 0x000fe20000010000 */
[----:B------:R-:W-:Y:S01]  /*ca20*/  FMUL.FTZ R23, R15, R28 ;  /* 0x0000001c0f177220 */ /* 0x000fe20000410000 */
[----:B------:R-:W-:Y:S01]  /*ca30*/  FFMA.FTZ R17, R7, R13, R0 ;  /* 0x0000000d07117223 */ /* 0x000fe20000010000 */
[----:B------:R-:W-:Y:S01]  /*ca40*/  FADD.FTZ R24, R21, R24 ;  /* 0x0000001815187221 */ /* 0x000fe20000010000 */
[----:B------:R-:W-:Y:S01]  /*ca50*/  FADD.FTZ R8, R8, R13 ;  /* 0x0000000d08087221 */ /* 0x000fe20000010000 */
[----:B------:R-:W-:Y:S01]  /*ca60*/  FFMA.FTZ R5, R92, R6, R5 ;  /* 0x000000065c057223 */ /* 0x000fe20000010005 */
[----:B------:R-:W-:Y:S01]  /*ca70*/  FADD.FTZ R11, R11, R6 ;  /* 0x000000060b0b7221 */ /* 0x000fe20000010000 */
[----:B------:R-:W-:Y:S01]  /*ca80*/  FFMA.FTZ R0, R78, R23, R17 ;  /* 0x000000174e007223 */ /* 0x000fe20000010011 */
[----:B------:R-:W-:Y:S01]  /*ca90*/  FFMA.FTZ R4, R7, R9, R4 ;  /* 0x0000000907047223 */ /* 0x000fe20000010004 */
[----:B------:R-:W-:Y:S01]  /*caa0*/  FADD.FTZ R23, R23, R8 ;  /* 0x0000000817177221 */ /* 0x000fe20000010000 */
[----:B------:R-:W-:Y:S01]  /*cab0*/  FADD.FTZ R6, R24, R9 ;  /* 0x0000000918067221 */ /* 0x000fe20000010000 */
[----:B------:R-:W-:Y:S01]  /*cac0*/  FFMA.FTZ R5, R78, R28, R5 ;  /* 0x0000001c4e057223 */ /* 0x000fe20000010005 */
[----:B------:R-:W-:-:S07]  /*cad0*/  FADD.FTZ R7, R11, R28 ;  /* 0x0000001c0b077221 */ /* 0x000fce0000010000 */
.L_x_795:
[----:B------:R-:W0:Y:S01]  /*cae0*/  S2R R18, SR_LANEID ;  /* 0x0000000000127919 */ /* 0x000e220000000000 */
[----:B------:R-:W-:Y:S01]  /*caf0*/  MOV R11, R0 ;  /* 0x00000000000b7202 */ /* 0x000fe20000000f00 */
[----:B------:R-:W1:Y:S01]  /*cb00*/  S2UR UR7, SR_CgaCtaId ;  /* 0x00000000000779c3 */ /* 0x000e620000008800 */
[----:B------:R-:W-:Y:S01]  /*cb10*/  UMOV UR6, 0x400 ;  /* 0x0000040000067882 */ /* 0x000fe20000000000 */
[----:B------:R-:W-:Y:S01]  /*cb20*/  SHFL.DOWN PT, R8, R23, 0x1, 0x1f ;  /* 0x08201f0017087f89 */ /* 0x000fe200000e0000 */
[----:B------:R-:W-:Y:S01]  /*cb30*/  UIADD3 UR5, UPT, UPT, UR6, 0xd0, URZ ;  /* 0x000000d006057890 */ /* 0x000fe2000fffe0ff */
[----:B------:R-:W-:Y:S01]  /*cb40*/  BSSY.RECONVERGENT B0, `(.L_x_796) ;  /* 0x000002a000007945 */ /* 0x000fe20003800200 */
[----:B------:R-:W2:Y:S01]  /*cb50*/  LDCU UR9, c[0x0][0x374] ;  /* 0x00006e80ff0977ac */ /* 0x000ea20008000800 */
[----:B------:R-:W3:Y:S01]  /*cb60*/  SHFL.DOWN PT, R0, R11, 0x1, 0x1f ;  /* 0x08201f000b007f89 */ /* 0x000ee200000e0000 */
[----:B------:R-:W4:Y:S01]  /*cb70*/  LDCU UR12, c[0x0][0x370] ;  /* 0x00006e00ff0c77ac */ /* 0x000f220008000800 */
[----:B-1----:R-:W-:Y:S01]  /*cb80*/  ULEA UR5, UR7, UR5, 0x18 ;  /* 0x0000000507057291 */ /* 0x002fe2000f8ec0ff */
[----:B0-----:R-:W-:-:S02]  /*cb90*/  ISETP.GT.AND P0, PT, R18, 0x1e, PT ;  /* 0x0000001e1200780c */ /* 0x001fc40003f04270 */
[C---:B------:R-:W-:Y:S02]  /*cba0*/  ISETP.GT.AND P2, PT, R18.reuse, 0xf, PT ;  /* 0x0000000f1200780c */ /* 0x040fe40003f44270 */
[----:B------:R-:W-:-:S09]  /*cbb0*/  ISETP.GT.AND P1, PT, R18, 0x17, PT ;  /* 0x000000171200780c */ /* 0x000fd20003f24270 */
[----:B---3--:R-:W-:Y:S01]  /*cbc0*/  @!P0 FADD.FTZ R11, R0, R11 ;  /* 0x0000000b000b8221 */ /* 0x008fe20000010000 */
[----:B------:R-:W-:Y:S01]  /*cbd0*/  @!P0 FADD.FTZ R23, R8, R23 ;  /* 0x0000001708178221 */ /* 0x000fe20000010000 */
[----:B------:R-:W-:-:S03]  /*cbe0*/  ISETP.GT.AND P0, PT, R18, 0x1d, PT ;  /* 0x0000001d1200780c */ /* 0x000fc60003f04270 */
[----:B------:R-:W0:Y:S04]  /*cbf0*/  SHFL.DOWN PT, R0, R11, 0x2, 0x1f ;  /* 0x08401f000b007f89 */ /* 0x000e2800000e0000 */
[----:B------:R-:W1:Y:S06]  /*cc00*/  SHFL.DOWN PT, R8, R23, 0x2, 0x1f ;  /* 0x08401f0017087f89 */ /* 0x000e6c00000e0000 */
[----:B0-----:R-:W-:Y:S01]  /*cc10*/  @!P0 FADD.FTZ R11, R11, R0 ;  /* 0x000000000b0b8221 */ /* 0x001fe20000010000 */
[----:B-1----:R-:W-:-:S04]  /*cc20*/  @!P0 FADD.FTZ R23, R23, R8 ;  /* 0x0000000817178221 */ /* 0x002fc80000010000 */
[----:B------:R-:W0:Y:S01]  /*cc30*/  SHFL.DOWN PT, R0, R11, 0x4, 0x1f ;  /* 0x08801f000b007f89 */ /* 0x000e2200000e0000 */
[----:B------:R-:W-:-:S03]  /*cc40*/  ISETP.GT.AND P0, PT, R18, 0x1b, PT ;  /* 0x0000001b1200780c */ /* 0x000fc60003f04270 */
[----:B------:R-:W1:Y:S01]  /*cc50*/  SHFL.DOWN PT, R9, R23, 0x4, 0x1f ;  /* 0x08801f0017097f89 */ /* 0x000e6200000e0000 */
[----:B------:R-:W3:Y:S09]  /*cc60*/  S2R R8, SR_TID.X ;  /* 0x0000000000087919 */ /* 0x000ef20000002100 */
[----:B0-----:R-:W-:Y:S01]  /*cc70*/  @!P0 FADD.FTZ R11, R11, R0 ;  /* 0x000000000b0b8221 */ /* 0x001fe20000010000 */
[----:B-1----:R-:W-:-:S04]  /*cc80*/  @!P0 FADD.FTZ R23, R23, R9 ;  /* 0x0000000917178221 */ /* 0x002fc80000010000 */
[----:B------:R-:W0:Y:S04]  /*cc90*/  SHFL.DOWN PT, R0, R11, 0x8, 0x1f ;  /* 0x09001f000b007f89 */ /* 0x000e2800000e0000 */
[----:B------:R-:W1:Y:S01]  /*cca0*/  SHFL.DOWN PT, R9, R23, 0x8, 0x1f ;  /* 0x09001f0017097f89 */ /* 0x000e6200000e0000 */
[C---:B---3--:R-:W-:Y:S02]  /*ccb0*/  ISETP.NE.AND P0, PT, R8.reuse, RZ, PT ;  /* 0x000000ff0800720c */ /* 0x048fe40003f05270 */
[C---:B------:R-:W-:Y:S01]  /*ccc0*/  ISETP.GT.U32.AND P3, PT, R8.reuse, 0x27, PT ;  /* 0x000000270800780c */ /* 0x040fe20003f64070 */
[----:B0-----:R-:W-:Y:S01]  /*ccd0*/  FADD.FTZ R12, R11, R0 ;  /* 0x000000000b0c7221 */ /* 0x001fe20000010000 */
[----:B------:R-:W-:Y:S01]  /*cce0*/  LEA R0, R8, UR5, 0x4 ;  /* 0x0000000508007c11 */ /* 0x000fe2000f8e20ff */
[----:B-1----:R-:W-:-:S03]  /*ccf0*/  FADD.FTZ R16, R23, R9 ;  /* 0x0000000917107221 */ /* 0x002fc60000010000 */
[----:B------:R-:W-:Y:S01]  /*cd00*/  FSEL R10, R11, R12, P1 ;  /* 0x0000000c0b0a7208 */ /* 0x000fe20000800000 */
[----:B------:R0:W-:Y:S01]  /*cd10*/  STS.128 [R0], R4 ;  /* 0x0000000400007388 */ /* 0x0001e20000000c00 */
[----:B------:R-:W-:-:S03]  /*cd20*/  FSEL R11, R23, R16, P1 ;  /* 0x00000010170b7208 */ /* 0x000fc60000800000 */
[----:B------:R0:W1:Y:S04]  /*cd30*/  SHFL.DOWN PT, R13, R10, 0x10, 0x1f ;  /* 0x0a001f000a0d7f89 */ /* 0x00006800000e0000 */
[----:B------:R0:W3:Y:S01]  /*cd40*/  SHFL.DOWN PT, R17, R11, 0x10, 0x1f ;  /* 0x0a001f000b117f89 */ /* 0x0000e200000e0000 */
[----:B--2-4-:R-:W-:Y:S05]  /*cd50*/  @P2 BRA `(.L_x_797) ;  /* 0x0000000000202947 */ /* 0x014fea0003800000 */
[----:B------:R-:W-:Y:S01]  /*cd60*/  ISETP.NE.AND P1, PT, R18, RZ, PT ;  /* 0x000000ff1200720c */ /* 0x000fe20003f25270 */
[----:B01----:R-:W-:Y:S01]  /*cd70*/  FADD.FTZ R10, R12, R13 ;  /* 0x0000000d0c0a7221 */ /* 0x003fe20000010000 */
[----:B---3--:R-:W-:-:S11]  /*cd80*/  FADD.FTZ R11, R16, R17 ;  /* 0x00000011100b7221 */ /* 0x008fd60000010000 */
[----:B------:R-:W-:Y:S01]  /*cd90*/  VOTEU.ALL UP0, P1 ;  /* 0x0000000000ff7886 */ /* 0x000fe20000800000 */
[----:B------:R-:W-:-:S04]  /*cda0*/  @!P1 SHF.R.U32.HI R9, RZ, 0x2, R8 ;  /* 0x00000002ff099819 */ /* 0x000fc80000011608 */
[----:B------:R-:W-:Y:S01]  /*cdb0*/  @!UP0 ULEA UR5, UR7, UR6, 0x18 ;  /* 0x0000000607058291 */ /* 0x000fe2000f8ec0ff */
[----:B------:R-:W-:-:S08]  /*cdc0*/  @!P1 LOP3.LUT R9, R9, 0xf8, RZ, 0xc0, !PT ;  /* 0x000000f809099812 */ /* 0x000fd000078ec0ff */
[----:B------:R2:W-:Y:S03]  /*cdd0*/  @!P1 STS.64 [R9+UR5+0x18], R10 ;  /* 0x0000180a09009988 */ /* 0x0005e60008000a05 */
.L_x_797:
[----:B------:R-:W-:Y:S05]  /*cde0*/  BSYNC.RECONVERGENT B0 ;  /* 0x0000000000007941 */ /* 0x000fea0003800200 */
.L_x_796:
[----:B------:R-:W-:Y:S06]  /*cdf0*/  BAR.SYNC.DEFER_BLOCKING 0x0 ;  /* 0x0000000000007b1d */ /* 0x000fec0000010000 */
[----:B------:R-:W-:Y:S04]  /*ce00*/  BSSY.RECONVERGENT B0, `(.L_x_798) ;  /* 0x0000033000007945 */ /* 0x000fe80003800200 */
[----:B------:R-:W-:Y:S05]  /*ce10*/  @P0 BRA `(.L_x_799) ;  /* 0x0000000000c40947 */ /* 0x000fea0003800000 */
[----:B------:R-:W-:-:S09]  /*ce20*/  ULEA UR5, UR7, UR6, 0x18 ;  /* 0x0000000607057291 */ /* 0x000fd2000f8ec0ff */
[----:B------:R-:W2:Y:S04]  /*ce30*/  LDS.128 R48, [UR5+0x20] ;  /* 0x00002005ff307984 */ /* 0x000ea80008000c00 */
[----:B------:R-:W4:Y:S04]  /*ce40*/  LDS.128 R44, [UR5+0x30] ;  /* 0x00003005ff2c7984 */ /* 0x000f280008000c00 */
[----:B------:R-:W5:Y:S04]  /*ce50*/  LDS.128 R40, [UR5+0x40] ;  /* 0x00004005ff287984 */ /* 0x000f680008000c00 */
[----:B---3--:R-:W3:Y:S04]  /*ce60*/  LDS.128 R16, [UR5+0x50] ;  /* 0x00005005ff107984 */ /* 0x008ee80008000c00 */
[----:B------:R-:W1:Y:S04]  /*ce70*/  LDS.128 R36, [UR5+0x60] ;  /* 0x00006005ff247984 */ /* 0x000e680008000c00 */
[----:B------:R-:W1:Y:S01]  /*ce80*/  LDS.128 R20, [UR5+0x70] ;  /* 0x00007005ff147984 */ /* 0x000e620008000c00 */
[----:B--2---:R-:W-:Y:S01]  /*ce90*/  FADD.FTZ R9, R10, R48 ;  /* 0x000000300a097221 */ /* 0x004fe20000010000 */
[----:B0-----:R-:W-:-:S03]  /*cea0*/  FADD.FTZ R10, R11, R49 ;  /* 0x000000310b0a7221 */ /* 0x001fc60000010000 */
[----:B------:R-:W-:Y:S01]  /*ceb0*/  FADD.FTZ R9, R9, R50 ;  /* 0x0000003209097221 */ /* 0x000fe20000010000 */
[----:B------:R-:W-:Y:S02]  /*cec0*/  FADD.FTZ R10, R10, R51 ;  /* 0x000000330a0a7221 */ /* 0x000fe40000010000 */
[----:B------:R-:W0:Y:S01]  /*ced0*/  LDS.128 R48, [UR5+0x80] ;  /* 0x00008005ff307984 */ /* 0x000e220008000c00 */
[----:B----4-:R-:W-:Y:S01]  /*cee0*/  FADD.FTZ R9, R9, R44 ;  /* 0x0000002c09097221 */ /* 0x010fe20000010000 */
[----:B------:R-:W-:-:S03]  /*cef0*/  FADD.FTZ R10, R10, R45 ;  /* 0x0000002d0a0a7221 */ /* 0x000fc60000010000 */
[----:B------:R-:W-:Y:S01]  /*cf00*/  FADD.FTZ R9, R9, R46 ;  /* 0x0000002e09097221 */ /* 0x000fe20000010000 */
[----:B------:R-:W-:Y:S02]  /*cf10*/  FADD.FTZ R10, R10, R47 ;  /* 0x0000002f0a0a7221 */ /* 0x000fe40000010000 */
[----:B------:R-:W2:Y:S01]  /*cf20*/  LDS.128 R44, [UR5+0x90] ;  /* 0x00009005ff2c7984 */ /* 0x000ea20008000c00 */
[----:B-----5:R-:W-:Y:S01]  /*cf30*/  FADD.FTZ R9, R9, R40 ;  /* 0x0000002809097221 */ /* 0x020fe20000010000 */
[----:B------:R-:W-:-:S03]  /*cf40*/  FADD.FTZ R10, R10, R41 ;  /* 0x000000290a0a7221 */ /* 0x000fc60000010000 */
[----:B------:R-:W-:Y:S01]  /*cf50*/  FADD.FTZ R9, R9, R42 ;  /* 0x0000002a09097221 */ /* 0x000fe20000010000 */
[----:B------:R-:W-:Y:S02]  /*cf60*/  FADD.FTZ R10, R10, R43 ;  /* 0x0000002b0a0a7221 */ /* 0x000fe40000010000 */
[----:B------:R-:W4:Y:S01]  /*cf70*/  LDS.128 R40, [UR5+0xa0] ;  /* 0x0000a005ff287984 */ /* 0x000f220008000c00 */
[----:B---3--:R-:W-:Y:S01]  /*cf80*/  FADD.FTZ R9, R9, R16 ;  /* 0x0000001009097221 */ /* 0x008fe20000010000 */
[----:B------:R-:W-:Y:S02]  /*cf90*/  FADD.FTZ R10, R10, R17 ;  /* 0x000000110a0a7221 */ /* 0x000fe40000010000 */
[----:B------:R-:W3:Y:S01]  /*cfa0*/  LDS.64 R16, [UR5+0xb0] ;  /* 0x0000b005ff107984 */ /* 0x000ee20008000a00 */
[----:B------:R-:W-:Y:S01]  /*cfb0*/  FADD.FTZ R9, R9, R18 ;  /* 0x0000001209097221 */ /* 0x000fe20000010000 */
[----:B------:R-:W-:-:S03]  /*cfc0*/  FADD.FTZ R10, R10, R19 ;  /* 0x000000130a0a7221 */ /* 0x000fc60000010000 */
[----:B-1----:R-:W-:Y:S01]  /*cfd0*/  FADD.FTZ R9, R9, R36 ;  /* 0x0000002409097221 */ /* 0x002fe20000010000 */
        /* <DEDUP_REMOVED lines=15> */
[----:B----4-:R-:W-:Y:S01]  /*d0d0*/  FADD.FTZ R9, R9, R40 ;  /* 0x0000002809097221 */ /* 0x010fe20000010000 */
[----:B------:R-:W-:-:S03]  /*d0e0*/  FADD.FTZ R10, R10, R41 ;  /* 0x000000290a0a7221 */ /* 0x000fc60000010000 */
[----:B------:R-:W-:Y:S01]  /*d0f0*/  FADD.FTZ R9, R9, R42 ;  /* 0x0000002a09097221 */ /* 0x000fe20000010000 */
[----:B------:R-:W-:-:S03]  /*d100*/  FADD.FTZ R12, R10, R43 ;  /* 0x0000002b0a0c7221 */ /* 0x000fc60000010000 */
[----:B---3--:R-:W-:Y:S01]  /*d110*/  FADD.FTZ R10, R9, R16 ;  /* 0x00000010090a7221 */ /* 0x008fe20000010000 */
[----:B------:R-:W-:-:S07]  /*d120*/  FADD.FTZ R11, R12, R17 ;  /* 0x000000110c0b7221 */ /* 0x000fce0000010000 */
.L_x_799:
[----:B------:R-:W-:Y:S05]  /*d130*/  BSYNC.RECONVERGENT B0 ;  /* 0x0000000000007941 */ /* 0x000fea0003800200 */
.L_x_798:
[----:B------:R-:W-:Y:S06]  /*d140*/  BAR.SYNC.DEFER_BLOCKING 0x0 ;  /* 0x0000000000007b1d */ /* 0x000fec0000010000 */
[----:B------:R-:W-:Y:S04]  /*d150*/  BSSY.RECONVERGENT B0, `(.L_x_800) ;  /* 0x000004d000007945 */ /* 0x000fe80003800200 */
[----:B------:R-:W-:Y:S05]  /*d160*/  @P3 BRA `(.L_x_801) ;  /* 0x00000004002c3947 */ /* 0x000fea0003800000 */
[----:B------:R-:W2:Y:S04]  /*d170*/  LDS.128 R64, [R0+0x280] ;  /* 0x0002800000407984 */ /* 0x000ea80000000c00 */
[----:B------:R-:W4:Y:S04]  /*d180*/  LDS.128 R60, [R0+0x500] ;  /* 0x00050000003c7984 */ /* 0x000f280000000c00 */
[----:B---3--:R-:W3:Y:S04]  /*d190*/  LDS.128 R16, [R0+0x780] ;  /* 0x0007800000107984 */ /* 0x008ee80000000c00 */
[----:B------:R-:W5:Y:S04]  /*d1a0*/  LDS.128 R20, [R0+0xa00] ;  /* 0x000a000000147984 */ /* 0x000f680000000c00 */
[----:B------:R-:W5:Y:S04]  /*d1b0*/  LDS.128 R36, [R0+0xc80] ;  /* 0x000c800000247984 */ /* 0x000f680000000c00 */
[----:B------:R-:W5:Y:S04]  /*d1c0*/  LDS.128 R40, [R0+0xf00] ;  /* 0x000f000000287984 */ /* 0x000f680000000c00 */
[----:B------:R-:W5:Y:S04]  /*d1d0*/  LDS.128 R44, [R0+0x1180] ;  /* 0x00118000002c7984 */ /* 0x000f680000000c00 */
[----:B------:R-:W5:Y:S04]  /*d1e0*/  LDS.128 R48, [R0+0x1400] ;  /* 0x0014000000307984 */ /* 0x000f680000000c00 */
[----:B------:R-:W5:Y:S04]  /*d1f0*/  LDS.128 R52, [R0+0x1680] ;  /* 0x0016800000347984 */ /* 0x000f680000000c00 */
[----:B------:R-:W5:Y:S01]  /*d200*/  LDS.128 R56, [R0+0x1900] ;  /* 0x0019000000387984 */ /* 0x000f620000000c00 */
[----:B--2---:R-:W-:Y:S01]  /*d210*/  FADD.FTZ R9, R4, R64 ;  /* 0x0000004004097221 */ /* 0x004fe20000010000 */
[----:B------:R-:W-:Y:S01]  /*d220*/  FADD.FTZ R12, R5, R65 ;  /* 0x00000041050c7221 */ /* 0x000fe20000010000 */
[----:B-1----:R-:W-:Y:S01]  /*d230*/  FADD.FTZ R13, R6, R66 ;  /* 0x00000042060d7221 */ /* 0x002fe20000010000 */
[----:B------:R-:W-:Y:S01]  /*d240*/  FADD.FTZ R24, R7, R67 ;  /* 0x0000004307187221 */ /* 0x000fe20000010000 */
[----:B----4-:R-:W-:Y:S01]  /*d250*/  FADD.FTZ R9, R9, R60 ;  /* 0x0000003c09097221 */ /* 0x010fe20000010000 */
[----:B0-----:R-:W0:Y:S01]  /*d260*/  LDS.128 R4, [R0+0x1b80] ;  /* 0x001b800000047984 */ /* 0x001e220000000c00 */
        /* <DEDUP_REMOVED lines=8> */
[----:B------:R-:W-:Y:S01]  /*d2f0*/  FADD.FTZ R24, R24, R19 ;  /* 0x0000001318187221 */ /* 0x000fe20000010000 */
[----:B-----5:R-:W-:Y:S01]  /*d300*/  FADD.FTZ R9, R9, R20 ;  /* 0x0000001409097221 */ /* 0x020fe20000010000 */
[----:B------:R-:W-:Y:S01]  /*d310*/  FADD.FTZ R12, R12, R21 ;  /* 0x000000150c0c7221 */ /* 0x000fe20000010000 */
[----:B------:R-:W3:Y:S01]  /*d320*/  LDS.128 R16, [R0+0x2300] ;  /* 0x0023000000107984 */ /* 0x000ee20000000c00 */
[----:B------:R-:W-:Y:S01]  /*d330*/  FADD.FTZ R13, R13, R22 ;  /* 0x000000160d0d7221 */ /* 0x000fe20000010000 */
[----:B------:R-:W-:Y:S01]  /*d340*/  FADD.FTZ R24, R24, R23 ;  /* 0x0000001718187221 */ /* 0x000fe20000010000 */
[----:B------:R-:W-:Y:S01]  /*d350*/  FADD.FTZ R9, R9, R36 ;  /* 0x0000002409097221 */ /* 0x000fe20000010000 */
[----:B------:R-:W4:Y:S01]  /*d360*/  LDS.128 R20, [R0+0x2580] ;  /* 0x0025800000147984 */ /* 0x000f220000000c00 */
        /* <DEDUP_REMOVED lines=23> */
[----:B0-----:R-:W-:Y:S01]  /*d4e0*/  FADD.FTZ R9, R9, R4 ;  /* 0x0000000409097221 */ /* 0x001fe20000010000 */
[----:B------:R-:W-:Y:S01]  /*d4f0*/  FADD.FTZ R12, R12, R5 ;  /* 0x000000050c0c7221 */ /* 0x000fe20000010000 */
[----:B------:R-:W-:Y:S01]  /*d500*/  FADD.FTZ R13, R13, R6 ;  /* 0x000000060d0d7221 */ /* 0x000fe20000010000 */
[----:B------:R-:W-:Y:S01]  /*d510*/  FADD.FTZ R24, R24, R7 ;  /* 0x0000000718187221 */ /* 0x000fe20000010000 */
        /* <DEDUP_REMOVED lines=11> */
[----:B------:R-:W-:Y:S01]  /*d5d0*/  FADD.FTZ R24, R24, R19 ;  /* 0x0000001318187221 */ /* 0x000fe20000010000 */
[----:B----4-:R-:W-:Y:S01]  /*d5e0*/  FADD.FTZ R4, R9, R20 ;  /* 0x0000001409047221 */ /* 0x010fe20000010000 */
[----:B------:R-:W-:Y:S01]  /*d5f0*/  FADD.FTZ R5, R12, R21 ;  /* 0x000000150c057221 */ /* 0x000fe20000010000 */
[----:B------:R-:W-:Y:S01]  /*d600*/  FADD.FTZ R6, R13, R22 ;  /* 0x000000160d067221 */ /* 0x000fe20000010000 */
[----:B------:R-:W-:-:S07]  /*d610*/  FADD.FTZ R7, R24, R23 ;  /* 0x0000001718077221 */ /* 0x000fce0000010000 */
.L_x_801:
[----:B------:R-:W-:Y:S05]  /*d620*/  BSYNC.RECONVERGENT B0 ;  /* 0x0000000000007941 */ /* 0x000fea0003800200 */
.L_x_800:
[----:B------:R-:W-:Y:S04]  /*d630*/  BSSY.RECONVERGENT B0, `(.L_x_802) ;  /* 0x000001e000007945 */ /* 0x000fe80003800200 */
[----:B------:R-:W-:Y:S05]  /*d640*/  @P3 BRA `(.L_x_803) ;  /* 0x0000000000703947 */ /* 0x000fea0003800000 */
[----:B------:R-:W3:Y:S01]  /*d650*/  LDC.64 R24, c[0x0][0x3f8] ;  /* 0x0000fe00ff187b82 */ /* 0x000ee20000000a00 */
[----:B------:R-:W-:-:S05]  /*d660*/  MOV R19, UR13 ;  /* 0x0000000d00137c02 */ /* 0x000fca0008000f00 */
[----:B------:R-:W-:Y:S02]  /*d670*/  IMAD R19, R19, 0x28, R8 ;  /* 0x0000002813137824 */ /* 0x000fe400078e0208 */
[----:B-1----:R-:W1:Y:S01]  /*d680*/  LDC.64 R12, c[0x0][0x3d8] ;  /* 0x0000f600ff0c7b82 */ /* 0x002e620000000a00 */
[----:B---3--:R-:W-:Y:S01]  /*d690*/  IMAD.WIDE.U32 R16, R24, 0x3, RZ ;  /* 0x0000000318107825 */ /* 0x008fe200078e00ff */
[C---:B--2---:R-:W-:Y:S02]  /*d6a0*/  LEA R9, R25.reuse, R25, 0x1 ;  /* 0x0000001919097211 */ /* 0x044fe400078e08ff */
[----:B------:R-:W-:Y:S02]  /*d6b0*/  LEA.HI R23, P1, R25, R24, RZ, 0x1 ;  /* 0x0000001819177211 */ /* 0x000fe400078308ff */
[----:B------:R-:W-:Y:S02]  /*d6c0*/  IADD3 R17, PT, PT, R17, R9, RZ ;  /* 0x0000000911117210 */ /* 0x000fe40007ffe0ff */
[----:B0-----:R-:W-:Y:S01]  /*d6d0*/  IADD3.X R0, PT, PT, RZ, R25, RZ, P1, !PT ;  /* 0x00000019ff007210 */ /* 0x001fe20000ffe4ff */
[----:B-1----:R-:W-:Y:S01]  /*d6e0*/  IMAD.WIDE R12, R19, 0x4, R12 ;  /* 0x00000004130c7825 */ /* 0x002fe200078e020c */
[----:B------:R-:W-:-:S02]  /*d6f0*/  LEA.HI R9, P1, R17, R16, RZ, 0x1 ;  /* 0x0000001011097211 */ /* 0x000fc400078308ff */
[----:B------:R-:W-:Y:S02]  /*d700*/  SHF.L.U32 R19, R23, 0x1, RZ ;  /* 0x0000000117137819 */ /* 0x000fe400000006ff */
[----:B------:R-:W-:Y:S01]  /*d710*/  SHF.L.U32 R21, R9, 0x1, RZ ;  /* 0x0000000109157819 */ /* 0x000fe200000006ff */
[----:B------:R4:W-:Y:S01]  /*d720*/  REDG.E.ADD.F32.FTZ.RN.STRONG.GPU desc[UR10][R12.64], R4 ;  /* 0x000000040c0079a6 */ /* 0x0009e2000c12f30a */
[----:B------:R-:W-:Y:S02]  /*d730*/  LOP3.LUT R19, R19, 0xfffffffc, RZ, 0xc0, !PT ;  /* 0xfffffffc13137812 */ /* 0x000fe400078ec0ff */
[----:B------:R-:W-:Y:S02]  /*d740*/  SHF.L.U64.HI R23, R23, 0x1, R0 ;  /* 0x0000000117177819 */ /* 0x000fe40000010200 */
[----:B------:R-:W-:Y:S02]  /*d750*/  LEA R18, P2, R24, R12, 0x2 ;  /* 0x0000000c18127211 */ /* 0x000fe400078410ff */
[----:B------:R-:W-:-:S02]  /*d760*/  IADD3.X R0, PT, PT, RZ, R17, RZ, P1, !PT ;  /* 0x00000011ff007210 */ /* 0x000fc40000ffe4ff */
[----:B------:R-:W-:Y:S02]  /*d770*/  LOP3.LUT R21, R21, 0xfffffffc, RZ, 0xc0, !PT ;  /* 0xfffffffc15157812 */ /* 0x000fe400078ec0ff */
        /* <DEDUP_REMOVED lines=9> */
.L_x_803:
[----:B------:R-:W-:Y:S05]  /*d810*/  BSYNC.RECONVERGENT B0 ;  /* 0x0000000000007941 */ /* 0x000fea0003800200 */
.L_x_802:
[----:B------:R-:W-:-:S09]  /*d820*/  UISETP.GE.U32.AND UP0, UPT, UR12, 0x2, UPT ;  /* 0x000000020c00788c */ /* 0x000fd2000bf06070 */
[----:B------:R-:W-:Y:S05]  /*d830*/  BRA.U !UP0, `(.L_x_804) ;  /* 0x0000000d08787547 */ /* 0x000fea000b800000 */
[----:B0---4-:R-:W0:Y:S01]  /*d840*/  LDC.64 R4, c[0x0][0x3d0] ;  /* 0x0000f400ff047b82 */ /* 0x011e220000000a00 */
[----:B------:R-:W-:Y:S01]  /*d850*/  ULOP3.LUT UR5, UR4, 0x1, URZ, 0xc0, !UPT ;  /* 0x0000000104057892 */ /* 0x000fe2000f8ec0ff */
[----:B------:R-:W-:Y:S03]  /*d860*/  BSSY.RECONVERGENT B0, `(.L_x_805) ;  /* 0x0000023000007945 */ /* 0x000fe60003800200 */
[----:B------:R-:W-:-:S03]  /*d870*/  UIMAD UR6, UR5, UR9, URZ ;  /* 0x00000009050672a4 */ /* 0x000fc6000f8e02ff */
[----:B------:R-:W4:Y:S01]  /*d880*/  S2UR UR29, SR_CTAID.X ;  /* 0x00000000001d79c3 */ /* 0x000f220000002500 */
[----:B------:R-:W-:-:S04]  /*d890*/  UIMAD UR5, UR6, UR12, URZ ;  /* 0x0000000c060572a4 */ /* 0x000fc8000f8e02ff */
[----:B------:R-:W-:-:S03]  /*d8a0*/  USHF.L.U32 UR5, UR5, 0x1, URZ ;  /* 0x0000000105057899 */ /* 0x000fc600080006ff */
[----:B------:R-:W0:Y:S03]  /*d8b0*/  S2UR UR14, SR_CTAID.Y ;  /* 0x00000000000e79c3 */ /* 0x000e260000002600 */
[----:B------:R-:W-:-:S05]  /*d8c0*/  MOV R7, UR5 ;  /* 0x0000000500077c02 */ /* 0x000fca0008000f00 */
[----:B0-----:R-:W-:Y:S01]  /*d8d0*/  IMAD.WIDE R4, R7, 0x4, R4 ;  /* 0x0000000407047825 */ /* 0x001fe200078e0204 */
[----:B----4-:R-:W-:Y:S06]  /*d8e0*/  @P0 BRA `(.L_x_806) ;  /* 0x0000000000680947 */ /* 0x010fec0003800000 */
[----:B------:R-:W0:Y:S01]  /*d8f0*/  LDC.64 R6, c[0x0][0x3c8] ;  /* 0x0000f200ff067b82 */ /* 0x000e220000000a00 */
[----:B------:R-:W-:Y:S02]  /*d900*/  UIADD3 UR7, UPT, UPT, UR6, UR14, URZ ;  /* 0x0000000e06077290 */ /* 0x000fe4000fffe0ff */
[----:B------:R-:W-:Y:S02]  /*d910*/  UIMAD UR13, UR29, UR9, UR14 ;  /* 0x000000091d0d72a4 */ /* 0x000fe4000f8e020e */
[----:B------:R-:W-:Y:S02]  /*d920*/  ULOP3.LUT UP0, UR5, UR4, 0x2, URZ, 0xc0, !UPT ;  /* 0x0000000204057892 */ /* 0x000fe4000f80c0ff */
[----:B-1----:R-:W-:Y:S02]  /*d930*/  MOV R13, UR7 ;  /* 0x00000007000d7c02 */ /* 0x002fe40008000f00 */
[----:B------:R-:W-:Y:S01]  /*d940*/  UIADD3 UR5, UPT, UPT, -UR5, 0x1, URZ ;  /* 0x0000000105057890 */ /* 0x000fe2000fffe1ff */
[----:B--2---:R-:W-:-:S02]  /*d950*/  MOV R9, UR13 ;  /* 0x0000000d00097c02 */ /* 0x004fc40008000f00 */
[----:B------:R-:W-:Y:S01]  /*d960*/  MOV R0, 0xffffffff ;  /* 0xffffffff00007802 */ /* 0x000fe20000000f00 */
[----:B0-----:R-:W-:-:S04]  /*d970*/  IMAD.WIDE.U32 R12, R13, 0x4, R6 ;  /* 0x000000040d0c7825 */ /* 0x001fc800078e0006 */
[----:B------:R-:W-:Y:S01]  /*d980*/  IMAD.WIDE.U32 R6, R9, 0x8, R4 ;  /* 0x0000000809067825 */ /* 0x000fe200078e0004 */
[----:B------:R-:W-:-:S04]  /*d990*/  MOV R9, UR5 ;  /* 0x0000000500097c02 */ /* 0x000fc80008000f00 */
[----:B------:R0:W-:Y:S01]  /*d9a0*/  STG.E.64 desc[UR10][R6.64], R10 ;  /* 0x0000000a06007986 */ /* 0x0001e2000c101b0a */
        /* <DEDUP_REMOVED lines=8> */
[----:B0-----:R-:W-:Y:S05]  /*da30*/  BRA.U !UP0, `(.L_x_806) ;  /* 0x0000000108147547 */ /* 0x001fea000b800000 */
.L_x_807:
[----:B------:R-:W2:Y:S04]  /*da40*/  LDG.E.STRONG.GPU R0, desc[UR10][R12.64] ;  /* 0x0000000a0c007981 */ /* 0x000ea8000c1ef900 */
[----:B--2---:R-:W-:Y:S04]  /*da50*/  CCTL.IVALL ;  /* 0x00000000ff00798f */ /* 0x004fe80002000000 */
[----:B------:R0:W-:Y:S01]  /*da60*/  STL [R1], R0 ;  /* 0x0000000001007387 */ /* 0x0001e20000100800 */
[----:B------:R-:W-:-:S13]  /*da70*/  ISETP.NE.AND P0, PT, R0, UR5, PT ;  /* 0x0000000500007c0c */ /* 0x000fda000bf05270 */
[----:B0-----:R-:W-:Y:S05]  /*da80*/  @P0 BRA `(.L_x_807) ;  /* 0xfffffffc00ec0947 */ /* 0x001fea000383ffff */
.L_x_806:
[----:B------:R-:W-:Y:S05]  /*da90*/  BSYNC.RECONVERGENT B0 ;  /* 0x0000000000007941 */ /* 0x000fea0003800200 */
.L_x_805:
        /* <DEDUP_REMOVED lines=15> */
.L_x_809:
[----:B------:R-:W-:Y:S02]  /*db90*/  ISETP.NE.AND P1, PT, RZ, UR23, PT ;  /* 0x00000017ff007c0c */ /* 0x000fe4000bf25270 */
[----:B------:R-:W-:Y:S02]  /*dba0*/  MOV R7, UR6 ;  /* 0x0000000600077c02 */ /* 0x000fe40008000f00 */
[----:B------:R-:W-:-:S13]  /*dbb0*/  ISETP.NE.OR P1, PT, R8, RZ, !P1 ;  /* 0x000000ff0800720c */ /* 0x000fda0004f25670 */
[----:B------:R-:W-:-:S06]  /*dbc0*/  @!P1 IMAD.WIDE.U32 R6, R7, 0x8, R4 ;  /* 0x0000000807069825 */ /* 0x000fcc00078e0004 */
[----:B------:R-:W4:Y:S01]  /*dbd0*/  @!P1 LDG.E.64 R6, desc[UR10][R6.64] ;  /* 0x0000000a06069981 */ /* 0x000f22000c1e1b00 */
[----:B------:R-:W-:Y:S01]  /*dbe0*/  UIADD3 UR24, UPT, UPT, UR5, 0x1, URZ ;  /* 0x0000000105187890 */ /* 0x000fe2000fffe0ff */
[----:B-1----:R-:W-:Y:S01]  /*dbf0*/  MOV R13, UR17 ;  /* 0x00000011000d7c02 */ /* 0x002fe20008000f00 */
[----:B------:R-:W-:Y:S01]  /*dc00*/  UIADD3 UR25, UPT, UPT, UR5, 0x2, URZ ;  /* 0x0000000205197890 */ /* 0x000fe2000fffe0ff */
[----:B------:R-:W0:Y:S01]  /*dc10*/  S2R R0, SR_CTAID.X ;  /* 0x0000000000007919 */ /* 0x000e220000002500 */
[----:B------:R-:W-:Y:S01]  /*dc20*/  UIADD3 UR26, UPT, UPT, UR5, 0x3, URZ ;  /* 0x00000003051a7890 */ /* 0x000fe2000fffe0ff */
[----:B---3--:R-:W-:Y:S01]  /*dc30*/  MOV R17, UR13 ;  /* 0x0000000d00117c02 */ /* 0x008fe20008000f00 */
[----:B------:R-:W-:Y:S01]  /*dc40*/  UIADD3 UR27, UPT, UPT, UR5, 0x4, URZ ;  /* 0x00000004051b7890 */ /* 0x000fe2000fffe0ff */
[----:B------:R-:W-:Y:S02]  /*dc50*/  MOV R19, UR21 ;  /* 0x0000001500137c02 */ /* 0x000fe40008000f00 */
[C---:B0-----:R-:W-:Y:S01]  /*dc60*/  ISETP.NE.AND P0, PT, R0.reuse, UR24, PT ;  /* 0x0000001800007c0c */ /* 0x041fe2000bf05270 */
[----:B------:R-:W-:Y:S01]  /*dc70*/  UIADD3 UR24, UPT, UPT, UR5, 0x5, URZ ;  /* 0x0000000505187890 */ /* 0x000fe2000fffe0ff */
[----:B------:R-:W-:Y:S01]  /*dc80*/  ISETP.NE.AND P4, PT, R0, UR25, PT ;  /* 0x0000001900007c0c */ /* 0x000fe2000bf85270 */
[----:B------:R-:W-:Y:S01]  /*dc90*/  UIADD3 UR25, UPT, UPT, UR5, 0x6, URZ ;  /* 0x0000000605197890 */ /* 0x000fe2000fffe0ff */
[----:B------:R-:W-:-:S02]  /*dca0*/  ISETP.NE.OR P0, PT, R8, RZ, !P0 ;  /* 0x000000ff0800720c */ /* 0x000fc40004705670 */
[----:B------:R-:W-:Y:S01]  /*dcb0*/  ISETP.NE.AND P3, PT, R0, UR26, PT ;  /* 0x0000001a00007c0c */ /* 0x000fe2000bf65270 */
[----:B------:R-:W-:Y:S01]  /*dcc0*/  UIADD3 UR26, UPT, UPT, UR5, 0x7, URZ ;  /* 0x00000007051a7890 */ /* 0x000fe2000fffe0ff */
[----:B------:R-:W-:Y:S02]  /*dcd0*/  ISETP.NE.OR P4, PT, R8, RZ, !P4 ;  /* 0x000000ff0800720c */ /* 0x000fe40006785670 */
[----:B------:R-:W-:Y:S02]  /*dce0*/  ISETP.NE.AND P2, PT, R0, UR27, PT ;  /* 0x0000001b00007c0c */ /* 0x000fe4000bf45270 */
[C---:B------:R-:W-:Y:S02]  /*dcf0*/  ISETP.NE.OR P3, PT, R8.reuse, RZ, !P3 ;  /* 0x000000ff0800720c */ /* 0x040fe40005f65670 */
[----:B------:R-:W-:Y:S02]  /*dd00*/  ISETP.NE.OR P2, PT, R8, RZ, !P2 ;  /* 0x000000ff0800720c */ /* 0x000fe40005745670 */
[----:B------:R-:W-:-:S02]  /*dd10*/  ISETP.NE.AND P6, PT, R0, UR25, PT ;  /* 0x0000001900007c0c */ /* 0x000fc4000bfc5270 */
[----:B------:R-:W-:-:S03]  /*dd20*/  ISETP.NE.AND P5, PT, R0, UR26, PT ;  /* 0x0000001a00007c0c */ /* 0x000fc6000bfa5270 */
[----:B------:R-:W-:Y:S01]  /*dd30*/  @!P4 IMAD.WIDE.U32 R12, R13, 0x8, R4 ;  /* 0x000000080d0cc825 */ /* 0x000fe200078e0004 */
[----:B------:R-:W-:-:S03]  /*dd40*/  ISETP.NE.OR P6, PT, R8, RZ, !P6 ;  /* 0x000000ff0800720c */ /* 0x000fc600077c5670 */
[--C-:B------:R-:W-:Y:S01]  /*dd50*/  @!P3 IMAD.WIDE.U32 R16, R17, 0x8, R4.reuse ;  /* 0x000000081110b825 */ /* 0x100fe200078e0004 */
[----:B------:R0:W3:Y:S01]  /*dd60*/  @!P4 LDG.E.64 R24, desc[UR10][R12.64] ;  /* 0x0000000a0c18c981 */ /* 0x0000e2000c1e1b00 */
[----:B------:R-:W-:Y:S02]  /*dd70*/  MOV R21, UR18 ;  /* 0x0000001200157c02 */ /* 0x000fe40008000f00 */
[----:B------:R-:W-:Y:S01]  /*dd80*/  ISETP.NE.OR P5, PT, R8, RZ, !P5 ;  /* 0x000000ff0800720c */ /* 0x000fe20006fa5670 */
[--C-:B------:R-:W-:Y:S01]  /*dd90*/  @!P2 IMAD.WIDE.U32 R18, R19, 0x8, R4.reuse ;  /* 0x000000081312a825 */ /* 0x100fe200078e0004 */
[----:B------:R-:W5:Y:S01]  /*dda0*/  @!P3 LDG.E.64 R16, desc[UR10][R16.64] ;  /* 0x0000000a1010b981 */ /* 0x000f62000c1e1b00 */
[----:B--2---:R-:W-:Y:S02]  /*ddb0*/  MOV R9, UR20 ;  /* 0x0000001400097c02 */ /* 0x004fe40008000f00 */
[----:B------:R-:W-:Y:S02]  /*ddc0*/  MOV R29, UR19 ;  /* 0x00000013001d7c02 */ /* 0x000fe40008000f00 */
[----:B------:R-:W2:Y:S06]  /*ddd0*/  @!P2 LDG.E.64 R18, desc[UR10][R18.64] ;  /* 0x0000000a1212a981 */ /* 0x000eac000c1e1b00 */
[----:B0-----:R-:W-:-:S06]  /*dde0*/  @!P5 IMAD.WIDE.U32 R12, R29, 0x8, R4 ;  /* 0x000000081d0cd825 */ /* 0x001fcc00078e0004 */
[----:B------:R-:W2:Y:S01]  /*ddf0*/  @!P5 LDG.E.64 R12, desc[UR10][R12.64] ;  /* 0x0000000a0c0cd981 */ /* 0x000ea2000c1e1b00 */
[----:B----4-:R-:W-:Y:S01]  /*de00*/  @!P1 FADD.FTZ R11, R11, R7 ;  /* 0x000000070b0b9221 */ /* 0x010fe20000010000 */
[----:B------:R-:W-:Y:S01]  /*de10*/  MOV R7, UR22 ;  /* 0x0000001600077c02 */ /* 0x000fe20008000f00 */
[----:B------:R-:W-:Y:S01]  /*de20*/  @!P1 FADD.FTZ R10, R10, R6 ;  /* 0x000000060a0a9221 */ /* 0x000fe20000010000 */
[----:B------:R-:W-:-:S03]  /*de30*/  ISETP.NE.AND P1, PT, R0, UR24, PT ;  /* 0x0000001800007c0c */ /* 0x000fc6000bf25270 */
[----:B------:R-:W-:Y:S01]  /*de40*/  @!P0 IMAD.WIDE.U32 R6, R7, 0x8, R4 ;  /* 0x0000000807068825 */ /* 0x000fe200078e0004 */
[----:B------:R-:W-:-:S04]  /*de50*/  ISETP.NE.OR P1, PT, R8, RZ, !P1 ;  /* 0x000000ff0800720c */ /* 0x000fc80004f25670 */
[----:B------:R0:W4:Y:S09]  /*de60*/  @!P0 LDG.E.64 R22, desc[UR10][R6.64] ;  /* 0x0000000a06168981 */ /* 0x000132000c1e1b00 */
[----:B------:R-:W-:-:S04]  /*de70*/  @!P1 IMAD.WIDE.U32 R20, R21, 0x8, R4 ;  /* 0x0000000815149825 */ /* 0x000fc800078e0004 */
[----:B0-----:R-:W-:Y:S02]  /*de80*/  @!P6 IMAD.WIDE.U32 R6, R9, 0x8, R4 ;  /* 0x000000080906e825 */ /* 0x001fe400078e0004 */
[----:B------:R-:W2:Y:S04]  /*de90*/  @!P1 LDG.E.64 R20, desc[UR10][R20.64] ;  /* 0x0000000a14149981 */ /* 0x000ea8000c1e1b00 */
[----:B------:R-:W2:Y:S01]  /*dea0*/  @!P6 LDG.E.64 R6, desc[UR10][R6.64] ;  /* 0x0000000a0606e981 */ /* 0x000ea2000c1e1b00 */
        /* <DEDUP_REMOVED lines=11> */
[----:B----4-:R-:W-:Y:S01]  /*df60*/  @!P0 FADD.FTZ R10, R10, R22 ;  /* 0x000000160a0a8221 */ /* 0x010fe20000010000 */
[----:B------:R-:W-:-:S03]  /*df70*/  @!P0 FADD.FTZ R11, R11, R23 ;  /* 0x000000170b0b8221 */ /* 0x000fc60000010000 */
[----:B---3--:R-:W-:Y:S01]  /*df80*/  @!P4 FADD.FTZ R10, R10, R24 ;  /* 0x000000180a0ac221 */ /* 0x008fe20000010000 */
[----:B------:R-:W-:-:S03]  /*df90*/  @!P4 FADD.FTZ R11, R11, R25 ;  /* 0x000000190b0bc221 */ /* 0x000fc60000010000 */
[----:B-----5:R-:W-:Y:S01]  /*dfa0*/  @!P3 FADD.FTZ R10, R10, R16 ;  /* 0x000000100a0ab221 */ /* 0x020fe20000010000 */
[----:B------:R-:W-:-:S03]  /*dfb0*/  @!P3 FADD.FTZ R11, R11, R17 ;  /* 0x000000110b0bb221 */ /* 0x000fc60000010000 */
[----:B--2---:R-:W-:Y:S01]  /*dfc0*/  @!P2 FADD.FTZ R10, R10, R18 ;  /* 0x000000120a0aa221 */ /* 0x004fe20000010000 */
        /* <DEDUP_REMOVED lines=9> */
.L_x_808:
        /* <DEDUP_REMOVED lines=15> */
[C---:B------:R-:W-:Y:S02]  /*e150*/  ISETP.NE.OR P1, PT, R8.reuse, RZ, !P1 ;  /* 0x000000ff0800720c */ /* 0x040fe40004f25670 */
        /* <DEDUP_REMOVED lines=10> */
[----:B------:R-:W-:-:S03]  /*e200*/  @!P1 IMAD.WIDE.U32 R12, R13, 0x8, R4 ;  /* 0x000000080d0c9825 */ /* 0x000fc600078e0004 */
[----:B------:R-:W-:Y:S01]  /*e210*/  VOTEU.ALL UP1, P0 ;  /* 0x0000000000ff7886 */ /* 0x000fe20000020000 */
[----:B------:R-:W-:Y:S02]  /*e220*/  MOV R19, UR6 ;  /* 0x0000000600137c02 */ /* 0x000fe40008000f00 */
[----:B------:R-:W4:Y:S02]  /*e230*/  @!P1 LDG.E.64 R12, desc[UR10][R12.64] ;  /* 0x0000000a0c0c9981 */ /* 0x000f24000c1e1b00 */
[----:B------:R-:W-:Y:S01]  /*e240*/  @!UP1 UIMAD UR17, UR5, UR9, UR14 ;  /* 0x00000009051192a4 */ /* 0x000fe2000f8e020e */
[----:B------:R-:W-:-:S05]  /*e250*/  VOTEU.ALL UP1, P2 ;  /* 0x0000000000ff7886 */ /* 0x000fca0001020000 */
[----:B------:R-:W-:Y:S01]  /*e260*/  MOV R7, UR17 ;  /* 0x0000001100077c02 */ /* 0x000fe20008000f00 */
[----:B------:R-:W-:-:S04]  /*e270*/  @!UP1 UIMAD UR7, UR7, UR9, UR14 ;  /* 0x00000009070792a4 */ /* 0x000fc8000f8e020e */
[----:B------:R-:W-:Y:S02]  /*e280*/  @!P0 IMAD.WIDE.U32 R6, R7, 0x8, R4 ;  /* 0x0000000807068825 */ /* 0x000fe400078e0004 */
[----:B---3--:R-:W-:-:S04]  /*e290*/  MOV R17, UR7 ;  /* 0x0000000700117c02 */ /* 0x008fc80008000f00 */
[----:B------:R-:W2:Y:S01]  /*e2a0*/  @!P0 LDG.E.64 R6, desc[UR10][R6.64] ;  /* 0x0000000a06068981 */ /* 0x000ea2000c1e1b00 */
[----:B------:R-:W-:-:S04]  /*e2b0*/  @!P2 IMAD.WIDE.U32 R16, R17, 0x8, R4 ;  /* 0x000000081110a825 */ /* 0x000fc800078e0004 */
[----:B------:R-:W-:Y:S02]  /*e2c0*/  @!P3 IMAD.WIDE.U32 R18, R19, 0x8, R4 ;  /* 0x000000081312b825 */ /* 0x000fe400078e0004 */
[----:B------:R-:W3:Y:S04]  /*e2d0*/  @!P2 LDG.E.64 R16, desc[UR10][R16.64] ;  /* 0x0000000a1010a981 */ /* 0x000ee8000c1e1b00 */
[----:B------:R-:W5:Y:S01]  /*e2e0*/  @!P3 LDG.E.64 R18, desc[UR10][R18.64] ;  /* 0x0000000a1212b981 */ /* 0x000f62000c1e1b00 */
[----:B------:R-:W-:-:S04]  /*e2f0*/  MOV R0, UR5 ;  /* 0x0000000500007c02 */ /* 0x000fc80008000f00 */
[----:B------:R-:W-:-:S04]  /*e300*/  IADD3 R0, PT, PT, R0, 0x4, RZ ;  /* 0x0000000400007810 */ /* 0x000fc80007ffe0ff */
[----:B------:R-:W-:Y:S01]  /*e310*/  R2UR UR5, R0 ;  /* 0x00000000000572ca */ /* 0x000fe200000e0000 */
        /* <DEDUP_REMOVED lines=8> */
.L_x_810:
[----:B------:R-:W-:Y:S05]  /*e3a0*/  BRA.U !UP0, `(.L_x_804) ;  /* 0x00000001089c7547 */ /* 0x000fea000b800000 */
[----:B--2---:R-:W0:Y:S01]  /*e3b0*/  S2R R9, SR_CTAID.X ;  /* 0x0000000000097919 */ /* 0x004e220000002500 */
[----:B------:R-:W-:Y:S02]  /*e3c0*/  UISETP.NE.AND UP0, UPT, UR18, 0x1, UPT ;  /* 0x000000011200788c */ /* 0x000fe4000bf05270 */
[----:B------:R-:W-:-:S07]  /*e3d0*/  ULOP3.LUT UR6, UR12, 0x1, URZ, 0xc0, !UPT ;  /* 0x000000010c067892 */ /* 0x000fce000f8ec0ff */
[----:B------:R-:W-:Y:S05]  /*e3e0*/  BRA.U !UP0, `(.L_x_811) ;  /* 0x0000000108587547 */ /* 0x000fea000b800000 */
[----:B------:R-:W2:Y:S01]  /*e3f0*/  S2R R0, SR_CTAID.X ;  /* 0x0000000000007919 */ /* 0x000ea20000002500 */
[----:B------:R-:W4:Y:S01]  /*e400*/  S2R R6, SR_CTAID.Y ;  /* 0x0000000000067919 */ /* 0x000f220000002600 */
[----:B--2---:R-:W-:Y:S02]  /*e410*/  ISETP.NE.AND P0, PT, R0, UR5, PT ;  /* 0x0000000500007c0c */ /* 0x004fe4000bf05270 */
[----:B------:R-:W-:Y:S02]  /*e420*/  MOV R0, UR5 ;  /* 0x0000000500007c02 */ /* 0x000fe40008000f00 */
[----:B------:R-:W-:Y:S02]  /*e430*/  ISETP.NE.OR P1, PT, R8, RZ, !P0 ;  /* 0x000000ff0800720c */ /* 0x000fe40004725670 */
[----:B------:R-:W-:-:S04]  /*e440*/  IADD3 R7, PT, PT, R0, 0x1, RZ ;  /* 0x0000000100077810 */ /* 0x000fc80007ffe0ff */
[----:B------:R-:W-:-:S04]  /*e450*/  ISETP.NE.AND P0, PT, R7, UR29, PT ;  /* 0x0000001d07007c0c */ /* 0x000fc8000bf05270 */
[----:B------:R-:W-:-:S03]  /*e460*/  ISETP.NE.OR P0, PT, R8, RZ, !P0 ;  /* 0x000000ff0800720c */ /* 0x000fc60004705670 */
[----:B------:R-:W-:-:S05]  /*e470*/  VOTEU.ALL UP0, P1 ;  /* 0x0000000000ff7886 */ /* 0x000fca0000800000 */
[----:B------:R-:W-:-:S05]  /*e480*/  @!UP0 UIMAD UR5, UR5, UR9, UR14 ;  /* 0x00000009050582a4 */ /* 0x000fca000f8e020e */
[----:B----4-:R-:W-:Y:S01]  /*e490*/  @!P0 IMAD R7, R7, UR9, R6 ;  /* 0x0000000907078c24 */ /* 0x010fe2000f8e0206 */
[----:B-1----:R-:W-:-:S03]  /*e4a0*/  MOV R13, UR5 ;  /* 0x00000005000d7c02 */ /* 0x002fc60008000f00 */
[----:B------:R-:W-:-:S04]  /*e4b0*/  @!P0 IMAD.WIDE.U32 R6, R7, 0x8, R4 ;  /* 0x0000000807068825 */ /* 0x000fc800078e0004 */
[----:B------:R-:W-:Y:S02]  /*e4c0*/  @!P1 IMAD.WIDE.U32 R12, R13, 0x8, R4 ;  /* 0x000000080d0c9825 */ /* 0x000fe400078e0004 */
[----:B------:R-:W2:Y:S04]  /*e4d0*/  @!P0 LDG.E.64 R6, desc[UR10][R6.64] ;  /* 0x0000000a06068981 */ /* 0x000ea8000c1e1b00 */
[----:B------:R-:W4:Y:S01]  /*e4e0*/  @!P1 LDG.E.64 R12, desc[UR10][R12.64] ;  /* 0x0000000a0c0c9981 */ /* 0x000f22000c1e1b00 */
[----:B------:R-:W-:-:S04]  /*e4f0*/  IADD3 R0, PT, PT, R0, 0x2, RZ ;  /* 0x0000000200007810 */ /* 0x000fc80007ffe0ff */
[----:B------:R-:W-:Y:S01]  /*e500*/  R2UR UR5, R0 ;  /* 0x00000000000572ca */ /* 0x000fe200000e0000 */
[----:B----4-:R-:W-:Y:S01]  /*e510*/  @!P1 FADD.FTZ R10, R10, R12 ;  /* 0x0000000c0a0a9221 */ /* 0x010fe20000010000 */
[----:B------:R-:W-:-:S03]  /*e520*/  @!P1 FADD.FTZ R11, R11, R13 ;  /* 0x0000000d0b0b9221 */ /* 0x000fc60000010000 */
[----:B--2---:R-:W-:Y:S01]  /*e530*/  @!P0 FADD.FTZ R10, R10, R6 ;  /* 0x000000060a0a8221 */ /* 0x004fe20000010000 */
[----:B------:R-:W-:-:S09]  /*e540*/  @!P0 FADD.FTZ R11, R11, R7 ;  /* 0x000000070b0b8221 */ /* 0x000fd20000010000 */
.L_x_811:
[----:B0-----:R-:W-:Y:S01]  /*e550*/  ISETP.NE.AND P0, PT, R9, UR5, PT ;  /* 0x0000000509007c0c */ /* 0x001fe2000bf05270 */
[----:B------:R-:W-:Y:S01]  /*e560*/  BSSY.RECONVERGENT B0, `(.L_x_804) ;  /* 0x000000b000007945 */ /* 0x000fe20003800200 */
[----:B------:R-:W-:Y:S02]  /*e570*/  MOV R0, UR6 ;  /* 0x0000000600007c02 */ /* 0x000fe40008000f00 */
[----:B------:R-:W-:-:S04]  /*e580*/  ISETP.NE.OR P0, PT, R8, RZ, !P0 ;  /* 0x000000ff0800720c */ /* 0x000fc80004705670 */
[----:B------:R-:W-:-:S13]  /*e590*/  ISETP.NE.U32.OR P0, PT, R0, 0x1, P0 ;  /* 0x000000010000780c */ /* 0x000fda0000705470 */
[----:B------:R-:W-:Y:S05]  /*e5a0*/  @P0 BRA `(.L_x_812) ;  /* 0x0000000000180947 */ /* 0x000fea0003800000 */
[----:B------:R-:W-:-:S06]  /*e5b0*/  UIMAD UR6, UR9, UR5, UR14 ;  /* 0x00000005090672a4 */ /* 0x000fcc000f8e020e */
[----:B------:R-:W-:-:S05]  /*e5c0*/  MOV R7, UR6 ;  /* 0x0000000600077c02 */ /* 0x000fca0008000f00 */
[----:B------:R-:W-:-:S06]  /*e5d0*/  IMAD.WIDE.U32 R4, R7, 0x8, R4 ;  /* 0x0000000807047825 */ /* 0x000fcc00078e0004 */
[----:B------:R-:W2:Y:S02]  /*e5e0*/  LDG.E.64 R4, desc[UR10][R4.64] ;  /* 0x0000000a04047981 */ /* 0x000ea4000c1e1b00 */
[----:B--2---:R-:W-:Y:S01]  /*e5f0*/  FADD.FTZ R10, R10, R4 ;  /* 0x000000040a0a7221 */ /* 0x004fe20000010000 */
[----:B------:R-:W-:-:S07]  /*e600*/  FADD.FTZ R11, R11, R5 ;  /* 0x000000050b0b7221 */ /* 0x000fce0000010000 */
.L_x_812:
[----:B------:R-:W-:Y:S05]  /*e610*/  BSYNC.RECONVERGENT B0 ;  /* 0x0000000000007941 */ /* 0x000fea0003800200 */
.L_x_804:
[----:B------:R-:W5:Y:S01]  /*e620*/  S2UR UR6, SR_CgaCtaId ;  /* 0x00000000000679c3 */ /* 0x000f620000008800 */
[----:B------:R-:W-:Y:S01]  /*e630*/  ISETP.NE.AND P0, PT, R8, RZ, PT ;  /* 0x000000ff0800720c */ /* 0x000fe20003f05270 */
[----:B------:R-:W-:Y:S01]  /*e640*/  UMOV UR5, 0x400 ;  /* 0x0000040000057882 */ /* 0x000fe20000000000 */
[----:B------:R-:W0:Y:S01]  /*e650*/  LDCU.U8 UR12, c[0x0][0x414] ;  /* 0x00008280ff0c77ac */ /* 0x000e220008000000 */
[----:B------:R-:W1:Y:S01]  /*e660*/  LDCU.64 UR20, c[0x0][0x3f8] ;  /* 0x00007f00ff1477ac */ /* 0x000e620008000a00 */
[----:B------:R-:W1:Y:S01]  /*e670*/  LDCU.64 UR18, c[0x0][0x400] ;  /* 0x00008000ff1277ac */ /* 0x000e620008000a00 */
[----:B0-----:R-:W-:Y:S02]  /*e680*/  UISETP.NE.AND UP0, UPT, UR12, URZ, UPT ;  /* 0x000000ff0c00728c */ /* 0x001fe4000bf05270 */
[----:B-----5:R-:W-:Y:S01]  /*e690*/  ULEA UR5, UR6, UR5, 0x18 ;  /* 0x0000000506057291 */ /* 0x020fe2000f8ec0ff */
[----:B------:R-:W0:Y:S03]  /*e6a0*/  LDCU.64 UR6, c[0x0][0x380] ;  /* 0x00007000ff0677ac */ /* 0x000e260008000a00 */
[----:B------:R-:W-:-:S05]  /*e6b0*/  PLOP3.LUT P2, PT, PT, PT, UP0, 0x80, 0x8 ;  /* 0x000000000008781c */ /* 0x000fca0003f4f008 */
[----:B------:R-:W-:Y:S01]  /*e6c0*/  @!P0 STS.64 [UR5+0xc0], R10 ;  /* 0x0000c00aff008988 */ /* 0x000fe20008000a05 */
[----:B------:R-:W-:Y:S06]  /*e6d0*/  BAR.SYNC.DEFER_BLOCKING 0x0 ;  /* 0x0000000000007b1d */ /* 0x000fec0000010000 */
[----:B----4-:R-:W4:Y:S01]  /*e6e0*/  LDS.64 R6, [UR5+0xc0] ;  /* 0x0000c005ff067984 */ /* 0x010f220008000a00 */
[----:B------:R-:W4:Y:S02]  /*e6f0*/  LDCU UR5, c[0x0][0x42c] ;  /* 0x00008580ff0577ac */ /* 0x000f240008000800 */
[----:B----4-:R-:W-:Y:S01]  /*e700*/  FMUL.FTZ R0, R6, UR5 ;  /* 0x0000000506007c20 */ /* 0x010fe20008410000 */
[----:B------:R-:W-:-:S02]  /*e710*/  HFMA2 R6, -RZ, RZ, 0, 0 ;  /* 0x00000000ff067431 */ /* 0x000fc400000001ff */
[----:B01----:R-:W-:-:S07]  /*e720*/  FMUL.FTZ R7, R7, UR5 ;  /* 0x0000000507077c20 */ /* 0x003fce0008410000 */
.L_x_818:
[----:B--2---:R-:W-:-:S05]  /*e730*/  LEA R11, R6, UR15, 0x2 ;  /* 0x0000000f060b7c11 */ /* 0x004fca000f8e10ff */
[----:B0-----:R-:W2:Y:S04]  /*e740*/  LDL.64 R8, [R11+0x10] ;  /* 0x000010000b087983 */ /* 0x001ea80000100a00 */
[----:B------:R-:W4:Y:S01]  /*e750*/  LDL.64 R4, [R11+0x90] ;  /* 0x000090000b047983 */ /* 0x000f220000100a00 */
[----:B------:R-:W-:Y:S01]  /*e760*/  BSSY.RECONVERGENT B0, `(.L_x_813) ;  /* 0x000003b000007945 */ /* 0x000fe20003800200 */
[--C-:B--2---:R-:W-:Y:S02]  /*e770*/  HADD2.F32 R10, -RZ, R8.reuse.H0_H0 ;  /* 0x20000008ff0a7230 */ /* 0x104fe40000004100 */
[----:B------:R-:W-:Y:S02]  /*e780*/  HADD2.F32 R8, -RZ, R8.H1_H1 ;  /* 0x30000008ff087230 */ /* 0x000fe40000004100 */
[----:B----4-:R-:W-:-:S02]  /*e790*/  HADD2.F32 R11, -RZ, R4.H0_H0 ;  /* 0x20000004ff0b7230 */ /* 0x010fc40000004100 */
[----:B------:R-:W-:Y:S01]  /*e7a0*/  FADD.FTZ R10, R10, -UR28 ;  /* 0x8000001c0a0a7e21 */ /* 0x000fe20008010000 */
[----:B------:R-:W-:Y:S02]  /*e7b0*/  HADD2.F32 R4, -RZ, R4.H1_H1 ;  /* 0x30000004ff047230 */ /* 0x000fe40000004100 */
[----:B------:R-:W-:Y:S01]  /*e7c0*/  FADD.FTZ R8, R8, -UR28 ;  /* 0x8000001c08087e21 */ /* 0x000fe20008010000 */
[----:B------:R-:W-:-:S03]  /*e7d0*/  FMUL.FTZ R25, R10, UR16 ;  /* 0x000000100a197c20 */ /* 0x000fc60008410000 */
[----:B------:R-:W-:Y:S01]  /*e7e0*/  FMUL.FTZ R20, R8, UR16 ;  /* 0x0000001008147c20 */ /* 0x000fe20008410000 */
[----:B------:R-:W-:-:S03]  /*e7f0*/  @P2 FFMA.FTZ R10, R14, R25, R2 ;  /* 0x000000190e0a2223 */ /* 0x000fc60000010002 */
[----:B------:R-:W-:Y:S01]  /*e800*/  @P2 FFMA.FTZ R8, R15, R20, R3 ;  /* 0x000000140f082223 */ /* 0x000fe20000010003 */
[----:B------:R-:W-:-:S03]  /*e810*/  @P2 FMUL.FTZ R12, R10, -1.4426950216293334961 ;  /* 0xbfb8aa3b0a0c2820 */ /* 0x000fc60000410000 */
[----:B---3--:R-:W-:-:S03]  /*e820*/  @P2 FMUL.FTZ R17, R8, -1.4426950216293334961 ;  /* 0xbfb8aa3b08112820 */ /* 0x008fc60000410000 */
[----:B------:R-:W0:Y:S04]  /*e830*/  @P2 MUFU.EX2 R12, R12 ;  /* 0x0000000c000c2308 */ /* 0x000e280000000800 */
[----:B------:R-:W1:Y:S01]  /*e840*/  @P2 MUFU.EX2 R17, R17 ;  /* 0x0000001100112308 */ /* 0x000e620000000800 */
[----:B0-----:R-:W-:Y:S01]  /*e850*/  @P2 FADD.FTZ R13, R12, 1 ;  /* 0x3f8000000c0d2421 */ /* 0x001fe20000010000 */
[----:B-1----:R-:W-:-:S03]  /*e860*/  @P2 FADD.FTZ R18, R17, 1 ;  /* 0x3f80000011122421 */ /* 0x002fc60000010000 */
[----:B------:R0:W1:Y:S01]  /*e870*/  @P2 MUFU.RCP R16, R13 ;  /* 0x0000000d00102308 */ /* 0x0000620000001000 */
[----:B------:R-:W-:-:S04]  /*e880*/  LEA R17, R6, R27, 0x4 ;  /* 0x0000001b06117211 */ /* 0x000fc800078e20ff */
[----:B------:R-:W-:-:S03]  /*e890*/  ISETP.GE.U32.AND P0, PT, R17, UR18, PT ;  /* 0x0000001211007c0c */ /* 0x000fc6000bf06070 */
[----:B------:R-:W2:Y:S01]  /*e8a0*/  @P2 MUFU.RCP R19, R18 ;  /* 0x0000001200132308 */ /* 0x000ea20000001000 */
[----:B0-----:R-:W-:-:S04]  /*e8b0*/  SHF.R.S32.HI R13, RZ, 0x1f, R17 ;  /* 0x0000001fff0d7819 */ /* 0x001fc80000011411 */
[----:B------:R-:W-:Y:S01]  /*e8c0*/  ISETP.GE.AND.EX P0, PT, R13, UR19, PT, P0 ;  /* 0x000000130d007c0c */ /* 0x000fe2000bf06300 */
[----:B-1----:R-:W-:Y:S01]  /*e8d0*/  @P2 FADD.FTZ R21, -R16, 1 ;  /* 0x3f80000010152421 */ /* 0x002fe20000010100 */
[----:B------:R-:W-:-:S03]  /*e8e0*/  @P2 FMUL.FTZ R16, R11, R16 ;  /* 0x000000100b102220 */ /* 0x000fc60000410000 */
[----:B------:R-:W-:Y:S01]  /*e8f0*/  @P2 FFMA.FTZ R21, R10, R21, 1 ;  /* 0x3f8000000a152423 */ /* 0x000fe20000010015 */
[----:B------:R-:W-:Y:S02]  /*e900*/  HADD2.F32 R10, -RZ, R9.H1_H1 ;  /* 0x30000009ff0a7230 */ /* 0x000fe40000004100 */
[----:B--2---:R-:W-:Y:S01]  /*e910*/  @P2 FADD.FTZ R23, -R19, 1 ;  /* 0x3f80000013172421 */ /* 0x004fe20000010100 */
[----:B------:R-:W-:Y:S02]  /*e920*/  @P2 FMUL.FTZ R19, R4, R19 ;  /* 0x0000001304132220 */ /* 0x000fe40000410000 */
[----:B------:R-:W-:Y:S01]  /*e930*/  FADD.FTZ R10, R10, -UR28 ;  /* 0x8000001c0a0a7e21 */ /* 0x000fe20008010000 */
[----:B------:R-:W-:Y:S01]  /*e940*/  @P2 FMUL.FTZ R11, R16, R21 ;  /* 0x00000015100b2220 */ /* 0x000fe20000410000 */
[----:B------:R-:W-:Y:S01]  /*e950*/  @P2 FFMA.FTZ R8, R8, R23, 1 ;  /* 0x3f80000008082423 */ /* 0x000fe20000010017 */
[----:B------:R-:W-:-:S03]  /*e960*/  IADD3 R23, PT, PT, R17, 0x10, RZ ;  /* 0x0000001011177810 */ /* 0x000fc60007ffe0ff */
[----:B------:R-:W-:Y:S01]  /*e970*/  @P2 FMUL.FTZ R4, R19, R8 ;  /* 0x0000000813042220 */ /* 0x000fe20000410000 */
[----:B------:R-:W-:Y:S01]  /*e980*/  HADD2.F32 R8, -RZ, R9.H0_H0 ;  /* 0x20000009ff087230 */ /* 0x000fe20000004100 */
[----:B------:R-:W-:Y:S01]  /*e990*/  ISETP.GE.U32.AND P1, PT, R23, UR18, PT ;  /* 0x0000001217007c0c */ /* 0x000fe2000bf26070 */
[----:B------:R-:W-:Y:S01]  /*e9a0*/  FFMA.FTZ R9, R0, R25, R7 ;  /* 0x0000001900097223 */ /* 0x000fe20000010007 */
[----:B------:R-:W-:Y:S02]  /*e9b0*/  SHF.R.S32.HI R22, RZ, 0x1f, R23 ;  /* 0x0000001fff167819 */ /* 0x000fe40000011417 */
[----:B------:R-:W-:Y:S01]  /*e9c0*/  FADD.FTZ R12, R8, -UR28 ;  /* 0x8000001c080c7e21 */ /* 0x000fe20008010000 */
[----:B------:R-:W-:Y:S01]  /*e9d0*/  FFMA.FTZ R8, R0, R20, R7 ;  /* 0x0000001400087223 */ /* 0x000fe20000010007 */
[----:B------:R-:W-:Y:S01]  /*e9e0*/  ISETP.GE.AND.EX P1, PT, R22, UR19, PT, P1 ;  /* 0x0000001316007c0c */ /* 0x000fe2000bf26310 */
[----:B------:R-:W-:Y:S01]  /*e9f0*/  FFMA.FTZ R11, R14, R11, -R9 ;  /* 0x0000000b0e0b7223 */ /* 0x000fe20000010809 */
[----:B------:R-:W-:Y:S01]  /*ea00*/  FMUL.FTZ R19, R12, UR16 ;  /* 0x000000100c137c20 */ /* 0x000fe20008410000 */
[----:B------:R-:W-:Y:S01]  /*ea10*/  FMUL.FTZ R12, R10, UR16 ;  /* 0x000000100a0c7c20 */ /* 0x000fe20008410000 */
[----:B------:R-:W-:Y:S01]  /*ea20*/  ISETP.NE.AND P2, PT, RZ, UR12, PT ;  /* 0x0000000cff007c0c */ /* 0x000fe2000bf45270 */
[----:B------:R-:W-:Y:S01]  /*ea30*/  FFMA.FTZ R10, R15, R4, -R8 ;  /* 0x000000040f0a7223 */ /* 0x000fe20000010808 */
[----:B------:R-:W-:Y:S11]  /*ea40*/  @P0 BRA `(.L_x_814) ;  /* 0x0000000000300947 */ /* 0x000ff60003800000 */
[----:B------:R-:W-:Y:S01]  /*ea50*/  MOV R8, R30 ;  /* 0x0000001e00087202 */ /* 0x000fe20000000f00 */
[----:B------:R-:W-:Y:S01]  /*ea60*/  IMAD R4, R13, UR20, RZ ;  /* 0x000000140d047c24 */ /* 0x000fe2000f8e02ff */
[----:B------:R-:W-:-:S03]  /*ea70*/  MOV R9, R33 ;  /* 0x0000002100097202 */ /* 0x000fc60000000f00 */
[C---:B------:R-:W-:Y:S02]  /*ea80*/  IMAD R13, R17.reuse, UR21, R4 ;  /* 0x00000015110d7c24 */ /* 0x040fe4000f8e0204 */
[----:B------:R-:W-:Y:S01]  /*ea90*/  FMUL.FTZ R4, R10, UR16 ;  /* 0x000000100a047c20 */ /* 0x000fe20008410000 */
[----:B------:R-:W-:-:S04]  /*eaa0*/  IMAD.WIDE.U32 R8, R17, UR20, R8 ;  /* 0x0000001411087c25 */ /* 0x000fc8000f8e0008 */
[----:B------:R-:W-:Y:S01]  /*eab0*/  FMUL.FTZ R17, R11, UR16 ;  /* 0x000000100b117c20 */ /* 0x000fe20008410000 */
[----:B------:R-:W-:Y:S02]  /*eac0*/  IADD3 R9, PT, PT, R9, R13, RZ ;  /* 0x0000000d09097210 */ /* 0x000fe40007ffe0ff */
[----:B------:R-:W-:-:S04]  /*ead0*/  LEA R10, P0, R8, UR6, 0x1 ;  /* 0x00000006080a7c11 */ /* 0x000fc8000f8008ff */
[----:B------:R-:W-:Y:S02]  /*eae0*/  LEA.HI.X R11, R8, UR7, R9, 0x1, P0 ;  /* 0x00000007080b7c11 */ /* 0x000fe400080f0c09 */
[----:B------:R-:W-:-:S05]  /*eaf0*/  F2FP.F16.F32.PACK_AB R9, R4, R17 ;  /* 0x000000110409723e */ /* 0x000fca00000000ff */
[----:B------:R0:W-:Y:S02]  /*eb00*/  STG.E desc[UR10][R10.64], R9 ;  /* 0x000000090a007986 */ /* 0x0001e4000c10190a */
.L_x_814:
[----:B------:R-:W-:Y:S05]  /*eb10*/  BSYNC.RECONVERGENT B0 ;  /* 0x0000000000007941 */ /* 0x000fea0003800200 */
.L_x_813:
[--C-:B0-----:R-:W-:Y:S02]  /*eb20*/  HADD2.F32 R9, -RZ, R5.reuse.H0_H0 ;  /* 0x20000005ff097230 */ /* 0x101fe40000004100 */
[C-C-:B------:R-:W-:Y:S01]  /*eb30*/  FFMA.FTZ R21, R0.reuse, R19, R7.reuse ;  /* 0x0000001300157223 */ /* 0x140fe20000010007 */
[----:B------:R-:W-:Y:S01]  /*eb40*/  FFMA.FTZ R20, R0, R12, R7 ;  /* 0x0000000c00147223 */ /* 0x000fe20000010007 */
[----:B------:R-:W-:Y:S01]  /*eb50*/  HADD2.F32 R4, -RZ, R5.H1_H1 ;  /* 0x30000005ff047230 */ /* 0x000fe20000004100 */
        /* <DEDUP_REMOVED lines=19> */
.L_x_815:
[----:B------:R-:W-:Y:S01]  /*ec90*/  BSSY.RECONVERGENT B0, `(.L_x_816) ;  /* 0x0000010000007945 */ /* 0x000fe20003800200 */
[----:B------:R-:W-:Y:S01]  /*eca0*/  FFMA.FTZ R21, R14, R9, -R21 ;  /* 0x000000090e157223 */ /* 0x000fe20000010815 */
[----:B------:R-:W-:Y:S02]  /*ecb0*/  FFMA.FTZ R10, R15, R4, -R20 ;  /* 0x000000040f0a7223 */ /* 0x000fe40000010814 */
[----:B------:R-:W-:Y:S05]  /*ecc0*/  @P1 BRA `(.L_x_817) ;  /* 0x0000000000301947 */ /* 0x000fea0003800000 */
[----:B------:R-:W-:Y:S01]  /*ecd0*/  MOV R4, R30 ;  /* 0x0000001e00047202 */ /* 0x000fe20000000f00 */
[----:B------:R-:W-:Y:S01]  /*ece0*/  IMAD R8, R22, UR20, RZ ;  /* 0x0000001416087c24 */ /* 0x000fe2000f8e02ff */
[----:B------:R-:W-:Y:S01]  /*ecf0*/  MOV R5, R33 ;  /* 0x0000002100057202 */ /* 0x000fe20000000f00 */
[----:B------:R-:W-:Y:S01]  /*ed00*/  FMUL.FTZ R21, R21, UR16 ;  /* 0x0000001015157c20 */ /* 0x000fe20008410000 */
[----:B------:R-:W-:Y:S01]  /*ed10*/  FMUL.FTZ R10, R10, UR16 ;  /* 0x000000100a0a7c20 */ /* 0x000fe20008410000 */
[C---:B------:R-:W-:Y:S02]  /*ed20*/  IMAD R9, R23.reuse, UR21, R8 ;  /* 0x0000001517097c24 */ /* 0x040fe4000f8e0208 */
[----:B------:R-:W-:-:S05]  /*ed30*/  IMAD.WIDE.U32 R4, R23, UR20, R4 ;  /* 0x0000001417047c25 */ /* 0x000fca000f8e0004 */
[----:B------:R-:W-:Y:S02]  /*ed40*/  IADD3 R5, PT, PT, R5, R9, RZ ;  /* 0x0000000905057210 */ /* 0x000fe40007ffe0ff */
[----:B------:R-:W-:-:S04]  /*ed50*/  LEA R8, P0, R4, UR6, 0x1 ;  /* 0x0000000604087c11 */ /* 0x000fc8000f8008ff */
[----:B------:R-:W-:Y:S02]  /*ed60*/  LEA.HI.X R9, R4, UR7, R5, 0x1, P0 ;  /* 0x0000000704097c11 */ /* 0x000fe400080f0c05 */
[----:B------:R-:W-:-:S05]  /*ed70*/  F2FP.F16.F32.PACK_AB R5, R10, R21 ;  /* 0x000000150a05723e */ /* 0x000fca00000000ff */
[----:B------:R0:W-:Y:S02]  /*ed80*/  STG.E desc[UR10][R8.64], R5 ;  /* 0x0000000508007986 */ /* 0x0001e4000c10190a */
.L_x_817:
[----:B------:R-:W-:Y:S05]  /*ed90*/  BSYNC.RECONVERGENT B0 ;  /* 0x0000000000007941 */ /* 0x000fea0003800200 */
.L_x_816:
        /* <DEDUP_REMOVED lines=10> */
.L_x_793:
[----:B0-----:R-:W0:Y:S01]  /*ee40*/  S2R R9, SR_TID.X ;  /* 0x0000000000097919 */ /* 0x001e220000002100 */
[----:B------:R-:W1:Y:S01]  /*ee50*/  LDC R4, c[0x0][0x370] ;  /* 0x0000dc00ff047b82 */ /* 0x000e620000000800 */
[----:B------:R-:W-:Y:S07]  /*ee60*/  BSSY.RECONVERGENT B0, `(.L_x_820) ;  /* 0x000000e000007945 */ /* 0x000fee0003800200 */
[----:B------:R-:W2:Y:S08]  /*ee70*/  LDC R7, c[0x0][0x374] ;  /* 0x0000dd00ff077b82 */ /* 0x000eb00000000800 */
[----:B------:R-:W3:Y:S01]  /*ee80*/  LDC.64 R2, c[0x0][0x3c8] ;  /* 0x0000f200ff027b82 */ /* 0x000ee20000000a00 */
[----:B-1----:R-:W-:-:S02]  /*ee90*/  ISETP.NE.AND P0, PT, R4, 0x1, PT ;  /* 0x000000010400780c */ /* 0x002fc40003f05270 */
[----:B0-----:R-:W-:Y:S02]  /*eea0*/  ISETP.NE.AND P1, PT, R9, RZ, PT ;  /* 0x000000ff0900720c */ /* 0x001fe40003f25270 */
        /* <DEDUP_REMOVED lines=9> */
.L_x_821:
[----:B------:R-:W-:Y:S05]  /*ef40*/  BSYNC.RECONVERGENT B0 ;  /* 0x0000000000007941 */ /* 0x000fea0003800200 */
.L_x_820:
        /* <DEDUP_REMOVED lines=11> */
.L_x_823:
[----:B------:R-:W2:Y:S04]  /*f000*/  LDG.E.STRONG.GPU R5, desc[UR10][R2.64] ;  /* 0x0000000a02057981 */ /* 0x000ea8000c1ef900 */
[----:B--2---:R-:W-:Y:S01]  /*f010*/  CCTL.IVALL ;  /* 0x00000000ff00798f */ /* 0x004fe20002000000 */
[----:B------:R-:W-:Y:S05]  /*f020*/  YIELD ;  /* 0x0000000000007946 */ /* 0x000fea0003800000 */
[----:B------:R-:W-:-:S13]  /*f030*/  ISETP.NE.AND P0, PT, R5, R0, PT ;  /* 0x000000000500720c */ /* 0x000fda0003f05270 */
[----:B------:R-:W-:Y:S05]  /*f040*/  @P0 BRA `(.L_x_823) ;  /* 0xfffffffc00ec0947 */ /* 0x000fea000383ffff */
.L_x_822:
        /* <DEDUP_REMOVED lines=74> */
.L_x_826:
        /* <DEDUP_REMOVED lines=29> */
.L_x_825:
[----:B------:R-:W-:Y:S05]  /*f6c0*/  BSYNC.RECONVERGENT B0 ;  /* 0x0000000000007941 */ /* 0x000fea0003800200 */
.L_x_824:
        /* <DEDUP_REMOVED lines=10> */
.L_x_827:
        /* <DEDUP_REMOVED lines=82> */
.L_x_828:
        /* <DEDUP_REMOVED lines=15> */
.L_x_4508:


//--------------------- .text._Z35group_norm_nhwc_bwd_one_pass_kernelI11Fp16IOBf16WLi64ELi80ELi640EEv26Group_norm_nhwc_bwd_params --------------------------
	.section	.text._Z35group_norm_nhwc_bwd_one_pass_kernelI11Fp16IOBf16WLi64ELi80ELi640EEv26Group_norm_nhwc_bwd_params,"ax",@progbits
	.align	128
        .global         _Z35group_norm_nhwc_bwd_one_pass_kernelI11Fp16IOBf16WLi64ELi80ELi640EEv26Group_norm_nhwc_bwd_params
        .type           _Z35group_norm_nhwc_bwd_one_pass_kernelI11Fp16IOBf16WLi64ELi80ELi640EEv26Group_norm_nhwc_bwd_params,@function
        .size           _Z35group_norm_nhwc_bwd_one_pass_kernelI11Fp16IOBf16WLi64ELi80ELi640EEv26Group_norm_nhwc_bwd_params,(.L_x_4509 - _Z35group_norm_nhwc_bwd_one_pass_kernelI11Fp16IOBf16WLi64ELi80ELi640EEv26Group_norm_nhwc_bwd_params)
        .other          _Z35group_norm_nhwc_bwd_one_pass_kernelI11Fp16IOBf16WLi64ELi80ELi640EEv26Group_norm_nhwc_bwd_params,@"STO_CUDA_ENTRY STV_DEFAULT"
_Z35group_norm_nhwc_bwd_one_pass_kernelI11Fp16IOBf16WLi64ELi80ELi640EEv26Group_norm_nhwc_bwd_params:
.text._Z35group_norm_nhwc_bwd_one_pass_kernelI11Fp16IOBf16WLi64ELi80ELi640EEv26Group_norm_nhwc_bwd_params:
        /* <DEDUP_REMOVED lines=33> */
[----:B------:R-:W-:Y:S01]  /*0210*/  IADD3 R36, PT, PT, R39, 0x10, RZ ;  /* 0x0000001027247810 */ /* 0x000fe20007ffe0ff */
        /* <DEDUP_REMOVED lines=18> */
.L_x_860:
[----:B0-----:R-:W0:Y:S01]  /*0340*/  LDC R12, c[0x0][0x410] ;  /* 0x00010400ff0c7b82 */ /* 0x001e220000000800 */
[----:B------:R-:W1:Y:S01]  /*0350*/  LDCU.128 UR20, c[0x0][0x400] ;  /* 0x00008000ff1477ac */ /* 0x000e620008000c00 */
[----:B------:R-:W-:Y:S01]  /*0360*/  ISETP.LE.AND P2, PT, RZ, UR16, PT ;  /* 0x00000010ff007c0c */ /* 0x000fe2000bf43270 */
[----:B------:R-:W2:Y:S01]  /*0370*/  LDCU.64 UR6, c[0x0][0x3b8] ;  /* 0x00007700ff0677ac */ /* 0x000ea20008000a00 */
[----:B-1----:R-:W-:-:S04]  /*0380*/  ISETP.GE.U32.AND P1, PT, R36, UR20, PT ;  /* 0x0000001424007c0c */ /* 0x002fc8000bf26070 */
[----:B------:R-:W-:Y:S01]  /*0390*/  ISETP.GE.AND.EX P1, PT, R5, UR21, PT, P1 ;  /* 0x0000001505007c0c */ /* 0x000fe2000bf26310 */
[----:B--2---:R-:W-:Y:S01]  /*03a0*/  UIMAD.WIDE UR6, UR16, 0x8, UR6 ;  /* 0x00000008100678a5 */ /* 0x004fe2000f8e0206 */
[----:B0-----:R-:W-:-:S04]  /*03b0*/  IABS R13, R12 ;  /* 0x0000000c000d7213 */ /* 0x001fc80000000000 */
[----:B------:R-:W0:Y:S07]  /*03c0*/  I2F.RP R2, R13 ;  /* 0x0000000d00027306 */ /* 0x000e2e0000209400 */
        /* <DEDUP_REMOVED lines=10> */
[----:B------:R-:W-:Y:S01]  /*0470*/  MOV R10, UR6 ;  /* 0x00000006000a7c02 */ /* 0x000fe20008000f00 */
[----:B------:R-:W0:Y:S04]  /*0480*/  @!P1 LDC.64 R14, c[0x0][0x3f8] ;  /* 0x0000fe00ff0e9b82 */ /* 0x000e280000000a00 */
[----:B------:R-:W-:-:S05]  /*0490*/  IMAD.HI.U32 R11, R11, R4, RZ ;  /* 0x000000040b0b7227 */ /* 0x000fca00078e00ff */
        /* <DEDUP_REMOVED lines=15> */
[----:B------:R-:W-:-:S02]  /*0590*/  @!P0 IADD3 R11, PT, PT, -R11, RZ, RZ ;  /* 0x000000ff0b0b8210 */ /* 0x000fc40007ffe1ff */
[C---:B------:R-:W-:Y:S02]  /*05a0*/  SEL R41, R13.reuse, R2, !P3 ;  /* 0x000000020d297207 */ /* 0x040fe40005800000 */
[----:B------:R-:W-:Y:S02]  /*05b0*/  SEL R11, R13, R11, !P3 ;  /* 0x0000000b0d0b7207 */ /* 0x000fe40005800000 */
[----:B------:R-:W-:Y:S01]  /*05c0*/  ISETP.GE.U32.AND P2, PT, R35, UR20, PT ;  /* 0x0000001423007c0c */ /* 0x000fe2000bf46070 */
[----:B------:R-:W-:Y:S01]  /*05d0*/  IMAD R25, R41, 0x50, RZ ;  /* 0x0000005029197824 */ /* 0x000fe200078e02ff */
[----:B------:R-:W-:Y:S02]  /*05e0*/  SHF.R.S32.HI R2, RZ, 0x1f, R11 ;  /* 0x0000001fff027819 */ /* 0x000fe4000001140b */
[----:B------:R-:W-:Y:S02]  /*05f0*/  ISETP.GE.AND.EX P2, PT, R7, UR21, PT, P2 ;  /* 0x0000001507007c0c */ /* 0x000fe4000bf46320 */
[----:B------:R-:W-:Y:S01]  /*0600*/  IADD3 R44, P0, PT, R25, R0, RZ ;  /* 0x00000000192c7210 */ /* 0x000fe20007f1e0ff */
[----:B------:R-:W-:-:S03]  /*0610*/  IMAD R2, R2, UR22, RZ ;  /* 0x0000001602027c24 */ /* 0x000fc6000f8e02ff */
[----:B------:R-:W-:Y:S01]  /*0620*/  LEA.HI.X.SX32 R45, R25, RZ, 0x1, P0 ;  /* 0x000000ff192d7211 */ /* 0x000fe200000f0eff */
[----:B------:R-:W-:Y:S01]  /*0630*/  IMAD R43, R11, UR23, R2 ;  /* 0x000000170b2b7c24 */ /* 0x000fe2000f8e0202 */
[----:B------:R-:W-:Y:S01]  /*0640*/  ISETP.GE.U32.AND P0, PT, R39, UR20, PT ;  /* 0x0000001427007c0c */ /* 0x000fe2000bf06070 */
[----:B0-----:R-:W-:Y:S02]  /*0650*/  @!P1 IMAD R2, R5, R14, RZ ;  /* 0x0000000e05029224 */ /* 0x001fe400078e02ff */
[----:B------:R-:W-:Y:S01]  /*0660*/  IMAD.WIDE.U32 R44, R11, UR22, R44 ;  /* 0x000000160b2c7c25 */ /* 0x000fe2000f8e002c */
[----:B------:R-:W-:Y:S01]  /*0670*/  MOV R11, UR7 ;  /* 0x00000007000b7c02 */ /* 0x000fe20008000f00 */
[----:B------:R-:W0:Y:S01]  /*0680*/  @!P2 LDC.64 R12, c[0x0][0x3f8] ;  /* 0x0000fe00ff0cab82 */ /* 0x000e220000000a00 */
[----:B------:R-:W-:Y:S01]  /*0690*/  ISETP.GE.AND.EX P0, PT, R3, UR21, PT, P0 ;  /* 0x0000001503007c0c */ /* 0x000fe2000bf06300 */
[----:B------:R-:W-:Y:S01]  /*06a0*/  @!P1 IMAD R17, R36, R15, R2 ;  /* 0x0000000f24119224 */ /* 0x000fe200078e0202 */
[----:B------:R-:W-:-:S02]  /*06b0*/  IADD3 R43, PT, PT, R45, R43, RZ ;  /* 0x0000002b2d2b7210 */ /* 0x000fc40007ffe0ff */
[----:B------:R-:W3:Y:S01]  /*06c0*/  LDG.E.64 R10, desc[UR24][R10.64] ;  /* 0x000000180a0a7981 */ /* 0x000ee2000c1e1b00 */
[-C--:B------:R-:W-:Y:S02]  /*06d0*/  @!P1 MOV R42, R44.reuse ;  /* 0x0000002c002a9202 */ /* 0x080fe40000000f00 */
[----:B------:R-:W-:Y:S01]  /*06e0*/  ISETP.GE.U32.AND P3, PT, R34, UR20, PT ;  /* 0x0000001422007c0c */ /* 0x000fe2000bf66070 */
[----:B------:R-:W4:Y:S01]  /*06f0*/  @!P2 LDC.64 R18, c[0x0][0x3a0] ;  /* 0x0000e800ff12ab82 */ /* 0x000f220000000a00 */
[----:B------:R-:W-:Y:S01]  /*0700*/  @!P2 MOV R26, R44 ;  /* 0x0000002c001aa202 */ /* 0x000fe20000000f00 */
[----:B------:R-:W-:Y:S01]  /*0710*/  @!P1 IMAD.WIDE.U32 R14, R36, R14, R42 ;  /* 0x0000000e240e9225 */ /* 0x000fe200078e002a */
[----:B------:R-:W-:Y:S02]  /*0720*/  ISETP.GE.AND.EX P3, PT, R9, UR21, PT, P3 ;  /* 0x0000001509007c0c */ /* 0x000fe4000bf66330 */
[----:B------:R-:W-:Y:S02]  /*0730*/  @!P2 MOV R27, R43 ;  /* 0x0000002b001ba202 */ /* 0x000fe40000000f00 */
[----:B------:R-:W-:-:S02]  /*0740*/  @!P1 IADD3 R15, PT, PT, R15, R17, RZ ;  /* 0x000000110f0f9210 */ /* 0x000fc40007ffe0ff */
[C---:B------:R-:W-:Y:S01]  /*0750*/  @!P1 SHF.L.U32 R29, R14.reuse, 0x1, RZ ;  /* 0x000000010e1d9819 */ /* 0x040fe200000006ff */
[----:B------:R-:W4:Y:S01]  /*0760*/  @!P2 LDC.64 R16, c[0x0][0x398] ;  /* 0x0000e600ff10ab82 */ /* 0x000f220000000a00 */
[----:B------:R-:W-:Y:S02]  /*0770*/  @!P1 SHF.L.U64.HI R2, R14, 0x1, R15 ;  /* 0x000000010e029819 */ /* 0x000fe4000001020f */
[----:B-1----:R-:W-:Y:S01]  /*0780*/  @!P1 IADD3 R20, P5, PT, R29, R20, RZ ;  /* 0x000000141d149210 */ /* 0x002fe20007fbe0ff */
[----:B0-----:R-:W-:Y:S01]  /*0790*/  @!P2 IMAD R4, R7, R12, RZ ;  /* 0x0000000c0704a224 */ /* 0x001fe200078e02ff */
[----:B--2---:R-:W-:Y:S01]  /*07a0*/  @!P1 IADD3 R22, P4, PT, R29, R22, RZ ;  /* 0x000000161d169210 */ /* 0x004fe20007f9e0ff */
[C---:B------:R-:W-:Y:S02]  /*07b0*/  @!P2 IMAD.WIDE.U32 R26, R35.reuse, R12, R26 ;  /* 0x0000000c231aa225 */ /* 0x040fe400078e001a */
[----:B------:R-:W0:Y:S01]  /*07c0*/  @!P0 LDC.64 R14, c[0x0][0x3f8] ;  /* 0x0000fe00ff0e8b82 */ /* 0x000e220000000a00 */
[----:B------:R-:W-:Y:S01]  /*07d0*/  @!P1 IADD3.X R21, PT, PT, R2, R21, RZ, P5, !PT ;  /* 0x0000001502159210 */ /* 0x000fe20002ffe4ff */
[----:B------:R-:W-:Y:S01]  /*07e0*/  @!P2 IMAD R31, R35, R13, R4 ;  /* 0x0000000d231fa224 */ /* 0x000fe200078e0204 */
[----:B------:R-:W-:-:S02]  /*07f0*/  @!P2 SHF.L.U32 R33, R26, 0x1, RZ ;  /* 0x000000011a21a819 */ /* 0x000fc400000006ff */
[----:B------:R-:W-:-:S03]  /*0800*/  @!P1 IADD3.X R23, PT, PT, R2, R23, RZ, P4, !PT ;  /* 0x0000001702179210 */ /* 0x000fc600027fe4ff */
[----:B------:R-:W1:Y:S01]  /*0810*/  @!P3 LDC.64 R12, c[0x0][0x3f8] ;  /* 0x0000fe00ff0cbb82 */ /* 0x000e620000000a00 */
[----:B------:R-:W-:Y:S02]  /*0820*/  @!P2 IADD3 R27, PT, PT, R27, R31, RZ ;  /* 0x0000001f1b1ba210 */ /* 0x000fe40007ffe0ff */
[----:B------:R-:W-:Y:S02]  /*0830*/  CS2R R30, SRZ ;  /* 0x00000000001e7805 */ /* 0x000fe4000001ff00 */
[----:B------:R-:W-:Y:S02]  /*0840*/  @!P2 SHF.L.U64.HI R2, R26, 0x1, R27 ;  /* 0x000000011a02a819 */ /* 0x000fe4000001021b */
[----:B----4-:R-:W-:Y:S02]  /*0850*/  @!P2 IADD3 R26, P4, PT, R33, R18, RZ ;  /* 0x00000012211aa210 */ /* 0x010fe40007f9e0ff */
[----:B------:R2:W5:Y:S01]  /*0860*/  @!P1 LDG.E R30, desc[UR24][R20.64] ;  /* 0x00000018141e9981 */ /* 0x000562000c1e1900 */
[----:B------:R-:W-:-:S02]  /*0870*/  CS2R R28, SRZ ;  /* 0x00000000001c7805 */ /* 0x000fc4000001ff00 */
[----:B------:R-:W-:Y:S01]  /*0880*/  @!P2 IADD3.X R27, PT, PT, R2, R19, RZ, P4, !PT ;  /* 0x00000013021ba210 */ /* 0x000fe200027fe4ff */
[----:B------:R4:W5:Y:S01]  /*0890*/  @!P1 LDG.E R31, desc[UR24][R22.64] ;  /* 0x00000018161f9981 */ /* 0x000962000c1e1900 */
[----:B------:R-:W-:Y:S01]  /*08a0*/  ISETP.NE.AND P4, PT, RZ, UR28, PT ;  /* 0x0000001cff007c0c */ /* 0x000fe2000bf85270 */
[----:B------:R-:W1:Y:S01]  /*08b0*/  @!P0 LDC.64 R18, c[0x0][0x3a0] ;  /* 0x0000e800ff128b82 */ /* 0x000e620000000a00 */
[----:B0-----:R-:W-:Y:S01]  /*08c0*/  @!P0 IMAD R4, R3, R14, RZ ;  /* 0x0000000e03048224 */ /* 0x001fe200078e02ff */
[----:B------:R0:W5:Y:S01]  /*08d0*/  @!P2 LDG.E R29, desc[UR24][R26.64] ;  /* 0x000000181a1da981 */ /* 0x000162000c1e1900 */
[----:B--2---:R-:W-:Y:S02]  /*08e0*/  @!P0 MOV R20, R44 ;  /* 0x0000002c00148202 */ /* 0x004fe40000000f00 */
[----:B------:R-:W-:Y:S01]  /*08f0*/  @!P0 MOV R21, R43 ;  /* 0x0000002b00158202 */ /* 0x000fe20000000f00 */
[C---:B------:R-:W-:Y:S02]  /*0900*/  @!P0 IMAD R4, R39.reuse, R15, R4 ;  /* 0x0000000f27048224 */ /* 0x040fe400078e0204 */
[----:B----4-:R-:W2:Y:S01]  /*0910*/  LDC.64 R22, c[0x0][0x3a8] ;  /* 0x0000ea00ff167b82 */ /* 0x010ea20000000a00 */
[----:B------:R-:W-:Y:S01]  /*0920*/  @!P0 IMAD.WIDE.U32 R14, R39, R14, R20 ;  /* 0x0000000e270e8225 */ /* 0x000fe200078e0014 */
[----:B------:R-:W-:-:S02]  /*0930*/  @!P2 IADD3 R32, P1, PT, R33, R16, RZ ;  /* 0x000000102120a210 */ /* 0x000fc40007f3e0ff */
[----:B0-----:R-:W-:Y:S01]  /*0940*/  @!P3 MOV R26, R44 ;  /* 0x0000002c001ab202 */ /* 0x001fe20000000f00 */
[----:B-1----:R-:W-:Y:S01]  /*0950*/  @!P3 IMAD R16, R9, R12, RZ ;  /* 0x0000000c0910b224 */ /* 0x002fe200078e02ff */
[----:B------:R-:W-:Y:S02]  /*0960*/  @!P3 MOV R27, R43 ;  /* 0x0000002b001bb202 */ /* 0x000fe40000000f00 */
[----:B------:R-:W0:Y:S01]  /*0970*/  @P4 LDC.64 R20, c[0x0][0x3b0] ;  /* 0x0000ec00ff144b82 */ /* 0x000e220000000a00 */
[----:B------:R-:W-:Y:S01]  /*0980*/  @!P0 IADD3 R15, PT, PT, R15, R4, RZ ;  /* 0x000000040f0f8210 */ /* 0x000fe20007ffe0ff */
[----:B------:R-:W-:Y:S01]  /*0990*/  @!P3 IMAD R4, R34, R13, R16 ;  /* 0x0000000d2204b224 */ /* 0x000fe200078e0210 */
[----:B------:R-:W-:Y:S01]  /*09a0*/  @!P2 IADD3.X R33, PT, PT, R2, R17, RZ, P1, !PT ;  /* 0x000000110221a210 */ /* 0x000fe20000ffe4ff */
[----:B------:R-:W-:Y:S01]  /*09b0*/  @!P3 IMAD.WIDE.U32 R26, R34, R12, R26 ;  /* 0x0000000c221ab225 */ /* 0x000fe200078e001a */
[C---:B------:R-:W-:Y:S02]  /*09c0*/  @!P0 SHF.L.U32 R24, R14.reuse, 0x1, RZ ;  /* 0x000000010e188819 */ /* 0x040fe400000006ff */
[----:B------:R-:W-:Y:S01]  /*09d0*/  @!P0 SHF.L.U64.HI R2, R14, 0x1, R15 ;  /* 0x000000010e028819 */ /* 0x000fe2000001020f */
[----:B------:R-:W1:Y:S01]  /*09e0*/  @!P0 LDC.64 R12, c[0x0][0x398] ;  /* 0x0000e600ff0c8b82 */ /* 0x000e620000000a00 */
[----:B------:R-:W-:Y:S01]  /*09f0*/  IADD3 R25, PT, PT, R25, R0, RZ ;  /* 0x0000000019197210 */ /* 0x000fe20007ffe0ff */
[----:B------:R4:W5:Y:S06]  /*0a00*/  @!P2 LDG.E R28, desc[UR24][R32.64] ;  /* 0x00000018201ca981 */ /* 0x00096c000c1e1900 */
[----:B------:R-:W2:Y:S08]  /*0a10*/  @!P3 LDC.64 R14, c[0x0][0x3a0] ;  /* 0x0000e800ff0ebb82 */ /* 0x000eb00000000a00 */
[----:B------:R-:W2:Y:S01]  /*0a20*/  @!P3 LDC.64 R16, c[0x0][0x398] ;  /* 0x0000e600ff10bb82 */ /* 0x000ea20000000a00 */
[----:B------:R-:W-:-:S02]  /*0a30*/  @!P3 IADD3 R27, PT, PT, R27, R4, RZ ;  /* 0x000000041b1bb210 */ /* 0x000fc40007ffe0ff */
[----:B------:R-:W-:Y:S02]  /*0a40*/  @!P0 IADD3 R18, P1, PT, R24, R18, RZ ;  /* 0x0000001218128210 */ /* 0x000fe40007f3e0ff */
[C---:B------:R-:W-:Y:S02]  /*0a50*/  @!P3 SHF.L.U64.HI R4, R26.reuse, 0x1, R27 ;  /* 0x000000011a04b819 */ /* 0x040fe4000001021b */
[----:B------:R-:W-:Y:S02]  /*0a60*/  @!P3 SHF.L.U32 R27, R26, 0x1, RZ ;  /* 0x000000011a1bb819 */ /* 0x000fe400000006ff */
[----:B----4-:R-:W-:Y:S02]  /*0a70*/  CS2R R32, SRZ ;  /* 0x0000000000207805 */ /* 0x010fe4000001ff00 */
[----:B------:R-:W-:Y:S01]  /*0a80*/  @!P0 IADD3.X R19, PT, PT, R2, R19, RZ, P1, !PT ;  /* 0x0000001302138210 */ /* 0x000fe20000ffe4ff */
[----:B0-----:R-:W-:Y:S01]  /*0a90*/  @P4 IMAD.WIDE R20, R25, 0x2, R20 ;  /* 0x0000000219144825 */ /* 0x001fe200078e0214 */
[----:B-1----:R-:W-:-:S03]  /*0aa0*/  @!P0 IADD3 R12, P1, PT, R24, R12, RZ ;  /* 0x0000000c180c8210 */ /* 0x002fc60007f3e0ff */
[----:B--2---:R-:W-:Y:S01]  /*0ab0*/  IMAD.WIDE R22, R25, 0x2, R22 ;  /* 0x0000000219167825 */ /* 0x004fe200078e0216 */
[----:B------:R-:W-:Y:S02]  /*0ac0*/  @!P3 IADD3 R14, P2, PT, R27, R14, RZ ;  /* 0x0000000e1b0eb210 */ /* 0x000fe40007f5e0ff */
[----:B------:R-:W-:Y:S02]  /*0ad0*/  CS2R R24, SRZ ;  /* 0x0000000000187805 */ /* 0x000fe4000001ff00 */
[----:B------:R-:W-:Y:S01]  /*0ae0*/  @!P0 IADD3.X R13, PT, PT, R2, R13, RZ, P1, !PT ;  /* 0x0000000d020d8210 */ /* 0x000fe20000ffe4ff */
[----:B------:R0:W5:Y:S01]  /*0af0*/  @!P0 LDG.E R33, desc[UR24][R18.64] ;  /* 0x0000001812218981 */ /* 0x000162000c1e1900 */
[----:B------:R-:W-:-:S03]  /*0b00*/  @!P3 IADD3.X R15, PT, PT, R4, R15, RZ, P2, !PT ;  /* 0x0000000f040fb210 */ /* 0x000fc600017fe4ff */
[----:B------:R-:W2:Y:S01]  /*0b10*/  @P4 LDG.E.U16 R2, desc[UR24][R20.64+0x2] ;  /* 0x0000021814024981 */ /* 0x000ea2000c1e1500 */
[----:B------:R-:W-:Y:S02]  /*0b20*/  @!P3 IADD3 R16, P5, PT, R27, R16, RZ ;  /* 0x000000101b10b210 */ /* 0x000fe40007fbe0ff */
[----:B------:R-:W-:Y:S01]  /*0b30*/  CS2R R26, SRZ ;  /* 0x00000000001a7805 */ /* 0x000fe2000001ff00 */
[----:B------:R0:W5:Y:S01]  /*0b40*/  @!P0 LDG.E R32, desc[UR24][R12.64] ;  /* 0x000000180c208981 */ /* 0x000162000c1e1900 */
[----:B------:R-:W-:-:S03]  /*0b50*/  @!P3 IADD3.X R17, PT, PT, R4, R17, RZ, P5, !PT ;  /* 0x000000110411b210 */ /* 0x000fc60002ffe4ff */
[----:B------:R-:W4:Y:S04]  /*0b60*/  LDG.E.U16 R4, desc[UR24][R22.64] ;  /* 0x0000001816047981 */ /* 0x000f28000c1e1500 */
[----:B------:R-:W4:Y:S04]  /*0b70*/  @P4 LDG.E.U16 R19, desc[UR24][R20.64] ;  /* 0x0000001814134981 */ /* 0x000f28000c1e1500 */
[----:B------:R-:W4:Y:S04]  /*0b80*/  LDG.E.U16 R18, desc[UR24][R22.64+0x2] ;  /* 0x0000021816127981 */ /* 0x000f28000c1e1500 */
[----:B------:R0:W5:Y:S04]  /*0b90*/  @!P3 LDG.E R26, desc[UR24][R14.64] ;  /* 0x000000180e1ab981 */ /* 0x000168000c1e1900 */
[----:B------:R0:W5:Y:S01]  /*0ba0*/  @!P3 LDG.E R24, desc[UR24][R16.64] ;  /* 0x000000181018b981 */ /* 0x000162000c1e1900 */
[----:B------:R-:W-:Y:S01]  /*0bb0*/  UISETP.NE.AND UP1, UPT, UR28, URZ, UPT ;  /* 0x000000ff1c00728c */ /* 0x000fe2000bf25270 */
[----:B------:R-:W-:Y:S01]  /*0bc0*/  UMOV UR34, 0x3f800000 ;  /* 0x3f80000000227882 */ /* 0x000fe20000000000 */
        /* <DEDUP_REMOVED lines=11> */
[----:B--2---:R-:W-:Y:S02]  /*0c80*/  @P4 SHF.L.U32 R25, R2, 0x10, RZ ;  /* 0x0000001002194819 */ /* 0x004fe400000006ff */
[----:B----4-:R-:W-:Y:S02]  /*0c90*/  SHF.L.U32 R2, R4, 0x10, RZ ;  /* 0x0000001004027819 */ /* 0x010fe400000006ff */
[----:B------:R-:W-:Y:S02]  /*0ca0*/  @P4 SHF.L.U32 R27, R19, 0x10, RZ ;  /* 0x00000010131b4819 */ /* 0x000fe400000006ff */
[----:B------:R-:W-:Y:S01]  /*0cb0*/  SHF.L.U32 R4, R18, 0x10, RZ ;  /* 0x0000001012047819 */ /* 0x000fe200000006ff */
[----:B0-----:R-:W-:Y:S06]  /*0cc0*/  BRA.U UP1, `(.L_x_830) ;  /* 0x0000000501247547 */ /* 0x001fec000b800000 */
[--C-:B-----5:R-:W-:Y:S02]  /*0cd0*/  HADD2.F32 R10, -RZ, R33.reuse.H0_H0 ;  /* 0x20000021ff0a7230 */ /* 0x120fe40000004100 */
[----:B------:R-:W-:Y:S02]  /*0ce0*/  HADD2.F32 R12, -RZ, R33.H1_H1 ;  /* 0x30000021ff0c7230 */ /* 0x000fe40000004100 */
[--C-:B------:R-:W-:Y:S02]  /*0cf0*/  HADD2.F32 R13, -RZ, R32.reuse.H0_H0 ;  /* 0x20000020ff0d7230 */ /* 0x100fe40000004100 */
        /* <DEDUP_REMOVED lines=8> */
[----:B------:R-:W-:Y:S02]  /*0d80*/  HADD2.F32 R16, -RZ, R31.H1_H1 ;  /* 0x3000001fff107230 */ /* 0x000fe40000004100 */
[----:B------:R-:W-:Y:S01]  /*0d90*/  FADD.FTZ R12, RZ, R15 ;  /* 0x0000000fff0c7221 */ /* 0x000fe20000010000 */
[--C-:B------:R-:W-:Y:S02]  /*0da0*/  HADD2.F32 R19, -RZ, R30.reuse.H0_H0 ;  /* 0x2000001eff137230 */ /* 0x100fe40000004100 */
[----:B------:R-:W-:Y:S01]  /*0db0*/  FMUL.FTZ R17, R4, R11 ;  /* 0x0000000b04117220 */ /* 0x000fe20000410000 */
[----:B------:R-:W-:Y:S01]  /*0dc0*/  FFMA.FTZ R15, R10, R15, RZ ;  /* 0x0000000f0a0f7223 */ /* 0x000fe200000100ff */
[----:B------:R-:W-:Y:S01]  /*0dd0*/  FADD.FTZ R20, R16, -UR33 ;  /* 0x8000002110147e21 */ /* 0x000fe20008010000 */
[----:B------:R-:W-:Y:S01]  /*0de0*/  FFMA.FTZ R10, R13, R10, RZ ;  /* 0x0000000a0d0a7223 */ /* 0x000fe200000100ff */
[----:B------:R-:W-:Y:S01]  /*0df0*/  FADD.FTZ R22, RZ, R13 ;  /* 0x0000000dff167221 */ /* 0x000fe20000010000 */
[----:B------:R-:W-:Y:S01]  /*0e00*/  FFMA.FTZ R15, R14, R17, R15 ;  /* 0x000000110e0f7223 */ /* 0x000fe2000001000f */
[----:B------:R-:W-:Y:S01]  /*0e10*/  FMUL.FTZ R18, R18, UR34 ;  /* 0x0000002212127c20 */ /* 0x000fe20008410000 */
[----:B------:R-:W-:Y:S01]  /*0e20*/  FMUL.FTZ R16, R2, R19 ;  /* 0x0000001302107220 */ /* 0x000fe20000410000 */
[----:B------:R-:W-:Y:S01]  /*0e30*/  FADD.FTZ R12, R17, R12 ;  /* 0x0000000c110c7221 */ /* 0x000fe20000010000 */
[C---:B------:R-:W-:Y:S01]  /*0e40*/  FADD.FTZ R13, R19.reuse, R22 ;  /* 0x00000016130d7221 */ /* 0x040fe20000010000 */
[----:B------:R-:W-:Y:S01]  /*0e50*/  FFMA.FTZ R10, R19, R18, R10 ;  /* 0x00000012130a7223 */ /* 0x000fe2000001000a */
[----:B------:R-:W-:Y:S01]  /*0e60*/  FFMA.FTZ R15, R18, R16, R15 ;  /* 0x00000010120f7223 */ /* 0x000fe2000001000f */
[----:B------:R-:W-:-:S02]  /*0e70*/  HADD2.F32 R17, -RZ, R30.H1_H1 ;  /* 0x3000001eff117230 */ /* 0x000fc40000004100 */
[----:B------:R-:W-:Y:S01]  /*0e80*/  FFMA.FTZ R22, R11, R14, RZ ;  /* 0x0000000e0b167223 */ /* 0x000fe200000100ff */
[--C-:B------:R-:W-:Y:S02]  /*0e90*/  HADD2.F32 R18, -RZ, R29.reuse.H0_H0 ;  /* 0x2000001dff127230 */ /* 0x100fe40000004100 */
[----:B------:R-:W-:Y:S01]  /*0ea0*/  FADD.FTZ R14, RZ, R11 ;  /* 0x0000000bff0e7221 */ /* 0x000fe20000010000 */
[----:B------:R-:W-:Y:S01]  /*0eb0*/  FMUL.FTZ R20, R20, UR34 ;  /* 0x0000002214147c20 */ /* 0x000fe20008410000 */
[----:B------:R-:W-:Y:S01]  /*0ec0*/  FADD.FTZ R16, R12, R16 ;  /* 0x000000100c107221 */ /* 0x000fe20000010000 */
[----:B------:R-:W-:Y:S02]  /*0ed0*/  HADD2.F32 R19, -RZ, R28.H0_H0 ;  /* 0x2000001cff137230 */ /* 0x000fe40000004100 */
[C---:B------:R-:W-:Y:S01]  /*0ee0*/  FADD.FTZ R14, R17.reuse, R14 ;  /* 0x0000000e110e7221 */ /* 0x040fe20000010000 */
[----:B------:R-:W-:Y:S01]  /*0ef0*/  FFMA.FTZ R11, R17, R20, R22 ;  /* 0x00000014110b7223 */ /* 0x000fe20000010016 */
[----:B------:R-:W-:Y:S01]  /*0f00*/  FADD.FTZ R12, R18, -UR33 ;  /* 0x80000021120c7e21 */ /* 0x000fe20008010000 */
[----:B------:R-:W-:Y:S01]  /*0f10*/  FMUL.FTZ R17, R4, R17 ;  /* 0x0000001104117220 */ /* 0x000fe20000410000 */
[----:B------:R-:W-:-:S02]  /*0f20*/  HADD2.F32 R18, -RZ, R29.H1_H1 ;  /* 0x3000001dff127230 */ /* 0x000fc40000004100 */
[----:B------:R-:W-:Y:S01]  /*0f30*/  FMUL.FTZ R21, R2, R19 ;  /* 0x0000001302157220 */ /* 0x000fe20000410000 */
[----:B------:R-:W-:Y:S01]  /*0f40*/  FMUL.FTZ R12, R12, UR34 ;  /* 0x000000220c0c7c20 */ /* 0x000fe20008410000 */
[----:B------:R-:W-:Y:S01]  /*0f50*/  FFMA.FTZ R15, R20, R17, R15 ;  /* 0x00000011140f7223 */ /* 0x000fe2000001000f */
[----:B------:R-:W-:Y:S01]  /*0f60*/  FADD.FTZ R16, R17, R16 ;  /* 0x0000001011107221 */ /* 0x000fe20000010000 */
[----:B------:R-:W-:Y:S01]  /*0f70*/  FADD.FTZ R17, R18, -UR33 ;  /* 0x8000002112117e21 */ /* 0x000fe20008010000 */
[----:B------:R-:W-:Y:S02]  /*0f80*/  HADD2.F32 R18, -RZ, R28.H1_H1 ;  /* 0x3000001cff127230 */ /* 0x000fe40000004100 */
[----:B------:R-:W-:Y:S01]  /*0f90*/  FADD.FTZ R13, R13, R19 ;  /* 0x000000130d0d7221 */ /* 0x000fe20000010000 */
[----:B------:R-:W-:Y:S02]  /*0fa0*/  HADD2.F32 R20, -RZ, R26.H0_H0 ;  /* 0x2000001aff147230 */ /* 0x000fe40000004100 */
[----:B------:R-:W-:Y:S01]  /*0fb0*/  FFMA.FTZ R10, R19, R12, R10 ;  /* 0x0000000c130a7223 */ /* 0x000fe2000001000a */
[----:B------:R-:W-:Y:S01]  /*0fc0*/  FADD.FTZ R16, R16, R21 ;  /* 0x0000001510107221 */ /* 0x000fe20000010000 */
[----:B------:R-:W-:Y:S01]  /*0fd0*/  FFMA.FTZ R12, R12, R21, R15 ;  /* 0x000000150c0c7223 */ /* 0x000fe2000001000f */
[----:B------:R-:W-:Y:S01]  /*0fe0*/  FMUL.FTZ R19, R17, UR34 ;  /* 0x0000002211137c20 */ /* 0x000fe20008410000 */
[----:B------:R-:W-:Y:S01]  /*0ff0*/  FMUL.FTZ R21, R4, R18 ;  /* 0x0000001204157220 */ /* 0x000fe20000410000 */
[----:B------:R-:W-:-:S02]  /*1000*/  HADD2.F32 R17, -RZ, R24.H0_H0 ;  /* 0x20000018ff117230 */ /* 0x000fc40000004100 */
[----:B------:R-:W-:Y:S01]  /*1010*/  FADD.FTZ R20, R20, -UR33 ;  /* 0x8000002114147e21 */ /* 0x000fe20008010000 */
[----:B------:R-:W-:Y:S01]  /*1020*/  FADD.FTZ R15, R14, R18 ;  /* 0x000000120e0f7221 */ /* 0x000fe20000010000 */
[----:B------:R-:W-:Y:S01]  /*1030*/  FFMA.FTZ R11, R18, R19, R11 ;  /* 0x00000013120b7223 */ /* 0x000fe2000001000b */
[----:B------:R-:W-:Y:S02]  /*1040*/  HADD2.F32 R14, -RZ, R26.H1_H1 ;  /* 0x3000001aff0e7230 */ /* 0x000fe40000004100 */
[----:B------:R-:W-:Y:S01]  /*1050*/  FFMA.FTZ R19, R19, R21, R12 ;  /* 0x0000001513137223 */ /* 0x000fe2000001000c */
[----:B------:R-:W-:Y:S01]  /*1060*/  FADD.FTZ R16, R21, R16 ;  /* 0x0000001015107221 */ /* 0x000fe20000010000 */
[----:B------:R-:W-:Y:S01]  /*1070*/  FMUL.FTZ R12, R20, UR34 ;  /* 0x00000022140c7c20 */ /* 0x000fe20008410000 */
[----:B------:R-:W-:Y:S01]  /*1080*/  FMUL.FTZ R21, R2, R17 ;  /* 0x0000001102157220 */ /* 0x000fe20000410000 */
[----:B------:R-:W-:Y:S02]  /*1090*/  HADD2.F32 R20, -RZ, R24.H1_H1 ;  /* 0x30000018ff147230 */ /* 0x000fe40000004100 */
[----:B------:R-:W-:Y:S01]  /*10a0*/  FADD.FTZ R14, R14, -UR33 ;  /* 0x800000210e0e7e21 */ /* 0x000fe20008010000 */
        /* <DEDUP_REMOVED lines=11> */
.L_x_830:
[----:B-----5:R-:W-:Y:S02]  /*1160*/  HADD2.F32 R10, -RZ, R33.H0_H0 ;  /* 0x20000021ff0a7230 */ /* 0x020fe40000004100 */
[--C-:B------:R-:W-:Y:S02]  /*1170*/  HADD2.F32 R12, -RZ, R31.reuse.H0_H0 ;  /* 0x2000001fff0c7230 */ /* 0x100fe40000004100 */
[----:B------:R-:W-:Y:S02]  /*1180*/  HADD2.F32 R17, -RZ, R31.H1_H1 ;  /* 0x3000001fff117230 */ /* 0x000fe40000004100 */
[----:B------:R-:W-:Y:S01]  /*1190*/  FADD.FTZ R10, R10, -UR33 ;  /* 0x800000210a0a7e21 */ /* 0x000fe20008010000 */
[----:B------:R-:W-:-:S03]  /*11a0*/  FADD.FTZ R12, R12, -UR33 ;  /* 0x800000210c0c7e21 */ /* 0x000fc60008010000 */
[----:B------:R-:W-:Y:S01]  /*11b0*/  FMUL.FTZ R11, R10, UR34 ;  /* 0x000000220a0b7c20 */ /* 0x000fe20008410000 */
[----:B------:R-:W-:Y:S02]  /*11c0*/  HADD2.F32 R10, -RZ, R33.H1_H1 ;  /* 0x30000021ff0a7230 */ /* 0x000fe40000004100 */
[----:B------:R-:W-:Y:S01]  /*11d0*/  FMUL.FTZ R22, R12, UR34 ;  /* 0x000000220c167c20 */ /* 0x000fe20008410000 */
[----:B------:R-:W-:Y:S01]  /*11e0*/  FADD.FTZ R17, R17, -UR33 ;  /* 0x8000002111117e21 */ /* 0x000fe20008010000 */
[--C-:B------:R-:W-:Y:S01]  /*11f0*/  FFMA.FTZ R16, R2, R11, R27.reuse ;  /* 0x0000000b02107223 */ /* 0x100fe2000001001b */
[----:B------:R-:W-:Y:S01]  /*1200*/  FADD.FTZ R10, R10, -UR33 ;  /* 0x800000210a0a7e21 */ /* 0x000fe20008010000 */
[----:B------:R-:W-:Y:S02]  /*1210*/  FFMA.FTZ R12, R2, R22, R27 ;  /* 0x00000016020c7223 */ /* 0x000fe4000001001b */
[----:B------:R-:W-:Y:S01]  /*1220*/  FMUL.FTZ R13, R16, -1.4426950216293334961 ;  /* 0xbfb8aa3b100d7820 */ /* 0x000fe20000410000 */
[----:B------:R-:W-:Y:S01]  /*1230*/  FMUL.FTZ R17, R17, UR34 ;  /* 0x0000002211117c20 */ /* 0x000fe20008410000 */
[----:B------:R-:W-:Y:S01]  /*1240*/  FMUL.FTZ R10, R10, UR34 ;  /* 0x000000220a0a7c20 */ /* 0x000fe20008410000 */
[----:B------:R-:W-:-:S03]  /*1250*/  FMUL.FTZ R15, R12, -1.4426950216293334961 ;  /* 0xbfb8aa3b0c0f7820 */ /* 0x000fc60000410000 */
[----:B------:R-:W0:Y:S01]  /*1260*/  MUFU.EX2 R13, R13 ;  /* 0x0000000d000d7308 */ /* 0x000e220000000800 */
[----:B------:R-:W-:-:S03]  /*1270*/  FFMA.FTZ R18, R4, R10, R25 ;  /* 0x0000000a04127223 */ /* 0x000fc60000010019 */
[----:B------:R-:W1:Y:S01]  /*1280*/  MUFU.EX2 R15, R15 ;  /* 0x0000000f000f7308 */ /* 0x000e620000000800 */
[----:B------:R-:W-:-:S06]  /*1290*/  FMUL.FTZ R14, R18, -1.4426950216293334961 ;  /* 0xbfb8aa3b120e7820 */ /* 0x000fcc0000410000 */
[----:B------:R-:W2:Y:S01]  /*12a0*/  MUFU.EX2 R14, R14 ;  /* 0x0000000e000e7308 */ /* 0x000ea20000000800 */
[----:B0-----:R-:W-:Y:S01]  /*12b0*/  FADD.FTZ R20, R13, 1 ;  /* 0x3f8000000d147421 */ /* 0x001fe20000010000 */
[----:B------:R-:W-:Y:S01]  /*12c0*/  FFMA.FTZ R13, R4, R17, R25 ;  /* 0x00000011040d7223 */ /* 0x000fe20000010019 */
[----:B-1----:R-:W-:-:S03]  /*12d0*/  FADD.FTZ R40, R15, 1 ;  /* 0x3f8000000f287421 */ /* 0x002fc60000010000 */
[----:B------:R-:W-:Y:S01]  /*12e0*/  FMUL.FTZ R19, R13, -1.4426950216293334961 ;  /* 0xbfb8aa3b0d137820 */ /* 0x000fe20000410000 */
[----:B------:R-:W0:Y:S01]  /*12f0*/  MUFU.RCP R20, R20 ;  /* 0x0000001400147308 */ /* 0x000e220000001000 */
[----:B--2---:R-:W-:-:S07]  /*1300*/  FADD.FTZ R23, R14, 1 ;  /* 0x3f8000000e177421 */ /* 0x004fce0000010000 */
[----:B------:R-:W1:Y:S04]  /*1310*/  MUFU.EX2 R19, R19 ;  /* 0x0000001300137308 */ /* 0x000e680000000800 */
[----:B------:R-:W2:Y:S01]  /*1320*/  MUFU.RCP R14, R23 ;  /* 0x00000017000e7308 */ /* 0x000ea20000001000 */
[----:B0-----:R-:W-:-:S07]  /*1330*/  FADD.FTZ R21, -R20, 1 ;  /* 0x3f80000014157421 */ /* 0x001fce0000010100 */
[----:B------:R-:W0:Y:S01]  /*1340*/  MUFU.RCP R15, R40 ;  /* 0x00000028000f7308 */ /* 0x000e220000001000 */
[----:B------:R-:W-:Y:S01]  /*1350*/  FFMA.FTZ R16, R16, R21, 1 ;  /* 0x3f80000010107423 */ /* 0x000fe20000010015 */
[----:B------:R-:W-:-:S05]  /*1360*/  HADD2.F32 R21, -RZ, R32.H0_H0 ;  /* 0x20000020ff157230 */ /* 0x000fca0000004100 */
[----:B------:R-:W-:Y:S01]  /*1370*/  FMUL.FTZ R21, R21, R20 ;  /* 0x0000001415157220 */ /* 0x000fe20000410000 */
[----:B-1----:R-:W-:Y:S01]  /*1380*/  FADD.FTZ R20, R19, 1 ;  /* 0x3f80000013147421 */ /* 0x002fe20000010000 */
[----:B--2---:R-:W-:-:S04]  /*1390*/  FADD.FTZ R19, -R14, 1 ;  /* 0x3f8000000e137421 */ /* 0x004fc80000010100 */
[----:B------:R-:W-:Y:S01]  /*13a0*/  FFMA.FTZ R23, R18, R19, 1 ;  /* 0x3f80000012177423 */ /* 0x000fe20000010013 */
[----:B------:R-:W-:Y:S01]  /*13b0*/  HADD2.F32 R19, -RZ, R32.H1_H1 ;  /* 0x30000020ff137230 */ /* 0x000fe20000004100 */
[----:B------:R1:W2:Y:S04]  /*13c0*/  MUFU.RCP R18, R20 ;  /* 0x0000001400127308 */ /* 0x0002a80000001000 */
[----:B-1----:R-:W-:Y:S01]  /*13d0*/  FMUL.FTZ R20, R19, R14 ;  /* 0x0000000e13147220 */ /* 0x002fe20000410000 */
[----:B------:R-:W-:Y:S01]  /*13e0*/  FMUL.FTZ R14, R21, R16 ;  /* 0x00000010150e7220 */ /* 0x000fe20000410000 */
[--C-:B------:R-:W-:Y:S02]  /*13f0*/  HADD2.F32 R16, -RZ, R30.reuse.H0_H0 ;  /* 0x2000001eff107230 */ /* 0x100fe40000004100 */
[----:B0-----:R-:W-:Y:S01]  /*1400*/  FADD.FTZ R19, -R15, 1 ;  /* 0x3f8000000f137421 */ /* 0x001fe20000010100 */
[----:B------:R-:W-:-:S02]  /*1410*/  HADD2.F32 R21, -RZ, R30.H1_H1 ;  /* 0x3000001eff157230 */ /* 0x000fc40000004100 */
[----:B------:R-:W-:Y:S01]  /*1420*/  FMUL.FTZ R23, R20, R23 ;  /* 0x0000001714177220 */ /* 0x000fe20000410000 */
[----:B------:R-:W-:Y:S01]  /*1430*/  FFMA.FTZ R19, R12, R19, 1 ;  /* 0x3f8000000c137423 */ /* 0x000fe20000010013 */
[----:B------:R-:W-:Y:S01]  /*1440*/  FMUL.FTZ R12, R16, R15 ;  /* 0x0000000f100c7220 */ /* 0x000fe20000410000 */
[----:B--2---:R-:W-:Y:S01]  /*1450*/  FADD.FTZ R16, -R18, 1 ;  /* 0x3f80000012107421 */ /* 0x004fe20000010100 */
[----:B------:R-:W-:Y:S02]  /*1460*/  FMUL.FTZ R21, R21, R18 ;  /* 0x0000001215157220 */ /* 0x000fe40000410000 */
[----:B------:R-:W-:Y:S01]  /*1470*/  FMUL.FTZ R19, R12, R19 ;  /* 0x000000130c137220 */ /* 0x000fe20000410000 */
[----:B------:R-:W-:Y:S01]  /*1480*/  FFMA.FTZ R16, R13, R16, 1 ;  /* 0x3f8000000d107423 */ /* 0x000fe20000010010 */
[----:B------:R-:W-:Y:S02]  /*1490*/  HADD2.F32 R13, -RZ, R29.H0_H0 ;  /* 0x2000001dff0d7230 */ /* 0x000fe40000004100 */
[----:B------:R-:W-:Y:S01]  /*14a0*/  FMUL.FTZ R12, R2, R14 ;  /* 0x0000000e020c7220 */ /* 0x000fe20000410000 */
[----:B------:R-:W-:-:S02]  /*14b0*/  FMUL.FTZ R21, R21, R16 ;  /* 0x0000001015157220 */ /* 0x000fc40000410000 */
[----:B------:R-:W-:Y:S01]  /*14c0*/  FADD.FTZ R18, R13, -UR33 ;  /* 0x800000210d127e21 */ /* 0x000fe20008010000 */
[----:B------:R-:W-:Y:S01]  /*14d0*/  FFMA.FTZ R15, R11, R12, RZ ;  /* 0x0000000c0b0f7223 */ /* 0x000fe200000100ff */
[----:B------:R-:W-:Y:S01]  /*14e0*/  FADD.FTZ R16, RZ, R12 ;  /* 0x0000000cff107221 */ /* 0x000fe20000010000 */
[----:B------:R-:W-:Y:S01]  /*14f0*/  FMUL.FTZ R13, R4, R23 ;  /* 0x00000017040d7220 */ /* 0x000fe20000410000 */
[----:B------:R-:W-:-:S03]  /*1500*/  FMUL.FTZ R12, R18, UR34 ;  /* 0x00000022120c7c20 */ /* 0x000fc60008410000 */
[----:B------:R-:W-:Y:S01]  /*1510*/  FFMA.FTZ R20, R10, R13, R15 ;  /* 0x0000000d0a147223 */ /* 0x000fe2000001000f */
[----:B------:R-:W-:Y:S01]  /*1520*/  FADD.FTZ R16, R13, R16 ;  /* 0x000000100d107221 */ /* 0x000fe20000010000 */
[----:B------:R-:W-:Y:S01]  /*1530*/  FFMA.FTZ R13, R2, R12, R27 ;  /* 0x0000000c020d7223 */ /* 0x000fe2000001001b */
[----:B------:R-:W-:Y:S01]  /*1540*/  FFMA.FTZ R15, R11, R14, RZ ;  /* 0x0000000e0b0f7223 */ /* 0x000fe200000100ff */
[----:B------:R-:W-:Y:S01]  /*1550*/  FADD.FTZ R14, RZ, R14 ;  /* 0x0000000eff0e7221 */ /* 0x000fe20000010000 */
[----:B------:R-:W-:Y:S02]  /*1560*/  HADD2.F32 R11, -RZ, R28.H0_H0 ;  /* 0x2000001cff0b7230 */ /* 0x000fe40000004100 */
[----:B------:R-:W-:Y:S01]  /*1570*/  FMUL.FTZ R40, R13, -1.4426950216293334961 ;  /* 0xbfb8aa3b0d287820 */ /* 0x000fe20000410000 */
[-C--:B------:R-:W-:Y:S01]  /*1580*/  FFMA.FTZ R15, R22, R19.reuse, R15 ;  /* 0x00000013160f7223 */ /* 0x080fe2000001000f */
[----:B------:R-:W-:Y:S01]  /*1590*/  FADD.FTZ R14, R14, R19 ;  /* 0x000000130e0e7221 */ /* 0x000fe20000010000 */
[----:B------:R-:W-:-:S03]  /*15a0*/  FMUL.FTZ R19, R2, R19 ;  /* 0x0000001302137220 */ /* 0x000fc60000410000 */
[----:B------:R-:W0:Y:S01]  /*15b0*/  MUFU.EX2 R40, R40 ;  /* 0x0000002800287308 */ /* 0x000e220000000800 */
[----:B------:R-:W-:Y:S01]  /*15c0*/  FFMA.FTZ R22, R22, R19, R20 ;  /* 0x0000001316167223 */ /* 0x000fe20000010014 */
[----:B------:R-:W-:Y:S01]  /*15d0*/  FADD.FTZ R16, R16, R19 ;  /* 0x0000001310107221 */ /* 0x000fe20000010000 */
[----:B0-----:R-:W-:-:S06]  /*15e0*/  FADD.FTZ R18, R40, 1 ;  /* 0x3f80000028127421 */ /* 0x001fcc0000010000 */
[----:B------:R-:W0:Y:S02]  /*15f0*/  MUFU.RCP R18, R18 ;  /* 0x0000001200127308 */ /* 0x000e240000001000 */
[----:B0-----:R-:W-:Y:S01]  /*1600*/  FADD.FTZ R20, -R18, 1 ;  /* 0x3f80000012147421 */ /* 0x001fe20000010100 */
[----:B------:R-:W-:Y:S01]  /*1610*/  FMUL.FTZ R11, R11, R18 ;  /* 0x000000120b0b7220 */ /* 0x000fe20000410000 */
[----:B------:R-:W-:Y:S01]  /*1620*/  FFMA.FTZ R18, R10, R23, RZ ;  /* 0x000000170a127223 */ /* 0x000fe200000100ff */
[----:B------:R-:W-:Y:S01]  /*1630*/  FADD.FTZ R10, RZ, R23 ;  /* 0x00000017ff0a7221 */ /* 0x000fe20000010000 */
[----:B------:R-:W-:Y:S01]  /*1640*/  FFMA.FTZ R20, R13, R20, 1 ;  /* 0x3f8000000d147423 */ /* 0x000fe20000010014 */
[----:B------:R-:W-:Y:S02]  /*1650*/  HADD2.F32 R13, -RZ, R29.H1_H1 ;  /* 0x3000001dff0d7230 */ /* 0x000fe40000004100 */
[-C--:B------:R-:W-:Y:S01]  /*1660*/  FFMA.FTZ R18, R17, R21.reuse, R18 ;  /* 0x0000001511127223 */ /* 0x080fe20000010012 */
[----:B------:R-:W-:Y:S01]  /*1670*/  FADD.FTZ R10, R10, R21 ;  /* 0x000000150a0a7221 */ /* 0x000fe20000010000 */
[----:B------:R-:W-:Y:S01]  /*1680*/  FMUL.FTZ R11, R11, R20 ;  /* 0x000000140b0b7220 */ /* 0x000fe20000410000 */
[----:B------:R-:W-:Y:S01]  /*1690*/  FMUL.FTZ R21, R4, R21 ;  /* 0x0000001504157220 */ /* 0x000fe20000410000 */
[----:B------:R-:W-:Y:S01]  /*16a0*/  FADD.FTZ R13, R13, -UR33 ;  /* 0x800000210d0d7e21 */ /* 0x000fe20008010000 */
[----:B------:R-:W-:-:S02]  /*16b0*/  HADD2.F32 R23, -RZ, R28.H1_H1 ;  /* 0x3000001cff177230 */ /* 0x000fc40000004100 */
[----:B------:R-:W-:Y:S01]  /*16c0*/  FADD.FTZ R14, R14, R11 ;  /* 0x0000000b0e0e7221 */ /* 0x000fe20000010000 */
[----:B------:R-:W-:Y:S01]  /*16d0*/  FFMA.FTZ R17, R17, R21, R22 ;  /* 0x0000001511117223 */ /* 0x000fe20000010016 */
        /* <DEDUP_REMOVED lines=8> */
[----:B------:R-:W-:Y:S01]  /*1760*/  FADD.FTZ R40, -R20, 1 ;  /* 0x3f80000014287421 */ /* 0x000fe20000010100 */
[----:B------:R-:W-:-:S03]  /*1770*/  HADD2.F32 R20, -RZ, R26.H0_H0 ;  /* 0x2000001aff147230 */ /* 0x000fc60000004100 */
[----:B------:R-:W-:Y:S01]  /*1780*/  FFMA.FTZ R19, R19, R40, 1 ;  /* 0x3f80000013137423 */ /* 0x000fe20000010028 */
[----:B------:R-:W-:Y:S01]  /*1790*/  FMUL.FTZ R40, R2, R11 ;  /* 0x0000000b02287220 */ /* 0x000fe20000410000 */
[----:B------:R-:W-:Y:S02]  /*17a0*/  FADD.FTZ R20, R20, -UR33 ;  /* 0x8000002114147e21 */ /* 0x000fe40008010000 */
[----:B------:R-:W-:Y:S01]  /*17b0*/  FMUL.FTZ R19, R22, R19 ;  /* 0x0000001316137220 */ /* 0x000fe20000410000 */
[----:B------:R-:W-:Y:S01]  /*17c0*/  FADD.FTZ R22, R21, R16 ;  /* 0x0000001015167221 */ /* 0x000fe20000010000 */
[----:B------:R-:W-:Y:S01]  /*17d0*/  FMUL.FTZ R20, R20, UR34 ;  /* 0x0000002214147c20 */ /* 0x000fe20008410000 */
[----:B------:R-:W-:Y:S01]  /*17e0*/  FFMA.FTZ R12, R12, R40, R17 ;  /* 0x000000280c0c7223 */ /* 0x000fe20000010011 */
[----:B------:R-:W-:Y:S02]  /*17f0*/  HADD2.F32 R17, -RZ, R24.H0_H0 ;  /* 0x20000018ff117230 */ /* 0x000fe40000004100 */
[----:B------:R-:W-:Y:S01]  /*1800*/  FADD.FTZ R40, R22, R40 ;  /* 0x0000002816287221 */ /* 0x000fe20000010000 */
[----:B------:R-:W-:Y:S01]  /*1810*/  FFMA.FTZ R21, R2, R20, R27 ;  /* 0x0000001402157223 */ /* 0x000fe2000001001b */
[----:B------:R-:W-:Y:S01]  /*1820*/  FFMA.FTZ R22, R13, R19, R18 ;  /* 0x000000130d167223 */ /* 0x000fe20000010012 */
[----:B------:R-:W-:-:S02]  /*1830*/  FADD.FTZ R10, R10, R19 ;  /* 0x000000130a0a7221 */ /* 0x000fc40000010000 */
[----:B------:R-:W-:-:S06]  /*1840*/  FMUL.FTZ R23, R21, -1.4426950216293334961 ;  /* 0xbfb8aa3b15177820 */ /* 0x000fcc0000410000 */
[----:B------:R-:W0:Y:S02]  /*1850*/  MUFU.EX2 R23, R23 ;  /* 0x0000001700177308 */ /* 0x000e240000000800 */
[----:B0-----:R-:W-:Y:S01]  /*1860*/  FADD.FTZ R16, R23, 1 ;  /* 0x3f80000017107421 */ /* 0x001fe20000010000 */
[----:B------:R-:W-:-:S04]  /*1870*/  FMUL.FTZ R23, R4, R19 ;  /* 0x0000001304177220 */ /* 0x000fc80000410000 */
[----:B------:R-:W-:Y:S01]  /*1880*/  FFMA.FTZ R13, R13, R23, R12 ;  /* 0x000000170d0d7223 */ /* 0x000fe2000001000c */
[----:B------:R-:W0:Y:S01]  /*1890*/  MUFU.RCP R16, R16 ;  /* 0x0000001000107308 */ /* 0x000e220000001000 */
[----:B------:R-:W-:Y:S02]  /*18a0*/  HADD2.F32 R12, -RZ, R24.H1_H1 ;  /* 0x30000018ff0c7230 */ /* 0x000fe40000004100 */
[----:B------:R-:W-:Y:S01]  /*18b0*/  FADD.FTZ R40, R23, R40 ;  /* 0x0000002817287221 */ /* 0x000fe20000010000 */
[----:B0-----:R-:W-:Y:S01]  /*18c0*/  FADD.FTZ R11, -R16, 1 ;  /* 0x3f800000100b7421 */ /* 0x001fe20000010100 */
[----:B------:R-:W-:-:S03]  /*18d0*/  FMUL.FTZ R17, R17, R16 ;  /* 0x0000001011117220 */ /* 0x000fc60000410000 */
        /* <DEDUP_REMOVED lines=18> */
[----:B------:R-:W-:-:S03]  /*1a00*/  FFMA.FTZ R12, R20, R17, R15 ;  /* 0x00000011140c7223 */ /* 0x000fc6000001000f */
[-C--:B------:R-:W-:Y:S01]  /*1a10*/  FMUL.FTZ R18, R4, R19.reuse ;  /* 0x0000001304127220 */ /* 0x080fe20000410000 */
[C---:B------:R-:W-:Y:S01]  /*1a20*/  FFMA.FTZ R13, R11.reuse, R19, R22 ;  /* 0x000000130b0d7223 */ /* 0x040fe20000010016 */
[----:B------:R-:W-:Y:S02]  /*1a30*/  FADD.FTZ R15, R10, R19 ;  /* 0x000000130a0f7221 */ /* 0x000fe40000010000 */
[----:B------:R-:W-:Y:S01]  /*1a40*/  FFMA.FTZ R16, R11, R18, R16 ;  /* 0x000000120b107223 */ /* 0x000fe20000010010 */
[----:B------:R-:W-:-:S07]  /*1a50*/  FADD.FTZ R18, R18, R21 ;  /* 0x0000001512127221 */ /* 0x000fce0000010000 */
.L_x_831:
        /* <DEDUP_REMOVED lines=34> */
.L_x_833:
[----:B------:R-:W-:Y:S05]  /*1c80*/  BSYNC.RECONVERGENT B0 ;  /* 0x0000000000007941 */ /* 0x000fea0003800200 */
.L_x_832:
        /* <DEDUP_REMOVED lines=54> */
.L_x_835:
[----:B------:R-:W-:Y:S05]  /*1ff0*/  BSYNC.RECONVERGENT B0 ;  /* 0x0000000000007941 */ /* 0x000fea0003800200 */
.L_x_834:
        /* <DEDUP_REMOVED lines=78> */
.L_x_837:
[----:B------:R-:W-:Y:S05]  /*24e0*/  BSYNC.RECONVERGENT B0 ;  /* 0x0000000000007941 */ /* 0x000fea0003800200 */
.L_x_836:
[----:B------:R-:W-:Y:S04]  /*24f0*/  BSSY.RECONVERGENT B0, `(.L_x_838) ;  /* 0x000001d000007945 */ /* 0x000fe80003800200 */
[----:B------:R-:W-:Y:S05]  /*2500*/  @P5 BRA `(.L_x_839) ;  /* 0x00000000006c5947 */ /* 0x000fea0003800000 */
[----:B--2---:R-:W2:Y:S01]  /*2510*/  LDC.64 R18, c[0x0][0x3d8] ;  /* 0x0000f600ff127b82 */ /* 0x004ea20000000a00 */
[----:B------:R-:W-:-:S07]  /*2520*/  IMAD R21, R41, 0x28, R8 ;  /* 0x0000002829157824 */ /* 0x000fce00078e0208 */
[----:B-1----:R-:W1:Y:S01]  /*2530*/  LDC.64 R16, c[0x0][0x3f8] ;  /* 0x0000fe00ff107b82 */ /* 0x002e620000000a00 */
[----:B--2---:R-:W-:-:S05]  /*2540*/  IMAD.WIDE R20, R21, 0x4, R18 ;  /* 0x0000000415147825 */ /* 0x004fca00078e0212 */
[----:B------:R2:W-:Y:S01]  /*2550*/  REDG.E.ADD.F32.FTZ.RN.STRONG.GPU desc[UR24][R20.64], R12 ;  /* 0x0000000c140079a6 */ /* 0x0005e2000c12f318 */
[----:B-1----:R-:W-:Y:S01]  /*2560*/  IMAD.WIDE.U32 R18, R16, 0x3, RZ ;  /* 0x0000000310127825 */ /* 0x002fe200078e00ff */
        /* <DEDUP_REMOVED lines=15> */
[----:B--2---:R-:W-:Y:S02]  /*2660*/  IADD3 R20, P3, PT, R20, R41, RZ ;  /* 0x0000002914147210 */ /* 0x004fe40007f7e0ff */
[----:B------:R-:W-:-:S02]  /*2670*/  IADD3.X R17, PT, PT, R21, R17, RZ, P1, !PT ;  /* 0x0000001115117210 */ /* 0x000fc40000ffe4ff */
[----:B------:R-:W-:-:S03]  /*2680*/  IADD3.X R21, PT, PT, R21, R23, RZ, P3, !PT ;  /* 0x0000001715157210 */ /* 0x000fc60001ffe4ff */
[----:B------:R4:W-:Y:S04]  /*2690*/  REDG.E.ADD.F32.FTZ.RN.STRONG.GPU desc[UR24][R16.64], R13 ;  /* 0x0000000d100079a6 */ /* 0x0009e8000c12f318 */
[----:B------:R4:W-:Y:S04]  /*26a0*/  REDG.E.ADD.F32.FTZ.RN.STRONG.GPU desc[UR24][R18.64], R14 ;  /* 0x0000000e120079a6 */ /* 0x0009e8000c12f318 */
[----:B------:R4:W-:Y:S02]  /*26b0*/  REDG.E.ADD.F32.FTZ.RN.STRONG.GPU desc[UR24][R20.64], R15 ;  /* 0x0000000f140079a6 */ /* 0x0009e4000c12f318 */
.L_x_839:
[----:B------:R-:W-:Y:S05]  /*26c0*/  BSYNC.RECONVERGENT B0 ;  /* 0x0000000000007941 */ /* 0x000fea0003800200 */
.L_x_838:
        /* <DEDUP_REMOVED lines=12> */
[----:B-1----:R-:W-:Y:S01]  /*2790*/  MOV R16, UR4 ;  /* 0x0000000400107c02 */ /* 0x002fe20008000f00 */
[----:B------:R-:W-:Y:S02]  /*27a0*/  UIADD3 UR17, UPT, UPT, UR18, UR5, URZ ;  /* 0x0000000512117290 */ /* 0x000fe4000fffe0ff */
[----:B------:R-:W-:Y:S01]  /*27b0*/  UIMAD.WIDE.U32 UR20, UR30, 0x8, UR6 ;  /* 0x000000081e1478a5 */ /* 0x000fe2000f8e0006 */
[----:B------:R-:W-:-:S03]  /*27c0*/  LOP3.LUT P1, R16, R16, 0x2, RZ, 0xc0, !PT ;  /* 0x0000000210107812 */ /* 0x000fc6000782c0ff */
[----:B------:R-:W-:Y:S02]  /*27d0*/  MOV R17, UR17 ;  /* 0x0000001100117c02 */ /* 0x000fe40008000f00 */
[----:B------:R-:W-:Y:S02]  /*27e0*/  SEL R19, RZ, UR29, P1 ;  /* 0x0000001dff137c07 */ /* 0x000fe40008800000 */
        /* <DEDUP_REMOVED lines=11> */
.L_x_842:
[----:B-1----:R-:W4:Y:S04]  /*28a0*/  LDG.E.STRONG.GPU R12, desc[UR24][R14.64] ;  /* 0x000000180e0c7981 */ /* 0x002f28000c1ef900 */
[----:B----4-:R-:W-:Y:S01]  /*28b0*/  CCTL.IVALL ;  /* 0x00000000ff00798f */ /* 0x010fe20002000000 */
[----:B------:R-:W-:Y:S05]  /*28c0*/  YIELD ;  /* 0x0000000000007946 */ /* 0x000fea0003800000 */
[----:B------:R-:W-:-:S13]  /*28d0*/  ISETP.NE.AND P1, PT, R12, R19, PT ;  /* 0x000000130c00720c */ /* 0x000fda0003f25270 */
[----:B------:R-:W-:Y:S05]  /*28e0*/  @P1 BRA `(.L_x_842) ;  /* 0xfffffffc00ec1947 */ /* 0x000fea000383ffff */
.L_x_841:
        /* <DEDUP_REMOVED lines=14> */
.L_x_844:
        /* <DEDUP_REMOVED lines=20> */
[----:B------:R-:W-:Y:S01]  /*2b10*/  MOV R17, UR39 ;  /* 0x0000002700117c02 */ /* 0x000fe20008000f00 */
[----:B------:R-:W-:Y:S01]  /*2b20*/  @!UP0 UIMAD.WIDE.U32 UR38, UR19, 0x8, UR6 ;  /* 0x00000008132688a5 */ /* 0x000fe2000f8e0006 */
[----:B------:R-:W4:Y:S04]  /*2b30*/  @!P3 LDG.E.64 R14, desc[UR24][R14.64] ;  /* 0x000000180e0eb981 */ /* 0x000f28000c1e1b00 */
[----:B------:R-:W5:Y:S01]  /*2b40*/  @!P6 LDG.E.64 R16, desc[UR24][R16.64] ;  /* 0x000000181010e981 */ /* 0x000f62000c1e1b00 */
[----:B--2---:R-:W-:-:S02]  /*2b50*/  MOV R18, UR38 ;  /* 0x0000002600127c02 */ /* 0x004fc40008000f00 */
[----:B------:R-:W-:-:S06]  /*2b60*/  MOV R19, UR39 ;  /* 0x0000002700137c02 */ /* 0x000fcc0008000f00 */
[----:B------:R-:W2:Y:S01]  /*2b70*/  @!P5 LDG.E.64 R18, desc[UR24][R18.64] ;  /* 0x000000181212d981 */ /* 0x000ea2000c1e1b00 */
[----:B------:R-:W-:Y:S01]  /*2b80*/  IADD3 R21, PT, PT, R20, 0x4, RZ ;  /* 0x0000000414157810 */ /* 0x000fe20007ffe0ff */
[----:B0--3--:R-:W-:Y:S01]  /*2b90*/  @!P1 FADD.FTZ R10, R10, R12 ;  /* 0x0000000c0a0a9221 */ /* 0x009fe20000010000 */
[----:B------:R-:W-:Y:S01]  /*2ba0*/  @!P1 FADD.FTZ R11, R11, R13 ;  /* 0x0000000d0b0b9221 */ /* 0x000fe20000010000 */
[----:B------:R-:W-:Y:S02]  /*2bb0*/  IADD3 R12, PT, PT, R20, 0x5, RZ ;  /* 0x00000005140c7810 */ /* 0x000fe40007ffe0ff */
[----:B------:R-:W-:Y:S01]  /*2bc0*/  ISETP.EQ.OR P1, PT, R21, UR26, P2 ;  /* 0x0000001a15007c0c */ /* 0x000fe20009722670 */
[----:B----4-:R-:W-:Y:S01]  /*2bd0*/  @!P3 FADD.FTZ R10, R10, R14 ;  /* 0x0000000e0a0ab221 */ /* 0x010fe20000010000 */
[----:B------:R-:W-:Y:S01]  /*2be0*/  @!P3 FADD.FTZ R11, R11, R15 ;  /* 0x0000000f0b0bb221 */ /* 0x000fe20000010000 */
[----:B------:R-:W-:Y:S02]  /*2bf0*/  ISETP.EQ.OR P3, PT, R12, UR26, P2 ;  /* 0x0000001a0c007c0c */ /* 0x000fe40009762670 */
[----:B------:R-:W-:Y:S01]  /*2c00*/  IADD3 R12, PT, PT, R20, 0x6, RZ ;  /* 0x00000006140c7810 */ /* 0x000fe20007ffe0ff */
[----:B-----5:R-:W-:Y:S01]  /*2c10*/  @!P6 FADD.FTZ R10, R10, R16 ;  /* 0x000000100a0ae221 */ /* 0x020fe20000010000 */
[----:B------:R-:W-:-:S02]  /*2c20*/  @!P6 FADD.FTZ R11, R11, R17 ;  /* 0x000000110b0be221 */ /* 0x000fc40000010000 */
[----:B------:R-:W-:Y:S02]  /*2c30*/  ISETP.EQ.OR P6, PT, R12, UR26, P2 ;  /* 0x0000001a0c007c0c */ /* 0x000fe400097c2670 */
[----:B------:R-:W-:Y:S02]  /*2c40*/  IADD3 R12, PT, PT, R20, 0x7, RZ ;  /* 0x00000007140c7810 */ /* 0x000fe40007ffe0ff */
[----:B------:R-:W-:Y:S01]  /*2c50*/  VOTEU.ALL UP1, P1 ;  /* 0x0000000000ff7886 */ /* 0x000fe20000820000 */
[----:B--2---:R-:W-:Y:S01]  /*2c60*/  @!P5 FADD.FTZ R10, R10, R18 ;  /* 0x000000120a0ad221 */ /* 0x004fe20000010000 */
        /* <DEDUP_REMOVED lines=42> */
.L_x_843:
        /* <DEDUP_REMOVED lines=9> */
[----:B--2---:R-:W-:Y:S02]  /*2fa0*/  IADD3 R18, PT, PT, R20, 0x2, RZ ;  /* 0x0000000214127810 */ /* 0x004fe40007ffe0ff */
[----:B------:R-:W-:Y:S02]  /*2fb0*/  ISETP.EQ.OR P3, PT, R14, UR26, P2 ;  /* 0x0000001a0e007c0c */ /* 0x000fe40009762670 */
[----:B------:R-:W-:Y:S02]  /*2fc0*/  ISETP.EQ.OR P5, PT, R18, UR26, P2 ;  /* 0x0000001a12007c0c */ /* 0x000fe400097a2670 */
[----:B------:R-:W-:-:S02]  /*2fd0*/  IADD3 R16, PT, PT, R20, 0x3, RZ ;  /* 0x0000000314107810 */ /* 0x000fc40007ffe0ff */
[----:B------:R-:W-:Y:S02]  /*2fe0*/  MOV R13, UR27 ;  /* 0x0000001b000d7c02 */ /* 0x000fe40008000f00 */
[----:B------:R-:W-:Y:S02]  /*2ff0*/  ISETP.EQ.OR P6, PT, R16, UR26, P2 ;  /* 0x0000001a10007c0c */ /* 0x000fe400097c2670 */
[----:B------:R-:W-:Y:S01]  /*3000*/  MOV R17, UR27 ;  /* 0x0000001b00117c02 */ /* 0x000fe20008000f00 */
        /* <DEDUP_REMOVED lines=25> */
.L_x_845:
[----:B------:R-:W-:Y:S05]  /*31a0*/  BRA.U !UP1, `(.L_x_840) ;  /* 0x0000000109887547 */ /* 0x000fea000b800000 */
[----:B------:R-:W-:Y:S02]  /*31b0*/  UISETP.NE.AND UP0, UPT, UR18, 0x1, UPT ;  /* 0x000000011200788c */ /* 0x000fe4000bf05270 */
[----:B------:R-:W-:-:S06]  /*31c0*/  ULOP3.LUT UR17, UR29, 0x1, URZ, 0xc0, !UPT ;  /* 0x000000011d117892 */ /* 0x000fcc000f8ec0ff */
[----:B-1----:R-:W-:Y:S01]  /*31d0*/  MOV R16, UR17 ;  /* 0x0000001100107c02 */ /* 0x002fe20008000f00 */
[----:B------:R-:W-:Y:S06]  /*31e0*/  BRA.U !UP0, `(.L_x_846) ;  /* 0x0000000108487547 */ /* 0x000fec000b800000 */
[C---:B------:R-:W-:Y:S02]  /*31f0*/  IADD3 R14, PT, PT, R20.reuse, 0x1, RZ ;  /* 0x00000001140e7810 */ /* 0x040fe40007ffe0ff */
[----:B------:R-:W-:Y:S02]  /*3200*/  ISETP.EQ.OR P3, PT, R20, UR26, P2 ;  /* 0x0000001a14007c0c */ /* 0x000fe40009762670 */
[----:B------:R-:W-:Y:S02]  /*3210*/  ISETP.EQ.OR P1, PT, R14, UR26, P2 ;  /* 0x0000001a0e007c0c */ /* 0x000fe40009722670 */
[----:B------:R-:W-:Y:S02]  /*3220*/  MOV R13, UR27 ;  /* 0x0000001b000d7c02 */ /* 0x000fe40008000f00 */
[----:B------:R-:W-:Y:S02]  /*3230*/  MOV R17, UR27 ;  /* 0x0000001b00117c02 */ /* 0x000fe40008000f00 */
[----:B------:R-:W-:-:S05]  /*3240*/  MOV R15, 0x8 ;  /* 0x00000008000f7802 */ /* 0x000fca0000000f00 */
[----:B------:R-:W-:Y:S02]  /*3250*/  @!P3 IMAD R12, R20, R13, UR5 ;  /* 0x00000005140cbe24 */ /* 0x000fe4000f8e020d */
[----:B------:R-:W-:Y:S02]  /*3260*/  @!P1 IMAD R14, R14, R17, UR5 ;  /* 0x000000050e0e9e24 */ /* 0x000fe4000f8e0211 */
[----:B------:R-:W-:Y:S02]  /*3270*/  HFMA2 R17, -RZ, RZ, 0, 4.76837158203125e-07 ;  /* 0x00000008ff117431 */ /* 0x000fe400000001ff */
[----:B------:R-:W-:-:S04]  /*3280*/  @!P3 IMAD.WIDE.U32 R12, R12, R15, UR6 ;  /* 0x000000060c0cbe25 */ /* 0x000fc8000f8e000f */
[----:B------:R-:W-:Y:S02]  /*3290*/  @!P1 IMAD.WIDE.U32 R14, R14, R17, UR6 ;  /* 0x000000060e0e9e25 */ /* 0x000fe4000f8e0011 */
[----:B------:R-:W0:Y:S04]  /*32a0*/  @!P3 LDG.E.64 R12, desc[UR24][R12.64] ;  /* 0x000000180c0cb981 */ /* 0x000e28000c1e1b00 */
[----:B------:R-:W4:Y:S01]  /*32b0*/  @!P1 LDG.E.64 R14, desc[UR24][R14.64] ;  /* 0x000000180e0e9981 */ /* 0x000f22000c1e1b00 */
[----:B------:R-:W-:Y:S01]  /*32c0*/  IADD3 R20, PT, PT, R20, 0x2, RZ ;  /* 0x0000000214147810 */ /* 0x000fe20007ffe0ff */
[----:B0--3--:R-:W-:Y:S01]  /*32d0*/  @!P3 FADD.FTZ R10, R10, R12 ;  /* 0x0000000c0a0ab221 */ /* 0x009fe20000010000 */
[----:B------:R-:W-:-:S03]  /*32e0*/  @!P3 FADD.FTZ R11, R11, R13 ;  /* 0x0000000d0b0bb221 */ /* 0x000fc60000010000 */
[----:B----4-:R-:W-:Y:S01]  /*32f0*/  @!P1 FADD.FTZ R10, R10, R14 ;  /* 0x0000000e0a0a9221 */ /* 0x010fe20000010000 */
[----:B------:R-:W-:-:S07]  /*3300*/  @!P1 FADD.FTZ R11, R11, R15 ;  /* 0x0000000f0b0b9221 */ /* 0x000fce0000010000 */
.L_x_846:
[----:B------:R-:W-:Y:S01]  /*3310*/  ISETP.EQ.OR P1, PT, R20, UR26, P2 ;  /* 0x0000001a14007c0c */ /* 0x000fe20009722670 */
[----:B------:R-:W-:Y:S03]  /*3320*/  BSSY.RECONVERGENT B0, `(.L_x_840) ;  /* 0x000000a000007945 */ /* 0x000fe60003800200 */
[----:B------:R-:W-:-:S13]  /*3330*/  ISETP.NE.U32.OR P1, PT, R16, 0x1, P1 ;  /* 0x000000011000780c */ /* 0x000fda0000f25470 */
[----:B------:R-:W-:Y:S05]  /*3340*/  @P1 BRA `(.L_x_847) ;  /* 0x00000000001c1947 */ /* 0x000fea0003800000 */
[----:B------:R-:W-:Y:S02]  /*3350*/  MOV R13, UR27 ;  /* 0x0000001b000d7c02 */ /* 0x000fe40008000f00 */
[----:B------:R-:W-:-:S03]  /*3360*/  MOV R15, 0x8 ;  /* 0x00000008000f7802 */ /* 0x000fc60000000f00 */
[----:B------:R-:W-:-:S04]  /*3370*/  IMAD R12, R20, R13, UR5 ;  /* 0x00000005140c7e24 */ /* 0x000fc8000f8e020d */
[----:B------:R-:W-:-:S06]  /*3380*/  IMAD.WIDE.U32 R12, R12, R15, UR6 ;  /* 0x000000060c0c7e25 */ /* 0x000fcc000f8e000f */
[----:B------:R-:W0:Y:S02]  /*3390*/  LDG.E.64 R12, desc[UR24][R12.64] ;  /* 0x000000180c0c7981 */ /* 0x000e24000c1e1b00 */
[----:B0--3--:R-:W-:Y:S01]  /*33a0*/  FADD.FTZ R10, R10, R12 ;  /* 0x0000000c0a0a7221 */ /* 0x009fe20000010000 */
[----:B------:R-:W-:-:S07]  /*33b0*/  FADD.FTZ R11, R11, R13 ;  /* 0x0000000d0b0b7221 */ /* 0x000fce0000010000 */
.L_x_847:
[----:B------:R-:W-:Y:S05]  /*33c0*/  BSYNC.RECONVERGENT B0 ;  /* 0x0000000000007941 */ /* 0x000fea0003800200 */
.L_x_840:
[----:B------:R-:W5:Y:S01]  /*33d0*/  S2UR UR7, SR_CgaCtaId ;  /* 0x00000000000779c3 */ /* 0x000f620000008800 */
[----:B------:R-:W-:Y:S01]  /*33e0*/  UMOV UR6, 0x400 ;  /* 0x0000040000067882 */ /* 0x000fe20000000000 */
[--C-:B-1--4-:R-:W-:Y:S01]  /*33f0*/  HADD2.F32 R14, -RZ, R33.reuse.H0_H0 ;  /* 0x20000021ff0e7230 */ /* 0x112fe20000004100 */
[----:B------:R-:W1:Y:S01]  /*3400*/  LDCU.64 UR20, c[0x0][0x400] ;  /* 0x00008000ff1477ac */ /* 0x000e620008000a00 */
[----:B------:R-:W-:Y:S02]  /*3410*/  HADD2.F32 R33, -RZ, R33.H1_H1 ;  /* 0x30000021ff217230 */ /* 0x000fe40000004100 */
[--C-:B------:R-:W-:Y:S02]  /*3420*/  HADD2.F32 R17, -RZ, R32.reuse.H0_H0 ;  /* 0x20000020ff117230 */ /* 0x100fe40000004100 */
        /* <DEDUP_REMOVED lines=16> */
[----:B--2---:R-:W-:Y:S01]  /*3530*/  FMUL.FTZ R18, R13, -1.4426950216293334961 ;  /* 0xbfb8aa3b0d127820 */ /* 0x004fe20000410000 */
        /* <DEDUP_REMOVED lines=15> */
.L_x_848:
        /* <DEDUP_REMOVED lines=10> */
[----:B--2---:R-:W-:Y:S02]  /*36d0*/  FMUL.FTZ R18, R17, UR34 ;  /* 0x0000002211127c20 */ /* 0x004fe40008410000 */
        /* <DEDUP_REMOVED lines=9> */
.L_x_850:
[----:B------:R-:W-:Y:S05]  /*3770*/  BSYNC.RECONVERGENT B0 ;  /* 0x0000000000007941 */ /* 0x000fea0003800200 */
.L_x_849:
[----:B------:R-:W-:Y:S01]  /*3780*/  HADD2.F32 R10, -RZ, R29.H0_H0 ;  /* 0x2000001dff0a7230 */ /* 0x000fe20000004100 */
[----:B------:R-:W-:Y:S01]  /*3790*/  UISETP.NE.AND UP0, UPT, UR28, URZ, UPT ;  /* 0x000000ff1c00728c */ /* 0x000fe2000bf05270 */
[----:B------:R-:W-:Y:S02]  /*37a0*/  HADD2.F32 R31, -RZ, R31.H1_H1 ;  /* 0x3000001fff1f7230 */ /* 0x000fe40000004100 */
[----:B------:R-:W-:Y:S01]  /*37b0*/  FADD.FTZ R14, R14, -UR33 ;  /* 0x800000210e0e7e21 */ /* 0x000fe20008010000 */
[----:B------:R-:W-:Y:S02]  /*37c0*/  HADD2.F32 R29, -RZ, R29.H1_H1 ;  /* 0x3000001dff1d7230 */ /* 0x000fe40000004100 */
[----:B------:R-:W-:Y:S01]  /*37d0*/  FADD.FTZ R10, R10, -UR33 ;  /* 0x800000210a0a7e21 */ /* 0x000fe20008010000 */
[--C-:B------:R-:W-:Y:S02]  /*37e0*/  HADD2.F32 R11, -RZ, R26.reuse.H0_H0 ;  /* 0x2000001aff0b7230 */ /* 0x100fe40000004100 */
[----:B------:R-:W-:Y:S01]  /*37f0*/  FADD.FTZ R22, R31, -UR33 ;  /* 0x800000211f167e21 */ /* 0x000fe20008010000 */
[----:B------:R-:W-:-:S02]  /*3800*/  HADD2.F32 R26, -RZ, R26.H1_H1 ;  /* 0x3000001aff1a7230 */ /* 0x000fc40000004100 */
[----:B------:R-:W-:Y:S01]  /*3810*/  FADD.FTZ R20, R29, -UR33 ;  /* 0x800000211d147e21 */ /* 0x000fe20008010000 */
[----:B0-----:R-:W-:Y:S01]  /*3820*/  FMUL.FTZ R12, R14, UR34 ;  /* 0x000000220e0c7c20 */ /* 0x001fe20008410000 */
[----:B------:R-:W-:Y:S01]  /*3830*/  FADD.FTZ R11, R11, -UR33 ;  /* 0x800000210b0b7e21 */ /* 0x000fe20008010000 */
[----:B------:R-:W-:Y:S01]  /*3840*/  FMUL.FTZ R22, R22, UR34 ;  /* 0x0000002216167c20 */ /* 0x000fe20008410000 */
[----:B------:R-:W-:Y:S01]  /*3850*/  FADD.FTZ R26, R26, -UR33 ;  /* 0x800000211a1a7e21 */ /* 0x000fe20008010000 */
[----:B--2---:R-:W-:Y:S01]  /*3860*/  FMUL.FTZ R18, R10, UR34 ;  /* 0x000000220a127c20 */ /* 0x004fe20008410000 */
        /* <DEDUP_REMOVED lines=9> */
[--C-:B------:R-:W-:Y:S01]  /*3900*/  FFMA.FTZ R17, R16, R15, R19.reuse ;  /* 0x0000000f10117223 */ /* 0x100fe20000010013 */
        /* <DEDUP_REMOVED lines=25> */
.L_x_851:
        /* <DEDUP_REMOVED lines=18> */
.L_x_853:
[----:B------:R-:W-:Y:S05]  /*3bc0*/  BSYNC.RECONVERGENT B0 ;  /* 0x0000000000007941 */ /* 0x000fea0003800200 */
.L_x_852:
        /* <DEDUP_REMOVED lines=21> */
.L_x_854:
[----:B------:R-:W-:Y:S01]  /*3d20*/  BSSY.RECONVERGENT B0, `(.L_x_855) ;  /* 0x0000012000007945 */ /* 0x000fe20003800200 */
[----:B------:R-:W-:Y:S01]  /*3d30*/  FFMA.FTZ R21, R2, R10, -R21 ;  /* 0x0000000a02157223 */ /* 0x000fe20000010815 */
[----:B------:R-:W-:Y:S02]  /*3d40*/  FFMA.FTZ R16, R4, R28, -R23 ;  /* 0x0000001c04107223 */ /* 0x000fe40000010817 */
[----:B------:R-:W-:Y:S05]  /*3d50*/  @P1 BRA `(.L_x_856) ;  /* 0x0000000000381947 */ /* 0x000fea0003800000 */
[----:B------:R-:W1:Y:S01]  /*3d60*/  LDCU.64 UR6, c[0x0][0x3f8] ;  /* 0x00007f00ff0677ac */ /* 0x000e620008000a00 */
[----:B------:R-:W-:Y:S01]  /*3d70*/  MOV R10, R44 ;  /* 0x0000002c000a7202 */ /* 0x000fe20000000f00 */
[----:B------:R-:W-:Y:S01]  /*3d80*/  FMUL.FTZ R21, R21, UR34 ;  /* 0x0000002215157c20 */ /* 0x000fe20008410000 */
[----:B0-----:R-:W-:Y:S01]  /*3d90*/  MOV R11, R43 ;  /* 0x0000002b000b7202 */ /* 0x001fe20000000f00 */
[----:B------:R-:W0:Y:S01]  /*3da0*/  LDCU.64 UR18, c[0x0][0x380] ;  /* 0x00007000ff1277ac */ /* 0x000e220008000a00 */
[----:B------:R-:W-:Y:S01]  /*3db0*/  FMUL.FTZ R16, R16, UR34 ;  /* 0x0000002210107c20 */ /* 0x000fe20008410000 */
[----:B-1----:R-:W-:Y:S02]  /*3dc0*/  IMAD R12, R7, UR6, RZ ;  /* 0x00000006070c7c24 */ /* 0x002fe4000f8e02ff */
[----:B------:R-:W-:-:S04]  /*3dd0*/  IMAD.WIDE.U32 R10, R35, UR6, R10 ;  /* 0x00000006230a7c25 */ /* 0x000fc8000f8e000a */
[----:B------:R-:W-:Y:S01]  /*3de0*/  IMAD R13, R35, UR7, R12 ;  /* 0x00000007230d7c24 */ /* 0x000fe2000f8e020c */
[----:B0-----:R-:W-:-:S04]  /*3df0*/  LEA R12, P0, R10, UR18, 0x1 ;  /* 0x000000120a0c7c11 */ /* 0x001fc8000f8008ff */
[----:B------:R-:W-:Y:S02]  /*3e00*/  IADD3 R13, PT, PT, R11, R13, RZ ;  /* 0x0000000d0b0d7210 */ /* 0x000fe40007ffe0ff */
[----:B------:R-:W-:Y:S02]  /*3e10*/  F2FP.F16.F32.PACK_AB R11, R16, R21 ;  /* 0x00000015100b723e */ /* 0x000fe400000000ff */
[----:B------:R-:W-:-:S05]  /*3e20*/  LEA.HI.X R13, R10, UR19, R13, 0x1, P0 ;  /* 0x000000130a0d7c11 */ /* 0x000fca00080f0c0d */
[----:B------:R1:W-:Y:S02]  /*3e30*/  STG.E desc[UR24][R12.64], R11 ;  /* 0x0000000b0c007986 */ /* 0x0003e4000c101918 */
.L_x_856:
[----:B------:R-:W-:Y:S05]  /*3e40*/  BSYNC.RECONVERGENT B0 ;  /* 0x0000000000007941 */ /* 0x000fea0003800200 */
.L_x_855:
[--C-:B------:R-:W-:Y:S02]  /*3e50*/  HADD2.F32 R10, -RZ, R24.reuse.H0_H0 ;  /* 0x20000018ff0a7230 */ /* 0x100fe40000004100 */
[----:B------:R-:W-:Y:S01]  /*3e60*/  HADD2.F32 R24, -RZ, R24.H1_H1 ;  /* 0x30000018ff187230 */ /* 0x000fe20000004100 */
[----:B------:R-:W-:Y:S06]  /*3e70*/  BRA.U !UP0, `(.L_x_857) ;  /* 0x0000000108487547 */ /* 0x000fec000b800000 */
[----:B------:R-:W-:Y:S01]  /*3e80*/  FFMA.FTZ R15, R2, R15, R27 ;  /* 0x0000000f020f7223 */ /* 0x000fe2000001001b */
[----:B------:R-:W-:-:S03]  /*3e90*/  FFMA.FTZ R14, R4, R14, R25 ;  /* 0x0000000e040e7223 */ /* 0x000fc60000010019 */
[----:B01----:R-:W-:Y:S01]  /*3ea0*/  FMUL.FTZ R11, R15, -1.4426950216293334961 ;  /* 0xbfb8aa3b0f0b7820 */ /* 0x003fe20000410000 */
        /* <DEDUP_REMOVED lines=15> */
.L_x_857:
[----:B------:R-:W-:Y:S01]  /*3fa0*/  ISETP.GE.AND.EX P2, PT, R9, UR21, PT, P2 ;  /* 0x0000001509007c0c */ /* 0x000fe2000bf46320 */
[----:B------:R-:W-:Y:S01]  /*3fb0*/  FFMA.FTZ R17, R2, R10, -R17 ;  /* 0x0000000a02117223 */ /* 0x000fe20000010811 */
[----:B------:R-:W-:Y:S01]  /*3fc0*/  FFMA.FTZ R19, R4, R24, -R19 ;  /* 0x0000001804137223 */ /* 0x000fe20000010813 */
[----:B------:R-:W-:Y:S02]  /*3fd0*/  BSSY.RECONVERGENT B0, `(.L_x_858) ;  /* 0x000000f000007945 */ /* 0x000fe40003800200 */
[----:B01----:R-:W-:Y:S01]  /*3fe0*/  FMUL.FTZ R13, R17, UR34 ;  /* 0x00000022110d7c20 */ /* 0x003fe20008410000 */
[----:B------:R-:W-:-:S07]  /*3ff0*/  FMUL.FTZ R2, R19, UR34 ;  /* 0x0000002213027c20 */ /* 0x000fce0008410000 */
[----:B------:R-:W-:Y:S05]  /*4000*/  @P2 BRA `(.L_x_859) ;  /* 0x00000000002c2947 */ /* 0x000fea0003800000 */
[----:B------:R-:W0:Y:S01]  /*4010*/  LDCU.64 UR6, c[0x0][0x3f8] ;  /* 0x00007f00ff0677ac */ /* 0x000e220008000a00 */
[----:B------:R-:W-:Y:S02]  /*4020*/  MOV R42, R44 ;  /* 0x0000002c002a7202 */ /* 0x000fe40000000f00 */
[----:B------:R-:W-:Y:S01]  /*4030*/  F2FP.F16.F32.PACK_AB R13, R2, R13 ;  /* 0x0000000d020d723e */ /* 0x000fe200000000ff */
        /* <DEDUP_REMOVED lines=8> */
.L_x_859:
[----:B------:R-:W-:Y:S05]  /*40c0*/  BSYNC.RECONVERGENT B0 ;  /* 0x0000000000007941 */ /* 0x000fea0003800200 */
.L_x_858:
[----:B------:R-:W-:Y:S02]  /*40d0*/  UIADD3 UR16, UPT, UPT, UR27, UR16, URZ ;  /* 0x000000101b107290 */ /* 0x000fe4000fffe0ff */
[----:B------:R-:W-:Y:S02]  /*40e0*/  UIADD3 UR4, UPT, UPT, UR4, 0x1, URZ ;  /* 0x0000000104047890 */ /* 0x000fe4000fffe0ff */
[----:B------:R-:W-:-:S09]  /*40f0*/  UISETP.GE.AND UP0, UPT, UR16, UR8, UPT ;  /* 0x000000081000728c */ /* 0x000fd2000bf06270 */
[----:B------:R-:W-:Y:S05]  /*4100*/  BRA.U !UP0, `(.L_x_860) ;  /* 0xffffffc1088c7547 */ /* 0x000fea000b83ffff */
.L_x_829:
[----:B------:R-:W1:Y:S01]  /*4110*/  LDC R4, c[0x0][0x370] ;  /* 0x0000dc00ff047b82 */ /* 0x000e620000000800 */
[----:B------:R-:W-:Y:S01]  /*4120*/  ISETP.NE.AND P2, PT, R8, RZ, PT ;  /* 0x000000ff0800720c */ /* 0x000fe20003f45270 */
[----:B------:R-:W-:Y:S06]  /*4130*/  BSSY.RECONVERGENT B0, `(.L_x_861) ;  /* 0x0000011000007945 */ /* 0x000fec0003800200 */
[----:B------:R-:W2:Y:S08]  /*4140*/  LDC R7, c[0x0][0x374] ;  /* 0x0000dd00ff077b82 */ /* 0x000eb00000000800 */
[----:B------:R-:W3:Y:S01]  /*4150*/  LDC.64 R2, c[0x0][0x3c8] ;  /* 0x0000f200ff027b82 */ /* 0x000ee20000000a00 */
[----:B-1----:R-:W-:-:S02]  /*4160*/  IADD3 R5, PT, PT, R4, -0x1, RZ ;  /* 0xffffffff04057810 */ /* 0x002fc40007ffe0ff */
[----:B------:R-:W-:Y:S02]  /*4170*/  ISETP.NE.AND P1, PT, R4, 0x1, PT ;  /* 0x000000010400780c */ /* 0x000fe40003f25270 */
[----:B--2---:R-:W-:-:S04]  /*4180*/  IADD3 R0, PT, PT, R7, -0x1, RZ ;  /* 0xffffffff07007810 */ /* 0x004fc80007ffe0ff */
[----:B------:R-:W-:Y:S02]  /*4190*/  ISETP.NE.AND P0, PT, R0, UR5, PT ;  /* 0x0000000500007c0c */ /* 0x000fe4000bf05270 */
[----:B------:R-:W-:Y:S02]  /*41a0*/  SHF.L.U32 R0, R7, 0x1, RZ ;  /* 0x0000000107007819 */ /* 0x000fe400000006ff */
[----:B------:R-:W-:Y:S02]  /*41b0*/  ISETP.NE.OR P0, PT, R5, UR26, P0 ;  /* 0x0000001a05007c0c */ /* 0x000fe40008705670 */
[----:B------:R-:W-:-:S05]  /*41c0*/  SEL R5, R0, RZ, P1 ;  /* 0x000000ff00057207 */ /* 0x000fca0000800000 */
[----:B---3--:R-:W-:Y:S01]  /*41d0*/  IMAD.WIDE.U32 R2, R5, 0x4, R2 ;  /* 0x0000000405027825 */ /* 0x008fe200078e0002 */
[----:B------:R-:W-:Y:S06]  /*41e0*/  @P2 BRA `(.L_x_862) ;  /* 0x0000000000142947 */ /* 0x000fec0003800000 */
[----:B------:R-:W-:Y:S01]  /*41f0*/  HFMA2 R5, -RZ, RZ, 0, 5.9604644775390625e-08 ;  /* 0x00000001ff057431 */ /* 0x000fe200000001ff */
[----:B------:R-:W-:Y:S06]  /*4200*/  MEMBAR.ALL.GPU ;  /* 0x0000000000007992 */ /* 0x000fec000000a000 */
[----:B------:R-:W-:-:S00]  /*4210*/  ERRBAR ;  /* 0x00000000000079ab */ /* 0x000fc00000000000 */
[----:B------:R-:W-:Y:S06]  /*4220*/  CGAERRBAR ;  /* 0x00000000000075ab */ /* 0x000fec0000000000 */
[----:B------:R1:W-:Y:S02]  /*4230*/  REDG.E.ADD.S32.STRONG.GPU desc[UR24][R2.64], R5 ;  /* 0x000000050200798e */ /* 0x0003e4000c12e318 */
.L_x_862:
[----:B------:R-:W-:Y:S05]  /*4240*/  BSYNC.RECONVERGENT B0 ;  /* 0x0000000000007941 */ /* 0x000fea0003800200 */
.L_x_861:
[----:B------:R-:W-:Y:S05]  /*4250*/  @P0 EXIT ;  /* 0x000000000000094d */ /* 0x000fea0003800000 */
[----:B------:R-:W-:Y:S05]  /*4260*/  @P2 BRA `(.L_x_863) ;  /* 0x0000000000202947 */ /* 0x000fea0003800000 */
[----:B------:R-:W-:-:S05]  /*4270*/  IMAD R0, R4, R7, RZ ;  /* 0x0000000704007224 */ /* 0x000fca00078e02ff */
[----:B------:R-:W-:-:S13]  /*4280*/  ISETP.NE.AND P0, PT, R0, -0x1, PT ;  /* 0xffffffff0000780c */ /* 0x000fda0003f05270 */
[----:B------:R-:W-:Y:S05]  /*4290*/  @!P0 BRA `(.L_x_863) ;  /* 0x0000000000148947 */ /* 0x000fea0003800000 */
.L_x_864:
[----:B-1----:R-:W2:Y:S04]  /*42a0*/  LDG.E.STRONG.GPU R5, desc[UR24][R2.64] ;  /* 0x0000001802057981 */ /* 0x002ea8000c1ef900 */
[----:B--2---:R-:W-:Y:S01]  /*42b0*/  CCTL.IVALL ;  /* 0x00000000ff00798f */ /* 0x004fe20002000000 */
[----:B------:R-:W-:Y:S05]  /*42c0*/  YIELD ;  /* 0x0000000000007946 */ /* 0x000fea0003800000 */
[----:B------:R-:W-:-:S13]  /*42d0*/  ISETP.NE.AND P0, PT, R5, R0, PT ;  /* 0x000000000500720c */ /* 0x000fda0003f05270 */
[----:B------:R-:W-:Y:S05]  /*42e0*/  @P0 BRA `(.L_x_864) ;  /* 0xfffffffc00ec0947 */ /* 0x000fea000383ffff */
.L_x_863:
        /* <DEDUP_REMOVED lines=16> */
[----:B0-----:R-:W-:Y:S02]  /*43f0*/  SEL R13, R3, R2, P0 ;  /* 0x00000002030d7207 */ /* 0x001fe40000000000 */
        /* <DEDUP_REMOVED lines=40> */
[----:B------:R-:W-:Y:S01]  /*4680*/  SHF.L.U64.HI R28, R16, 0x2, R17 ;  /* 0x00000002101c7819 */ /* 0x000fe20000010211 */
[----:B------:R-:W-:-:S03]  /*4690*/  UMOV UR4, URZ ;  /* 0x000000ff00047c82 */ /* 0x000fc60008000000 */
[----:B------:R-:W-:Y:S02]  /*46a0*/  IADD3 R9, PT, PT, R7, UR4, RZ ;  /* 0x0000000407097c10 */ /* 0x000fe4000fffe0ff */
[----:B------:R-:W-:Y:S01]  /*46b0*/  MOV R8, R6 ;  /* 0x0000000600087202 */ /* 0x000fe20000000f00 */
[----:B------:R-:W-:Y:S01]  /*46c0*/  IMAD.WIDE.U32 R6, R4, 0x4, RZ ;  /* 0x0000000404067825 */ /* 0x000fe200078e00ff */
[C---:B0-----:R-:W-:Y:S02]  /*46d0*/  IADD3 R26, P2, PT, R24.reuse, UR8, RZ ;  /* 0x00000008181a7c10 */ /* 0x041fe4000ff5e0ff */
[----:B-1----:R-:W-:Y:S02]  /*46e0*/  IADD3 R18, P1, PT, R24, UR6, RZ ;  /* 0x0000000618127c10 */ /* 0x002fe4000ff3e0ff */
[C---:B------:R-:W-:Y:S02]  /*46f0*/  IADD3.X R27, PT, PT, R25.reuse, UR9, RZ, P2, !PT ;  /* 0x00000009191b7c10 */ /* 0x040fe400097fe4ff */
[----:B------:R-:W-:-:S02]  /*4700*/  IADD3.X R19, PT, PT, R25, UR7, RZ, P1, !PT ;  /* 0x0000000719137c10 */ /* 0x000fc40008ffe4ff */
[----:B------:R-:W-:Y:S02]  /*4710*/  IADD3 R20, P2, PT, RZ, -R11, RZ ;  /* 0x8000000bff147210 */ /* 0x000fe40007f5e0ff */
[----:B--2---:R-:W-:Y:S02]  /*4720*/  IADD3 R24, P1, PT, R24, UR10, RZ ;  /* 0x0000000a18187c10 */ /* 0x004fe4000ff3e0ff */
[----:B------:R-:W-:Y:S02]  /*4730*/  SHF.L.U32 R11, R5, 0x2, RZ ;  /* 0x00000002050b7819 */ /* 0x000fe400000006ff */
[----:B------:R-:W-:Y:S02]  /*4740*/  IADD3.X R25, PT, PT, R25, UR11, RZ, P1, !PT ;  /* 0x0000000b19197c10 */ /* 0x000fe40008ffe4ff */
[----:B------:R-:W-:Y:S02]  /*4750*/  IADD3 R30, PT, PT, R7, R11, RZ ;  /* 0x0000000b071e7210 */ /* 0x000fe40007ffe0ff */
[----:B------:R-:W-:-:S07]  /*4760*/  IADD3.X R22, PT, PT, RZ, -0x1, RZ, P2, !PT ;  /* 0xffffffffff167810 */ /* 0x000fce00017fe4ff */
.L_x_867:
        /* <DEDUP_REMOVED lines=29> */
.L_x_866:
[----:B------:R-:W-:Y:S05]  /*4940*/  BSYNC.RECONVERGENT B0 ;  /* 0x0000000000007941 */ /* 0x000fea0003800200 */
.L_x_865:
        /* <DEDUP_REMOVED lines=10> */
.L_x_868:
        /* <DEDUP_REMOVED lines=87> */
.L_x_869:
        /* <DEDUP_REMOVED lines=10> */
.L_x_4509:


//--------------------- .text._Z35group_norm_nhwc_bwd_one_pass_kernelI11Fp16IOBf16WLi128ELi80ELi640EEv26Group_norm_nhwc_bwd_params --------------------------
	.section	.text._Z35group_norm_nhwc_bwd_one_pass_kernelI11Fp16IOBf16WLi128ELi80ELi640EEv26Group_norm_nhwc_bwd_params,"ax",@progbits
	.align	128
        .global         _Z35group_norm_nhwc_bwd_one_pass_kernelI11Fp16IOBf16WLi128ELi80ELi640EEv26Group_norm_nhwc_bwd_params
        .type           _Z35group_norm_nhwc_bwd_one_pass_kernelI11Fp16IOBf16WLi128ELi80ELi640EEv26Group_norm_nhwc_bwd_params,@function
        .size           _Z35group_norm_nhwc_bwd_one_pass_kernelI11Fp16IOBf16WLi128ELi80ELi640EEv26Group_norm_nhwc_bwd_params,(.L_x_4510 - _Z35group_norm_nhwc_bwd_one_pass_kernelI11Fp16IOBf16WLi128ELi80ELi640EEv26Group_norm_nhwc_bwd_params)
        .other          _Z35group_norm_nhwc_bwd_one_pass_kernelI11Fp16IOBf16WLi128ELi80ELi640EEv26Group_norm_nhwc_bwd_params,@"STO_CUDA_ENTRY STV_DEFAULT"
_Z35group_norm_nhwc_bwd_one_pass_kernelI11Fp16IOBf16WLi128ELi80ELi640EEv26Group_norm_nhwc_bwd_params:
.text._Z35group_norm_nhwc_bwd_one_pass_kernelI11Fp16IOBf16WLi128ELi80ELi640EEv26Group_norm_nhwc_bwd_params:
        /* <DEDUP_REMOVED lines=21> */
.L_x_913:
[----:B------:R-:W1:Y:S01]  /*0150*/  LDC R10, c[0x0][0x410] ;  /* 0x00010400ff0a7b82 */ /* 0x000e620000000800 */
[----:B0-----:R-:W2:Y:S01]  /*0160*/  S2R R3, SR_CTAID.X ;  /* 0x0000000000037919 */ /* 0x001ea20000002500 */
[----:B------:R-:W2:Y:S01]  /*0170*/  LDCU UR5, c[0x0][0x41c] ;  /* 0x00008380ff0577ac */ /* 0x000ea20008000800 */
[----:B------:R-:W-:Y:S02]  /*0180*/  ISETP.LE.AND P2, PT, RZ, UR6, PT ;  /* 0x00000006ff007c0c */ /* 0x000fe4000bf43270 */
[----:B------:R-:W-:Y:S01]  /*0190*/  CS2R R44, SRZ ;  /* 0x00000000002c7805 */ /* 0x000fe2000001ff00 */
[----:B------:R-:W3:Y:S01]  /*01a0*/  LDCU.128 UR12, c[0x0][0x400] ;  /* 0x00008000ff0c77ac */ /* 0x000ee20008000c00 */
[----:B------:R-:W4:Y:S01]  /*01b0*/  LDCU.64 UR8, c[0x0][0x3b8] ;  /* 0x00007700ff0877ac */ /* 0x000f220008000a00 */
[----:B------:R-:W0:Y:S01]  /*01c0*/  LDCU.U8 UR7, c[0x0][0x414] ;  /* 0x00008280ff0777ac */ /* 0x000e220008000000 */
[----:B-1----:R-:W-:-:S04]  /*01d0*/  IABS R7, R10 ;  /* 0x0000000a00077213 */ /* 0x002fc80000000000 */
[----:B------:R-:W1:Y:S08]  /*01e0*/  I2F.RP R6, R7 ;  /* 0x0000000700067306 */ /* 0x000e700000209400 */
[----:B-1----:R-:W1:Y:S02]  /*01f0*/  MUFU.RCP R6, R6 ;  /* 0x0000000600067308 */ /* 0x002e640000001000 */
[----:B-1----:R-:W-:-:S06]  /*0200*/  IADD3 R4, PT, PT, R6, 0xffffffe, RZ ;  /* 0x0ffffffe06047810 */ /* 0x002fcc0007ffe0ff */
[----:B------:R1:W3:Y:S02]  /*0210*/  F2I.FTZ.U32.TRUNC.NTZ R5, R4 ;  /* 0x0000000400057305 */ /* 0x0002e4000021f000 */
[----:B-1----:R-:W-:Y:S01]  /*0220*/  HFMA2 R4, -RZ, RZ, 0, 0 ;  /* 0x00000000ff047431 */ /* 0x002fe200000001ff */
[----:B---3--:R-:W-:-:S05]  /*0230*/  IADD3 R8, PT, PT, RZ, -R5, RZ ;  /* 0x80000005ff087210 */ /* 0x008fca0007ffe0ff */
[----:B------:R-:W-:Y:S01]  /*0240*/  IMAD R9, R8, R7, RZ ;  /* 0x0000000708097224 */ /* 0x000fe200078e02ff */
[----:B------:R-:W-:-:S03]  /*0250*/  IABS R8, UR6 ;  /* 0x0000000600087c13 */ /* 0x000fc60008000000 */
[----:B------:R-:W-:-:S06]  /*0260*/  IMAD.HI.U32 R5, R5, R9, R4 ;  /* 0x0000000905057227 */ /* 0x000fcc00078e0004 */
[----:B------:R-:W-:-:S05]  /*0270*/  IMAD.HI.U32 R6, R5, R8, RZ ;  /* 0x0000000805067227 */ /* 0x000fca00078e00ff */
[----:B------:R-:W-:-:S05]  /*0280*/  IADD3 R5, PT, PT, -R6, RZ, RZ ;  /* 0x000000ff06057210 */ /* 0x000fca0007ffe1ff */
[----:B------:R-:W-:Y:S01]  /*0290*/  IMAD R4, R7, R5, R8 ;  /* 0x0000000507047224 */ /* 0x000fe200078e0208 */
[----:B------:R-:W-:Y:S01]  /*02a0*/  LOP3.LUT R8, R10, UR6, RZ, 0x3c, !PT ;  /* 0x000000060a087c12 */ /* 0x000fe2000f8e3cff */
[----:B--2---:R-:W-:-:S03]  /*02b0*/  IMAD R5, R3, UR5, R48 ;  /* 0x0000000503057c24 */ /* 0x004fc6000f8e0230 */
[----:B------:R-:W-:Y:S02]  /*02c0*/  ISETP.GT.U32.AND P3, PT, R7, R4, PT ;  /* 0x000000040700720c */ /* 0x000fe40003f64070 */
[----:B------:R-:W-:Y:S02]  /*02d0*/  ISETP.GE.U32.AND P1, PT, R5, UR12, PT ;  /* 0x0000000c05007c0c */ /* 0x000fe4000bf26070 */
[----:B------:R-:W-:Y:S02]  /*02e0*/  SHF.R.S32.HI R11, RZ, 0x1f, R5 ;  /* 0x0000001fff0b7819 */ /* 0x000fe40000011405 */
[----:B------:R-:W-:Y:S02]  /*02f0*/  ISETP.GE.AND P5, PT, R8, RZ, PT ;  /* 0x000000ff0800720c */ /* 0x000fe40003fa6270 */
[----:B------:R-:W-:Y:S02]  /*0300*/  ISETP.GE.AND.EX P1, PT, R11, UR13, PT, P1 ;  /* 0x0000000d0b007c0c */ /* 0x000fe4000bf26310 */
[----:B------:R-:W-:-:S02]  /*0310*/  IADD3 R13, PT, PT, R5, 0x10, RZ ;  /* 0x00000010050d7810 */ /* 0x000fc40007ffe0ff */
[----:B------:R-:W-:Y:S02]  /*0320*/  IADD3 R15, PT, PT, R5, 0x20, RZ ;  /* 0x00000020050f7810 */ /* 0x000fe40007ffe0ff */
[-C--:B------:R-:W-:Y:S02]  /*0330*/  @!P3 IADD3 R4, PT, PT, R4, -R7.reuse, RZ ;  /* 0x800000070404b210 */ /* 0x080fe40007ffe0ff */
[----:B------:R-:W-:Y:S02]  /*0340*/  @!P3 IADD3 R6, PT, PT, R6, 0x1, RZ ;  /* 0x000000010606b810 */ /* 0x000fe40007ffe0ff */
[CC--:B------:R-:W-:Y:S02]  /*0350*/  ISETP.GE.U32.AND P0, PT, R4.reuse, R7.reuse, PT ;  /* 0x000000070400720c */ /* 0x0c0fe40003f06070 */
[----:B------:R-:W-:Y:S01]  /*0360*/  ISETP.GT.U32.AND P4, PT, R7, R4, PT ;  /* 0x000000040700720c */ /* 0x000fe20003f84070 */
[----:B------:R-:W1:Y:S01]  /*0370*/  @!P1 LDC.64 R16, c[0x0][0x3f8] ;  /* 0x0000fe00ff109b82 */ /* 0x000e620000000a00 */
[----:B------:R-:W-:-:S02]  /*0380*/  IADD3 R7, PT, PT, R4, -R7, RZ ;  /* 0x8000000704077210 */ /* 0x000fc40007ffe0ff */
[----:B------:R-:W-:Y:S02]  /*0390*/  ISETP.NE.AND P3, PT, R10, RZ, PT ;  /* 0x000000ff0a00720c */ /* 0x000fe40003f65270 */
[----:B------:R-:W-:Y:S02]  /*03a0*/  SEL R4, R7, R4, !P4 ;  /* 0x0000000407047207 */ /* 0x000fe40006000000 */
[----:B------:R-:W-:Y:S01]  /*03b0*/  LOP3.LUT R7, RZ, R10, RZ, 0x33, !PT ;  /* 0x0000000aff077212 */ /* 0x000fe200078e33ff */
[----:B------:R-:W2:Y:S01]  /*03c0*/  @!P1 LDC.64 R22, c[0x0][0x3a0] ;  /* 0x0000e800ff169b82 */ /* 0x000ea20000000a00 */
[----:B------:R-:W-:Y:S02]  /*03d0*/  @!P2 IADD3 R4, PT, PT, -R4, RZ, RZ ;  /* 0x000000ff0404a210 */ /* 0x000fe40007ffe1ff */
[----:B------:R-:W-:Y:S02]  /*03e0*/  @P0 IADD3 R6, PT, PT, R6, 0x1, RZ ;  /* 0x0000000106060810 */ /* 0x000fe40007ffe0ff */
[----:B------:R-:W-:-:S02]  /*03f0*/  SEL R49, R7, R4, !P3 ;  /* 0x0000000407317207 */ /* 0x000fc40005800000 */
[----:B------:R-:W-:Y:S02]  /*0400*/  @!P5 IADD3 R6, PT, PT, -R6, RZ, RZ ;  /* 0x000000ff0606d210 */ /* 0x000fe40007ffe1ff */
[----:B------:R-:W-:Y:S01]  /*0410*/  SHF.R.S32.HI R19, RZ, 0x1f, R13 ;  /* 0x0000001fff137819 */ /* 0x000fe2000001140d */
[----:B------:R-:W-:Y:S01]  /*0420*/  IMAD R9, R49, 0x50, RZ ;  /* 0x0000005031097824 */ /* 0x000fe200078e02ff */
[----:B------:R-:W-:Y:S02]  /*0430*/  SEL R7, R7, R6, !P3 ;  /* 0x0000000607077207 */ /* 0x000fe40005800000 */
[----:B------:R-:W-:Y:S02]  /*0440*/  ISETP.GE.U32.AND P3, PT, R13, UR12, PT ;  /* 0x0000000c0d007c0c */ /* 0x000fe4000bf66070 */
[----:B------:R-:W-:Y:S02]  /*0450*/  IADD3 R50, P0, PT, R9, R2, RZ ;  /* 0x0000000209327210 */ /* 0x000fe40007f1e0ff */
[----:B------:R-:W-:-:S02]  /*0460*/  SHF.R.S32.HI R2, RZ, 0x1f, R7 ;  /* 0x0000001fff027819 */ /* 0x000fc40000011407 */
[----:B------:R-:W-:Y:S02]  /*0470*/  ISETP.GE.AND.EX P3, PT, R19, UR13, PT, P3 ;  /* 0x0000000d13007c0c */ /* 0x000fe4000bf66330 */
[----:B------:R-:W-:Y:S01]  /*0480*/  LEA.HI.X.SX32 R51, R9, RZ, 0x1, P0 ;  /* 0x000000ff09337211 */ /* 0x000fe200000f0eff */
[----:B------:R-:W-:Y:S01]  /*0490*/  IMAD R2, R2, UR14, RZ ;  /* 0x0000000e02027c24 */ /* 0x000fe2000f8e02ff */
[----:B------:R-:W-:Y:S02]  /*04a0*/  ISETP.GE.U32.AND P2, PT, R15, UR12, PT ;  /* 0x0000000c0f007c0c */ /* 0x000fe4000bf46070 */
[----:B------:R-:W-:Y:S01]  /*04b0*/  SHF.R.S32.HI R21, RZ, 0x1f, R15 ;  /* 0x0000001fff157819 */ /* 0x000fe2000001140f */
[C---:B------:R-:W-:Y:S02]  /*04c0*/  IMAD R53, R7.reuse, UR15, R2 ;  /* 0x0000000f07357c24 */ /* 0x040fe4000f8e0202 */
[----:B------:R-:W-:Y:S01]  /*04d0*/  IMAD.WIDE.U32 R50, R7, UR14, R50 ;  /* 0x0000000e07327c25 */ /* 0x000fe2000f8e0032 */
[----:B------:R-:W-:-:S03]  /*04e0*/  ISETP.GE.AND.EX P2, PT, R21, UR13, PT, P2 ;  /* 0x0000000d15007c0c */ /* 0x000fc6000bf46320 */
[----:B-1----:R-:W-:Y:S01]  /*04f0*/  @!P1 IMAD R2, R11, R16, RZ ;  /* 0x000000100b029224 */ /* 0x002fe200078e02ff */
[----:B------:R-:W-:Y:S01]  /*0500*/  IADD3 R53, PT, PT, R51, R53, RZ ;  /* 0x0000003533357210 */ /* 0x000fe20007ffe0ff */
[----:B------:R-:W1:Y:S01]  /*0510*/  @!P1 LDC.64 R10, c[0x0][0x398] ;  /* 0x0000e600ff0a9b82 */ /* 0x000e620000000a00 */
[----:B------:R-:W-:Y:S01]  /*0520*/  @!P1 MOV R52, R50 ;  /* 0x0000003200349202 */ /* 0x000fe20000000f00 */
[C---:B------:R-:W-:Y:S01]  /*0530*/  @!P1 IMAD R9, R5.reuse, R17, R2 ;  /* 0x0000001105099224 */ /* 0x040fe200078e0202 */
[----:B------:R-:W-:-:S03]  /*0540*/  IADD3 R17, PT, PT, R5, 0x30, RZ ;  /* 0x0000003005117810 */ /* 0x000fc60007ffe0ff */
[----:B------:R-:W-:Y:S02]  /*0550*/  @!P1 IMAD.WIDE.U32 R6, R5, R16, R52 ;  /* 0x0000001005069225 */ /* 0x000fe400078e0034 */
[----:B------:R-:W3:Y:S03]  /*0560*/  @!P3 LDC.64 R24, c[0x0][0x3f8] ;  /* 0x0000fe00ff18bb82 */ /* 0x000ee60000000a00 */
[----:B------:R-:W-:Y:S02]  /*0570*/  @!P1 IADD3 R7, PT, PT, R7, R9, RZ ;  /* 0x0000000907079210 */ /* 0x000fe40007ffe0ff */
[C---:B------:R-:W-:Y:S02]  /*0580*/  @!P1 SHF.L.U32 R9, R6.reuse, 0x1, RZ ;  /* 0x0000000106099819 */ /* 0x040fe400000006ff */
[----:B------:R-:W-:Y:S01]  /*0590*/  @!P1 SHF.L.U64.HI R2, R6, 0x1, R7 ;  /* 0x0000000106029819 */ /* 0x000fe20000010207 */
[----:B------:R-:W4:Y:S01]  /*05a0*/  @!P2 LDC.64 R30, c[0x0][0x3f8] ;  /* 0x0000fe00ff1eab82 */ /* 0x000f220000000a00 */
[----:B--2---:R-:W-:-:S04]  /*05b0*/  @!P1 IADD3 R6, P0, PT, R9, R22, RZ ;  /* 0x0000001609069210 */ /* 0x004fc80007f1e0ff */
[C---:B------:R-:W-:Y:S02]  /*05c0*/  @!P1 IADD3.X R7, PT, PT, R2.reuse, R23, RZ, P0, !PT ;  /* 0x0000001702079210 */ /* 0x040fe400007fe4ff */
[----:B-1----:R-:W-:Y:S01]  /*05d0*/  @!P1 IADD3 R8, P0, PT, R9, R10, RZ ;  /* 0x0000000a09089210 */ /* 0x002fe20007f1e0ff */
[----:B------:R-:W1:Y:S01]  /*05e0*/  @!P3 LDC.64 R26, c[0x0][0x3a0] ;  /* 0x0000e800ff1abb82 */ /* 0x000e620000000a00 */
[----:B------:R-:W-:Y:S01]  /*05f0*/  @!P3 MOV R10, R50 ;  /* 0x00000032000ab202 */ /* 0x000fe20000000f00 */
[----:B------:R2:W5:Y:S01]  /*0600*/  @!P1 LDG.E R45, desc[UR10][R6.64] ;  /* 0x0000000a062d9981 */ /* 0x000562000c1e1900 */
[----:B------:R-:W-:Y:S02]  /*0610*/  @!P1 IADD3.X R9, PT, PT, R2, R11, RZ, P0, !PT ;  /* 0x0000000b02099210 */ /* 0x000fe400007fe4ff */
[----:B------:R-:W-:Y:S01]  /*0620*/  @!P3 MOV R11, R53 ;  /* 0x00000035000bb202 */ /* 0x000fe20000000f00 */
[-C--:B---3--:R-:W-:Y:S02]  /*0630*/  @!P3 IMAD R4, R19, R24.reuse, RZ ;  /* 0x000000181304b224 */ /* 0x088fe400078e02ff */
[----:B------:R-:W3:Y:S01]  /*0640*/  @!P3 LDC.64 R28, c[0x0][0x398] ;  /* 0x0000e600ff1cbb82 */ /* 0x000ee20000000a00 */
[----:B------:R-:W-:Y:S01]  /*0650*/  ISETP.GE.U32.AND P0, PT, R17, UR12, PT ;  /* 0x0000000c11007c0c */ /* 0x000fe2000bf06070 */
[C---:B------:R-:W-:Y:S01]  /*0660*/  @!P3 IMAD.WIDE.U32 R10, R13.reuse, R24, R10 ;  /* 0x000000180d0ab225 */ /* 0x040fe200078e000a */
[----:B------:R-:W-:Y:S01]  /*0670*/  SHF.R.S32.HI R19, RZ, 0x1f, R17 ;  /* 0x0000001fff137819 */ /* 0x000fe20000011411 */
[----:B------:R0:W5:Y:S02]  /*0680*/  @!P1 LDG.E R44, desc[UR10][R8.64] ;  /* 0x0000000a082c9981 */ /* 0x000164000c1e1900 */
[----:B------:R-:W-:-:S02]  /*0690*/  @!P3 IMAD R23, R13, R25, R4 ;  /* 0x000000190d17b224 */ /* 0x000fc400078e0204 */
[----:B------:R-:W3:Y:S01]  /*06a0*/  @!P2 LDC.64 R24, c[0x0][0x3a0] ;  /* 0x0000e800ff18ab82 */ /* 0x000ee20000000a00 */
[----:B------:R-:W-:Y:S01]  /*06b0*/  ISETP.GE.AND.EX P0, PT, R19, UR13, PT, P0 ;  /* 0x0000000d13007c0c */ /* 0x000fe2000bf06300 */
[----:B----4-:R-:W-:Y:S01]  /*06c0*/  @!P2 IMAD R4, R21, R30, RZ ;  /* 0x0000001e1504a224 */ /* 0x010fe200078e02ff */
[----:B------:R-:W-:Y:S02]  /*06d0*/  @!P2 MOV R12, R50 ;  /* 0x00000032000ca202 */ /* 0x000fe40000000f00 */
[----:B------:R-:W-:Y:S01]  /*06e0*/  @!P2 MOV R13, R53 ;  /* 0x00000035000da202 */ /* 0x000fe20000000f00 */
[----:B------:R-:W-:Y:S01]  /*06f0*/  @!P2 IMAD R21, R15, R31, R4 ;  /* 0x0000001f0f15a224 */ /* 0x000fe200078e0204 */
[----:B--2---:R-:W-:Y:S01]  /*0700*/  @!P3 IADD3 R7, PT, PT, R11, R23, RZ ;  /* 0x000000170b07b210 */ /* 0x004fe20007ffe0ff */
[----:B------:R-:W2:Y:S01]  /*0710*/  @!P2 LDC.64 R32, c[0x0][0x398] ;  /* 0x0000e600ff20ab82 */ /* 0x000ea20000000a00 */
[C---:B------:R-:W-:Y:S01]  /*0720*/  @!P3 SHF.L.U32 R11, R10.reuse, 0x1, RZ ;  /* 0x000000010a0bb819 */ /* 0x040fe200000006ff */
[----:B------:R-:W-:Y:S01]  /*0730*/  @!P2 IMAD.WIDE.U32 R12, R15, R30, R12 ;  /* 0x0000001e0f0ca225 */ /* 0x000fe200078e000c */
[----:B------:R-:W-:-:S02]  /*0740*/  @!P3 SHF.L.U64.HI R2, R10, 0x1, R7 ;  /* 0x000000010a02b819 */ /* 0x000fc40000010207 */
[----:B-1----:R-:W-:Y:S02]  /*0750*/  @!P3 IADD3 R6, P1, PT, R11, R26, RZ ;  /* 0x0000001a0b06b210 */ /* 0x002fe40007f3e0ff */
[----:B0-----:R-:W-:Y:S01]  /*0760*/  @!P2 IADD3 R9, PT, PT, R13, R21, RZ ;  /* 0x000000150d09a210 */ /* 0x001fe20007ffe0ff */
[----:B------:R-:W0:Y:S01]  /*0770*/  @!P0 LDC.64 R34, c[0x0][0x3f8] ;  /* 0x0000fe00ff228b82 */ /* 0x000e220000000a00 */
[----:B---3--:R-:W-:Y:S02]  /*0780*/  @!P3 IADD3 R10, P4, PT, R11, R28, RZ ;  /* 0x0000001c0b0ab210 */ /* 0x008fe40007f9e0ff */
[----:B------:R-:W-:Y:S02]  /*0790*/  @!P2 SHF.L.U32 R13, R12, 0x1, RZ ;  /* 0x000000010c0da819 */ /* 0x000fe400000006ff */
[C---:B------:R-:W-:Y:S02]  /*07a0*/  @!P3 IADD3.X R7, PT, PT, R2.reuse, R27, RZ, P1, !PT ;  /* 0x0000001b0207b210 */ /* 0x040fe40000ffe4ff */
[----:B------:R-:W-:-:S02]  /*07b0*/  @!P3 IADD3.X R11, PT, PT, R2, R29, RZ, P4, !PT ;  /* 0x0000001d020bb210 */ /* 0x000fc400027fe4ff */
[----:B------:R-:W-:Y:S02]  /*07c0*/  CS2R R42, SRZ ;  /* 0x00000000002a7805 */ /* 0x000fe4000001ff00 */
[----:B------:R-:W-:Y:S01]  /*07d0*/  @!P2 SHF.L.U64.HI R2, R12, 0x1, R9 ;  /* 0x000000010c02a819 */ /* 0x000fe20000010209 */
[----:B------:R-:W-:Y:S01]  /*07e0*/  UIMAD.WIDE UR8, UR6, 0x8, UR8 ;  /* 0x00000008060878a5 */ /* 0x000fe2000f8e0208 */
[----:B------:R-:W-:Y:S01]  /*07f0*/  @!P2 IADD3 R8, P1, PT, R13, R24, RZ ;  /* 0x000000180d08a210 */ /* 0x000fe20007f3e0ff */
[----:B------:R-:W1:Y:S01]  /*0800*/  @!P0 LDC.64 R26, c[0x0][0x3a0] ;  /* 0x0000e800ff1a8b82 */ /* 0x000e620000000a00 */
[----:B------:R-:W-:Y:S01]  /*0810*/  IADD3 R23, PT, PT, R5, 0x40, RZ ;  /* 0x0000004005177810 */ /* 0x000fe20007ffe0ff */
[----:B------:R-:W5:Y:S01]  /*0820*/  @!P3 LDG.E R43, desc[UR10][R6.64] ;  /* 0x0000000a062bb981 */ /* 0x000f62000c1e1900 */
[----:B------:R-:W-:Y:S02]  /*0830*/  @!P2 IADD3.X R9, PT, PT, R2, R25, RZ, P1, !PT ;  /* 0x000000190209a210 */ /* 0x000fe40000ffe4ff */
[----:B------:R-:W-:Y:S01]  /*0840*/  ISETP.GE.U32.AND P1, PT, R23, UR12, PT ;  /* 0x0000000c17007c0c */ /* 0x000fe2000bf26070 */
[----:B------:R3:W5:Y:S01]  /*0850*/  @!P3 LDG.E R42, desc[UR10][R10.64] ;  /* 0x0000000a0a2ab981 */ /* 0x000762000c1e1900 */
[----:B------:R-:W-:Y:S01]  /*0860*/  SHF.R.S32.HI R29, RZ, 0x1f, R23 ;  /* 0x0000001fff1d7819 */ /* 0x000fe20000011417 */
[----:B------:R-:W4:Y:S03]  /*0870*/  @!P0 LDC.64 R20, c[0x0][0x398] ;  /* 0x0000e600ff148b82 */ /* 0x000f260000000a00 */
[----:B------:R-:W-:-:S02]  /*0880*/  ISETP.GE.AND.EX P1, PT, R29, UR13, PT, P1 ;  /* 0x0000000d1d007c0c */ /* 0x000fc4000bf26310 */
[----:B--2---:R-:W-:Y:S01]  /*0890*/  @!P2 IADD3 R12, P3, PT, R13, R32, RZ ;  /* 0x000000200d0ca210 */ /* 0x004fe20007f7e0ff */
[----:B0-----:R-:W-:Y:S01]  /*08a0*/  @!P0 IMAD R4, R19, R34, RZ ;  /* 0x0000002213048224 */ /* 0x001fe200078e02ff */
[----:B------:R-:W-:Y:S02]  /*08b0*/  MOV R14, UR8 ;  /* 0x00000008000e7c02 */ /* 0x000fe40008000f00 */
[----:B------:R-:W-:Y:S02]  /*08c0*/  @!P2 IADD3.X R13, PT, PT, R2, R33, RZ, P3, !PT ;  /* 0x00000021020da210 */ /* 0x000fe40001ffe4ff */
[----:B------:R-:W-:Y:S02]  /*08d0*/  IADD3 R33, PT, PT, R5, 0x50, RZ ;  /* 0x0000005005217810 */ /* 0x000fe40007ffe0ff */
[----:B------:R-:W-:Y:S02]  /*08e0*/  MOV R15, UR9 ;  /* 0x00000009000f7c02 */ /* 0x000fe40008000f00 */
[----:B------:R-:W-:Y:S01]  /*08f0*/  ISETP.NE.AND P5, PT, RZ, UR7, PT ;  /* 0x00000007ff007c0c */ /* 0x000fe2000bfa5270 */
[----:B---3--:R-:W-:Y:S01]  /*0900*/  @!P0 IMAD R11, R17, R35, R4 ;  /* 0x00000023110b8224 */ /* 0x008fe200078e0204 */
[----:B------:R-:W0:Y:S01]  /*0910*/  @!P1 LDC.64 R18, c[0x0][0x3f8] ;  /* 0x0000fe00ff129b82 */ /* 0x000e220000000a00 */
[----:B------:R-:W-:Y:S01]  /*0920*/  ISETP.GE.U32.AND P3, PT, R33, UR12, PT ;  /* 0x0000000c21007c0c */ /* 0x000fe2000bf66070 */
[----:B------:R-:W2:Y:S01]  /*0930*/  LDG.E.64 R14, desc[UR10][R14.64] ;  /* 0x0000000a0e0e7981 */ /* 0x000ea2000c1e1b00 */
[----:B------:R-:W-:-:S02]  /*0940*/  SHF.R.S32.HI R35, RZ, 0x1f, R33 ;  /* 0x0000001fff237819 */ /* 0x000fc40000011421 */
[----:B------:R-:W-:Y:S02]  /*0950*/  @!P0 MOV R6, R50 ;  /* 0x0000003200068202 */ /* 0x000fe40000000f00 */
[----:B------:R-:W-:Y:S02]  /*0960*/  @!P0 MOV R7, R53 ;  /* 0x0000003500078202 */ /* 0x000fe40000000f00 */
[----:B------:R-:W-:Y:S02]  /*0970*/  ISETP.GE.AND.EX P3, PT, R35, UR13, PT, P3 ;  /* 0x0000000d23007c0c */ /* 0x000fe4000bf66330 */
[----:B------:R-:W-:Y:S01]  /*0980*/  CS2R R40, SRZ ;  /* 0x0000000000287805 */ /* 0x000fe2000001ff00 */
[----:B------:R-:W3:Y:S01]  /*0990*/  @P5 LDC.64 R24, c[0x0][0x3b0] ;  /* 0x0000ec00ff185b82 */ /* 0x000ee20000000a00 */
[----:B------:R-:W-:Y:S01]  /*09a0*/  @!P0 IMAD.WIDE.U32 R6, R17, R34, R6 ;  /* 0x0000002211068225 */ /* 0x000fe200078e0006 */
[----:B------:R-:W-:-:S03]  /*09b0*/  IADD3 R22, PT, PT, R5, 0x60, RZ ;  /* 0x0000006005167810 */ /* 0x000fc60007ffe0ff */
[----:B------:R0:W5:Y:S01]  /*09c0*/  @!P2 LDG.E R41, desc[UR10][R8.64] ;  /* 0x0000000a0829a981 */ /* 0x000162000c1e1900 */
[----:B------:R-:W-:Y:S02]  /*09d0*/  @!P0 IADD3 R7, PT, PT, R7, R11, RZ ;  /* 0x0000000b07078210 */ /* 0x000fe40007ffe0ff */
[C---:B------:R-:W-:Y:S01]  /*09e0*/  @!P0 SHF.L.U32 R31, R6.reuse, 0x1, RZ ;  /* 0x00000001061f8819 */ /* 0x040fe200000006ff */
[----:B------:R1:W5:Y:S01]  /*09f0*/  @!P2 LDG.E R40, desc[UR10][R12.64] ;  /* 0x0000000a0c28a981 */ /* 0x000362000c1e1900 */
[----:B------:R-:W-:Y:S02]  /*0a00*/  @!P0 SHF.L.U64.HI R32, R6, 0x1, R7 ;  /* 0x0000000106208819 */ /* 0x000fe40000010207 */
[----:B------:R-:W3:Y:S01]  /*0a10*/  @!P3 LDC.64 R6, c[0x0][0x3f8] ;  /* 0x0000fe00ff06bb82 */ /* 0x000ee20000000a00 */
[----:B------:R-:W-:Y:S02]  /*0a20*/  ISETP.GE.U32.AND P2, PT, R22, UR12, PT ;  /* 0x0000000c16007c0c */ /* 0x000fe4000bf46070 */
[----:B------:R-:W-:Y:S01]  /*0a30*/  SHF.R.S32.HI R37, RZ, 0x1f, R22 ;  /* 0x0000001fff257819 */ /* 0x000fe20000011416 */
[----:B0-----:R-:W-:-:S04]  /*0a40*/  @!P1 IMAD R8, R29, R18, RZ ;  /* 0x000000121d089224 */ /* 0x001fc800078e02ff */
[----:B-1----:R-:W0:Y:S01]  /*0a50*/  @!P1 LDC.64 R12, c[0x0][0x3a0] ;  /* 0x0000e800ff0c9b82 */ /* 0x002e220000000a00 */
[----:B------:R-:W-:Y:S02]  /*0a60*/  ISETP.GE.AND.EX P2, PT, R37, UR13, PT, P2 ;  /* 0x0000000d25007c0c */ /* 0x000fe4000bf46320 */
[----:B------:R-:W-:Y:S02]  /*0a70*/  LOP3.LUT R2, R46, 0xffff, RZ, 0xc0, !PT ;  /* 0x0000ffff2e027812 */ /* 0x000fe400078ec0ff */
[----:B------:R-:W-:Y:S01]  /*0a80*/  @!P0 IADD3 R26, P6, PT, R31, R26, RZ ;  /* 0x0000001a1f1a8210 */ /* 0x000fe20007fde0ff */
[----:B------:R-:W-:Y:S01]  /*0a90*/  @!P1 IMAD R39, R23, R19, R8 ;  /* 0x0000001317279224 */ /* 0x000fe200078e0208 */
[----:B------:R-:W-:Y:S01]  /*0aa0*/  IADD3 R10, PT, PT, R5, 0x70, RZ ;  /* 0x00000070050a7810 */ /* 0x000fe20007ffe0ff */
[----:B------:R-:W1:Y:S01]  /*0ab0*/  @!P1 LDC.64 R8, c[0x0][0x398] ;  /* 0x0000e600ff089b82 */ /* 0x000e620000000a00 */
[----:B------:R-:W-:Y:S01]  /*0ac0*/  @!P0 IADD3.X R27, PT, PT, R32, R27, RZ, P6, !PT ;  /* 0x0000001b201b8210 */ /* 0x000fe200037fe4ff */
[----:B------:R-:W-:Y:S01]  /*0ad0*/  IMAD R11, R49, 0x50, R2 ;  /* 0x00000050310b7824 */ /* 0x000fe200078e0202 */
[----:B----4-:R-:W-:-:S02]  /*0ae0*/  @!P0 IADD3 R30, P6, PT, R31, R20, RZ ;  /* 0x000000141f1e8210 */ /* 0x010fc40007fde0ff */
[----:B------:R-:W-:Y:S02]  /*0af0*/  @!P1 MOV R28, R50 ;  /* 0x00000032001c9202 */ /* 0x000fe40000000f00 */
[----:B------:R-:W-:Y:S02]  /*0b00*/  @!P1 MOV R29, R53 ;  /* 0x00000035001d9202 */ /* 0x000fe40000000f00 */
[----:B------:R-:W-:Y:S02]  /*0b10*/  ISETP.GE.U32.AND P4, PT, R10, UR12, PT ;  /* 0x0000000c0a007c0c */ /* 0x000fe4000bf86070 */
[----:B------:R-:W-:Y:S01]  /*0b20*/  SHF.R.S32.HI R17, RZ, 0x1f, R10 ;  /* 0x0000001fff117819 */ /* 0x000fe2000001140a */
[----:B---3--:R-:W-:Y:S01]  /*0b30*/  @P5 IMAD.WIDE R24, R11, 0x2, R24 ;  /* 0x000000020b185825 */ /* 0x008fe200078e0218 */
[----:B------:R-:W-:Y:S02]  /*0b40*/  @!P0 IADD3.X R31, PT, PT, R32, R21, RZ, P6, !PT ;  /* 0x00000015201f8210 */ /* 0x000fe400037fe4ff */
[----:B------:R-:W3:Y:S01]  /*0b50*/  @!P2 LDC.64 R20, c[0x0][0x3f8] ;  /* 0x0000fe00ff14ab82 */ /* 0x000ee20000000a00 */
[----:B------:R-:W-:Y:S01]  /*0b60*/  @!P1 IMAD.WIDE.U32 R28, R23, R18, R28 ;  /* 0x00000012171c9225 */ /* 0x000fe200078e001c */
[----:B------:R-:W-:-:S02]  /*0b70*/  ISETP.GE.AND.EX P4, PT, R17, UR13, PT, P4 ;  /* 0x0000000d11007c0c */ /* 0x000fc4000bf86340 */
[----:B------:R-:W-:Y:S01]  /*0b80*/  CS2R R4, SRZ ;  /* 0x0000000000047805 */ /* 0x000fe2000001ff00 */
[----:B------:R-:W4:Y:S03]  /*0b90*/  @P5 LDG.E.U16 R36, desc[UR10][R24.64] ;  /* 0x0000000a18245981 */ /* 0x000f26000c1e1500 */
[----:B------:R-:W3:Y:S01]  /*0ba0*/  @!P3 LDC.64 R18, c[0x0][0x3a0] ;  /* 0x0000e800ff12bb82 */ /* 0x000ee20000000a00 */
[----:B------:R0:W4:Y:S01]  /*0bb0*/  @P5 LDG.E.U16 R16, desc[UR10][R24.64+0x2] ;  /* 0x0000020a18105981 */ /* 0x000122000c1e1500 */
[----:B------:R-:W-:-:S03]  /*0bc0*/  @!P1 SHF.L.U32 R23, R28, 0x1, RZ ;  /* 0x000000011c179819 */ /* 0x000fc600000006ff */
[----:B------:R0:W5:Y:S04]  /*0bd0*/  @!P0 LDG.E R4, desc[UR10][R26.64] ;  /* 0x0000000a1a048981 */ /* 0x000168000c1e1900 */
[----:B------:R1:W5:Y:S01]  /*0be0*/  @!P0 LDG.E R5, desc[UR10][R30.64] ;  /* 0x0000000a1e058981 */ /* 0x000362000c1e1900 */
[----:B0-----:R-:W-:Y:S01]  /*0bf0*/  @!P1 IADD3 R25, PT, PT, R29, R39, RZ ;  /* 0x000000271d199210 */ /* 0x001fe20007ffe0ff */
[----:B------:R-:W-:-:S03]  /*0c00*/  @!P3 IMAD R24, R35, R6, RZ ;  /* 0x000000062318b224 */ /* 0x000fc600078e02ff */
[----:B------:R-:W-:Y:S01]  /*0c10*/  @!P1 SHF.L.U64.HI R34, R28, 0x1, R25 ;  /* 0x000000011c229819 */ /* 0x000fe20000010219 */
[----:B------:R-:W-:Y:S01]  /*0c20*/  @!P3 IMAD R7, R33, R7, R24 ;  /* 0x000000072107b224 */ /* 0x000fe200078e0218 */
[----:B------:R-:W-:Y:S01]  /*0c30*/  @!P1 IADD3 R26, P0, PT, R23, R12, RZ ;  /* 0x0000000c171a9210 */ /* 0x000fe20007f1e0ff */
[----:B------:R-:W0:Y:S01]  /*0c40*/  @!P3 LDC.64 R28, c[0x0][0x398] ;  /* 0x0000e600ff1cbb82 */ /* 0x000e220000000a00 */
[----:B------:R-:W-:Y:S02]  /*0c50*/  @!P3 MOV R24, R50 ;  /* 0x000000320018b202 */ /* 0x000fe40000000f00 */
[----:B------:R-:W-:Y:S02]  /*0c60*/  @!P3 MOV R25, R53 ;  /* 0x000000350019b202 */ /* 0x000fe40000000f00 */
[----:B------:R-:W-:-:S03]  /*0c70*/  @!P1 IADD3.X R27, PT, PT, R34, R13, RZ, P0, !PT ;  /* 0x0000000d221b9210 */ /* 0x000fc600007fe4ff */
[----:B------:R-:W0:Y:S01]  /*0c80*/  @!P4 LDC.64 R12, c[0x0][0x3f8] ;  /* 0x0000fe00ff0ccb82 */ /* 0x000e220000000a00 */
[----:B------:R-:W-:Y:S01]  /*0c90*/  @!P3 IMAD.WIDE.U32 R24, R33, R6, R24 ;  /* 0x000000062118b225 */ /* 0x000fe200078e0018 */
[----:B-1----:R-:W-:-:S03]  /*0ca0*/  @!P1 IADD3 R30, P0, PT, R23, R8, RZ ;  /* 0x00000008171e9210 */ /* 0x002fc60007f1e0ff */
[----:B------:R-:W-:Y:S01]  /*0cb0*/  HFMA2 R6, -RZ, RZ, 0, 0 ;  /* 0x00000000ff067431 */ /* 0x000fe200000001ff */
[----:B------:R-:W-:Y:S02]  /*0cc0*/  @!P2 MOV R35, R53 ;  /* 0x000000350023a202 */ /* 0x000fe40000000f00 */
[----:B------:R-:W-:Y:S02]  /*0cd0*/  @!P3 IADD3 R7, PT, PT, R25, R7, RZ ;  /* 0x000000071907b210 */ /* 0x000fe40007ffe0ff */
[----:B------:R-:W-:Y:S01]  /*0ce0*/  @!P3 SHF.L.U32 R39, R24, 0x1, RZ ;  /* 0x000000011827b819 */ /* 0x000fe200000006ff */
[----:B---3--:R-:W-:Y:S01]  /*0cf0*/  @!P2 IMAD R37, R37, R20, RZ ;  /* 0x000000142525a224 */ /* 0x008fe200078e02ff */
[----:B------:R-:W-:Y:S01]  /*0d00*/  @!P1 IADD3.X R31, PT, PT, R34, R9, RZ, P0, !PT ;  /* 0x00000009221f9210 */ /* 0x000fe200007fe4ff */
[----:B------:R-:W5:Y:S01]  /*0d10*/  @!P1 LDG.E R6, desc[UR10][R26.64] ;  /* 0x0000000a1a069981 */ /* 0x000f62000c1e1900 */
[----:B------:R-:W-:Y:S02]  /*0d20*/  @!P2 MOV R34, R50 ;  /* 0x000000320022a202 */ /* 0x000fe40000000f00 */
[----:B------:R-:W-:-:S02]  /*0d30*/  @!P3 SHF.L.U64.HI R38, R24, 0x1, R7 ;  /* 0x000000011826b819 */ /* 0x000fc40000010207 */
[----:B------:R-:W-:Y:S01]  /*0d40*/  @!P3 IADD3 R32, P6, PT, R39, R18, RZ ;  /* 0x000000122720b210 */ /* 0x000fe20007fde0ff */
[----:B------:R-:W1:Y:S01]  /*0d50*/  @!P2 LDC.64 R24, c[0x0][0x3a0] ;  /* 0x0000e800ff18ab82 */ /* 0x000e620000000a00 */
[C---:B------:R-:W-:Y:S02]  /*0d60*/  @!P2 IMAD R9, R22.reuse, R21, R37 ;  /* 0x000000151609a224 */ /* 0x040fe400078e0225 */
[----:B------:R-:W-:Y:S01]  /*0d70*/  @!P2 IMAD.WIDE.U32 R34, R22, R20, R34 ;  /* 0x000000141622a225 */ /* 0x000fe200078e0022 */
[----:B------:R-:W-:Y:S02]  /*0d80*/  @!P3 IADD3.X R33, PT, PT, R38, R19, RZ, P6, !PT ;  /* 0x000000132621b210 */ /* 0x000fe400037fe4ff */
[----:B------:R-:W-:Y:S02]  /*0d90*/  MOV R7, RZ ;  /* 0x000000ff00077202 */ /* 0x000fe40000000f00 */
[----:B------:R-:W3:Y:S01]  /*0da0*/  @!P4 LDC.64 R22, c[0x0][0x3a0] ;  /* 0x0000e800ff16cb82 */ /* 0x000ee20000000a00 */
[----:B------:R-:W-:-:S02]  /*0db0*/  HFMA2 R8, -RZ, RZ, 0, 0 ;  /* 0x00000000ff087431 */ /* 0x000fc400000001ff */
[----:B0-----:R-:W-:Y:S01]  /*0dc0*/  @!P4 IMAD R17, R17, R12, RZ ;  /* 0x0000000c1111c224 */ /* 0x001fe200078e02ff */
[----:B------:R0:W5:Y:S04]  /*0dd0*/  @!P1 LDG.E R7, desc[UR10][R30.64] ;  /* 0x0000000a1e079981 */ /* 0x000168000c1e1900 */
[----:B------:R-:W3:Y:S08]  /*0de0*/  @!P4 LDC.64 R20, c[0x0][0x398] ;  /* 0x0000e600ff14cb82 */ /* 0x000ef00000000a00 */
[----:B------:R-:W3:Y:S01]  /*0df0*/  @!P2 LDC.64 R18, c[0x0][0x398] ;  /* 0x0000e600ff12ab82 */ /* 0x000ee20000000a00 */
[----:B0-----:R-:W-:Y:S01]  /*0e00*/  @!P4 MOV R30, R50 ;  /* 0x00000032001ec202 */ /* 0x001fe20000000f00 */
[----:B------:R0:W5:Y:S06]  /*0e10*/  @!P3 LDG.E R8, desc[UR10][R32.64] ;  /* 0x0000000a2008b981 */ /* 0x00016c000c1e1900 */
[----:B------:R-:W3:Y:S01]  /*0e20*/  LDC.64 R26, c[0x0][0x3a8] ;  /* 0x0000ea00ff1a7b82 */ /* 0x000ee20000000a00 */
[----:B------:R-:W-:Y:S01]  /*0e30*/  @!P4 MOV R31, R53 ;  /* 0x00000035001fc202 */ /* 0x000fe20000000f00 */
[----:B------:R-:W-:Y:S01]  /*0e40*/  @!P4 IMAD R17, R10, R13, R17 ;  /* 0x0000000d0a11c224 */ /* 0x000fe200078e0211 */
[----:B------:R-:W-:-:S02]  /*0e50*/  @!P2 IADD3 R9, PT, PT, R35, R9, RZ ;  /* 0x000000092309a210 */ /* 0x000fc40007ffe0ff */
[----:B------:R-:W-:Y:S01]  /*0e60*/  @!P3 IADD3 R28, P0, PT, R39, R28, RZ ;  /* 0x0000001c271cb210 */ /* 0x000fe20007f1e0ff */
[----:B------:R-:W-:Y:S01]  /*0e70*/  @!P4 IMAD.WIDE.U32 R12, R10, R12, R30 ;  /* 0x0000000c0a0cc225 */ /* 0x000fe200078e001e */
[C---:B0-----:R-:W-:Y:S02]  /*0e80*/  @!P2 SHF.L.U32 R33, R34.reuse, 0x1, RZ ;  /* 0x000000012221a819 */ /* 0x041fe400000006ff */
[----:B------:R-:W-:Y:S01]  /*0e90*/  @!P2 SHF.L.U64.HI R34, R34, 0x1, R9 ;  /* 0x000000012222a819 */ /* 0x000fe20000010209 */
[----:B------:R-:W-:Y:S01]  /*0ea0*/  HFMA2 R9, -RZ, RZ, 0, 0 ;  /* 0x00000000ff097431 */ /* 0x000fe200000001ff */
[----:B------:R-:W-:Y:S02]  /*0eb0*/  @!P3 IADD3.X R29, PT, PT, R38, R29, RZ, P0, !PT ;  /* 0x0000001d261db210 */ /* 0x000fe400007fe4ff */
[----:B------:R-:W-:Y:S02]  /*0ec0*/  @!P4 IADD3 R17, PT, PT, R13, R17, RZ ;  /* 0x000000110d11c210 */ /* 0x000fe40007ffe0ff */
[C---:B------:R-:W-:Y:S01]  /*0ed0*/  @!P4 SHF.L.U32 R13, R12.reuse, 0x1, RZ ;  /* 0x000000010c0dc819 */ /* 0x040fe200000006ff */
[----:B------:R-:W5:Y:S01]  /*0ee0*/  @!P3 LDG.E R9, desc[UR10][R28.64] ;  /* 0x0000000a1c09b981 */ /* 0x000f62000c1e1900 */
[----:B-1----:R-:W-:Y:S01]  /*0ef0*/  @!P2 IADD3 R24, P0, PT, R33, R24, RZ ;  /* 0x000000182118a210 */ /* 0x002fe20007f1e0ff */
[----:B------:R-:W-:Y:S01]  /*0f00*/  HFMA2 R10, -RZ, RZ, 0, 0 ;  /* 0x00000000ff0a7431 */ /* 0x000fe200000001ff */
[----:B------:R-:W-:-:S02]  /*0f10*/  @!P4 SHF.L.U64.HI R12, R12, 0x1, R17 ;  /* 0x000000010c0cc819 */ /* 0x000fc40000010211 */
[C---:B---3--:R-:W-:Y:S02]  /*0f20*/  @!P4 IADD3 R22, P1, PT, R13.reuse, R22, RZ ;  /* 0x000000160d16c210 */ /* 0x048fe40007f3e0ff */
[----:B------:R-:W-:Y:S01]  /*0f30*/  @!P4 IADD3 R20, P3, PT, R13, R20, RZ ;  /* 0x000000140d14c210 */ /* 0x000fe20007f7e0ff */
[----:B------:R-:W-:Y:S01]  /*0f40*/  IMAD.WIDE R26, R11, 0x2, R26 ;  /* 0x000000020b1a7825 */ /* 0x000fe200078e021a */
[----:B------:R-:W-:Y:S02]  /*0f50*/  @!P2 IADD3.X R25, PT, PT, R34, R25, RZ, P0, !PT ;  /* 0x000000192219a210 */ /* 0x000fe400007fe4ff */
[----:B------:R-:W-:Y:S02]  /*0f60*/  @!P2 IADD3 R18, P0, PT, R33, R18, RZ ;  /* 0x000000122112a210 */ /* 0x000fe40007f1e0ff */
[C---:B------:R-:W-:Y:S01]  /*0f70*/  @!P4 IADD3.X R23, PT, PT, R12.reuse, R23, RZ, P1, !PT ;  /* 0x000000170c17c210 */ /* 0x040fe20000ffe4ff */
[----:B------:R0:W5:Y:S01]  /*0f80*/  @!P2 LDG.E R10, desc[UR10][R24.64] ;  /* 0x0000000a180aa981 */ /* 0x000162000c1e1900 */
[----:B------:R-:W-:-:S02]  /*0f90*/  @!P4 IADD3.X R21, PT, PT, R12, R21, RZ, P3, !PT ;  /* 0x000000150c15c210 */ /* 0x000fc40001ffe4ff */
[----:B------:R-:W-:Y:S02]  /*0fa0*/  CS2R R12, SRZ ;  /* 0x00000000000c7805 */ /* 0x000fe4000001ff00 */
[----:B------:R-:W-:Y:S01]  /*0fb0*/  MOV R11, RZ ;  /* 0x000000ff000b7202 */ /* 0x000fe20000000f00 */
[----:B------:R-:W3:Y:S01]  /*0fc0*/  LDG.E.U16 R17, desc[UR10][R26.64] ;  /* 0x0000000a1a117981 */ /* 0x000ee2000c1e1500 */
[----:B------:R-:W-:-:S03]  /*0fd0*/  @!P2 IADD3.X R19, PT, PT, R34, R19, RZ, P0, !PT ;  /* 0x000000132213a210 */ /* 0x000fc600007fe4ff */
[----:B------:R1:W5:Y:S04]  /*0fe0*/  @!P4 LDG.E R12, desc[UR10][R22.64] ;  /* 0x0000000a160cc981 */ /* 0x000368000c1e1900 */
[----:B------:R-:W3:Y:S04]  /*0ff0*/  LDG.E.U16 R25, desc[UR10][R26.64+0x2] ;  /* 0x0000020a1a197981 */ /* 0x000ee8000c1e1500 */
[----:B------:R1:W5:Y:S04]  /*1000*/  @!P2 LDG.E R11, desc[UR10][R18.64] ;  /* 0x0000000a120ba981 */ /* 0x000368000c1e1900 */
[----:B------:R1:W5:Y:S01]  /*1010*/  @!P4 LDG.E R13, desc[UR10][R20.64] ;  /* 0x0000000a140dc981 */ /* 0x000362000c1e1900 */
[----:B------:R-:W-:Y:S01]  /*1020*/  UISETP.NE.AND UP1, UPT, UR7, URZ, UPT ;  /* 0x000000ff0700728c */ /* 0x000fe2000bf25270 */
[----:B------:R-:W-:Y:S01]  /*1030*/  UMOV UR9, 0x3f800000 ;  /* 0x3f80000000097882 */ /* 0x000fe20000000000 */
[----:B--2---:R-:W-:-:S13]  /*1040*/  R2UR UR14, R14 ;  /* 0x000000000e0e72ca */ /* 0x004fda00000e0000 */
        /* <DEDUP_REMOVED lines=8> */
[----:B------:R-:W-:Y:S02]  /*10d0*/  CS2R R14, SRZ ;  /* 0x00000000000e7805 */ /* 0x000fe4000001ff00 */
[----:B----4-:R-:W-:Y:S02]  /*10e0*/  @P5 SHF.L.U32 R15, R16, 0x10, RZ ;  /* 0x00000010100f5819 */ /* 0x010fe400000006ff */
[----:B------:R-:W-:Y:S02]  /*10f0*/  @P5 SHF.L.U32 R14, R36, 0x10, RZ ;  /* 0x00000010240e5819 */ /* 0x000fe400000006ff */
[----:B0-----:R-:W-:-:S13]  /*1100*/  @P0 R2UR UR5, R24 ;  /* 0x00000000180502ca */ /* 0x001fda00000e0000 */
[----:B------:R-:W-:Y:S01]  /*1110*/  @UP0 UMOV UR9, UR5 ;  /* 0x0000000500090c82 */ /* 0x000fe20008000000 */
[----:B---3--:R-:W-:Y:S02]  /*1120*/  SHF.L.U32 R17, R17, 0x10, RZ ;  /* 0x0000001011117819 */ /* 0x008fe400000006ff */
[----:B------:R-:W-:Y:S01]  /*1130*/  SHF.L.U32 R16, R25, 0x10, RZ ;  /* 0x0000001019107819 */ /* 0x000fe200000006ff */
[----:B-1----:R-:W-:Y:S06]  /*1140*/  BRA.U UP1, `(.L_x_871) ;  /* 0x0000000901447547 */ /* 0x002fec000b800000 */
        /* <DEDUP_REMOVED lines=28> */
[C---:B------:R-:W-:Y:S01]  /*1310*/  FADD.FTZ R28, R27.reuse, R28 ;  /* 0x0000001c1b1c7221 */ /* 0x040fe20000010000 */
[----:B------:R-:W-:Y:S01]  /*1320*/  FFMA.FTZ R25, R24, R19, R25 ;  /* 0x0000001318197223 */ /* 0x000fe20000010019 */
[----:B------:R-:W-:Y:S01]  /*1330*/  FFMA.FTZ R22, R27, R18, R22 ;  /* 0x000000121b167223 */ /* 0x000fe20000010016 */
[----:B------:R-:W-:Y:S01]  /*1340*/  FMUL.FTZ R27, R16, R27 ;  /* 0x0000001b101b7220 */ /* 0x000fe20000410000 */
[----:B------:R-:W-:Y:S01]  /*1350*/  FFMA.FTZ R21, R26, R24, R21 ;  /* 0x000000181a157223 */ /* 0x000fe20000010015 */
[----:B------:R-:W-:Y:S02]  /*1360*/  HADD2.F32 R24, -RZ, R40.H0_H0 ;  /* 0x20000028ff187230 */ /* 0x000fe40000004100 */
[----:B------:R-:W-:Y:S01]  /*1370*/  FADD.FTZ R20, R20, R19 ;  /* 0x0000001314147221 */ /* 0x000fe20000010000 */
[----:B------:R-:W-:Y:S01]  /*1380*/  FADD.FTZ R30, R30, -UR14 ;  /* 0x8000000e1e1e7e21 */ /* 0x000fe20008010000 */
[----:B------:R-:W-:Y:S01]  /*1390*/  FFMA.FTZ R25, R18, R27, R25 ;  /* 0x0000001b12197223 */ /* 0x000fe20000010019 */
[----:B------:R-:W-:-:S02]  /*13a0*/  HADD2.F32 R18, -RZ, R41.H1_H1 ;  /* 0x30000029ff127230 */ /* 0x000fc40000004100 */
[----:B------:R-:W-:Y:S01]  /*13b0*/  FADD.FTZ R20, R27, R20 ;  /* 0x000000141b147221 */ /* 0x000fe20000010000 */
[----:B------:R-:W-:Y:S01]  /*13c0*/  FMUL.FTZ R30, R30, UR9 ;  /* 0x000000091e1e7c20 */ /* 0x000fe20008410000 */
[----:B------:R-:W-:Y:S01]  /*13d0*/  FMUL.FTZ R19, R17, R24 ;  /* 0x0000001811137220 */ /* 0x000fe20000410000 */
[----:B------:R-:W-:Y:S01]  /*13e0*/  FADD.FTZ R29, R26, R29 ;  /* 0x0000001d1a1d7221 */ /* 0x000fe20000010000 */
[----:B------:R-:W-:Y:S01]  /*13f0*/  FADD.FTZ R18, R18, -UR14 ;  /* 0x8000000e12127e21 */ /* 0x000fe20008010000 */
[----:B------:R-:W-:Y:S02]  /*1400*/  HADD2.F32 R23, -RZ, R4.H0_H0 ;  /* 0x20000004ff177230 */ /* 0x000fe40000004100 */
[----:B------:R-:W-:Y:S01]  /*1410*/  FADD.FTZ R20, R20, R19 ;  /* 0x0000001314147221 */ /* 0x000fe20000010000 */
[----:B------:R-:W-:Y:S01]  /*1420*/  FFMA.FTZ R25, R30, R19, R25 ;  /* 0x000000131e197223 */ /* 0x000fe20000010019 */
[----:B------:R-:W-:Y:S02]  /*1430*/  HADD2.F32 R19, -RZ, R40.H1_H1 ;  /* 0x30000028ff137230 */ /* 0x000fe40000004100 */
[----:B------:R-:W-:Y:S01]  /*1440*/  FMUL.FTZ R18, R18, UR9 ;  /* 0x0000000912127c20 */ /* 0x000fe20008410000 */
[----:B------:R-:W-:Y:S01]  /*1450*/  FADD.FTZ R29, R29, R24 ;  /* 0x000000181d1d7221 */ /* 0x000fe20000010000 */
[----:B------:R-:W-:Y:S01]  /*1460*/  FFMA.FTZ R21, R24, R30, R21 ;  /* 0x0000001e18157223 */ /* 0x000fe20000010015 */
[----:B------:R-:W-:-:S02]  /*1470*/  HADD2.F32 R24, -RZ, R5.H0_H0 ;  /* 0x20000005ff187230 */ /* 0x000fc40000004100 */
[----:B------:R-:W-:Y:S01]  /*1480*/  FADD.FTZ R28, R28, R19 ;  /* 0x000000131c1c7221 */ /* 0x000fe20000010000 */
[----:B------:R-:W-:Y:S01]  /*1490*/  FFMA.FTZ R22, R19, R18, R22 ;  /* 0x0000001213167223 */ /* 0x000fe20000010016 */
[----:B------:R-:W-:Y:S01]  /*14a0*/  FMUL.FTZ R19, R16, R19 ;  /* 0x0000001310137220 */ /* 0x000fe20000410000 */
[----:B------:R-:W-:Y:S01]  /*14b0*/  FADD.FTZ R26, R23, -UR14 ;  /* 0x8000000e171a7e21 */ /* 0x000fe20008010000 */
[----:B------:R-:W-:Y:S02]  /*14c0*/  HADD2.F32 R23, -RZ, R4.H1_H1 ;  /* 0x30000004ff177230 */ /* 0x000fe40000004100 */
[----:B------:R-:W-:Y:S01]  /*14d0*/  FMUL.FTZ R27, R17, R24 ;  /* 0x00000018111b7220 */ /* 0x000fe20000410000 */
[----:B------:R-:W-:Y:S01]  /*14e0*/  FADD.FTZ R20, R19, R20 ;  /* 0x0000001413147221 */ /* 0x000fe20000010000 */
[----:B------:R-:W-:Y:S01]  /*14f0*/  FFMA.FTZ R25, R18, R19, R25 ;  /* 0x0000001312197223 */ /* 0x000fe20000010019 */
[----:B------:R-:W-:Y:S01]  /*1500*/  FMUL.FTZ R26, R26, UR9 ;  /* 0x000000091a1a7c20 */ /* 0x000fe20008410000 */
[----:B------:R-:W-:-:S02]  /*1510*/  HADD2.F32 R19, -RZ, R5.H1_H1 ;  /* 0x30000005ff137230 */ /* 0x000fc40000004100 */
[----:B------:R-:W-:Y:S01]  /*1520*/  FADD.FTZ R23, R23, -UR14 ;  /* 0x8000000e17177e21 */ /* 0x000fe20008010000 */
[----:B------:R-:W-:Y:S01]  /*1530*/  FADD.FTZ R31, R20, R27 ;  /* 0x0000001b141f7221 */ /* 0x000fe20000010000 */
[--C-:B------:R-:W-:Y:S02]  /*1540*/  HADD2.F32 R20, -RZ, R6.reuse.H0_H0 ;  /* 0x20000006ff147230 */ /* 0x100fe40000004100 */
[----:B------:R-:W-:Y:S01]  /*1550*/  FFMA.FTZ R21, R24, R26, R21 ;  /* 0x0000001a18157223 */ /* 0x000fe20000010015 */
        /* <DEDUP_REMOVED lines=9> */
[----:B------:R-:W-:Y:S01]  /*15f0*/  FADD.FTZ R29, R29, R24 ;  /* 0x000000181d1d7221 */ /* 0x000fe20000010000 */
[--C-:B------:R-:W-:Y:S02]  /*1600*/  HADD2.F32 R18, -RZ, R7.reuse.H0_H0 ;  /* 0x20000007ff127230 */ /* 0x100fe40000004100 */
[----:B------:R-:W-:Y:S01]  /*1610*/  FMUL.FTZ R25, R20, UR9 ;  /* 0x0000000914197c20 */ /* 0x000fe20008410000 */
        /* <DEDUP_REMOVED lines=8> */
[----:B------:R-:W-:Y:S01]  /*16a0*/  FADD.FTZ R28, R28, R19 ;  /* 0x000000131c1c7221 */ /* 0x000fe20000010000 */
[----:B------:R-:W-:Y:S01]  /*16b0*/  FADD.FTZ R31, R31, R18 ;  /* 0x000000121f1f7221 */ /* 0x000fe20000010000 */
[----:B------:R-:W-:Y:S01]  /*16c0*/  FFMA.FTZ R26, R25, R18, R26 ;  /* 0x00000012191a7223 */ /* 0x000fe2000001001a */
[----:B------:R-:W-:Y:S01]  /*16d0*/  FADD.FTZ R18, R24, -UR14 ;  /* 0x8000000e18127e21 */ /* 0x000fe20008010000 */
[----:B------:R-:W-:-:S02]  /*16e0*/  HADD2.F32 R24, -RZ, R9.H0_H0 ;  /* 0x20000009ff187230 */ /* 0x000fc40000004100 */
[----:B------:R-:W-:Y:S01]  /*16f0*/  FFMA.FTZ R22, R19, R23, R22 ;  /* 0x0000001713167223 */ /* 0x000fe20000010016 */
[----:B------:R-:W-:Y:S01]  /*1700*/  FFMA.FTZ R26, R23, R20, R26 ;  /* 0x00000014171a7223 */ /* 0x000fe2000001001a */
[----:B------:R-:W-:Y:S01]  /*1710*/  FADD.FTZ R31, R20, R31 ;  /* 0x0000001f141f7221 */ /* 0x000fe20000010000 */
[----:B------:R-:W-:Y:S01]  /*1720*/  FMUL.FTZ R23, R18, UR9 ;  /* 0x0000000912177c20 */ /* 0x000fe20008410000 */
[----:B------:R-:W-:Y:S02]  /*1730*/  HADD2.F32 R18, -RZ, R8.H1_H1 ;  /* 0x30000008ff127230 */ /* 0x000fe40000004100 */
[----:B------:R-:W-:Y:S01]  /*1740*/  FMUL.FTZ R20, R17, R24 ;  /* 0x0000001811147220 */ /* 0x000fe20000410000 */
[----:B------:R-:W-:Y:S01]  /*1750*/  FADD.FTZ R29, R29, R24 ;  /* 0x000000181d1d7221 */ /* 0x000fe20000010000 */
[----:B------:R-:W-:Y:S01]  /*1760*/  FFMA.FTZ R21, R24, R23, R21 ;  /* 0x0000001718157223 */ /* 0x000fe20000010015 */
[----:B------:R-:W-:Y:S02]  /*1770*/  HADD2.F32 R19, -RZ, R9.H1_H1 ;  /* 0x30000009ff137230 */ /* 0x000fe40000004100 */
[----:B------:R-:W-:Y:S01]  /*1780*/  FADD.FTZ R24, R31, R20 ;  /* 0x000000141f187221 */ /* 0x000fe20000010000 */
[----:B------:R-:W-:Y:S01]  /*1790*/  FFMA.FTZ R25, R23, R20, R26 ;  /* 0x0000001417197223 */ /* 0x000fe2000001001a */
[----:B------:R-:W-:Y:S01]  /*17a0*/  FADD.FTZ R18, R18, -UR14 ;  /* 0x8000000e12127e21 */ /* 0x000fe20008010000 */
[----:B------:R-:W-:-:S02]  /*17b0*/  HADD2.F32 R20, -RZ, R10.H0_H0 ;  /* 0x2000000aff147230 */ /* 0x000fc40000004100 */
[----:B------:R-:W-:Y:S01]  /*17c0*/  FMUL.FTZ R23, R16, R19 ;  /* 0x0000001310177220 */ /* 0x000fe20000410000 */
[--C-:B------:R-:W-:Y:S02]  /*17d0*/  HADD2.F32 R30, -RZ, R11.reuse.H0_H0 ;  /* 0x2000000bff1e7230 */ /* 0x100fe40000004100 */
[----:B------:R-:W-:Y:S01]  /*17e0*/  FMUL.FTZ R18, R18, UR9 ;  /* 0x0000000912127c20 */ /* 0x000fe20008410000 */
[----:B------:R-:W-:Y:S02]  /*17f0*/  HADD2.F32 R26, -RZ, R10.H1_H1 ;  /* 0x3000000aff1a7230 */ /* 0x000fe40000004100 */
[----:B------:R-:W-:Y:S01]  /*1800*/  FADD.FTZ R20, R20, -UR14 ;  /* 0x8000000e14147e21 */ /* 0x000fe20008010000 */
[----:B------:R-:W-:Y:S01]  /*1810*/  FADD.FTZ R24, R23, R24 ;  /* 0x0000001817187221 */ /* 0x000fe20000010000 */
[----:B------:R-:W-:Y:S01]  /*1820*/  FFMA.FTZ R25, R18, R23, R25 ;  /* 0x0000001712197223 */ /* 0x000fe20000010019 */
[----:B------:R-:W-:Y:S01]  /*1830*/  FMUL.FTZ R27, R17, R30 ;  /* 0x0000001e111b7220 */ /* 0x000fe20000410000 */
[----:B------:R-:W-:Y:S01]  /*1840*/  FMUL.FTZ R20, R20, UR9 ;  /* 0x0000000914147c20 */ /* 0x000fe20008410000 */
[----:B------:R-:W-:-:S02]  /*1850*/  HADD2.F32 R23, -RZ, R11.H1_H1 ;  /* 0x3000000bff177230 */ /* 0x000fc40000004100 */
[----:B------:R-:W-:Y:S01]  /*1860*/  FADD.FTZ R26, R26, -UR14 ;  /* 0x8000000e1a1a7e21 */ /* 0x000fe20008010000 */
[--C-:B------:R-:W-:Y:S02]  /*1870*/  HADD2.F32 R31, -RZ, R12.reuse.H0_H0 ;  /* 0x2000000cff1f7230 */ /* 0x100fe40000004100 */
[----:B------:R-:W-:Y:S01]  /*1880*/  FADD.FTZ R24, R24, R27 ;  /* 0x0000001b18187221 */ /* 0x000fe20000010000 */
[----:B------:R-:W-:Y:S01]  /*1890*/  FFMA.FTZ R27, R20, R27, R25 ;  /* 0x0000001b141b7223 */ /* 0x000fe20000010019 */
[----:B------:R-:W-:Y:S01]  /*18a0*/  FMUL.FTZ R25, R16, R23 ;  /* 0x0000001710197220 */ /* 0x000fe20000410000 */
[----:B------:R-:W-:Y:S01]  /*18b0*/  FMUL.FTZ R26, R26, UR9 ;  /* 0x000000091a1a7c20 */ /* 0x000fe20008410000 */
[----:B------:R-:W-:Y:S02]  /*18c0*/  HADD2.F32 R32, -RZ, R13.H0_H0 ;  /* 0x2000000dff207230 */ /* 0x000fe40000004100 */
[----:B------:R-:W-:Y:S01]  /*18d0*/  FFMA.FTZ R22, R19, R18, R22 ;  /* 0x0000001213167223 */ /* 0x000fe20000010016 */
[----:B------:R-:W-:Y:S01]  /*18e0*/  FADD.FTZ R31, R31, -UR14 ;  /* 0x8000000e1f1f7e21 */ /* 0x000fe20008010000 */
[----:B------:R-:W-:-:S02]  /*18f0*/  HADD2.F32 R18, -RZ, R12.H1_H1 ;  /* 0x3000000cff127230 */ /* 0x000fc40000004100 */
[----:B------:R-:W-:Y:S01]  /*1900*/  FADD.FTZ R28, R28, R19 ;  /* 0x000000131c1c7221 */ /* 0x000fe20000010000 */
        /* <DEDUP_REMOVED lines=13> */
[----:B------:R-:W-:Y:S01]  /*19e0*/  FFMA.FTZ R22, R23, R26, R22 ;  /* 0x0000001a17167223 */ /* 0x000fe20000010016 */
[----:B------:R-:W-:Y:S01]  /*19f0*/  FADD.FTZ R20, R19, R24 ;  /* 0x0000001813147221 */ /* 0x000fe20000010000 */
[----:B------:R-:W-:Y:S01]  /*1a00*/  FFMA.FTZ R19, R18, R19, R27 ;  /* 0x0000001312137223 */ /* 0x000fe2000001001b */
[----:B------:R-:W-:Y:S01]  /*1a10*/  FADD.FTZ R27, R28, R25 ;  /* 0x000000191c1b7221 */ /* 0x000fe20000010000 */
[----:B------:R-:W-:Y:S01]  /*1a20*/  FADD.FTZ R26, R29, R32 ;  /* 0x000000201d1a7221 */ /* 0x000fe20000010000 */
[----:B------:R-:W-:Y:S01]  /*1a30*/  FFMA.FTZ R24, R32, R34, R21 ;  /* 0x0000002220187223 */ /* 0x000fe20000010015 */
[----:B------:R-:W-:Y:S01]  /*1a40*/  FFMA.FTZ R25, R25, R18, R22 ;  /* 0x0000001219197223 */ /* 0x000fe20000010016 */
[----:B------:R-:W-:Y:S06]  /*1a50*/  BRA `(.L_x_872) ;  /* 0x0000001000807947 */ /* 0x000fec0003800000 */
.L_x_871:
[--C-:B-----5:R-:W-:Y:S02]  /*1a60*/  HADD2.F32 R18, -RZ, R45.reuse.H0_H0 ;  /* 0x2000002dff127230 */ /* 0x120fe40000004100 */
[----:B------:R-:W-:Y:S02]  /*1a70*/  HADD2.F32 R20, -RZ, R45.H1_H1 ;  /* 0x3000002dff147230 */ /* 0x000fe40000004100 */
[----:B------:R-:W-:Y:S02]  /*1a80*/  HADD2.F32 R21, -RZ, R43.H0_H0 ;  /* 0x2000002bff157230 */ /* 0x000fe40000004100 */
[----:B------:R-:W-:Y:S01]  /*1a90*/  FADD.FTZ R18, R18, -UR14 ;  /* 0x8000000e12127e21 */ /* 0x000fe20008010000 */
[----:B------:R-:W-:Y:S02]  /*1aa0*/  HADD2.F32 R34, -RZ, R41.H0_H0 ;  /* 0x20000029ff227230 */ /* 0x000fe40000004100 */
[----:B------:R-:W-:Y:S02]  /*1ab0*/  HADD2.F32 R33, -RZ, R44.H1_H1 ;  /* 0x3000002cff217230 */ /* 0x000fe40000004100 */
[----:B------:R-:W-:Y:S01]  /*1ac0*/  FMUL.FTZ R19, R18, UR9 ;  /* 0x0000000912137c20 */ /* 0x000fe20008410000 */
[----:B------:R-:W-:Y:S01]  /*1ad0*/  FADD.FTZ R18, R20, -UR14 ;  /* 0x8000000e14127e21 */ /* 0x000fe20008010000 */
[----:B------:R-:W-:-:S02]  /*1ae0*/  HADD2.F32 R20, -RZ, R43.H1_H1 ;  /* 0x3000002bff147230 */ /* 0x000fc40000004100 */
[----:B------:R-:W-:Y:S01]  /*1af0*/  FADD.FTZ R21, R21, -UR14 ;  /* 0x8000000e15157e21 */ /* 0x000fe20008010000 */
[----:B------:R-:W-:Y:S01]  /*1b00*/  FFMA.FTZ R22, R17, R19, R14 ;  /* 0x0000001311167223 */ /* 0x000fe2000001000e */
[----:B------:R-:W-:Y:S01]  /*1b10*/  FMUL.FTZ R18, R18, UR9 ;  /* 0x0000000912127c20 */ /* 0x000fe20008410000 */
[----:B------:R-:W-:Y:S02]  /*1b20*/  HADD2.F32 R36, -RZ, R4.H0_H0 ;  /* 0x20000004ff247230 */ /* 0x000fe40000004100 */
[----:B------:R-:W-:Y:S01]  /*1b30*/  FADD.FTZ R20, R20, -UR14 ;  /* 0x8000000e14147e21 */ /* 0x000fe20008010000 */
[----:B------:R-:W-:Y:S01]  /*1b40*/  FMUL.FTZ R24, R22, -1.4426950216293334961 ;  /* 0xbfb8aa3b16187820 */ /* 0x000fe20000410000 */
[----:B------:R-:W-:Y:S01]  /*1b50*/  FFMA.FTZ R23, R16, R18, R15 ;  /* 0x0000001210177223 */ /* 0x000fe2000001000f */
[----:B------:R-:W-:Y:S01]  /*1b60*/  FMUL.FTZ R21, R21, UR9 ;  /* 0x0000000915157c20 */ /* 0x000fe20008410000 */
[----:B------:R-:W-:Y:S01]  /*1b70*/  FMUL.FTZ R20, R20, UR9 ;  /* 0x0000000914147c20 */ /* 0x000fe20008410000 */
[----:B------:R-:W-:-:S02]  /*1b80*/  HADD2.F32 R37, -RZ, R42.H1_H1 ;  /* 0x3000002aff257230 */ /* 0x000fc40000004100 */
[----:B------:R-:W-:Y:S01]  /*1b90*/  FMUL.FTZ R26, R23, -1.4426950216293334961 ;  /* 0xbfb8aa3b171a7820 */ /* 0x000fe20000410000 */
[----:B------:R-:W0:Y:S01]  /*1ba0*/  MUFU.EX2 R24, R24 ;  /* 0x0000001800187308 */ /* 0x000e220000000800 */
[----:B------:R-:W-:Y:S01]  /*1bb0*/  FFMA.FTZ R28, R17, R21, R14 ;  /* 0x00000015111c7223 */ /* 0x000fe2000001000e */
[----:B------:R-:W-:Y:S01]  /*1bc0*/  FFMA.FTZ R29, R16, R20, R15 ;  /* 0x00000014101d7223 */ /* 0x000fe2000001000f */
[--C-:B------:R-:W-:Y:S02]  /*1bd0*/  HADD2.F32 R47, -RZ, R40.reuse.H0_H0 ;  /* 0x20000028ff2f7230 */ /* 0x100fe40000004100 */
[----:B------:R-:W1:Y:S01]  /*1be0*/  MUFU.EX2 R26, R26 ;  /* 0x0000001a001a7308 */ /* 0x000e620000000800 */
[----:B------:R-:W-:Y:S01]  /*1bf0*/  FMUL.FTZ R30, R28, -1.4426950216293334961 ;  /* 0xbfb8aa3b1c1e7820 */ /* 0x000fe20000410000 */
[----:B------:R-:W-:Y:S01]  /*1c00*/  FMUL.FTZ R32, R29, -1.4426950216293334961 ;  /* 0xbfb8aa3b1d207820 */ /* 0x000fe20000410000 */
[----:B------:R-:W-:-:S04]  /*1c10*/  HADD2.F32 R54, -RZ, R40.H1_H1 ;  /* 0x30000028ff367230 */ /* 0x000fc80000004100 */
[----:B------:R-:W2:Y:S01]  /*1c20*/  MUFU.EX2 R30, R30 ;  /* 0x0000001e001e7308 */ /* 0x000ea20000000800 */
[----:B0-----:R-:W-:-:S03]  /*1c30*/  FADD.FTZ R25, R24, 1 ;  /* 0x3f80000018197421 */ /* 0x001fc60000010000 */
[----:B------:R-:W0:Y:S01]  /*1c40*/  MUFU.EX2 R32, R32 ;  /* 0x0000002000207308 */ /* 0x000e220000000800 */
[----:B-1----:R-:W-:-:S03]  /*1c50*/  FADD.FTZ R24, R26, 1 ;  /* 0x3f8000001a187421 */ /* 0x002fc60000010000 */
[----:B------:R-:W1:Y:S01]  /*1c60*/  MUFU.RCP R25, R25 ;  /* 0x0000001900197308 */ /* 0x000e620000001000 */
[----:B------:R-:W-:Y:S02]  /*1c70*/  HADD2.F32 R26, -RZ, R44.H0_H0 ;  /* 0x2000002cff1a7230 */ /* 0x000fe40000004100 */
[----:B--2---:R-:W-:-:S05]  /*1c80*/  FADD.FTZ R31, R30, 1 ;  /* 0x3f8000001e1f7421 */ /* 0x004fca0000010000 */
[----:B------:R-:W2:Y:S01]  /*1c90*/  MUFU.RCP R24, R24 ;  /* 0x0000001800187308 */ /* 0x000ea20000001000 */
[----:B0-----:R-:W-:Y:S01]  /*1ca0*/  FADD.FTZ R30, R32, 1 ;  /* 0x3f800000201e7421 */ /* 0x001fe20000010000 */
[----:B------:R-:W-:-:S06]  /*1cb0*/  HADD2.F32 R32, -RZ, R41.H1_H1 ;  /* 0x30000029ff207230 */ /* 0x000fcc0000004100 */
[----:B------:R-:W0:Y:S01]  /*1cc0*/  MUFU.RCP R31, R31 ;  /* 0x0000001f001f7308 */ /* 0x000e220000001000 */
[----:B-1----:R-:W-:Y:S01]  /*1cd0*/  FADD.FTZ R27, -R25, 1 ;  /* 0x3f800000191b7421 */ /* 0x002fe20000010100 */
[----:B------:R-:W-:-:S03]  /*1ce0*/  FMUL.FTZ R26, R26, R25 ;  /* 0x000000191a1a7220 */ /* 0x000fc60000410000 */
[----:B------:R-:W-:Y:S01]  /*1cf0*/  FFMA.FTZ R27, R22, R27, 1 ;  /* 0x3f800000161b7423 */ /* 0x000fe2000001001b */
[----:B------:R-:W-:Y:S02]  /*1d00*/  FADD.FTZ R22, R34, -UR14 ;  /* 0x8000000e22167e21 */ /* 0x000fe40008010000 */
[----:B------:R-:W1:Y:S01]  /*1d10*/  MUFU.RCP R30, R30 ;  /* 0x0000001e001e7308 */ /* 0x000e620000001000 */
[----:B--2---:R-:W-:Y:S01]  /*1d20*/  FMUL.FTZ R25, R33, R24 ;  /* 0x0000001821197220 */ /* 0x004fe20000410000 */
[----:B------:R-:W-:Y:S01]  /*1d30*/  FADD.FTZ R24, -R24, 1 ;  /* 0x3f80000018187421 */ /* 0x000fe20000010100 */
[----:B------:R-:W-:Y:S01]  /*1d40*/  FMUL.FTZ R22, R22, UR9 ;  /* 0x0000000916167c20 */ /* 0x000fe20008410000 */
[----:B------:R-:W-:Y:S02]  /*1d50*/  FMUL.FTZ R26, R26, R27 ;  /* 0x0000001b1a1a7220 */ /* 0x000fe40000410000 */
[----:B------:R-:W-:Y:S01]  /*1d60*/  FFMA.FTZ R24, R23, R24, 1 ;  /* 0x3f80000017187423 */ /* 0x000fe20000010018 */
[----:B------:R-:W-:Y:S01]  /*1d70*/  FFMA.FTZ R34, R17, R22, R14 ;  /* 0x0000001611227223 */ /* 0x000fe2000001000e */
[----:B------:R-:W-:Y:S01]  /*1d80*/  FADD.FTZ R23, R32, -UR14 ;  /* 0x8000000e20177e21 */ /* 0x000fe20008010000 */
[----:B------:R-:W-:-:S02]  /*1d90*/  HADD2.F32 R32, -RZ, R42.H0_H0 ;  /* 0x2000002aff207230 */ /* 0x000fc40000004100 */
[----:B------:R-:W-:Y:S01]  /*1da0*/  FMUL.FTZ R27, R25, R24 ;  /* 0x00000018191b7220 */ /* 0x000fe20000410000 */
[----:B------:R-:W-:Y:S01]  /*1db0*/  FMUL.FTZ R25, R34, -1.4426950216293334961 ;  /* 0xbfb8aa3b22197820 */ /* 0x000fe20000410000 */
[----:B0-----:R-:W-:Y:S01]  /*1dc0*/  FADD.FTZ R33, -R31, 1 ;  /* 0x3f8000001f217421 */ /* 0x001fe20000010100 */
[----:B------:R-:W-:Y:S01]  /*1dd0*/  FMUL.FTZ R23, R23, UR9 ;  /* 0x0000000917177c20 */ /* 0x000fe20008410000 */
[----:B------:R-:W-:Y:S02]  /*1de0*/  FMUL.FTZ R32, R32, R31 ;  /* 0x0000001f20207220 */ /* 0x000fe40000410000 */
[----:B------:R-:W-:Y:S01]  /*1df0*/  FFMA.FTZ R33, R28, R33, 1 ;  /* 0x3f8000001c217423 */ /* 0x000fe20000010021 */
[----:B------:R-:W0:Y:S01]  /*1e00*/  MUFU.EX2 R25, R25 ;  /* 0x0000001900197308 */ /* 0x000e220000000800 */
[----:B-1----:R-:W-:Y:S01]  /*1e10*/  FADD.FTZ R24, -R30, 1 ;  /* 0x3f8000001e187421 */ /* 0x002fe20000010100 */
[----:B------:R-:W-:Y:S01]  /*1e20*/  FFMA.FTZ R35, R16, R23, R15 ;  /* 0x0000001710237223 */ /* 0x000fe2000001000f */
[----:B------:R-:W-:Y:S01]  /*1e30*/  FMUL.FTZ R32, R32, R33 ;  /* 0x0000002120207220 */ /* 0x000fe20000410000 */
[----:B------:R-:W-:-:S02]  /*1e40*/  HADD2.F32 R33, -RZ, R4.H1_H1 ;  /* 0x30000004ff217230 */ /* 0x000fc40000004100 */
[----:B------:R-:W-:Y:S01]  /*1e50*/  FFMA.FTZ R28, R29, R24, 1 ;  /* 0x3f8000001d1c7423 */ /* 0x000fe20000010018 */
[----:B------:R-:W-:Y:S01]  /*1e60*/  FADD.FTZ R24, R36, -UR14 ;  /* 0x8000000e24187e21 */ /* 0x000fe20008010000 */
[----:B------:R-:W-:Y:S01]  /*1e70*/  FMUL.FTZ R29, R37, R30 ;  /* 0x0000001e251d7220 */ /* 0x000fe20000410000 */
[----:B------:R-:W-:Y:S02]  /*1e80*/  FMUL.FTZ R31, R35, -1.4426950216293334961 ;  /* 0xbfb8aa3b231f7820 */ /* 0x000fe40000410000 */
[----:B------:R-:W-:Y:S01]  /*1e90*/  FMUL.FTZ R24, R24, UR9 ;  /* 0x0000000918187c20 */ /* 0x000fe20008410000 */
[----:B------:R-:W-:Y:S01]  /*1ea0*/  FMUL.FTZ R29, R29, R28 ;  /* 0x0000001c1d1d7220 */ /* 0x000fe20000410000 */
[----:B0-----:R-:W-:Y:S02]  /*1eb0*/  FADD.FTZ R30, R25, 1 ;  /* 0x3f800000191e7421 */ /* 0x001fe40000010000 */
[----:B------:R-:W-:Y:S01]  /*1ec0*/  FFMA.FTZ R36, R17, R24, R14 ;  /* 0x0000001811247223 */ /* 0x000fe2000001000e */
[----:B------:R-:W-:Y:S01]  /*1ed0*/  FADD.FTZ R25, R33, -UR14 ;  /* 0x8000000e21197e21 */ /* 0x000fe20008010000 */
[----:B------:R-:W0:Y:S02]  /*1ee0*/  MUFU.EX2 R31, R31 ;  /* 0x0000001f001f7308 */ /* 0x000e240000000800 */
[----:B------:R-:W-:Y:S01]  /*1ef0*/  FMUL.FTZ R28, R36, -1.4426950216293334961 ;  /* 0xbfb8aa3b241c7820 */ /* 0x000fe20000410000 */
[----:B------:R-:W-:Y:S01]  /*1f00*/  FMUL.FTZ R25, R25, UR9 ;  /* 0x0000000919197c20 */ /* 0x000fe20008410000 */
[----:B------:R-:W1:Y:S03]  /*1f10*/  MUFU.RCP R30, R30 ;  /* 0x0000001e001e7308 */ /* 0x000e660000001000 */
[----:B------:R-:W-:-:S04]  /*1f20*/  FFMA.FTZ R37, R16, R25, R15 ;  /* 0x0000001910257223 */ /* 0x000fc8000001000f */
[----:B------:R-:W-:Y:S01]  /*1f30*/  FMUL.FTZ R39, R37, -1.4426950216293334961 ;  /* 0xbfb8aa3b25277820 */ /* 0x000fe20000410000 */
[----:B------:R-:W2:Y:S01]  /*1f40*/  MUFU.EX2 R28, R28 ;  /* 0x0000001c001c7308 */ /* 0x000ea20000000800 */
[----:B0-----:R-:W-:-:S04]  /*1f50*/  FADD.FTZ R31, R31, 1 ;  /* 0x3f8000001f1f7421 */ /* 0x001fc80000010000 */
[----:B------:R-:W0:Y:S04]  /*1f60*/  MUFU.EX2 R39, R39 ;  /* 0x0000002700277308 */ /* 0x000e280000000800 */
[----:B------:R-:W3:Y:S01]  /*1f70*/  MUFU.RCP R31, R31 ;  /* 0x0000001f001f7308 */ /* 0x000ee20000001000 */
[----:B-1----:R-:W-:Y:S01]  /*1f80*/  FADD.FTZ R33, -R30, 1 ;  /* 0x3f8000001e217421 */ /* 0x002fe20000010100 */
[----:B--2---:R-:W-:-:S03]  /*1f90*/  FADD.FTZ R38, R28, 1 ;  /* 0x3f8000001c267421 */ /* 0x004fc60000010000 */
[----:B------:R-:W-:Y:S01]  /*1fa0*/  FFMA.FTZ R33, R34, R33, 1 ;  /* 0x3f80000022217423 */ /* 0x000fe20000010021 */
[----:B------:R-:W-:Y:S01]  /*1fb0*/  FMUL.FTZ R34, R47, R30 ;  /* 0x0000001e2f227220 */ /* 0x000fe20000410000 */
[----:B------:R-:W-:Y:S01]  /*1fc0*/  FMUL.FTZ R47, R17, R32 ;  /* 0x00000020112f7220 */ /* 0x000fe20000410000 */
[----:B0-----:R-:W-:Y:S01]  /*1fd0*/  FADD.FTZ R30, R39, 1 ;  /* 0x3f800000271e7421 */ /* 0x001fe20000010000 */
[----:B------:R-:W0:Y:S01]  /*1fe0*/  MUFU.RCP R38, R38 ;  /* 0x0000002600267308 */ /* 0x000e220000001000 */
[----:B------:R-:W-:Y:S02]  /*1ff0*/  HADD2.F32 R39, -RZ, R5.H0_H0 ;  /* 0x20000005ff277230 */ /* 0x000fe40000004100 */
[----:B------:R-:W-:Y:S01]  /*2000*/  FMUL.FTZ R34, R34, R33 ;  /* 0x0000002122227220 */ /* 0x000fe20000410000 */
[----:B---3--:R-:W-:-:S04]  /*2010*/  FADD.FTZ R28, -R31, 1 ;  /* 0x3f8000001f1c7421 */ /* 0x008fc80000010100 */
[----:B------:R-:W1:Y:S01]  /*2020*/  MUFU.RCP R30, R30 ;  /* 0x0000001e001e7308 */ /* 0x000e620000001000 */
[----:B------:R-:W-:Y:S01]  /*2030*/  FMUL.FTZ R31, R54, R31 ;  /* 0x0000001f361f7220 */ /* 0x000fe20000410000 */
[----:B------:R-:W-:-:S04]  /*2040*/  FFMA.FTZ R28, R35, R28, 1 ;  /* 0x3f800000231c7423 */ /* 0x000fc8000001001c */
[----:B------:R-:W-:Y:S01]  /*2050*/  FMUL.FTZ R33, R31, R28 ;  /* 0x0000001c1f217220 */ /* 0x000fe20000410000 */
[----:B------:R-:W-:Y:S01]  /*2060*/  FMUL.FTZ R28, R17, R26 ;  /* 0x0000001a111c7220 */ /* 0x000fe20000410000 */
[----:B0-----:R-:W-:Y:S01]  /*2070*/  FADD.FTZ R35, -R38, 1 ;  /* 0x3f80000026237421 */ /* 0x001fe20000010100 */
[----:B------:R-:W-:Y:S01]  /*2080*/  FMUL.FTZ R38, R39, R38 ;  /* 0x0000002627267220 */ /* 0x000fe20000410000 */
[----:B------:R-:W-:Y:S02]  /*2090*/  HADD2.F32 R39, -RZ, R5.H1_H1 ;  /* 0x30000005ff277230 */ /* 0x000fe40000004100 */
[----:B------:R-:W-:Y:S01]  /*20a0*/  FFMA.FTZ R35, R36, R35, 1 ;  /* 0x3f80000024237423 */ /* 0x000fe20000010023 */
[----:B-1----:R-:W-:-:S03]  /*20b0*/  FADD.FTZ R54, -R30, 1 ;  /* 0x3f8000001e367421 */ /* 0x002fc60000010100 */
[----:B------:R-:W-:Y:S01]  /*20c0*/  FMUL.FTZ R31, R38, R35 ;  /* 0x00000023261f7220 */ /* 0x000fe20000410000 */
[----:B------:R-:W-:Y:S02]  /*20d0*/  HADD2.F32 R35, -RZ, R6.H0_H0 ;  /* 0x20000006ff237230 */ /* 0x000fe40000004100 */
[----:B------:R-:W-:Y:S01]  /*20e0*/  FMUL.FTZ R36, R39, R30 ;  /* 0x0000001e27247220 */ /* 0x000fe20000410000 */
[----:B------:R-:W-:Y:S02]  /*20f0*/  FFMA.FTZ R37, R37, R54, 1 ;  /* 0x3f80000025257423 */ /* 0x000fe40000010036 */
[----:B------:R-:W-:Y:S02]  /*2100*/  FADD.FTZ R38, R35, -UR14 ;  /* 0x8000000e23267e21 */ /* 0x000fe40008010000 */
[----:B------:R-:W-:Y:S01]  /*2110*/  FMUL.FTZ R30, R36, R37 ;  /* 0x00000025241e7220 */ /* 0x000fe20000410000 */
[----:B------:R-:W-:Y:S01]  /*2120*/  FFMA.FTZ R37, R19, R28, RZ ;  /* 0x0000001c13257223 */ /* 0x000fe200000100ff */
[----:B------:R-:W-:Y:S01]  /*2130*/  FADD.FTZ R36, RZ, R28 ;  /* 0x0000001cff247221 */ /* 0x000fe20000010000 */
[----:B------:R-:W-:Y:S01]  /*2140*/  FMUL.FTZ R28, R38, UR9 ;  /* 0x00000009261c7c20 */ /* 0x000fe20008410000 */
[----:B------:R-:W-:-:S03]  /*2150*/  FMUL.FTZ R35, R16, R27 ;  /* 0x0000001b10237220 */ /* 0x000fc60000410000 */
[----:B------:R-:W-:Y:S01]  /*2160*/  FFMA.FTZ R54, R17, R28, R14 ;  /* 0x0000001c11367223 */ /* 0x000fe2000001000e */
[----:B------:R-:W-:Y:S01]  /*2170*/  FFMA.FTZ R38, R18, R35, R37 ;  /* 0x0000002312267223 */ /* 0x000fe20000010025 */
[----:B------:R-:W-:Y:S01]  /*2180*/  FADD.FTZ R35, R35, R36 ;  /* 0x0000002423237221 */ /* 0x000fe20000010000 */
[----:B------:R-:W-:Y:S01]  /*2190*/  FFMA.FTZ R36, R19, R26, RZ ;  /* 0x0000001a13247223 */ /* 0x000fe200000100ff */
[----:B------:R-:W-:Y:S01]  /*21a0*/  FMUL.FTZ R55, R54, -1.4426950216293334961 ;  /* 0xbfb8aa3b36377820 */ /* 0x000fe20000410000 */
[----:B------:R-:W-:Y:S01]  /*21b0*/  FADD.FTZ R19, RZ, R26 ;  /* 0x0000001aff137221 */ /* 0x000fe20000010000 */
[C---:B------:R-:W-:Y:S01]  /*21c0*/  FFMA.FTZ R38, R21.reuse, R47, R38 ;  /* 0x0000002f15267223 */ /* 0x040fe20000010026 */
[----:B------:R-:W-:Y:S01]  /*21d0*/  FFMA.FTZ R39, R21, R32, R36 ;  /* 0x0000002015277223 */ /* 0x000fe20000010024 */
[----:B------:R-:W-:Y:S02]  /*21e0*/  HADD2.F32 R21, -RZ, R7.H0_H0 ;  /* 0x20000007ff157230 */ /* 0x000fe40000004100 */
[----:B------:R-:W-:Y:S01]  /*21f0*/  FADD.FTZ R37, R19, R32 ;  /* 0x0000002013257221 */ /* 0x000fe20000010000 */
[----:B------:R-:W0:Y:S01]  /*2200*/  MUFU.EX2 R55, R55 ;  /* 0x0000003700377308 */ /* 0x000e220000000800 */
[----:B------:R-:W-:Y:S01]  /*2210*/  FADD.FTZ R26, R35, R47 ;  /* 0x0000002f231a7221 */ /* 0x000fe20000010000 */
[----:B------:R-:W-:Y:S01]  /*2220*/  FFMA.FTZ R35, R18, R27, RZ ;  /* 0x0000001b12237223 */ /* 0x000fe200000100ff */
[----:B------:R-:W-:Y:S01]  /*2230*/  FADD.FTZ R18, RZ, R27 ;  /* 0x0000001bff127221 */ /* 0x000fe20000010000 */
[----:B------:R-:W-:-:S02]  /*2240*/  FFMA.FTZ R39, R22, R34, R39 ;  /* 0x0000002216277223 */ /* 0x000fc40000010027 */
[-C--:B------:R-:W-:Y:S01]  /*2250*/  FFMA.FTZ R36, R20, R29.reuse, R35 ;  /* 0x0000001d14247223 */ /* 0x080fe20000010023 */
[----:B------:R-:W-:Y:S01]  /*2260*/  FADD.FTZ R32, R18, R29 ;  /* 0x0000001d12207221 */ /* 0x000fe20000010000 */
[----:B------:R-:W-:Y:S01]  /*2270*/  FMUL.FTZ R29, R16, R29 ;  /* 0x0000001d101d7220 */ /* 0x000fe20000410000 */
[----:B------:R-:W-:Y:S01]  /*2280*/  FFMA.FTZ R39, R24, R31, R39 ;  /* 0x0000001f18277223 */ /* 0x000fe20000010027 */
[----:B------:R-:W-:Y:S02]  /*2290*/  FFMA.FTZ R36, R23, R33, R36 ;  /* 0x0000002117247223 */ /* 0x000fe40000010024 */
[----:B------:R-:W-:Y:S01]  /*22a0*/  FFMA.FTZ R27, R20, R29, R38 ;  /* 0x0000001d141b7223 */ /* 0x000fe20000010026 */
[----:B------:R-:W-:Y:S01]  /*22b0*/  FADD.FTZ R29, R29, R26 ;  /* 0x0000001a1d1d7221 */ /* 0x000fe20000010000 */
[----:B0-----:R-:W-:Y:S01]  /*22c0*/  FADD.FTZ R56, R55, 1 ;  /* 0x3f80000037387421 */ /* 0x001fe20000010000 */
[----:B------:R-:W-:Y:S02]  /*22d0*/  HADD2.F32 R20, -RZ, R7.H1_H1 ;  /* 0x30000007ff147230 */ /* 0x000fe40000004100 */
[----:B------:R-:W-:Y:S01]  /*22e0*/  FADD.FTZ R38, R37, R34 ;  /* 0x0000002225267221 */ /* 0x000fe20000010000 */
[----:B------:R-:W-:Y:S01]  /*22f0*/  FMUL.FTZ R34, R17, R34 ;  /* 0x0000002211227220 */ /* 0x000fe20000410000 */
[----:B------:R-:W-:Y:S01]  /*2300*/  FFMA.FTZ R36, R25, R30, R36 ;  /* 0x0000001e19247223 */ /* 0x000fe20000010024 */
[----:B------:R-:W0:Y:S02]  /*2310*/  MUFU.RCP R56, R56 ;  /* 0x0000003800387308 */ /* 0x000e240000001000 */
[----:B------:R-:W-:Y:S01]  /*2320*/  FFMA.FTZ R27, R22, R34, R27 ;  /* 0x00000022161b7223 */ /* 0x000fe2000001001b */
[----:B------:R-:W-:-:S02]  /*2330*/  HADD2.F32 R22, -RZ, R9.H0_H0 ;  /* 0x20000009ff167230 */ /* 0x000fc40000004100 */
[----:B------:R-:W-:Y:S01]  /*2340*/  FADD.FTZ R38, R38, R31 ;  /* 0x0000001f26267221 */ /* 0x000fe20000010000 */
[----:B0-----:R-:W-:Y:S01]  /*2350*/  FADD.FTZ R19, -R56, 1 ;  /* 0x3f80000038137421 */ /* 0x001fe20000010100 */
[----:B------:R-:W-:-:S03]  /*2360*/  FMUL.FTZ R21, R21, R56 ;  /* 0x0000003815157220 */ /* 0x000fc60000410000 */
[----:B------:R-:W-:Y:S01]  /*2370*/  FFMA.FTZ R54, R54, R19, 1 ;  /* 0x3f80000036367423 */ /* 0x000fe20000010013 */
[----:B------:R-:W-:-:S03]  /*2380*/  HADD2.F32 R19, -RZ, R6.H1_H1 ;  /* 0x30000006ff137230 */ /* 0x000fc60000004100 */
        /* <DEDUP_REMOVED lines=8> */
[----:B------:R-:W-:-:S05]  /*2410*/  HADD2.F32 R54, -RZ, R9.H1_H1 ;  /* 0x30000009ff367230 */ /* 0x000fca0000004100 */
[----:B------:R-:W0:Y:S02]  /*2420*/  MUFU.RCP R55, R55 ;  /* 0x0000003700377308 */ /* 0x000e240000001000 */
[----:B0-----:R-:W-:Y:S01]  /*2430*/  FADD.FTZ R18, -R55, 1 ;  /* 0x3f80000037127421 */ /* 0x001fe20000010100 */
[----:B------:R-:W-:-:S03]  /*2440*/  FMUL.FTZ R20, R20, R55 ;  /* 0x0000003714147220 */ /* 0x000fc60000410000 */
[----:B------:R-:W-:Y:S01]  /*2450*/  FFMA.FTZ R47, R47, R18, 1 ;  /* 0x3f8000002f2f7423 */ /* 0x000fe20000010012 */
[----:B------:R-:W-:-:S03]  /*2460*/  HADD2.F32 R18, -RZ, R8.H0_H0 ;  /* 0x20000008ff127230 */ /* 0x000fc60000004100 */
        /* <DEDUP_REMOVED lines=11> */
[----:B------:R-:W-:-:S05]  /*2520*/  HADD2.F32 R26, -RZ, R8.H1_H1 ;  /* 0x30000008ff1a7230 */ /* 0x000fca0000004100 */
[----:B------:R-:W-:Y:S01]  /*2530*/  FADD.FTZ R35, R26, -UR14 ;  /* 0x8000000e1a237e21 */ /* 0x000fe20008010000 */
[----:B------:R-:W-:-:S03]  /*2540*/  FMUL.FTZ R26, R22, R37 ;  /* 0x00000025161a7220 */ /* 0x000fc60000410000 */
[----:B------:R-:W-:Y:S01]  /*2550*/  FMUL.FTZ R22, R35, UR9 ;  /* 0x0000000923167c20 */ /* 0x000fe20008410000 */
[----:B------:R-:W-:Y:S01]  /*2560*/  FADD.FTZ R35, R29, R34 ;  /* 0x000000221d237221 */ /* 0x000fe20000010000 */
[----:B------:R-:W-:Y:S01]  /*2570*/  FADD.FTZ R29, R32, R33 ;  /* 0x00000021201d7221 */ /* 0x000fe20000010000 */
[C---:B------:R-:W-:Y:S01]  /*2580*/  FMUL.FTZ R32, R16.reuse, R33 ;  /* 0x0000002110207220 */ /* 0x040fe20000410000 */
[----:B------:R-:W-:Y:S01]  /*2590*/  FFMA.FTZ R34, R16, R22, R15 ;  /* 0x0000001610227223 */ /* 0x000fe2000001000f */
[----:B------:R-:W-:Y:S02]  /*25a0*/  FFMA.FTZ R39, R18, R26, R39 ;  /* 0x0000001a12277223 */ /* 0x000fe40000010027 */
[----:B------:R-:W-:Y:S01]  /*25b0*/  FFMA.FTZ R33, R23, R32, R27 ;  /* 0x0000002017217223 */ /* 0x000fe2000001001b */
[----:B------:R-:W-:Y:S01]  /*25c0*/  FMUL.FTZ R37, R34, -1.4426950216293334961 ;  /* 0xbfb8aa3b22257820 */ /* 0x000fe20000410000 */
[----:B------:R-:W-:-:S05]  /*25d0*/  FADD.FTZ R35, R32, R35 ;  /* 0x0000002320237221 */ /* 0x000fca0000010000 */
[----:B------:R-:W0:Y:S02]  /*25e0*/  MUFU.EX2 R37, R37 ;  /* 0x0000002500257308 */ /* 0x000e240000000800 */
[----:B0-----:R-:W-:-:S06]  /*25f0*/  FADD.FTZ R47, R37, 1 ;  /* 0x3f800000252f7421 */ /* 0x001fcc0000010000 */
[----:B------:R-:W0:Y:S02]  /*2600*/  MUFU.RCP R47, R47 ;  /* 0x0000002f002f7308 */ /* 0x000e240000001000 */
[----:B0-----:R-:W-:Y:S01]  /*2610*/  FADD.FTZ R23, -R47, 1 ;  /* 0x3f8000002f177421 */ /* 0x001fe20000010100 */
[----:B------:R-:W-:Y:S01]  /*2620*/  FMUL.FTZ R27, R54, R47 ;  /* 0x0000002f361b7220 */ /* 0x000fe20000410000 */
[----:B------:R-:W-:Y:S02]  /*2630*/  HADD2.F32 R54, -RZ, R11.H1_H1 ;  /* 0x3000000bff367230 */ /* 0x000fe40000004100 */
[----:B------:R-:W-:Y:S01]  /*2640*/  FFMA.FTZ R34, R34, R23, 1 ;  /* 0x3f80000022227423 */ /* 0x000fe20000010017 */
[----:B------:R-:W-:-:S03]  /*2650*/  HADD2.F32 R23, -RZ, R10.H0_H0 ;  /* 0x2000000aff177230 */ /* 0x000fc60000004100 */
[----:B------:R-:W-:Y:S01]  /*2660*/  FMUL.FTZ R27, R27, R34 ;  /* 0x000000221b1b7220 */ /* 0x000fe20000410000 */
[----:B------:R-:W-:Y:S01]  /*2670*/  FMUL.FTZ R34, R17, R31 ;  /* 0x0000001f11227220 */ /* 0x000fe20000410000 */
[----:B------:R-:W-:-:S03]  /*2680*/  FADD.FTZ R23, R23, -UR14 ;  /* 0x8000000e17177e21 */ /* 0x000fc60008010000 */
[----:B------:R-:W-:Y:S01]  /*2690*/  FFMA.FTZ R33, R24, R34, R33 ;  /* 0x0000002218217223 */ /* 0x000fe20000010021 */
[----:B------:R-:W-:Y:S01]  /*26a0*/  FMUL.FTZ R23, R23, UR9 ;  /* 0x0000000917177c20 */ /* 0x000fe20008410000 */
[----:B------:R-:W-:Y:S02]  /*26b0*/  HADD2.F32 R24, -RZ, R11.H0_H0 ;  /* 0x2000000bff187230 */ /* 0x000fe40000004100 */
        /* <DEDUP_REMOVED lines=11> */
[----:B------:R-:W-:Y:S01]  /*2770*/  FMUL.FTZ R32, R24, R31 ;  /* 0x0000001f18207220 */ /* 0x000fe20000410000 */
[----:B------:R-:W-:Y:S01]  /*2780*/  FADD.FTZ R31, R29, R30 ;  /* 0x0000001e1d1f7221 */ /* 0x000fe20000010000 */
[----:B------:R-:W-:Y:S01]  /*2790*/  FMUL.FTZ R30, R16, R30 ;  /* 0x0000001e101e7220 */ /* 0x000fe20000410000 */
[----:B------:R-:W-:-:S03]  /*27a0*/  FMUL.FTZ R24, R37, UR9 ;  /* 0x0000000925187c20 */ /* 0x000fc60008410000 */
[----:B------:R-:W-:Y:S01]  /*27b0*/  FFMA.FTZ R33, R25, R30, R33 ;  /* 0x0000001e19217223 */ /* 0x000fe20000010021 */
[----:B------:R-:W-:Y:S01]  /*27c0*/  FFMA.FTZ R34, R16, R24, R15 ;  /* 0x0000001810227223 */ /* 0x000fe2000001000f */
[----:B------:R-:W-:Y:S01]  /*27d0*/  FADD.FTZ R35, R30, R35 ;  /* 0x000000231e237221 */ /* 0x000fe20000010000 */
[----:B------:R-:W-:Y:S02]  /*27e0*/  FMUL.FTZ R30, R17, R21 ;  /* 0x00000015111e7220 */ /* 0x000fe40000410000 */
[----:B------:R-:W-:Y:S02]  /*27f0*/  FMUL.FTZ R37, R34, -1.4426950216293334961 ;  /* 0xbfb8aa3b22257820 */ /* 0x000fe40000410000 */
[----:B------:R-:W-:Y:S01]  /*2800*/  FFMA.FTZ R33, R28, R30, R33 ;  /* 0x0000001e1c217223 */ /* 0x000fe20000010021 */
[----:B------:R-:W-:Y:S01]  /*2810*/  FADD.FTZ R35, R35, R30 ;  /* 0x0000001e23237221 */ /* 0x000fe20000010000 */
[----:B------:R-:W-:Y:S01]  /*2820*/  FADD.FTZ R30, R31, R20 ;  /* 0x000000141f1e7221 */ /* 0x000fe20000010000 */
[-C--:B------:R-:W-:Y:S01]  /*2830*/  FFMA.FTZ R31, R19, R20.reuse, R36 ;  /* 0x00000014131f7223 */ /* 0x080fe20000010024 */
[----:B------:R-:W0:Y:S01]  /*2840*/  MUFU.EX2 R37, R37 ;  /* 0x0000002500257308 */ /* 0x000e220000000800 */
[----:B------:R-:W-:Y:S01]  /*2850*/  FMUL.FTZ R20, R16, R20 ;  /* 0x0000001410147220 */ /* 0x000fe20000410000 */
[----:B------:R-:W-:-:S02]  /*2860*/  HADD2.F32 R36, -RZ, R13.H1_H1 ;  /* 0x3000000dff247230 */ /* 0x000fc40000004100 */
[----:B------:R-:W-:Y:S01]  /*2870*/  FFMA.FTZ R31, R22, R27, R31 ;  /* 0x0000001b161f7223 */ /* 0x000fe2000001001f */
[----:B------:R-:W-:Y:S01]  /*2880*/  FADD.FTZ R30, R30, R27 ;  /* 0x0000001b1e1e7221 */ /* 0x000fe20000010000 */
[----:B------:R-:W-:Y:S01]  /*2890*/  FFMA.FTZ R33, R19, R20, R33 ;  /* 0x0000001413217223 */ /* 0x000fe20000010021 */
[----:B------:R-:W-:Y:S01]  /*28a0*/  FADD.FTZ R35, R20, R35 ;  /* 0x0000002314237221 */ /* 0x000fe20000010000 */
[----:B0-----:R-:W-:Y:S01]  /*28b0*/  FADD.FTZ R47, R37, 1 ;  /* 0x3f800000252f7421 */ /* 0x001fe20000010000 */
[----:B------:R-:W-:Y:S01]  /*28c0*/  FADD.FTZ R37, R38, R21 ;  /* 0x0000001526257221 */ /* 0x000fe20000010000 */
[----:B------:R-:W-:-:S03]  /*28d0*/  HADD2.F32 R21, -RZ, R13.H0_H0 ;  /* 0x2000000dff157230 */ /* 0x000fc60000004100 */
[----:B------:R-:W-:Y:S01]  /*28e0*/  FADD.FTZ R37, R37, R26 ;  /* 0x0000001a25257221 */ /* 0x000fe20000010000 */
[----:B------:R-:W0:Y:S01]  /*28f0*/  MUFU.RCP R47, R47 ;  /* 0x0000002f002f7308 */ /* 0x000e220000001000 */
[----:B------:R-:W-:Y:S02]  /*2900*/  FMUL.FTZ R26, R17, R26 ;  /* 0x0000001a111a7220 */ /* 0x000fe40000410000 */
[----:B------:R-:W-:Y:S02]  /*2910*/  FADD.FTZ R37, R37, R32 ;  /* 0x0000002025257221 */ /* 0x000fe40000010000 */
[----:B------:R-:W-:Y:S01]  /*2920*/  FFMA.FTZ R18, R18, R26, R33 ;  /* 0x0000001a12127223 */ /* 0x000fe20000010021 */
[----:B------:R-:W-:Y:S01]  /*2930*/  FADD.FTZ R26, R35, R26 ;  /* 0x0000001a231a7221 */ /* 0x000fe20000010000 */
[----:B------:R-:W-:Y:S01]  /*2940*/  FMUL.FTZ R33, R17, R32 ;  /* 0x0000002011217220 */ /* 0x000fe20000410000 */
        /* <DEDUP_REMOVED lines=16> */
[----:B------:R-:W-:-:S03]  /*2a50*/  HADD2.F32 R34, -RZ, R12.H1_H1 ;  /* 0x3000000cff227230 */ /* 0x000fc60000004100 */
        /* <DEDUP_REMOVED lines=12> */
[----:B------:R-:W-:-:S04]  /*2b20*/  FMUL.FTZ R19, R16, R27 ;  /* 0x0000001b10137220 */ /* 0x000fc80000410000 */
[----:B------:R-:W-:Y:S01]  /*2b30*/  FFMA.FTZ R18, R22, R19, R18 ;  /* 0x0000001316127223 */ /* 0x000fe20000010012 */
[----:B------:R-:W-:Y:S01]  /*2b40*/  FADD.FTZ R26, R19, R26 ;  /* 0x0000001a131a7221 */ /* 0x000fe20000010000 */
[-C--:B------:R-:W-:Y:S01]  /*2b50*/  FMUL.FTZ R19, R16, R29.reuse ;  /* 0x0000001d10137220 */ /* 0x080fe20000410000 */
[----:B------:R-:W-:Y:S01]  /*2b60*/  FFMA.FTZ R22, R24, R29, R31 ;  /* 0x0000001d18167223 */ /* 0x000fe2000001001f */
[C---:B------:R-:W-:Y:S01]  /*2b70*/  FFMA.FTZ R27, R23.reuse, R33, R18 ;  /* 0x00000021171b7223 */ /* 0x040fe20000010012 */
[----:B------:R-:W-:Y:S01]  /*2b80*/  FADD.FTZ R26, R26, R33 ;  /* 0x000000211a1a7221 */ /* 0x000fe20000010000 */
[----:B------:R-:W-:Y:S01]  /*2b90*/  FFMA.FTZ R18, R23, R32, R39 ;  /* 0x0000002017127223 */ /* 0x000fe20000010027 */
[-C--:B------:R-:W-:Y:S01]  /*2ba0*/  FMUL.FTZ R23, R17, R28.reuse ;  /* 0x0000001c11177220 */ /* 0x080fe20000410000 */
[----:B------:R-:W-:Y:S01]  /*2bb0*/  FFMA.FTZ R20, R24, R19, R27 ;  /* 0x0000001318147223 */ /* 0x000fe2000001001b */
[----:B------:R-:W-:Y:S01]  /*2bc0*/  FADD.FTZ R26, R19, R26 ;  /* 0x0000001a131a7221 */ /* 0x000fe20000010000 */
[----:B------:R-:W-:Y:S01]  /*2bd0*/  FMUL.FTZ R32, R16, R55 ;  /* 0x0000003710207220 */ /* 0x000fe20000410000 */
[C---:B------:R-:W-:Y:S01]  /*2be0*/  FFMA.FTZ R24, R25.reuse, R28, R18 ;  /* 0x0000001c19187223 */ /* 0x040fe20000010012 */
[----:B------:R-:W-:Y:S01]  /*2bf0*/  FFMA.FTZ R20, R25, R23, R20 ;  /* 0x0000001719147223 */ /* 0x000fe20000010014 */
[----:B------:R-:W-:Y:S01]  /*2c00*/  FADD.FTZ R23, R26, R23 ;  /* 0x000000171a177221 */ /* 0x000fe20000010000 */
[----:B------:R-:W-:Y:S01]  /*2c10*/  FADD.FTZ R26, R37, R28 ;  /* 0x0000001c251a7221 */ /* 0x000fe20000010000 */
[C---:B------:R-:W-:Y:S01]  /*2c20*/  FFMA.FTZ R25, R21.reuse, R55, R22 ;  /* 0x0000003715197223 */ /* 0x040fe20000010016 */
[----:B------:R-:W-:Y:S01]  /*2c30*/  FFMA.FTZ R19, R21, R32, R20 ;  /* 0x0000002015137223 */ /* 0x000fe20000010014 */
[----:B------:R-:W-:Y:S01]  /*2c40*/  FADD.FTZ R20, R32, R23 ;  /* 0x0000001720147221 */ /* 0x000fe20000010000 */
[----:B------:R-:W-:-:S07]  /*2c50*/  FADD.FTZ R27, R30, R55 ;  /* 0x000000371e1b7221 */ /* 0x000fce0000010000 */
.L_x_872:
        /* <DEDUP_REMOVED lines=8> */
[----:B------:R-:W3:Y:S01]  /*2ce0*/  LDCU UR7, c[0x0][0x374] ;  /* 0x00006e80ff0777ac */ /* 0x000ee20008000800 */
[----:B------:R-:W4:Y:S01]  /*2cf0*/  SHFL.DOWN PT, R19, R20, 0x1, 0x1f ;  /* 0x08201f0014137f89 */ /* 0x000f2200000e0000 */
[----:B------:R-:W-:Y:S01]  /*2d00*/  BSSY.RECONVERGENT B0, `(.L_x_873) ;  /* 0x0000023000007945 */ /* 0x000fe20003800200 */
[----:B-1----:R-:W-:-:S04]  /*2d10*/  ULEA UR5, UR12, UR5, 0x18 ;  /* 0x000000050c057291 */ /* 0x002fc8000f8ec0ff */
[----:B--2---:R-:W-:Y:S01]  /*2d20*/  @!P0 FADD.FTZ R21, R18, R21 ;  /* 0x0000001512158221 */ /* 0x004fe20000010000 */
[----:B----4-:R-:W-:-:S04]  /*2d30*/  @!P0 FADD.FTZ R20, R19, R20 ;  /* 0x0000001413148221 */ /* 0x010fc80000010000 */
[----:B------:R-:W1:Y:S01]  /*2d40*/  SHFL.DOWN PT, R18, R21, 0x2, 0x1f ;  /* 0x08401f0015127f89 */ /* 0x000e6200000e0000 */
[----:B------:R-:W-:Y:S02]  /*2d50*/  ISETP.GT.AND P0, PT, R0, 0x1d, PT ;  /* 0x0000001d0000780c */ /* 0x000fe40003f04270 */
[C---:B0-----:R-:W-:Y:S01]  /*2d60*/  LEA R47, R54.reuse, UR5, 0x4 ;  /* 0x00000005362f7c11 */ /* 0x041fe2000f8e20ff */
[----:B------:R-:W0:Y:S01]  /*2d70*/  SHFL.DOWN PT, R19, R20, 0x2, 0x1f ;  /* 0x08401f0014137f89 */ /* 0x000e2200000e0000 */
[----:B------:R-:W-:-:S03]  /*2d80*/  ISETP.NE.AND P1, PT, R54, RZ, PT ;  /* 0x000000ff3600720c */ /* 0x000fc60003f25270 */
        /* <DEDUP_REMOVED lines=26> */
.L_x_874:
[----:B------:R-:W-:Y:S05]  /*2f30*/  BSYNC.RECONVERGENT B0 ;  /* 0x0000000000007941 */ /* 0x000fea0003800200 */
.L_x_873:
[----:B------:R-:W-:Y:S06]  /*2f40*/  BAR.SYNC.DEFER_BLOCKING 0x0 ;  /* 0x0000000000007b1d */ /* 0x000fec0000010000 */
[----:B------:R-:W-:Y:S04]  /*2f50*/  BSSY.RECONVERGENT B0, `(.L_x_875) ;  /* 0x0000033000007945 */ /* 0x000fe80003800200 */
[----:B------:R-:W-:Y:S05]  /*2f60*/  @P1 BRA `(.L_x_876) ;  /* 0x0000000000c41947 */ /* 0x000fea0003800000 */
[----:B------:R-:W-:-:S09]  /*2f70*/  ULEA UR5, UR12, UR8, 0x18 ;  /* 0x000000080c057291 */ /* 0x000fd2000f8ec0ff */
[----:B-1-3--:R-:W1:Y:S04]  /*2f80*/  LDS.128 R20, [UR5+0x20] ;  /* 0x00002005ff147984 */ /* 0x00ae680008000c00 */
[----:B------:R-:W3:Y:S04]  /*2f90*/  LDS.128 R32, [UR5+0x30] ;  /* 0x00003005ff207984 */ /* 0x000ee80008000c00 */
[----:B--2---:R-:W2:Y:S01]  /*2fa0*/  LDS.128 R28, [UR5+0x40] ;  /* 0x00004005ff1c7984 */ /* 0x004ea20008000c00 */
[----:B-1----:R-:W-:Y:S01]  /*2fb0*/  FADD.FTZ R37, R18, R20 ;  /* 0x0000001412257221 */ /* 0x002fe20000010000 */
[----:B0-----:R-:W-:-:S03]  /*2fc0*/  FADD.FTZ R18, R19, R21 ;  /* 0x0000001513127221 */ /* 0x001fc60000010000 */
[----:B------:R-:W-:Y:S01]  /*2fd0*/  FADD.FTZ R19, R37, R22 ;  /* 0x0000001625137221 */ /* 0x000fe20000010000 */
[----:B------:R-:W-:Y:S01]  /*2fe0*/  FADD.FTZ R18, R18, R23 ;  /* 0x0000001712127221 */ /* 0x000fe20000010000 */
[----:B------:R-:W0:Y:S02]  /*2ff0*/  LDS.128 R36, [UR5+0x50] ;  /* 0x00005005ff247984 */ /* 0x000e240008000c00 */
[----:B---3--:R-:W-:Y:S01]  /*3000*/  FADD.FTZ R19, R19, R32 ;  /* 0x0000002013137221 */ /* 0x008fe20000010000 */
[----:B------:R-:W-:Y:S01]  /*3010*/  FADD.FTZ R18, R18, R33 ;  /* 0x0000002112127221 */ /* 0x000fe20000010000 */
[----:B------:R-:W-:Y:S02]  /*3020*/  LDS.128 R20, [UR5+0x70] ;  /* 0x00007005ff147984 */ /* 0x000fe40008000c00 */
[----:B------:R-:W-:Y:S01]  /*3030*/  FADD.FTZ R19, R19, R34 ;  /* 0x0000002213137221 */ /* 0x000fe20000010000 */
[----:B------:R-:W-:Y:S02]  /*3040*/  FADD.FTZ R18, R18, R35 ;  /* 0x0000002312127221 */ /* 0x000fe40000010000 */
[----:B------:R-:W1:Y:S01]  /*3050*/  LDS.128 R32, [UR5+0x60] ;  /* 0x00006005ff207984 */ /* 0x000e620008000c00 */
[----:B--2---:R-:W-:Y:S01]  /*3060*/  FADD.FTZ R19, R19, R28 ;  /* 0x0000001c13137221 */ /* 0x004fe20000010000 */
[----:B------:R-:W-:-:S03]  /*3070*/  FADD.FTZ R18, R18, R29 ;  /* 0x0000001d12127221 */ /* 0x000fc60000010000 */
[----:B------:R-:W-:Y:S01]  /*3080*/  FADD.FTZ R19, R19, R30 ;  /* 0x0000001e13137221 */ /* 0x000fe20000010000 */
[----:B------:R-:W-:Y:S02]  /*3090*/  FADD.FTZ R18, R18, R31 ;  /* 0x0000001f12127221 */ /* 0x000fe40000010000 */
[----:B------:R-:W2:Y:S01]  /*30a0*/  LDS.128 R28, [UR5+0x80] ;  /* 0x00008005ff1c7984 */ /* 0x000ea20008000c00 */
[----:B0-----:R-:W-:Y:S01]  /*30b0*/  FADD.FTZ R19, R19, R36 ;  /* 0x0000002413137221 */ /* 0x001fe20000010000 */
[----:B------:R-:W-:-:S03]  /*30c0*/  FADD.FTZ R18, R18, R37 ;  /* 0x0000002512127221 */ /* 0x000fc60000010000 */
[----:B------:R-:W-:Y:S01]  /*30d0*/  FADD.FTZ R19, R19, R38 ;  /* 0x0000002613137221 */ /* 0x000fe20000010000 */
[----:B------:R-:W-:-:S03]  /*30e0*/  FADD.FTZ R18, R18, R39 ;  /* 0x0000002712127221 */ /* 0x000fc60000010000 */
[----:B-1----:R-:W-:Y:S01]  /*30f0*/  FADD.FTZ R19, R19, R32 ;  /* 0x0000002013137221 */ /* 0x002fe20000010000 */
        /* <DEDUP_REMOVED lines=9> */
[----:B--2---:R-:W-:Y:S01]  /*3190*/  FADD.FTZ R37, R19, R28 ;  /* 0x0000001c13257221 */ /* 0x004fe20000010000 */
[----:B------:R-:W-:Y:S02]  /*31a0*/  FADD.FTZ R36, R36, R29 ;  /* 0x0000001d24247221 */ /* 0x000fe40000010000 */
[----:B------:R-:W2:Y:S01]  /*31b0*/  LDS.64 R18, [UR5+0xb0] ;  /* 0x0000b005ff127984 */ /* 0x000ea20008000a00 */
        /* <DEDUP_REMOVED lines=11> */
[----:B------:R-:W-:-:S07]  /*3270*/  FADD.FTZ R19, R36, R19 ;  /* 0x0000001324137221 */ /* 0x000fce0000010000 */
.L_x_876:
[----:B------:R-:W-:Y:S05]  /*3280*/  BSYNC.RECONVERGENT B0 ;  /* 0x0000000000007941 */ /* 0x000fea0003800200 */
.L_x_875:
[----:B------:R-:W4:Y:S08]  /*3290*/  LDC R37, c[0x0][0x370] ;  /* 0x0000dc00ff257b82 */ /* 0x000f300000000800 */
[----:B------:R-:W-:Y:S01]  /*32a0*/  BAR.SYNC.DEFER_BLOCKING 0x0 ;  /* 0x0000000000007b1d */ /* 0x000fe20000010000 */
[----:B------:R-:W-:Y:S01]  /*32b0*/  ISETP.GT.U32.AND P2, PT, R54, 0x27, PT ;  /* 0x000000273600780c */ /* 0x000fe20003f44070 */
[----:B------:R-:W-:-:S04]  /*32c0*/  IMAD R36, R49, 0x28, R54 ;  /* 0x0000002831247824 */ /* 0x000fc800078e0236 */
[----:B------:R-:W-:Y:S01]  /*32d0*/  BSSY.RECONVERGENT B0, `(.L_x_877) ;  /* 0x000004e000007945 */ /* 0x000fe20003800200 */
[----:B----4-:R-:W-:-:S07]  /*32e0*/  ISETP.GE.U32.AND P0, PT, R37, 0x2, PT ;  /* 0x000000022500780c */ /* 0x010fce0003f06070 */
[----:B------:R-:W-:Y:S06]  /*32f0*/  @P2 BRA `(.L_x_878) ;  /* 0x00000004002c2947 */ /* 0x000fec0003800000 */
[----:B------:R-:W4:Y:S04]  /*3300*/  LDS.128 R32, [R47+0x280] ;  /* 0x000280002f207984 */ /* 0x000f280000000c00 */
[----:B--2---:R-:W2:Y:S04]  /*3310*/  LDS.128 R28, [R47+0x500] ;  /* 0x000500002f1c7984 */ /* 0x004ea80000000c00 */
[----:B-1-3--:R-:W1:Y:S01]  /*3320*/  LDS.128 R20, [R47+0x780] ;  /* 0x000780002f147984 */ /* 0x00ae620000000c00 */
[----:B----4-:R-:W-:Y:S01]  /*3330*/  FADD.FTZ R39, R24, R32 ;  /* 0x0000002018277221 */ /* 0x010fe20000010000 */
[----:B------:R-:W-:Y:S01]  /*3340*/  FADD.FTZ R24, R25, R33 ;  /* 0x0000002119187221 */ /* 0x000fe20000010000 */
[----:B------:R-:W-:Y:S01]  /*3350*/  FADD.FTZ R25, R26, R34 ;  /* 0x000000221a197221 */ /* 0x000fe20000010000 */
[----:B------:R-:W-:Y:S01]  /*3360*/  FADD.FTZ R26, R27, R35 ;  /* 0x000000231b1a7221 */ /* 0x000fe20000010000 */
[----:B--2---:R-:W-:Y:S01]  /*3370*/  FADD.FTZ R39, R39, R28 ;  /* 0x0000001c27277221 */ /* 0x004fe20000010000 */
        /* <DEDUP_REMOVED lines=67> */
.L_x_878:
[----:B------:R-:W-:Y:S05]  /*37b0*/  BSYNC.RECONVERGENT B0 ;  /* 0x0000000000007941 */ /* 0x000fea0003800200 */
.L_x_877:
[----:B------:R-:W-:Y:S04]  /*37c0*/  BSSY.RECONVERGENT B0, `(.L_x_879) ;  /* 0x000001c000007945 */ /* 0x000fe80003800200 */
[----:B------:R-:W-:Y:S05]  /*37d0*/  @P2 BRA `(.L_x_880) ;  /* 0x0000000000682947 */ /* 0x000fea0003800000 */
[----:B-1-3--:R-:W2:Y:S08]  /*37e0*/  LDC.64 R20, c[0x0][0x3f8] ;  /* 0x0000fe00ff147b82 */ /* 0x00aeb00000000a00 */
[----:B------:R-:W1:Y:S01]  /*37f0*/  LDC.64 R22, c[0x0][0x3d8] ;  /* 0x0000f600ff167b82 */ /* 0x000e620000000a00 */
[----:B--2---:R-:W-:Y:S01]  /*3800*/  IMAD.WIDE.U32 R28, R20, 0x3, RZ ;  /* 0x00000003141c7825 */ /* 0x004fe200078e00ff */
[----:B------:R-:W-:-:S02]  /*3810*/  LEA R33, R21, R21, 0x1 ;  /* 0x0000001515217211 */ /* 0x000fc400078e08ff */
[----:B------:R-:W-:Y:S02]  /*3820*/  LEA.HI R35, P2, R21, R20, RZ, 0x1 ;  /* 0x0000001415237211 */ /* 0x000fe400078508ff */
[----:B------:R-:W-:Y:S02]  /*3830*/  IADD3 R33, PT, PT, R29, R33, RZ ;  /* 0x000000211d217210 */ /* 0x000fe40007ffe0ff */
[----:B------:R-:W-:Y:S01]  /*3840*/  IADD3.X R30, PT, PT, RZ, R21, RZ, P2, !PT ;  /* 0x00000015ff1e7210 */ /* 0x000fe200017fe4ff */
[----:B-1----:R-:W-:Y:S01]  /*3850*/  IMAD.WIDE R22, R36, 0x4, R22 ;  /* 0x0000000424167825 */ /* 0x002fe200078e0216 */
        /* <DEDUP_REMOVED lines=18> */
.L_x_880:
[----:B------:R-:W-:Y:S05]  /*3980*/  BSYNC.RECONVERGENT B0 ;  /* 0x0000000000007941 */ /* 0x000fea0003800200 */
.L_x_879:
[----:B------:R-:W-:Y:S05]  /*3990*/  @!P0 BRA `(.L_x_881) ;  /* 0x0000000800c48947 */ /* 0x000fea0003800000 */
[----:B------:R-:W-:Y:S01]  /*39a0*/  ULOP3.LUT UR5, UR4, 0x1, URZ, 0xc0, !UPT ;  /* 0x0000000104057892 */ /* 0x000fe2000f8ec0ff */
[----:B-1-34-:R-:W1:Y:S01]  /*39b0*/  LDC.64 R20, c[0x0][0x3d0] ;  /* 0x0000f400ff147b82 */ /* 0x01ae620000000a00 */
[----:B------:R-:W3:Y:S01]  /*39c0*/  S2R R22, SR_CTAID.Y ;  /* 0x0000000000167919 */ /* 0x000ee20000002600 */
[----:B------:R-:W-:-:S03]  /*39d0*/  ISETP.GE.U32.AND P2, PT, R37, 0x8, PT ;  /* 0x000000082500780c */ /* 0x000fc60003f46070 */
[----:B------:R-:W-:-:S05]  /*39e0*/  MOV R27, UR5 ;  /* 0x00000005001b7c02 */ /* 0x000fca0008000f00 */
[----:B------:R-:W-:-:S04]  /*39f0*/  IMAD R27, R27, UR7, RZ ;  /* 0x000000071b1b7c24 */ /* 0x000fc8000f8e02ff */
[----:B------:R-:W-:-:S05]  /*3a00*/  IMAD R23, R27, R37, RZ ;  /* 0x000000251b177224 */ /* 0x000fca00078e02ff */
[----:B------:R-:W-:-:S05]  /*3a10*/  SHF.L.U32 R23, R23, 0x1, RZ ;  /* 0x0000000117177819 */ /* 0x000fca00000006ff */
[----:B-1----:R-:W-:Y:S01]  /*3a20*/  IMAD.WIDE R20, R23, 0x4, R20 ;  /* 0x0000000417147825 */ /* 0x002fe200078e0214 */
[----:B---3--:R-:W-:Y:S06]  /*3a30*/  @P1 BRA `(.L_x_882) ;  /* 0x0000000000581947 */ /* 0x008fec0003800000 */
[----:B------:R-:W1:Y:S01]  /*3a40*/  LDC.64 R24, c[0x0][0x3c8] ;  /* 0x0000f200ff187b82 */ /* 0x000e620000000a00 */
[----:B------:R-:W-:Y:S01]  /*3a50*/  ULOP3.LUT UP0, UR5, UR4, 0x2, URZ, 0xc0, !UPT ;  /* 0x0000000204057892 */ /* 0x000fe2000f80c0ff */
[----:B------:R-:W-:Y:S01]  /*3a60*/  IADD3 R27, PT, PT, R27, R22, RZ ;  /* 0x000000161b1b7210 */ /* 0x000fe20007ffe0ff */
[----:B------:R-:W-:Y:S02]  /*3a70*/  IMAD R23, R3, UR7, R22 ;  /* 0x0000000703177c24 */ /* 0x000fe4000f8e0216 */
[----:B------:R-:W-:Y:S02]  /*3a80*/  UIADD3 UR5, UPT, UPT, -UR5, 0x1, URZ ;  /* 0x0000000105057890 */ /* 0x000fe4000fffe1ff */
[----:B------:R-:W-:-:S04]  /*3a90*/  PLOP3.LUT P0, PT, PT, PT, UP0, 0x80, 0x8 ;  /* 0x000000000008781c */ /* 0x000fc80003f0f008 */
[----:B--2---:R-:W-:-:S04]  /*3aa0*/  SEL R28, R37, RZ, !P0 ;  /* 0x000000ff251c7207 */ /* 0x004fc80004000000 */
[----:B------:R-:W-:Y:S01]  /*3ab0*/  ISETP.NE.AND P0, PT, R28, -0x1, PT ;  /* 0xffffffff1c00780c */ /* 0x000fe20003f05270 */
[----:B-1----:R-:W-:-:S04]  /*3ac0*/  IMAD.WIDE.U32 R26, R27, 0x4, R24 ;  /* 0x000000041b1a7825 */ /* 0x002fc800078e0018 */
[----:B------:R-:W-:Y:S01]  /*3ad0*/  IMAD.WIDE.U32 R24, R23, 0x8, R20 ;  /* 0x0000000817187825 */ /* 0x000fe200078e0014 */
[----:B------:R-:W-:-:S04]  /*3ae0*/  MOV R23, UR5 ;  /* 0x0000000500177c02 */ /* 0x000fc80008000f00 */
[----:B------:R1:W-:Y:S01]  /*3af0*/  STG.E.64 desc[UR10][R24.64], R18 ;  /* 0x0000001218007986 */ /* 0x0003e2000c101b0a */
[----:B------:R-:W-:Y:S06]  /*3b00*/  MEMBAR.ALL.GPU ;  /* 0x0000000000007992 */ /* 0x000fec000000a000 */
[----:B------:R-:W-:-:S00]  /*3b10*/  ERRBAR ;  /* 0x00000000000079ab */ /* 0x000fc00000000000 */
[----:B------:R-:W-:Y:S06]  /*3b20*/  CGAERRBAR ;  /* 0x00000000000075ab */ /* 0x000fec0000000000 */
[----:B------:R1:W-:Y:S01]  /*3b30*/  REDG.E.ADD.S32.STRONG.GPU desc[UR10][R26.64], R23 ;  /* 0x000000171a00798e */ /* 0x0003e2000c12e30a */
[----:B------:R-:W-:Y:S05]  /*3b40*/  @!P0 BRA `(.L_x_882) ;  /* 0x0000000000148947 */ /* 0x000fea0003800000 */
.L_x_883:
[----:B-1----:R-:W2:Y:S04]  /*3b50*/  LDG.E.STRONG.GPU R23, desc[UR10][R26.64] ;  /* 0x0000000a1a177981 */ /* 0x002ea8000c1ef900 */
[----:B--2---:R-:W-:Y:S01]  /*3b60*/  CCTL.IVALL ;  /* 0x00000000ff00798f */ /* 0x004fe20002000000 */
[----:B------:R-:W-:Y:S05]  /*3b70*/  YIELD ;  /* 0x0000000000007946 */ /* 0x000fea0003800000 */
[----:B------:R-:W-:-:S13]  /*3b80*/  ISETP.NE.AND P0, PT, R23, R28, PT ;  /* 0x0000001c1700720c */ /* 0x000fda0003f05270 */
[----:B------:R-:W-:Y:S05]  /*3b90*/  @P0 BRA `(.L_x_883) ;  /* 0xfffffffc00ec0947 */ /* 0x000fea000383ffff */
.L_x_882:
[----:B------:R-:W-:Y:S05]  /*3ba0*/  WARPSYNC.ALL ;  /* 0x0000000000007948 */ /* 0x000fea0003800000 */
[----:B------:R-:W-:Y:S01]  /*3bb0*/  BAR.SYNC.DEFER_BLOCKING 0x0 ;  /* 0x0000000000007b1d */ /* 0x000fe20000010000 */
[----:B-1----:R-:W-:-:S05]  /*3bc0*/  HFMA2 R23, -RZ, RZ, 0, 0 ;  /* 0x00000000ff177431 */ /* 0x002fca00000001ff */
[----:B------:R-:W-:Y:S05]  /*3bd0*/  @!P2 BRA `(.L_x_884) ;  /* 0x00000004003ca947 */ /* 0x000fea0003800000 */
[----:B------:R-:W-:Y:S01]  /*3be0*/  MOV R23, UR7 ;  /* 0x0000000700177c02 */ /* 0x000fe20008000f00 */
        /* <DEDUP_REMOVED lines=16> */
.L_x_885:
[----:B------:R-:W-:Y:S01]  /*3cf0*/  ISETP.EQ.OR P2, PT, R32, RZ, P1 ;  /* 0x000000ff2000720c */ /* 0x000fe20000f42670 */
[----:B------:R-:W-:-:S06]  /*3d00*/  UIADD3 UR8, UPT, UPT, UR5, 0x1, URZ ;  /* 0x0000000105087890 */ /* 0x000fcc000fffe0ff */
[----:B------:R-:W-:-:S06]  /*3d10*/  ISETP.EQ.OR P3, PT, R3, UR8, P1 ;  /* 0x0000000803007c0c */ /* 0x000fcc0008f62670 */
[----:B------:R-:W-:-:S06]  /*3d20*/  @!P2 IMAD.WIDE.U32 R26, R55, 0x8, R20 ;  /* 0x00000008371aa825 */ /* 0x000fcc00078e0014 */
[----:B------:R-:W0:Y:S01]  /*3d30*/  @!P2 LDG.E.64 R26, desc[UR10][R26.64] ;  /* 0x0000000a1a1aa981 */ /* 0x000e22000c1e1b00 */
[----:B------:R-:W-:-:S06]  /*3d40*/  @!P3 IMAD.WIDE.U32 R24, R49, 0x8, R20 ;  /* 0x000000083118b825 */ /* 0x000fcc00078e0014 */
[----:B------:R-:W3:Y:S01]  /*3d50*/  @!P3 LDG.E.64 R24, desc[UR10][R24.64] ;  /* 0x0000000a1818b981 */ /* 0x000ee2000c1e1b00 */
[----:B------:R-:W-:-:S06]  /*3d60*/  UIADD3 UR8, UPT, UPT, UR5, 0x2, URZ ;  /* 0x0000000205087890 */ /* 0x000fcc000fffe0ff */
[----:B------:R-:W-:Y:S01]  /*3d70*/  ISETP.EQ.OR P4, PT, R3, UR8, P1 ;  /* 0x0000000803007c0c */ /* 0x000fe20008f82670 */
[----:B------:R-:W-:-:S06]  /*3d80*/  UIADD3 UR8, UPT, UPT, UR5, 0x3, URZ ;  /* 0x0000000305087890 */ /* 0x000fcc000fffe0ff */
[----:B------:R-:W-:Y:S01]  /*3d90*/  ISETP.EQ.OR P0, PT, R3, UR8, P1 ;  /* 0x0000000803007c0c */ /* 0x000fe20008f02670 */
[----:B------:R-:W-:-:S12]  /*3da0*/  UIADD3 UR8, UPT, UPT, UR5, 0x4, URZ ;  /* 0x0000000405087890 */ /* 0x000fd8000fffe0ff */
[----:B--2---:R-:W-:-:S06]  /*3db0*/  @!P0 IMAD.WIDE.U32 R28, R23, 0x8, R20 ;  /* 0x00000008171c8825 */ /* 0x004fcc00078e0014 */
[----:B------:R-:W2:Y:S01]  /*3dc0*/  @!P0 LDG.E.64 R28, desc[UR10][R28.64] ;  /* 0x0000000a1c1c8981 */ /* 0x000ea2000c1e1b00 */
[----:B0-----:R-:W-:Y:S01]  /*3dd0*/  @!P2 FADD.FTZ R18, R18, R26 ;  /* 0x0000001a1212a221 */ /* 0x001fe20000010000 */
[----:B------:R-:W-:Y:S01]  /*3de0*/  @!P2 FADD.FTZ R19, R19, R27 ;  /* 0x0000001b1313a221 */ /* 0x000fe20000010000 */
[----:B------:R-:W-:Y:S01]  /*3df0*/  @!P4 IMAD.WIDE.U32 R26, R31, 0x8, R20 ;  /* 0x000000081f1ac825 */ /* 0x000fe200078e0014 */
[----:B------:R-:W-:-:S05]  /*3e00*/  ISETP.EQ.OR P2, PT, R3, UR8, P1 ;  /* 0x0000000803007c0c */ /* 0x000fca0008f42670 */
[----:B------:R-:W4:Y:S01]  /*3e10*/  @!P4 LDG.E.64 R26, desc[UR10][R26.64] ;  /* 0x0000000a1a1ac981 */ /* 0x000f22000c1e1b00 */
[----:B---3--:R-:W-:Y:S01]  /*3e20*/  @!P3 FADD.FTZ R18, R18, R24 ;  /* 0x000000181212b221 */ /* 0x008fe20000010000 */
[----:B------:R-:W-:-:S06]  /*3e30*/  @!P3 FADD.FTZ R19, R19, R25 ;  /* 0x000000191313b221 */ /* 0x000fcc0000010000 */
[----:B------:R-:W-:-:S06]  /*3e40*/  @!P2 IMAD.WIDE.U32 R24, R35, 0x8, R20 ;  /* 0x000000082318a825 */ /* 0x000fcc00078e0014 */
[----:B------:R-:W3:Y:S01]  /*3e50*/  @!P2 LDG.E.64 R24, desc[UR10][R24.64] ;  /* 0x0000000a1818a981 */ /* 0x000ee2000c1e1b00 */
[----:B------:R-:W-:Y:S02]  /*3e60*/  UIADD3 UR8, UPT, UPT, UR5, 0x5, URZ ;  /* 0x0000000505087890 */ /* 0x000fe4000fffe0ff */
[----:B------:R-:W-:-:S04]  /*3e70*/  UIADD3 UR12, UPT, UPT, UR5, 0x6, URZ ;  /* 0x00000006050c7890 */ /* 0x000fc8000fffe0ff */
[----:B------:R-:W-:Y:S01]  /*3e80*/  ISETP.EQ.OR P3, PT, R3, UR8, P1 ;  /* 0x0000000803007c0c */ /* 0x000fe20008f62670 */
[----:B------:R-:W-:Y:S01]  /*3e90*/  UIADD3 UR8, UPT, UPT, UR5, 0x7, URZ ;  /* 0x0000000705087890 */ /* 0x000fe2000fffe0ff */
[----:B----4-:R-:W-:Y:S01]  /*3ea0*/  @!P4 FADD.FTZ R18, R18, R26 ;  /* 0x0000001a1212c221 */ /* 0x010fe20000010000 */
[----:B------:R-:W-:Y:S01]  /*3eb0*/  @!P4 FADD.FTZ R19, R19, R27 ;  /* 0x0000001b1313c221 */ /* 0x000fe20000010000 */
[----:B------:R-:W-:Y:S02]  /*3ec0*/  ISETP.EQ.OR P4, PT, R3, UR12, P1 ;  /* 0x0000000c03007c0c */ /* 0x000fe40008f82670 */
[----:B--2---:R-:W-:Y:S01]  /*3ed0*/  @!P0 FADD.FTZ R18, R18, R28 ;  /* 0x0000001c12128221 */ /* 0x004fe20000010000 */
[----:B------:R-:W-:Y:S01]  /*3ee0*/  @!P0 FADD.FTZ R19, R19, R29 ;  /* 0x0000001d13138221 */ /* 0x000fe20000010000 */
[----:B------:R-:W-:-:S05]  /*3ef0*/  ISETP.EQ.OR P0, PT, R3, UR8, P1 ;  /* 0x0000000803007c0c */ /* 0x000fca0008f02670 */
[----:B------:R-:W-:-:S06]  /*3f00*/  @!P3 IMAD.WIDE.U32 R26, R47, 0x8, R20 ;  /* 0x000000082f1ab825 */ /* 0x000fcc00078e0014 */
[----:B------:R-:W2:Y:S01]  /*3f10*/  @!P3 LDG.E.64 R26, desc[UR10][R26.64] ;  /* 0x0000000a1a1ab981 */ /* 0x000ea2000c1e1b00 */
[----:B------:R-:W-:-:S04]  /*3f20*/  @!P4 IMAD.WIDE.U32 R28, R33, 0x8, R20 ;  /* 0x00000008211cc825 */ /* 0x000fc800078e0014 */
[----:B---3--:R-:W-:Y:S01]  /*3f30*/  @!P2 FADD.FTZ R18, R18, R24 ;  /* 0x000000181212a221 */ /* 0x008fe20000010000 */
[----:B------:R-:W-:Y:S01]  /*3f40*/  @!P2 FADD.FTZ R19, R19, R25 ;  /* 0x000000191313a221 */ /* 0x000fe20000010000 */
[----:B------:R-:W-:Y:S01]  /*3f50*/  @!P0 IMAD.WIDE.U32 R24, R39, 0x8, R20 ;  /* 0x0000000827188825 */ /* 0x000fe200078e0014 */
[----:B------:R-:W3:Y:S05]  /*3f60*/  @!P4 LDG.E.64 R28, desc[UR10][R28.64] ;  /* 0x0000000a1c1cc981 */ /* 0x000eea000c1e1b00 */
[----:B------:R-:W4:Y:S01]  /*3f70*/  @!P0 LDG.E.64 R24, desc[UR10][R24.64] ;  /* 0x0000000a18188981 */ /* 0x000f22000c1e1b00 */
[----:B------:R-:W-:-:S06]  /*3f80*/  UIADD3 UR5, UPT, UPT, UR5, 0x8, URZ ;  /* 0x0000000805057890 */ /* 0x000fcc000fffe0ff */
[----:B------:R-:W-:Y:S02]  /*3f90*/  ISETP.NE.AND P2, PT, R30, UR5, PT ;  /* 0x000000051e007c0c */ /* 0x000fe4000bf45270 */
[----:B------:R-:W-:Y:S01]  /*3fa0*/  IADD3 R32, PT, PT, R32, 0x8, RZ ;  /* 0x0000000820207810 */ /* 0x000fe20007ffe0ff */
[----:B--2---:R-:W-:Y:S01]  /*3fb0*/  @!P3 FADD.FTZ R18, R18, R26 ;  /* 0x0000001a1212b221 */ /* 0x004fe20000010000 */
[----:B------:R-:W-:Y:S01]  /*3fc0*/  @!P3 FADD.FTZ R19, R19, R27 ;  /* 0x0000001b1313b221 */ /* 0x000fe20000010000 */
[----:B------:R-:W-:Y:S02]  /*3fd0*/  MOV R26, UR7 ;  /* 0x00000007001a7c02 */ /* 0x000fe40008000f00 */
[----:B---3--:R-:W-:Y:S01]  /*3fe0*/  @!P4 FADD.FTZ R18, R18, R28 ;  /* 0x0000001c1212c221 */ /* 0x008fe20000010000 */
[----:B------:R-:W-:Y:S01]  /*3ff0*/  @!P4 FADD.FTZ R19, R19, R29 ;  /* 0x0000001d1313c221 */ /* 0x000fe20000010000 */
[----:B------:R-:W-:Y:S02]  /*4000*/  MOV R28, UR7 ;  /* 0x00000007001c7c02 */ /* 0x000fe40008000f00 */
[----:B------:R-:W-:Y:S01]  /*4010*/  LEA R39, R26, R39, 0x3 ;  /* 0x000000271a277211 */ /* 0x000fe200078e18ff */
[----:B----4-:R-:W-:Y:S01]  /*4020*/  @!P0 FADD.FTZ R18, R18, R24 ;  /* 0x0000001812128221 */ /* 0x010fe20000010000 */
[----:B------:R-:W-:Y:S01]  /*4030*/  LEA R55, R28, R55, 0x3 ;  /* 0x000000371c377211 */ /* 0x000fe200078e18ff */
        /* <DEDUP_REMOVED lines=8> */
[----:B------:R-:W-:-:S07]  /*40c0*/  MOV R23, R30 ;  /* 0x0000001e00177202 */ /* 0x000fce0000000f00 */
.L_x_884:
[----:B------:R-:W-:-:S13]  /*40d0*/  LOP3.LUT P0, R24, R37, 0x7, RZ, 0xc0, !PT ;  /* 0x0000000725187812 */ /* 0x000fda000780c0ff */
[----:B------:R-:W-:Y:S05]  /*40e0*/  @!P0 BRA `(.L_x_881) ;  /* 0x0000000000f08947 */ /* 0x000fea0003800000 */
[----:B------:R-:W-:Y:S02]  /*40f0*/  IADD3 R24, PT, PT, R24, -0x1, RZ ;  /* 0xffffffff18187810 */ /* 0x000fe40007ffe0ff */
[----:B------:R-:W-:Y:S02]  /*4100*/  LOP3.LUT P5, R32, R37, 0x3, RZ, 0xc0, !PT ;  /* 0x0000000325207812 */ /* 0x000fe400078ac0ff */
[----:B------:R-:W-:-:S13]  /*4110*/  ISETP.GE.U32.AND P0, PT, R24, 0x3, PT ;  /* 0x000000031800780c */ /* 0x000fda0003f06070 */
[----:B------:R-:W-:Y:S05]  /*4120*/  @!P0 BRA `(.L_x_886) ;  /* 0x0000000000708947 */ /* 0x000fea0003800000 */
[C---:B------:R-:W-:Y:S02]  /*4130*/  IADD3 R27, PT, PT, R23.reuse, 0x1, RZ ;  /* 0x00000001171b7810 */ /* 0x040fe40007ffe0ff */
[CC--:B------:R-:W-:Y:S02]  /*4140*/  ISETP.EQ.OR P0, PT, R23.reuse, R3.reuse, P1 ;  /* 0x000000031700720c */ /* 0x0c0fe40000f02670 */
[----:B------:R-:W-:Y:S02]  /*4150*/  IADD3 R29, PT, PT, R23, 0x2, RZ ;  /* 0x00000002171d7810 */ /* 0x000fe40007ffe0ff */
        /* <DEDUP_REMOVED lines=11> */
[--C-:B--2---:R-:W-:Y:S01]  /*4210*/  @!P3 IMAD.WIDE.U32 R28, R29, 0x8, R20.reuse ;  /* 0x000000081d1cb825 */ /* 0x104fe200078e0014 */
        /* <DEDUP_REMOVED lines=13> */
.L_x_886:
        /* <DEDUP_REMOVED lines=12> */
[----:B------:R-:W3:Y:S01]  /*43b0*/  @!P0 LDG.E.64 R24, desc[UR10][R24.64] ;  /* 0x0000000a18188981 */ /* 0x000ee2000c1e1b00 */
[----:B------:R-:W-:Y:S01]  /*43c0*/  IADD3 R23, PT, PT, R23, 0x2, RZ ;  /* 0x0000000217177810 */ /* 0x000fe20007ffe0ff */
[----:B0-----:R-:W-:Y:S01]  /*43d0*/  @!P2 FADD.FTZ R18, R18, R26 ;  /* 0x0000001a1212a221 */ /* 0x001fe20000010000 */
[----:B------:R-:W-:-:S03]  /*43e0*/  @!P2 FADD.FTZ R19, R19, R27 ;  /* 0x0000001b1313a221 */ /* 0x000fc60000010000 */
[----:B---3--:R-:W-:Y:S01]  /*43f0*/  @!P0 FADD.FTZ R18, R18, R24 ;  /* 0x0000001812128221 */ /* 0x008fe20000010000 */
[----:B------:R-:W-:-:S07]  /*4400*/  @!P0 FADD.FTZ R19, R19, R25 ;  /* 0x0000001913138221 */ /* 0x000fce0000010000 */
.L_x_887:
        /* <DEDUP_REMOVED lines=9> */
.L_x_888:
[----:B------:R-:W-:Y:S05]  /*44a0*/  BSYNC.RECONVERGENT B0 ;  /* 0x0000000000007941 */ /* 0x000fea0003800200 */
.L_x_881:
[----:B------:R-:W5:Y:S01]  /*44b0*/  S2UR UR8, SR_CgaCtaId ;  /* 0x00000000000879c3 */ /* 0x000f620000008800 */
[----:B------:R-:W-:Y:S01]  /*44c0*/  UMOV UR5, 0x400 ;  /* 0x0000040000057882 */ /* 0x000fe20000000000 */
[--C-:B----4-:R-:W-:Y:S02]  /*44d0*/  HADD2.F32 R22, -RZ, R45.reuse.H0_H0 ;  /* 0x2000002dff167230 */ /* 0x110fe40000004100 */
[----:B------:R-:W-:-:S03]  /*44e0*/  HADD2.F32 R45, -RZ, R45.H1_H1 ;  /* 0x3000002dff2d7230 */ /* 0x000fc60000004100 */
[----:B------:R-:W-:Y:S02]  /*44f0*/  FADD.FTZ R22, R22, -UR14 ;  /* 0x8000000e16167e21 */ /* 0x000fe40008010000 */
[----:B------:R-:W-:Y:S02]  /*4500*/  FADD.FTZ R45, R45, -UR14 ;  /* 0x8000000e2d2d7e21 */ /* 0x000fe40008010000 */
[----:B------:R-:W-:Y:S02]  /*4510*/  FMUL.FTZ R31, R22, UR9 ;  /* 0x00000009161f7c20 */ /* 0x000fe40008410000 */
[----:B------:R-:W-:Y:S01]  /*4520*/  FMUL.FTZ R32, R45, UR9 ;  /* 0x000000092d207c20 */ /* 0x000fe20008410000 */
[----:B-----5:R-:W-:Y:S01]  /*4530*/  ULEA UR5, UR8, UR5, 0x18 ;  /* 0x0000000508057291 */ /* 0x020fe2000f8ec0ff */
[----:B------:R-:W4:Y:S08]  /*4540*/  LDCU.U8 UR8, c[0x0][0x414] ;  /* 0x00008280ff0877ac */ /* 0x000f300008000000 */
[----:B------:R0:W-:Y:S01]  /*4550*/  @!P1 STS.64 [UR5+0xc0], R18 ;  /* 0x0000c012ff009988 */ /* 0x0001e20008000a05 */
[----:B------:R-:W-:Y:S01]  /*4560*/  BAR.SYNC.DEFER_BLOCKING 0x0 ;  /* 0x0000000000007b1d */ /* 0x000fe20000010000 */
[--C-:B0--3--:R-:W-:Y:S01]  /*4570*/  HADD2.F32 R18, -RZ, R44.reuse.H0_H0 ;  /* 0x2000002cff127230 */ /* 0x109fe20000004100 */
[----:B----4-:R-:W-:Y:S01]  /*4580*/  UISETP.NE.AND UP0, UPT, UR8, URZ, UPT ;  /* 0x000000ff0800728c */ /* 0x010fe2000bf05270 */
[----:B------:R-:W-:-:S03]  /*4590*/  HADD2.F32 R19, -RZ, R44.H1_H1 ;  /* 0x3000002cff137230 */ /* 0x000fc60000004100 */
[----:B-1----:R-:W0:Y:S01]  /*45a0*/  LDS.64 R20, [UR5+0xc0] ;  /* 0x0000c005ff147984 */ /* 0x002e220008000a00 */
[----:B------:R-:W0:Y:S02]  /*45b0*/  LDCU UR5, c[0x0][0x42c] ;  /* 0x00008580ff0577ac */ /* 0x000e240008000800 */
[----:B0-----:R-:W-:Y:S01]  /*45c0*/  FMUL.FTZ R20, R20, UR5 ;  /* 0x0000000514147c20 */ /* 0x001fe20008410000 */
        /* <DEDUP_REMOVED lines=20> */
.L_x_889:
[----:B------:R-:W0:Y:S01]  /*4710*/  LDCU UR5, c[0x0][0x41c] ;  /* 0x00008380ff0577ac */ /* 0x000e220008000800 */
[C-C-:B------:R-:W-:Y:S01]  /*4720*/  FFMA.FTZ R22, R20.reuse, R31, R21.reuse ;  /* 0x0000001f14167223 */ /* 0x140fe20000010015 */
        /* <DEDUP_REMOVED lines=12> */
[----:B------:R-:W2:Y:S01]  /*47f0*/  LDCU.64 UR18, c[0x0][0x3f8] ;  /* 0x00007f00ff1277ac */ /* 0x000ea20008000a00 */
[----:B------:R-:W-:Y:S01]  /*4800*/  MOV R22, R50 ;  /* 0x0000003200167202 */ /* 0x000fe20000000f00 */
[----:B------:R-:W-:Y:S01]  /*4810*/  FMUL.FTZ R26, R26, UR9 ;  /* 0x000000091a1a7c20 */ /* 0x000fe20008410000 */
[----:B------:R-:W-:Y:S01]  /*4820*/  MOV R23, R53 ;  /* 0x0000003500177202 */ /* 0x000fe20000000f00 */
[----:B------:R-:W0:Y:S01]  /*4830*/  LDCU.64 UR12, c[0x0][0x380] ;  /* 0x00007000ff0c77ac */ /* 0x000e220008000a00 */
[----:B------:R-:W-:-:S05]  /*4840*/  FMUL.FTZ R19, R19, UR9 ;  /* 0x0000000913137c20 */ /* 0x000fca0008410000 */
[----:B------:R-:W-:Y:S01]  /*4850*/  F2FP.F16.F32.PACK_AB R19, R19, R26 ;  /* 0x0000001a1313723e */ /* 0x000fe200000000ff */
[----:B--2---:R-:W-:Y:S02]  /*4860*/  IMAD R28, R24, UR18, RZ ;  /* 0x00000012181c7c24 */ /* 0x004fe4000f8e02ff */
[----:B------:R-:W-:-:S04]  /*4870*/  IMAD.WIDE.U32 R24, R3, UR18, R22 ;  /* 0x0000001203187c25 */ /* 0x000fc8000f8e0016 */
[----:B------:R-:W-:Y:S01]  /*4880*/  IMAD R23, R3, UR19, R28 ;  /* 0x0000001303177c24 */ /* 0x000fe2000f8e021c */
[----:B0-----:R-:W-:-:S04]  /*4890*/  LEA R22, P0, R24, UR12, 0x1 ;  /* 0x0000000c18167c11 */ /* 0x001fc8000f8008ff */
[----:B------:R-:W-:-:S04]  /*48a0*/  IADD3 R23, PT, PT, R25, R23, RZ ;  /* 0x0000001719177210 */ /* 0x000fc80007ffe0ff */
[----:B------:R-:W-:-:S05]  /*48b0*/  LEA.HI.X R23, R24, UR13, R23, 0x1, P0 ;  /* 0x0000000d18177c11 */ /* 0x000fca00080f0c17 */
[----:B------:R0:W-:Y:S02]  /*48c0*/  STG.E desc[UR10][R22.64], R19 ;  /* 0x0000001316007986 */ /* 0x0001e4000c10190a */
.L_x_891:
[----:B------:R-:W-:Y:S05]  /*48d0*/  BSYNC.RECONVERGENT B0 ;  /* 0x0000000000007941 */ /* 0x000fea0003800200 */
.L_x_890:
[--C-:B0-----:R-:W-:Y:S01]  /*48e0*/  HADD2.F32 R22, -RZ, R43.reuse.H0_H0 ;  /* 0x2000002bff167230 */ /* 0x101fe20000004100 */
[----:B------:R-:W-:Y:S01]  /*48f0*/  ISETP.GE.U32.AND P0, PT, R33, UR16, PT ;  /* 0x0000001021007c0c */ /* 0x000fe2000bf06070 */
[----:B------:R-:W-:Y:S01]  /*4900*/  HADD2.F32 R43, -RZ, R43.H1_H1 ;  /* 0x3000002bff2b7230 */ /* 0x000fe20000004100 */
[----:B------:R-:W-:Y:S01]  /*4910*/  ISETP.GE.U32.AND P1, PT, R18, UR16, PT ;  /* 0x0000001012007c0c */ /* 0x000fe2000bf26070 */
[----:B------:R-:W-:Y:S02]  /*4920*/  HADD2.F32 R36, -RZ, R41.H0_H0 ;  /* 0x20000029ff247230 */ /* 0x000fe40000004100 */
[----:B------:R-:W-:Y:S01]  /*4930*/  FADD.FTZ R23, R22, -UR14 ;  /* 0x8000000e16177e21 */ /* 0x000fe20008010000 */
[----:B------:R-:W-:Y:S01]  /*4940*/  SHF.R.S32.HI R35, RZ, 0x1f, R33 ;  /* 0x0000001fff237819 */ /* 0x000fe20000011421 */
[----:B------:R-:W-:Y:S01]  /*4950*/  FADD.FTZ R43, R43, -UR14 ;  /* 0x8000000e2b2b7e21 */ /* 0x000fe20008010000 */
[----:B------:R-:W-:Y:S01]  /*4960*/  SHF.R.S32.HI R19, RZ, 0x1f, R18 ;  /* 0x0000001fff137819 */ /* 0x000fe20000011412 */
[----:B------:R-:W-:Y:S01]  /*4970*/  FMUL.FTZ R24, R23, UR9 ;  /* 0x0000000917187c20 */ /* 0x000fe20008410000 */
[----:B------:R-:W-:Y:S01]  /*4980*/  ISETP.GE.AND.EX P0, PT, R35, UR17, PT, P0 ;  /* 0x0000001123007c0c */ /* 0x000fe2000bf06300 */
[--C-:B------:R-:W-:Y:S01]  /*4990*/  HADD2.F32 R22, -RZ, R42.reuse.H0_H0 ;  /* 0x2000002aff167230 */ /* 0x100fe20000004100 */
[----:B------:R-:W-:Y:S01]  /*49a0*/  ISETP.GE.AND.EX P1, PT, R19, UR17, PT, P1 ;  /* 0x0000001113007c0c */ /* 0x000fe2000bf26310 */
[----:B------:R-:W-:-:S02]  /*49b0*/  HADD2.F32 R23, -RZ, R42.H1_H1 ;  /* 0x3000002aff177230 */ /* 0x000fc40000004100 */
[----:B------:R-:W-:Y:S01]  /*49c0*/  FFMA.FTZ R34, R20, R24, R21 ;  /* 0x0000001814227223 */ /* 0x000fe20000010015 */
[----:B------:R-:W-:Y:S01]  /*49d0*/  FMUL.FTZ R43, R43, UR9 ;  /* 0x000000092b2b7c20 */ /* 0x000fe20008410000 */
[----:B------:R-:W-:Y:S08]  /*49e0*/  BRA.U !UP0, `(.L_x_892) ;  /* 0x0000000108487547 */ /* 0x000ff0000b800000 */
        /* <DEDUP_REMOVED lines=18> */
.L_x_892:
[----:B------:R-:W-:Y:S01]  /*4b10*/  FFMA.FTZ R25, R20, R43, R21 ;  /* 0x0000002b14197223 */ /* 0x000fe20000010015 */
[----:B------:R-:W-:Y:S01]  /*4b20*/  BSSY.RECONVERGENT B0, `(.L_x_893) ;  /* 0x0000014000007945 */ /* 0x000fe20003800200 */
[----:B------:R-:W-:Y:S01]  /*4b30*/  FFMA.FTZ R34, R17, R22, -R34 ;  /* 0x0000001611227223 */ /* 0x000fe20000010822 */
[----:B------:R-:W-:Y:S02]  /*4b40*/  HADD2.F32 R41, -RZ, R41.H1_H1 ;  /* 0x30000029ff297230 */ /* 0x000fe40000004100 */
[----:B------:R-:W-:Y:S01]  /*4b50*/  FADD.FTZ R36, R36, -UR14 ;  /* 0x8000000e24247e21 */ /* 0x000fe20008010000 */
[----:B------:R-:W-:Y:S01]  /*4b60*/  FFMA.FTZ R26, R16, R23, -R25 ;  /* 0x00000017101a7223 */ /* 0x000fe20000010819 */
[----:B------:R-:W-:Y:S06]  /*4b70*/  @P0 BRA `(.L_x_894) ;  /* 0x0000000000380947 */ /* 0x000fec0003800000 */
[----:B------:R-:W2:Y:S01]  /*4b80*/  LDCU.64 UR12, c[0x0][0x3f8] ;  /* 0x00007f00ff0c77ac */ /* 0x000ea20008000a00 */
[----:B------:R-:W-:Y:S01]  /*4b90*/  MOV R22, R50 ;  /* 0x0000003200167202 */ /* 0x000fe20000000f00 */
[----:B------:R-:W-:Y:S01]  /*4ba0*/  FMUL.FTZ R27, R34, UR9 ;  /* 0x00000009221b7c20 */ /* 0x000fe20008410000 */
[----:B------:R-:W-:Y:S01]  /*4bb0*/  MOV R23, R53 ;  /* 0x0000003500177202 */ /* 0x000fe20000000f00 */
[----:B------:R-:W0:Y:S01]  /*4bc0*/  LDCU.64 UR18, c[0x0][0x380] ;  /* 0x00007000ff1277ac */ /* 0x000e220008000a00 */
[----:B------:R-:W-:Y:S01]  /*4bd0*/  FMUL.FTZ R26, R26, UR9 ;  /* 0x000000091a1a7c20 */ /* 0x000fe20008410000 */
[----:B--2---:R-:W-:Y:S02]  /*4be0*/  IMAD R28, R35, UR12, RZ ;  /* 0x0000000c231c7c24 */ /* 0x004fe4000f8e02ff */
[----:B------:R-:W-:-:S04]  /*4bf0*/  IMAD.WIDE.U32 R24, R33, UR12, R22 ;  /* 0x0000000c21187c25 */ /* 0x000fc8000f8e0016 */
[----:B------:R-:W-:Y:S01]  /*4c00*/  IMAD R33, R33, UR13, R28 ;  /* 0x0000000d21217c24 */ /* 0x000fe2000f8e021c */
[----:B0-----:R-:W-:-:S04]  /*4c10*/  LEA R22, P0, R24, UR18, 0x1 ;  /* 0x0000001218167c11 */ /* 0x001fc8000f8008ff */
[----:B------:R-:W-:Y:S02]  /*4c20*/  IADD3 R33, PT, PT, R25, R33, RZ ;  /* 0x0000002119217210 */ /* 0x000fe40007ffe0ff */
[----:B------:R-:W-:Y:S02]  /*4c30*/  F2FP.F16.F32.PACK_AB R25, R26, R27 ;  /* 0x0000001b1a19723e */ /* 0x000fe400000000ff */
[----:B------:R-:W-:-:S05]  /*4c40*/  LEA.HI.X R23, R24, UR19, R33, 0x1, P0 ;  /* 0x0000001318177c11 */ /* 0x000fca00080f0c21 */
[----:B------:R0:W-:Y:S02]  /*4c50*/  STG.E desc[UR10][R22.64], R25 ;  /* 0x0000001916007986 */ /* 0x0001e4000c10190a */
.L_x_894:
[----:B------:R-:W-:Y:S05]  /*4c60*/  BSYNC.RECONVERGENT B0 ;  /* 0x0000000000007941 */ /* 0x000fea0003800200 */
.L_x_893:
[----:B------:R-:W-:Y:S01]  /*4c70*/  FMUL.FTZ R36, R36, UR9 ;  /* 0x0000000924247c20 */ /* 0x000fe20008410000 */
[----:B------:R-:W-:Y:S01]  /*4c80*/  FADD.FTZ R41, R41, -UR14 ;  /* 0x8000000e29297e21 */ /* 0x000fe20008010000 */
[--C-:B0-----:R-:W-:Y:S02]  /*4c90*/  HADD2.F32 R22, -RZ, R40.reuse.H0_H0 ;  /* 0x20000028ff167230 */ /* 0x101fe40000004100 */
[----:B------:R-:W-:Y:S02]  /*4ca0*/  HADD2.F32 R23, -RZ, R40.H1_H1 ;  /* 0x30000028ff177230 */ /* 0x000fe40000004100 */
[----:B------:R-:W-:Y:S01]  /*4cb0*/  FFMA.FTZ R34, R20, R36, R21 ;  /* 0x0000002414227223 */ /* 0x000fe20000010015 */
[----:B------:R-:W-:Y:S01]  /*4cc0*/  FMUL.FTZ R41, R41, UR9 ;  /* 0x0000000929297c20 */ /* 0x000fe20008410000 */
[----:B------:R-:W-:Y:S06]  /*4cd0*/  BRA.U !UP0, `(.L_x_895) ;  /* 0x0000000108487547 */ /* 0x000fec000b800000 */
        /* <DEDUP_REMOVED lines=18> */
.L_x_895:
        /* <DEDUP_REMOVED lines=21> */
.L_x_897:
[----:B------:R-:W-:Y:S05]  /*4f50*/  BSYNC.RECONVERGENT B0 ;  /* 0x0000000000007941 */ /* 0x000fea0003800200 */
.L_x_896:
[----:B0-----:R-:W-:Y:S02]  /*4f60*/  HADD2.F32 R18, -RZ, R8.H0_H0 ;  /* 0x20000008ff127230 */ /* 0x001fe40000004100 */
[----:B------:R-:W-:Y:S01]  /*4f70*/  FADD.FTZ R26, R26, -UR14 ;  /* 0x8000000e1a1a7e21 */ /* 0x000fe20008010000 */
[--C-:B------:R-:W-:Y:S02]  /*4f80*/  HADD2.F32 R19, -RZ, R10.reuse.H0_H0 ;  /* 0x2000000aff137230 */ /* 0x100fe40000004100 */
[----:B------:R-:W-:Y:S01]  /*4f90*/  FADD.FTZ R24, R24, -UR14 ;  /* 0x8000000e18187e21 */ /* 0x000fe20008010000 */
[----:B------:R-:W-:Y:S02]  /*4fa0*/  HADD2.F32 R10, -RZ, R10.H1_H1 ;  /* 0x3000000aff0a7230 */ /* 0x000fe40000004100 */
[----:B------:R-:W-:Y:S01]  /*4fb0*/  FADD.FTZ R18, R18, -UR14 ;  /* 0x8000000e12127e21 */ /* 0x000fe20008010000 */
[--C-:B------:R-:W-:Y:S02]  /*4fc0*/  HADD2.F32 R4, -RZ, R6.reuse.H0_H0 ;  /* 0x20000006ff047230 */ /* 0x100fe40000004100 */
[----:B------:R-:W-:Y:S01]  /*4fd0*/  FMUL.FTZ R38, R26, UR9 ;  /* 0x000000091a267c20 */ /* 0x000fe20008410000 */
[----:B------:R-:W-:-:S02]  /*4fe0*/  HADD2.F32 R6, -RZ, R6.H1_H1 ;  /* 0x30000006ff067230 */ /* 0x000fc40000004100 */
[----:B------:R-:W-:Y:S01]  /*4ff0*/  FADD.FTZ R10, R10, -UR14 ;  /* 0x8000000e0a0a7e21 */ /* 0x000fe20008010000 */
[----:B------:R-:W-:Y:S02]  /*5000*/  HADD2.F32 R8, -RZ, R8.H1_H1 ;  /* 0x30000008ff087230 */ /* 0x000fe40000004100 */
[----:B------:R-:W-:Y:S01]  /*5010*/  FADD.FTZ R4, R4, -UR14 ;  /* 0x8000000e04047e21 */ /* 0x000fe20008010000 */
[--C-:B------:R-:W-:Y:S02]  /*5020*/  HADD2.F32 R22, -RZ, R12.reuse.H0_H0 ;  /* 0x2000000cff167230 */ /* 0x100fe40000004100 */
[----:B------:R-:W-:Y:S01]  /*5030*/  FADD.FTZ R6, R6, -UR14 ;  /* 0x8000000e06067e21 */ /* 0x000fe20008010000 */
[----:B------:R-:W-:Y:S02]  /*5040*/  HADD2.F32 R23, -RZ, R12.H1_H1 ;  /* 0x3000000cff177230 */ /* 0x000fe40000004100 */
[----:B------:R-:W-:Y:S01]  /*5050*/  FADD.FTZ R8, R8, -UR14 ;  /* 0x8000000e08087e21 */ /* 0x000fe20008010000 */
[----:B------:R-:W-:Y:S01]  /*5060*/  FADD.FTZ R12, R19, -UR14 ;  /* 0x8000000e130c7e21 */ /* 0x000fe20008010000 */
[----:B------:R-:W-:Y:S01]  /*5070*/  FADD.FTZ R22, R22, -UR14 ;  /* 0x8000000e16167e21 */ /* 0x000fe20008010000 */
[----:B------:R-:W-:Y:S01]  /*5080*/  FMUL.FTZ R26, R18, UR9 ;  /* 0x00000009121a7c20 */ /* 0x000fe20008410000 */
[----:B------:R-:W-:Y:S01]  /*5090*/  FADD.FTZ R23, R23, -UR14 ;  /* 0x8000000e17177e21 */ /* 0x000fe20008010000 */
[----:B------:R-:W-:Y:S01]  /*50a0*/  FMUL.FTZ R33, R24, UR9 ;  /* 0x0000000918217c20 */ /* 0x000fe20008410000 */
[----:B------:R-:W-:Y:S01]  /*50b0*/  FMUL.FTZ R18, R10, UR9 ;  /* 0x000000090a127c20 */ /* 0x000fe20008410000 */
[----:B------:R-:W-:Y:S01]  /*50c0*/  FMUL.FTZ R54, R4, UR9 ;  /* 0x0000000904367c20 */ /* 0x000fe20008410000 */
[C---:B------:R-:W-:Y:S01]  /*50d0*/  IADD3 R43, PT, PT, R3.reuse, 0x30, RZ ;  /* 0x00000030032b7810 */ /* 0x040fe20007ffe0ff */
[----:B------:R-:W-:Y:S01]  /*50e0*/  FMUL.FTZ R56, R6, UR9 ;  /* 0x0000000906387c20 */ /* 0x000fe20008410000 */
[C---:B------:R-:W-:Y:S01]  /*50f0*/  IADD3 R30, PT, PT, R3.reuse, 0x40, RZ ;  /* 0x00000040031e7810 */ /* 0x040fe20007ffe0ff */
[----:B------:R-:W-:Y:S01]  /*5100*/  FMUL.FTZ R25, R8, UR9 ;  /* 0x0000000908197c20 */ /* 0x000fe20008410000 */
[C---:B------:R-:W-:Y:S01]  /*5110*/  IADD3 R24, PT, PT, R3.reuse, 0x50, RZ ;  /* 0x0000005003187810 */ /* 0x040fe20007ffe0ff */
[----:B------:R-:W-:Y:S01]  /*5120*/  FMUL.FTZ R12, R12, UR9 ;  /* 0x000000090c0c7c20 */ /* 0x000fe20008410000 */
[----:B------:R-:W-:Y:S01]  /*5130*/  IADD3 R10, PT, PT, R3, 0x60, RZ ;  /* 0x00000060030a7810 */ /* 0x000fe20007ffe0ff */
        /* <DEDUP_REMOVED lines=11> */
[C---:B--2---:R-:W-:Y:S01]  /*51f0*/  FFMA.FTZ R28, R20.reuse, R26, R21 ;  /* 0x0000001a141c7223 */ /* 0x044fe20000010015 */
        /* <DEDUP_REMOVED lines=9> */
[--C-:B------:R-:W-:Y:S01]  /*5290*/  HADD2.F32 R20, -RZ, R5.reuse.H0_H0 ;  /* 0x20000005ff147230 */ /* 0x100fe20000004100 */
[----:B------:R-:W-:Y:S01]  /*52a0*/  ISETP.GE.U32.AND P0, PT, R3, UR16, PT ;  /* 0x0000001003007c0c */ /* 0x000fe2000bf06070 */
[----:B------:R-:W-:Y:S01]  /*52b0*/  HADD2.F32 R5, -RZ, R5.H1_H1 ;  /* 0x30000005ff057230 */ /* 0x000fe20000004100 */
[----:B------:R-:W-:-:S02]  /*52c0*/  ISETP.GE.AND.EX P1, PT, R45, UR17, PT, P1 ;  /* 0x000000112d007c0c */ /* 0x000fc4000bf26310 */
[----:B------:R-:W-:Y:S02]  /*52d0*/  ISETP.GE.AND.EX P3, PT, R32, UR17, PT, P3 ;  /* 0x0000001120007c0c */ /* 0x000fe4000bf66330 */
        /* <DEDUP_REMOVED lines=16> */
[----:B-1----:R-:W-:Y:S01]  /*53e0*/  FMUL.FTZ R5, R5, R40 ;  /* 0x0000002805057220 */ /* 0x002fe20000410000 */
[----:B------:R-:W-:Y:S02]  /*53f0*/  FADD.FTZ R40, -R40, 1 ;  /* 0x3f80000028287421 */ /* 0x000fe40000010100 */
[----:B------:R-:W-:Y:S02]  /*5400*/  FMUL.FTZ R20, R20, R33 ;  /* 0x0000002114147220 */ /* 0x000fe40000410000 */
[----:B------:R-:W-:-:S04]  /*5410*/  FFMA.FTZ R40, R35, R40, 1 ;  /* 0x3f80000023287423 */ /* 0x000fc80000010028 */
[----:B------:R-:W-:-:S07]  /*5420*/  FMUL.FTZ R5, R5, R40 ;  /* 0x0000002805057220 */ /* 0x000fce0000410000 */
.L_x_898:
        /* <DEDUP_REMOVED lines=18> */
.L_x_900:
[----:B------:R-:W-:Y:S05]  /*5550*/  BSYNC.RECONVERGENT B0 ;  /* 0x0000000000007941 */ /* 0x000fea0003800200 */
.L_x_899:
        /* <DEDUP_REMOVED lines=21> */
.L_x_901:
[----:B------:R-:W-:Y:S01]  /*56b0*/  BSSY.RECONVERGENT B0, `(.L_x_902) ;  /* 0x0000012000007945 */ /* 0x000fe20003800200 */
[----:B------:R-:W-:Y:S01]  /*56c0*/  FFMA.FTZ R34, R17, R5, -R34 ;  /* 0x0000000511227223 */ /* 0x000fe20000010822 */
[----:B------:R-:W-:Y:S02]  /*56d0*/  FFMA.FTZ R5, R16, R7, -R31 ;  /* 0x0000000710057223 */ /* 0x000fe4000001081f */
[----:B------:R-:W-:Y:S05]  /*56e0*/  @P3 BRA `(.L_x_903) ;  /* 0x0000000000383947 */ /* 0x000fea0003800000 */
[----:B------:R-:W0:Y:S01]  /*56f0*/  LDCU.64 UR12, c[0x0][0x3f8] ;  /* 0x00007f00ff0c77ac */ /* 0x000e220008000a00 */
[----:B------:R-:W-:Y:S01]  /*5700*/  MOV R33, R53 ;  /* 0x0000003500217202 */ /* 0x000fe20000000f00 */
[----:B------:R-:W-:Y:S01]  /*5710*/  FMUL.FTZ R34, R34, UR9 ;  /* 0x0000000922227c20 */ /* 0x000fe20008410000 */
[----:B------:R-:W-:Y:S01]  /*5720*/  FMUL.FTZ R5, R5, UR9 ;  /* 0x0000000905057c20 */ /* 0x000fe20008410000 */
[----:B------:R-:W1:Y:S04]  /*5730*/  LDCU.64 UR18, c[0x0][0x380] ;  /* 0x00007000ff1277ac */ /* 0x000e680008000a00 */
[----:B------:R-:W-:Y:S01]  /*5740*/  F2FP.F16.F32.PACK_AB R5, R5, R34 ;  /* 0x000000220505723e */ /* 0x000fe200000000ff */
[----:B0-----:R-:W-:Y:S01]  /*5750*/  IMAD R7, R32, UR12, RZ ;  /* 0x0000000c20077c24 */ /* 0x001fe2000f8e02ff */
[----:B------:R-:W-:-:S03]  /*5760*/  MOV R32, R50 ;  /* 0x0000003200207202 */ /* 0x000fc60000000f00 */
[C---:B------:R-:W-:Y:S02]  /*5770*/  IMAD R7, R30.reuse, UR13, R7 ;  /* 0x0000000d1e077c24 */ /* 0x040fe4000f8e0207 */
[----:B------:R-:W-:-:S03]  /*5780*/  IMAD.WIDE.U32 R32, R30, UR12, R32 ;  /* 0x0000000c1e207c25 */ /* 0x000fc6000f8e0020 */
[----:B-1----:R-:W-:Y:S02]  /*5790*/  LEA R30, P1, R32, UR18, 0x1 ;  /* 0x00000012201e7c11 */ /* 0x002fe4000f8208ff */
[----:B------:R-:W-:-:S04]  /*57a0*/  IADD3 R7, PT, PT, R33, R7, RZ ;  /* 0x0000000721077210 */ /* 0x000fc80007ffe0ff */
[----:B------:R-:W-:-:S05]  /*57b0*/  LEA.HI.X R31, R32, UR19, R7, 0x1, P1 ;  /* 0x00000013201f7c11 */ /* 0x000fca00088f0c07 */
[----:B------:R0:W-:Y:S02]  /*57c0*/  STG.E desc[UR10][R30.64], R5 ;  /* 0x000000051e007986 */ /* 0x0001e4000c10190a */
.L_x_903:
[----:B------:R-:W-:Y:S05]  /*57d0*/  BSYNC.RECONVERGENT B0 ;  /* 0x0000000000007941 */ /* 0x000fea0003800200 */
.L_x_902:
        /* <DEDUP_REMOVED lines=21> */
.L_x_904:
        /* <DEDUP_REMOVED lines=18> */
.L_x_906:
[----:B------:R-:W-:Y:S05]  /*5a50*/  BSYNC.RECONVERGENT B0 ;  /* 0x0000000000007941 */ /* 0x000fea0003800200 */
.L_x_905:
        /* <DEDUP_REMOVED lines=21> */
.L_x_907:
        /* <DEDUP_REMOVED lines=18> */
.L_x_909:
[----:B------:R-:W-:Y:S05]  /*5cd0*/  BSYNC.RECONVERGENT B0 ;  /* 0x0000000000007941 */ /* 0x000fea0003800200 */
.L_x_908:
        /* <DEDUP_REMOVED lines=22> */
.L_x_910:
        /* <DEDUP_REMOVED lines=18> */
.L_x_912:
[----:B------:R-:W-:Y:S05]  /*5f60*/  BSYNC.RECONVERGENT B0 ;  /* 0x0000000000007941 */ /* 0x000fea0003800200 */
.L_x_911:
[----:B------:R-:W1:Y:S01]  /*5f70*/  LDCU UR5, c[0x0][0x410] ;  /* 0x00008200ff0577ac */ /* 0x000e620008000800 */
[----:B------:R-:W1:Y:S01]  /*5f80*/  LDCU UR8, c[0x0][0x3e0] ;  /* 0x00007c00ff0877ac */ /* 0x000e620008000800 */
[----:B------:R-:W-:Y:S02]  /*5f90*/  UIADD3 UR6, UPT, UPT, UR7, UR6, URZ ;  /* 0x0000000607067290 */ /* 0x000fe4000fffe0ff */
[----:B------:R-:W-:Y:S02]  /*5fa0*/  UIADD3 UR4, UPT, UPT, UR4, 0x1, URZ ;  /* 0x0000000104047890 */ /* 0x000fe4000fffe0ff */
[----:B-1----:R-:W-:-:S04]  /*5fb0*/  UIMAD UR5, UR5, UR8, URZ ;  /* 0x00000008050572a4 */ /* 0x002fc8000f8e02ff */
[----:B------:R-:W-:-:S09]  /*5fc0*/  UISETP.GE.AND UP0, UPT, UR6, UR5, UPT ;  /* 0x000000050600728c */ /* 0x000fd2000bf06270 */
[----:B------:R-:W-:Y:S05]  /*5fd0*/  BRA.U !UP0, `(.L_x_913) ;  /* 0xffffffa1085c7547 */ /* 0x000fea000b83ffff */
.L_x_870:
        /* <DEDUP_REMOVED lines=16> */
.L_x_915:
[----:B------:R-:W-:Y:S05]  /*60e0*/  BSYNC.RECONVERGENT B0 ;  /* 0x0000000000007941 */ /* 0x000fea0003800200 */
.L_x_914:
        /* <DEDUP_REMOVED lines=11> */
.L_x_917:
[----:B------:R-:W2:Y:S04]  /*61a0*/  LDG.E.STRONG.GPU R5, desc[UR10][R2.64] ;  /* 0x0000000a02057981 */ /* 0x000ea8000c1ef900 */
[----:B--2---:R-:W-:Y:S01]  /*61b0*/  CCTL.IVALL ;  /* 0x00000000ff00798f */ /* 0x004fe20002000000 */
[----:B------:R-:W-:Y:S05]  /*61c0*/  YIELD ;  /* 0x0000000000007946 */ /* 0x000fea0003800000 */
[----:B------:R-:W-:-:S13]  /*61d0*/  ISETP.NE.AND P0, PT, R5, R0, PT ;  /* 0x000000000500720c */ /* 0x000fda0003f05270 */
[----:B------:R-:W-:Y:S05]  /*61e0*/  @P0 BRA `(.L_x_917) ;  /* 0xfffffffc00ec0947 */ /* 0x000fea000383ffff */
.L_x_916:
        /* <DEDUP_REMOVED lines=75> */
.L_x_920:
        /* <DEDUP_REMOVED lines=31> */
.L_x_919:
[----:B------:R-:W-:Y:S05]  /*6890*/  BSYNC.RECONVERGENT B0 ;  /* 0x0000000000007941 */ /* 0x000fea0003800200 */
.L_x_918:
        /* <DEDUP_REMOVED lines=10> */
.L_x_921:
        /* <DEDUP_REMOVED lines=87> */
.L_x_922:
        /* <DEDUP_REMOVED lines=13> */
.L_x_4510:


//--------------------- .text._Z35group_norm_nhwc_bwd_one_pass_kernelI11Fp16IOBf16WLi256ELi80ELi640EEv26Group_norm_nhwc_bwd_params --------------------------
	.section	.text._Z35group_norm_nhwc_bwd_one_pass_kernelI11Fp16IOBf16WLi256ELi80ELi640EEv26Group_norm_nhwc_bwd_params,"ax",@progbits
	.align	128
        .global         _Z35group_norm_nhwc_bwd_one_pass_kernelI11Fp16IOBf16WLi256ELi80ELi640EEv26Group_norm_nhwc_bwd_params
        .type           _Z35group_norm_nhwc_bwd_one_pass_kernelI11Fp16IOBf16WLi256ELi80ELi640EEv26Group_norm_nhwc_bwd_params,@function
        .size           _Z35group_norm_nhwc_bwd_one_pass_kernelI11Fp16IOBf16WLi256ELi80ELi640EEv26Group_norm_nhwc_bwd_params,(.L_x_4511 - _Z35group_norm_nhwc_bwd_one_pass_kernelI11Fp16IOBf16WLi256ELi80ELi640EEv26Group_norm_nhwc_bwd_params)
        .other          _Z35group_norm_nhwc_bwd_one_pass_kernelI11Fp16IOBf16WLi256ELi80ELi640EEv26Group_norm_nhwc_bwd_params,@"STO_CUDA_ENTRY STV_DEFAULT"
_Z35group_norm_nhwc_bwd_one_pass_kernelI11Fp16IOBf16WLi256ELi80ELi640EEv26Group_norm_nhwc_bwd_params:
.text._Z35group_norm_nhwc_bwd_one_pass_kernelI11Fp16IOBf16WLi256ELi80ELi640EEv26Group_norm_nhwc_bwd_params:
        /* <DEDUP_REMOVED lines=22> */
.L_x_990:
[----:B-12---:R-:W1:Y:S01]  /*0160*/  LDC R9, c[0x0][0x410] ;  /* 0x00010400ff097b82 */ /* 0x006e620000000800 */
        /* <DEDUP_REMOVED lines=43> */
[----:B------:R-:W-:Y:S01]  /*0420*/  @!P1 IADD3 R3, PT, PT, -R3, RZ, RZ ;  /* 0x000000ff03039210 */ /* 0x000fe20007ffe1ff */
[----:B------:R-:W0:Y:S01]  /*0430*/  @!P3 LDC.64 R14, c[0x0][0x3f8] ;  /* 0x0000fe00ff0ebb82 */ /* 0x000e220000000a00 */
[----:B------:R-:W-:-:S02]  /*0440*/  @P0 IADD3 R5, PT, PT, R5, 0x1, RZ ;  /* 0x0000000105050810 */ /* 0x000fc40007ffe0ff */
[C---:B------:R-:W-:Y:S02]  /*0450*/  SEL R63, R4.reuse, R3, !P2 ;  /* 0x00000003043f7207 */ /* 0x040fe40005000000 */
[----:B------:R-:W-:Y:S02]  /*0460*/  @!P5 IADD3 R5, PT, PT, -R5, RZ, RZ ;  /* 0x000000ff0505d210 */ /* 0x000fe40007ffe1ff */
[----:B------:R-:W-:Y:S01]  /*0470*/  IADD3 R9, PT, PT, R37, 0x10, RZ ;  /* 0x0000001025097810 */ /* 0x000fe20007ffe0ff */
[----:B------:R-:W-:Y:S01]  /*0480*/  IMAD R3, R63, 0x50, RZ ;  /* 0x000000503f037824 */ /* 0x000fe200078e02ff */
[----:B------:R-:W-:Y:S01]  /*0490*/  SEL R5, R4, R5, !P2 ;  /* 0x0000000504057207 */ /* 0x000fe20005000000 */
[----:B------:R-:W1:Y:S01]  /*04a0*/  @!P3 LDC.64 R18, c[0x0][0x3a0] ;  /* 0x0000e800ff12bb82 */ /* 0x000e620000000a00 */
[----:B------:R-:W-:Y:S02]  /*04b0*/  ISETP.GE.U32.AND P0, PT, R9, UR12, PT ;  /* 0x0000000c09007c0c */ /* 0x000fe4000bf06070 */
[----:B------:R-:W-:-:S02]  /*04c0*/  SHF.R.S32.HI R13, RZ, 0x1f, R9 ;  /* 0x0000001fff0d7819 */ /* 0x000fc40000011409 */
[----:B------:R-:W-:Y:S02]  /*04d0*/  IADD3 R66, P1, PT, R3, R2, RZ ;  /* 0x0000000203427210 */ /* 0x000fe40007f3e0ff */
[----:B------:R-:W-:Y:S01]  /*04e0*/  SHF.R.S32.HI R2, RZ, 0x1f, R5 ;  /* 0x0000001fff027819 */ /* 0x000fe20000011405 */
[----:B------:R-:W2:Y:S01]  /*04f0*/  @!P3 LDC.64 R20, c[0x0][0x398] ;  /* 0x0000e600ff14bb82 */ /* 0x000ea20000000a00 */
[----:B------:R-:W-:Y:S02]  /*0500*/  ISETP.GE.AND.EX P0, PT, R13, UR13, PT, P0 ;  /* 0x0000000d0d007c0c */ /* 0x000fe4000bf06300 */
[----:B------:R-:W-:Y:S01]  /*0510*/  LEA.HI.X.SX32 R67, R3, RZ, 0x1, P1 ;  /* 0x000000ff03437211 */ /* 0x000fe200008f0eff */
[----:B------:R-:W-:Y:S01]  /*0520*/  IMAD R2, R2, UR14, RZ ;  /* 0x0000000e02027c24 */ /* 0x000fe2000f8e02ff */
[----:B------:R-:W-:-:S03]  /*0530*/  IADD3 R11, PT, PT, R37, 0x20, RZ ;  /* 0x00000020250b7810 */ /* 0x000fc60007ffe0ff */
[----:B------:R-:W-:Y:S01]  /*0540*/  IMAD R69, R5, UR15, R2 ;  /* 0x0000000f05457c24 */ /* 0x000fe2000f8e0202 */
[----:B------:R-:W-:Y:S01]  /*0550*/  ISETP.GE.U32.AND P1, PT, R11, UR12, PT ;  /* 0x0000000c0b007c0c */ /* 0x000fe2000bf26070 */
[----:B------:R-:W-:Y:S01]  /*0560*/  IMAD.WIDE.U32 R66, R5, UR14, R66 ;  /* 0x0000000e05427c25 */ /* 0x000fe2000f8e0042 */
[----:B------:R-:W-:-:S03]  /*0570*/  SHF.R.S32.HI R17, RZ, 0x1f, R11 ;  /* 0x0000001fff117819 */ /* 0x000fc6000001140b */
[----:B0-----:R-:W-:Y:S01]  /*0580*/  @!P3 IMAD R2, R7, R14, RZ ;  /* 0x0000000e0702b224 */ /* 0x001fe200078e02ff */
[----:B------:R-:W-:Y:S01]  /*0590*/  ISETP.GE.AND.EX P1, PT, R17, UR13, PT, P1 ;  /* 0x0000000d11007c0c */ /* 0x000fe2000bf26310 */
[----:B------:R-:W0:Y:S01]  /*05a0*/  @!P0 LDC.64 R22, c[0x0][0x3f8] ;  /* 0x0000fe00ff168b82 */ /* 0x000e220000000a00 */
[----:B------:R-:W-:Y:S01]  /*05b0*/  IADD3 R69, PT, PT, R67, R69, RZ ;  /* 0x0000004543457210 */ /* 0x000fe20007ffe0ff */
[----:B------:R-:W-:Y:S01]  /*05c0*/  @!P3 IMAD R5, R37, R15, R2 ;  /* 0x0000000f2505b224 */ /* 0x000fe200078e0202 */
[----:B------:R-:W-:-:S05]  /*05d0*/  @!P3 MOV R68, R66 ;  /* 0x000000420044b202 */ /* 0x000fca0000000f00 */
[----:B------:R-:W-:Y:S01]  /*05e0*/  @!P3 IMAD.WIDE.U32 R2, R37, R14, R68 ;  /* 0x0000000e2502b225 */ /* 0x000fe200078e0044 */
[----:B------:R-:W3:Y:S04]  /*05f0*/  @!P0 LDC.64 R24, c[0x0][0x3a0] ;  /* 0x0000e800ff188b82 */ /* 0x000ee80000000a00 */
[----:B------:R-:W-:Y:S02]  /*0600*/  @!P3 IADD3 R3, PT, PT, R3, R5, RZ ;  /* 0x000000050303b210 */ /* 0x000fe40007ffe0ff */
[C---:B------:R-:W-:Y:S02]  /*0610*/  @!P3 SHF.L.U32 R5, R2.reuse, 0x1, RZ ;  /* 0x000000010205b819 */ /* 0x040fe400000006ff */
[----:B------:R-:W4:Y:S01]  /*0620*/  @!P1 LDC.64 R28, c[0x0][0x3f8] ;  /* 0x0000fe00ff1c9b82 */ /* 0x000f220000000a00 */
[----:B------:R-:W-:-:S02]  /*0630*/  @!P3 SHF.L.U64.HI R6, R2, 0x1, R3 ;  /* 0x000000010206b819 */ /* 0x000fc40000010203 */
[----:B-1----:R-:W-:-:S04]  /*0640*/  @!P3 IADD3 R2, P2, PT, R5, R18, RZ ;  /* 0x000000120502b210 */ /* 0x002fc80007f5e0ff */
[C---:B------:R-:W-:Y:S01]  /*0650*/  @!P3 IADD3.X R3, PT, PT, R6.reuse, R19, RZ, P2, !PT ;  /* 0x000000130603b210 */ /* 0x040fe200017fe4ff */
[----:B0-----:R-:W-:Y:S01]  /*0660*/  @!P0 IMAD R8, R13, R22, RZ ;  /* 0x000000160d088224 */ /* 0x001fe200078e02ff */
[----:B--2---:R-:W-:Y:S01]  /*0670*/  @!P3 IADD3 R4, P2, PT, R5, R20, RZ ;  /* 0x000000140504b210 */ /* 0x004fe20007f5e0ff */
[----:B------:R-:W0:Y:S01]  /*0680*/  @!P0 LDC.64 R26, c[0x0][0x398] ;  /* 0x0000e600ff1a8b82 */ /* 0x000e220000000a00 */
[----:B------:R-:W-:Y:S01]  /*0690*/  IADD3 R15, PT, PT, R37, 0x30, RZ ;  /* 0x00000030250f7810 */ /* 0x000fe20007ffe0ff */
[----:B------:R4:W5:Y:S01]  /*06a0*/  @!P3 LDG.E R54, desc[UR8][R2.64] ;  /* 0x000000080236b981 */ /* 0x000962000c1e1900 */
[----:B------:R-:W-:Y:S01]  /*06b0*/  @!P3 IADD3.X R5, PT, PT, R6, R21, RZ, P2, !PT ;  /* 0x000000150605b210 */ /* 0x000fe200017fe4ff */
[----:B------:R-:W-:Y:S01]  /*06c0*/  @!P0 IMAD R19, R9, R23, R8 ;  /* 0x0000001709138224 */ /* 0x000fe200078e0208 */
[----:B------:R-:W-:Y:S02]  /*06d0*/  @!P0 MOV R6, R66 ;  /* 0x0000004200068202 */ /* 0x000fe40000000f00 */
[----:B------:R-:W-:Y:S01]  /*06e0*/  @!P0 MOV R7, R69 ;  /* 0x0000004500078202 */ /* 0x000fe20000000f00 */
[----:B------:R-:W1:Y:S01]  /*06f0*/  @!P1 LDC.64 R30, c[0x0][0x3a0] ;  /* 0x0000e800ff1e9b82 */ /* 0x000e620000000a00 */
[----:B------:R-:W-:Y:S01]  /*0700*/  ISETP.GE.U32.AND P2, PT, R15, UR12, PT ;  /* 0x0000000c0f007c0c */ /* 0x000fe2000bf46070 */
[----:B------:R-:W5:Y:S01]  /*0710*/  @!P3 LDG.E R53, desc[UR8][R4.64] ;  /* 0x000000080435b981 */ /* 0x000f62000c1e1900 */
[----:B------:R-:W-:Y:S01]  /*0720*/  SHF.R.S32.HI R13, RZ, 0x1f, R15 ;  /* 0x0000001fff0d7819 */ /* 0x000fe2000001140f */
[----:B------:R-:W-:-:S03]  /*0730*/  @!P0 IMAD.WIDE.U32 R6, R9, R22, R6 ;  /* 0x0000001609068225 */ /* 0x000fc600078e0006 */
[----:B------:R-:W-:Y:S01]  /*0740*/  ISETP.GE.AND.EX P2, PT, R13, UR13, PT, P2 ;  /* 0x0000000d0d007c0c */ /* 0x000fe2000bf46320 */
[----:B----4-:R-:W-:Y:S01]  /*0750*/  @!P1 IMAD R2, R17, R28, RZ ;  /* 0x0000001c11029224 */ /* 0x010fe200078e02ff */
[----:B------:R-:W-:-:S03]  /*0760*/  @!P0 IADD3 R3, PT, PT, R7, R19, RZ ;  /* 0x0000001307038210 */ /* 0x000fc60007ffe0ff */
[----:B------:R-:W-:Y:S01]  /*0770*/  @!P1 IMAD R19, R11, R29, R2 ;  /* 0x0000001d0b139224 */ /* 0x000fe200078e0202 */
[----:B------:R-:W-:Y:S02]  /*0780*/  @!P0 SHF.L.U64.HI R12, R6, 0x1, R3 ;  /* 0x00000001060c8819 */ /* 0x000fe40000010203 */
[----:B------:R-:W-:Y:S02]  /*0790*/  @!P1 MOV R2, R66 ;  /* 0x0000004200029202 */ /* 0x000fe40000000f00 */
[----:B------:R-:W-:-:S03]  /*07a0*/  @!P1 MOV R3, R69 ;  /* 0x0000004500039202 */ /* 0x000fc60000000f00 */
[----:B------:R-:W2:Y:S01]  /*07b0*/  @!P2 LDC.64 R32, c[0x0][0x3f8] ;  /* 0x0000fe00ff20ab82 */ /* 0x000ea20000000a00 */
[----:B------:R-:W-:Y:S01]  /*07c0*/  IADD3 R17, PT, PT, R37, 0x40, RZ ;  /* 0x0000004025117810 */ /* 0x000fe20007ffe0ff */
[----:B------:R-:W-:Y:S01]  /*07d0*/  @!P1 IMAD.WIDE.U32 R2, R11, R28, R2 ;  /* 0x0000001c0b029225 */ /* 0x000fe200078e0002 */
[----:B------:R-:W-:-:S05]  /*07e0*/  @!P0 SHF.L.U32 R9, R6, 0x1, RZ ;  /* 0x0000000106098819 */ /* 0x000fca00000006ff */
[----:B------:R-:W4:Y:S01]  /*07f0*/  @!P1 LDC.64 R28, c[0x0][0x398] ;  /* 0x0000e600ff1c9b82 */ /* 0x000f220000000a00 */
[----:B------:R-:W-:Y:S02]  /*0800*/  ISETP.GE.U32.AND P3, PT, R17, UR12, PT ;  /* 0x0000000c11007c0c */ /* 0x000fe4000bf66070 */
[----:B------:R-:W-:Y:S02]  /*0810*/  SHF.R.S32.HI R21, RZ, 0x1f, R17 ;  /* 0x0000001fff157819 */ /* 0x000fe40000011411 */
[----:B---3--:R-:W-:Y:S02]  /*0820*/  @!P0 IADD3 R6, P4, PT, R9, R24, RZ ;  /* 0x0000001809068210 */ /* 0x008fe40007f9e0ff */
[----:B------:R-:W-:Y:S02]  /*0830*/  ISETP.GE.AND.EX P3, PT, R21, UR13, PT, P3 ;  /* 0x0000000d15007c0c */ /* 0x000fe4000bf66330 */
[----:B------:R-:W-:Y:S02]  /*0840*/  @!P0 IADD3.X R7, PT, PT, R12, R25, RZ, P4, !PT ;  /* 0x000000190c078210 */ /* 0x000fe400027fe4ff */
[----:B------:R-:W-:-:S02]  /*0850*/  @!P1 IADD3 R3, PT, PT, R3, R19, RZ ;  /* 0x0000001303039210 */ /* 0x000fc40007ffe0ff */
[----:B0-----:R-:W-:Y:S01]  /*0860*/  @!P0 IADD3 R8, P4, PT, R9, R26, RZ ;  /* 0x0000001a09088210 */ /* 0x001fe20007f9e0ff */
[----:B------:R4:W5:Y:S01]  /*0870*/  @!P0 LDG.E R52, desc[UR8][R6.64] ;  /* 0x0000000806348981 */ /* 0x000962000c1e1900 */
[C---:B------:R-:W-:Y:S02]  /*0880*/  @!P1 SHF.L.U32 R23, R2.reuse, 0x1, RZ ;  /* 0x0000000102179819 */ /* 0x040fe400000006ff */
[----:B------:R-:W-:Y:S02]  /*0890*/  @!P1 SHF.L.U64.HI R14, R2, 0x1, R3 ;  /* 0x00000001020e9819 */ /* 0x000fe40000010203 */
[----:B------:R-:W-:Y:S01]  /*08a0*/  @!P0 IADD3.X R9, PT, PT, R12, R27, RZ, P4, !PT ;  /* 0x0000001b0c098210 */ /* 0x000fe200027fe4ff */
[----:B------:R-:W0:Y:S01]  /*08b0*/  @!P2 LDC.64 R2, c[0x0][0x398] ;  /* 0x0000e600ff02ab82 */ /* 0x000e220000000a00 */
[----:B------:R-:W-:Y:S01]  /*08c0*/  IADD3 R19, PT, PT, R37, 0x50, RZ ;  /* 0x0000005025137810 */ /* 0x000fe20007ffe0ff */
[----:B--2---:R-:W-:Y:S01]  /*08d0*/  @!P2 IMAD R12, R13, R32, RZ ;  /* 0x000000200d0ca224 */ /* 0x004fe200078e02ff */
[C---:B-1----:R-:W-:Y:S01]  /*08e0*/  @!P1 IADD3 R10, P5, PT, R23.reuse, R30, RZ ;  /* 0x0000001e170a9210 */ /* 0x042fe20007fbe0ff */
[----:B------:R1:W5:Y:S04]  /*08f0*/  @!P0 LDG.E R51, desc[UR8][R8.64] ;  /* 0x0000000808338981 */ /* 0x000368000c1e1900 */
[----:B------:R-:W2:Y:S01]  /*0900*/  @!P2 LDC.64 R26, c[0x0][0x3a0] ;  /* 0x0000e800ff1aab82 */ /* 0x000ea20000000a00 */
[----:B----4-:R-:W-:Y:S01]  /*0910*/  @!P1 IADD3 R6, P0, PT, R23, R28, RZ ;  /* 0x0000001c17069210 */ /* 0x010fe20007f1e0ff */
[----:B------:R-:W-:Y:S01]  /*0920*/  @!P2 IMAD R25, R15, R33, R12 ;  /* 0x000000210f19a224 */ /* 0x000fe200078e020c */
[----:B------:R-:W-:-:S05]  /*0930*/  ISETP.GE.U32.AND P4, PT, R19, UR12, PT ;  /* 0x0000000c13007c0c */ /* 0x000fca000bf86070 */
[----:B------:R-:W3:Y:S01]  /*0940*/  @!P3 LDC.64 R4, c[0x0][0x3f8] ;  /* 0x0000fe00ff04bb82 */ /* 0x000ee20000000a00 */
[----:B------:R-:W-:Y:S02]  /*0950*/  SHF.R.S32.HI R23, RZ, 0x1f, R19 ;  /* 0x0000001fff177819 */ /* 0x000fe40000011413 */
[----:B------:R-:W-:Y:S02]  /*0960*/  @!P2 MOV R12, R66 ;  /* 0x00000042000ca202 */ /* 0x000fe40000000f00 */
[----:B------:R-:W-:Y:S02]  /*0970*/  @!P2 MOV R13, R69 ;  /* 0x00000045000da202 */ /* 0x000fe40000000f00 */
[----:B------:R-:W-:Y:S01]  /*0980*/  ISETP.GE.AND.EX P4, PT, R23, UR13, PT, P4 ;  /* 0x0000000d17007c0c */ /* 0x000fe2000bf86340 */
[----:B------:R-:W-:Y:S01]  /*0990*/  @!P2 IMAD.WIDE.U32 R12, R15, R32, R12 ;  /* 0x000000200f0ca225 */ /* 0x000fe200078e000c */
[C---:B------:R-:W-:Y:S02]  /*09a0*/  @!P1 IADD3.X R11, PT, PT, R14.reuse, R31, RZ, P5, !PT ;  /* 0x0000001f0e0b9210 */ /* 0x040fe40002ffe4ff */
[----:B------:R-:W-:Y:S01]  /*09b0*/  @!P1 IADD3.X R7, PT, PT, R14, R29, RZ, P0, !PT ;  /* 0x0000001d0e079210 */ /* 0x000fe200007fe4ff */
[----:B------:R-:W4:Y:S01]  /*09c0*/  @!P3 LDC.64 R30, c[0x0][0x398] ;  /* 0x0000e600ff1ebb82 */ /* 0x000f220000000a00 */
[----:B-1----:R-:W-:Y:S01]  /*09d0*/  @!P2 SHF.L.U32 R9, R12, 0x1, RZ ;  /* 0x000000010c09a819 */ /* 0x002fe200000006ff */
[----:B------:R2:W5:Y:S06]  /*09e0*/  @!P1 LDG.E R50, desc[UR8][R10.64] ;  /* 0x000000080a329981 */ /* 0x00056c000c1e1900 */
[----:B------:R-:W1:Y:S01]  /*09f0*/  @!P3 LDC.64 R28, c[0x0][0x3a0] ;  /* 0x0000e800ff1cbb82 */ /* 0x000e620000000a00 */
[C---:B0-----:R-:W-:Y:S01]  /*0a00*/  @!P2 IADD3 R2, P5, PT, R9.reuse, R2, RZ ;  /* 0x000000020902a210 */ /* 0x041fe20007fbe0ff */
[----:B------:R0:W5:Y:S01]  /*0a10*/  @!P1 LDG.E R49, desc[UR8][R6.64] ;  /* 0x0000000806319981 */ /* 0x000162000c1e1900 */
[----:B--2---:R-:W-:Y:S01]  /*0a20*/  @!P2 IADD3 R10, P0, PT, R9, R26, RZ ;  /* 0x0000001a090aa210 */ /* 0x004fe20007f1e0ff */
[----:B---3--:R-:W-:-:S04]  /*0a30*/  @!P3 IMAD R14, R21, R4, RZ ;  /* 0x00000004150eb224 */ /* 0x008fc800078e02ff */
[----:B------:R-:W2:Y:S01]  /*0a40*/  @!P4 LDC.64 R8, c[0x0][0x3f8] ;  /* 0x0000fe00ff08cb82 */ /* 0x000ea20000000a00 */
[----:B------:R-:W-:Y:S02]  /*0a50*/  @!P2 IADD3 R11, PT, PT, R13, R25, RZ ;  /* 0x000000190d0ba210 */ /* 0x000fe40007ffe0ff */
[----:B0-----:R-:W-:Y:S02]  /*0a60*/  @!P3 MOV R6, R66 ;  /* 0x000000420006b202 */ /* 0x001fe40000000f00 */
[----:B------:R-:W-:Y:S01]  /*0a70*/  @!P3 MOV R7, R69 ;  /* 0x000000450007b202 */ /* 0x000fe20000000f00 */
[----:B------:R-:W-:Y:S01]  /*0a80*/  @!P3 IMAD R15, R17, R5, R14 ;  /* 0x00000005110fb224 */ /* 0x000fe200078e020e */
[----:B------:R-:W-:Y:S01]  /*0a90*/  IADD3 R13, PT, PT, R37, 0x60, RZ ;  /* 0x00000060250d7810 */ /* 0x000fe20007ffe0ff */
[----:B------:R-:W-:-:S03]  /*0aa0*/  @!P3 IMAD.WIDE.U32 R4, R17, R4, R6 ;  /* 0x000000041104b225 */ /* 0x000fc600078e0006 */
[----:B------:R-:W-:Y:S02]  /*0ab0*/  ISETP.GE.U32.AND P1, PT, R13, UR12, PT ;  /* 0x0000000c0d007c0c */ /* 0x000fe4000bf26070 */
[----:B------:R-:W-:Y:S02]  /*0ac0*/  SHF.R.S32.HI R21, RZ, 0x1f, R13 ;  /* 0x0000001fff157819 */ /* 0x000fe4000001140d */
[----:B------:R-:W-:Y:S02]  /*0ad0*/  @!P2 SHF.L.U64.HI R12, R12, 0x1, R11 ;  /* 0x000000010c0ca819 */ /* 0x000fe4000001020b */
[----:B------:R-:W-:Y:S02]  /*0ae0*/  @!P3 IADD3 R5, PT, PT, R5, R15, RZ ;  /* 0x0000000f0505b210 */ /* 0x000fe40007ffe0ff */
[----:B------:R-:W-:Y:S02]  /*0af0*/  @!P3 SHF.L.U32 R17, R4, 0x1, RZ ;  /* 0x000000010411b819 */ /* 0x000fe400000006ff */
[----:B------:R-:W-:-:S02]  /*0b00*/  ISETP.GE.AND.EX P1, PT, R21, UR13, PT, P1 ;  /* 0x0000000d15007c0c */ /* 0x000fc4000bf26310 */
[C---:B------:R-:W-:Y:S02]  /*0b10*/  @!P2 IADD3.X R11, PT, PT, R12.reuse, R27, RZ, P0, !PT ;  /* 0x0000001b0c0ba210 */ /* 0x040fe400007fe4ff */
[----:B------:R-:W-:Y:S02]  /*0b20*/  @!P2 IADD3.X R3, PT, PT, R12, R3, RZ, P5, !PT ;  /* 0x000000030c03a210 */ /* 0x000fe40002ffe4ff */
[----:B------:R-:W-:Y:S01]  /*0b30*/  @!P3 SHF.L.U64.HI R4, R4, 0x1, R5 ;  /* 0x000000010404b819 */ /* 0x000fe20000010205 */
[----:B------:R-:W5:Y:S01]  /*0b40*/  @!P2 LDG.E R48, desc[UR8][R10.64] ;  /* 0x000000080a30a981 */ /* 0x000f62000c1e1900 */
[C---:B-1----:R-:W-:Y:S02]  /*0b50*/  @!P3 IADD3 R14, P0, PT, R17.reuse, R28, RZ ;  /* 0x0000001c110eb210 */ /* 0x042fe40007f1e0ff */
[----:B----4-:R-:W-:Y:S01]  /*0b60*/  @!P3 IADD3 R16, P5, PT, R17, R30, RZ ;  /* 0x0000001e1110b210 */ /* 0x010fe20007fbe0ff */
[----:B------:R0:W5:Y:S01]  /*0b70*/  @!P2 LDG.E R47, desc[UR8][R2.64] ;  /* 0x00000008022fa981 */ /* 0x000162000c1e1900 */
[C---:B------:R-:W-:Y:S01]  /*0b80*/  @!P3 IADD3.X R15, PT, PT, R4.reuse, R29, RZ, P0, !PT ;  /* 0x0000001d040fb210 */ /* 0x040fe200007fe4ff */
[----:B------:R-:W1:Y:S01]  /*0b90*/  @!P1 LDC.64 R6, c[0x0][0x3f8] ;  /* 0x0000fe00ff069b82 */ /* 0x000e620000000a00 */
[----:B------:R-:W-:Y:S01]  /*0ba0*/  @!P3 IADD3.X R17, PT, PT, R4, R31, RZ, P5, !PT ;  /* 0x0000001f0411b210 */ /* 0x000fe20002ffe4ff */
[----:B--2---:R-:W-:Y:S01]  /*0bb0*/  @!P4 IMAD R4, R23, R8, RZ ;  /* 0x000000081704c224 */ /* 0x004fe200078e02ff */
[----:B------:R-:W-:Y:S01]  /*0bc0*/  IADD3 R23, PT, PT, R37, 0x70, RZ ;  /* 0x0000007025177810 */ /* 0x000fe20007ffe0ff */
[----:B------:R2:W5:Y:S04]  /*0bd0*/  @!P3 LDG.E R46, desc[UR8][R14.64] ;  /* 0x000000080e2eb981 */ /* 0x000568000c1e1900 */
[----:B------:R-:W3:Y:S01]  /*0be0*/  @!P4 LDC.64 R28, c[0x0][0x3a0] ;  /* 0x0000e800ff1ccb82 */ /* 0x000ee20000000a00 */
[----:B------:R-:W-:Y:S01]  /*0bf0*/  ISETP.GE.U32.AND P0, PT, R23, UR12, PT ;  /* 0x0000000c17007c0c */ /* 0x000fe2000bf06070 */
[----:B------:R4:W5:Y:S06]  /*0c00*/  @!P3 LDG.E R45, desc[UR8][R16.64] ;  /* 0x00000008102db981 */ /* 0x00096c000c1e1900 */
[----:B------:R-:W2:Y:S01]  /*0c10*/  @!P4 LDC.64 R30, c[0x0][0x398] ;  /* 0x0000e600ff1ecb82 */ /* 0x000ea20000000a00 */
[----:B------:R-:W-:-:S02]  /*0c20*/  SHF.R.S32.HI R25, RZ, 0x1f, R23 ;  /* 0x0000001fff197819 */ /* 0x000fc40000011417 */
[----:B0-----:R-:W-:Y:S02]  /*0c30*/  @!P4 MOV R2, R66 ;  /* 0x000000420002c202 */ /* 0x001fe40000000f00 */
[----:B------:R-:W-:Y:S01]  /*0c40*/  @!P4 MOV R3, R69 ;  /* 0x000000450003c202 */ /* 0x000fe20000000f00 */
[----:B------:R-:W-:Y:S01]  /*0c50*/  @!P4 IMAD R5, R19, R9, R4 ;  /* 0x000000091305c224 */ /* 0x000fe200078e0204 */
[----:B------:R-:W-:Y:S01]  /*0c60*/  ISETP.GE.AND.EX P0, PT, R25, UR13, PT, P0 ;  /* 0x0000000d19007c0c */ /* 0x000fe2000bf06300 */
[----:B------:R-:W0:Y:S01]  /*0c70*/  @!P1 LDC.64 R10, c[0x0][0x398] ;  /* 0x0000e600ff0a9b82 */ /* 0x000e220000000a00 */
[----:B------:R-:W-:Y:S01]  /*0c80*/  @!P4 IMAD.WIDE.U32 R8, R19, R8, R2 ;  /* 0x000000081308c225 */ /* 0x000fe200078e0002 */
[----:B------:R-:W-:-:S04]  /*0c90*/  IADD3 R12, PT, PT, R37, 0x80, RZ ;  /* 0x00000080250c7810 */ /* 0x000fc80007ffe0ff */
[----:B------:R-:W-:Y:S02]  /*0ca0*/  @!P4 IADD3 R3, PT, PT, R9, R5, RZ ;  /* 0x000000050903c210 */ /* 0x000fe40007ffe0ff */
[C---:B------:R-:W-:Y:S01]  /*0cb0*/  @!P4 SHF.L.U32 R9, R8.reuse, 0x1, RZ ;  /* 0x000000010809c819 */ /* 0x040fe200000006ff */
[----:B------:R-:W0:Y:S01]  /*0cc0*/  @!P1 LDC.64 R4, c[0x0][0x3a0] ;  /* 0x0000e800ff049b82 */ /* 0x000e220000000a00 */
[----:B------:R-:W-:Y:S02]  /*0cd0*/  @!P4 SHF.L.U64.HI R8, R8, 0x1, R3 ;  /* 0x000000010808c819 */ /* 0x000fe40000010203 */
[----:B------:R-:W-:Y:S02]  /*0ce0*/  ISETP.GE.U32.AND P3, PT, R12, UR12, PT ;  /* 0x0000000c0c007c0c */ /* 0x000fe4000bf66070 */
[----:B------:R-:W-:Y:S02]  /*0cf0*/  SHF.R.S32.HI R27, RZ, 0x1f, R12 ;  /* 0x0000001fff1b7819 */ /* 0x000fe4000001140c */
[C---:B---3--:R-:W-:Y:S01]  /*0d00*/  @!P4 IADD3 R18, P2, PT, R9.reuse, R28, RZ ;  /* 0x0000001c0912c210 */ /* 0x048fe20007f5e0ff */
[----:B------:R-:W3:Y:S01]  /*0d10*/  @!P0 LDC.64 R2, c[0x0][0x3f8] ;  /* 0x0000fe00ff028b82 */ /* 0x000ee20000000a00 */
[----:B--2---:R-:W-:Y:S01]  /*0d20*/  @!P4 IADD3 R14, P5, PT, R9, R30, RZ ;  /* 0x0000001e090ec210 */ /* 0x004fe20007fbe0ff */
[----:B-1----:R-:W-:Y:S01]  /*0d30*/  @!P1 IMAD R20, R21, R6, RZ ;  /* 0x0000000615149224 */ /* 0x002fe200078e02ff */
[----:B------:R-:W-:-:S02]  /*0d40*/  @!P4 IADD3.X R19, PT, PT, R8, R29, RZ, P2, !PT ;  /* 0x0000001d0813c210 */ /* 0x000fc400017fe4ff */
[----:B------:R-:W-:Y:S02]  /*0d50*/  ISETP.GE.AND.EX P3, PT, R27, UR13, PT, P3 ;  /* 0x0000000d1b007c0c */ /* 0x000fe4000bf66330 */
[----:B------:R-:W-:Y:S02]  /*0d60*/  @!P4 IADD3.X R15, PT, PT, R8, R31, RZ, P5, !PT ;  /* 0x0000001f080fc210 */ /* 0x000fe40002ffe4ff */
[----:B------:R-:W-:Y:S01]  /*0d70*/  @!P1 MOV R9, R69 ;  /* 0x0000004500099202 */ /* 0x000fe20000000f00 */
[C---:B----4-:R-:W-:Y:S01]  /*0d80*/  @!P1 IMAD R17, R13.reuse, R7, R20 ;  /* 0x000000070d119224 */ /* 0x050fe200078e0214 */
[----:B------:R-:W-:Y:S01]  /*0d90*/  @!P1 MOV R8, R66 ;  /* 0x0000004200089202 */ /* 0x000fe20000000f00 */
[----:B------:R-:W5:Y:S04]  /*0da0*/  @!P4 LDG.E R44, desc[UR8][R18.64] ;  /* 0x00000008122cc981 */ /* 0x000f68000c1e1900 */
[----:B------:R-:W-:Y:S01]  /*0db0*/  @!P1 IMAD.WIDE.U32 R6, R13, R6, R8 ;  /* 0x000000060d069225 */ /* 0x000fe200078e0008 */
[----:B------:R-:W-:Y:S01]  /*0dc0*/  IADD3 R16, PT, PT, R37, 0x90, RZ ;  /* 0x0000009025107810 */ /* 0x000fe20007ffe0ff */
[----:B------:R-:W1:Y:S01]  /*0dd0*/  @!P3 LDC.64 R8, c[0x0][0x3f8] ;  /* 0x0000fe00ff08bb82 */ /* 0x000e620000000a00 */
[----:B------:R2:W5:Y:S02]  /*0de0*/  @!P4 LDG.E R43, desc[UR8][R14.64] ;  /* 0x000000080e2bc981 */ /* 0x000564000c1e1900 */
[----:B------:R-:W-:-:S02]  /*0df0*/  @!P1 IADD3 R13, PT, PT, R7, R17, RZ ;  /* 0x00000011070d9210 */ /* 0x000fc40007ffe0ff */
[C---:B------:R-:W-:Y:S02]  /*0e00*/  @!P1 SHF.L.U32 R7, R6.reuse, 0x1, RZ ;  /* 0x0000000106079819 */ /* 0x040fe400000006ff */
[----:B------:R-:W-:Y:S02]  /*0e10*/  @!P1 SHF.L.U64.HI R22, R6, 0x1, R13 ;  /* 0x0000000106169819 */ /* 0x000fe4000001020d */
[C---:B0-----:R-:W-:Y:S02]  /*0e20*/  @!P1 IADD3 R20, P2, PT, R7.reuse, R4, RZ ;  /* 0x0000000407149210 */ /* 0x041fe40007f5e0ff */
[----:B------:R-:W-:Y:S01]  /*0e30*/  @!P1 IADD3 R10, P5, PT, R7, R10, RZ ;  /* 0x0000000a070a9210 */ /* 0x000fe20007fbe0ff */
[----:B--2---:R-:W0:Y:S01]  /*0e40*/  @!P0 LDC.64 R14, c[0x0][0x398] ;  /* 0x0000e600ff0e8b82 */ /* 0x004e220000000a00 */
[----:B---3--:R-:W-:Y:S01]  /*0e50*/  @!P0 IMAD R4, R25, R2, RZ ;  /* 0x0000000219048224 */ /* 0x008fe200078e02ff */
[----:B------:R-:W-:Y:S02]  /*0e60*/  ISETP.GE.U32.AND P4, PT, R16, UR12, PT ;  /* 0x0000000c10007c0c */ /* 0x000fe4000bf86070 */
[----:B------:R-:W-:-:S04]  /*0e70*/  SHF.R.S32.HI R25, RZ, 0x1f, R16 ;  /* 0x0000001fff197819 */ /* 0x000fc80000011410 */
[----:B------:R-:W2:Y:S01]  /*0e80*/  @!P0 LDC.64 R6, c[0x0][0x3a0] ;  /* 0x0000e800ff068b82 */ /* 0x000ea20000000a00 */
[----:B------:R-:W-:Y:S01]  /*0e90*/  ISETP.GE.AND.EX P4, PT, R25, UR13, PT, P4 ;  /* 0x0000000d19007c0c */ /* 0x000fe2000bf86340 */
[----:B------:R-:W-:Y:S01]  /*0ea0*/  @!P0 IMAD R3, R23, R3, R4 ;  /* 0x0000000317038224 */ /* 0x000fe200078e0204 */
[C---:B------:R-:W-:Y:S02]  /*0eb0*/  @!P1 IADD3.X R21, PT, PT, R22.reuse, R5, RZ, P2, !PT ;  /* 0x0000000516159210 */ /* 0x040fe400017fe4ff */
[----:B------:R-:W-:Y:S02]  /*0ec0*/  @!P0 MOV R4, R66 ;  /* 0x0000004200048202 */ /* 0x000fe40000000f00 */
[----:B------:R-:W-:Y:S01]  /*0ed0*/  @!P0 MOV R5, R69 ;  /* 0x0000004500058202 */ /* 0x000fe20000000f00 */
[----:B------:R3:W5:Y:S01]  /*0ee0*/  @!P1 LDG.E R42, desc[UR8][R20.64] ;  /* 0x00000008142a9981 */ /* 0x000762000c1e1900 */
[----:B------:R-:W-:Y:S02]  /*0ef0*/  @!P1 IADD3.X R11, PT, PT, R22, R11, RZ, P5, !PT ;  /* 0x0000000b160b9210 */ /* 0x000fe40002ffe4ff */
[----:B------:R-:W-:Y:S01]  /*0f00*/  IADD3 R17, PT, PT, R37, 0xa0, RZ ;  /* 0x000000a025117810 */ /* 0x000fe20007ffe0ff */
[----:B------:R-:W-:-:S02]  /*0f10*/  @!P0 IMAD.WIDE.U32 R4, R23, R2, R4 ;  /* 0x0000000217048225 */ /* 0x000fc400078e0004 */
[----:B------:R4:W5:Y:S01]  /*0f20*/  @!P1 LDG.E R41, desc[UR8][R10.64] ;  /* 0x000000080a299981 */ /* 0x000962000c1e1900 */
[----:B------:R-:W-:Y:S01]  /*0f30*/  ISETP.GE.U32.AND P1, PT, R17, UR12, PT ;  /* 0x0000000c11007c0c */ /* 0x000fe2000bf26070 */
[----:B-1----:R-:W-:Y:S01]  /*0f40*/  @!P3 IMAD R27, R27, R8, RZ ;  /* 0x000000081b1bb224 */ /* 0x002fe200078e02ff */
[----:B------:R-:W-:Y:S02]  /*0f50*/  @!P0 IADD3 R5, PT, PT, R5, R3, RZ ;  /* 0x0000000305058210 */ /* 0x000fe40007ffe0ff */
[----:B---3--:R-:W-:Y:S01]  /*0f60*/  SHF.R.S32.HI R21, RZ, 0x1f, R17 ;  /* 0x0000001fff157819 */ /* 0x008fe20000011411 */
[----:B------:R-:W1:Y:S01]  /*0f70*/  @!P4 LDC.64 R2, c[0x0][0x3f8] ;  /* 0x0000fe00ff02cb82 */ /* 0x000e620000000a00 */
[----:B------:R-:W-:Y:S02]  /*0f80*/  @!P0 SHF.L.U32 R23, R4, 0x1, RZ ;  /* 0x0000000104178819 */ /* 0x000fe400000006ff */
[----:B----4-:R-:W-:Y:S02]  /*0f90*/  @!P3 MOV R10, R66 ;  /* 0x00000042000ab202 */ /* 0x010fe40000000f00 */
[----:B------:R-:W-:Y:S01]  /*0fa0*/  @!P3 MOV R11, R69 ;  /* 0x00000045000bb202 */ /* 0x000fe20000000f00 */
[----:B------:R-:W-:Y:S01]  /*0fb0*/  @!P3 IMAD R27, R12, R9, R27 ;  /* 0x000000090c1bb224 */ /* 0x000fe200078e021b */
[----:B------:R-:W-:-:S02]  /*0fc0*/  ISETP.GE.AND.EX P1, PT, R21, UR13, PT, P1 ;  /* 0x0000000d15007c0c */ /* 0x000fc4000bf26310 */
[----:B------:R-:W-:Y:S01]  /*0fd0*/  @!P0 SHF.L.U64.HI R22, R4, 0x1, R5 ;  /* 0x0000000104168819 */ /* 0x000fe20000010205 */
[----:B------:R-:W-:Y:S01]  /*0fe0*/  @!P3 IMAD.WIDE.U32 R12, R12, R8, R10 ;  /* 0x000000080c0cb225 */ /* 0x000fe200078e000a */
[----:B--2---:R-:W-:Y:S01]  /*0ff0*/  @!P0 IADD3 R18, P2, PT, R23, R6, RZ ;  /* 0x0000000617128210 */ /* 0x004fe20007f5e0ff */
[----:B------:R-:W2:Y:S03]  /*1000*/  @!P3 LDC.64 R4, c[0x0][0x3a0] ;  /* 0x0000e800ff04bb82 */ /* 0x000ea60000000a00 */
[----:B------:R-:W-:Y:S02]  /*1010*/  @!P0 IADD3.X R19, PT, PT, R22, R7, RZ, P2, !PT ;  /* 0x0000000716138210 */ /* 0x000fe400017fe4ff */
[----:B------:R-:W-:-:S03]  /*1020*/  @!P3 IADD3 R7, PT, PT, R13, R27, RZ ;  /* 0x0000001b0d07b210 */ /* 0x000fc60007ffe0ff */
[----:B------:R-:W3:Y:S01]  /*1030*/  @!P3 LDC.64 R8, c[0x0][0x398] ;  /* 0x0000e600ff08bb82 */ /* 0x000ee20000000a00 */
[----:B------:R-:W-:Y:S01]  /*1040*/  @!P3 SHF.L.U64.HI R20, R12, 0x1, R7 ;  /* 0x000000010c14b819 */ /* 0x000fe20000010207 */
[----:B------:R4:W5:Y:S01]  /*1050*/  @!P0 LDG.E R40, desc[UR8][R18.64] ;  /* 0x0000000812288981 */ /* 0x000962000c1e1900 */
[----:B0-----:R-:W-:-:S05]  /*1060*/  @!P0 IADD3 R14, P2, PT, R23, R14, RZ ;  /* 0x0000000e170e8210 */ /* 0x001fca0007f5e0ff */
[----:B------:R-:W0:Y:S08]  /*1070*/  @!P4 LDC.64 R10, c[0x0][0x3a0] ;  /* 0x0000e800ff0acb82 */ /* 0x000e300000000a00 */
[----:B------:R-:W0:Y:S01]  /*1080*/  @!P1 LDC.64 R6, c[0x0][0x3f8] ;  /* 0x0000fe00ff069b82 */ /* 0x000e220000000a00 */
[----:B------:R-:W-:Y:S01]  /*1090*/  @!P0 IADD3.X R15, PT, PT, R22, R15, RZ, P2, !PT ;  /* 0x0000000f160f8210 */ /* 0x000fe200017fe4ff */
[----:B-1----:R-:W-:Y:S01]  /*10a0*/  @!P4 IMAD R22, R25, R2, RZ ;  /* 0x000000021916c224 */ /* 0x002fe200078e02ff */
[----:B------:R-:W-:-:S02]  /*10b0*/  IADD3 R23, PT, PT, R37, 0xb0, RZ ;  /* 0x000000b025177810 */ /* 0x000fc40007ffe0ff */
[----:B----4-:R-:W-:Y:S02]  /*10c0*/  @!P4 MOV R18, R66 ;  /* 0x000000420012c202 */ /* 0x010fe40000000f00 */
[----:B------:R-:W-:Y:S01]  /*10d0*/  @!P4 MOV R19, R69 ;  /* 0x000000450013c202 */ /* 0x000fe20000000f00 */
[C---:B------:R-:W-:Y:S01]  /*10e0*/  @!P4 IMAD R29, R16.reuse, R3, R22 ;  /* 0x00000003101dc224 */ /* 0x040fe200078e0216 */
[----:B------:R-:W-:Y:S01]  /*10f0*/  ISETP.GE.U32.AND P2, PT, R23, UR12, PT ;  /* 0x0000000c17007c0c */ /* 0x000fe2000bf46070 */
[----:B------:R0:W5:Y:S01]  /*1100*/  @!P0 LDG.E R39, desc[UR8][R14.64] ;  /* 0x000000080e278981 */ /* 0x000162000c1e1900 */
[----:B------:R-:W-:Y:S01]  /*1110*/  SHF.R.S32.HI R25, RZ, 0x1f, R23 ;  /* 0x0000001fff197819 */ /* 0x000fe20000011417 */
[----:B------:R-:W-:Y:S01]  /*1120*/  @!P4 IMAD.WIDE.U32 R2, R16, R2, R18 ;  /* 0x000000021002c225 */ /* 0x000fe200078e0012 */
[----:B------:R-:W-:Y:S02]  /*1130*/  @!P3 SHF.L.U32 R27, R12, 0x1, RZ ;  /* 0x000000010c1bb819 */ /* 0x000fe400000006ff */
[----:B------:R-:W-:Y:S01]  /*1140*/  ISETP.GE.AND.EX P2, PT, R25, UR13, PT, P2 ;  /* 0x0000000d19007c0c */ /* 0x000fe2000bf46320 */
[----:B------:R-:W1:Y:S01]  /*1150*/  @!P4 LDC.64 R12, c[0x0][0x398] ;  /* 0x0000e600ff0ccb82 */ /* 0x000e620000000a00 */
[----:B--2---:R-:W-:-:S02]  /*1160*/  @!P3 IADD3 R4, P5, PT, R27, R4, RZ ;  /* 0x000000041b04b210 */ /* 0x004fc40007fbe0ff */
[----:B---3--:R-:W-:Y:S02]  /*1170*/  @!P3 IADD3 R18, P0, PT, R27, R8, RZ ;  /* 0x000000081b12b210 */ /* 0x008fe40007f1e0ff */
[----:B------:R-:W-:Y:S02]  /*1180*/  @!P4 IADD3 R3, PT, PT, R3, R29, RZ ;  /* 0x0000001d0303c210 */ /* 0x000fe40007ffe0ff */
[----:B------:R-:W-:Y:S02]  /*1190*/  @!P4 SHF.L.U32 R27, R2, 0x1, RZ ;  /* 0x00000001021bc819 */ /* 0x000fe400000006ff */
[----:B------:R-:W-:Y:S01]  /*11a0*/  @!P3 IADD3.X R19, PT, PT, R20, R9, RZ, P0, !PT ;  /* 0x000000091413b210 */ /* 0x000fe200007fe4ff */
[----:B0-----:R-:W-:Y:S01]  /*11b0*/  @!P1 IMAD R14, R21, R6, RZ ;  /* 0x00000006150e9224 */ /* 0x001fe200078e02ff */
[----:B------:R-:W-:Y:S01]  /*11c0*/  @!P4 SHF.L.U64.HI R2, R2, 0x1, R3 ;  /* 0x000000010202c819 */ /* 0x000fe20000010203 */
[----:B------:R-:W0:Y:S01]  /*11d0*/  @!P2 LDC.64 R8, c[0x0][0x3f8] ;  /* 0x0000fe00ff08ab82 */ /* 0x000e220000000a00 */
[----:B------:R-:W-:-:S02]  /*11e0*/  @!P4 IADD3 R10, P0, PT, R27, R10, RZ ;  /* 0x0000000a1b0ac210 */ /* 0x000fc40007f1e0ff */
[----:B------:R-:W-:Y:S01]  /*11f0*/  IADD3 R31, PT, PT, R37, 0xc0, RZ ;  /* 0x000000c0251f7810 */ /* 0x000fe20007ffe0ff */
[----:B------:R-:W-:Y:S01]  /*1200*/  @!P1 IMAD R21, R17, R7, R14 ;  /* 0x0000000711159224 */ /* 0x000fe200078e020e */
[----:B------:R-:W-:Y:S02]  /*1210*/  @!P4 IADD3.X R11, PT, PT, R2, R11, RZ, P0, !PT ;  /* 0x0000000b020bc210 */ /* 0x000fe400007fe4ff */
[----:B------:R-:W-:Y:S02]  /*1220*/  ISETP.GE.U32.AND P0, PT, R31, UR12, PT ;  /* 0x0000000c1f007c0c */ /* 0x000fe4000bf06070 */
[----:B------:R-:W-:Y:S02]  /*1230*/  SHF.R.S32.HI R33, RZ, 0x1f, R31 ;  /* 0x0000001fff217819 */ /* 0x000fe4000001141f */
[----:B------:R-:W-:Y:S02]  /*1240*/  @!P1 MOV R14, R66 ;  /* 0x00000042000e9202 */ /* 0x000fe40000000f00 */
[----:B------:R-:W-:-:S02]  /*1250*/  @!P1 MOV R15, R69 ;  /* 0x00000045000f9202 */ /* 0x000fc40000000f00 */
[----:B------:R-:W-:Y:S01]  /*1260*/  ISETP.GE.AND.EX P0, PT, R33, UR13, PT, P0 ;  /* 0x0000000d21007c0c */ /* 0x000fe2000bf06300 */
[----:B------:R-:W-:Y:S02]  /*1270*/  @!P1 IMAD.WIDE.U32 R14, R17, R6, R14 ;  /* 0x00000006110e9225 */ /* 0x000fe400078e000e */
[----:B------:R-:W2:Y:S01]  /*1280*/  @!P1 LDC.64 R6, c[0x0][0x3a0] ;  /* 0x0000e800ff069b82 */ /* 0x000ea20000000a00 */
[----:B------:R-:W-:Y:S02]  /*1290*/  @!P3 IADD3.X R5, PT, PT, R20, R5, RZ, P5, !PT ;  /* 0x000000051405b210 */ /* 0x000fe40002ffe4ff */
[----:B------:R-:W-:Y:S02]  /*12a0*/  @!P1 IADD3 R15, PT, PT, R15, R21, RZ ;  /* 0x000000150f0f9210 */ /* 0x000fe40007ffe0ff */
[C---:B------:R-:W-:Y:S01]  /*12b0*/  @!P1 SHF.L.U32 R17, R14.reuse, 0x1, RZ ;  /* 0x000000010e119819 */ /* 0x040fe200000006ff */
[----:B------:R3:W5:Y:S01]  /*12c0*/  @!P3 LDG.E R38, desc[UR8][R4.64] ;  /* 0x000000080426b981 */ /* 0x000762000c1e1900 */
[----:B------:R-:W-:Y:S01]  /*12d0*/  @!P1 SHF.L.U64.HI R16, R14, 0x1, R15 ;  /* 0x000000010e109819 */ /* 0x000fe2000001020f */
[----:B------:R-:W4:Y:S01]  /*12e0*/  @!P1 LDC.64 R20, c[0x0][0x398] ;  /* 0x0000e600ff149b82 */ /* 0x000f220000000a00 */
[----:B-1----:R-:W-:-:S02]  /*12f0*/  @!P4 IADD3 R12, P5, PT, R27, R12, RZ ;  /* 0x0000000c1b0cc210 */ /* 0x002fc40007fbe0ff */
[----:B------:R-:W-:-:S05]  /*1300*/  MOV R3, RZ ;  /* 0x000000ff00037202 */ /* 0x000fca0000000f00 */
[----:B------:R-:W1:Y:S01]  /*1310*/  @!P0 LDC.64 R14, c[0x0][0x3f8] ;  /* 0x0000fe00ff0e8b82 */ /* 0x000e620000000a00 */
[----:B---3--:R-:W-:Y:S02]  /*1320*/  CS2R R4, SRZ ;  /* 0x0000000000047805 */ /* 0x008fe4000001ff00 */
[----:B------:R-:W-:Y:S01]  /*1330*/  @!P4 IADD3.X R13, PT, PT, R2, R13, RZ, P5, !PT ;  /* 0x0000000d020dc210 */ /* 0x000fe20002ffe4ff */
[----:B0-----:R-:W-:Y:S01]  /*1340*/  @!P2 IMAD R2, R25, R8, RZ ;  /* 0x000000081902a224 */ /* 0x001fe200078e02ff */
[----:B------:R-:W-:Y:S01]  /*1350*/  IADD3 R29, PT, PT, R37, 0xd0, RZ ;  /* 0x000000d0251d7810 */ /* 0x000fe20007ffe0ff */
[----:B------:R-:W5:Y:S02]  /*1360*/  @!P3 LDG.E R3, desc[UR8][R18.64] ;  /* 0x000000081203b981 */ /* 0x000f64000c1e1900 */
[----:B------:R-:W0:Y:S02]  /*1370*/  @!P2 LDC.64 R26, c[0x0][0x3a0] ;  /* 0x0000e800ff1aab82 */ /* 0x000e240000000a00 */
[----:B------:R3:W5:Y:S01]  /*1380*/  @!P4 LDG.E R4, desc[UR8][R10.64] ;  /* 0x000000080a04c981 */ /* 0x000762000c1e1900 */
[----:B------:R-:W-:Y:S01]  /*1390*/  ISETP.GE.U32.AND P3, PT, R29, UR12, PT ;  /* 0x0000000c1d007c0c */ /* 0x000fe2000bf66070 */
[----:B------:R-:W-:Y:S01]  /*13a0*/  @!P2 IMAD R35, R23, R9, R2 ;  /* 0x000000091723a224 */ /* 0x000fe200078e0202 */
[----:B------:R-:W-:Y:S01]  /*13b0*/  SHF.R.S32.HI R61, RZ, 0x1f, R29 ;  /* 0x0000001fff3d7819 */ /* 0x000fe2000001141d */
[----:B------:R4:W5:Y:S01]  /*13c0*/  @!P4 LDG.E R5, desc[UR8][R12.64] ;  /* 0x000000080c05c981 */ /* 0x000962000c1e1900 */
[----:B---3--:R-:W-:-:S02]  /*13d0*/  @!P2 MOV R10, R66 ;  /* 0x00000042000aa202 */ /* 0x008fc40000000f00 */
[----:B------:R-:W-:Y:S02]  /*13e0*/  @!P2 MOV R11, R69 ;  /* 0x00000045000ba202 */ /* 0x000fe40000000f00 */
[----:B--2---:R-:W-:Y:S01]  /*13f0*/  @!P1 IADD3 R18, P6, PT, R17, R6, RZ ;  /* 0x0000000611129210 */ /* 0x004fe20007fde0ff */
[----:B------:R-:W-:Y:S01]  /*1400*/  @!P2 IMAD.WIDE.U32 R8, R23, R8, R10 ;  /* 0x000000081708a225 */ /* 0x000fe200078e000a */
[----:B------:R-:W-:Y:S01]  /*1410*/  ISETP.GE.AND.EX P3, PT, R61, UR13, PT, P3 ;  /* 0x0000000d3d007c0c */ /* 0x000fe2000bf66330 */
[----:B------:R-:W2:Y:S01]  /*1420*/  @!P2 LDC.64 R22, c[0x0][0x398] ;  /* 0x0000e600ff16ab82 */ /* 0x000ea20000000a00 */
[----:B------:R-:W-:Y:S02]  /*1430*/  MOV R6, RZ ;  /* 0x000000ff00067202 */ /* 0x000fe40000000f00 */
[----:B------:R-:W-:Y:S02]  /*1440*/  @!P1 IADD3.X R19, PT, PT, R16, R7, RZ, P6, !PT ;  /* 0x0000000710139210 */ /* 0x000fe400037fe4ff */
[----:B------:R-:W-:-:S02]  /*1450*/  @!P2 IADD3 R7, PT, PT, R9, R35, RZ ;  /* 0x000000230907a210 */ /* 0x000fc40007ffe0ff */
[C---:B------:R-:W-:Y:S01]  /*1460*/  @!P2 SHF.L.U32 R9, R8.reuse, 0x1, RZ ;  /* 0x000000010809a819 */ /* 0x040fe200000006ff */
[----:B------:R3:W5:Y:S01]  /*1470*/  @!P1 LDG.E R6, desc[UR8][R18.64] ;  /* 0x0000000812069981 */ /* 0x000762000c1e1900 */
[----:B------:R-:W-:Y:S01]  /*1480*/  @!P2 SHF.L.U64.HI R24, R8, 0x1, R7 ;  /* 0x000000010818a819 */ /* 0x000fe20000010207 */
[----:B-1----:R-:W-:Y:S01]  /*1490*/  @!P0 IMAD R8, R33, R14, RZ ;  /* 0x0000000e21088224 */ /* 0x002fe200078e02ff */
[----:B----4-:R-:W-:Y:S01]  /*14a0*/  @!P1 IADD3 R20, P6, PT, R17, R20, RZ ;  /* 0x0000001411149210 */ /* 0x010fe20007fde0ff */
[----:B------:R-:W1:Y:S02]  /*14b0*/  @!P3 LDC.64 R12, c[0x0][0x3f8] ;  /* 0x0000fe00ff0cbb82 */ /* 0x000e640000000a00 */
[----:B------:R-:W-:Y:S01]  /*14c0*/  @!P0 IMAD R33, R31, R15, R8 ;  /* 0x0000000f1f218224 */ /* 0x000fe200078e0208 */
[----:B---3--:R-:W-:Y:S02]  /*14d0*/  @!P0 MOV R18, R66 ;  /* 0x0000004200128202 */ /* 0x008fe40000000f00 */
[----:B------:R-:W-:-:S03]  /*14e0*/  @!P0 MOV R19, R69 ;  /* 0x0000004500138202 */ /* 0x000fc60000000f00 */
[----:B------:R-:W3:Y:S01]  /*14f0*/  @!P0 LDC.64 R10, c[0x0][0x3a0] ;  /* 0x0000e800ff0a8b82 */ /* 0x000ee20000000a00 */
[----:B------:R-:W-:Y:S01]  /*1500*/  @!P0 IMAD.WIDE.U32 R14, R31, R14, R18 ;  /* 0x0000000e1f0e8225 */ /* 0x000fe200078e0012 */
[----:B------:R-:W-:-:S06]  /*1510*/  @!P1 IADD3.X R21, PT, PT, R16, R21, RZ, P6, !PT ;  /* 0x0000001510159210 */ /* 0x000fcc00037fe4ff */
[----:B------:R-:W4:Y:S01]  /*1520*/  LDC.64 R18, c[0x0][0x3b8] ;  /* 0x0000ee00ff127b82 */ /* 0x000f220000000a00 */
[----:B------:R-:W-:-:S07]  /*1530*/  IADD3 R2, PT, PT, R37, 0xe0, RZ ;  /* 0x000000e025027810 */ /* 0x000fce0007ffe0ff */
[----:B------:R-:W3:Y:S01]  /*1540*/  @!P0 LDC.64 R16, c[0x0][0x398] ;  /* 0x0000e600ff108b82 */ /* 0x000ee20000000a00 */
[----:B------:R-:W-:Y:S02]  /*1550*/  MOV R7, RZ ;  /* 0x000000ff00077202 */ /* 0x000fe40000000f00 */
[----:B------:R-:W-:Y:S02]  /*1560*/  ISETP.GE.U32.AND P5, PT, R2, UR12, PT ;  /* 0x0000000c02007c0c */ /* 0x000fe4000bfa6070 */
[----:B------:R-:W-:Y:S02]  /*1570*/  SHF.R.S32.HI R25, RZ, 0x1f, R2 ;  /* 0x0000001fff197819 */ /* 0x000fe40000011402 */
[----:B------:R1:W5:Y:S01]  /*1580*/  @!P1 LDG.E R7, desc[UR8][R20.64] ;  /* 0x0000000814079981 */ /* 0x000362000c1e1900 */
[----:B0-----:R-:W-:Y:S01]  /*1590*/  @!P2 IADD3 R26, P6, PT, R9, R26, RZ ;  /* 0x0000001a091aa210 */ /* 0x001fe20007fde0ff */
[----:B------:R-:W0:Y:S01]  /*15a0*/  @!P3 LDC.64 R34, c[0x0][0x398] ;  /* 0x0000e600ff22bb82 */ /* 0x000e220000000a00 */
[----:B------:R-:W-:-:S02]  /*15b0*/  ISETP.GE.AND.EX P5, PT, R25, UR13, PT, P5 ;  /* 0x0000000d19007c0c */ /* 0x000fc4000bfa6350 */
[----:B--2---:R-:W-:Y:S02]  /*15c0*/  @!P2 IADD3 R22, P1, PT, R9, R22, RZ ;  /* 0x000000160916a210 */ /* 0x004fe40007f3e0ff */
[----:B------:R-:W-:Y:S02]  /*15d0*/  CS2R R8, SRZ ;  /* 0x0000000000087805 */ /* 0x000fe4000001ff00 */
[C---:B------:R-:W-:Y:S02]  /*15e0*/  @!P2 IADD3.X R27, PT, PT, R24.reuse, R27, RZ, P6, !PT ;  /* 0x0000001b181ba210 */ /* 0x040fe400037fe4ff */
[----:B-1----:R-:W-:Y:S02]  /*15f0*/  @!P0 IADD3 R21, PT, PT, R15, R33, RZ ;  /* 0x000000210f158210 */ /* 0x002fe40007ffe0ff */
[----:B------:R-:W-:Y:S01]  /*1600*/  @!P2 IADD3.X R23, PT, PT, R24, R23, RZ, P1, !PT ;  /* 0x000000171817a210 */ /* 0x000fe20000ffe4ff */
[----:B----4-:R-:W-:Y:S01]  /*1610*/  IMAD.WIDE R18, R58, 0x8, R18 ;  /* 0x000000083a127825 */ /* 0x010fe200078e0212 */
[C---:B------:R-:W-:Y:S01]  /*1620*/  @!P0 SHF.L.U32 R15, R14.reuse, 0x1, RZ ;  /* 0x000000010e0f8819 */ /* 0x040fe200000006ff */
[----:B------:R1:W5:Y:S01]  /*1630*/  @!P2 LDG.E R8, desc[UR8][R26.64] ;  /* 0x000000081a08a981 */ /* 0x000362000c1e1900 */
[----:B------:R-:W-:Y:S01]  /*1640*/  @!P0 SHF.L.U64.HI R24, R14, 0x1, R21 ;  /* 0x000000010e188819 */ /* 0x000fe20000010215 */
[----:B------:R-:W-:Y:S01]  /*1650*/  @!P3 IMAD R14, R61, R12, RZ ;  /* 0x0000000c3d0eb224 */ /* 0x000fe200078e02ff */
[----:B------:R-:W-:Y:S01]  /*1660*/  IADD3 R37, PT, PT, R37, 0xf0, RZ ;  /* 0x000000f025257810 */ /* 0x000fe20007ffe0ff */
[----:B------:R2:W5:Y:S01]  /*1670*/  @!P2 LDG.E R9, desc[UR8][R22.64] ;  /* 0x000000081609a981 */ /* 0x000562000c1e1900 */
[----:B---3--:R-:W-:Y:S01]  /*1680*/  @!P0 IADD3 R20, P1, PT, R15, R10, RZ ;  /* 0x0000000a0f148210 */ /* 0x008fe20007f3e0ff */
[----:B------:R-:W3:Y:S01]  /*1690*/  @!P3 LDC.64 R32, c[0x0][0x3a0] ;  /* 0x0000e800ff20bb82 */ /* 0x000ee20000000a00 */
[----:B------:R-:W-:Y:S01]  /*16a0*/  ISETP.GE.U32.AND P4, PT, R37, UR12, PT ;  /* 0x0000000c25007c0c */ /* 0x000fe2000bf86070 */
[----:B------:R-:W4:Y:S01]  /*16b0*/  LDG.E.64 R18, desc[UR8][R18.64] ;  /* 0x0000000812127981 */ /* 0x000f22000c1e1b00 */
[----:B------:R-:W-:Y:S01]  /*16c0*/  SHF.R.S32.HI R59, RZ, 0x1f, R37 ;  /* 0x0000001fff3b7819 */ /* 0x000fe20000011425 */
[----:B-1----:R-:W-:Y:S01]  /*16d0*/  @!P3 IMAD R27, R29, R13, R14 ;  /* 0x0000000d1d1bb224 */ /* 0x002fe200078e020e */
[----:B------:R-:W-:-:S03]  /*16e0*/  @!P0 IADD3 R16, P2, PT, R15, R16, RZ ;  /* 0x000000100f108210 */ /* 0x000fc60007f5e0ff */
[----:B------:R-:W1:Y:S01]  /*16f0*/  @!P5 LDC.64 R14, c[0x0][0x3f8] ;  /* 0x0000fe00ff0edb82 */ /* 0x000e620000000a00 */
[----:B------:R-:W-:Y:S02]  /*1700*/  ISETP.GE.AND.EX P4, PT, R59, UR13, PT, P4 ;  /* 0x0000000d3b007c0c */ /* 0x000fe4000bf86340 */
[----:B--2---:R-:W-:Y:S02]  /*1710*/  @!P3 MOV R22, R66 ;  /* 0x000000420016b202 */ /* 0x004fe40000000f00 */
[----:B------:R-:W-:-:S03]  /*1720*/  @!P3 MOV R23, R69 ;  /* 0x000000450017b202 */ /* 0x000fc60000000f00 */
[----:B------:R-:W-:Y:S01]  /*1730*/  @!P3 IMAD.WIDE.U32 R12, R29, R12, R22 ;  /* 0x0000000c1d0cb225 */ /* 0x000fe200078e0016 */
[----:B------:R-:W-:Y:S01]  /*1740*/  @!P0 IADD3.X R21, PT, PT, R24, R11, RZ, P1, !PT ;  /* 0x0000000b18158210 */ /* 0x000fe20000ffe4ff */
[----:B------:R-:W2:Y:S03]  /*1750*/  @!P5 LDC.64 R28, c[0x0][0x3a0] ;  /* 0x0000e800ff1cdb82 */ /* 0x000ea60000000a00 */
[----:B------:R-:W-:Y:S02]  /*1760*/  @!P3 IADD3 R11, PT, PT, R13, R27, RZ ;  /* 0x0000001b0d0bb210 */ /* 0x000fe40007ffe0ff */
[C---:B------:R-:W-:Y:S02]  /*1770*/  @!P3 SHF.L.U32 R13, R12.reuse, 0x1, RZ ;  /* 0x000000010c0db819 */ /* 0x040fe400000006ff */
[----:B------:R-:W-:Y:S01]  /*1780*/  @!P3 SHF.L.U64.HI R12, R12, 0x1, R11 ;  /* 0x000000010c0cb819 */ /* 0x000fe2000001020b */
[----:B------:R-:W2:Y:S01]  /*1790*/  @!P4 LDC.64 R26, c[0x0][0x3f8] ;  /* 0x0000fe00ff1acb82 */ /* 0x000ea20000000a00 */
[----:B------:R-:W-:-:S02]  /*17a0*/  ISETP.NE.AND P1, PT, RZ, UR4, PT ;  /* 0x00000004ff007c0c */ /* 0x000fc4000bf25270 */
[----:B------:R-:W-:Y:S02]  /*17b0*/  MOV R11, RZ ;  /* 0x000000ff000b7202 */ /* 0x000fe40000000f00 */
[----:B------:R-:W-:Y:S01]  /*17c0*/  @!P0 IADD3.X R17, PT, PT, R24, R17, RZ, P2, !PT ;  /* 0x0000001118118210 */ /* 0x000fe200017fe4ff */
[----:B-1----:R-:W-:Y:S01]  /*17d0*/  @!P5 IMAD R25, R25, R14, RZ ;  /* 0x0000000e1919d224 */ /* 0x002fe200078e02ff */
[----:B------:R-:W-:Y:S01]  /*17e0*/  MOV R10, RZ ;  /* 0x000000ff000a7202 */ /* 0x000fe20000000f00 */
[----:B------:R-:W1:Y:S02]  /*17f0*/  @!P4 LDC.64 R22, c[0x0][0x3a0] ;  /* 0x0000e800ff16cb82 */ /* 0x000e640000000a00 */
[----:B------:R2:W5:Y:S01]  /*1800*/  @!P0 LDG.E R11, desc[UR8][R16.64] ;  /* 0x00000008100b8981 */ /* 0x000562000c1e1900 */
[C---:B---3--:R-:W-:Y:S02]  /*1810*/  @!P3 IADD3 R32, P2, PT, R13.reuse, R32, RZ ;  /* 0x000000200d20b210 */ /* 0x048fe40007f5e0ff */
[----:B0-----:R-:W-:Y:S01]  /*1820*/  @!P3 IADD3 R34, P6, PT, R13, R34, RZ ;  /* 0x000000220d22b210 */ /* 0x001fe20007fde0ff */
[----:B------:R-:W-:Y:S01]  /*1830*/  @!P5 IMAD R61, R2, R15, R25 ;  /* 0x0000000f023dd224 */ /* 0x000fe200078e0219 */
[----:B------:R0:W5:Y:S01]  /*1840*/  @!P0 LDG.E R10, desc[UR8][R20.64] ;  /* 0x00000008140a8981 */ /* 0x000162000c1e1900 */
[----:B------:R-:W3:Y:S01]  /*1850*/  @P1 LDC.64 R30, c[0x0][0x3b0] ;  /* 0x0000ec00ff1e1b82 */ /* 0x000ee20000000a00 */
[----:B--2---:R-:W-:-:S02]  /*1860*/  @!P5 MOV R16, R66 ;  /* 0x000000420010d202 */ /* 0x004fc40000000f00 */
[----:B------:R-:W-:Y:S02]  /*1870*/  @!P5 MOV R17, R69 ;  /* 0x000000450011d202 */ /* 0x000fe40000000f00 */
[----:B------:R-:W-:-:S03]  /*1880*/  @!P3 IADD3.X R33, PT, PT, R12, R33, RZ, P2, !PT ;  /* 0x000000210c21b210 */ /* 0x000fc600017fe4ff */
[----:B0-----:R-:W0:Y:S01]  /*1890*/  @!P5 LDC.64 R20, c[0x0][0x398] ;  /* 0x0000e600ff14db82 */ /* 0x001e220000000a00 */
[----:B------:R-:W-:Y:S01]  /*18a0*/  @!P3 IADD3.X R35, PT, PT, R12, R35, RZ, P6, !PT ;  /* 0x000000230c23b210 */ /* 0x000fe200037fe4ff */
[----:B------:R-:W-:Y:S01]  /*18b0*/  @!P5 IMAD.WIDE.U32 R14, R2, R14, R16 ;  /* 0x0000000e020ed225 */ /* 0x000fe200078e0010 */
[----:B------:R-:W-:-:S05]  /*18c0*/  CS2R R12, SRZ ;  /* 0x00000000000c7805 */ /* 0x000fca000001ff00 */
[----:B------:R-:W2:Y:S01]  /*18d0*/  LDC.64 R16, c[0x0][0x3a8] ;  /* 0x0000ea00ff107b82 */ /* 0x000ea20000000a00 */
[----:B------:R-:W-:Y:S01]  /*18e0*/  @!P5 IADD3 R15, PT, PT, R15, R61, RZ ;  /* 0x0000003d0f0fd210 */ /* 0x000fe20007ffe0ff */
[----:B------:R1:W5:Y:S06]  /*18f0*/  @!P3 LDG.E R12, desc[UR8][R32.64] ;  /* 0x00000008200cb981 */ /* 0x00036c000c1e1900 */
[----:B------:R-:W0:Y:S01]  /*1900*/  @!P4 LDC.64 R24, c[0x0][0x398] ;  /* 0x0000e600ff18cb82 */ /* 0x000e220000000a00 */
[C---:B------:R-:W-:Y:S01]  /*1910*/  @!P5 SHF.L.U64.HI R36, R14.reuse, 0x1, R15 ;  /* 0x000000010e24d819 */ /* 0x040fe2000001020f */
[----:B------:R1:W5:Y:S01]  /*1920*/  @!P3 LDG.E R13, desc[UR8][R34.64] ;  /* 0x00000008220db981 */ /* 0x000362000c1e1900 */
[----:B------:R-:W-:Y:S01]  /*1930*/  @!P4 MOV R15, R69 ;  /* 0x00000045000fc202 */ /* 0x000fe20000000f00 */
[----:B-1----:R-:W-:Y:S01]  /*1940*/  @!P4 IMAD R32, R59, R26, RZ ;  /* 0x0000001a3b20c224 */ /* 0x002fe200078e02ff */
[----:B------:R-:W-:-:S02]  /*1950*/  @!P5 SHF.L.U32 R33, R14, 0x1, RZ ;  /* 0x000000010e21d819 */ /* 0x000fc400000006ff */
[----:B------:R-:W-:Y:S02]  /*1960*/  @!P4 MOV R14, R66 ;  /* 0x00000042000ec202 */ /* 0x000fe40000000f00 */
[----:B------:R-:W-:Y:S01]  /*1970*/  LOP3.LUT R2, R56, 0xffff, RZ, 0xc0, !PT ;  /* 0x0000ffff38027812 */ /* 0x000fe200078ec0ff */
[C---:B------:R-:W-:Y:S02]  /*1980*/  @!P4 IMAD R35, R37.reuse, R27, R32 ;  /* 0x0000001b2523c224 */ /* 0x040fe400078e0220 */
[----:B------:R-:W-:Y:S01]  /*1990*/  @!P4 IMAD.WIDE.U32 R26, R37, R26, R14 ;  /* 0x0000001a251ac225 */ /* 0x000fe200078e000e */
[----:B------:R-:W-:-:S03]  /*19a0*/  @!P5 IADD3 R28, P0, PT, R33, R28, RZ ;  /* 0x0000001c211cd210 */ /* 0x000fc60007f1e0ff */
[----:B------:R-:W-:Y:S01]  /*19b0*/  IMAD R59, R63, 0x50, R2 ;  /* 0x000000503f3b7824 */ /* 0x000fe200078e0202 */
[----:B------:R-:W-:Y:S02]  /*19c0*/  @!P4 IADD3 R27, PT, PT, R27, R35, RZ ;  /* 0x000000231b1bc210 */ /* 0x000fe40007ffe0ff */
[----:B------:R-:W-:Y:S02]  /*19d0*/  @!P4 SHF.L.U32 R15, R26, 0x1, RZ ;  /* 0x000000011a0fc819 */ /* 0x000fe400000006ff */
[----:B------:R-:W-:Y:S01]  /*19e0*/  MOV R14, RZ ;  /* 0x000000ff000e7202 */ /* 0x000fe20000000f00 */
[C---:B---3--:R-:W-:Y:S01]  /*19f0*/  @P1 IMAD.WIDE R30, R59.reuse, 0x2, R30 ;  /* 0x000000023b1e1825 */ /* 0x048fe200078e021e */
[----:B------:R-:W-:Y:S02]  /*1a00*/  @!P5 IADD3.X R29, PT, PT, R36, R29, RZ, P0, !PT ;  /* 0x0000001d241dd210 */ /* 0x000fe400007fe4ff */
[----:B------:R-:W-:Y:S01]  /*1a10*/  @!P4 SHF.L.U64.HI R34, R26, 0x1, R27 ;  /* 0x000000011a22c819 */ /* 0x000fe2000001021b */
[----:B--2---:R-:W-:Y:S01]  /*1a20*/  IMAD.WIDE R26, R59, 0x2, R16 ;  /* 0x000000023b1a7825 */ /* 0x004fe200078e0210 */
[----:B0-----:R-:W-:-:S02]  /*1a30*/  @!P5 IADD3 R20, P0, PT, R33, R20, RZ ;  /* 0x000000142114d210 */ /* 0x001fc40007f1e0ff */
[C---:B------:R-:W-:Y:S02]  /*1a40*/  @!P4 IADD3 R22, P2, PT, R15.reuse, R22, RZ ;  /* 0x000000160f16c210 */ /* 0x040fe40007f5e0ff */
[----:B------:R-:W-:Y:S02]  /*1a50*/  @!P4 IADD3 R24, P3, PT, R15, R24, RZ ;  /* 0x000000180f18c210 */ /* 0x000fe40007f7e0ff */
[----:B------:R-:W-:Y:S02]  /*1a60*/  CS2R R16, SRZ ;  /* 0x0000000000107805 */ /* 0x000fe4000001ff00 */
[----:B------:R-:W-:Y:S01]  /*1a70*/  MOV R15, RZ ;  /* 0x000000ff000f7202 */ /* 0x000fe20000000f00 */
[----:B------:R0:W5:Y:S01]  /*1a80*/  @!P5 LDG.E R14, desc[UR8][R28.64] ;  /* 0x000000081c0ed981 */ /* 0x000162000c1e1900 */
[----:B------:R-:W-:Y:S02]  /*1a90*/  @!P5 IADD3.X R21, PT, PT, R36, R21, RZ, P0, !PT ;  /* 0x000000152415d210 */ /* 0x000fe400007fe4ff */
[C---:B------:R-:W-:Y:S01]  /*1aa0*/  @!P4 IADD3.X R23, PT, PT, R34.reuse, R23, RZ, P2, !PT ;  /* 0x000000172217c210 */ /* 0x040fe200017fe4ff */
[----:B------:R-:W2:Y:S01]  /*1ab0*/  @P1 LDG.E.U16 R37, desc[UR8][R30.64] ;  /* 0x000000081e251981 */ /* 0x000ea2000c1e1500 */
[----:B------:R-:W-:-:S03]  /*1ac0*/  @!P4 IADD3.X R25, PT, PT, R34, R25, RZ, P3, !PT ;  /* 0x000000192219c210 */ /* 0x000fc60001ffe4ff */
[----:B------:R-:W3:Y:S04]  /*1ad0*/  @P1 LDG.E.U16 R32, desc[UR8][R30.64+0x2] ;  /* 0x000002081e201981 */ /* 0x000ee8000c1e1500 */
[----:B------:R-:W3:Y:S04]  /*1ae0*/  LDG.E.U16 R59, desc[UR8][R26.64] ;  /* 0x000000081a3b7981 */ /* 0x000ee8000c1e1500 */
[----:B------:R-:W3:Y:S04]  /*1af0*/  LDG.E.U16 R29, desc[UR8][R26.64+0x2] ;  /* 0x000002081a1d7981 */ /* 0x000ee8000c1e1500 */
[----:B------:R1:W5:Y:S04]  /*1b00*/  @!P5 LDG.E R15, desc[UR8][R20.64] ;  /* 0x00000008140fd981 */ /* 0x000368000c1e1900 */
[----:B------:R1:W5:Y:S04]  /*1b10*/  @!P4 LDG.E R16, desc[UR8][R22.64] ;  /* 0x000000081610c981 */ /* 0x000368000c1e1900 */
[----:B------:R1:W5:Y:S01]  /*1b20*/  @!P4 LDG.E R17, desc[UR8][R24.64] ;  /* 0x000000081811c981 */ /* 0x000362000c1e1900 */
[----:B------:R-:W-:Y:S01]  /*1b30*/  MOV R61, 0x3f800000 ;  /* 0x3f800000003d7802 */ /* 0x000fe20000000f00 */
[----:B------:R-:W-:Y:S01]  /*1b40*/  UISETP.NE.AND UP0, UPT, UR4, URZ, UPT ;  /* 0x000000ff0400728c */ /* 0x000fe2000bf05270 */
[----:B------:R-:W-:-:S02]  /*1b50*/  MOV R64, RZ ;  /* 0x000000ff00407202 */ /* 0x000fc40000000f00 */
[----:B------:R-:W-:Y:S01]  /*1b60*/  MOV R62, RZ ;  /* 0x000000ff003e7202 */ /* 0x000fe20000000f00 */
[----:B----4-:R-:W-:-:S05]  /*1b70*/  FFMA.FTZ R19, -R18, R18, R19 ;  /* 0x0000001212137223 */ /* 0x010fca0000010113 */
[----:B------:R-:W-:-:S13]  /*1b80*/  FSETP.GTU.FTZ.AND P0, PT, R19, RZ, PT ;  /* 0x000000ff1300720b */ /* 0x000fda0003f1c000 */
[----:B0-----:R-:W0:Y:S02]  /*1b90*/  @P0 LDC R28, c[0x0][0x3c0] ;  /* 0x0000f000ff1c0b82 */ /* 0x001e240000000800 */
[----:B0-----:R-:W-:-:S04]  /*1ba0*/  @P0 FADD.FTZ R28, R19, R28 ;  /* 0x0000001c131c0221 */ /* 0x001fc80000010000 */
[----:B------:R1:W0:Y:S01]  /*1bb0*/  @P0 MUFU.RSQ R61, R28 ;  /* 0x0000001c003d0308 */ /* 0x0002220000001400 */
[----:B--2---:R-:W-:Y:S02]  /*1bc0*/  @P1 SHF.L.U32 R64, R37, 0x10, RZ ;  /* 0x0000001025401819 */ /* 0x004fe400000006ff */
[----:B---3--:R-:W-:Y:S02]  /*1bd0*/  @P1 SHF.L.U32 R62, R32, 0x10, RZ ;  /* 0x00000010203e1819 */ /* 0x008fe400000006ff */
[----:B------:R-:W-:Y:S02]  /*1be0*/  SHF.L.U32 R59, R59, 0x10, RZ ;  /* 0x000000103b3b7819 */ /* 0x000fe400000006ff */
[----:B------:R-:W-:Y:S01]  /*1bf0*/  SHF.L.U32 R19, R29, 0x10, RZ ;  /* 0x000000101d137819 */ /* 0x000fe200000006ff */
[----:B01----:R-:W-:Y:S06]  /*1c00*/  BRA.U UP0, `(.L_x_924) ;  /* 0x0000001100847547 */ /* 0x003fec000b800000 */
[--C-:B-----5:R-:W-:Y:S02]  /*1c10*/  HADD2.F32 R21, -RZ, R54.reuse.H0_H0 ;  /* 0x20000036ff157230 */ /* 0x120fe40000004100 */
[----:B------:R-:W-:Y:S02]  /*1c20*/  HADD2.F32 R23, -RZ, R54.H1_H1 ;  /* 0x30000036ff177230 */ /* 0x000fe40000004100 */
[--C-:B------:R-:W-:Y:S02]  /*1c30*/  HADD2.F32 R20, -RZ, R53.reuse.H0_H0 ;  /* 0x20000035ff147230 */ /* 0x100fe40000004100 */
[C---:B------:R-:W-:Y:S01]  /*1c40*/  FADD.FTZ R24, -R18.reuse, R21 ;  /* 0x0000001512187221 */ /* 0x040fe20000010100 */
[----:B------:R-:W-:Y:S02]  /*1c50*/  HADD2.F32 R22, -RZ, R53.H1_H1 ;  /* 0x30000035ff167230 */ /* 0x000fe40000004100 */
[----:B------:R-:W-:Y:S01]  /*1c60*/  FADD.FTZ R26, -R18, R23 ;  /* 0x00000017121a7221 */ /* 0x000fe20000010100 */
[----:B------:R-:W-:-:S02]  /*1c70*/  HADD2.F32 R27, -RZ, R52.H0_H0 ;  /* 0x20000034ff1b7230 */ /* 0x000fc40000004100 */
[----:B------:R-:W-:Y:S01]  /*1c80*/  FMUL.FTZ R28, R59, R20 ;  /* 0x000000143b1c7220 */ /* 0x000fe20000410000 */
[-C--:B------:R-:W-:Y:S01]  /*1c90*/  FMUL.FTZ R21, R24, R61.reuse ;  /* 0x0000003d18157220 */ /* 0x080fe20000410000 */
[----:B------:R-:W-:Y:S01]  /*1ca0*/  FMUL.FTZ R23, R26, R61 ;  /* 0x0000003d1a177220 */ /* 0x000fe20000410000 */
[----:B------:R-:W-:Y:S02]  /*1cb0*/  HADD2.F32 R26, -RZ, R51.H0_H0 ;  /* 0x20000033ff1a7230 */ /* 0x000fe40000004100 */
[----:B------:R-:W-:Y:S01]  /*1cc0*/  FADD.FTZ R25, RZ, R28 ;  /* 0x0000001cff197221 */ /* 0x000fe20000010000 */
[----:B------:R-:W-:Y:S01]  /*1cd0*/  FMUL.FTZ R24, R19, R22 ;  /* 0x0000001613187220 */ /* 0x000fe20000410000 */
[----:B------:R-:W-:Y:S01]  /*1ce0*/  FFMA.FTZ R28, R21, R28, RZ ;  /* 0x0000001c151c7223 */ /* 0x000fe200000100ff */
[----:B------:R-:W-:Y:S01]  /*1cf0*/  FADD.FTZ R30, -R18, R27 ;  /* 0x0000001b121e7221 */ /* 0x000fe20000010100 */
[----:B------:R-:W-:Y:S01]  /*1d00*/  FFMA.FTZ R29, R20, R21, RZ ;  /* 0x00000015141d7223 */ /* 0x000fe200000100ff */
[----:B------:R-:W-:Y:S01]  /*1d10*/  FADD.FTZ R31, RZ, R20 ;  /* 0x00000014ff1f7221 */ /* 0x000fe20000010000 */
[----:B------:R-:W-:Y:S01]  /*1d20*/  FADD.FTZ R25, R24, R25 ;  /* 0x0000001918197221 */ /* 0x000fe20000010000 */
[----:B------:R-:W-:Y:S01]  /*1d30*/  FFMA.FTZ R28, R23, R24, R28 ;  /* 0x00000018171c7223 */ /* 0x000fe2000001001c */
[----:B------:R-:W-:Y:S01]  /*1d40*/  FMUL.FTZ R27, R30, R61 ;  /* 0x0000003d1e1b7220 */ /* 0x000fe20000410000 */
[----:B------:R-:W-:Y:S01]  /*1d50*/  FMUL.FTZ R20, R59, R26 ;  /* 0x0000001a3b147220 */ /* 0x000fe20000410000 */
[----:B------:R-:W-:-:S02]  /*1d60*/  HADD2.F32 R21, -RZ, R52.H1_H1 ;  /* 0x30000034ff157230 */ /* 0x000fc40000004100 */
[----:B------:R-:W-:Y:S01]  /*1d70*/  FFMA.FTZ R23, R22, R23, RZ ;  /* 0x0000001716177223 */ /* 0x000fe200000100ff */
[----:B------:R-:W-:Y:S01]  /*1d80*/  FFMA.FTZ R29, R26, R27, R29 ;  /* 0x0000001b1a1d7223 */ /* 0x000fe2000001001d */
[----:B------:R-:W-:Y:S01]  /*1d90*/  FADD.FTZ R33, R25, R20 ;  /* 0x0000001419217221 */ /* 0x000fe20000010000 */
[----:B------:R-:W-:Y:S01]  /*1da0*/  FFMA.FTZ R28, R27, R20, R28 ;  /* 0x000000141b1c7223 */ /* 0x000fe2000001001c */
[----:B------:R-:W-:Y:S01]  /*1db0*/  FADD.FTZ R24, -R18, R21 ;  /* 0x0000001512187221 */ /* 0x000fe20000010100 */
[----:B------:R-:W-:Y:S02]  /*1dc0*/  HADD2.F32 R20, -RZ, R51.H1_H1 ;  /* 0x30000033ff147230 */ /* 0x000fe40000004100 */
[----:B------:R-:W-:Y:S01]  /*1dd0*/  FADD.FTZ R25, RZ, R22 ;  /* 0x00000016ff197221 */ /* 0x000fe20000010000 */
[--C-:B------:R-:W-:Y:S02]  /*1de0*/  HADD2.F32 R27, -RZ, R50.reuse.H0_H0 ;  /* 0x20000032ff1b7230 */ /* 0x100fe40000004100 */
[----:B------:R-:W-:Y:S01]  /*1df0*/  FMUL.FTZ R21, R24, R61 ;  /* 0x0000003d18157220 */ /* 0x000fe20000410000 */
[----:B------:R-:W-:-:S02]  /*1e00*/  HADD2.F32 R35, -RZ, R50.H1_H1 ;  /* 0x30000032ff237230 */ /* 0x000fc40000004100 */
[----:B------:R-:W-:Y:S01]  /*1e10*/  FMUL.FTZ R22, R19, R20 ;  /* 0x0000001413167220 */ /* 0x000fe20000410000 */
[----:B------:R-:W-:Y:S01]  /*1e20*/  FADD.FTZ R25, R20, R25 ;  /* 0x0000001914197221 */ /* 0x000fe20000010000 */
[----:B------:R-:W-:Y:S01]  /*1e30*/  FADD.FTZ R24, -R18, R27 ;  /* 0x0000001b12187221 */ /* 0x000fe20000010100 */
[----:B------:R-:W-:Y:S01]  /*1e40*/  FFMA.FTZ R23, R20, R21, R23 ;  /* 0x0000001514177223 */ /* 0x000fe20000010017 */
[----:B------:R-:W-:Y:S01]  /*1e50*/  FADD.FTZ R31, R26, R31 ;  /* 0x0000001f1a1f7221 */ /* 0x000fe20000010000 */
[----:B------:R-:W-:Y:S01]  /*1e60*/  FFMA.FTZ R28, R21, R22, R28 ;  /* 0x00000016151c7223 */ /* 0x000fe2000001001c */
[--C-:B------:R-:W-:Y:S02]  /*1e70*/  HADD2.F32 R20, -RZ, R49.reuse.H0_H0 ;  /* 0x20000031ff147230 */ /* 0x100fe40000004100 */
[----:B------:R-:W-:Y:S01]  /*1e80*/  FADD.FTZ R26, -R18, R35 ;  /* 0x00000023121a7221 */ /* 0x000fe20000010100 */
[----:B------:R-:W-:Y:S01]  /*1e90*/  FMUL.FTZ R21, R24, R61 ;  /* 0x0000003d18157220 */ /* 0x000fe20000410000 */
[----:B------:R-:W-:Y:S01]  /*1ea0*/  FADD.FTZ R33, R22, R33 ;  /* 0x0000002116217221 */ /* 0x000fe20000010000 */
[----:B------:R-:W-:-:S02]  /*1eb0*/  HADD2.F32 R22, -RZ, R49.H1_H1 ;  /* 0x30000031ff167230 */ /* 0x000fc40000004100 */
[----:B------:R-:W-:Y:S01]  /*1ec0*/  FMUL.FTZ R26, R26, R61 ;  /* 0x0000003d1a1a7220 */ /* 0x000fe20000410000 */
        /* <DEDUP_REMOVED lines=20> */
[----:B------:R-:W-:-:S02]  /*2010*/  HADD2.F32 R20, -RZ, R47.H1_H1 ;  /* 0x3000002fff147230 */ /* 0x000fc40000004100 */
[----:B------:R-:W-:Y:S01]  /*2020*/  FADD.FTZ R22, -R18, R27 ;  /* 0x0000001b12167221 */ /* 0x000fe20000010100 */
[----:B------:R-:W-:Y:S01]  /*2030*/  FFMA.FTZ R33, R24, R33, R21 ;  /* 0x0000002118217223 */ /* 0x000fe20000010015 */
[--C-:B------:R-:W-:Y:S02]  /*2040*/  HADD2.F32 R24, -RZ, R45.reuse.H0_H0 ;  /* 0x2000002dff187230 */ /* 0x100fe40000004100 */
[----:B------:R-:W-:Y:S01]  /*2050*/  FADD.FTZ R28, -R18, R35 ;  /* 0x00000023121c7221 */ /* 0x000fe20000010100 */
[-C--:B------:R-:W-:Y:S01]  /*2060*/  FMUL.FTZ R22, R22, R61.reuse ;  /* 0x0000003d16167220 */ /* 0x080fe20000410000 */
[----:B------:R-:W-:Y:S02]  /*2070*/  HADD2.F32 R27, -RZ, R46.H1_H1 ;  /* 0x3000002eff1b7230 */ /* 0x000fe40000004100 */
[----:B------:R-:W-:Y:S01]  /*2080*/  FMUL.FTZ R21, R19, R20 ;  /* 0x0000001413157220 */ /* 0x000fe20000410000 */
[----:B------:R-:W-:Y:S01]  /*2090*/  FMUL.FTZ R28, R28, R61 ;  /* 0x0000003d1c1c7220 */ /* 0x000fe20000410000 */
[----:B------:R-:W-:Y:S01]  /*20a0*/  FFMA.FTZ R23, R20, R22, R23 ;  /* 0x0000001614177223 */ /* 0x000fe20000010017 */
[----:B------:R-:W-:Y:S01]  /*20b0*/  FMUL.FTZ R35, R59, R24 ;  /* 0x000000183b237220 */ /* 0x000fe20000410000 */
[----:B------:R-:W-:Y:S01]  /*20c0*/  FADD.FTZ R26, R21, R26 ;  /* 0x0000001a151a7221 */ /* 0x000fe20000010000 */
[----:B------:R-:W-:Y:S01]  /*20d0*/  FFMA.FTZ R33, R22, R21, R33 ;  /* 0x0000001516217223 */ /* 0x000fe20000010021 */
[----:B------:R-:W-:Y:S01]  /*20e0*/  FADD.FTZ R22, -R18, R27 ;  /* 0x0000001b12167221 */ /* 0x000fe20000010100 */
[----:B------:R-:W-:Y:S01]  /*20f0*/  FADD.FTZ R25, R25, R20 ;  /* 0x0000001419197221 */ /* 0x000fe20000010000 */
[----:B------:R-:W-:-:S02]  /*2100*/  HADD2.F32 R20, -RZ, R45.H1_H1 ;  /* 0x3000002dff147230 */ /* 0x000fc40000004100 */
[----:B------:R-:W-:Y:S01]  /*2110*/  FADD.FTZ R26, R26, R35 ;  /* 0x000000231a1a7221 */ /* 0x000fe20000010000 */
[----:B------:R-:W-:Y:S01]  /*2120*/  FFMA.FTZ R33, R28, R35, R33 ;  /* 0x000000231c217223 */ /* 0x000fe20000010021 */
[----:B------:R-:W-:Y:S01]  /*2130*/  FMUL.FTZ R22, R22, R61 ;  /* 0x0000003d16167220 */ /* 0x000fe20000410000 */
[--C-:B------:R-:W-:Y:S02]  /*2140*/  HADD2.F32 R27, -RZ, R44.reuse.H0_H0 ;  /* 0x2000002cff1b7230 */ /* 0x100fe40000004100 */
[----:B------:R-:W-:Y:S01]  /*2150*/  FMUL.FTZ R21, R19, R20 ;  /* 0x0000001413157220 */ /* 0x000fe20000410000 */
[----:B------:R-:W-:Y:S02]  /*2160*/  HADD2.F32 R35, -RZ, R44.H1_H1 ;  /* 0x3000002cff237230 */ /* 0x000fe40000004100 */
[----:B------:R-:W-:Y:S01]  /*2170*/  FADD.FTZ R31, R31, R24 ;  /* 0x000000181f1f7221 */ /* 0x000fe20000010000 */
[----:B------:R-:W-:Y:S01]  /*2180*/  FFMA.FTZ R29, R24, R28, R29 ;  /* 0x0000001c181d7223 */ /* 0x000fe2000001001d */
[----:B------:R-:W-:Y:S01]  /*2190*/  FADD.FTZ R25, R25, R20 ;  /* 0x0000001419197221 */ /* 0x000fe20000010000 */
[----:B------:R-:W-:Y:S01]  /*21a0*/  FFMA.FTZ R23, R20, R22, R23 ;  /* 0x0000001614177223 */ /* 0x000fe20000010017 */
[----:B------:R-:W-:Y:S01]  /*21b0*/  FADD.FTZ R24, -R18, R27 ;  /* 0x0000001b12187221 */ /* 0x000fe20000010100 */
[----:B------:R-:W-:-:S02]  /*21c0*/  HADD2.F32 R20, -RZ, R43.H0_H0 ;  /* 0x2000002bff147230 */ /* 0x000fc40000004100 */
[----:B------:R-:W-:Y:S01]  /*21d0*/  FADD.FTZ R28, -R18, R35 ;  /* 0x00000023121c7221 */ /* 0x000fe20000010100 */
[----:B------:R-:W-:Y:S01]  /*21e0*/  FFMA.FTZ R33, R22, R21, R33 ;  /* 0x0000001516217223 */ /* 0x000fe20000010021 */
[----:B------:R-:W-:Y:S02]  /*21f0*/  HADD2.F32 R22, -RZ, R43.H1_H1 ;  /* 0x3000002bff167230 */ /* 0x000fe40000004100 */
[----:B------:R-:W-:Y:S01]  /*2200*/  FADD.FTZ R26, R21, R26 ;  /* 0x0000001a151a7221 */ /* 0x000fe20000010000 */
[-C--:B------:R-:W-:Y:S01]  /*2210*/  FMUL.FTZ R24, R24, R61.reuse ;  /* 0x0000003d18187220 */ /* 0x080fe20000410000 */
[----:B------:R-:W-:Y:S02]  /*2220*/  HADD2.F32 R35, -RZ, R42.H0_H0 ;  /* 0x2000002aff237230 */ /* 0x000fe40000004100 */
[----:B------:R-:W-:Y:S01]  /*2230*/  FMUL.FTZ R28, R28, R61 ;  /* 0x0000003d1c1c7220 */ /* 0x000fe20000410000 */
        /* <DEDUP_REMOVED lines=18> */
[----:B------:R-:W-:Y:S01]  /*2360*/  FFMA.FTZ R33, R22, R27, R33 ;  /* 0x0000001b16217223 */ /* 0x000fe20000010021 */
[----:B------:R-:W-:-:S02]  /*2370*/  HADD2.F32 R20, -RZ, R41.H1_H1 ;  /* 0x30000029ff147230 */ /* 0x000fc40000004100 */
[----:B------:R-:W-:Y:S01]  /*2380*/  FADD.FTZ R22, -R18, R21 ;  /* 0x0000001512167221 */ /* 0x000fe20000010100 */
[----:B------:R-:W-:Y:S01]  /*2390*/  FADD.FTZ R26, R26, R27 ;  /* 0x0000001b1a1a7221 */ /* 0x000fe20000010000 */
        /* <DEDUP_REMOVED lines=49> */
[----:B------:R-:W-:Y:S02]  /*26b0*/  HADD2.F32 R20, -RZ, R5.H1_H1 ;  /* 0x30000005ff147230 */ /* 0x000fe40000004100 */
[----:B------:R-:W-:Y:S01]  /*26c0*/  FFMA.FTZ R33, R22, R27, R33 ;  /* 0x0000001b16217223 */ /* 0x000fe20000010021 */
[----:B------:R-:W-:-:S02]  /*26d0*/  HADD2.F32 R35, -RZ, R6.H0_H0 ;  /* 0x20000006ff237230 */ /* 0x000fc40000004100 */
[----:B------:R-:W-:Y:S01]  /*26e0*/  FADD.FTZ R22, -R18, R21 ;  /* 0x0000001512167221 */ /* 0x000fe20000010100 */
[----:B------:R-:W-:Y:S01]  /*26f0*/  FADD.FTZ R26, R26, R27 ;  /* 0x0000001b1a1a7221 */ /* 0x000fe20000010000 */
[--C-:B------:R-:W-:Y:S02]  /*2700*/  HADD2.F32 R24, -RZ, R7.reuse.H0_H0 ;  /* 0x20000007ff187230 */ /* 0x100fe40000004100 */
[----:B------:R-:W-:Y:S01]  /*2710*/  FMUL.FTZ R21, R19, R20 ;  /* 0x0000001413157220 */ /* 0x000fe20000410000 */
[----:B------:R-:W-:Y:S01]  /*2720*/  FMUL.FTZ R22, R22, R61 ;  /* 0x0000003d16167220 */ /* 0x000fe20000410000 */
[----:B------:R-:W-:Y:S02]  /*2730*/  HADD2.F32 R27, -RZ, R6.H1_H1 ;  /* 0x30000006ff1b7230 */ /* 0x000fe40000004100 */
[----:B------:R-:W-:Y:S01]  /*2740*/  FADD.FTZ R28, -R18, R35 ;  /* 0x00000023121c7221 */ /* 0x000fe20000010100 */
[----:B------:R-:W-:Y:S01]  /*2750*/  FMUL.FTZ R35, R59, R24 ;  /* 0x000000183b237220 */ /* 0x000fe20000410000 */
[----:B------:R-:W-:Y:S01]  /*2760*/  FFMA.FTZ R23, R20, R22, R23 ;  /* 0x0000001614177223 */ /* 0x000fe20000010017 */
[----:B------:R-:W-:Y:S01]  /*2770*/  FFMA.FTZ R33, R22, R21, R33 ;  /* 0x0000001516217223 */ /* 0x000fe20000010021 */
[----:B------:R-:W-:Y:S01]  /*2780*/  FMUL.FTZ R28, R28, R61 ;  /* 0x0000003d1c1c7220 */ /* 0x000fe20000410000 */
[----:B------:R-:W-:Y:S01]  /*2790*/  FADD.FTZ R26, R21, R26 ;  /* 0x0000001a151a7221 */ /* 0x000fe20000010000 */
[----:B------:R-:W-:Y:S01]  /*27a0*/  FADD.FTZ R22, -R18, R27 ;  /* 0x0000001b12167221 */ /* 0x000fe20000010100 */
[----:B------:R-:W-:Y:S01]  /*27b0*/  FADD.FTZ R25, R25, R20 ;  /* 0x0000001419197221 */ /* 0x000fe20000010000 */
[----:B------:R-:W-:-:S02]  /*27c0*/  HADD2.F32 R20, -RZ, R7.H1_H1 ;  /* 0x30000007ff147230 */ /* 0x000fc40000004100 */
[----:B------:R-:W-:Y:S01]  /*27d0*/  FADD.FTZ R26, R26, R35 ;  /* 0x000000231a1a7221 */ /* 0x000fe20000010000 */
[----:B------:R-:W-:Y:S01]  /*27e0*/  FFMA.FTZ R33, R28, R35, R33 ;  /* 0x000000231c217223 */ /* 0x000fe20000010021 */
[----:B------:R-:W-:Y:S01]  /*27f0*/  FMUL.FTZ R22, R22, R61 ;  /* 0x0000003d16167220 */ /* 0x000fe20000410000 */
[--C-:B------:R-:W-:Y:S02]  /*2800*/  HADD2.F32 R27, -RZ, R8.reuse.H0_H0 ;  /* 0x20000008ff1b7230 */ /* 0x100fe40000004100 */
[----:B------:R-:W-:Y:S01]  /*2810*/  FADD.FTZ R31, R31, R24 ;  /* 0x000000181f1f7221 */ /* 0x000fe20000010000 */
[----:B------:R-:W-:Y:S02]  /*2820*/  HADD2.F32 R35, -RZ, R8.H1_H1 ;  /* 0x30000008ff237230 */ /* 0x000fe40000004100 */
[----:B------:R-:W-:Y:S01]  /*2830*/  FFMA.FTZ R29, R24, R28, R29 ;  /* 0x0000001c181d7223 */ /* 0x000fe2000001001d */
[----:B------:R-:W-:Y:S01]  /*2840*/  FMUL.FTZ R21, R19, R20 ;  /* 0x0000001413157220 */ /* 0x000fe20000410000 */
[----:B------:R-:W-:Y:S01]  /*2850*/  FADD.FTZ R25, R25, R20 ;  /* 0x0000001419197221 */ /* 0x000fe20000010000 */
[----:B------:R-:W-:Y:S01]  /*2860*/  FFMA.FTZ R23, R20, R22, R23 ;  /* 0x0000001614177223 */ /* 0x000fe20000010017 */
[----:B------:R-:W-:Y:S01]  /*2870*/  FADD.FTZ R24, -R18, R27 ;  /* 0x0000001b12187221 */ /* 0x000fe20000010100 */
[----:B------:R-:W-:-:S02]  /*2880*/  HADD2.F32 R20, -RZ, R9.H0_H0 ;  /* 0x20000009ff147230 */ /* 0x000fc40000004100 */
[----:B------:R-:W-:Y:S01]  /*2890*/  FADD.FTZ R28, -R18, R35 ;  /* 0x00000023121c7221 */ /* 0x000fe20000010100 */
[----:B------:R-:W-:Y:S01]  /*28a0*/  FFMA.FTZ R33, R22, R21, R33 ;  /* 0x0000001516217223 */ /* 0x000fe20000010021 */
[----:B------:R-:W-:Y:S01]  /*28b0*/  FADD.FTZ R26, R21, R26 ;  /* 0x0000001a151a7221 */ /* 0x000fe20000010000 */
[----:B------:R-:W-:Y:S02]  /*28c0*/  HADD2.F32 R22, -RZ, R9.H1_H1 ;  /* 0x30000009ff167230 */ /* 0x000fe40000004100 */
        /* <DEDUP_REMOVED lines=11> */
[----:B------:R-:W-:-:S02]  /*2980*/  HADD2.F32 R20, -RZ, R11.H0_H0 ;  /* 0x2000000bff147230 */ /* 0x000fc40000004100 */
[----:B------:R-:W-:Y:S01]  /*2990*/  FADD.FTZ R22, -R18, R35 ;  /* 0x0000002312167221 */ /* 0x000fe20000010100 */
[----:B------:R-:W-:Y:S02]  /*29a0*/  HADD2.F32 R35, -RZ, R12.H0_H0 ;  /* 0x2000000cff237230 */ /* 0x000fe40000004100 */
[----:B------:R-:W-:Y:S01]  /*29b0*/  FADD.FTZ R26, R27, R26 ;  /* 0x0000001a1b1a7221 */ /* 0x000fe20000010000 */
[----:B------:R-:W-:Y:S01]  /*29c0*/  FFMA.FTZ R33, R28, R27, R33 ;  /* 0x0000001b1c217223 */ /* 0x000fe20000010021 */
[----:B------:R-:W-:Y:S01]  /*29d0*/  FMUL.FTZ R22, R22, R61 ;  /* 0x0000003d16167220 */ /* 0x000fe20000410000 */
[----:B------:R-:W-:Y:S02]  /*29e0*/  HADD2.F32 R21, -RZ, R10.H1_H1 ;  /* 0x3000000aff157230 */ /* 0x000fe40000004100 */
[----:B------:R-:W-:Y:S01]  /*29f0*/  FMUL.FTZ R27, R59, R20 ;  /* 0x000000143b1b7220 */ /* 0x000fe20000410000 */
[----:B------:R-:W-:Y:S01]  /*2a00*/  FADD.FTZ R28, -R18, R35 ;  /* 0x00000023121c7221 */ /* 0x000fe20000010100 */
[----:B------:R-:W-:Y:S01]  /*2a10*/  FADD.FTZ R31, R31, R20 ;  /* 0x000000141f1f7221 */ /* 0x000fe20000010000 */
[----:B------:R-:W-:Y:S01]  /*2a20*/  FFMA.FTZ R29, R20, R22, R29 ;  /* 0x00000016141d7223 */ /* 0x000fe2000001001d */
[----:B------:R-:W-:Y:S01]  /*2a30*/  FFMA.FTZ R33, R22, R27, R33 ;  /* 0x0000001b16217223 */ /* 0x000fe20000010021 */
[----:B------:R-:W-:Y:S01]  /*2a40*/  FADD.FTZ R22, -R18, R21 ;  /* 0x0000001512167221 */ /* 0x000fe20000010100 */
[----:B------:R-:W-:-:S02]  /*2a50*/  HADD2.F32 R20, -RZ, R11.H1_H1 ;  /* 0x3000000bff147230 */ /* 0x000fc40000004100 */
[----:B------:R-:W-:Y:S01]  /*2a60*/  FADD.FTZ R26, R26, R27 ;  /* 0x0000001b1a1a7221 */ /* 0x000fe20000010000 */
[--C-:B------:R-:W-:Y:S02]  /*2a70*/  HADD2.F32 R24, -RZ, R13.reuse.H0_H0 ;  /* 0x2000000dff187230 */ /* 0x100fe40000004100 */
[-C--:B------:R-:W-:Y:S01]  /*2a80*/  FMUL.FTZ R28, R28, R61.reuse ;  /* 0x0000003d1c1c7220 */ /* 0x080fe20000410000 */
[----:B------:R-:W-:Y:S02]  /*2a90*/  HADD2.F32 R27, -RZ, R12.H1_H1 ;  /* 0x3000000cff1b7230 */ /* 0x000fe40000004100 */
[----:B------:R-:W-:Y:S01]  /*2aa0*/  FMUL.FTZ R22, R22, R61 ;  /* 0x0000003d16167220 */ /* 0x000fe20000410000 */
[----:B------:R-:W-:Y:S01]  /*2ab0*/  FMUL.FTZ R21, R19, R20 ;  /* 0x0000001413157220 */ /* 0x000fe20000410000 */
[----:B------:R-:W-:Y:S01]  /*2ac0*/  FADD.FTZ R31, R31, R24 ;  /* 0x000000181f1f7221 */ /* 0x000fe20000010000 */
[----:B------:R-:W-:Y:S01]  /*2ad0*/  FFMA.FTZ R29, R24, R28, R29 ;  /* 0x0000001c181d7223 */ /* 0x000fe2000001001d */
[----:B------:R-:W-:Y:S01]  /*2ae0*/  FMUL.FTZ R35, R59, R24 ;  /* 0x000000183b237220 */ /* 0x000fe20000410000 */
[----:B------:R-:W-:Y:S01]  /*2af0*/  FADD.FTZ R24, -R18, R27 ;  /* 0x0000001b12187221 */ /* 0x000fe20000010100 */
[----:B------:R-:W-:Y:S01]  /*2b00*/  FADD.FTZ R25, R25, R20 ;  /* 0x0000001419197221 */ /* 0x000fe20000010000 */
[----:B------:R-:W-:Y:S01]  /*2b10*/  FFMA.FTZ R23, R20, R22, R23 ;  /* 0x0000001614177223 */ /* 0x000fe20000010017 */
[----:B------:R-:W-:Y:S01]  /*2b20*/  FADD.FTZ R26, R21, R26 ;  /* 0x0000001a151a7221 */ /* 0x000fe20000010000 */
[----:B------:R-:W-:Y:S01]  /*2b30*/  FFMA.FTZ R33, R22, R21, R33 ;  /* 0x0000001516217223 */ /* 0x000fe20000010021 */
[----:B------:R-:W-:-:S02]  /*2b40*/  HADD2.F32 R20, -RZ, R13.H1_H1 ;  /* 0x3000000dff147230 */ /* 0x000fc40000004100 */
[----:B------:R-:W-:Y:S01]  /*2b50*/  FMUL.FTZ R24, R24, R61 ;  /* 0x0000003d18187220 */ /* 0x000fe20000410000 */
[--C-:B------:R-:W-:Y:S02]  /*2b60*/  HADD2.F32 R27, -RZ, R14.reuse.H0_H0 ;  /* 0x2000000eff1b7230 */ /* 0x100fe40000004100 */
[----:B------:R-:W-:Y:S01]  /*2b70*/  FADD.FTZ R26, R26, R35 ;  /* 0x000000231a1a7221 */ /* 0x000fe20000010000 */
[----:B------:R-:W-:Y:S01]  /*2b80*/  FFMA.FTZ R33, R28, R35, R33 ;  /* 0x000000231c217223 */ /* 0x000fe20000010021 */
[----:B------:R-:W-:Y:S01]  /*2b90*/  FMUL.FTZ R21, R19, R20 ;  /* 0x0000001413157220 */ /* 0x000fe20000410000 */
[----:B------:R-:W-:Y:S02]  /*2ba0*/  HADD2.F32 R35, -RZ, R14.H1_H1 ;  /* 0x3000000eff237230 */ /* 0x000fe40000004100 */
[----:B------:R-:W-:Y:S01]  /*2bb0*/  FADD.FTZ R28, -R18, R27 ;  /* 0x0000001b121c7221 */ /* 0x000fe20000010100 */
[----:B------:R-:W-:Y:S01]  /*2bc0*/  FADD.FTZ R25, R25, R20 ;  /* 0x0000001419197221 */ /* 0x000fe20000010000 */
[----:B------:R-:W-:Y:S01]  /*2bd0*/  FFMA.FTZ R23, R20, R24, R23 ;  /* 0x0000001814177223 */ /* 0x000fe20000010017 */
[----:B------:R-:W-:-:S02]  /*2be0*/  HADD2.F32 R20, -RZ, R15.H0_H0 ;  /* 0x2000000fff147230 */ /* 0x000fc40000004100 */
[----:B------:R-:W-:Y:S01]  /*2bf0*/  FFMA.FTZ R33, R24, R21, R33 ;  /* 0x0000001518217223 */ /* 0x000fe20000010021 */
[-C--:B------:R-:W-:Y:S01]  /*2c00*/  FMUL.FTZ R28, R28, R61.reuse ;  /* 0x0000003d1c1c7220 */ /* 0x080fe20000410000 */
[----:B------:R-:W-:Y:S01]  /*2c10*/  FADD.FTZ R24, -R18, R35 ;  /* 0x0000002312187221 */ /* 0x000fe20000010100 */
[----:B------:R-:W-:Y:S01]  /*2c20*/  FADD.FTZ R26, R21, R26 ;  /* 0x0000001a151a7221 */ /* 0x000fe20000010000 */
[----:B------:R-:W-:Y:S01]  /*2c30*/  FMUL.FTZ R21, R59, R20 ;  /* 0x000000143b157220 */ /* 0x000fe20000410000 */
[----:B------:R-:W-:Y:S01]  /*2c40*/  FADD.FTZ R31, R31, R20 ;  /* 0x000000141f1f7221 */ /* 0x000fe20000010000 */
[----:B------:R-:W-:Y:S02]  /*2c50*/  HADD2.F32 R22, -RZ, R15.H1_H1 ;  /* 0x3000000fff167230 */ /* 0x000fe40000004100 */
[----:B------:R-:W-:Y:S01]  /*2c60*/  FFMA.FTZ R20, R20, R28, R29 ;  /* 0x0000001c14147223 */ /* 0x000fe2000001001d */
[----:B------:R-:W-:Y:S01]  /*2c70*/  FMUL.FTZ R24, R24, R61 ;  /* 0x0000003d18187220 */ /* 0x000fe20000410000 */
[----:B------:R-:W-:-:S02]  /*2c80*/  HADD2.F32 R29, -RZ, R16.H0_H0 ;  /* 0x20000010ff1d7230 */ /* 0x000fc40000004100 */
[----:B------:R-:W-:Y:S01]  /*2c90*/  FADD.FTZ R26, R26, R21 ;  /* 0x000000151a1a7221 */ /* 0x000fe20000010000 */
[----:B------:R-:W-:Y:S01]  /*2ca0*/  FFMA.FTZ R33, R28, R21, R33 ;  /* 0x000000151c217223 */ /* 0x000fe20000010021 */
[----:B------:R-:W-:Y:S01]  /*2cb0*/  FMUL.FTZ R27, R19, R22 ;  /* 0x00000016131b7220 */ /* 0x000fe20000410000 */
[----:B------:R-:W-:Y:S01]  /*2cc0*/  FFMA.FTZ R21, R22, R24, R23 ;  /* 0x0000001816157223 */ /* 0x000fe20000010017 */
[--C-:B------:R-:W-:Y:S02]  /*2cd0*/  HADD2.F32 R35, -RZ, R17.reuse.H0_H0 ;  /* 0x20000011ff237230 */ /* 0x100fe40000004100 */
[----:B------:R-:W-:Y:S01]  /*2ce0*/  FADD.FTZ R28, -R18, R29 ;  /* 0x0000001d121c7221 */ /* 0x000fe20000010100 */
[----:B------:R-:W-:Y:S02]  /*2cf0*/  HADD2.F32 R23, -RZ, R16.H1_H1 ;  /* 0x30000010ff177230 */ /* 0x000fe40000004100 */
[----:B------:R-:W-:Y:S01]  /*2d00*/  FFMA.FTZ R33, R24, R27, R33 ;  /* 0x0000001b18217223 */ /* 0x000fe20000010021 */
[----:B------:R-:W-:Y:S01]  /*2d10*/  FADD.FTZ R26, R27, R26 ;  /* 0x0000001a1b1a7221 */ /* 0x000fe20000010000 */
[----:B------:R-:W-:-:S02]  /*2d20*/  HADD2.F32 R24, -RZ, R17.H1_H1 ;  /* 0x30000011ff187230 */ /* 0x000fc40000004100 */
[----:B------:R-:W-:Y:S01]  /*2d30*/  FMUL.FTZ R30, R28, R61 ;  /* 0x0000003d1c1e7220 */ /* 0x000fe20000410000 */
[----:B------:R-:W-:Y:S01]  /*2d40*/  FMUL.FTZ R27, R59, R35 ;  /* 0x000000233b1b7220 */ /* 0x000fe20000410000 */
[----:B------:R-:W-:Y:S01]  /*2d50*/  FADD.FTZ R28, -R18, R23 ;  /* 0x00000017121c7221 */ /* 0x000fe20000010100 */
[----:B------:R-:W-:Y:S01]  /*2d60*/  FADD.FTZ R25, R25, R22 ;  /* 0x0000001619197221 */ /* 0x000fe20000010000 */
[----:B------:R-:W-:Y:S01]  /*2d70*/  FMUL.FTZ R23, R19, R24 ;  /* 0x0000001813177220 */ /* 0x000fe20000410000 */
[----:B------:R-:W-:Y:S01]  /*2d80*/  FADD.FTZ R26, R26, R27 ;  /* 0x0000001b1a1a7221 */ /* 0x000fe20000010000 */
[----:B------:R-:W-:Y:S01]  /*2d90*/  FFMA.FTZ R33, R30, R27, R33 ;  /* 0x0000001b1e217223 */ /* 0x000fe20000010021 */
[----:B------:R-:W-:Y:S01]  /*2da0*/  FMUL.FTZ R28, R28, R61 ;  /* 0x0000003d1c1c7220 */ /* 0x000fe20000410000 */
[----:B------:R-:W-:Y:S01]  /*2db0*/  FADD.FTZ R22, R31, R35 ;  /* 0x000000231f167221 */ /* 0x000fe20000010000 */
[----:B------:R-:W-:Y:S01]  /*2dc0*/  FADD.FTZ R26, R23, R26 ;  /* 0x0000001a171a7221 */ /* 0x000fe20000010000 */
[----:B------:R-:W-:Y:S01]  /*2dd0*/  FFMA.FTZ R20, R35, R30, R20 ;  /* 0x0000001e23147223 */ /* 0x000fe20000010014 */
[----:B------:R-:W-:Y:S01]  /*2de0*/  FFMA.FTZ R33, R28, R23, R33 ;  /* 0x000000171c217223 */ /* 0x000fe20000010021 */
[----:B------:R-:W-:Y:S01]  /*2df0*/  FADD.FTZ R23, R25, R24 ;  /* 0x0000001819177221 */ /* 0x000fe20000010000 */
[----:B------:R-:W-:Y:S01]  /*2e00*/  FFMA.FTZ R21, R24, R28, R21 ;  /* 0x0000001c18157223 */ /* 0x000fe20000010015 */
[----:B------:R-:W-:Y:S06]  /*2e10*/  BRA `(.L_x_925) ;  /* 0x0000002400007947 */ /* 0x000fec0003800000 */
.L_x_924:
[--C-:B-----5:R-:W-:Y:S02]  /*2e20*/  HADD2.F32 R21, -RZ, R54.reuse.H0_H0 ;  /* 0x20000036ff157230 */ /* 0x120fe40000004100 */
[----:B------:R-:W-:Y:S02]  /*2e30*/  HADD2.F32 R23, -RZ, R54.H1_H1 ;  /* 0x30000036ff177230 */ /* 0x000fe40000004100 */
[--C-:B------:R-:W-:Y:S02]  /*2e40*/  HADD2.F32 R29, -RZ, R52.reuse.H0_H0 ;  /* 0x20000034ff1d7230 */ /* 0x100fe40000004100 */
[----:B------:R-:W-:Y:S01]  /*2e50*/  FADD.FTZ R20, -R18, R21 ;  /* 0x0000001512147221 */ /* 0x000fe20000010100 */
[----:B------:R-:W-:-:S03]  /*2e60*/  HADD2.F32 R31, -RZ, R52.H1_H1 ;  /* 0x30000034ff1f7230 */ /* 0x000fc60000004100 */
[----:B------:R-:W-:Y:S01]  /*2e70*/  FMUL.FTZ R21, R20, R61 ;  /* 0x0000003d14157220 */ /* 0x000fe20000410000 */
[C---:B------:R-:W-:Y:S01]  /*2e80*/  FADD.FTZ R20, -R18.reuse, R23 ;  /* 0x0000001712147221 */ /* 0x040fe20000010100 */
[----:B------:R-:W-:Y:S01]  /*2e90*/  FADD.FTZ R24, -R18, R29 ;  /* 0x0000001d12187221 */ /* 0x000fe20000010100 */
[----:B------:R-:W-:Y:S02]  /*2ea0*/  HADD2.F32 R29, -RZ, R53.H0_H0 ;  /* 0x20000035ff1d7230 */ /* 0x000fe40000004100 */
[----:B------:R-:W-:Y:S01]  /*2eb0*/  FFMA.FTZ R22, R59, R21, R64 ;  /* 0x000000153b167223 */ /* 0x000fe20000010040 */
[-C--:B------:R-:W-:Y:S01]  /*2ec0*/  FMUL.FTZ R20, R20, R61.reuse ;  /* 0x0000003d14147220 */ /* 0x080fe20000410000 */
[----:B------:R-:W-:Y:S01]  /*2ed0*/  FMUL.FTZ R24, R24, R61 ;  /* 0x0000003d18187220 */ /* 0x000fe20000410000 */
[----:B------:R-:W-:Y:S01]  /*2ee0*/  FADD.FTZ R34, -R18, R31 ;  /* 0x0000001f12227221 */ /* 0x000fe20000010100 */
[----:B------:R-:W-:Y:S01]  /*2ef0*/  FMUL.FTZ R25, R22, -1.4426950216293334961 ;  /* 0xbfb8aa3b16197820 */ /* 0x000fe20000410000 */
[----:B------:R-:W-:-:S04]  /*2f00*/  FFMA.FTZ R23, R19, R20, R62 ;  /* 0x0000001413177223 */ /* 0x000fc8000001003e */
        /* <DEDUP_REMOVED lines=12> */
[----:B------:R-:W-:Y:S02]  /*2fd0*/  HADD2.F32 R27, -RZ, R53.H1_H1 ;  /* 0x30000035ff1b7230 */ /* 0x000fe40000004100 */
[----:B------:R-:W-:Y:S01]  /*2fe0*/  FMUL.FTZ R32, R29, -1.4426950216293334961 ;  /* 0xbfb8aa3b1d207820 */ /* 0x000fe20000410000 */
[----:B-1----:R-:W-:Y:S01]  /*2ff0*/  FADD.FTZ R30, -R28, 1 ;  /* 0x3f8000001c1e7421 */ /* 0x002fe20000010100 */
[----:B------:R-:W-:Y:S01]  /*3000*/  FFMA.FTZ R31, R19, R22, R62 ;  /* 0x00000016131f7223 */ /* 0x000fe2000001003e */
[----:B------:R-:W-:Y:S02]  /*3010*/  FMUL.FTZ R27, R27, R28 ;  /* 0x0000001c1b1b7220 */ /* 0x000fe40000410000 */
[----:B------:R-:W-:Y:S01]  /*3020*/  FFMA.FTZ R30, R23, R30, 1 ;  /* 0x3f800000171e7423 */ /* 0x000fe2000001001e */
[----:B------:R-:W-:Y:S01]  /*3030*/  FMUL.FTZ R28, R25, R26 ;  /* 0x0000001a191c7220 */ /* 0x000fe20000410000 */
[----:B------:R-:W-:-:S02]  /*3040*/  HADD2.F32 R23, -RZ, R50.H0_H0 ;  /* 0x20000032ff177230 */ /* 0x000fc40000004100 */
[----:B------:R-:W-:Y:S01]  /*3050*/  FMUL.FTZ R26, R31, -1.4426950216293334961 ;  /* 0xbfb8aa3b1f1a7820 */ /* 0x000fe20000410000 */
[----:B------:R-:W0:Y:S01]  /*3060*/  MUFU.EX2 R32, R32 ;  /* 0x0000002000207308 */ /* 0x000e220000000800 */
[----:B------:R-:W-:Y:S01]  /*3070*/  FMUL.FTZ R27, R27, R30 ;  /* 0x0000001e1b1b7220 */ /* 0x000fe20000410000 */
[----:B------:R-:W-:Y:S01]  /*3080*/  FADD.FTZ R34, -R18, R23 ;  /* 0x0000001712227221 */ /* 0x000fe20000010100 */
[----:B------:R-:W-:Y:S02]  /*3090*/  HADD2.F32 R23, -RZ, R50.H1_H1 ;  /* 0x30000032ff177230 */ /* 0x000fe40000004100 */
[----:B------:R-:W1:Y:S01]  /*30a0*/  MUFU.EX2 R26, R26 ;  /* 0x0000001a001a7308 */ /* 0x000e620000000800 */
[----:B------:R-:W-:Y:S02]  /*30b0*/  FMUL.FTZ R25, R34, R61 ;  /* 0x0000003d22197220 */ /* 0x000fe40000410000 */
[----:B------:R-:W-:Y:S02]  /*30c0*/  FADD.FTZ R30, -R18, R23 ;  /* 0x00000017121e7221 */ /* 0x000fe40000010100 */
[----:B------:R-:W-:-:S02]  /*30d0*/  FFMA.FTZ R33, R59, R25, R64 ;  /* 0x000000193b217223 */ /* 0x000fc40000010040 */
[----:B------:R-:W-:Y:S01]  /*30e0*/  FMUL.FTZ R23, R30, R61 ;  /* 0x0000003d1e177220 */ /* 0x000fe20000410000 */
[----:B0-----:R-:W-:Y:S01]  /*30f0*/  FADD.FTZ R32, R32, 1 ;  /* 0x3f80000020207421 */ /* 0x001fe20000010000 */
[----:B------:R-:W-:Y:S02]  /*3100*/  FMUL.FTZ R35, R33, -1.4426950216293334961 ;  /* 0xbfb8aa3b21237820 */ /* 0x000fe40000410000 */
[----:B------:R-:W-:Y:S01]  /*3110*/  FFMA.FTZ R34, R19, R23, R62 ;  /* 0x0000001713227223 */ /* 0x000fe2000001003e */
[----:B-1----:R-:W-:Y:S02]  /*3120*/  FADD.FTZ R30, R26, 1 ;  /* 0x3f8000001a1e7421 */ /* 0x002fe40000010000 */
[----:B------:R-:W0:Y:S01]  /*3130*/  MUFU.RCP R32, R32 ;  /* 0x0000002000207308 */ /* 0x000e220000001000 */
[----:B------:R-:W-:-:S07]  /*3140*/  FMUL.FTZ R37, R34, -1.4426950216293334961 ;  /* 0xbfb8aa3b22257820 */ /* 0x000fce0000410000 */
[----:B------:R-:W1:Y:S04]  /*3150*/  MUFU.EX2 R35, R35 ;  /* 0x0000002300237308 */ /* 0x000e680000000800 */
[----:B------:R-:W2:Y:S01]  /*3160*/  MUFU.RCP R30, R30 ;  /* 0x0000001e001e7308 */ /* 0x000ea20000001000 */
[----:B0-----:R-:W-:-:S07]  /*3170*/  FADD.FTZ R26, -R32, 1 ;  /* 0x3f800000201a7421 */ /* 0x001fce0000010100 */
[----:B------:R-:W0:Y:S01]  /*3180*/  MUFU.EX2 R37, R37 ;  /* 0x0000002500257308 */ /* 0x000e220000000800 */
[----:B-1----:R-:W-:Y:S01]  /*3190*/  FADD.FTZ R36, R35, 1 ;  /* 0x3f80000023247421 */ /* 0x002fe20000010000 */
[----:B------:R-:W-:Y:S01]  /*31a0*/  FFMA.FTZ R29, R29, R26, 1 ;  /* 0x3f8000001d1d7423 */ /* 0x000fe2000001001a */
[----:B------:R-:W-:-:S04]  /*31b0*/  HADD2.F32 R35, -RZ, R51.H0_H0 ;  /* 0x20000033ff237230 */ /* 0x000fc80000004100 */
[----:B------:R-:W1:Y:S01]  /*31c0*/  MUFU.RCP R36, R36 ;  /* 0x0000002400247308 */ /* 0x000e620000001000 */
[----:B------:R-:W-:Y:S01]  /*31d0*/  FMUL.FTZ R32, R35, R32 ;  /* 0x0000002023207220 */ /* 0x000fe20000410000 */
[----:B--2---:R-:W-:Y:S01]  /*31e0*/  FADD.FTZ R26, -R30, 1 ;  /* 0x3f8000001e1a7421 */ /* 0x004fe20000010100 */
[----:B------:R-:W-:-:S03]  /*31f0*/  HADD2.F32 R35, -RZ, R51.H1_H1 ;  /* 0x30000033ff237230 */ /* 0x000fc60000004100 */
[----:B------:R-:W-:Y:S01]  /*3200*/  FFMA.FTZ R31, R31, R26, 1 ;  /* 0x3f8000001f1f7423 */ /* 0x000fe2000001001a */
[----:B0-----:R-:W-:Y:S01]  /*3210*/  FADD.FTZ R26, R37, 1 ;  /* 0x3f800000251a7421 */ /* 0x001fe20000010000 */
[----:B------:R-:W-:Y:S01]  /*3220*/  FMUL.FTZ R30, R35, R30 ;  /* 0x0000001e231e7220 */ /* 0x000fe20000410000 */
[----:B------:R-:W-:-:S04]  /*3230*/  HADD2.F32 R35, -RZ, R49.H1_H1 ;  /* 0x30000031ff237230 */ /* 0x000fc80000004100 */
[----:B------:R-:W0:Y:S01]  /*3240*/  MUFU.RCP R26, R26 ;  /* 0x0000001a001a7308 */ /* 0x000e220000001000 */
[----:B-1----:R-:W-:-:S04]  /*3250*/  FADD.FTZ R60, -R36, 1 ;  /* 0x3f800000243c7421 */ /* 0x002fc80000010100 */
[----:B------:R-:W-:Y:S01]  /*3260*/  FFMA.FTZ R60, R33, R60, 1 ;  /* 0x3f800000213c7423 */ /* 0x000fe2000001003c */
[----:B------:R-:W-:-:S05]  /*3270*/  HADD2.F32 R33, -RZ, R49.H0_H0 ;  /* 0x20000031ff217230 */ /* 0x000fca0000004100 */
[----:B------:R-:W-:Y:S01]  /*3280*/  FMUL.FTZ R33, R33, R36 ;  /* 0x0000002421217220 */ /* 0x000fe20000410000 */
[----:B------:R-:W-:Y:S01]  /*3290*/  FMUL.FTZ R36, R32, R29 ;  /* 0x0000001d20247220 */ /* 0x000fe20000410000 */
[----:B------:R-:W-:Y:S01]  /*32a0*/  FMUL.FTZ R29, R30, R31 ;  /* 0x0000001f1e1d7220 */ /* 0x000fe20000410000 */
[----:B0-----:R-:W-:Y:S01]  /*32b0*/  FADD.FTZ R37, -R26, 1 ;  /* 0x3f8000001a257421 */ /* 0x001fe20000010100 */
[--C-:B------:R-:W-:Y:S02]  /*32c0*/  HADD2.F32 R31, -RZ, R48.reuse.H0_H0 ;  /* 0x20000030ff1f7230 */ /* 0x100fe40000004100 */
[----:B------:R-:W-:Y:S01]  /*32d0*/  FMUL.FTZ R35, R35, R26 ;  /* 0x0000001a23237220 */ /* 0x000fe20000410000 */
[----:B------:R-:W-:Y:S01]  /*32e0*/  FMUL.FTZ R32, R33, R60 ;  /* 0x0000003c21207220 */ /* 0x000fe20000410000 */
[----:B------:R-:W-:Y:S01]  /*32f0*/  FFMA.FTZ R34, R34, R37, 1 ;  /* 0x3f80000022227423 */ /* 0x000fe20000010025 */
[----:B------:R-:W-:Y:S01]  /*3300*/  FMUL.FTZ R26, R59, R28 ;  /* 0x0000001c3b1a7220 */ /* 0x000fe20000410000 */
[----:B------:R-:W-:Y:S01]  /*3310*/  FADD.FTZ R60, -R18, R31 ;  /* 0x0000001f123c7221 */ /* 0x000fe20000010100 */
[----:B------:R-:W-:Y:S01]  /*3320*/  FMUL.FTZ R31, R19, R27 ;  /* 0x0000001b131f7220 */ /* 0x000fe20000410000 */
[----:B------:R-:W-:Y:S01]  /*3330*/  FMUL.FTZ R30, R35, R34 ;  /* 0x00000022231e7220 */ /* 0x000fe20000410000 */
[C---:B------:R-:W-:Y:S01]  /*3340*/  FFMA.FTZ R33, R21.reuse, R26, RZ ;  /* 0x0000001a15217223 */ /* 0x040fe200000100ff */
[----:B------:R-:W-:Y:S01]  /*3350*/  FADD.FTZ R34, RZ, R26 ;  /* 0x0000001aff227221 */ /* 0x000fe20000010000 */
[----:B------:R-:W-:Y:S01]  /*3360*/  FMUL.FTZ R26, R60, R61 ;  /* 0x0000003d3c1a7220 */ /* 0x000fe20000410000 */
[----:B------:R-:W-:Y:S01]  /*3370*/  FFMA.FTZ R21, R21, R28, RZ ;  /* 0x0000001c15157223 */ /* 0x000fe200000100ff */
[----:B------:R-:W-:Y:S01]  /*3380*/  FFMA.FTZ R33, R20, R31, R33 ;  /* 0x0000001f14217223 */ /* 0x000fe20000010021 */
[----:B------:R-:W-:Y:S01]  /*3390*/  FADD.FTZ R34, R31, R34 ;  /* 0x000000221f227221 */ /* 0x000fe20000010000 */
[----:B------:R-:W-:Y:S01]  /*33a0*/  FFMA.FTZ R35, R59, R26, R64 ;  /* 0x0000001a3b237223 */ /* 0x000fe20000010040 */
[----:B------:R-:W-:Y:S01]  /*33b0*/  FADD.FTZ R31, RZ, R28 ;  /* 0x0000001cff1f7221 */ /* 0x000fe20000010000 */
[----:B------:R-:W-:Y:S01]  /*33c0*/  FFMA.FTZ R28, R24, R36, R21 ;  /* 0x00000024181c7223 */ /* 0x000fe20000010015 */
[----:B------:R-:W-:-:S02]  /*33d0*/  HADD2.F32 R21, -RZ, R48.H1_H1 ;  /* 0x30000030ff157230 */ /* 0x000fc40000004100 */
[----:B------:R-:W-:Y:S01]  /*33e0*/  FMUL.FTZ R37, R35, -1.4426950216293334961 ;  /* 0xbfb8aa3b23257820 */ /* 0x000fe20000410000 */
[----:B------:R-:W-:Y:S01]  /*33f0*/  FADD.FTZ R31, R31, R36 ;  /* 0x000000241f1f7221 */ /* 0x000fe20000010000 */
[----:B------:R-:W-:-:S03]  /*3400*/  FMUL.FTZ R36, R59, R36 ;  /* 0x000000243b247220 */ /* 0x000fc60000410000 */
[----:B------:R-:W-:Y:S01]  /*3410*/  FADD.FTZ R31, R31, R32 ;  /* 0x000000201f1f7221 */ /* 0x000fe20000010000 */
[----:B------:R-:W0:Y:S01]  /*3420*/  MUFU.EX2 R37, R37 ;  /* 0x0000002500257308 */ /* 0x000e220000000800 */
[----:B------:R-:W-:Y:S01]  /*3430*/  FFMA.FTZ R60, R24, R36, R33 ;  /* 0x00000024183c7223 */ /* 0x000fe20000010021 */
[----:B------:R-:W-:Y:S02]  /*3440*/  HADD2.F32 R24, -RZ, R47.H0_H0 ;  /* 0x2000002fff187230 */ /* 0x000fe40000004100 */
[----:B------:R-:W-:Y:S01]  /*3450*/  FFMA.FTZ R33, R20, R27, RZ ;  /* 0x0000001b14217223 */ /* 0x000fe200000100ff */
[----:B------:R-:W-:-:S04]  /*3460*/  FADD.FTZ R20, RZ, R27 ;  /* 0x0000001bff147221 */ /* 0x000fc80000010000 */
[----:B------:R-:W-:Y:S01]  /*3470*/  FADD.FTZ R27, R20, R29 ;  /* 0x0000001d141b7221 */ /* 0x000fe20000010000 */
[----:B------:R-:W-:Y:S02]  /*3480*/  HADD2.F32 R20, -RZ, R47.H1_H1 ;  /* 0x3000002fff147230 */ /* 0x000fe40000004100 */
[----:B0-----:R-:W-:-:S06]  /*3490*/  FADD.FTZ R65, R37, 1 ;  /* 0x3f80000025417421 */ /* 0x001fcc0000010000 */
[----:B------:R-:W0:Y:S02]  /*34a0*/  MUFU.RCP R65, R65 ;  /* 0x0000004100417308 */ /* 0x000e240000001000 */
[----:B0-----:R-:W-:Y:S01]  /*34b0*/  FADD.FTZ R70, -R65, 1 ;  /* 0x3f80000041467421 */ /* 0x001fe20000010100 */
[----:B------:R-:W-:-:S03]  /*34c0*/  FMUL.FTZ R24, R24, R65 ;  /* 0x0000004118187220 */ /* 0x000fc60000410000 */
[----:B------:R-:W-:Y:S01]  /*34d0*/  FFMA.FTZ R35, R35, R70, 1 ;  /* 0x3f80000023237423 */ /* 0x000fe20000010046 */
[----:B------:R-:W-:-:S03]  /*34e0*/  FADD.FTZ R70, -R18, R21 ;  /* 0x0000001512467221 */ /* 0x000fc60000010100 */
[----:B------:R-:W-:Y:S01]  /*34f0*/  FMUL.FTZ R24, R24, R35 ;  /* 0x0000002318187220 */ /* 0x000fe20000410000 */
[----:B------:R-:W-:Y:S01]  /*3500*/  FMUL.FTZ R21, R70, R61 ;  /* 0x0000003d46157220 */ /* 0x000fe20000410000 */
[----:B------:R-:W-:Y:S01]  /*3510*/  FADD.FTZ R70, R34, R36 ;  /* 0x0000002422467221 */ /* 0x000fe20000010000 */
[CC--:B------:R-:W-:Y:S01]  /*3520*/  FFMA.FTZ R36, R22.reuse, R29.reuse, R33 ;  /* 0x0000001d16247223 */ /* 0x0c0fe20000010021 */
[C---:B------:R-:W-:Y:S01]  /*3530*/  FMUL.FTZ R29, R19.reuse, R29 ;  /* 0x0000001d131d7220 */ /* 0x040fe20000410000 */
[----:B------:R-:W-:Y:S02]  /*3540*/  FFMA.FTZ R34, R19, R21, R62 ;  /* 0x0000001513227223 */ /* 0x000fe4000001003e */
[----:B------:R-:W-:Y:S01]  /*3550*/  FFMA.FTZ R36, R23, R30, R36 ;  /* 0x0000001e17247223 */ /* 0x000fe20000010024 */
[----:B------:R-:W-:Y:S01]  /*3560*/  FFMA.FTZ R60, R22, R29, R60 ;  /* 0x0000001d163c7223 */ /* 0x000fe2000001003c */
[----:B------:R-:W-:Y:S01]  /*3570*/  FMUL.FTZ R35, R34, -1.4426950216293334961 ;  /* 0xbfb8aa3b22237820 */ /* 0x000fe20000410000 */
[----:B------:R-:W-:Y:S01]  /*3580*/  FADD.FTZ R70, R29, R70 ;  /* 0x000000461d467221 */ /* 0x000fe20000010000 */
[----:B------:R-:W-:Y:S01]  /*3590*/  FFMA.FTZ R29, R25, R32, R28 ;  /* 0x00000020191d7223 */ /* 0x000fe2000001001c */
[----:B------:R-:W-:-:S03]  /*35a0*/  HADD2.F32 R28, -RZ, R45.H0_H0 ;  /* 0x2000002dff1c7230 */ /* 0x000fc60000004100 */
[----:B------:R-:W0:Y:S01]  /*35b0*/  MUFU.EX2 R35, R35 ;  /* 0x0000002300237308 */ /* 0x000e220000000800 */
[----:B------:R-:W-:Y:S01]  /*35c0*/  FFMA.FTZ R29, R26, R24, R29 ;  /* 0x000000181a1d7223 */ /* 0x000fe2000001001d */
[----:B0-----:R-:W-:Y:S01]  /*35d0*/  FADD.FTZ R37, R35, 1 ;  /* 0x3f80000023257421 */ /* 0x001fe20000010000 */
[----:B------:R-:W-:-:S05]  /*35e0*/  HADD2.F32 R35, -RZ, R46.H0_H0 ;  /* 0x2000002eff237230 */ /* 0x000fca0000004100 */
[----:B------:R-:W0:Y:S01]  /*35f0*/  MUFU.RCP R37, R37 ;  /* 0x0000002500257308 */ /* 0x000e220000001000 */
[----:B------:R-:W-:Y:S01]  /*3600*/  FADD.FTZ R22, -R18, R35 ;  /* 0x0000002312167221 */ /* 0x000fe20000010100 */
[----:B0-----:R-:W-:Y:S01]  /*3610*/  FADD.FTZ R33, -R37, 1 ;  /* 0x3f80000025217421 */ /* 0x001fe20000010100 */
[----:B------:R-:W-:-:S03]  /*3620*/  FMUL.FTZ R20, R20, R37 ;  /* 0x0000002514147220 */ /* 0x000fc60000410000 */
[----:B------:R-:W-:-:S04]  /*3630*/  FFMA.FTZ R33, R34, R33, 1 ;  /* 0x3f80000022217423 */ /* 0x000fc80000010021 */
[----:B------:R-:W-:Y:S01]  /*3640*/  FMUL.FTZ R34, R20, R33 ;  /* 0x0000002114227220 */ /* 0x000fe20000410000 */
[----:B------:R-:W-:Y:S01]  /*3650*/  FMUL.FTZ R20, R22, R61 ;  /* 0x0000003d16147220 */ /* 0x000fe20000410000 */
[----:B------:R-:W-:-:S03]  /*3660*/  FMUL.FTZ R33, R59, R32 ;  /* 0x000000203b217220 */ /* 0x000fc60000410000 */
[----:B------:R-:W-:Y:S01]  /*3670*/  FFMA.FTZ R22, R59, R20, R64 ;  /* 0x000000143b167223 */ /* 0x000fe20000010040 */
[----:B------:R-:W-:-:S03]  /*3680*/  FFMA.FTZ R35, R25, R33, R60 ;  /* 0x0000002119237223 */ /* 0x000fc6000001003c */
[----:B------:R-:W-:-:S06]  /*3690*/  FMUL.FTZ R37, R22, -1.4426950216293334961 ;  /* 0xbfb8aa3b16257820 */ /* 0x000fcc0000410000 */
[----:B------:R-:W0:Y:S02]  /*36a0*/  MUFU.EX2 R37, R37 ;  /* 0x0000002500257308 */ /* 0x000e240000000800 */
[----:B0-----:R-:W-:Y:S01]  /*36b0*/  FADD.FTZ R65, R37, 1 ;  /* 0x3f80000025417421 */ /* 0x001fe20000010000 */
[----:B------:R-:W-:-:S05]  /*36c0*/  HADD2.F32 R37, -RZ, R46.H1_H1 ;  /* 0x3000002eff257230 */ /* 0x000fca0000004100 */
[----:B------:R-:W0:Y:S02]  /*36d0*/  MUFU.RCP R65, R65 ;  /* 0x0000004100417308 */ /* 0x000e240000001000 */
[----:B0-----:R-:W-:Y:S01]  /*36e0*/  FADD.FTZ R71, -R65, 1 ;  /* 0x3f80000041477421 */ /* 0x001fe20000010100 */
[----:B------:R-:W-:Y:S01]  /*36f0*/  FMUL.FTZ R25, R28, R65 ;  /* 0x000000411c197220 */ /* 0x000fe20000410000 */
[----:B------:R-:W-:Y:S01]  /*3700*/  FADD.FTZ R28, -R18, R37 ;  /* 0x00000025121c7221 */ /* 0x000fe20000010100 */
[----:B------:R-:W-:Y:S01]  /*3710*/  FADD.FTZ R37, R70, R33 ;  /* 0x0000002146257221 */ /* 0x000fe20000010000 */
[----:B------:R-:W-:Y:S01]  /*3720*/  FFMA.FTZ R22, R22, R71, 1 ;  /* 0x3f80000016167423 */ /* 0x000fe20000010047 */
[----:B------:R-:W-:Y:S01]  /*3730*/  FADD.FTZ R33, R27, R30 ;  /* 0x0000001e1b217221 */ /* 0x000fe20000010000 */
[----:B------:R-:W-:Y:S01]  /*3740*/  FMUL.FTZ R30, R19, R30 ;  /* 0x0000001e131e7220 */ /* 0x000fe20000410000 */
[----:B------:R-:W-:Y:S02]  /*3750*/  HADD2.F32 R27, -RZ, R45.H1_H1 ;  /* 0x3000002dff1b7230 */ /* 0x000fe40000004100 */
[----:B------:R-:W-:Y:S01]  /*3760*/  FMUL.FTZ R25, R25, R22 ;  /* 0x0000001619197220 */ /* 0x000fe20000410000 */
[----:B------:R-:W-:Y:S01]  /*3770*/  FMUL.FTZ R22, R28, R61 ;  /* 0x0000003d1c167220 */ /* 0x000fe20000410000 */
[----:B------:R-:W-:Y:S01]  /*3780*/  FFMA.FTZ R35, R23, R30, R35 ;  /* 0x0000001e17237223 */ /* 0x000fe20000010023 */
[----:B------:R-:W-:-:S02]  /*3790*/  HADD2.F32 R71, -RZ, R44.H1_H1 ;  /* 0x3000002cff477230 */ /* 0x000fc40000004100 */
[----:B------:R-:W-:Y:S01]  /*37a0*/  FADD.FTZ R37, R30, R37 ;  /* 0x000000251e257221 */ /* 0x000fe20000010000 */
        /* <DEDUP_REMOVED lines=8> */
[----:B------:R-:W-:Y:S01]  /*3830*/  FFMA.FTZ R28, R28, R23, 1 ;  /* 0x3f8000001c1c7423 */ /* 0x000fe20000010017 */
[----:B------:R-:W-:-:S03]  /*3840*/  HADD2.F32 R23, -RZ, R44.H0_H0 ;  /* 0x2000002cff177230 */ /* 0x000fc60000004100 */
[----:B------:R-:W-:Y:S01]  /*3850*/  FMUL.FTZ R27, R27, R28 ;  /* 0x0000001c1b1b7220 */ /* 0x000fe20000410000 */
[----:B------:R-:W-:Y:S01]  /*3860*/  FMUL.FTZ R28, R59, R24 ;  /* 0x000000183b1c7220 */ /* 0x000fe20000410000 */
[C---:B------:R-:W-:Y:S01]  /*3870*/  FADD.FTZ R32, -R18.reuse, R23 ;  /* 0x0000001712207221 */ /* 0x040fe20000010100 */
[----:B------:R-:W-:Y:S02]  /*3880*/  FADD.FTZ R24, -R18, R71 ;  /* 0x0000004712187221 */ /* 0x000fe40000010100 */
[----:B------:R-:W-:Y:S01]  /*3890*/  FFMA.FTZ R35, R26, R28, R35 ;  /* 0x0000001c1a237223 */ /* 0x000fe20000010023 */
[-C--:B------:R-:W-:Y:S01]  /*38a0*/  FMUL.FTZ R23, R32, R61.reuse ;  /* 0x0000003d20177220 */ /* 0x080fe20000410000 */
[----:B------:R-:W-:Y:S01]  /*38b0*/  FMUL.FTZ R24, R24, R61 ;  /* 0x0000003d18187220 */ /* 0x000fe20000410000 */
[----:B------:R-:W-:Y:S01]  /*38c0*/  FADD.FTZ R37, R37, R28 ;  /* 0x0000001c25257221 */ /* 0x000fe20000010000 */
[----:B------:R-:W-:Y:S02]  /*38d0*/  HADD2.F32 R26, -RZ, R43.H0_H0 ;  /* 0x2000002bff1a7230 */ /* 0x000fe40000004100 */
[----:B------:R-:W-:Y:S01]  /*38e0*/  FFMA.FTZ R32, R59, R23, R64 ;  /* 0x000000173b207223 */ /* 0x000fe20000010040 */
[----:B------:R-:W-:-:S03]  /*38f0*/  FFMA.FTZ R28, R19, R24, R62 ;  /* 0x00000018131c7223 */ /* 0x000fc6000001003e */
[----:B------:R-:W-:-:S06]  /*3900*/  FMUL.FTZ R60, R32, -1.4426950216293334961 ;  /* 0xbfb8aa3b203c7820 */ /* 0x000fcc0000410000 */
[----:B------:R-:W0:Y:S02]  /*3910*/  MUFU.EX2 R60, R60 ;  /* 0x0000003c003c7308 */ /* 0x000e240000000800 */
[----:B0-----:R-:W-:Y:S01]  /*3920*/  FADD.FTZ R65, R60, 1 ;  /* 0x3f8000003c417421 */ /* 0x001fe20000010000 */
[----:B------:R-:W-:-:S05]  /*3930*/  FMUL.FTZ R60, R28, -1.4426950216293334961 ;  /* 0xbfb8aa3b1c3c7820 */ /* 0x000fca0000410000 */
[----:B------:R-:W0:Y:S08]  /*3940*/  MUFU.RCP R65, R65 ;  /* 0x0000004100417308 */ /* 0x000e300000001000 */
[----:B------:R-:W1:Y:S01]  /*3950*/  MUFU.EX2 R60, R60 ;  /* 0x0000003c003c7308 */ /* 0x000e620000000800 */
[----:B0-----:R-:W-:Y:S01]  /*3960*/  FMUL.FTZ R26, R26, R65 ;  /* 0x000000411a1a7220 */ /* 0x001fe20000410000 */
[----:B------:R-:W-:Y:S01]  /*3970*/  FADD.FTZ R31, -R65, 1 ;  /* 0x3f800000411f7421 */ /* 0x000fe20000010100 */
[----:B-1----:R-:W-:-:S03]  /*3980*/  FADD.FTZ R65, R60, 1 ;  /* 0x3f8000003c417421 */ /* 0x002fc60000010000 */
[----:B------:R-:W-:Y:S01]  /*3990*/  FFMA.FTZ R31, R32, R31, 1 ;  /* 0x3f800000201f7423 */ /* 0x000fe2000001001f */
[----:B------:R-:W-:-:S03]  /*39a0*/  FADD.FTZ R32, R33, R34 ;  /* 0x0000002221207221 */ /* 0x000fc60000010000 */
[----:B------:R-:W-:Y:S01]  /*39b0*/  FMUL.FTZ R26, R26, R31 ;  /* 0x0000001f1a1a7220 */ /* 0x000fe20000410000 */
[----:B------:R-:W0:Y:S01]  /*39c0*/  MUFU.RCP R65, R65 ;  /* 0x0000004100417308 */ /* 0x000e220000001000 */
[-C--:B------:R-:W-:Y:S01]  /*39d0*/  FFMA.FTZ R31, R21, R34.reuse, R36 ;  /* 0x00000022151f7223 */ /* 0x080fe20000010024 */
[----:B------:R-:W-:Y:S01]  /*39e0*/  FMUL.FTZ R34, R19, R34 ;  /* 0x0000002213227220 */ /* 0x000fe20000410000 */
[----:B------:R-:W-:Y:S02]  /*39f0*/  HADD2.F32 R36, -RZ, R43.H1_H1 ;  /* 0x3000002bff247230 */ /* 0x000fe40000004100 */
[----:B------:R-:W-:Y:S01]  /*3a00*/  FFMA.FTZ R31, R22, R27, R31 ;  /* 0x0000001b161f7223 */ /* 0x000fe2000001001f */
[----:B------:R-:W-:Y:S01]  /*3a10*/  FFMA.FTZ R35, R21, R34, R35 ;  /* 0x0000002215237223 */ /* 0x000fe20000010023 */
[----:B------:R-:W-:Y:S01]  /*3a20*/  FADD.FTZ R37, R34, R37 ;  /* 0x0000002522257221 */ /* 0x000fe20000010000 */
[----:B------:R-:W-:Y:S01]  /*3a30*/  FFMA.FTZ R34, R20, R25, R29 ;  /* 0x0000001914227223 */ /* 0x000fe2000001001d */
[----:B------:R-:W-:Y:S01]  /*3a40*/  FADD.FTZ R29, R32, R27 ;  /* 0x0000001b201d7221 */ /* 0x000fe20000010000 */
[----:B------:R-:W-:-:S02]  /*3a50*/  FMUL.FTZ R27, R19, R27 ;  /* 0x0000001b131b7220 */ /* 0x000fc40000410000 */
[----:B------:R-:W-:Y:S01]  /*3a60*/  FFMA.FTZ R34, R23, R26, R34 ;  /* 0x0000001a17227223 */ /* 0x000fe20000010022 */
[----:B0-----:R-:W-:Y:S01]  /*3a70*/  FADD.FTZ R33, -R65, 1 ;  /* 0x3f80000041217421 */ /* 0x001fe20000010100 */
[----:B------:R-:W-:-:S03]  /*3a80*/  FMUL.FTZ R21, R36, R65 ;  /* 0x0000004124157220 */ /* 0x000fc60000410000 */
[----:B------:R-:W-:Y:S01]  /*3a90*/  FFMA.FTZ R28, R28, R33, 1 ;  /* 0x3f8000001c1c7423 */ /* 0x000fe20000010021 */
[----:B------:R-:W-:-:S03]  /*3aa0*/  HADD2.F32 R33, -RZ, R42.H0_H0 ;  /* 0x2000002aff217230 */ /* 0x000fc60000004100 */
[----:B------:R-:W-:Y:S02]  /*3ab0*/  FMUL.FTZ R28, R21, R28 ;  /* 0x0000001c151c7220 */ /* 0x000fe40000410000 */
[----:B------:R-:W-:Y:S01]  /*3ac0*/  FADD.FTZ R36, -R18, R33 ;  /* 0x0000002112247221 */ /* 0x000fe20000010100 */
[----:B------:R-:W-:Y:S01]  /*3ad0*/  FADD.FTZ R33, R30, R25 ;  /* 0x000000191e217221 */ /* 0x000fe20000010000 */
[----:B------:R-:W-:Y:S02]  /*3ae0*/  HADD2.F32 R30, -RZ, R41.H0_H0 ;  /* 0x20000029ff1e7230 */ /* 0x000fe40000004100 */
[----:B------:R-:W-:Y:S01]  /*3af0*/  FFMA.FTZ R31, R24, R28, R31 ;  /* 0x0000001c181f7223 */ /* 0x000fe2000001001f */
[----:B------:R-:W-:Y:S01]  /*3b00*/  FMUL.FTZ R21, R36, R61 ;  /* 0x0000003d24157220 */ /* 0x000fe20000410000 */
[----:B------:R-:W-:Y:S01]  /*3b10*/  FMUL.FTZ R36, R59, R25 ;  /* 0x000000193b247220 */ /* 0x000fe20000410000 */
[----:B------:R-:W-:Y:S02]  /*3b20*/  HADD2.F32 R25, -RZ, R42.H1_H1 ;  /* 0x3000002aff197230 */ /* 0x000fe40000004100 */
[----:B------:R-:W-:Y:S01]  /*3b30*/  FADD.FTZ R33, R33, R26 ;  /* 0x0000001a21217221 */ /* 0x000fe20000010000 */
[----:B------:R-:W-:Y:S01]  /*3b40*/  FFMA.FTZ R65, R59, R21, R64 ;  /* 0x000000153b417223 */ /* 0x000fe20000010040 */
[----:B------:R-:W-:Y:S01]  /*3b50*/  FFMA.FTZ R60, R20, R36, R35 ;  /* 0x00000024143c7223 */ /* 0x000fe20000010023 */
[----:B------:R-:W-:-:S02]  /*3b60*/  FADD.FTZ R36, R37, R36 ;  /* 0x0000002425247221 */ /* 0x000fc40000010000 */
[----:B------:R-:W-:Y:S01]  /*3b70*/  FMUL.FTZ R70, R65, -1.4426950216293334961 ;  /* 0xbfb8aa3b41467820 */ /* 0x000fe20000410000 */
[----:B------:R-:W-:Y:S01]  /*3b80*/  FFMA.FTZ R60, R22, R27, R60 ;  /* 0x0000001b163c7223 */ /* 0x000fe2000001003c */
[----:B------:R-:W-:Y:S02]  /*3b90*/  HADD2.F32 R22, -RZ, R41.H1_H1 ;  /* 0x30000029ff167230 */ /* 0x000fe40000004100 */
[----:B------:R-:W-:Y:S01]  /*3ba0*/  FADD.FTZ R36, R27, R36 ;  /* 0x000000241b247221 */ /* 0x000fe20000010000 */
[----:B------:R-:W-:Y:S01]  /*3bb0*/  FMUL.FTZ R27, R59, R26 ;  /* 0x0000001a3b1b7220 */ /* 0x000fe20000410000 */
[----:B------:R-:W-:Y:S01]  /*3bc0*/  HADD2.F32 R26, -RZ, R39.H0_H0 ;  /* 0x20000027ff1a7230 */ /* 0x000fe20000004100 */
[----:B------:R-:W0:Y:S02]  /*3bd0*/  MUFU.EX2 R70, R70 ;  /* 0x0000004600467308 */ /* 0x000e240000000800 */
[----:B------:R-:W-:Y:S01]  /*3be0*/  FFMA.FTZ R60, R23, R27, R60 ;  /* 0x0000001b173c7223 */ /* 0x000fe2000001003c */
[----:B------:R-:W-:Y:S01]  /*3bf0*/  FADD.FTZ R36, R36, R27 ;  /* 0x0000001b24247221 */ /* 0x000fe20000010000 */
[----:B------:R-:W-:-:S04]  /*3c00*/  FMUL.FTZ R27, R19, R28 ;  /* 0x0000001c131b7220 */ /* 0x000fc80000410000 */
[----:B------:R-:W-:Y:S01]  /*3c10*/  FFMA.FTZ R60, R24, R27, R60 ;  /* 0x0000001b183c7223 */ /* 0x000fe2000001003c */
[----:B------:R-:W-:Y:S01]  /*3c20*/  FADD.FTZ R36, R27, R36 ;  /* 0x000000241b247221 */ /* 0x000fe20000010000 */
[----:B0-----:R-:W-:-:S06]  /*3c30*/  FADD.FTZ R71, R70, 1 ;  /* 0x3f80000046477421 */ /* 0x001fcc0000010000 */
[----:B------:R-:W0:Y:S02]  /*3c40*/  MUFU.RCP R71, R71 ;  /* 0x0000004700477308 */ /* 0x000e240000001000 */
[----:B0-----:R-:W-:Y:S01]  /*3c50*/  FADD.FTZ R20, -R71, 1 ;  /* 0x3f80000047147421 */ /* 0x001fe20000010100 */
[----:B------:R-:W-:Y:S01]  /*3c60*/  FMUL.FTZ R30, R30, R71 ;  /* 0x000000471e1e7220 */ /* 0x000fe20000410000 */
[----:B------:R-:W-:Y:S02]  /*3c70*/  HADD2.F32 R71, -RZ, R4.H0_H0 ;  /* 0x20000004ff477230 */ /* 0x000fe40000004100 */
[----:B------:R-:W-:Y:S01]  /*3c80*/  FFMA.FTZ R65, R65, R20, 1 ;  /* 0x3f80000041417423 */ /* 0x000fe20000010014 */
[----:B------:R-:W-:-:S03]  /*3c90*/  FADD.FTZ R20, -R18, R25 ;  /* 0x0000001912147221 */ /* 0x000fc60000010100 */
[----:B------:R-:W-:Y:S01]  /*3ca0*/  FMUL.FTZ R30, R30, R65 ;  /* 0x000000411e1e7220 */ /* 0x000fe20000410000 */
[----:B------:R-:W-:-:S03]  /*3cb0*/  FMUL.FTZ R20, R20, R61 ;  /* 0x0000003d14147220 */ /* 0x000fc60000410000 */
[----:B------:R-:W-:Y:S01]  /*3cc0*/  FADD.FTZ R33, R33, R30 ;  /* 0x0000001e21217221 */ /* 0x000fe20000010000 */
[----:B------:R-:W-:-:S04]  /*3cd0*/  FFMA.FTZ R25, R19, R20, R62 ;  /* 0x0000001413197223 */ /* 0x000fc8000001003e */
[----:B------:R-:W-:-:S06]  /*3ce0*/  FMUL.FTZ R35, R25, -1.4426950216293334961 ;  /* 0xbfb8aa3b19237820 */ /* 0x000fcc0000410000 */
[----:B------:R-:W0:Y:S02]  /*3cf0*/  MUFU.EX2 R35, R35 ;  /* 0x0000002300237308 */ /* 0x000e240000000800 */
        /* <DEDUP_REMOVED lines=8> */
[----:B------:R-:W-:-:S04]  /*3d80*/  FMUL.FTZ R22, R32, R61 ;  /* 0x0000003d20167220 */ /* 0x000fc80000410000 */
        /* <DEDUP_REMOVED lines=13> */
[----:B------:R-:W-:Y:S02]  /*3e60*/  HADD2.F32 R29, -RZ, R38.H0_H0 ;  /* 0x20000026ff1d7230 */ /* 0x000fe40000004100 */
[----:B------:R-:W-:Y:S01]  /*3e70*/  FFMA.FTZ R35, R19, R23, R62 ;  /* 0x0000001713237223 */ /* 0x000fe2000001003e */
[----:B------:R-:W-:-:S03]  /*3e80*/  HADD2.F32 R28, -RZ, R39.H1_H1 ;  /* 0x30000027ff1c7230 */ /* 0x000fc60000004100 */
        /* <DEDUP_REMOVED lines=8> */
[-C--:B------:R-:W-:Y:S02]  /*3f10*/  FFMA.FTZ R29, R21, R30.reuse, R34 ;  /* 0x0000001e151d7223 */ /* 0x080fe40000010022 */
[----:B------:R-:W-:Y:S01]  /*3f20*/  FMUL.FTZ R28, R28, R35 ;  /* 0x000000231c1c7220 */ /* 0x000fe20000410000 */
[----:B------:R-:W-:Y:S01]  /*3f30*/  FMUL.FTZ R24, R24, R61 ;  /* 0x0000003d18187220 */ /* 0x000fe20000410000 */
[C---:B------:R-:W-:Y:S01]  /*3f40*/  FMUL.FTZ R35, R59.reuse, R30 ;  /* 0x0000001e3b237220 */ /* 0x040fe20000410000 */
[----:B------:R-:W-:Y:S02]  /*3f50*/  HADD2.F32 R30, -RZ, R3.H0_H0 ;  /* 0x20000003ff1e7230 */ /* 0x000fe40000004100 */
[----:B------:R-:W-:Y:S01]  /*3f60*/  FFMA.FTZ R29, R22, R26, R29 ;  /* 0x0000001a161d7223 */ /* 0x000fe2000001001d */
[----:B------:R-:W-:Y:S01]  /*3f70*/  FFMA.FTZ R27, R59, R24, R64 ;  /* 0x000000183b1b7223 */ /* 0x000fe20000010040 */
[----:B------:R-:W-:Y:S01]  /*3f80*/  FFMA.FTZ R60, R21, R35, R60 ;  /* 0x00000023153c7223 */ /* 0x000fe2000001003c */
[----:B------:R-:W-:Y:S01]  /*3f90*/  FADD.FTZ R36, R36, R35 ;  /* 0x0000002324247221 */ /* 0x000fe20000010000 */
[----:B------:R-:W-:Y:S01]  /*3fa0*/  FADD.FTZ R35, R32, R25 ;  /* 0x0000001920237221 */ /* 0x000fe20000010000 */
[----:B------:R-:W-:Y:S01]  /*3fb0*/  FMUL.FTZ R37, R27, -1.4426950216293334961 ;  /* 0xbfb8aa3b1b257820 */ /* 0x000fe20000410000 */
[-C--:B------:R-:W-:Y:S01]  /*3fc0*/  FFMA.FTZ R32, R20, R25.reuse, R31 ;  /* 0x0000001914207223 */ /* 0x080fe2000001001f */
[----:B------:R-:W-:Y:S01]  /*3fd0*/  FMUL.FTZ R25, R19, R25 ;  /* 0x0000001913197220 */ /* 0x000fe20000410000 */
[----:B------:R-:W-:-:S02]  /*3fe0*/  FADD.FTZ R35, R35, R28 ;  /* 0x0000001c23237221 */ /* 0x000fc40000010000 */
[-C--:B------:R-:W-:Y:S01]  /*3ff0*/  FFMA.FTZ R32, R23, R28.reuse, R32 ;  /* 0x0000001c17207223 */ /* 0x080fe20000010020 */
[----:B------:R-:W0:Y:S01]  /*4000*/  MUFU.EX2 R37, R37 ;  /* 0x0000002500257308 */ /* 0x000e220000000800 */
[----:B------:R-:W-:Y:S01]  /*4010*/  FFMA.FTZ R31, R20, R25, R60 ;  /* 0x00000019141f7223 */ /* 0x000fe2000001003c */
[----:B------:R-:W-:Y:S02]  /*4020*/  HADD2.F32 R20, -RZ, R3.H1_H1 ;  /* 0x30000003ff147230 */ /* 0x000fe40000004100 */
[----:B------:R-:W-:Y:S01]  /*4030*/  FADD.FTZ R36, R25, R36 ;  /* 0x0000002419247221 */ /* 0x000fe20000010000 */
[----:B------:R-:W-:Y:S01]  /*4040*/  FMUL.FTZ R28, R19, R28 ;  /* 0x0000001c131c7220 */ /* 0x000fe20000410000 */
[----:B0-----:R-:W-:-:S06]  /*4050*/  FADD.FTZ R65, R37, 1 ;  /* 0x3f80000025417421 */ /* 0x001fcc0000010000 */
[----:B------:R-:W0:Y:S02]  /*4060*/  MUFU.RCP R65, R65 ;  /* 0x0000004100417308 */ /* 0x000e240000001000 */
[----:B0-----:R-:W-:Y:S01]  /*4070*/  FMUL.FTZ R21, R30, R65 ;  /* 0x000000411e157220 */ /* 0x001fe20000410000 */
[----:B------:R-:W-:-:S04]  /*4080*/  FADD.FTZ R30, -R65, 1 ;  /* 0x3f800000411e7421 */ /* 0x000fc80000010100 */
[----:B------:R-:W-:Y:S01]  /*4090*/  FFMA.FTZ R30, R27, R30, 1 ;  /* 0x3f8000001b1e7423 */ /* 0x000fe2000001001e */
[----:B------:R-:W-:-:S05]  /*40a0*/  HADD2.F32 R27, -RZ, R38.H1_H1 ;  /* 0x30000026ff1b7230 */ /* 0x000fca0000004100 */
[----:B------:R-:W-:Y:S01]  /*40b0*/  FADD.FTZ R34, -R18, R27 ;  /* 0x0000001b12227221 */ /* 0x000fe20000010100 */
[----:B------:R-:W-:-:S03]  /*40c0*/  FMUL.FTZ R27, R21, R30 ;  /* 0x0000001e151b7220 */ /* 0x000fc60000410000 */
[----:B------:R-:W-:Y:S01]  /*40d0*/  FMUL.FTZ R21, R34, R61 ;  /* 0x0000003d22157220 */ /* 0x000fe20000410000 */
[----:B------:R-:W-:-:S03]  /*40e0*/  FFMA.FTZ R29, R24, R27, R29 ;  /* 0x0000001b181d7223 */ /* 0x000fc6000001001d */
[----:B------:R-:W-:-:S04]  /*40f0*/  FFMA.FTZ R30, R19, R21, R62 ;  /* 0x00000015131e7223 */ /* 0x000fc8000001003e */
[----:B------:R-:W-:-:S06]  /*4100*/  FMUL.FTZ R34, R30, -1.4426950216293334961 ;  /* 0xbfb8aa3b1e227820 */ /* 0x000fcc0000410000 */
[----:B------:R-:W0:Y:S02]  /*4110*/  MUFU.EX2 R34, R34 ;  /* 0x0000002200227308 */ /* 0x000e240000000800 */
[----:B0-----:R-:W-:Y:S01]  /*4120*/  FADD.FTZ R37, R34, 1 ;  /* 0x3f80000022257421 */ /* 0x001fe20000010000 */
[----:B------:R-:W-:-:S05]  /*4130*/  FADD.FTZ R34, -R18, R71 ;  /* 0x0000004712227221 */ /* 0x000fca0000010100 */
[----:B------:R-:W0:Y:S02]  /*4140*/  MUFU.RCP R37, R37 ;  /* 0x0000002500257308 */ /* 0x000e240000001000 */
[----:B0-----:R-:W-:Y:S01]  /*4150*/  FADD.FTZ R65, -R37, 1 ;  /* 0x3f80000025417421 */ /* 0x001fe20000010100 */
[----:B------:R-:W-:-:S03]  /*4160*/  FMUL.FTZ R20, R20, R37 ;  /* 0x0000002514147220 */ /* 0x000fc60000410000 */
[----:B------:R-:W-:-:S04]  /*4170*/  FFMA.FTZ R65, R30, R65, 1 ;  /* 0x3f8000001e417423 */ /* 0x000fc80000010041 */
[----:B------:R-:W-:Y:S01]  /*4180*/  FMUL.FTZ R30, R20, R65 ;  /* 0x00000041141e7220 */ /* 0x000fe20000410000 */
[----:B------:R-:W-:Y:S01]  /*4190*/  FMUL.FTZ R20, R34, R61 ;  /* 0x0000003d22147220 */ /* 0x000fe20000410000 */
[----:B------:R-:W-:Y:S01]  /*41a0*/  FADD.FTZ R34, R33, R26 ;  /* 0x0000001a21227221 */ /* 0x000fe20000010000 */
[C---:B------:R-:W-:Y:S01]  /*41b0*/  FMUL.FTZ R26, R59.reuse, R26 ;  /* 0x0000001a3b1a7220 */ /* 0x040fe20000410000 */
[----:B------:R-:W-:Y:S02]  /*41c0*/  HADD2.F32 R33, -RZ, R5.H0_H0 ;  /* 0x20000005ff217230 */ /* 0x000fe40000004100 */
[----:B------:R-:W-:Y:S01]  /*41d0*/  FFMA.FTZ R25, R59, R20, R64 ;  /* 0x000000143b197223 */ /* 0x000fe20000010040 */
[----:B------:R-:W-:Y:S01]  /*41e0*/  FADD.FTZ R34, R34, R27 ;  /* 0x0000001b22227221 */ /* 0x000fe20000010000 */
[----:B------:R-:W-:Y:S01]  /*41f0*/  FFMA.FTZ R31, R22, R26, R31 ;  /* 0x0000001a161f7223 */ /* 0x000fe2000001001f */
[----:B------:R-:W-:Y:S01]  /*4200*/  FADD.FTZ R35, R35, R30 ;  /* 0x0000001e23237221 */ /* 0x000fe20000010000 */
[----:B------:R-:W-:-:S02]  /*4210*/  FMUL.FTZ R37, R25, -1.4426950216293334961 ;  /* 0xbfb8aa3b19257820 */ /* 0x000fc40000410000 */
[----:B------:R-:W-:-:S04]  /*4220*/  FFMA.FTZ R31, R23, R28, R31 ;  /* 0x0000001c171f7223 */ /* 0x000fc8000001001f */
[----:B------:R-:W0:Y:S02]  /*4230*/  MUFU.EX2 R37, R37 ;  /* 0x0000002500257308 */ /* 0x000e240000000800 */
[----:B0-----:R-:W-:-:S06]  /*4240*/  FADD.FTZ R60, R37, 1 ;  /* 0x3f800000253c7421 */ /* 0x001fcc0000010000 */
[----:B------:R-:W0:Y:S02]  /*4250*/  MUFU.RCP R60, R60 ;  /* 0x0000003c003c7308 */ /* 0x000e240000001000 */
[----:B0-----:R-:W-:Y:S01]  /*4260*/  FMUL.FTZ R22, R33, R60 ;  /* 0x0000003c21167220 */ /* 0x001fe20000410000 */
[----:B------:R-:W-:Y:S01]  /*4270*/  FADD.FTZ R70, -R60, 1 ;  /* 0x3f8000003c467421 */ /* 0x000fe20000010100 */
[----:B------:R-:W-:Y:S02]  /*4280*/  HADD2.F32 R33, -RZ, R4.H1_H1 ;  /* 0x30000004ff217230 */ /* 0x000fe40000004100 */
[----:B------:R-:W-:Y:S02]  /*4290*/  HADD2.F32 R60, -RZ, R5.H1_H1 ;  /* 0x30000005ff3c7230 */ /* 0x000fe40000004100 */
[----:B------:R-:W-:Y:S01]  /*42a0*/  FFMA.FTZ R25, R25, R70, 1 ;  /* 0x3f80000019197423 */ /* 0x000fe20000010046 */
[----:B------:R-:W-:Y:S01]  /*42b0*/  FADD.FTZ R70, -R18, R33 ;  /* 0x0000002112467221 */ /* 0x000fe20000010100 */
[----:B------:R-:W-:-:S02]  /*42c0*/  FADD.FTZ R33, R36, R26 ;  /* 0x0000001a24217221 */ /* 0x000fc40000010000 */
[----:B------:R-:W-:Y:S01]  /*42d0*/  FMUL.FTZ R25, R22, R25 ;  /* 0x0000001916197220 */ /* 0x000fe20000410000 */
[----:B------:R-:W-:Y:S01]  /*42e0*/  FMUL.FTZ R22, R70, R61 ;  /* 0x0000003d46167220 */ /* 0x000fe20000410000 */
[----:B------:R-:W-:-:S03]  /*42f0*/  FADD.FTZ R33, R28, R33 ;  /* 0x000000211c217221 */ /* 0x000fc60000010000 */
        /* <DEDUP_REMOVED lines=9> */
[----:B------:R-:W-:Y:S02]  /*4390*/  FMUL.FTZ R26, R23, R26 ;  /* 0x0000001a171a7220 */ /* 0x000fe40000410000 */
[----:B------:R-:W-:-:S04]  /*43a0*/  FADD.FTZ R36, -R18, R65 ;  /* 0x0000004112247221 */ /* 0x000fc80000010100 */
[----:B------:R-:W-:Y:S01]  /*43b0*/  FMUL.FTZ R23, R36, R61 ;  /* 0x0000003d24177220 */ /* 0x000fe20000410000 */
[----:B------:R-:W-:-:S03]  /*43c0*/  FMUL.FTZ R36, R59, R27 ;  /* 0x0000001b3b247220 */ /* 0x000fc60000410000 */
[----:B------:R-:W-:Y:S01]  /*43d0*/  FFMA.FTZ R28, R59, R23, R64 ;  /* 0x000000173b1c7223 */ /* 0x000fe20000010040 */
[----:B------:R-:W-:Y:S01]  /*43e0*/  FFMA.FTZ R27, R24, R36, R31 ;  /* 0x00000024181b7223 */ /* 0x000fe2000001001f */
[----:B------:R-:W-:Y:S02]  /*43f0*/  HADD2.F32 R31, -RZ, R7.H0_H0 ;  /* 0x20000007ff1f7230 */ /* 0x000fe40000004100 */
[----:B------:R-:W-:Y:S01]  /*4400*/  FADD.FTZ R33, R33, R36 ;  /* 0x0000002421217221 */ /* 0x000fe20000010000 */
[----:B------:R-:W-:-:S06]  /*4410*/  FMUL.FTZ R37, R28, -1.4426950216293334961 ;  /* 0xbfb8aa3b1c257820 */ /* 0x000fcc0000410000 */
[----:B------:R-:W0:Y:S02]  /*4420*/  MUFU.EX2 R37, R37 ;  /* 0x0000002500257308 */ /* 0x000e240000000800 */
[----:B0-----:R-:W-:Y:S01]  /*4430*/  FADD.FTZ R60, R37, 1 ;  /* 0x3f800000253c7421 */ /* 0x001fe20000010000 */
[----:B------:R-:W-:-:S05]  /*4440*/  HADD2.F32 R37, -RZ, R6.H1_H1 ;  /* 0x30000006ff257230 */ /* 0x000fca0000004100 */
[----:B------:R-:W0:Y:S01]  /*4450*/  MUFU.RCP R60, R60 ;  /* 0x0000003c003c7308 */ /* 0x000e220000001000 */
[----:B------:R-:W-:Y:S01]  /*4460*/  FADD.FTZ R70, -R18, R37 ;  /* 0x0000002512467221 */ /* 0x000fe20000010100 */
[----:B0-----:R-:W-:Y:S01]  /*4470*/  FMUL.FTZ R24, R31, R60 ;  /* 0x0000003c1f187220 */ /* 0x001fe20000410000 */
[----:B------:R-:W-:-:S04]  /*4480*/  FADD.FTZ R31, -R60, 1 ;  /* 0x3f8000003c1f7421 */ /* 0x000fc80000010100 */
[----:B------:R-:W-:-:S04]  /*4490*/  FFMA.FTZ R31, R28, R31, 1 ;  /* 0x3f8000001c1f7423 */ /* 0x000fc8000001001f */
[----:B------:R-:W-:Y:S01]  /*44a0*/  FMUL.FTZ R28, R24, R31 ;  /* 0x0000001f181c7220 */ /* 0x000fe20000410000 */
[----:B------:R-:W-:Y:S01]  /*44b0*/  FMUL.FTZ R24, R70, R61 ;  /* 0x0000003d46187220 */ /* 0x000fe20000410000 */
[-C--:B------:R-:W-:Y:S01]  /*44c0*/  FFMA.FTZ R31, R21, R30.reuse, R32 ;  /* 0x0000001e151f7223 */ /* 0x080fe20000010020 */
[C---:B------:R-:W-:Y:S01]  /*44d0*/  FMUL.FTZ R30, R19.reuse, R30 ;  /* 0x0000001e131e7220 */ /* 0x040fe20000410000 */
[----:B------:R-:W-:Y:S02]  /*44e0*/  HADD2.F32 R32, -RZ, R7.H1_H1 ;  /* 0x30000007ff207230 */ /* 0x000fe40000004100 */
[----:B------:R-:W-:Y:S01]  /*44f0*/  FFMA.FTZ R36, R19, R24, R62 ;  /* 0x0000001813247223 */ /* 0x000fe2000001003e */
[----:B------:R-:W-:Y:S01]  /*4500*/  FFMA.FTZ R31, R22, R26, R31 ;  /* 0x0000001a161f7223 */ /* 0x000fe2000001001f */
[----:B------:R-:W-:Y:S02]  /*4510*/  FFMA.FTZ R37, R21, R30, R27 ;  /* 0x0000001e15257223 */ /* 0x000fe4000001001b */
        /* <DEDUP_REMOVED lines=9> */
[----:B------:R-:W-:Y:S01]  /*45b0*/  FADD.FTZ R36, R30, R33 ;  /* 0x000000211e247221 */ /* 0x000fe20000010000 */
[----:B------:R-:W-:Y:S01]  /*45c0*/  FADD.FTZ R32, -R18, R21 ;  /* 0x0000001512207221 */ /* 0x000fe20000010100 */
[----:B------:R-:W-:Y:S01]  /*45d0*/  FADD.FTZ R33, R34, R25 ;  /* 0x0000001922217221 */ /* 0x000fe20000010000 */
[C---:B------:R-:W-:Y:S01]  /*45e0*/  FMUL.FTZ R34, R59.reuse, R25 ;  /* 0x000000193b227220 */ /* 0x040fe20000410000 */
[----:B------:R-:W-:Y:S01]  /*45f0*/  FFMA.FTZ R31, R24, R27, R31 ;  /* 0x0000001b181f7223 */ /* 0x000fe2000001001f */
[----:B------:R-:W-:Y:S01]  /*4600*/  FMUL.FTZ R21, R32, R61 ;  /* 0x0000003d20157220 */ /* 0x000fe20000410000 */
[C---:B------:R-:W-:Y:S01]  /*4610*/  FFMA.FTZ R32, R20.reuse, R25, R29 ;  /* 0x0000001914207223 */ /* 0x040fe2000001001d */
[----:B------:R-:W-:Y:S02]  /*4620*/  HADD2.F32 R25, -RZ, R9.H0_H0 ;  /* 0x20000009ff197230 */ /* 0x000fe40000004100 */
[----:B------:R-:W-:Y:S01]  /*4630*/  FFMA.FTZ R60, R20, R34, R37 ;  /* 0x00000022143c7223 */ /* 0x000fe20000010025 */
[----:B------:R-:W-:Y:S01]  /*4640*/  FFMA.FTZ R30, R59, R21, R64 ;  /* 0x000000153b1e7223 */ /* 0x000fe20000010040 */
[----:B------:R-:W-:-:S02]  /*4650*/  HADD2.F32 R29, -RZ, R8.H1_H1 ;  /* 0x30000008ff1d7230 */ /* 0x000fc40000004100 */
[----:B------:R-:W-:Y:S01]  /*4660*/  FADD.FTZ R36, R36, R34 ;  /* 0x0000002224247221 */ /* 0x000fe20000010000 */
[----:B------:R-:W-:Y:S01]  /*4670*/  FADD.FTZ R34, R35, R26 ;  /* 0x0000001a23227221 */ /* 0x000fe20000010000 */
[----:B------:R-:W-:Y:S01]  /*4680*/  FMUL.FTZ R65, R30, -1.4426950216293334961 ;  /* 0xbfb8aa3b1e417820 */ /* 0x000fe20000410000 */
[----:B------:R-:W-:Y:S02]  /*4690*/  HADD2.F32 R35, -RZ, R10.H0_H0 ;  /* 0x2000000aff237230 */ /* 0x000fe40000004100 */
[----:B------:R-:W-:Y:S01]  /*46a0*/  FADD.FTZ R72, -R18, R29 ;  /* 0x0000001d12487221 */ /* 0x000fe20000010100 */
[----:B------:R-:W-:Y:S01]  /*46b0*/  FMUL.FTZ R29, R19, R26 ;  /* 0x0000001a131d7220 */ /* 0x000fe20000410000 */
[----:B------:R-:W-:Y:S01]  /*46c0*/  FADD.FTZ R33, R33, R28 ;  /* 0x0000001c21217221 */ /* 0x000fe20000010000 */
[----:B------:R-:W-:Y:S01]  /*46d0*/  FFMA.FTZ R32, R23, R28, R32 ;  /* 0x0000001c17207223 */ /* 0x000fe20000010020 */
[----:B------:R-:W0:Y:S01]  /*46e0*/  MUFU.EX2 R65, R65 ;  /* 0x0000004100417308 */ /* 0x000e220000000800 */
[----:B------:R-:W-:Y:S01]  /*46f0*/  FFMA.FTZ R60, R22, R29, R60 ;  /* 0x0000001d163c7223 */ /* 0x000fe2000001003c */
[----:B------:R-:W-:-:S02]  /*4700*/  HADD2.F32 R22, -RZ, R9.H1_H1 ;  /* 0x30000009ff167230 */ /* 0x000fc40000004100 */
[----:B------:R-:W-:Y:S01]  /*4710*/  FADD.FTZ R36, R29, R36 ;  /* 0x000000241d247221 */ /* 0x000fe20000010000 */
[----:B------:R-:W-:Y:S01]  /*4720*/  FMUL.FTZ R29, R59, R28 ;  /* 0x0000001c3b1d7220 */ /* 0x000fe20000410000 */
[----:B------:R-:W-:Y:S02]  /*4730*/  HADD2.F32 R28, -RZ, R11.H0_H0 ;  /* 0x2000000bff1c7230 */ /* 0x000fe40000004100 */
[----:B------:R-:W-:Y:S01]  /*4740*/  FADD.FTZ R34, R34, R27 ;  /* 0x0000001b22227221 */ /* 0x000fe20000010000 */
[----:B------:R-:W-:Y:S01]  /*4750*/  FMUL.FTZ R27, R19, R27 ;  /* 0x0000001b131b7220 */ /* 0x000fe20000410000 */
[----:B------:R-:W-:Y:S01]  /*4760*/  FFMA.FTZ R60, R23, R29, R60 ;  /* 0x0000001d173c7223 */ /* 0x000fe2000001003c */
[----:B------:R-:W-:-:S03]  /*4770*/  FADD.FTZ R36, R36, R29 ;  /* 0x0000001d24247221 */ /* 0x000fc60000010000 */
[----:B------:R-:W-:Y:S01]  /*4780*/  FFMA.FTZ R60, R24, R27, R60 ;  /* 0x0000001b183c7223 */ /* 0x000fe2000001003c */
[----:B------:R-:W-:Y:S02]  /*4790*/  HADD2.F32 R24, -RZ, R11.H1_H1 ;  /* 0x3000000bff187230 */ /* 0x000fe40000004100 */
[----:B0-----:R-:W-:Y:S01]  /*47a0*/  FADD.FTZ R70, R65, 1 ;  /* 0x3f80000041467421 */ /* 0x001fe20000010000 */
[----:B------:R-:W-:-:S05]  /*47b0*/  FADD.FTZ R36, R27, R36 ;  /* 0x000000241b247221 */ /* 0x000fca0000010000 */
[----:B------:R-:W0:Y:S02]  /*47c0*/  MUFU.RCP R70, R70 ;  /* 0x0000004600467308 */ /* 0x000e240000001000 */
[----:B0-----:R-:W-:Y:S01]  /*47d0*/  FMUL.FTZ R20, R25, R70 ;  /* 0x0000004619147220 */ /* 0x001fe20000410000 */
[----:B------:R-:W-:-:S04]  /*47e0*/  FADD.FTZ R25, -R70, 1 ;  /* 0x3f80000046197421 */ /* 0x000fc80000010100 */
[----:B------:R-:W-:-:S04]  /*47f0*/  FFMA.FTZ R25, R30, R25, 1 ;  /* 0x3f8000001e197423 */ /* 0x000fc80000010019 */
[----:B------:R-:W-:Y:S01]  /*4800*/  FMUL.FTZ R30, R20, R25 ;  /* 0x00000019141e7220 */ /* 0x000fe20000410000 */
[----:B------:R-:W-:-:S03]  /*4810*/  FMUL.FTZ R20, R72, R61 ;  /* 0x0000003d48147220 */ /* 0x000fc60000410000 */
        /* <DEDUP_REMOVED lines=19> */
[----:B------:R-:W-:Y:S01]  /*4950*/  FMUL.FTZ R23, R28, R37 ;  /* 0x000000251c177220 */ /* 0x000fe20000410000 */
[----:B------:R-:W-:Y:S02]  /*4960*/  FADD.FTZ R28, -R18, R35 ;  /* 0x00000023121c7221 */ /* 0x000fe40000010100 */
[----:B------:R-:W-:-:S04]  /*4970*/  FFMA.FTZ R26, R26, R65, 1 ;  /* 0x3f8000001a1a7423 */ /* 0x000fc80000010041 */
[----:B------:R-:W-:Y:S01]  /*4980*/  FMUL.FTZ R26, R23, R26 ;  /* 0x0000001a171a7220 */ /* 0x000fe20000410000 */
[----:B------:R-:W-:-:S04]  /*4990*/  FMUL.FTZ R23, R28, R61 ;  /* 0x0000003d1c177220 */ /* 0x000fc80000410000 */
[----:B------:R-:W-:-:S04]  /*49a0*/  FFMA.FTZ R28, R19, R23, R62 ;  /* 0x00000017131c7223 */ /* 0x000fc8000001003e */
[----:B------:R-:W-:-:S06]  /*49b0*/  FMUL.FTZ R29, R28, -1.4426950216293334961 ;  /* 0xbfb8aa3b1c1d7820 */ /* 0x000fcc0000410000 */
[----:B------:R-:W0:Y:S02]  /*49c0*/  MUFU.EX2 R29, R29 ;  /* 0x0000001d001d7308 */ /* 0x000e240000000800 */
[----:B0-----:R-:W-:Y:S01]  /*49d0*/  FADD.FTZ R35, R29, 1 ;  /* 0x3f8000001d237421 */ /* 0x001fe20000010000 */
[----:B------:R-:W-:-:S05]  /*49e0*/  HADD2.F32 R29, -RZ, R12.H0_H0 ;  /* 0x2000000cff1d7230 */ /* 0x000fca0000004100 */
[----:B------:R-:W0:Y:S01]  /*49f0*/  MUFU.RCP R35, R35 ;  /* 0x0000002300237308 */ /* 0x000e220000001000 */
[----:B------:R-:W-:Y:S01]  /*4a00*/  FADD.FTZ R70, -R18, R29 ;  /* 0x0000001d12467221 */ /* 0x000fe20000010100 */
[----:B------:R-:W-:-:S04]  /*4a10*/  FFMA.FTZ R29, R21, R30, R32 ;  /* 0x0000001e151d7223 */ /* 0x000fc80000010020 */
[----:B------:R-:W-:Y:S01]  /*4a20*/  FFMA.FTZ R29, R22, R26, R29 ;  /* 0x0000001a161d7223 */ /* 0x000fe2000001001d */
[----:B0-----:R-:W-:Y:S01]  /*4a30*/  FADD.FTZ R37, -R35, 1 ;  /* 0x3f80000023257421 */ /* 0x001fe20000010100 */
[----:B------:R-:W-:Y:S01]  /*4a40*/  FMUL.FTZ R24, R24, R35 ;  /* 0x0000002318187220 */ /* 0x000fe20000410000 */
[----:B------:R-:W-:Y:S01]  /*4a50*/  FMUL.FTZ R35, R59, R30 ;  /* 0x0000001e3b237220 */ /* 0x000fe20000410000 */
[----:B------:R-:W-:Y:S02]  /*4a60*/  HADD2.F32 R30, -RZ, R13.H0_H0 ;  /* 0x2000000dff1e7230 */ /* 0x000fe40000004100 */
[----:B------:R-:W-:Y:S01]  /*4a70*/  FFMA.FTZ R37, R28, R37, 1 ;  /* 0x3f8000001c257423 */ /* 0x000fe20000010025 */
[----:B------:R-:W-:Y:S01]  /*4a80*/  FFMA.FTZ R60, R21, R35, R60 ;  /* 0x00000023153c7223 */ /* 0x000fe2000001003c */
[----:B------:R-:W-:Y:S02]  /*4a90*/  FADD.FTZ R36, R36, R35 ;  /* 0x0000002324247221 */ /* 0x000fe40000010000 */
[----:B------:R-:W-:Y:S01]  /*4aa0*/  FMUL.FTZ R28, R24, R37 ;  /* 0x00000025181c7220 */ /* 0x000fe20000410000 */
[----:B------:R-:W-:Y:S01]  /*4ab0*/  FMUL.FTZ R24, R70, R61 ;  /* 0x0000003d46187220 */ /* 0x000fe20000410000 */
[----:B------:R-:W-:-:S03]  /*4ac0*/  FADD.FTZ R35, R34, R25 ;  /* 0x0000001922237221 */ /* 0x000fc60000010000 */
        /* <DEDUP_REMOVED lines=13> */
[-C--:B------:R-:W-:Y:S01]  /*4ba0*/  FFMA.FTZ R32, R20, R25.reuse, R31 ;  /* 0x0000001914207223 */ /* 0x080fe2000001001f */
[C---:B------:R-:W-:Y:S01]  /*4bb0*/  FMUL.FTZ R25, R19.reuse, R25 ;  /* 0x0000001913197220 */ /* 0x040fe20000410000 */
[----:B------:R-:W-:Y:S01]  /*4bc0*/  FFMA.FTZ R29, R24, R27, R29 ;  /* 0x0000001b181d7223 */ /* 0x000fe2000001001d */
[----:B------:R-:W-:Y:S01]  /*4bd0*/  FFMA.FTZ R30, R19, R21, R62 ;  /* 0x00000015131e7223 */ /* 0x000fe2000001003e */
[-C--:B------:R-:W-:Y:S01]  /*4be0*/  FFMA.FTZ R32, R23, R28.reuse, R32 ;  /* 0x0000001c17207223 */ /* 0x080fe20000010020 */
[----:B------:R-:W-:Y:S01]  /*4bf0*/  FFMA.FTZ R31, R20, R25, R60 ;  /* 0x00000019141f7223 */ /* 0x000fe2000001003c */
[----:B------:R-:W-:Y:S02]  /*4c00*/  HADD2.F32 R20, -RZ, R13.H1_H1 ;  /* 0x3000000dff147230 */ /* 0x000fe40000004100 */
[----:B------:R-:W-:Y:S01]  /*4c10*/  FMUL.FTZ R37, R30, -1.4426950216293334961 ;  /* 0xbfb8aa3b1e257820 */ /* 0x000fe20000410000 */
[----:B------:R-:W-:Y:S01]  /*4c20*/  FADD.FTZ R36, R25, R36 ;  /* 0x0000002419247221 */ /* 0x000fe20000010000 */
[----:B------:R-:W-:-:S04]  /*4c30*/  FMUL.FTZ R28, R19, R28 ;  /* 0x0000001c131c7220 */ /* 0x000fc80000410000 */
[----:B------:R-:W0:Y:S02]  /*4c40*/  MUFU.EX2 R37, R37 ;  /* 0x0000002500257308 */ /* 0x000e240000000800 */
        /* <DEDUP_REMOVED lines=41> */
[----:B------:R-:W-:Y:S02]  /*4ee0*/  FADD.FTZ R36, -R18, R65 ;  /* 0x0000004112247221 */ /* 0x000fe40000010100 */
[----:B------:R-:W-:Y:S02]  /*4ef0*/  FADD.FTZ R35, R35, R26 ;  /* 0x0000001a23237221 */ /* 0x000fe40000010000 */
[----:B------:R-:W-:Y:S01]  /*4f00*/  FMUL.FTZ R23, R36, R61 ;  /* 0x0000003d24177220 */ /* 0x000fe20000410000 */
[C---:B------:R-:W-:Y:S01]  /*4f10*/  FMUL.FTZ R36, R59.reuse, R27 ;  /* 0x0000001b3b247220 */ /* 0x040fe20000410000 */
[----:B------:R-:W-:Y:S02]  /*4f20*/  HADD2.F32 R27, -RZ, R17.H0_H0 ;  /* 0x20000011ff1b7230 */ /* 0x000fe40000004100 */
[----:B------:R-:W-:Y:S01]  /*4f30*/  FFMA.FTZ R28, R59, R23, R64 ;  /* 0x000000173b1c7223 */ /* 0x000fe20000010040 */
[----:B------:R-:W-:Y:S01]  /*4f40*/  FFMA.FTZ R31, R24, R36, R31 ;  /* 0x00000024181f7223 */ /* 0x000fe2000001001f */
[----:B------:R-:W-:-:S02]  /*4f50*/  FADD.FTZ R33, R33, R36 ;  /* 0x0000002421217221 */ /* 0x000fc40000010000 */
        /* <DEDUP_REMOVED lines=12> */
[----:B------:R-:W-:Y:S01]  /*5020*/  FMUL.FTZ R30, R19, R30 ;  /* 0x0000001e131e7220 */ /* 0x000fe20000410000 */
[-C--:B------:R-:W-:Y:S01]  /*5030*/  FMUL.FTZ R32, R59, R25.reuse ;  /* 0x000000193b207220 */ /* 0x080fe20000410000 */
[----:B------:R-:W-:Y:S01]  /*5040*/  FFMA.FTZ R36, R19, R24, R62 ;  /* 0x0000001813247223 */ /* 0x000fe2000001003e */
[----:B------:R-:W-:Y:S01]  /*5050*/  FFMA.FTZ R27, R22, R26, R27 ;  /* 0x0000001a161b7223 */ /* 0x000fe2000001001b */
[----:B------:R-:W-:Y:S01]  /*5060*/  FFMA.FTZ R31, R21, R30, R31 ;  /* 0x0000001e151f7223 */ /* 0x000fe2000001001f */
[----:B------:R-:W-:Y:S02]  /*5070*/  HADD2.F32 R21, -RZ, R17.H1_H1 ;  /* 0x30000011ff157230 */ /* 0x000fe40000004100 */
[----:B------:R-:W-:Y:S01]  /*5080*/  FMUL.FTZ R37, R36, -1.4426950216293334961 ;  /* 0xbfb8aa3b24257820 */ /* 0x000fe20000410000 */
[----:B------:R-:W-:Y:S01]  /*5090*/  FADD.FTZ R33, R30, R33 ;  /* 0x000000211e217221 */ /* 0x000fe20000010000 */
[C---:B------:R-:W-:Y:S01]  /*50a0*/  FFMA.FTZ R30, R20.reuse, R25, R29 ;  /* 0x00000019141e7223 */ /* 0x040fe2000001001d */
[----:B------:R-:W-:-:S02]  /*50b0*/  FFMA.FTZ R31, R20, R32, R31 ;  /* 0x00000020141f7223 */ /* 0x000fc4000001001f */
[----:B------:R-:W-:Y:S01]  /*50c0*/  FADD.FTZ R32, R33, R32 ;  /* 0x0000002021207221 */ /* 0x000fe20000010000 */
        /* <DEDUP_REMOVED lines=8> */
[----:B------:R-:W-:-:S04]  /*5150*/  FMUL.FTZ R25, R19, R26 ;  /* 0x0000001a13197220 */ /* 0x000fc80000410000 */
[----:B------:R-:W-:Y:S01]  /*5160*/  FFMA.FTZ R20, R22, R25, R31 ;  /* 0x0000001916147223 */ /* 0x000fe2000001001f */
[----:B------:R-:W-:Y:S01]  /*5170*/  FADD.FTZ R32, R25, R32 ;  /* 0x0000002019207221 */ /* 0x000fe20000010000 */
[----:B------:R-:W-:Y:S01]  /*5180*/  FMUL.FTZ R25, R59, R28 ;  /* 0x0000001c3b197220 */ /* 0x000fe20000410000 */
[----:B------:R-:W-:Y:S01]  /*5190*/  FADD.FTZ R22, R21, R28 ;  /* 0x0000001c15167221 */ /* 0x000fe20000010000 */
[-C--:B------:R-:W-:Y:S02]  /*51a0*/  FFMA.FTZ R21, R24, R36.reuse, R27 ;  /* 0x0000002418157223 */ /* 0x080fe4000001001b */
[----:B------:R-:W-:Y:S01]  /*51b0*/  FFMA.FTZ R33, R23, R25, R20 ;  /* 0x0000001917217223 */ /* 0x000fe20000010014 */
[----:B------:R-:W-:Y:S01]  /*51c0*/  FADD.FTZ R32, R32, R25 ;  /* 0x0000001920207221 */ /* 0x000fe20000010000 */
[----:B------:R-:W-:Y:S01]  /*51d0*/  FMUL.FTZ R25, R19, R36 ;  /* 0x0000002413197220 */ /* 0x000fe20000410000 */
[----:B------:R-:W-:Y:S01]  /*51e0*/  FFMA.FTZ R20, R23, R28, R30 ;  /* 0x0000001c17147223 */ /* 0x000fe2000001001e */
[----:B------:R-:W-:-:S02]  /*51f0*/  FADD.FTZ R23, R35, R36 ;  /* 0x0000002423177221 */ /* 0x000fc40000010000 */
[----:B------:R-:W-:Y:S01]  /*5200*/  FFMA.FTZ R33, R24, R25, R33 ;  /* 0x0000001918217223 */ /* 0x000fe20000010021 */
[----:B------:R-:W-:-:S07]  /*5210*/  FADD.FTZ R26, R25, R32 ;  /* 0x00000020191a7221 */ /* 0x000fce0000010000 */
.L_x_925:
        /* <DEDUP_REMOVED lines=8> */
[----:B------:R-:W3:Y:S01]  /*52a0*/  S2R R60, SR_TID.X ;  /* 0x00000000003c7919 */ /* 0x000ee20000002100 */
[----:B------:R-:W-:-:S05]  /*52b0*/  ISETP.GT.AND P1, PT, R0, 0x17, PT ;  /* 0x000000170000780c */ /* 0x000fca0003f24270 */
[----:B0-----:R-:W-:Y:S01]  /*52c0*/  @!P0 FADD.FTZ R33, R24, R33 ;  /* 0x0000002118218221 */ /* 0x001fe20000010000 */
[----:B-1----:R-:W-:Y:S01]  /*52d0*/  ULEA UR4, UR7, UR4, 0x18 ;  /* 0x0000000407047291 */ /* 0x002fe2000f8ec0ff */
[----:B--2---:R-:W-:-:S03]  /*52e0*/  @!P0 FADD.FTZ R26, R25, R26 ;  /* 0x0000001a191a8221 */ /* 0x004fc60000010000 */
[----:B------:R-:W0:Y:S01]  /*52f0*/  SHFL.DOWN PT, R24, R33, 0x2, 0x1f ;  /* 0x08401f0021187f89 */ /* 0x000e2200000e0000 */
[----:B------:R-:W-:-:S03]  /*5300*/  ISETP.GT.AND P0, PT, R0, 0x1d, PT ;  /* 0x0000001d0000780c */ /* 0x000fc60003f04270 */
[----:B------:R-:W1:Y:S01]  /*5310*/  SHFL.DOWN PT, R25, R26, 0x2, 0x1f ;  /* 0x08401f001a197f89 */ /* 0x000e6200000e0000 */
[C---:B---3--:R-:W-:Y:S02]  /*5320*/  LEA R65, R60.reuse, UR4, 0x4 ;  /* 0x000000043c417c11 */ /* 0x048fe4000f8e20ff */
[----:B------:R-:W-:-:S03]  /*5330*/  ISETP.GT.U32.AND P3, PT, R60, 0x27, PT ;  /* 0x000000273c00780c */ /* 0x000fc60003f64070 */
        /* <DEDUP_REMOVED lines=26> */
.L_x_927:
[----:B------:R-:W-:Y:S05]  /*54e0*/  BSYNC.RECONVERGENT B0 ;  /* 0x0000000000007941 */ /* 0x000fea0003800200 */
.L_x_926:
        /* <DEDUP_REMOVED lines=10> */
[----:B------:R-:W-:-:S02]  /*5590*/  FADD.FTZ R28, R28, R31 ;  /* 0x0000001f1c1c7221 */ /* 0x000fc40000010000 */
        /* <DEDUP_REMOVED lines=41> */
.L_x_929:
[----:B------:R-:W-:Y:S05]  /*5830*/  BSYNC.RECONVERGENT B0 ;  /* 0x0000000000007941 */ /* 0x000fea0003800200 */
.L_x_928:
[----:B------:R-:W-:Y:S06]  /*5840*/  BAR.SYNC.DEFER_BLOCKING 0x0 ;  /* 0x0000000000007b1d */ /* 0x000fec0000010000 */
[----:B------:R-:W-:Y:S04]  /*5850*/  BSSY.RECONVERGENT B0, `(.L_x_930) ;  /* 0x000004d000007945 */ /* 0x000fe80003800200 */
[----:B------:R-:W-:Y:S05]  /*5860*/  @P3 BRA `(.L_x_931) ;  /* 0x00000004002c3947 */ /* 0x000fea0003800000 */
[----:B-123--:R-:W1:Y:S04]  /*5870*/  LDS.128 R24, [R65+0x280] ;  /* 0x0002800041187984 */ /* 0x00ee680000000c00 */
[----:B------:R-:W2:Y:S04]  /*5880*/  LDS.128 R28, [R65+0x500] ;  /* 0x00050000411c7984 */ /* 0x000ea80000000c00 */
        /* <DEDUP_REMOVED lines=10> */
[----:B---3--:R-:W-:Y:S01]  /*5930*/  FADD.FTZ R30, R20, R33 ;  /* 0x00000021141e7221 */ /* 0x008fe20000010000 */
[----:B------:R-:W-:Y:S01]  /*5940*/  FADD.FTZ R29, R21, R34 ;  /* 0x00000022151d7221 */ /* 0x000fe20000010000 */
[----:B------:R-:W-:Y:S01]  /*5950*/  FADD.FTZ R71, R71, R32 ;  /* 0x0000002047477221 */ /* 0x000fe20000010000 */
[----:B------:R-:W2:Y:S01]  /*5960*/  LDS.128 R20, [R65+0xc80] ;  /* 0x000c800041147984 */ /* 0x000ea20000000c00 */
[----:B------:R-:W-:-:S02]  /*5970*/  FADD.FTZ R28, R28, R35 ;  /* 0x000000231c1c7221 */ /* 0x000fc40000010000 */
[----:B-1----:R-:W-:Y:S01]  /*5980*/  FADD.FTZ R71, R71, R24 ;  /* 0x0000001847477221 */ /* 0x002fe20000010000 */
[----:B------:R-:W-:Y:S01]  /*5990*/  FADD.FTZ R30, R30, R25 ;  /* 0x000000191e1e7221 */ /* 0x000fe20000010000 */
[----:B------:R-:W-:Y:S01]  /*59a0*/  FADD.FTZ R29, R29, R26 ;  /* 0x0000001a1d1d7221 */ /* 0x000fe20000010000 */
[----:B------:R-:W-:Y:S01]  /*59b0*/  FADD.FTZ R32, R28, R27 ;  /* 0x0000001b1c207221 */ /* 0x000fe20000010000 */
[----:B--2---:R-:W-:Y:S01]  /*59c0*/  FADD.FTZ R71, R71, R20 ;  /* 0x0000001447477221 */ /* 0x004fe20000010000 */
[----:B------:R-:W-:Y:S01]  /*59d0*/  FADD.FTZ R20, R30, R21 ;  /* 0x000000151e147221 */ /* 0x000fe20000010000 */
[----:B------:R-:W-:Y:S01]  /*59e0*/  FADD.FTZ R21, R29, R22 ;  /* 0x000000161d157221 */ /* 0x000fe20000010000 */
[----:B------:R-:W-:Y:S01]  /*59f0*/  LDS.128 R24, [R65+0x1180] ;  /* 0x0011800041187984 */ /* 0x000fe20000000c00 */
[----:B------:R-:W-:-:S03]  /*5a00*/  FADD.FTZ R32, R32, R23 ;  /* 0x0000001720207221 */ /* 0x000fc60000010000 */
        /* <DEDUP_REMOVED lines=37> */
[----:B------:R-:W-:Y:S01]  /*5c60*/  LDS.128 R28, [R65+0x2580] ;  /* 0x00258000411c7984 */ /* 0x000fe20000000c00 */
        /* <DEDUP_REMOVED lines=8> */
[----:B------:R-:W-:Y:S01]  /*5cf0*/  FADD.FTZ R20, R71, R28 ;  /* 0x0000001c47147221 */ /* 0x000fe20000010000 */
[----:B------:R-:W-:Y:S01]  /*5d00*/  FADD.FTZ R22, R33, R30 ;  /* 0x0000001e21167221 */ /* 0x000fe20000010000 */
[----:B------:R-:W-:-:S07]  /*5d10*/  FADD.FTZ R23, R32, R31 ;  /* 0x0000001f20177221 */ /* 0x000fce0000010000 */
.L_x_931:
[----:B------:R-:W-:Y:S05]  /*5d20*/  BSYNC.RECONVERGENT B0 ;  /* 0x0000000000007941 */ /* 0x000fea0003800200 */
.L_x_930:
[----:B------:R-:W4:Y:S01]  /*5d30*/  LDC R32, c[0x0][0x370] ;  /* 0x0000dc00ff207b82 */ /* 0x000f220000000800 */
[----:B------:R-:W-:Y:S01]  /*5d40*/  BSSY.RECONVERGENT B0, `(.L_x_932) ;  /* 0x000001e000007945 */ /* 0x000fe20003800200 */
[----:B----4-:R-:W-:-:S03]  /*5d50*/  ISETP.GE.U32.AND P1, PT, R32, 0x2, PT ;  /* 0x000000022000780c */ /* 0x010fc60003f26070 */
[----:B------:R-:W-:Y:S10]  /*5d60*/  @P3 BRA `(.L_x_933) ;  /* 0x00000000006c3947 */ /* 0x000ff40003800000 */
[----:B---3--:R-:W3:Y:S01]  /*5d70*/  LDC.64 R24, c[0x0][0x3f8] ;  /* 0x0000fe00ff187b82 */ /* 0x008ee20000000a00 */
[----:B------:R-:W-:-:S07]  /*5d80*/  IMAD R63, R63, 0x28, R60 ;  /* 0x000000283f3f7824 */ /* 0x000fce00078e023c */
[----:B-12---:R-:W1:Y:S01]  /*5d90*/  LDC.64 R26, c[0x0][0x3d8] ;  /* 0x0000f600ff1a7b82 */ /* 0x006e620000000a00 */
[----:B---3--:R-:W-:Y:S01]  /*5da0*/  IMAD.WIDE.U32 R28, R24, 0x3, RZ ;  /* 0x00000003181c7825 */ /* 0x008fe200078e00ff */
        /* <DEDUP_REMOVED lines=23> */
.L_x_933:
[----:B------:R-:W-:Y:S05]  /*5f20*/  BSYNC.RECONVERGENT B0 ;  /* 0x0000000000007941 */ /* 0x000fea0003800200 */
.L_x_932:
[----:B------:R-:W-:Y:S05]  /*5f30*/  @!P1 BRA `(.L_x_934) ;  /* 0x0000001400049947 */ /* 0x000fea0003800000 */
[----:B------:R-:W-:Y:S05]  /*5f40*/  @P0 BRA `(.L_x_935) ;  /* 0x0000000000880947 */ /* 0x000fea0003800000 */
[----:B-1--4-:R-:W1:Y:S01]  /*5f50*/  LDC R27, c[0x0][0x374] ;  /* 0x0000dd00ff1b7b82 */ /* 0x012e620000000800 */
[----:B--2---:R-:W2:Y:S01]  /*5f60*/  S2R R26, SR_CTAID.Y ;  /* 0x00000000001a7919 */ /* 0x004ea20000002600 */
[----:B---3--:R-:W-:-:S06]  /*5f70*/  LOP3.LUT R24, R55, 0x1, RZ, 0xc0, !PT ;  /* 0x0000000137187812 */ /* 0x008fcc00078ec0ff */
[----:B------:R-:W3:Y:S08]  /*5f80*/  LDC R29, c[0x0][0x370] ;  /* 0x0000dc00ff1d7b82 */ /* 0x000ef00000000800 */
[----:B------:R-:W4:Y:S01]  /*5f90*/  LDC.64 R22, c[0x0][0x3d0] ;  /* 0x0000f400ff167b82 */ /* 0x000f220000000a00 */
[----:B-1----:R-:W-:-:S07]  /*5fa0*/  IMAD R24, R24, R27, RZ ;  /* 0x0000001b18187224 */ /* 0x002fce00078e02ff */
[----:B------:R-:W1:Y:S01]  /*5fb0*/  LDC.64 R20, c[0x0][0x3c8] ;  /* 0x0000f200ff147b82 */ /* 0x000e620000000a00 */
[----:B---3--:R-:W-:Y:S02]  /*5fc0*/  IMAD R25, R24, R29, RZ ;  /* 0x0000001d18197224 */ /* 0x008fe400078e02ff */
[----:B--2---:R-:W-:-:S03]  /*5fd0*/  IMAD R27, R27, UR6, R26 ;  /* 0x000000061b1b7c24 */ /* 0x004fc6000f8e021a */
[----:B------:R-:W-:-:S05]  /*5fe0*/  SHF.L.U32 R25, R25, 0x1, RZ ;  /* 0x0000000119197819 */ /* 0x000fca00000006ff */
[----:B----4-:R-:W-:Y:S01]  /*5ff0*/  IMAD.WIDE R22, R25, 0x4, R22 ;  /* 0x0000000419167825 */ /* 0x010fe200078e0216 */
        /* <DEDUP_REMOVED lines=15> */
.L_x_936:
        /* <DEDUP_REMOVED lines=8> */
.L_x_935:
        /* <DEDUP_REMOVED lines=8> */
[----:B--2---:R-:W-:Y:S01]  /*61f0*/  MOV R26, RZ ;  /* 0x000000ff001a7202 */ /* 0x004fe20000000f00 */
[----:B------:R-:W-:-:S04]  /*6200*/  UIADD3 UR5, UPT, UPT, -UR6, URZ, URZ ;  /* 0x000000ff06057290 */ /* 0x000fc8000fffe1ff */
[----:B------:R-:W2:Y:S01]  /*6210*/  S2UR UR6, SR_CTAID.X ;  /* 0x00000000000679c3 */ /* 0x000ea20000002500 */
[----:B----4-:R-:W-:Y:S02]  /*6220*/  UIMAD UR7, UR4, 0x3, UR15 ;  /* 0x00000003040778a4 */ /* 0x010fe4000f8e020f */
[----:B------:R-:W-:Y:S01]  /*6230*/  MOV R25, UR15 ;  /* 0x0000000f00197c02 */ /* 0x000fe20008000f00 */
[----:B------:R-:W-:Y:S02]  /*6240*/  ULEA UR10, UR4, UR15, 0x1 ;  /* 0x0000000f040a7291 */ /* 0x000fe4000f8e08ff */
[----:B------:R-:W-:Y:S02]  /*6250*/  UIMAD UR11, UR4, 0x6, UR15 ;  /* 0x00000006040b78a4 */ /* 0x000fe4000f8e020f */
[----:B------:R-:W-:Y:S01]  /*6260*/  ULEA UR12, UR4, UR15, 0x2 ;  /* 0x0000000f040c7291 */ /* 0x000fe2000f8e10ff */
[----:B------:R-:W-:Y:S01]  /*6270*/  MOV R28, UR7 ;  /* 0x00000007001c7c02 */ /* 0x000fe20008000f00 */
        /* <DEDUP_REMOVED lines=8> */
[----:B--23--:R-:W-:-:S07]  /*6300*/  MOV R33, UR4 ;  /* 0x0000000400217c02 */ /* 0x00cfce0008000f00 */
.L_x_938:
[----:B------:R-:W-:Y:S02]  /*6310*/  ISETP.NE.AND P1, PT, RZ, UR5, PT ;  /* 0x00000005ff007c0c */ /* 0x000fe4000bf25270 */
[----:B------:R-:W-:Y:S02]  /*6320*/  IADD3 R20, PT, PT, R26, 0x1, RZ ;  /* 0x000000011a147810 */ /* 0x000fe40007ffe0ff */
[----:B------:R-:W-:Y:S02]  /*6330*/  ISETP.NE.OR P1, PT, R60, RZ, !P1 ;  /* 0x000000ff3c00720c */ /* 0x000fe40004f25670 */
[----:B------:R-:W-:Y:S02]  /*6340*/  ISETP.NE.AND P2, PT, R20, UR6, PT ;  /* 0x0000000614007c0c */ /* 0x000fe4000bf45270 */
[----:B------:R-:W-:-:S04]  /*6350*/  MOV R60, R24 ;  /* 0x00000018003c7202 */ /* 0x000fc80000000f00 */
[----:B------:R-:W-:-:S05]  /*6360*/  ISETP.NE.OR P2, PT, R60, RZ, !P2 ;  /* 0x000000ff3c00720c */ /* 0x000fca0005745670 */
[----:B------:R-:W1:Y:S01]  /*6370*/  @!P1 LDC R20, c[0x0][0x374] ;  /* 0x0000dd00ff149b82 */ /* 0x000e620000000800 */
[----:B------:R-:W-:-:S07]  /*6380*/  @!P1 LOP3.LUT R23, R55, 0x1, RZ, 0xc0, !PT ;  /* 0x0000000137179812 */ /* 0x000fce00078ec0ff */
[----:B------:R-:W2:Y:S08]  /*6390*/  @!P1 LDC R21, c[0x0][0x370] ;  /* 0x0000dc00ff159b82 */ /* 0x000eb00000000800 */
[----:B------:R-:W3:Y:S01]  /*63a0*/  @!P2 LDC R34, c[0x0][0x374] ;  /* 0x0000dd00ff22ab82 */ /* 0x000ee20000000800 */
[----:B-1----:R-:W-:-:S07]  /*63b0*/  @!P1 IMAD R20, R23, R20, RZ ;  /* 0x0000001417149224 */ /* 0x002fce00078e02ff */
[----:B------:R-:W1:Y:S01]  /*63c0*/  @!P2 LDC R35, c[0x0][0x370] ;  /* 0x0000dc00ff23ab82 */ /* 0x000e620000000800 */
[----:B--2---:R-:W-:-:S07]  /*63d0*/  @!P1 IMAD R20, R20, R21, RZ ;  /* 0x0000001514149224 */ /* 0x004fce00078e02ff */
[----:B------:R-:W2:Y:S01]  /*63e0*/  @!P1 LDC.64 R22, c[0x0][0x3d0] ;  /* 0x0000f400ff169b82 */ /* 0x000ea20000000a00 */
[----:B------:R-:W-:-:S05]  /*63f0*/  @!P2 LOP3.LUT R21, R55, 0x1, RZ, 0xc0, !PT ;  /* 0x000000013715a812 */ /* 0x000fca00078ec0ff */
[----:B---3--:R-:W-:Y:S01]  /*6400*/  @!P2 IMAD R34, R21, R34, RZ ;  /* 0x000000221522a224 */ /* 0x008fe200078e02ff */
[----:B------:R-:W-:-:S03]  /*6410*/  @!P1 SHF.L.U32 R21, R20, 0x1, RZ ;  /* 0x0000000114159819 */ /* 0x000fc600000006ff */
[----:B-1----:R-:W-:Y:S02]  /*6420*/  @!P2 IMAD R34, R34, R35, RZ ;  /* 0x000000232222a224 */ /* 0x002fe400078e02ff */
[----:B--2---:R-:W-:Y:S02]  /*6430*/  @!P1 IMAD.WIDE R22, R21, 0x4, R22 ;  /* 0x0000000415169825 */ /* 0x004fe400078e0216 */
[----:B------:R-:W1:Y:S02]  /*6440*/  @!P2 LDC.64 R20, c[0x0][0x3d0] ;  /* 0x0000f400ff14ab82 */ /* 0x000e640000000a00 */
[----:B------:R-:W-:Y:S01]  /*6450*/  @!P1 IMAD.WIDE.U32 R22, R25, 0x8, R22 ;  /* 0x0000000819169825 */ /* 0x000fe200078e0016 */
[----:B------:R-:W-:-:S05]  /*6460*/  @!P2 SHF.L.U32 R35, R34, 0x1, RZ ;  /* 0x000000012223a819 */ /* 0x000fca00000006ff */
[----:B------:R-:W0:Y:S01]  /*6470*/  @!P1 LDG.E.64 R22, desc[UR8][R22.64] ;  /* 0x0000000816169981 */ /* 0x000e22000c1e1b00 */
[----:B-1----:R-:W-:-:S04]  /*6480*/  @!P2 IMAD.WIDE R20, R35, 0x4, R20 ;  /* 0x000000042314a825 */ /* 0x002fc800078e0214 */
[----:B------:R-:W-:-:S06]  /*6490*/  @!P2 IMAD.WIDE.U32 R20, R33, 0x8, R20 ;  /* 0x000000082114a825 */ /* 0x000fcc00078e0014 */
[----:B------:R-:W2:Y:S01]  /*64a0*/  @!P2 LDG.E.64 R20, desc[UR8][R20.64] ;  /* 0x000000081414a981 */ /* 0x000ea2000c1e1b00 */
[----:B------:R-:W-:-:S04]  /*64b0*/  IADD3 R34, PT, PT, R26, 0x2, RZ ;  /* 0x000000021a227810 */ /* 0x000fc80007ffe0ff */
[----:B------:R-:W-:-:S04]  /*64c0*/  ISETP.NE.AND P0, PT, R34, UR6, PT ;  /* 0x0000000622007c0c */ /* 0x000fc8000bf05270 */
[----:B------:R-:W-:-:S13]  /*64d0*/  ISETP.NE.OR P0, PT, R60, RZ, !P0 ;  /* 0x000000ff3c00720c */ /* 0x000fda0004705670 */
[----:B------:R-:W1:Y:S08]  /*64e0*/  @!P0 LDC R34, c[0x0][0x374] ;  /* 0x0000dd00ff228b82 */ /* 0x000e700000000800 */
[----:B------:R-:W3:Y:S01]  /*64f0*/  @!P0 LDC R35, c[0x0][0x370] ;  /* 0x0000dc00ff238b82 */ /* 0x000ee20000000800 */
[----:B0-----:R-:W-:Y:S01]  /*6500*/  @!P1 FADD.FTZ R37, R37, R23 ;  /* 0x0000001725259221 */ /* 0x001fe20000010000 */
[----:B------:R-:W-:Y:S01]  /*6510*/  @!P0 LOP3.LUT R23, R55, 0x1, RZ, 0xc0, !PT ;  /* 0x0000000137178812 */ /* 0x000fe200078ec0ff */
[----:B------:R-:W-:-:S04]  /*6520*/  @!P1 FADD.FTZ R36, R36, R22 ;  /* 0x0000001624249221 */ /* 0x000fc80000010000 */
[----:B-1----:R-:W-:Y:S01]  /*6530*/  @!P0 IMAD R22, R23, R34, RZ ;  /* 0x0000002217168224 */ /* 0x002fe200078e02ff */
[----:B------:R-:W-:-:S04]  /*6540*/  IADD3 R23, PT, PT, R26, 0x3, RZ ;  /* 0x000000031a177810 */ /* 0x000fc80007ffe0ff */
[----:B------:R-:W-:-:S04]  /*6550*/  ISETP.NE.AND P1, PT, R23, UR6, PT ;  /* 0x0000000617007c0c */ /* 0x000fc8000bf25270 */
[----:B------:R-:W-:Y:S01]  /*6560*/  ISETP.NE.OR P1, PT, R60, RZ, !P1 ;  /* 0x000000ff3c00720c */ /* 0x000fe20004f25670 */
[----:B--2---:R-:W-:Y:S01]  /*6570*/  @!P2 FADD.FTZ R36, R36, R20 ;  /* 0x000000142424a221 */ /* 0x004fe20000010000 */
[----:B---3--:R-:W-:-:S11]  /*6580*/  @!P0 IMAD R20, R22, R35, RZ ;  /* 0x0000002316148224 */ /* 0x008fd600078e02ff */
        /* <DEDUP_REMOVED lines=96> */
.L_x_937:
[----:B------:R-:W1:Y:S02]  /*6b90*/  LDC R28, c[0x0][0x370] ;  /* 0x0000dc00ff1c7b82 */ /* 0x000e640000000800 */
[----:B-1----:R-:W-:-:S13]  /*6ba0*/  LOP3.LUT P0, R20, R28, 0x7, RZ, 0xc0, !PT ;  /* 0x000000071c147812 */ /* 0x002fda000780c0ff */
        /* <DEDUP_REMOVED lines=9> */
[C---:B--2---:R-:W-:Y:S02]  /*6c40*/  IADD3 R26, PT, PT, R29.reuse, 0x2, RZ ;  /* 0x000000021d1a7810 */ /* 0x044fe40007ffe0ff */
[----:B------:R-:W-:-:S02]  /*6c50*/  IADD3 R32, PT, PT, R29, 0x3, RZ ;  /* 0x000000031d207810 */ /* 0x000fc40007ffe0ff */
[----:B------:R-:W-:Y:S02]  /*6c60*/  ISETP.EQ.OR P3, PT, R26, UR6, P0 ;  /* 0x000000061a007c0c */ /* 0x000fe40008762670 */
[----:B------:R-:W-:-:S03]  /*6c70*/  ISETP.EQ.OR P0, PT, R32, UR6, P0 ;  /* 0x0000000620007c0c */ /* 0x000fc60008702670 */
[----:B------:R-:W1:Y:S01]  /*6c80*/  @!P1 LDC R22, c[0x0][0x374] ;  /* 0x0000dd00ff169b82 */ /* 0x000e620000000800 */
[----:B------:R-:W2:Y:S01]  /*6c90*/  @!P1 S2R R27, SR_CTAID.Y ;  /* 0x00000000001b9919 */ /* 0x000ea20000002600 */
[----:B------:R-:W-:Y:S01]  /*6ca0*/  @!P1 LOP3.LUT R23, R55, 0x1, RZ, 0xc0, !PT ;  /* 0x0000000137179812 */ /* 0x000fe200078ec0ff */
[----:B------:R-:W4:Y:S05]  /*6cb0*/  @!P2 S2R R31, SR_CTAID.Y ;  /* 0x00000000001fa919 */ /* 0x000f2a0000002600 */
[----:B------:R-:W5:Y:S01]  /*6cc0*/  @!P1 LDC.64 R20, c[0x0][0x3d0] ;  /* 0x0000f400ff149b82 */ /* 0x000f620000000a00 */
[----:B------:R-:W0:Y:S01]  /*6cd0*/  @!P3 S2R R33, SR_CTAID.Y ;  /* 0x000000000021b919 */ /* 0x000e220000002600 */
[----:B------:R-:W0:Y:S06]  /*6ce0*/  @!P0 S2R R35, SR_CTAID.Y ;  /* 0x0000000000238919 */ /* 0x000e2c0000002600 */
[----:B---3--:R-:W3:Y:S01]  /*6cf0*/  @!P2 LDC R24, c[0x0][0x374] ;  /* 0x0000dd00ff18ab82 */ /* 0x008ee20000000800 */
[----:B-1----:R-:W-:-:S04]  /*6d00*/  @!P1 IMAD R23, R23, R22, RZ ;  /* 0x0000001617179224 */ /* 0x002fc800078e02ff */
[----:B------:R-:W-:-:S05]  /*6d10*/  @!P1 IMAD R23, R23, R28, RZ ;  /* 0x0000001c17179224 */ /* 0x000fca00078e02ff */
[----:B------:R-:W-:Y:S01]  /*6d20*/  @!P1 SHF.L.U32 R25, R23, 0x1, RZ ;  /* 0x0000000117199819 */ /* 0x000fe200000006ff */
[----:B--2---:R-:W-:Y:S02]  /*6d30*/  @!P1 IMAD R23, R29, R22, R27 ;  /* 0x000000161d179224 */ /* 0x004fe400078e021b */
[----:B------:R-:W0:Y:S02]  /*6d40*/  @!P3 LDC R27, c[0x0][0x374] ;  /* 0x0000dd00ff1bbb82 */ /* 0x000e240000000800 */
[----:B-----5:R-:W-:Y:S01]  /*6d50*/  @!P1 IMAD.WIDE R20, R25, 0x4, R20 ;  /* 0x0000000419149825 */ /* 0x020fe200078e0214 */
[----:B------:R-:W-:-:S03]  /*6d60*/  @!P2 LOP3.LUT R25, R55, 0x1, RZ, 0xc0, !PT ;  /* 0x000000013719a812 */ /* 0x000fc600078ec0ff */
[----:B------:R-:W-:Y:S02]  /*6d70*/  @!P1 IMAD.WIDE.U32 R20, R23, 0x8, R20 ;  /* 0x0000000817149825 */ /* 0x000fe400078e0014 */
[----:B------:R-:W1:Y:S02]  /*6d80*/  @!P0 LDC R63, c[0x0][0x374] ;  /* 0x0000dd00ff3f8b82 */ /* 0x000e640000000800 */
[-C--:B---3--:R-:W-:Y:S02]  /*6d90*/  @!P2 IMAD R25, R25, R24.reuse, RZ ;  /* 0x000000181919a224 */ /* 0x088fe400078e02ff */
[----:B------:R-:W-:Y:S01]  /*6da0*/  @!P2 IMAD R24, R29, R24, R24 ;  /* 0x000000181d18a224 */ /* 0x000fe200078e0218 */
[----:B------:R-:W2:Y:S01]  /*6db0*/  @!P1 LDG.E.64 R20, desc[UR8][R20.64] ;  /* 0x0000000814149981 */ /* 0x000ea2000c1e1b00 */
[----:B------:R-:W-:Y:S02]  /*6dc0*/  @!P2 IMAD R25, R25, R28, RZ ;  /* 0x0000001c1919a224 */ /* 0x000fe400078e02ff */
[----:B------:R-:W3:Y:S01]  /*6dd0*/  @!P2 LDC.64 R22, c[0x0][0x3d0] ;  /* 0x0000f400ff16ab82 */ /* 0x000ee20000000a00 */
[----:B----4-:R-:W-:-:S02]  /*6de0*/  @!P2 IADD3 R31, PT, PT, R24, R31, RZ ;  /* 0x0000001f181fa210 */ /* 0x010fc40007ffe0ff */
[----:B------:R-:W-:Y:S02]  /*6df0*/  @!P2 SHF.L.U32 R25, R25, 0x1, RZ ;  /* 0x000000011919a819 */ /* 0x000fe400000006ff */
[C---:B------:R-:W-:Y:S01]  /*6e00*/  @!P3 LOP3.LUT R24, R55.reuse, 0x1, RZ, 0xc0, !PT ;  /* 0x000000013718b812 */ /* 0x040fe200078ec0ff */
[----:B0-----:R-:W-:Y:S01]  /*6e10*/  @!P3 IMAD R33, R26, R27, R33 ;  /* 0x0000001b1a21b224 */ /* 0x001fe200078e0221 */
[----:B------:R-:W-:-:S03]  /*6e20*/  @!P0 LOP3.LUT R26, R55, 0x1, RZ, 0xc0, !PT ;  /* 0x00000001371a8812 */ /* 0x000fc600078ec0ff */
[----:B------:R-:W-:-:S04]  /*6e30*/  @!P3 IMAD R27, R24, R27, RZ ;  /* 0x0000001b181bb224 */ /* 0x000fc800078e02ff */
[----:B------:R-:W-:Y:S02]  /*6e40*/  @!P3 IMAD R27, R27, R28, RZ ;  /* 0x0000001c1b1bb224 */ /* 0x000fe400078e02ff */
[-C--:B-1----:R-:W-:Y:S02]  /*6e50*/  @!P0 IMAD R35, R32, R63.reuse, R35 ;  /* 0x0000003f20238224 */ /* 0x082fe400078e0223 */
[----:B------:R-:W-:Y:S01]  /*6e60*/  @!P0 IMAD R63, R26, R63, RZ ;  /* 0x0000003f1a3f8224 */ /* 0x000fe200078e02ff */
[----:B------:R-:W-:-:S03]  /*6e70*/  @!P3 SHF.L.U32 R27, R27, 0x1, RZ ;  /* 0x000000011b1bb819 */ /* 0x000fc600000006ff */
[----:B------:R-:W-:Y:S02]  /*6e80*/  @!P0 IMAD R63, R63, R28, RZ ;  /* 0x0000001c3f3f8224 */ /* 0x000fe400078e02ff */
[----:B---3--:R-:W-:Y:S02]  /*6e90*/  @!P2 IMAD.WIDE R22, R25, 0x4, R22 ;  /* 0x000000041916a825 */ /* 0x008fe400078e0216 */
[----:B------:R-:W0:Y:S01]  /*6ea0*/  @!P3 LDC.64 R24, c[0x0][0x3d0] ;  /* 0x0000f400ff18bb82 */ /* 0x000e220000000a00 */
[----:B------:R-:W-:Y:S01]  /*6eb0*/  @!P0 SHF.L.U32 R63, R63, 0x1, RZ ;  /* 0x000000013f3f8819 */ /* 0x000fe200000006ff */
[----:B------:R-:W-:-:S06]  /*6ec0*/  @!P2 IMAD.WIDE.U32 R22, R31, 0x8, R22 ;  /* 0x000000081f16a825 */ /* 0x000fcc00078e0016 */
[----:B------:R-:W3:Y:S01]  /*6ed0*/  @!P2 LDG.E.64 R22, desc[UR8][R22.64] ;  /* 0x000000081616a981 */ /* 0x000ee2000c1e1b00 */
        /* <DEDUP_REMOVED lines=16> */
.L_x_939:
[----:B------:R-:W-:Y:S05]  /*6fe0*/  @!P4 BRA `(.L_x_934) ;  /* 0x0000000000d8c947 */ /* 0x000fea0003800000 */
[----:B------:R-:W-:-:S13]  /*6ff0*/  ISETP.NE.AND P0, PT, R30, 0x1, PT ;  /* 0x000000011e00780c */ /* 0x000fda0003f05270 */
[----:B------:R-:W-:Y:S05]  /*7000*/  @!P0 BRA `(.L_x_940) ;  /* 0x0000000000808947 */ /* 0x000fea0003800000 */
[----:B------:R-:W-:Y:S02]  /*7010*/  ISETP.NE.AND P0, PT, R60, RZ, PT ;  /* 0x000000ff3c00720c */ /* 0x000fe40003f05270 */
[C---:B------:R-:W-:Y:S02]  /*7020*/  IADD3 R20, PT, PT, R29.reuse, 0x1, RZ ;  /* 0x000000011d147810 */ /* 0x040fe40007ffe0ff */
[----:B------:R-:W-:Y:S02]  /*7030*/  ISETP.EQ.OR P1, PT, R29, UR6, P0 ;  /* 0x000000061d007c0c */ /* 0x000fe40008722670 */
[----:B------:R-:W-:-:S11]  /*7040*/  ISETP.EQ.OR P0, PT, R20, UR6, P0 ;  /* 0x0000000614007c0c */ /* 0x000fd60008702670 */
[----:B--2---:R-:W1:Y:S01]  /*7050*/  @!P1 LDC R26, c[0x0][0x374] ;  /* 0x0000dd00ff1a9b82 */ /* 0x004e620000000800 */
[----:B------:R-:W2:Y:S01]  /*7060*/  @!P1 S2R R30, SR_CTAID.Y ;  /* 0x00000000001e9919 */ /* 0x000ea20000002600 */
[C---:B------:R-:W-:Y:S02]  /*7070*/  @!P1 LOP3.LUT R25, R55.reuse, 0x1, RZ, 0xc0, !PT ;  /* 0x0000000137199812 */ /* 0x040fe400078ec0ff */
[----:B------:R-:W-:Y:S01]  /*7080*/  @!P0 LOP3.LUT R27, R55, 0x1, RZ, 0xc0, !PT ;  /* 0x00000001371b8812 */ /* 0x000fe200078ec0ff */
[----:B------:R-:W4:Y:S03]  /*7090*/  @!P0 S2R R31, SR_CTAID.Y ;  /* 0x00000000001f8919 */ /* 0x000f260000002600 */
[----:B---3--:R-:W3:Y:S08]  /*70a0*/  @!P0 LDC R24, c[0x0][0x374] ;  /* 0x0000dd00ff188b82 */ /* 0x008ef00000000800 */
[----:B------:R-:W5:Y:S08]  /*70b0*/  @!P1 LDC.64 R20, c[0x0][0x3d0] ;  /* 0x0000f400ff149b82 */ /* 0x000f700000000a00 */
[----:B------:R-:W0:Y:S01]  /*70c0*/  @!P0 LDC.64 R22, c[0x0][0x3d0] ;  /* 0x0000f400ff168b82 */ /* 0x000e220000000a00 */
[----:B-1----:R-:W-:-:S04]  /*70d0*/  @!P1 IMAD R25, R25, R26, RZ ;  /* 0x0000001a19199224 */ /* 0x002fc800078e02ff */
[----:B------:R-:W-:Y:S02]  /*70e0*/  @!P1 IMAD R25, R25, R28, RZ ;  /* 0x0000001c19199224 */ /* 0x000fe400078e02ff */
[----:B---3--:R-:W-:-:S03]  /*70f0*/  @!P0 IMAD R27, R27, R24, RZ ;  /* 0x000000181b1b8224 */ /* 0x008fc600078e02ff */
[----:B------:R-:W-:Y:S01]  /*7100*/  @!P1 SHF.L.U32 R25, R25, 0x1, RZ ;  /* 0x0000000119199819 */ /* 0x000fe200000006ff */
[----:B------:R-:W-:Y:S02]  /*7110*/  @!P0 IMAD R24, R29, R24, R24 ;  /* 0x000000181d188224 */ /* 0x000fe400078e0218 */
[----:B------:R-:W-:Y:S02]  /*7120*/  @!P0 IMAD R27, R27, R28, RZ ;  /* 0x0000001c1b1b8224 */ /* 0x000fe400078e02ff */
[----:B-----5:R-:W-:-:S03]  /*7130*/  @!P1 IMAD.WIDE R20, R25, 0x4, R20 ;  /* 0x0000000419149825 */ /* 0x020fc600078e0214 */
[----:B------:R-:W-:Y:S01]  /*7140*/  @!P0 SHF.L.U32 R27, R27, 0x1, RZ ;  /* 0x000000011b1b8819 */ /* 0x000fe200000006ff */
[----:B--2---:R-:W-:-:S04]  /*7150*/  @!P1 IMAD R25, R29, R26, R30 ;  /* 0x0000001a1d199224 */ /* 0x004fc800078e021e */
[----:B0-----:R-:W-:Y:S01]  /*7160*/  @!P0 IMAD.WIDE R22, R27, 0x4, R22 ;  /* 0x000000041b168825 */ /* 0x001fe200078e0216 */
[----:B----4-:R-:W-:-:S03]  /*7170*/  @!P0 IADD3 R27, PT, PT, R24, R31, RZ ;  /* 0x0000001f181b8210 */ /* 0x010fc60007ffe0ff */
        /* <DEDUP_REMOVED lines=9> */
.L_x_940:
[----:B------:R-:W-:Y:S01]  /*7210*/  ISETP.NE.AND P0, PT, R29, UR6, PT ;  /* 0x000000061d007c0c */ /* 0x000fe2000bf05270 */
[----:B------:R-:W-:Y:S01]  /*7220*/  BSSY.RECONVERGENT B0, `(.L_x_934) ;  /* 0x0000012000007945 */ /* 0x000fe20003800200 */
[----:B------:R-:W-:Y:S02]  /*7230*/  LOP3.LUT R20, R28, 0x1, RZ, 0xc0, !PT ;  /* 0x000000011c147812 */ /* 0x000fe400078ec0ff */
[----:B------:R-:W-:-:S04]  /*7240*/  ISETP.NE.OR P0, PT, R60, RZ, !P0 ;  /* 0x000000ff3c00720c */ /* 0x000fc80004705670 */
[----:B------:R-:W-:-:S13]  /*7250*/  ISETP.NE.U32.OR P0, PT, R20, 0x1, P0 ;  /* 0x000000011400780c */ /* 0x000fda0000705470 */
[----:B------:R-:W-:Y:S05]  /*7260*/  @P0 BRA `(.L_x_941) ;  /* 0x0000000000340947 */ /* 0x000fea0003800000 */
[----:B------:R-:W1:Y:S01]  /*7270*/  LDCU UR4, c[0x0][0x374] ;  /* 0x00006e80ff0477ac */ /* 0x000e620008000800 */
[----:B------:R-:W4:Y:S01]  /*7280*/  S2R R22, SR_CTAID.Y ;  /* 0x0000000000167919 */ /* 0x000f220000002600 */
[----:B------:R-:W5:Y:S01]  /*7290*/  LDC.64 R20, c[0x0][0x3d0] ;  /* 0x0000f400ff147b82 */ /* 0x000f620000000a00 */
[----:B------:R-:W-:-:S05]  /*72a0*/  LOP3.LUT R23, R55, 0x1, RZ, 0xc0, !PT ;  /* 0x0000000137177812 */ /* 0x000fca00078ec0ff */
[----:B-1----:R-:W-:-:S04]  /*72b0*/  IMAD R23, R23, UR4, RZ ;  /* 0x0000000417177c24 */ /* 0x002fc8000f8e02ff */
[----:B------:R-:W-:-:S05]  /*72c0*/  IMAD R23, R23, R28, RZ ;  /* 0x0000001c17177224 */ /* 0x000fca00078e02ff */
[----:B------:R-:W-:-:S05]  /*72d0*/  SHF.L.U32 R23, R23, 0x1, RZ ;  /* 0x0000000117177819 */ /* 0x000fca00000006ff */
[----:B-----5:R-:W-:-:S04]  /*72e0*/  IMAD.WIDE R20, R23, 0x4, R20 ;  /* 0x0000000417147825 */ /* 0x020fc800078e0214 */
[----:B----4-:R-:W-:-:S04]  /*72f0*/  IMAD R29, R29, UR4, R22 ;  /* 0x000000041d1d7c24 */ /* 0x010fc8000f8e0216 */
[----:B------:R-:W-:-:S06]  /*7300*/  IMAD.WIDE.U32 R20, R29, 0x8, R20 ;  /* 0x000000081d147825 */ /* 0x000fcc00078e0014 */
[----:B------:R-:W0:Y:S02]  /*7310*/  LDG.E.64 R20, desc[UR8][R20.64] ;  /* 0x0000000814147981 */ /* 0x000e24000c1e1b00 */
[----:B0--3--:R-:W-:Y:S01]  /*7320*/  FADD.FTZ R36, R36, R20 ;  /* 0x0000001424247221 */ /* 0x009fe20000010000 */
[----:B------:R-:W-:-:S07]  /*7330*/  FADD.FTZ R37, R37, R21 ;  /* 0x0000001525257221 */ /* 0x000fce0000010000 */
.L_x_941:
[----:B------:R-:W-:Y:S05]  /*7340*/  BSYNC.RECONVERGENT B0 ;  /* 0x0000000000007941 */ /* 0x000fea0003800200 */
.L_x_934:
[----:B------:R-:W5:Y:S01]  /*7350*/  S2UR UR5, SR_CgaCtaId ;  /* 0x00000000000579c3 */ /* 0x000f620000008800 */
[----:B------:R-:W-:Y:S01]  /*7360*/  ISETP.NE.AND P0, PT, R60, RZ, PT ;  /* 0x000000ff3c00720c */ /* 0x000fe20003f05270 */
[----:B------:R-:W-:Y:S01]  /*7370*/  UMOV UR4, 0x400 ;  /* 0x0000040000047882 */ /* 0x000fe20000000000 */
[----:B------:R-:W0:Y:S01]  /*7380*/  LDCU.64 UR10, c[0x0][0x400] ;  /* 0x00008000ff0a77ac */ /* 0x000e220008000a00 */
[--C-:B----4-:R-:W-:Y:S02]  /*7390*/  HADD2.F32 R23, -RZ, R54.reuse.H0_H0 ;  /* 0x20000036ff177230 */ /* 0x110fe40000004100 */
[----:B------:R-:W-:Y:S02]  /*73a0*/  HADD2.F32 R29, -RZ, R54.H1_H1 ;  /* 0x30000036ff1d7230 */ /* 0x000fe40000004100 */
[----:B------:R-:W1:Y:S03]  /*73b0*/  LDC R22, c[0x0][0x41c] ;  /* 0x00010700ff167b82 */ /* 0x000e660000000800 */
[----:B--2---:R-:W-:-:S04]  /*73c0*/  FADD.FTZ R26, -R18, R29 ;  /* 0x0000001d121a7221 */ /* 0x004fc80000010100 */
[----:B------:R-:W-:Y:S01]  /*73d0*/  FMUL.FTZ R33, R26, R61 ;  /* 0x0000003d1a217220 */ /* 0x000fe20000410000 */
[----:B-----5:R-:W-:Y:S01]  /*73e0*/  ULEA UR4, UR5, UR4, 0x18 ;  /* 0x0000000405047291 */ /* 0x020fe2000f8ec0ff */
[----:B------:R-:W2:Y:S01]  /*73f0*/  LDCU.U8 UR5, c[0x0][0x414] ;  /* 0x00008280ff0577ac */ /* 0x000ea20008000000 */
[----:B-1----:R-:W-:-:S07]  /*7400*/  IMAD R27, R22, UR6, R57 ;  /* 0x00000006161b7c24 */ /* 0x002fce000f8e0239 */
[----:B------:R-:W-:Y:S01]  /*7410*/  @!P0 STS.64 [UR4+0xc0], R36 ;  /* 0x0000c024ff008988 */ /* 0x000fe20008000a04 */
[----:B------:R-:W-:Y:S01]  /*7420*/  FADD.FTZ R22, -R18, R23 ;  /* 0x0000001712167221 */ /* 0x000fe20000010100 */
[----:B------:R-:W-:Y:S01]  /*7430*/  BAR.SYNC.DEFER_BLOCKING 0x0 ;  /* 0x0000000000007b1d */ /* 0x000fe20000010000 */
[----:B0-----:R-:W-:Y:S02]  /*7440*/  ISETP.GE.U32.AND P0, PT, R27, UR10, PT ;  /* 0x0000000a1b007c0c */ /* 0x001fe4000bf06070 */
[----:B------:R-:W-:Y:S01]  /*7450*/  SHF.R.S32.HI R35, RZ, 0x1f, R27 ;  /* 0x0000001fff237819 */ /* 0x000fe2000001141b */
[----:B--2---:R-:W-:-:S03]  /*7460*/  UISETP.NE.AND UP0, UPT, UR5, URZ, UPT ;  /* 0x000000ff0500728c */ /* 0x004fc6000bf05270 */
[----:B------:R-:W-:Y:S01]  /*7470*/  ISETP.GE.AND.EX P0, PT, R35, UR11, PT, P0 ;  /* 0x0000000b23007c0c */ /* 0x000fe2000bf06300 */
[----:B------:R-:W0:Y:S01]  /*7480*/  LDS.64 R20, [UR4+0xc0] ;  /* 0x0000c004ff147984 */ /* 0x000e220008000a00 */
[----:B------:R-:W0:Y:S02]  /*7490*/  LDCU UR4, c[0x0][0x42c] ;  /* 0x00008580ff0477ac */ /* 0x000e240008000800 */
[----:B0-----:R-:W-:Y:S01]  /*74a0*/  FMUL.FTZ R25, R21, UR4 ;  /* 0x0000000415197c20 */ /* 0x001fe20008410000 */
[----:B---3--:R-:W-:Y:S01]  /*74b0*/  FMUL.FTZ R24, R20, UR4 ;  /* 0x0000000414187c20 */ /* 0x008fe20008410000 */
[----:B------:R-:W-:Y:S01]  /*74c0*/  FMUL.FTZ R21, R22, R61 ;  /* 0x0000003d16157220 */ /* 0x000fe20000410000 */
[--C-:B------:R-:W-:Y:S02]  /*74d0*/  HADD2.F32 R20, -RZ, R53.reuse.H0_H0 ;  /* 0x20000035ff147230 */ /* 0x100fe40000004100 */
[----:B------:R-:W-:Y:S02]  /*74e0*/  HADD2.F32 R22, -RZ, R53.H1_H1 ;  /* 0x30000035ff167230 */ /* 0x000fe40000004100 */
[----:B------:R-:W-:Y:S01]  /*74f0*/  FFMA.FTZ R36, R24, R21, R25 ;  /* 0x0000001518247223 */ /* 0x000fe20000010019 */
        /* <DEDUP_REMOVED lines=19> */
.L_x_942:
        /* <DEDUP_REMOVED lines=21> */
.L_x_944:
[----:B------:R-:W-:Y:S05]  /*7780*/  BSYNC.RECONVERGENT B0 ;  /* 0x0000000000007941 */ /* 0x000fea0003800200 */
.L_x_943:
[--C-:B0-----:R-:W-:Y:S01]  /*7790*/  HADD2.F32 R21, -RZ, R52.reuse.H0_H0 ;  /* 0x20000034ff157230 */ /* 0x101fe20000004100 */
[----:B------:R-:W-:Y:S01]  /*77a0*/  ISETP.GE.U32.AND P0, PT, R31, UR10, PT ;  /* 0x0000000a1f007c0c */ /* 0x000fe2000bf06070 */
[----:B------:R-:W-:Y:S01]  /*77b0*/  HADD2.F32 R23, -RZ, R52.H1_H1 ;  /* 0x30000034ff177230 */ /* 0x000fe20000004100 */
[----:B------:R-:W-:Y:S01]  /*77c0*/  ISETP.GE.U32.AND P1, PT, R29, UR10, PT ;  /* 0x0000000a1d007c0c */ /* 0x000fe2000bf26070 */
[--C-:B------:R-:W-:Y:S02]  /*77d0*/  HADD2.F32 R20, -RZ, R51.reuse.H0_H0 ;  /* 0x20000033ff147230 */ /* 0x100fe40000004100 */
[C---:B------:R-:W-:Y:S01]  /*77e0*/  FADD.FTZ R22, -R18.reuse, R21 ;  /* 0x0000001512167221 */ /* 0x040fe20000010100 */
[----:B------:R-:W-:Y:S01]  /*77f0*/  SHF.R.S32.HI R53, RZ, 0x1f, R31 ;  /* 0x0000001fff357819 */ /* 0x000fe2000001141f */
[----:B------:R-:W-:Y:S01]  /*7800*/  FADD.FTZ R28, -R18, R23 ;  /* 0x00000017121c7221 */ /* 0x000fe20000010100 */
[----:B------:R-:W-:Y:S01]  /*7810*/  SHF.R.S32.HI R26, RZ, 0x1f, R29 ;  /* 0x0000001fff1a7819 */ /* 0x000fe2000001141d */
[----:B------:R-:W-:Y:S01]  /*7820*/  FMUL.FTZ R21, R22, R61 ;  /* 0x0000003d16157220 */ /* 0x000fe20000410000 */
[----:B------:R-:W-:Y:S01]  /*7830*/  HADD2.F32 R22, -RZ, R51.H1_H1 ;  /* 0x30000033ff167230 */ /* 0x000fe20000004100 */
[----:B------:R-:W-:Y:S01]  /*7840*/  ISETP.GE.AND.EX P0, PT, R53, UR11, PT, P0 ;  /* 0x0000000b35007c0c */ /* 0x000fe2000bf06300 */
[----:B------:R-:W-:Y:S01]  /*7850*/  HADD2.F32 R51, -RZ, R50.H0_H0 ;  /* 0x20000032ff337230 */ /* 0x000fe20000004100 */
        /* <DEDUP_REMOVED lines=22> */
.L_x_945:
        /* <DEDUP_REMOVED lines=21> */
.L_x_947:
[----:B------:R-:W-:Y:S05]  /*7b10*/  BSYNC.RECONVERGENT B0 ;  /* 0x0000000000007941 */ /* 0x000fea0003800200 */
.L_x_946:
[-C--:B------:R-:W-:Y:S01]  /*7b20*/  FMUL.FTZ R30, R30, R61.reuse ;  /* 0x0000003d1e1e7220 */ /* 0x080fe20000410000 */
[----:B------:R-:W-:Y:S01]  /*7b30*/  FADD.FTZ R28, -R18, R33 ;  /* 0x00000021121c7221 */ /* 0x000fe20000010100 */
[--C-:B------:R-:W-:Y:S02]  /*7b40*/  HADD2.F32 R20, -RZ, R49.reuse.H0_H0 ;  /* 0x20000031ff147230 */ /* 0x100fe40000004100 */
[----:B0-----:R-:W-:Y:S02]  /*7b50*/  HADD2.F32 R22, -RZ, R49.H1_H1 ;  /* 0x30000031ff167230 */ /* 0x001fe40000004100 */
        /* <DEDUP_REMOVED lines=21> */
.L_x_948:
        /* <DEDUP_REMOVED lines=16> */
[----:B-1----:R-:W-:Y:S02]  /*7db0*/  LEA R22, P0, R20, UR6, 0x1 ;  /* 0x0000000614167c11 */ /* 0x002fe4000f8008ff */
[----:B------:R-:W-:Y:S02]  /*7dc0*/  IADD3 R23, PT, PT, R21, R23, RZ ;  /* 0x0000001715177210 */ /* 0x000fe40007ffe0ff */
[----:B------:R-:W-:Y:S02]  /*7dd0*/  F2FP.F16.F32.PACK_AB R21, R26, R29 ;  /* 0x0000001d1a15723e */ /* 0x000fe400000000ff */
[----:B------:R-:W-:-:S05]  /*7de0*/  LEA.HI.X R23, R20, UR7, R23, 0x1, P0 ;  /* 0x0000000714177c11 */ /* 0x000fca00080f0c17 */
[----:B------:R0:W-:Y:S02]  /*7df0*/  STG.E desc[UR8][R22.64], R21 ;  /* 0x0000001516007986 */ /* 0x0001e4000c101908 */
.L_x_950:
[----:B------:R-:W-:Y:S05]  /*7e00*/  BSYNC.RECONVERGENT B0 ;  /* 0x0000000000007941 */ /* 0x000fea0003800200 */
.L_x_949:
        /* <DEDUP_REMOVED lines=35> */
.L_x_951:
        /* <DEDUP_REMOVED lines=21> */
.L_x_953:
[----:B------:R-:W-:Y:S05]  /*8190*/  BSYNC.RECONVERGENT B0 ;  /* 0x0000000000007941 */ /* 0x000fea0003800200 */
.L_x_952:
        /* <DEDUP_REMOVED lines=25> */
.L_x_954:
        /* <DEDUP_REMOVED lines=9> */
[----:B------:R-:W-:Y:S01]  /*83c0*/  FMUL.FTZ R29, R46, R61 ;  /* 0x0000003d2e1d7220 */ /* 0x000fe20000410000 */
[----:B------:R-:W-:Y:S01]  /*83d0*/  MOV R21, R69 ;  /* 0x0000004500157202 */ /* 0x000fe20000000f00 */
[----:B------:R-:W1:Y:S01]  /*83e0*/  LDCU.64 UR6, c[0x0][0x380] ;  /* 0x00007000ff0677ac */ /* 0x000e620008000a00 */
[----:B0-----:R-:W-:Y:S02]  /*83f0*/  IMAD R23, R26, UR4, RZ ;  /* 0x000000041a177c24 */ /* 0x001fe4000f8e02ff */
[----:B------:R-:W-:Y:S01]  /*8400*/  FMUL.FTZ R26, R30, R61 ;  /* 0x0000003d1e1a7220 */ /* 0x000fe20000410000 */
[----:B------:R-:W-:-:S04]  /*8410*/  IMAD.WIDE.U32 R20, R28, UR4, R20 ;  /* 0x000000041c147c25 */ /* 0x000fc8000f8e0014 */
[----:B------:R-:W-:Y:S01]  /*8420*/  IMAD R23, R28, UR5, R23 ;  /* 0x000000051c177c24 */ /* 0x000fe2000f8e0217 */
[----:B-1----:R-:W-:-:S04]  /*8430*/  LEA R22, P0, R20, UR6, 0x1 ;  /* 0x0000000614167c11 */ /* 0x002fc8000f8008ff */
[----:B------:R-:W-:Y:S02]  /*8440*/  IADD3 R23, PT, PT, R21, R23, RZ ;  /* 0x0000001715177210 */ /* 0x000fe40007ffe0ff */
[----:B------:R-:W-:Y:S02]  /*8450*/  F2FP.F16.F32.PACK_AB R21, R26, R29 ;  /* 0x0000001d1a15723e */ /* 0x000fe400000000ff */
[----:B------:R-:W-:-:S05]  /*8460*/  LEA.HI.X R23, R20, UR7, R23, 0x1, P0 ;  /* 0x0000000714177c11 */ /* 0x000fca00080f0c17 */
[----:B------:R0:W-:Y:S02]  /*8470*/  STG.E desc[UR8][R22.64], R21 ;  /* 0x0000001516007986 */ /* 0x0001e4000c101908 */
.L_x_956:
[----:B------:R-:W-:Y:S05]  /*8480*/  BSYNC.RECONVERGENT B0 ;  /* 0x0000000000007941 */ /* 0x000fea0003800200 */
.L_x_955:
[----:B0-----:R-:W-:Y:S02]  /*8490*/  HADD2.F32 R23, -RZ, R42.H1_H1 ;  /* 0x3000002aff177230 */ /* 0x001fe40000004100 */
[C---:B------:R-:W-:Y:S01]  /*84a0*/  FADD.FTZ R50, -R18.reuse, R33 ;  /* 0x0000002112327221 */ /* 0x040fe20000010100 */
[----:B------:R-:W-:Y:S02]  /*84b0*/  HADD2.F32 R29, -RZ, R40.H0_H0 ;  /* 0x20000028ff1d7230 */ /* 0x000fe40000004100 */
[C---:B------:R-:W-:Y:S01]  /*84c0*/  FADD.FTZ R46, -R18.reuse, R31 ;  /* 0x0000001f122e7221 */ /* 0x040fe20000010100 */
[----:B------:R-:W-:Y:S02]  /*84d0*/  HADD2.F32 R37, -RZ, R38.H0_H0 ;  /* 0x20000026ff257230 */ /* 0x000fe40000004100 */
[C---:B------:R-:W-:Y:S01]  /*84e0*/  FADD.FTZ R20, -R18.reuse, R23 ;  /* 0x0000001712147221 */ /* 0x040fe20000010100 */
[----:B------:R-:W-:Y:S02]  /*84f0*/  HADD2.F32 R21, -RZ, R42.H0_H0 ;  /* 0x2000002aff157230 */ /* 0x000fe40000004100 */
[----:B------:R-:W-:Y:S01]  /*8500*/  FADD.FTZ R44, -R18, R29 ;  /* 0x0000001d122c7221 */ /* 0x000fe20000010100 */
[----:B------:R-:W-:-:S02]  /*8510*/  HADD2.F32 R35, -RZ, R40.H1_H1 ;  /* 0x30000028ff237230 */ /* 0x000fc40000004100 */
[C---:B------:R-:W-:Y:S01]  /*8520*/  FADD.FTZ R40, -R18.reuse, R37 ;  /* 0x0000002512287221 */ /* 0x040fe20000010100 */
[----:B------:R-:W-:Y:S01]  /*8530*/  HADD2.F32 R45, -RZ, R38.H1_H1 ;  /* 0x30000026ff2d7230 */ /* 0x000fe20000004100 */
[C---:B------:R-:W-:Y:S01]  /*8540*/  IADD3 R23, PT, PT, R27.reuse, 0x50, RZ ;  /* 0x000000501b177810 */ /* 0x040fe20007ffe0ff */
[----:B------:R-:W-:Y:S01]  /*8550*/  HADD2.F32 R63, -RZ, R8.H0_H0 ;  /* 0x20000008ff3f7230 */ /* 0x000fe20000004100 */
[C---:B------:R-:W-:Y:S01]  /*8560*/  IADD3 R37, PT, PT, R27.reuse, 0x60, RZ ;  /* 0x000000601b257810 */ /* 0x040fe20007ffe0ff */
[--C-:B------:R-:W-:Y:S01]  /*8570*/  HADD2.F32 R47, -RZ, R4.reuse.H0_H0 ;  /* 0x20000004ff2f7230 */ /* 0x100fe20000004100 */
[C---:B------:R-:W-:Y:S01]  /*8580*/  IADD3 R33, PT, PT, R27.reuse, 0x70, RZ ;  /* 0x000000701b217810 */ /* 0x040fe20007ffe0ff */
[----:B------:R-:W-:Y:S01]  /*8590*/  HADD2.F32 R49, -RZ, R4.H1_H1 ;  /* 0x30000004ff317230 */ /* 0x000fe20000004100 */
[----:B------:R-:W-:Y:S01]  /*85a0*/  IADD3 R29, PT, PT, R27, 0x80, RZ ;  /* 0x000000801b1d7810 */ /* 0x000fe20007ffe0ff */
[--C-:B------:R-:W-:Y:S02]  /*85b0*/  HADD2.F32 R51, -RZ, R6.reuse.H0_H0 ;  /* 0x20000006ff337230 */ /* 0x100fe40000004100 */
[----:B------:R-:W-:Y:S01]  /*85c0*/  FADD.FTZ R22, -R18, R21 ;  /* 0x0000001512167221 */ /* 0x000fe20000010100 */
[----:B------:R-:W-:-:S02]  /*85d0*/  HADD2.F32 R53, -RZ, R6.H1_H1 ;  /* 0x30000006ff357230 */ /* 0x000fc40000004100 */
[C---:B------:R-:W-:Y:S01]  /*85e0*/  FADD.FTZ R42, -R18.reuse, R35 ;  /* 0x00000023122a7221 */ /* 0x040fe20000010100 */
[----:B------:R-:W-:Y:S02]  /*85f0*/  HADD2.F32 R65, -RZ, R8.H1_H1 ;  /* 0x30000008ff417230 */ /* 0x000fe40000004100 */
[C---:B------:R-:W-:Y:S01]  /*8600*/  FADD.FTZ R38, -R18.reuse, R45 ;  /* 0x0000002d12267221 */ /* 0x040fe20000010100 */
[--C-:B------:R-:W-:Y:S02]  /*8610*/  HADD2.F32 R71, -RZ, R10.reuse.H0_H0 ;  /* 0x2000000aff477230 */ /* 0x100fe40000004100 */
[----:B------:R-:W-:Y:S01]  /*8620*/  FADD.FTZ R30, -R18, R63 ;  /* 0x0000003f121e7221 */ /* 0x000fe20000010100 */
[----:B------:R-:W-:Y:S01]  /*8630*/  HADD2.F32 R73, -RZ, R10.H1_H1 ;  /* 0x3000000aff497230 */ /* 0x000fe20000004100 */
[----:B------:R-:W-:Y:S01]  /*8640*/  ISETP.GE.U32.AND P0, PT, R23, UR10, PT ;  /* 0x0000000a17007c0c */ /* 0x000fe2000bf06070 */
[--C-:B------:R-:W-:Y:S01]  /*8650*/  HADD2.F32 R75, -RZ, R12.reuse.H0_H0 ;  /* 0x2000000cff4b7230 */ /* 0x100fe20000004100 */
[----:B------:R-:W-:Y:S01]  /*8660*/  ISETP.GE.U32.AND P1, PT, R37, UR10, PT ;  /* 0x0000000a25007c0c */ /* 0x000fe2000bf26070 */
[----:B------:R-:W-:Y:S01]  /*8670*/  HADD2.F32 R77, -RZ, R12.H1_H1 ;  /* 0x3000000cff4d7230 */ /* 0x000fe20000004100 */
[----:B------:R-:W-:Y:S01]  /*8680*/  ISETP.GE.U32.AND P2, PT, R33, UR10, PT ;  /* 0x0000000a21007c0c */ /* 0x000fe2000bf46070 */
[--C-:B------:R-:W-:Y:S01]  /*8690*/  HADD2.F32 R79, -RZ, R14.reuse.H0_H0 ;  /* 0x2000000eff4f7230 */ /* 0x100fe20000004100 */
[----:B------:R-:W-:Y:S01]  /*86a0*/  ISETP.GE.U32.AND P3, PT, R29, UR10, PT ;  /* 0x0000000a1d007c0c */ /* 0x000fe2000bf66070 */
[----:B------:R-:W-:Y:S01]  /*86b0*/  HADD2.F32 R81, -RZ, R14.H1_H1 ;  /* 0x3000000eff517230 */ /* 0x000fe20000004100 */
[----:B------:R-:W-:Y:S01]  /*86c0*/  SHF.R.S32.HI R63, RZ, 0x1f, R23 ;  /* 0x0000001fff3f7819 */ /* 0x000fe20000011417 */
[--C-:B------:R-:W-:Y:S01]  /*86d0*/  HADD2.F32 R83, -RZ, R16.reuse.H0_H0 ;  /* 0x20000010ff537230 */ /* 0x100fe20000004100 */
[----:B------:R-:W-:Y:S01]  /*86e0*/  SHF.R.S32.HI R45, RZ, 0x1f, R37 ;  /* 0x0000001fff2d7819 */ /* 0x000fe20000011425 */
[----:B------:R-:W-:Y:S01]  /*86f0*/  HADD2.F32 R85, -RZ, R16.H1_H1 ;  /* 0x30000010ff557230 */ /* 0x000fe20000004100 */
[----:B------:R-:W-:Y:S01]  /*8700*/  SHF.R.S32.HI R35, RZ, 0x1f, R33 ;  /* 0x0000001fff237819 */ /* 0x000fe20000011421 */
[----:B------:R-:W-:Y:S01]  /*8710*/  FMUL.FTZ R21, R46, R61 ;  /* 0x0000003d2e157220 */ /* 0x000fe20000410000 */
[----:B------:R-:W-:Y:S01]  /*8720*/  SHF.R.S32.HI R31, RZ, 0x1f, R29 ;  /* 0x0000001fff1f7819 */ /* 0x000fe2000001141d */
        /* <DEDUP_REMOVED lines=40> */
.L_x_957:
        /* <DEDUP_REMOVED lines=21> */
.L_x_959:
[----:B------:R-:W-:Y:S05]  /*8b00*/  BSYNC.RECONVERGENT B0 ;  /* 0x0000000000007941 */ /* 0x000fea0003800200 */
.L_x_958:
[--C-:B------:R-:W-:Y:S02]  /*8b10*/  HADD2.F32 R20, -RZ, R41.reuse.H0_H0 ;  /* 0x20000029ff147230 */ /* 0x100fe40000004100 */
[C-C-:B------:R-:W-:Y:S01]  /*8b20*/  FFMA.FTZ R52, R24.reuse, R46, R25.reuse ;  /* 0x0000002e18347223 */ /* 0x140fe20000010019 */
[----:B------:R-:W-:Y:S01]  /*8b30*/  FFMA.FTZ R54, R24, R72, R25 ;  /* 0x0000004818367223 */ /* 0x000fe20000010019 */
[----:B0-----:R-:W-:Y:S01]  /*8b40*/  HADD2.F32 R22, -RZ, R41.H1_H1 ;  /* 0x30000029ff167230 */ /* 0x001fe20000004100 */
        /* <DEDUP_REMOVED lines=19> */
.L_x_960:
[----:B------:R-:W-:Y:S01]  /*8c80*/  BSSY.RECONVERGENT B0, `(.L_x_961) ;  /* 0x0000013000007945 */ /* 0x000fe20003800200 */
[----:B------:R-:W-:Y:S01]  /*8c90*/  FFMA.FTZ R52, R59, R20, -R52 ;  /* 0x000000143b347223 */ /* 0x000fe20000010834 */
        /* <DEDUP_REMOVED lines=17> */
.L_x_962:
[----:B------:R-:W-:Y:S05]  /*8db0*/  BSYNC.RECONVERGENT B0 ;  /* 0x0000000000007941 */ /* 0x000fea0003800200 */
.L_x_961:
[--C-:B------:R-:W-:Y:S02]  /*8dc0*/  HADD2.F32 R20, -RZ, R39.reuse.H0_H0 ;  /* 0x20000027ff147230 */ /* 0x100fe40000004100 */
[----:B------:R-:W-:Y:S01]  /*8dd0*/  FFMA.FTZ R48, R24, R44, R25 ;  /* 0x0000002c18307223 */ /* 0x000fe20000010019 */
[----:B0-----:R-:W-:Y:S02]  /*8de0*/  HADD2.F32 R22, -RZ, R39.H1_H1 ;  /* 0x30000027ff167230 */ /* 0x001fe40000004100 */
        /* <DEDUP_REMOVED lines=20> */
.L_x_963:
        /* <DEDUP_REMOVED lines=21> */
.L_x_965:
[----:B------:R-:W-:Y:S05]  /*9080*/  BSYNC.RECONVERGENT B0 ;  /* 0x0000000000007941 */ /* 0x000fea0003800200 */
.L_x_964:
        /* <DEDUP_REMOVED lines=23> */
.L_x_966:
        /* <DEDUP_REMOVED lines=18> */
.L_x_968:
[----:B------:R-:W-:Y:S05]  /*9320*/  BSYNC.RECONVERGENT B0 ;  /* 0x0000000000007941 */ /* 0x000fea0003800200 */
.L_x_967:
[-C--:B------:R-:W-:Y:S01]  /*9330*/  FMUL.FTZ R46, R34, R61.reuse ;  /* 0x0000003d222e7220 */ /* 0x080fe20000410000 */
[-C--:B------:R-:W-:Y:S01]  /*9340*/  FMUL.FTZ R42, R32, R61.reuse ;  /* 0x0000003d202a7220 */ /* 0x080fe20000410000 */
[-C--:B------:R-:W-:Y:S01]  /*9350*/  FMUL.FTZ R32, R26, R61.reuse ;  /* 0x0000003d1a207220 */ /* 0x080fe20000410000 */
        /* <DEDUP_REMOVED lines=10> */
[--C-:B------:R-:W-:Y:S01]  /*9400*/  HADD2.F32 R20, -RZ, R5.reuse.H0_H0 ;  /* 0x20000005ff147230 */ /* 0x100fe20000004100 */
[C---:B0-----:R-:W-:Y:S01]  /*9410*/  IADD3 R3, PT, PT, R27.reuse, 0xe0, RZ ;  /* 0x000000e01b037810 */ /* 0x041fe20007ffe0ff */
[----:B------:R-:W-:Y:S01]  /*9420*/  HADD2.F32 R74, -RZ, R5.H1_H1 ;  /* 0x30000005ff4a7230 */ /* 0x000fe20000004100 */
        /* <DEDUP_REMOVED lines=45> */
.L_x_969:
        /* <DEDUP_REMOVED lines=32> */
.L_x_971:
[----:B------:R-:W-:Y:S05]  /*9900*/  BSYNC.RECONVERGENT B0 ;  /* 0x0000000000007941 */ /* 0x000fea0003800200 */
.L_x_970:
        /* <DEDUP_REMOVED lines=21> */
.L_x_972:
        /* <DEDUP_REMOVED lines=9> */
[----:B-1----:R-:W-:Y:S02]  /*9af0*/  IMAD R20, R37, UR4, RZ ;  /* 0x0000000425147c24 */ /* 0x002fe4000f8e02ff */
[----:B------:R-:W-:-:S04]  /*9b00*/  IMAD.WIDE.U32 R4, R35, UR4, R4 ;  /* 0x0000000423047c25 */ /* 0x000fc8000f8e0004 */
[----:B------:R-:W-:Y:S02]  /*9b10*/  IMAD R35, R35, UR5, R20 ;  /* 0x0000000523237c24 */ /* 0x000fe4000f8e0214 */
[----:B------:R-:W-:Y:S01]  /*9b20*/  FMUL.FTZ R20, R6, R61 ;  /* 0x0000003d06147220 */ /* 0x000fe20000410000 */
[----:B0-----:R-:W-:Y:S02]  /*9b30*/  LEA R6, P1, R4, UR6, 0x1 ;  /* 0x0000000604067c11 */ /* 0x001fe4000f8208ff */
[----:B------:R-:W-:Y:S02]  /*9b40*/  IADD3 R35, PT, PT, R5, R35, RZ ;  /* 0x0000002305237210 */ /* 0x000fe40007ffe0ff */
[----:B------:R-:W-:Y:S02]  /*9b50*/  F2FP.F16.F32.PACK_AB R5, R20, R21 ;  /* 0x000000151405723e */ /* 0x000fe400000000ff */
[----:B------:R-:W-:-:S05]  /*9b60*/  LEA.HI.X R7, R4, UR7, R35, 0x1, P1 ;  /* 0x0000000704077c11 */ /* 0x000fca00088f0c23 */
[----:B------:R1:W-:Y:S02]  /*9b70*/  STG.E desc[UR8][R6.64], R5 ;  /* 0x0000000506007986 */ /* 0x0003e4000c101908 */
.L_x_974:
[----:B------:R-:W-:Y:S05]  /*9b80*/  BSYNC.RECONVERGENT B0 ;  /* 0x0000000000007941 */ /* 0x000fea0003800200 */
.L_x_973:
[--C-:B------:R-:W-:Y:S02]  /*9b90*/  HADD2.F32 R4, -RZ, R9.reuse.H0_H0 ;  /* 0x20000009ff047230 */ /* 0x100fe40000004100 */
[----:B------:R-:W-:Y:S01]  /*9ba0*/  HADD2.F32 R9, -RZ, R9.H1_H1 ;  /* 0x30000009ff097230 */ /* 0x000fe20000004100 */
[----:B------:R-:W-:Y:S06]  /*9bb0*/  BRA.U !UP0, `(.L_x_975) ;  /* 0x0000000108487547 */ /* 0x000fec000b800000 */
[----:B------:R-:W-:Y:S01]  /*9bc0*/  FFMA.FTZ R36, R59, R36, R64 ;  /* 0x000000243b247223 */ /* 0x000fe20000010040 */
[----:B------:R-:W-:-:S03]  /*9bd0*/  FFMA.FTZ R38, R19, R38, R62 ;  /* 0x0000002613267223 */ /* 0x000fc6000001003e */
[----:B-1----:R-:W-:Y:S01]  /*9be0*/  FMUL.FTZ R5, R36, -1.4426950216293334961 ;  /* 0xbfb8aa3b24057820 */ /* 0x002fe20000410000 */
        /* <DEDUP_REMOVED lines=15> */
.L_x_975:
[----:B------:R-:W-:Y:S01]  /*9ce0*/  BSSY.RECONVERGENT B0, `(.L_x_976) ;  /* 0x0000012000007945 */ /* 0x000fe20003800200 */
[----:B------:R-:W-:Y:S01]  /*9cf0*/  FFMA.FTZ R70, R59, R4, -R70 ;  /* 0x000000043b467223 */ /* 0x000fe20000010846 */
[----:B------:R-:W-:Y:S02]  /*9d00*/  FFMA.FTZ R72, R19, R9, -R72 ;  /* 0x0000000913487223 */ /* 0x000fe40000010848 */
[----:B------:R-:W-:Y:S05]  /*9d10*/  @P0 BRA `(.L_x_977) ;  /* 0x0000000000380947 */ /* 0x000fea0003800000 */
[----:B------:R-:W2:Y:S01]  /*9d20*/  LDCU.64 UR4, c[0x0][0x3f8] ;  /* 0x00007f00ff0477ac */ /* 0x000ea20008000a00 */
[----:B------:R-:W-:Y:S01]  /*9d30*/  MOV R4, R66 ;  /* 0x0000004200047202 */ /* 0x000fe20000000f00 */
[----:B------:R-:W-:Y:S01]  /*9d40*/  FMUL.FTZ R70, R70, R61 ;  /* 0x0000003d46467220 */ /* 0x000fe20000410000 */
[----:B-1----:R-:W-:Y:S01]  /*9d50*/  MOV R5, R69 ;  /* 0x0000004500057202 */ /* 0x002fe20000000f00 */
[----:B------:R-:W1:Y:S01]  /*9d60*/  LDCU.64 UR6, c[0x0][0x380] ;  /* 0x00007000ff0677ac */ /* 0x000e620008000a00 */
[----:B------:R-:W-:-:S05]  /*9d70*/  FMUL.FTZ R9, R72, R61 ;  /* 0x0000003d48097220 */ /* 0x000fca0000410000 */
[----:B------:R-:W-:Y:S01]  /*9d80*/  F2FP.F16.F32.PACK_AB R9, R9, R70 ;  /* 0x000000460909723e */ /* 0x000fe200000000ff */
[----:B--2---:R-:W-:Y:S02]  /*9d90*/  IMAD R6, R33, UR4, RZ ;  /* 0x0000000421067c24 */ /* 0x004fe4000f8e02ff */
[----:B------:R-:W-:-:S04]  /*9da0*/  IMAD.WIDE.U32 R4, R31, UR4, R4 ;  /* 0x000000041f047c25 */ /* 0x000fc8000f8e0004 */
[----:B------:R-:W-:Y:S01]  /*9db0*/  IMAD R31, R31, UR5, R6 ;  /* 0x000000051f1f7c24 */ /* 0x000fe2000f8e0206 */
[----:B-1----:R-:W-:-:S04]  /*9dc0*/  LEA R6, P0, R4, UR6, 0x1 ;  /* 0x0000000604067c11 */ /* 0x002fc8000f8008ff */
[----:B------:R-:W-:-:S04]  /*9dd0*/  IADD3 R31, PT, PT, R5, R31, RZ ;  /* 0x0000001f051f7210 */ /* 0x000fc80007ffe0ff */
[----:B------:R-:W-:-:S05]  /*9de0*/  LEA.HI.X R7, R4, UR7, R31, 0x1, P0 ;  /* 0x0000000704077c11 */ /* 0x000fca00080f0c1f */
[----:B------:R2:W-:Y:S02]  /*9df0*/  STG.E desc[UR8][R6.64], R9 ;  /* 0x0000000906007986 */ /* 0x0005e4000c101908 */
.L_x_977:
[----:B------:R-:W-:Y:S05]  /*9e00*/  BSYNC.RECONVERGENT B0 ;  /* 0x0000000000007941 */ /* 0x000fea0003800200 */
.L_x_976:
[--C-:B------:R-:W-:Y:S02]  /*9e10*/  HADD2.F32 R4, -RZ, R11.reuse.H0_H0 ;  /* 0x2000000bff047230 */ /* 0x100fe40000004100 */
[----:B------:R-:W-:Y:S01]  /*9e20*/  HADD2.F32 R11, -RZ, R11.H1_H1 ;  /* 0x3000000bff0b7230 */ /* 0x000fe20000004100 */
[----:B------:R-:W-:Y:S06]  /*9e30*/  BRA.U !UP0, `(.L_x_978) ;  /* 0x0000000108487547 */ /* 0x000fec000b800000 */
[----:B------:R-:W-:Y:S01]  /*9e40*/  FFMA.FTZ R34, R19, R34, R62 ;  /* 0x0000002213227223 */ /* 0x000fe2000001003e */
[----:B------:R-:W-:-:S03]  /*9e50*/  FFMA.FTZ R32, R59, R32, R64 ;  /* 0x000000203b207223 */ /* 0x000fc60000010040 */
[----:B--2---:R-:W-:Y:S01]  /*9e60*/  FMUL.FTZ R9, R34, -1.4426950216293334961 ;  /* 0xbfb8aa3b22097820 */ /* 0x004fe20000410000 */
[----:B-1----:R-:W-:-:S05]  /*9e70*/  FMUL.FTZ R5, R32, -1.4426950216293334961 ;  /* 0xbfb8aa3b20057820 */ /* 0x002fca0000410000 */
        /* <DEDUP_REMOVED lines=14> */
.L_x_978:
[----:B------:R-:W-:Y:S01]  /*9f60*/  BSSY.RECONVERGENT B0, `(.L_x_979) ;  /* 0x0000012000007945 */ /* 0x000fe20003800200 */
[----:B------:R-:W-:Y:S01]  /*9f70*/  FFMA.FTZ R52, R59, R4, -R52 ;  /* 0x000000043b347223 */ /* 0x000fe20000010834 */
[----:B------:R-:W-:Y:S02]  /*9f80*/  FFMA.FTZ R54, R19, R11, -R54 ;  /* 0x0000000b13367223 */ /* 0x000fe40000010836 */
[----:B------:R-:W-:Y:S05]  /*9f90*/  @P6 BRA `(.L_x_980) ;  /* 0x0000000000386947 */ /* 0x000fea0003800000 */
[----:B------:R-:W3:Y:S01]  /*9fa0*/  LDCU.64 UR4, c[0x0][0x3f8] ;  /* 0x00007f00ff0477ac */ /* 0x000ee20008000a00 */
[----:B------:R-:W-:Y:S01]  /*9fb0*/  MOV R4, R66 ;  /* 0x0000004200047202 */ /* 0x000fe20000000f00 */
[----:B------:R-:W-:Y:S01]  /*9fc0*/  FMUL.FTZ R52, R52, R61 ;  /* 0x0000003d34347220 */ /* 0x000fe20000410000 */
[----:B-1----:R-:W-:Y:S01]  /*9fd0*/  MOV R5, R69 ;  /* 0x0000004500057202 */ /* 0x002fe20000000f00 */
[----:B------:R-:W1:Y:S01]  /*9fe0*/  LDCU.64 UR6, c[0x0][0x380] ;  /* 0x00007000ff0677ac */ /* 0x000e620008000a00 */
[----:B--2---:R-:W-:-:S05]  /*9ff0*/  FMUL.FTZ R9, R54, R61 ;  /* 0x0000003d36097220 */ /* 0x004fca0000410000 */
[----:B------:R-:W-:Y:S01]  /*a000*/  F2FP.F16.F32.PACK_AB R9, R9, R52 ;  /* 0x000000340909723e */ /* 0x000fe200000000ff */
[----:B---3--:R-:W-:Y:S02]  /*a010*/  IMAD R29, R29, UR4, RZ ;  /* 0x000000041d1d7c24 */ /* 0x008fe4000f8e02ff */
[----:B------:R-:W-:-:S04]  /*a020*/  IMAD.WIDE.U32 R6, R26, UR4, R4 ;  /* 0x000000041a067c25 */ /* 0x000fc8000f8e0004 */
[----:B------:R-:W-:Y:S01]  /*a030*/  IMAD R29, R26, UR5, R29 ;  /* 0x000000051a1d7c24 */ /* 0x000fe2000f8e021d */
[----:B-1----:R-:W-:-:S04]  /*a040*/  LEA R4, P0, R6, UR6, 0x1 ;  /* 0x0000000606047c11 */ /* 0x002fc8000f8008ff */
[----:B------:R-:W-:-:S04]  /*a050*/  IADD3 R29, PT, PT, R7, R29, RZ ;  /* 0x0000001d071d7210 */ /* 0x000fc80007ffe0ff */
[----:B------:R-:W-:-:S05]  /*a060*/  LEA.HI.X R5, R6, UR7, R29, 0x1, P0 ;  /* 0x0000000706057c11 */ /* 0x000fca00080f0c1d */
[----:B------:R3:W-:Y:S02]  /*a070*/  STG.E desc[UR8][R4.64], R9 ;  /* 0x0000000904007986 */ /* 0x0007e4000c101908 */
.L_x_980:
[----:B------:R-:W-:Y:S05]  /*a080*/  BSYNC.RECONVERGENT B0 ;  /* 0x0000000000007941 */ /* 0x000fea0003800200 */
.L_x_979:
[--C-:B---3--:R-:W-:Y:S02]  /*a090*/  HADD2.F32 R4, -RZ, R13.reuse.H0_H0 ;  /* 0x2000000dff047230 */ /* 0x108fe40000004100 */
[----:B------:R-:W-:Y:S01]  /*a0a0*/  HADD2.F32 R13, -RZ, R13.H1_H1 ;  /* 0x3000000dff0d7230 */ /* 0x000fe20000004100 */
[----:B------:R-:W-:Y:S06]  /*a0b0*/  BRA.U !UP0, `(.L_x_981) ;  /* 0x0000000108487547 */ /* 0x000fec000b800000 */
[----:B------:R-:W-:Y:S01]  /*a0c0*/  FFMA.FTZ R28, R59, R28, R64 ;  /* 0x0000001c3b1c7223 */ /* 0x000fe20000010040 */
[----:B------:R-:W-:-:S03]  /*a0d0*/  FFMA.FTZ R30, R19, R30, R62 ;  /* 0x0000001e131e7223 */ /* 0x000fc6000001003e */
[----:B-1----:R-:W-:Y:S01]  /*a0e0*/  FMUL.FTZ R5, R28, -1.4426950216293334961 ;  /* 0xbfb8aa3b1c057820 */ /* 0x002fe20000410000 */
[----:B--2---:R-:W-:-:S05]  /*a0f0*/  FMUL.FTZ R9, R30, -1.4426950216293334961 ;  /* 0xbfb8aa3b1e097820 */ /* 0x004fca0000410000 */
[----:B------:R-:W1:Y:S04]  /*a100*/  MUFU.EX2 R5, R5 ;  /* 0x0000000500057308 */ /* 0x000e680000000800 */
[----:B------:R-:W2:Y:S01]  /*a110*/  MUFU.EX2 R9, R9 ;  /* 0x0000000900097308 */ /* 0x000ea20000000800 */
[----:B-1----:R-:W-:Y:S01]  /*a120*/  FADD.FTZ R6, R5, 1 ;  /* 0x3f80000005067421 */ /* 0x002fe20000010000 */
[----:B--2---:R-:W-:-:S03]  /*a130*/  FADD.FTZ R11, R9, 1 ;  /* 0x3f800000090b7421 */ /* 0x004fc60000010000 */
[----:B------:R-:W1:Y:S08]  /*a140*/  MUFU.RCP R7, R6 ;  /* 0x0000000600077308 */ /* 0x000e700000001000 */
[----:B0-----:R-:W0:Y:S01]  /*a150*/  MUFU.RCP R20, R11 ;  /* 0x0000000b00147308 */ /* 0x001e220000001000 */
[----:B-1----:R-:W-:Y:S01]  /*a160*/  FADD.FTZ R21, -R7, 1 ;  /* 0x3f80000007157421 */ /* 0x002fe20000010100 */
[----:B------:R-:W-:-:S03]  /*a170*/  FMUL.FTZ R4, R4, R7 ;  /* 0x0000000704047220 */ /* 0x000fc60000410000 */
[----:B------:R-:W-:Y:S01]  /*a180*/  FFMA.FTZ R21, R28, R21, 1 ;  /* 0x3f8000001c157423 */ /* 0x000fe20000010015 */
[----:B0-----:R-:W-:Y:S01]  /*a190*/  FADD.FTZ R25, -R20, 1 ;  /* 0x3f80000014197421 */ /* 0x001fe20000010100 */
[----:B------:R-:W-:Y:S02]  /*a1a0*/  FMUL.FTZ R13, R13, R20 ;  /* 0x000000140d0d7220 */ /* 0x000fe40000410000 */
[----:B------:R-:W-:Y:S01]  /*a1b0*/  FMUL.FTZ R4, R4, R21 ;  /* 0x0000001504047220 */ /* 0x000fe20000410000 */
[----:B------:R-:W-:-:S04]  /*a1c0*/  FFMA.FTZ R30, R30, R25, 1 ;  /* 0x3f8000001e1e7423 */ /* 0x000fc80000010019 */
[----:B------:R-:W-:-:S07]  /*a1d0*/  FMUL.FTZ R13, R13, R30 ;  /* 0x0000001e0d0d7220 */ /* 0x000fce0000410000 */
.L_x_981:
        /* <DEDUP_REMOVED lines=18> */
.L_x_983:
[----:B------:R-:W-:Y:S05]  /*a300*/  BSYNC.RECONVERGENT B0 ;  /* 0x0000000000007941 */ /* 0x000fea0003800200 */
.L_x_982:
        /* <DEDUP_REMOVED lines=12> */
[----:B------:R-:W0:Y:S01]  /*a3d0*/  MUFU.RCP R16, R11 ;  /* 0x0000000b00107308 */ /* 0x000e220000001000 */
        /* <DEDUP_REMOVED lines=8> */
.L_x_984:
        /* <DEDUP_REMOVED lines=9> */
[----:B---3--:R-:W-:Y:S02]  /*a4f0*/  IMAD R22, R22, UR4, RZ ;  /* 0x0000000416167c24 */ /* 0x008fe4000f8e02ff */
[----:B--2---:R-:W-:-:S04]  /*a500*/  IMAD.WIDE.U32 R6, R3, UR4, R4 ;  /* 0x0000000403067c25 */ /* 0x004fc8000f8e0004 */
[----:B------:R-:W-:Y:S02]  /*a510*/  IMAD R5, R3, UR5, R22 ;  /* 0x0000000503057c24 */ /* 0x000fe4000f8e0216 */
[----:B------:R-:W-:Y:S01]  /*a520*/  FMUL.FTZ R3, R44, R61 ;  /* 0x0000003d2c037220 */ /* 0x000fe20000410000 */
[C---:B-1----:R-:W-:Y:S02]  /*a530*/  LEA R4, P0, R6.reuse, UR6, 0x1 ;  /* 0x0000000606047c11 */ /* 0x042fe4000f8008ff */
[----:B------:R-:W-:Y:S02]  /*a540*/  IADD3 R5, PT, PT, R7, R5, RZ ;  /* 0x0000000507057210 */ /* 0x000fe40007ffe0ff */
[----:B------:R-:W-:Y:S02]  /*a550*/  F2FP.F16.F32.PACK_AB R3, R3, R46 ;  /* 0x0000002e0303723e */ /* 0x000fe400000000ff */
[----:B------:R-:W-:-:S05]  /*a560*/  LEA.HI.X R5, R6, UR7, R5, 0x1, P0 ;  /* 0x0000000706057c11 */ /* 0x000fca00080f0c05 */
[----:B------:R3:W-:Y:S02]  /*a570*/  STG.E desc[UR8][R4.64], R3 ;  /* 0x0000000304007986 */ /* 0x0007e4000c101908 */
.L_x_986:
[----:B------:R-:W-:Y:S05]  /*a580*/  BSYNC.RECONVERGENT B0 ;  /* 0x0000000000007941 */ /* 0x000fea0003800200 */
.L_x_985:
[--C-:B---3--:R-:W-:Y:S01]  /*a590*/  HADD2.F32 R3, -RZ, R17.reuse.H0_H0 ;  /* 0x20000011ff037230 */ /* 0x108fe20000004100 */
[----:B------:R-:W-:Y:S01]  /*a5a0*/  SHF.R.S32.HI R12, RZ, 0x1f, R27 ;  /* 0x0000001fff0c7819 */ /* 0x000fe2000001141b */
[----:B------:R-:W-:Y:S01]  /*a5b0*/  HADD2.F32 R17, -RZ, R17.H1_H1 ;  /* 0x30000011ff117230 */ /* 0x000fe20000004100 */
[----:B------:R-:W-:Y:S06]  /*a5c0*/  BRA.U !UP0, `(.L_x_987) ;  /* 0x0000000108487547 */ /* 0x000fec000b800000 */
[----:B------:R-:W-:Y:S01]  /*a5d0*/  FFMA.FTZ R8, R59, R8, R64 ;  /* 0x000000083b087223 */ /* 0x000fe20000010040 */
[----:B------:R-:W-:-:S03]  /*a5e0*/  FFMA.FTZ R18, R19, R18, R62 ;  /* 0x0000001213127223 */ /* 0x000fc6000001003e */
[----:B------:R-:W-:Y:S01]  /*a5f0*/  FMUL.FTZ R4, R8, -1.4426950216293334961 ;  /* 0xbfb8aa3b08047820 */ /* 0x000fe20000410000 */
[----:B-12---:R-:W-:-:S05]  /*a600*/  FMUL.FTZ R7, R18, -1.4426950216293334961 ;  /* 0xbfb8aa3b12077820 */ /* 0x006fca0000410000 */
[----:B------:R-:W1:Y:S04]  /*a610*/  MUFU.EX2 R4, R4 ;  /* 0x0000000400047308 */ /* 0x000e680000000800 */
[----:B------:R-:W2:Y:S01]  /*a620*/  MUFU.EX2 R7, R7 ;  /* 0x0000000700077308 */ /* 0x000ea20000000800 */
[----:B-1----:R-:W-:Y:S01]  /*a630*/  FADD.FTZ R5, R4, 1 ;  /* 0x3f80000004057421 */ /* 0x002fe20000010000 */
[----:B--2---:R-:W-:-:S03]  /*a640*/  FADD.FTZ R9, R7, 1 ;  /* 0x3f80000007097421 */ /* 0x004fc60000010000 */
[----:B------:R-:W1:Y:S08]  /*a650*/  MUFU.RCP R6, R5 ;  /* 0x0000000500067308 */ /* 0x000e700000001000 */
[----:B------:R-:W2:Y:S01]  /*a660*/  MUFU.RCP R10, R9 ;  /* 0x00000009000a7308 */ /* 0x000ea20000001000 */
[----:B-1----:R-:W-:Y:S01]  /*a670*/  FADD.FTZ R11, -R6, 1 ;  /* 0x3f800000060b7421 */ /* 0x002fe20000010100 */
[----:B------:R-:W-:-:S03]  /*a680*/  FMUL.FTZ R3, R3, R6 ;  /* 0x0000000603037220 */ /* 0x000fc60000410000 */
[----:B------:R-:W-:Y:S01]  /*a690*/  FFMA.FTZ R8, R8, R11, 1 ;  /* 0x3f80000008087423 */ /* 0x000fe2000001000b */
[----:B--2---:R-:W-:Y:S01]  /*a6a0*/  FADD.FTZ R13, -R10, 1 ;  /* 0x3f8000000a0d7421 */ /* 0x004fe20000010100 */
[----:B------:R-:W-:Y:S02]  /*a6b0*/  FMUL.FTZ R17, R17, R10 ;  /* 0x0000000a11117220 */ /* 0x000fe40000410000 */
[----:B------:R-:W-:Y:S01]  /*a6c0*/  FMUL.FTZ R3, R3, R8 ;  /* 0x0000000803037220 */ /* 0x000fe20000410000 */
[----:B------:R-:W-:-:S04]  /*a6d0*/  FFMA.FTZ R18, R18, R13, 1 ;  /* 0x3f80000012127423 */ /* 0x000fc8000001000d */
[----:B------:R-:W-:-:S07]  /*a6e0*/  FMUL.FTZ R17, R17, R18 ;  /* 0x0000001211117220 */ /* 0x000fce0000410000 */
.L_x_987:
[----:B------:R-:W-:Y:S01]  /*a6f0*/  ISETP.GE.AND.EX P3, PT, R12, UR11, PT, P3 ;  /* 0x0000000b0c007c0c */ /* 0x000fe2000bf66330 */
[----:B------:R-:W-:Y:S01]  /*a700*/  FFMA.FTZ R14, R59, R3, -R14 ;  /* 0x000000033b0e7223 */ /* 0x000fe2000001080e */
[----:B------:R-:W-:Y:S01]  /*a710*/  FFMA.FTZ R24, R19, R17, -R24 ;  /* 0x0000001113187223 */ /* 0x000fe20000010818 */
[----:B------:R-:W-:Y:S02]  /*a720*/  BSSY.RECONVERGENT B0, `(.L_x_988) ;  /* 0x000000f000007945 */ /* 0x000fe40003800200 */
[-C--:B------:R-:W-:Y:S01]  /*a730*/  FMUL.FTZ R3, R14, R61.reuse ;  /* 0x0000003d0e037220 */ /* 0x080fe20000410000 */
[----:B------:R-:W-:-:S07]  /*a740*/  FMUL.FTZ R24, R24, R61 ;  /* 0x0000003d18187220 */ /* 0x000fce0000410000 */
[----:B------:R-:W-:Y:S05]  /*a750*/  @P3 BRA `(.L_x_989) ;  /* 0x00000000002c3947 */ /* 0x000fea0003800000 */
[----:B------:R-:W3:Y:S01]  /*a760*/  LDCU.64 UR4, c[0x0][0x3f8] ;  /* 0x00007f00ff0477ac */ /* 0x000ee20008000a00 */
[----:B------:R-:W-:Y:S02]  /*a770*/  MOV R67, R69 ;  /* 0x0000004500437202 */ /* 0x000fe40000000f00 */
[----:B------:R-:W-:Y:S01]  /*a780*/  F2FP.F16.F32.PACK_AB R3, R24, R3 ;  /* 0x000000031803723e */ /* 0x000fe200000000ff */
[----:B------:R-:W4:Y:S01]  /*a790*/  LDCU.64 UR6, c[0x0][0x380] ;  /* 0x00007000ff0677ac */ /* 0x000f220008000a00 */
[----:B---3--:R-:W-:Y:S02]  /*a7a0*/  IMAD R12, R12, UR4, RZ ;  /* 0x000000040c0c7c24 */ /* 0x008fe4000f8e02ff */
[----:B------:R-:W-:-:S04]  /*a7b0*/  IMAD.WIDE.U32 R66, R27, UR4, R66 ;  /* 0x000000041b427c25 */ /* 0x000fc8000f8e0042 */
[----:B------:R-:W-:Y:S01]  /*a7c0*/  IMAD R27, R27, UR5, R12 ;  /* 0x000000051b1b7c24 */ /* 0x000fe2000f8e020c */
[----:B----4-:R-:W-:-:S04]  /*a7d0*/  LEA R4, P0, R66, UR6, 0x1 ;  /* 0x0000000642047c11 */ /* 0x010fc8000f8008ff */
[----:B------:R-:W-:-:S04]  /*a7e0*/  IADD3 R27, PT, PT, R67, R27, RZ ;  /* 0x0000001b431b7210 */ /* 0x000fc80007ffe0ff */
[----:B-1----:R-:W-:-:S05]  /*a7f0*/  LEA.HI.X R5, R66, UR7, R27, 0x1, P0 ;  /* 0x0000000742057c11 */ /* 0x002fca00080f0c1b */
[----:B------:R3:W-:Y:S02]  /*a800*/  STG.E desc[UR8][R4.64], R3 ;  /* 0x0000000304007986 */ /* 0x0007e4000c101908 */
.L_x_989:
[----:B------:R-:W-:Y:S05]  /*a810*/  BSYNC.RECONVERGENT B0 ;  /* 0x0000000000007941 */ /* 0x000fea0003800200 */
.L_x_988:
[----:B---3--:R-:W3:Y:S01]  /*a820*/  LDC R3, c[0x0][0x374] ;  /* 0x0000dd00ff037b82 */ /* 0x008ee20000000800 */
[----:B------:R-:W4:Y:S01]  /*a830*/  LDCU UR4, c[0x0][0x410] ;  /* 0x00008200ff0477ac */ /* 0x000f220008000800 */
[----:B------:R-:W-:Y:S01]  /*a840*/  IADD3 R55, PT, PT, R55, 0x1, RZ ;  /* 0x0000000137377810 */ /* 0x000fe20007ffe0ff */
[----:B------:R-:W4:Y:S02]  /*a850*/  LDCU UR5, c[0x0][0x3e0] ;  /* 0x00007c00ff0577ac */ /* 0x000f240008000800 */
[----:B----4-:R-:W-:Y:S01]  /*a860*/  UIMAD UR4, UR4, UR5, URZ ;  /* 0x00000005040472a4 */ /* 0x010fe2000f8e02ff */
[----:B---3--:R-:W-:-:S05]  /*a870*/  IADD3 R58, PT, PT, R3, R58, RZ ;  /* 0x0000003a033a7210 */ /* 0x008fca0007ffe0ff */
[----:B------:R-:W-:-:S13]  /*a880*/  ISETP.GE.AND P0, PT, R58, UR4, PT ;  /* 0x000000043a007c0c */ /* 0x000fda000bf06270 */
[----:B------:R-:W-:Y:S05]  /*a890*/  @!P0 BRA `(.L_x_990) ;  /* 0xffffff5800308947 */ /* 0x000fea000383ffff */
.L_x_923:
[----:B------:R-:W3:Y:S01]  /*a8a0*/  LDC R4, c[0x0][0x370] ;  /* 0x0000dc00ff047b82 */ /* 0x000ee20000000800 */
[----:B------:R-:W-:Y:S01]  /*a8b0*/  ISETP.NE.AND P1, PT, R60, RZ, PT ;  /* 0x000000ff3c00720c */ /* 0x000fe20003f25270 */
[----:B------:R-:W-:Y:S06]  /*a8c0*/  BSSY.RECONVERGENT B0, `(.L_x_991) ;  /* 0x000000d000007945 */ /* 0x000fec0003800200 */
[----:B-12---:R-:W1:Y:S08]  /*a8d0*/  LDC R7, c[0x0][0x374] ;  /* 0x0000dd00ff077b82 */ /* 0x006e700000000800 */
[----:B------:R-:W2:Y:S01]  /*a8e0*/  LDC.64 R2, c[0x0][0x3c8] ;  /* 0x0000f200ff027b82 */ /* 0x000ea20000000a00 */
[----:B---3--:R-:W-:-:S02]  /*a8f0*/  ISETP.NE.AND P0, PT, R4, 0x1, PT ;  /* 0x000000010400780c */ /* 0x008fc40003f05270 */
[----:B-1----:R-:W-:-:S04]  /*a900*/  SHF.L.U32 R0, R7, 0x1, RZ ;  /* 0x0000000107007819 */ /* 0x002fc800000006ff */
        /* <DEDUP_REMOVED lines=8> */
.L_x_992:
[----:B------:R-:W-:Y:S05]  /*a990*/  BSYNC.RECONVERGENT B0 ;  /* 0x0000000000007941 */ /* 0x000fea0003800200 */
.L_x_991:
        /* <DEDUP_REMOVED lines=11> */
.L_x_994:
[----:B------:R-:W2:Y:S04]  /*aa50*/  LDG.E.STRONG.GPU R5, desc[UR8][R2.64] ;  /* 0x0000000802057981 */ /* 0x000ea8000c1ef900 */
[----:B--2---:R-:W-:Y:S01]  /*aa60*/  CCTL.IVALL ;  /* 0x00000000ff00798f */ /* 0x004fe20002000000 */
[----:B------:R-:W-:Y:S05]  /*aa70*/  YIELD ;  /* 0x0000000000007946 */ /* 0x000fea0003800000 */
[----:B------:R-:W-:-:S13]  /*aa80*/  ISETP.NE.AND P0, PT, R5, R0, PT ;  /* 0x000000000500720c */ /* 0x000fda0003f05270 */
[----:B------:R-:W-:Y:S05]  /*aa90*/  @P0 BRA `(.L_x_994) ;  /* 0xfffffffc00ec0947 */ /* 0x000fea000383ffff */
.L_x_993:
        /* <DEDUP_REMOVED lines=48> */
[----:B------:R-:W1:Y:S01]  /*ada0*/  LDCU.64 UR10, c[0x0][0x390] ;  /* 0x00007200ff0a77ac */ /* 0x000e620008000a00 */
[----:B------:R-:W-:Y:S02]  /*adb0*/  IADD3 R9, PT, PT, R2, 0x1, RZ ;  /* 0x0000000102097810 */ /* 0x000fe40007ffe0ff */
[C---:B0-----:R-:W-:Y:S01]  /*adc0*/  SHF.L.U32 R20, R60.reuse, 0x2, RZ ;  /* 0x000000023c147819 */ /* 0x041fe200000006ff */
[----:B------:R-:W0:Y:S01]  /*add0*/  LDCU.64 UR6, c[0x0][0x3d8] ;  /* 0x00007b00ff0677ac */ /* 0x000e220008000a00 */
        /* <DEDUP_REMOVED lines=10> */
[C---:B-1----:R-:W-:Y:S02]  /*ae80*/  IADD3 R22, P2, PT, R20.reuse, UR10, RZ ;  /* 0x0000000a14167c10 */ /* 0x042fe4000ff5e0ff */
[----:B0-----:R-:W-:Y:S02]  /*ae90*/  IADD3 R24, P1, PT, R20, UR6, RZ ;  /* 0x0000000614187c10 */ /* 0x001fe4000ff3e0ff */
        /* <DEDUP_REMOVED lines=8> */
.L_x_997:
[-C--:B-1----:R-:W-:Y:S02]  /*af20*/  LEA R10, P1, R3, R24.reuse, 0x2 ;  /* 0x00000018030a7211 */ /* 0x082fe400078210ff */
        /* <DEDUP_REMOVED lines=23> */
[----:B--2---:R-:W-:Y:S02]  /*b0a0*/  F2FP.BF16.F32.PACK_AB R17, R11, R2 ;  /* 0x000000020b11723e */ /* 0x004fe400000010ff */
[-C--:B------:R-:W-:Y:S02]  /*b0b0*/  MOV R11, R23.reuse ;  /* 0x00000017000b7202 */ /* 0x080fe40000000f00 */
[----:B---3--:R-:W-:Y:S01]  /*b0c0*/  F2FP.BF16.F32.PACK_AB R19, R15, R12 ;  /* 0x0000000c0f13723e */ /* 0x008fe200000010ff */
[----:B------:R1:W-:Y:S04]  /*b0d0*/  STG.E desc[UR8][R8.64], R17 ;  /* 0x0000001108007986 */ /* 0x0003e8000c101908 */
[----:B------:R1:W-:Y:S01]  /*b0e0*/  STG.E desc[UR8][R10.64], R19 ;  /* 0x000000130a007986 */ /* 0x0003e2000c101908 */
[----:B------:R-:W-:Y:S01]  /*b0f0*/  IADD3.X R23, PT, PT, RZ, R23, RZ, P3, !PT ;  /* 0x00000017ff177210 */ /* 0x000fe20001ffe4ff */
[----:B------:R-:W-:Y:S06]  /*b100*/  @P1 BRA `(.L_x_997) ;  /* 0xfffffffc00841947 */ /* 0x000fec000383ffff */
.L_x_996:
[----:B------:R-:W-:Y:S05]  /*b110*/  BSYNC.RECONVERGENT B0 ;  /* 0x0000000000007941 */ /* 0x000fea0003800200 */
.L_x_995:
[----:B------:R-:W-:Y:S05]  /*b120*/  @!P0 EXIT ;  /* 0x000000000000894d */ /* 0x000fea0003800000 */
[C---:B------:R-:W-:Y:S01]  /*b130*/  SHF.L.U64.HI R35, R31.reuse, 0x2, R32 ;  /* 0x000000021f237819 */ /* 0x040fe20000010220 */
[----:B------:R-:W2:Y:S01]  /*b140*/  LDCU.64 UR4, c[0x0][0x3d8] ;  /* 0x00007b00ff0477ac */ /* 0x000ea20008000a00 */
[----:B------:R-:W-:Y:S02]  /*b150*/  SHF.L.U32 R37, R31, 0x2, RZ ;  /* 0x000000021f257819 */ /* 0x000fe400000006ff */
[C---:B------:R-:W-:Y:S01]  /*b160*/  SHF.L.U64.HI R29, R4.reuse, 0x2, R5 ;  /* 0x00000002041d7819 */ /* 0x040fe20000010205 */
[----:B------:R-:W3:Y:S01]  /*b170*/  LDCU.64 UR6, c[0x0][0x388] ;  /* 0x00007100ff0677ac */ /* 0x000ee20008000a00 */
[----:B------:R-:W-:Y:S02]  /*b180*/  SHF.L.U32 R27, R4, 0x2, RZ ;  /* 0x00000002041b7819 */ /* 0x000fe400000006ff */
[C---:B------:R-:W-:Y:S01]  /*b190*/  SHF.L.U64.HI R31, R3.reuse, 0x2, R0 ;  /* 0x00000002031f7819 */ /* 0x040fe20000010200 */
[----:B------:R-:W4:Y:S01]  /*b1a0*/  LDCU.64 UR10, c[0x0][0x390] ;  /* 0x00007200ff0a77ac */ /* 0x000f220008000a00 */
[----:B------:R-:W-:-:S07]  /*b1b0*/  SHF.L.U32 R33, R3, 0x2, RZ ;  /* 0x0000000203217819 */ /* 0x000fce00000006ff */
.L_x_998:
[C---:B------:R-:W-:Y:S02]  /*b1c0*/  SHF.L.U32 R22, R60.reuse, 0x2, RZ ;  /* 0x000000023c167819 */ /* 0x040fe400000006ff */
[----:B------:R-:W-:Y:S02]  /*b1d0*/  SHF.L.U64.HI R24, R60, 0x2, R61 ;  /* 0x000000023c187819 */ /* 0x000fe4000001023d */
[----:B--2---:R-:W-:-:S04]  /*b1e0*/  IADD3 R4, P0, PT, R22, UR4, RZ ;  /* 0x0000000416047c10 */ /* 0x004fc8000ff1e0ff */
[----:B-1----:R-:W-:Y:S02]  /*b1f0*/  IADD3.X R5, PT, PT, R24, UR5, RZ, P0, !PT ;  /* 0x0000000518057c10 */ /* 0x002fe400087fe4ff */
[C---:B------:R-:W-:Y:S02]  /*b200*/  IADD3 R6, P0, PT, R4.reuse, R33, RZ ;  /* 0x0000002104067210 */ /* 0x040fe40007f1e0ff */
[C---:B-1----:R-:W-:Y:S01]  /*b210*/  IADD3 R10, P2, PT, R4.reuse, R37, RZ ;  /* 0x00000025040a7210 */ /* 0x042fe20007f5e0ff */
[----:B------:R1:W2:Y:S01]  /*b220*/  LDG.E R2, desc[UR8][R4.64] ;  /* 0x0000000804027981 */ /* 0x0002a2000c1e1900 */
[C---:B------:R-:W-:Y:S02]  /*b230*/  IADD3.X R7, PT, PT, R5.reuse, R31, RZ, P0, !PT ;  /* 0x0000001f05077210 */ /* 0x040fe400007fe4ff */
[----:B------:R-:W-:Y:S02]  /*b240*/  IADD3 R8, P1, PT, R4, R27, RZ ;  /* 0x0000001b04087210 */ /* 0x000fe40007f3e0ff */
[----:B------:R-:W-:-:S02]  /*b250*/  IADD3.X R11, PT, PT, R5, R35, RZ, P2, !PT ;  /* 0x00000023050b7210 */ /* 0x000fc400017fe4ff */
[----:B------:R-:W-:Y:S01]  /*b260*/  IADD3.X R9, PT, PT, R5, R29, RZ, P1, !PT ;  /* 0x0000001d05097210 */ /* 0x000fe20000ffe4ff */
[----:B------:R-:W2:Y:S04]  /*b270*/  LDG.E R7, desc[UR8][R6.64] ;  /* 0x0000000806077981 */ /* 0x000ea8000c1e1900 */
[----:B------:R-:W0:Y:S04]  /*b280*/  LDG.E R8, desc[UR8][R8.64] ;  /* 0x0000000808087981 */ /* 0x000e28000c1e1900 */
[----:B------:R-:W0:Y:S01]  /*b290*/  LDG.E R11, desc[UR8][R10.64] ;  /* 0x000000080a0b7981 */ /* 0x000e22000c1e1900 */
[----:B------:R-:W-:-:S02]  /*b2a0*/  LOP3.LUT R16, R22, 0xfffffffc, RZ, 0xc0, !PT ;  /* 0xfffffffc16107812 */ /* 0x000fc400078ec0ff */
[----:B------:R-:W-:Y:S02]  /*b2b0*/  LOP3.LUT R15, R24, 0x1, RZ, 0xc0, !PT ;  /* 0x00000001180f7812 */ /* 0x000fe400078ec0ff */
[----:B---3--:R-:W-:-:S04]  /*b2c0*/  IADD3 R12, P0, PT, R16, UR6, RZ ;  /* 0x00000006100c7c10 */ /* 0x008fc8000ff1e0ff */
[C---:B------:R-:W-:Y:S02]  /*b2d0*/  IADD3.X R13, PT, PT, R15.reuse, UR7, RZ, P0, !PT ;  /* 0x000000070f0d7c10 */ /* 0x040fe400087fe4ff */
[C---:B----4-:R-:W-:Y:S02]  /*b2e0*/  IADD3 R14, P0, PT, R16.reuse, UR10, RZ ;  /* 0x0000000a100e7c10 */ /* 0x050fe4000ff1e0ff */
[----:B------:R-:W-:Y:S02]  /*b2f0*/  IADD3 R16, P1, PT, R16, UR4, RZ ;  /* 0x0000000410107c10 */ /* 0x000fe4000ff3e0ff */
[----:B------:R-:W-:Y:S02]  /*b300*/  IADD3.X R15, PT, PT, R15, UR11, RZ, P0, !PT ;  /* 0x0000000b0f0f7c10 */ /* 0x000fe400087fe4ff */
[----:B-1----:R-:W-:Y:S02]  /*b310*/  IADD3 R4, P0, PT, R16, R33, RZ ;  /* 0x0000002110047210 */ /* 0x002fe40007f1e0ff */
[----:B--2---:R-:W-:-:S02]  /*b320*/  F2FP.BF16.F32.PACK_AB R19, R7, R2 ;  /* 0x000000020713723e */ /* 0x004fc400000010ff */
[----:B------:R-:W-:-:S04]  /*b330*/  LOP3.LUT R2, R24, 0x3, RZ, 0xc0, !PT ;  /* 0x0000000318027812 */ /* 0x000fc800078ec0ff */
[----:B------:R-:W-:Y:S02]  /*b340*/  IADD3.X R17, PT, PT, R2, UR5, RZ, P1, !PT ;  /* 0x0000000502117c10 */ /* 0x000fe40008ffe4ff */
[----:B0-----:R-:W-:Y:S02]  /*b350*/  F2FP.BF16.F32.PACK_AB R21, R11, R8 ;  /* 0x000000080b15723e */ /* 0x001fe400000010ff */
[C---:B------:R-:W-:Y:S02]  /*b360*/  IADD3 R6, P1, PT, R16.reuse, R27, RZ ;  /* 0x0000001b10067210 */ /* 0x040fe40007f3e0ff */
[----:B------:R-:W-:Y:S02]  /*b370*/  IADD3 R8, P2, PT, R16, R37, RZ ;  /* 0x0000002510087210 */ /* 0x000fe40007f5e0ff */
[C---:B------:R-:W-:Y:S02]  /*b380*/  IADD3.X R5, PT, PT, R17.reuse, R31, RZ, P0, !PT ;  /* 0x0000001f11057210 */ /* 0x040fe400007fe4ff */
[----:B------:R-:W-:-:S02]  /*b390*/  IADD3.X R7, PT, PT, R17, R29, RZ, P1, !PT ;  /* 0x0000001d11077210 */ /* 0x000fc40000ffe4ff */
        /* <DEDUP_REMOVED lines=37> */
[----:B------:R-:W4:Y:S04]  /*b5f0*/  LDG.E R6, desc[UR8][R6.64+0x1e00] ;  /* 0x001e000806067981 */ /* 0x000f28000c1e1900 */
[----:B------:R-:W4:Y:S01]  /*b600*/  LDG.E R9, desc[UR8][R8.64+0x1e00] ;  /* 0x001e000808097981 */ /* 0x000f22000c1e1900 */
[----:B------:R-:W-:-:S04]  /*b610*/  IADD3 R2, P0, PT, R22, 0x1e00, RZ ;  /* 0x00001e0016027810 */ /* 0x000fc80007f1e0ff */
[----:B------:R-:W-:Y:S02]  /*b620*/  IADD3.X R18, PT, PT, RZ, R24, RZ, P0, !PT ;  /* 0x00000018ff127210 */ /* 0x000fe400007fe4ff */
[----:B------:R-:W-:Y:S02]  /*b630*/  LOP3.LUT R2, R2, 0xfffffffc, RZ, 0xc0, !PT ;  /* 0xfffffffc02027812 */ /* 0x000fe400078ec0ff */
[----:B------:R-:W-:Y:S02]  /*b640*/  LOP3.LUT R18, R18, 0x1, RZ, 0xc0, !PT ;  /* 0x0000000112127812 */ /* 0x000fe400078ec0ff */
[C---:B--2---:R-:W-:Y:S02]  /*b650*/  IADD3 R12, P0, PT, R2.reuse, UR6, RZ ;  /* 0x00000006020c7c10 */ /* 0x044fe4000ff1e0ff */
        /* <DEDUP_REMOVED lines=8> */
[----:B----4-:R-:W-:-:S03]  /*b6e0*/  F2FP.BF16.F32.PACK_AB R7, R9, R6 ;  /* 0x000000060907723e */ /* 0x010fc600000010ff */
[----:B------:R1:W-:Y:S04]  /*b6f0*/  STG.E desc[UR8][R12.64], R5 ;  /* 0x000000050c007986 */ /* 0x0003e8000c101908 */
[----:B------:R1:W-:Y:S02]  /*b700*/  STG.E desc[UR8][R14.64], R7 ;  /* 0x000000070e007986 */ /* 0x0003e4000c101908 */
[----:B------:R-:W-:Y:S05]  /*b710*/  @P0 BRA `(.L_x_998) ;  /* 0xfffffff800a80947 */ /* 0x000fea000383ffff */
[----:B------:R-:W-:Y:S05]  /*b720*/  EXIT ;  /* 0x000000000000794d */ /* 0x000fea0003800000 */
.L_x_999:
        /* <DEDUP_REMOVED lines=13> */
.L_x_4511:


//--------------------- .text._Z35group_norm_nhwc_bwd_one_pass_kernelI11Fp16IOBf16WLi512ELi80ELi640EEv26Group_norm_nhwc_bwd_params --------------------------
	.section	.text._Z35group_norm_nhwc_bwd_one_pass_kernelI11Fp16IOBf16WLi512ELi80ELi640EEv26Group_norm_nhwc_bwd_params,"ax",@progbits
	.align	128
        .global         _Z35group_norm_nhwc_bwd_one_pass_kernelI11Fp16IOBf16WLi512ELi80ELi640EEv26Group_norm_nhwc_bwd_params
        .type           _Z35group_norm_nhwc_bwd_one_pass_kernelI11Fp16IOBf16WLi512ELi80ELi640EEv26Group_norm_nhwc_bwd_params,@function
        .size           _Z35group_norm_nhwc_bwd_one_pass_kernelI11Fp16IOBf16WLi512ELi80ELi640EEv26Group_norm_nhwc_bwd_params,(.L_x_4512 - _Z35group_norm_nhwc_bwd_one_pass_kernelI11Fp16IOBf16WLi512ELi80ELi640EEv26Group_norm_nhwc_bwd_params)
        .other          _Z35group_norm_nhwc_bwd_one_pass_kernelI11Fp16IOBf16WLi512ELi80ELi640EEv26Group_norm_nhwc_bwd_params,@"STO_CUDA_ENTRY STV_DEFAULT"
_Z35group_norm_nhwc_bwd_one_pass_kernelI11Fp16IOBf16WLi512ELi80ELi640EEv26Group_norm_nhwc_bwd_params:
.text._Z35group_norm_nhwc_bwd_one_pass_kernelI11Fp16IOBf16WLi512ELi80ELi640EEv26Group_norm_nhwc_bwd_params:
        /* <DEDUP_REMOVED lines=28> */
.L_x_1026:
        /* <DEDUP_REMOVED lines=42> */
[----:B------:R-:W-:Y:S02]  /*0460*/  SHF.R.S32.HI R9, RZ, 0x1f, R5 ;  /* 0x0000001fff097819 */ /* 0x000fe40000011405 */
[----:B------:R-:W-:Y:S02]  /*0470*/  MOV R0, UR5 ;  /* 0x0000000500007c02 */ /* 0x000fe40008000f00 */
[----:B------:R-:W-:Y:S02]  /*0480*/  ISETP.GE.AND.EX P4, PT, R9, UR17, PT, P1 ;  /* 0x0000001109007c0c */ /* 0x000fe4000bf86310 */
[----:B------:R-:W-:Y:S02]  /*0490*/  IADD3 R7, PT, PT, R62, 0x20, RZ ;  /* 0x000000203e077810 */ /* 0x000fe40007ffe0ff */
[----:B------:R-:W-:-:S02]  /*04a0*/  MOV R3, UR18 ;  /* 0x0000001200037c02 */ /* 0x000fc40008000f00 */
[----:B------:R-:W-:Y:S02]  /*04b0*/  ISETP.GE.U32.AND P1, PT, R7, UR16, PT ;  /* 0x0000001007007c0c */ /* 0x000fe4000bf26070 */
[----:B------:R-:W-:-:S04]  /*04c0*/  SHF.R.S32.HI R15, RZ, 0x1f, R7 ;  /* 0x0000001fff0f7819 */ /* 0x000fc80000011407 */
[----:B------:R-:W-:Y:S01]  /*04d0*/  ISETP.GE.AND.EX P3, PT, R15, UR17, PT, P1 ;  /* 0x000000110f007c0c */ /* 0x000fe2000bf66310 */
[----:B------:R-:W0:Y:S01]  /*04e0*/  @!P4 LDC.64 R20, c[0x0][0x3f8] ;  /* 0x0000fe00ff14cb82 */ /* 0x000e220000000a00 */
[----:B------:R-:W-:Y:S02]  /*04f0*/  LOP3.LUT R64, R64, 0xfeffffff, RZ, 0xc0, !PT ;  /* 0xfeffffff40407812 */ /* 0x000fe400078ec0ff */
[----:B------:R-:W-:Y:S02]  /*0500*/  IADD3 R11, PT, PT, R62, 0x30, RZ ;  /* 0x000000303e0b7810 */ /* 0x000fe40007ffe0ff */
[----:B------:R-:W-:Y:S02]  /*0510*/  @P4 LOP3.LUT R64, R64, 0x1000000, RZ, 0xfc, !PT ;  /* 0x0100000040404812 */ /* 0x000fe400078efcff */
[----:B------:R-:W-:Y:S01]  /*0520*/  ISETP.GE.U32.AND P1, PT, R11, UR16, PT ;  /* 0x000000100b007c0c */ /* 0x000fe2000bf26070 */
[----:B------:R-:W1:Y:S01]  /*0530*/  @!P4 LDC.64 R84, c[0x0][0x3a0] ;  /* 0x0000e800ff54cb82 */ /* 0x000e620000000a00 */
[----:B------:R-:W-:-:S02]  /*0540*/  LOP3.LUT R64, R64, 0xff7fffff, RZ, 0xc0, !PT ;  /* 0xff7fffff40407812 */ /* 0x000fc400078ec0ff */
[----:B------:R-:W-:Y:S02]  /*0550*/  SHF.R.S32.HI R17, RZ, 0x1f, R11 ;  /* 0x0000001fff117819 */ /* 0x000fe4000001140b */
[----:B------:R-:W-:-:S03]  /*0560*/  @P3 LOP3.LUT R64, R64, 0x800000, RZ, 0xfc, !PT ;  /* 0x0080000040403812 */ /* 0x000fc600078efcff */
[----:B------:R-:W4:Y:S01]  /*0570*/  @!P3 LDC.64 R24, c[0x0][0x3f8] ;  /* 0x0000fe00ff18bb82 */ /* 0x000f220000000a00 */
[----:B------:R-:W-:-:S07]  /*0580*/  ISETP.GE.AND.EX P6, PT, R17, UR17, PT, P1 ;  /* 0x0000001111007c0c */ /* 0x000fce000bfc6310 */
[----:B------:R-:W1:Y:S08]  /*0590*/  @!P4 LDC.64 R22, c[0x0][0x398] ;  /* 0x0000e600ff16cb82 */ /* 0x000e700000000a00 */
[----:B------:R-:W1:Y:S08]  /*05a0*/  @!P6 LDC.64 R28, c[0x0][0x3f8] ;  /* 0x0000fe00ff1ceb82 */ /* 0x000e700000000a00 */
[----:B------:R-:W1:Y:S01]  /*05b0*/  @!P6 LDC.64 R82, c[0x0][0x3a0] ;  /* 0x0000e800ff52eb82 */ /* 0x000e620000000a00 */
        /* <DEDUP_REMOVED lines=10> */
[----:B------:R-:W1:Y:S03]  /*0660*/  LDCU.64 UR6, c[0x0][0x3b8] ;  /* 0x00007700ff0677ac */ /* 0x000e660008000a00 */
[----:B------:R-:W0:Y:S01]  /*0670*/  @!P0 LDC.64 R48, c[0x0][0x3a0] ;  /* 0x0000e800ff308b82 */ /* 0x000e220000000a00 */
[----:B------:R-:W-:Y:S02]  /*0680*/  IADD3 R33, PT, PT, R31, UR5, RZ ;  /* 0x000000051f217c10 */ /* 0x000fe4000fffe0ff */
[----:B------:R-:W-:Y:S01]  /*0690*/  @!P0 MOV R32, R30 ;  /* 0x0000001e00208202 */ /* 0x000fe20000000f00 */
[----:B--2---:R-:W-:-:S04]  /*06a0*/  @!P0 IMAD R0, R4, R12, RZ ;  /* 0x0000000c04008224 */ /* 0x004fc800078e02ff */
[----:B------:R-:W-:-:S04]  /*06b0*/  @!P0 IMAD.WIDE.U32 R2, R62, R12, R32 ;  /* 0x0000000c3e028225 */ /* 0x000fc800078e0020 */
[----:B------:R-:W-:Y:S01]  /*06c0*/  @!P0 IMAD R13, R62, R13, R0 ;  /* 0x0000000d3e0d8224 */ /* 0x000fe200078e0200 */
[----:B------:R-:W-:-:S04]  /*06d0*/  @!P0 SHF.L.U32 R53, R2, 0x1, RZ ;  /* 0x0000000102358819 */ /* 0x000fc800000006ff */
[----:B------:R-:W-:Y:S02]  /*06e0*/  @!P0 IADD3 R3, PT, PT, R3, R13, RZ ;  /* 0x0000000d03038210 */ /* 0x000fe40007ffe0ff */
[C---:B---3--:R-:W-:Y:S02]  /*06f0*/  @!P0 IADD3 R52, P3, PT, R53.reuse, R18, RZ ;  /* 0x0000001235348210 */ /* 0x048fe40007f7e0ff */
[----:B------:R-:W-:Y:S02]  /*0700*/  @!P0 SHF.L.U64.HI R2, R2, 0x1, R3 ;  /* 0x0000000102028819 */ /* 0x000fe40000010203 */
[----:B------:R-:W-:Y:S02]  /*0710*/  IADD3 R13, PT, PT, R62, 0x40, RZ ;  /* 0x000000403e0d7810 */ /* 0x000fe40007ffe0ff */
[----:B0-----:R-:W-:Y:S02]  /*0720*/  @!P0 IADD3 R48, P2, PT, R53, R48, RZ ;  /* 0x0000003035308210 */ /* 0x001fe40007f5e0ff */
        /* <DEDUP_REMOVED lines=10> */
[C---:B------:R-:W-:Y:S01]  /*07d0*/  @!P4 IMAD R9, R5.reuse, R21, R0 ;  /* 0x000000150509c224 */ /* 0x040fe200078e0200 */
[----:B------:R-:W-:Y:S01]  /*07e0*/  @P6 LOP3.LUT R64, R64, 0x400000, RZ, 0xfc, !PT ;  /* 0x0040000040406812 */ /* 0x000fe200078efcff */
[----:B------:R0:W-:Y:S01]  /*07f0*/  @!P0 STL [R1+0x188], R4 ;  /* 0x0001880401008387 */ /* 0x0001e20000100800 */
[----:B------:R-:W2:Y:S01]  /*0800*/  @!P3 LDC.64 R26, c[0x0][0x398] ;  /* 0x0000e600ff1abb82 */ /* 0x000ea20000000a00 */
[----:B------:R-:W-:Y:S01]  /*0810*/  @!P4 IMAD.WIDE.U32 R2, R5, R20, R2 ;  /* 0x000000140502c225 */ /* 0x000fe200078e0002 */
[----:B------:R-:W-:Y:S02]  /*0820*/  IADD3 R0, PT, PT, R62, 0x50, RZ ;  /* 0x000000503e007810 */ /* 0x000fe40007ffe0ff */
[----:B------:R-:W-:Y:S01]  /*0830*/  LOP3.LUT R64, R64, 0xffdfffff, RZ, 0xc0, !PT ;  /* 0xffdfffff40407812 */ /* 0x000fe200078ec0ff */
[----:B----4-:R-:W-:Y:S01]  /*0840*/  @!P3 IMAD R6, R15, R24, RZ ;  /* 0x000000180f06b224 */ /* 0x010fe200078e02ff */
[----:B------:R-:W-:-:S02]  /*0850*/  @!P4 IADD3 R3, PT, PT, R3, R9, RZ ;  /* 0x000000090303c210 */ /* 0x000fc40007ffe0ff */
[----:B------:R-:W-:Y:S01]  /*0860*/  @!P4 SHF.L.U32 R87, R2, 0x1, RZ ;  /* 0x000000010257c819 */ /* 0x000fe200000006ff */
[----:B------:R-:W3:Y:S01]  /*0870*/  @!P3 LDC.64 R20, c[0x0][0x3a0] ;  /* 0x0000e800ff14bb82 */ /* 0x000ee20000000a00 */
[----:B------:R-:W-:Y:S02]  /*0880*/  ISETP.GE.U32.AND P2, PT, R0, UR16, PT ;  /* 0x0000001000007c0c */ /* 0x000fe4000bf46070 */
[----:B------:R-:W-:Y:S02]  /*0890*/  SHF.R.S32.HI R15, RZ, 0x1f, R0 ;  /* 0x0000001fff0f7819 */ /* 0x000fe40000011400 */
[----:B------:R-:W-:Y:S02]  /*08a0*/  @P5 LOP3.LUT R64, R64, 0x200000, RZ, 0xfc, !PT ;  /* 0x0020000040405812 */ /* 0x000fe400078efcff */
[----:B0-----:R-:W-:Y:S01]  /*08b0*/  @!P4 SHF.L.U64.HI R4, R2, 0x1, R3 ;  /* 0x000000010204c819 */ /* 0x001fe20000010203 */
[----:B-1----:R-:W-:Y:S01]  /*08c0*/  @!P6 IMAD R8, R17, R28, RZ ;  /* 0x0000001c1108e224 */ /* 0x002fe200078e02ff */
[----:B------:R-:W-:Y:S01]  /*08d0*/  @!P4 IADD3 R84, P1, PT, R87, R84, RZ ;  /* 0x000000545754c210 */ /* 0x000fe20007f3e0ff */
[----:B------:R-:W0:Y:S01]  /*08e0*/  @!P5 LDC.64 R80, c[0x0][0x3a0] ;  /* 0x0000e800ff50db82 */ /* 0x000e220000000a00 */
[----:B------:R-:W-:-:S02]  /*08f0*/  ISETP.GE.AND.EX P4, PT, R15, UR17, PT, P2 ;  /* 0x000000110f007c0c */ /* 0x000fc4000bf86320 */
[----:B------:R-:W-:Y:S02]  /*0900*/  @!P3 MOV R2, R30 ;  /* 0x0000001e0002b202 */ /* 0x000fe40000000f00 */
[----:B------:R-:W-:Y:S02]  /*0910*/  @!P3 MOV R3, R33 ;  /* 0x000000210003b202 */ /* 0x000fe40000000f00 */
[----:B------:R-:W-:Y:S01]  /*0920*/  LOP3.LUT P2, RZ, R64, 0x1000000, RZ, 0xc0, !PT ;  /* 0x0100000040ff7812 */ /* 0x000fe2000784c0ff */
[C---:B------:R-:W-:Y:S02]  /*0930*/  @!P3 IMAD R5, R7.reuse, R25, R6 ;  /* 0x000000190705b224 */ /* 0x040fe400078e0206 */
[----:B------:R-:W-:Y:S02]  /*0940*/  @!P3 IMAD.WIDE.U32 R2, R7, R24, R2 ;  /* 0x000000180702b225 */ /* 0x000fe400078e0002 */
[----:B------:R-:W1:Y:S01]  /*0950*/  @!P5 LDC.64 R6, c[0x0][0x3f8] ;  /* 0x0000fe00ff06db82 */ /* 0x000e620000000a00 */
[----:B------:R-:W-:Y:S01]  /*0960*/  @!P6 MOV R9, R33 ;  /* 0x000000210009e202 */ /* 0x000fe20000000f00 */
[----:B------:R-:W-:Y:S01]  /*0970*/  @!P6 IMAD R17, R11, R29, R8 ;  /* 0x0000001d0b11e224 */ /* 0x000fe200078e0208 */
[----:B------:R-:W-:-:S02]  /*0980*/  @!P3 IADD3 R3, PT, PT, R3, R5, RZ ;  /* 0x000000050303b210 */ /* 0x000fc40007ffe0ff */
[----:B------:R-:W-:-:S03]  /*0990*/  @!P3 SHF.L.U32 R51, R2, 0x1, RZ ;  /* 0x000000010233b819 */ /* 0x000fc600000006ff */
[C---:B------:R-:W-:Y:S02]  /*09a0*/  @!P2 IADD3.X R85, PT, PT, R4.reuse, R85, RZ, P1, !PT ;  /* 0x000000550455a210 */ /* 0x040fe40000ffe4ff */
[----:B------:R-:W-:Y:S02]  /*09b0*/  @!P2 IADD3 R86, P1, PT, R87, R22, RZ ;  /* 0x000000165756a210 */ /* 0x000fe40007f3e0ff */
[----:B------:R-:W-:Y:S02]  /*09c0*/  @!P6 MOV R8, R30 ;  /* 0x0000001e0008e202 */ /* 0x000fe40000000f00 */
[----:B------:R-:W-:Y:S02]  /*09d0*/  @!P2 IADD3.X R87, PT, PT, R4, R23, RZ, P1, !PT ;  /* 0x000000170457a210 */ /* 0x000fe40000ffe4ff */
[----:B------:R-:W-:Y:S01]  /*09e0*/  @!P3 SHF.L.U64.HI R10, R2, 0x1, R3 ;  /* 0x00000001020ab819 */ /* 0x000fe20000010203 */
[----:B------:R-:W4:Y:S01]  /*09f0*/  @!P6 LDC.64 R22, c[0x0][0x398] ;  /* 0x0000e600ff16eb82 */ /* 0x000f220000000a00 */
[----:B---3--:R-:W-:Y:S01]  /*0a00*/  @!P3 IADD3 R4, P1, PT, R51, R20, RZ ;  /* 0x000000143304b210 */ /* 0x008fe20007f3e0ff */
[----:B------:R-:W-:-:S03]  /*0a10*/  @!P6 IMAD.WIDE.U32 R8, R11, R28, R8 ;  /* 0x0000001c0b08e225 */ /* 0x000fc600078e0008 */
[----:B------:R-:W-:-:S03]  /*0a20*/  @!P3 IADD3.X R5, PT, PT, R10, R21, RZ, P1, !PT ;  /* 0x000000150a05b210 */ /* 0x000fc60000ffe4ff */
[----:B------:R-:W3:Y:S01]  /*0a30*/  @!P4 LDC.64 R2, c[0x0][0x3f8] ;  /* 0x0000fe00ff02cb82 */ /* 0x000ee20000000a00 */
[----:B--2---:R-:W-:Y:S02]  /*0a40*/  @!P3 IADD3 R50, P1, PT, R51, R26, RZ ;  /* 0x0000001a3332b210 */ /* 0x004fe40007f3e0ff */
[----:B------:R-:W-:Y:S02]  /*0a50*/  @!P6 IADD3 R9, PT, PT, R9, R17, RZ ;  /* 0x000000110909e210 */ /* 0x000fe40007ffe0ff */
[----:B------:R-:W-:Y:S01]  /*0a60*/  @!P3 IADD3.X R51, PT, PT, R10, R27, RZ, P1, !PT ;  /* 0x0000001b0a33b210 */ /* 0x000fe20000ffe4ff */
[----:B-1----:R-:W-:Y:S01]  /*0a70*/  @!P5 IMAD R12, R19, R6, RZ ;  /* 0x00000006130cd224 */ /* 0x002fe200078e02ff */
[C---:B------:R-:W-:Y:S01]  /*0a80*/  @!P6 SHF.L.U32 R79, R8.reuse, 0x1, RZ ;  /* 0x00000001084fe819 */ /* 0x040fe200000006ff */
[----:B------:R-:W1:Y:S01]  /*0a90*/  @!P5 LDC.64 R16, c[0x0][0x398] ;  /* 0x0000e600ff10db82 */ /* 0x000e620000000a00 */
[----:B------:R-:W-:Y:S02]  /*0aa0*/  @!P6 SHF.L.U64.HI R10, R8, 0x1, R9 ;  /* 0x00000001080ae819 */ /* 0x000fe40000010209 */
[----:B------:R-:W-:-:S02]  /*0ab0*/  @!P5 MOV R8, R30 ;  /* 0x0000001e0008d202 */ /* 0x000fc40000000f00 */
[----:B------:R-:W-:Y:S01]  /*0ac0*/  @!P5 MOV R9, R33 ;  /* 0x000000210009d202 */ /* 0x000fe20000000f00 */
[C---:B------:R-:W-:Y:S02]  /*0ad0*/  @!P5 IMAD R11, R13.reuse, R7, R12 ;  /* 0x000000070d0bd224 */ /* 0x040fe400078e020c */
[----:B------:R-:W2:Y:S01]  /*0ae0*/  @!P4 LDC.64 R18, c[0x0][0x3a0] ;  /* 0x0000e800ff12cb82 */ /* 0x000ea20000000a00 */
[----:B------:R-:W-:Y:S01]  /*0af0*/  @!P5 IMAD.WIDE.U32 R6, R13, R6, R8 ;  /* 0x000000060d06d225 */ /* 0x000fe200078e0008 */
[----:B------:R-:W-:-:S04]  /*0b00*/  @!P6 IADD3 R82, P1, PT, R79, R82, RZ ;  /* 0x000000524f52e210 */ /* 0x000fc80007f3e0ff */
[----:B------:R-:W-:Y:S02]  /*0b10*/  @!P5 IADD3 R7, PT, PT, R7, R11, RZ ;  /* 0x0000000b0707d210 */ /* 0x000fe40007ffe0ff */
[----:B------:R-:W2:Y:S01]  /*0b20*/  @!P4 LDC.64 R12, c[0x0][0x398] ;  /* 0x0000e600ff0ccb82 */ /* 0x000ea20000000a00 */
[----:B------:R-:W-:Y:S01]  /*0b30*/  @!P6 IADD3.X R83, PT, PT, R10, R83, RZ, P1, !PT ;  /* 0x000000530a53e210 */ /* 0x000fe20000ffe4ff */
[----:B---3--:R-:W-:Y:S01]  /*0b40*/  @!P4 IMAD R15, R15, R2, RZ ;  /* 0x000000020f0fc224 */ /* 0x008fe200078e02ff */
[----:B----4-:R-:W-:Y:S02]  /*0b50*/  @!P6 IADD3 R78, P1, PT, R79, R22, RZ ;  /* 0x000000164f4ee210 */ /* 0x010fe40007f3e0ff */
[C---:B------:R-:W-:Y:S02]  /*0b60*/  @!P5 SHF.L.U32 R9, R6.reuse, 0x1, RZ ;  /* 0x000000010609d819 */ /* 0x040fe400000006ff */
[----:B------:R-:W-:Y:S02]  /*0b70*/  @!P5 SHF.L.U64.HI R8, R6, 0x1, R7 ;  /* 0x000000010608d819 */ /* 0x000fe40000010207 */
[----:B------:R-:W-:-:S02]  /*0b80*/  @!P4 MOV R6, R30 ;  /* 0x0000001e0006c202 */ /* 0x000fc40000000f00 */
[----:B------:R-:W-:Y:S01]  /*0b90*/  @!P4 MOV R7, R33 ;  /* 0x000000210007c202 */ /* 0x000fe20000000f00 */
[----:B------:R-:W-:Y:S01]  /*0ba0*/  @!P4 IMAD R15, R0, R3, R15 ;  /* 0x00000003000fc224 */ /* 0x000fe200078e020f */
[----:B------:R-:W-:Y:S02]  /*0bb0*/  @!P6 IADD3.X R79, PT, PT, R10, R23, RZ, P1, !PT ;  /* 0x000000170a4fe210 */ /* 0x000fe40000ffe4ff */
[----:B0-----:R-:W-:Y:S01]  /*0bc0*/  @!P5 IADD3 R80, P1, PT, R9, R80, RZ ;  /* 0x000000500950d210 */ /* 0x001fe20007f3e0ff */
        /* <DEDUP_REMOVED lines=135> */
[----:B------:R-:W-:Y:S02]  /*1440*/  IADD3 R39, PT, PT, R62, 0xc0, RZ ;  /* 0x000000c03e277810 */ /* 0x000fe40007ffe0ff */
        /* <DEDUP_REMOVED lines=38> */
[----:B0-----:R-:W-:-:S04]  /*16b0*/  @!P4 IADD3 R40, P1, PT, R41, R38, RZ ;  /* 0x000000262928c210 */ /* 0x001fc80007f3e0ff */
[----:B------:R-:W-:Y:S02]  /*16c0*/  @!P4 IADD3.X R41, PT, PT, R28, R39, RZ, P1, !PT ;  /* 0x000000271c29c210 */ /* 0x000fe40000ffe4ff */
[----:B------:R-:W-:Y:S02]  /*16d0*/  IADD3 R39, PT, PT, R62, 0xe0, RZ ;  /* 0x000000e03e277810 */ /* 0x000fe40007ffe0ff */
[----:B------:R-:W-:Y:S02]  /*16e0*/  LOP3.LUT R63, R63, 0xfffffff7, RZ, 0xc0, !PT ;  /* 0xfffffff73f3f7812 */ /* 0x000fe400078ec0ff */
[----:B------:R-:W-:Y:S02]  /*16f0*/  SHF.R.S32.HI R29, RZ, 0x1f, R39 ;  /* 0x0000001fff1d7819 */ /* 0x000fe40000011427 */
[----:B------:R-:W-:Y:S02]  /*1700*/  ISETP.GE.U32.AND P1, PT, R39, UR16, PT ;  /* 0x0000001027007c0c */ /* 0x000fe4000bf26070 */
[----:B------:R-:W-:-:S02]  /*1710*/  @P2 LOP3.LUT R64, R64, 0x4000, RZ, 0xfc, !PT ;  /* 0x0000400040402812 */ /* 0x000fc400078efcff */
        /* <DEDUP_REMOVED lines=13> */
[C---:B-1----:R-:W-:Y:S02]  /*17f0*/  @!P2 IADD3 R72, P1, PT, R71.reuse, R72, RZ ;  /* 0x000000484748a210 */ /* 0x042fe40007f3e0ff */
        /* <DEDUP_REMOVED lines=44> */
[----:B------:R-:W-:Y:S02]  /*1ac0*/  IADD3 R59, PT, PT, R62, 0x110, RZ ;  /* 0x000001103e3b7810 */ /* 0x000fe40007ffe0ff */
        /* <DEDUP_REMOVED lines=25> */
[----:B------:R-:W0:Y:S08]  /*1c60*/  @!P6 LDC.64 R56, c[0x0][0x3f8] ;  /* 0x0000fe00ff38eb82 */ /* 0x000e300000000a00 */
[----:B------:R-:W1:Y:S01]  /*1c70*/  @!P6 LDC.64 R60, c[0x0][0x3a0] ;  /* 0x0000e800ff3ceb82 */ /* 0x000e620000000a00 */
[----:B------:R-:W-:-:S07]  /*1c80*/  @!P6 MOV R58, R30 ;  /* 0x0000001e003ae202 */ /* 0x000fce0000000f00 */
[----:B------:R-:W2:Y:S01]  /*1c90*/  @!P6 LDC.64 R92, c[0x0][0x398] ;  /* 0x0000e600ff5ceb82 */ /* 0x000ea20000000a00 */
[----:B0-----:R-:W-:Y:S01]  /*1ca0*/  @!P6 IMAD R0, R59, R56, RZ ;  /* 0x000000383b00e224 */ /* 0x001fe200078e02ff */
[----:B------:R-:W-:-:S03]  /*1cb0*/  @!P6 MOV R59, R33 ;  /* 0x00000021003be202 */ /* 0x000fc60000000f00 */
[C---:B------:R-:W-:Y:S02]  /*1cc0*/  @!P6 IMAD R57, R65.reuse, R57, R0 ;  /* 0x000000394139e224 */ /* 0x040fe400078e0200 */
[----:B------:R-:W-:-:S05]  /*1cd0*/  @!P6 IMAD.WIDE.U32 R58, R65, R56, R58 ;  /* 0x00000038413ae225 */ /* 0x000fca00078e003a */
[----:B------:R-:W-:Y:S02]  /*1ce0*/  @!P6 IADD3 R59, PT, PT, R59, R57, RZ ;  /* 0x000000393b3be210 */ /* 0x000fe40007ffe0ff */
[C---:B------:R-:W-:Y:S02]  /*1cf0*/  @!P6 SHF.L.U32 R57, R58.reuse, 0x1, RZ ;  /* 0x000000013a39e819 */ /* 0x040fe400000006ff */
[----:B------:R-:W-:Y:S02]  /*1d00*/  @!P6 SHF.L.U64.HI R58, R58, 0x1, R59 ;  /* 0x000000013a3ae819 */ /* 0x000fe4000001023b */
[----:B-1----:R-:W-:Y:S02]  /*1d10*/  @!P6 IADD3 R60, P1, PT, R57, R60, RZ ;  /* 0x0000003c393ce210 */ /* 0x002fe40007f3e0ff */
[----:B------:R-:W-:Y:S02]  /*1d20*/  LOP3.LUT R64, R64, 0xfffffbff, RZ, 0xc0, !PT ;  /* 0xfffffbff40407812 */ /* 0x000fe400078ec0ff */
[----:B------:R-:W-:-:S02]  /*1d30*/  @!P6 IADD3.X R61, PT, PT, R58, R61, RZ, P1, !PT ;  /* 0x0000003d3a3de210 */ /* 0x000fc40000ffe4ff */
[----:B------:R-:W-:Y:S02]  /*1d40*/  @P4 LOP3.LUT R64, R64, 0x400, RZ, 0xfc, !PT ;  /* 0x0000040040404812 */ /* 0x000fe400078efcff */
[----:B--2---:R-:W-:Y:S02]  /*1d50*/  @!P6 IADD3 R92, P1, PT, R57, R92, RZ ;  /* 0x0000005c395ce210 */ /* 0x004fe40007f3e0ff */
[----:B------:R-:W-:Y:S02]  /*1d60*/  IADD3 R65, PT, PT, R62, 0x130, RZ ;  /* 0x000001303e417810 */ /* 0x000fe40007ffe0ff */
[----:B------:R-:W-:Y:S02]  /*1d70*/  LOP3.LUT R64, R64, 0xfffffdff, RZ, 0xc0, !PT ;  /* 0xfffffdff40407812 */ /* 0x000fe400078ec0ff */
[----:B------:R-:W-:Y:S02]  /*1d80*/  @!P6 IADD3.X R93, PT, PT, R58, R93, RZ, P1, !PT ;  /* 0x0000005d3a5de210 */ /* 0x000fe40000ffe4ff */
[----:B------:R-:W-:-:S02]  /*1d90*/  SHF.R.S32.HI R89, RZ, 0x1f, R65 ;  /* 0x0000001fff597819 */ /* 0x000fc40000011441 */
        /* <DEDUP_REMOVED lines=37> */
[----:B------:R-:W0:Y:S02]  /*1ff0*/  @!P3 LDC.64 R88, c[0x0][0x398] ;  /* 0x0000e600ff58bb82 */ /* 0x000e240000000a00 */
[----:B0-----:R-:W-:-:S04]  /*2000*/  @!P3 IADD3 R88, P1, PT, R90, R88, RZ ;  /* 0x000000585a58b210 */ /* 0x001fc80007f3e0ff */
[----:B------:R-:W-:Y:S02]  /*2010*/  @!P3 IADD3.X R89, PT, PT, R0, R89, RZ, P1, !PT ;  /* 0x000000590059b210 */ /* 0x000fe40000ffe4ff */
[----:B------:R-:W-:-:S06]  /*2020*/  MOV R0, RZ ;  /* 0x000000ff00007202 */ /* 0x000fcc0000000f00 */
[----:B------:R-:W2:Y:S04]  /*2030*/  @!P0 LDG.E R0, desc[UR10][R52.64] ;  /* 0x0000000a34008981 */ /* 0x000ea8000c1e1900 */
[----:B------:R0:W-:Y:S02]  /*2040*/  @!P3 STL.64 [R1+0x110], R36 ;  /* 0x000110240100b387 */ /* 0x0001e40000100a00 */
[----:B0-----:R-:W-:-:S06]  /*2050*/  HFMA2 R36, -RZ, RZ, 0, 0 ;  /* 0x00000000ff247431 */ /* 0x001fcc00000001ff */
[----:B------:R-:W3:Y:S01]  /*2060*/  @!P0 LDG.E R36, desc[UR10][R48.64] ;  /* 0x0000000a30248981 */ /* 0x000ee2000c1e1900 */
[----:B------:R-:W-:-:S04]  /*2070*/  LOP3.LUT R63, R63, 0xffffffdf, RZ, 0xc0, !PT ;  /* 0xffffffdf3f3f7812 */ /* 0x000fc800078ec0ff */
[----:B------:R-:W-:Y:S02]  /*2080*/  @P4 LOP3.LUT R63, R63, 0x20, RZ, 0xfc, !PT ;  /* 0x000000203f3f4812 */ /* 0x000fe400078efcff */
[C---:B------:R-:W-:Y:S02]  /*2090*/  LOP3.LUT P4, RZ, R64.reuse, 0x1000000, RZ, 0xc0, !PT ;  /* 0x0100000040ff7812 */ /* 0x040fe4000788c0ff */
[----:B------:R-:W-:Y:S02]  /*20a0*/  LOP3.LUT R64, R64, 0xfffffeff, RZ, 0xc0, !PT ;  /* 0xfffffeff40407812 */ /* 0x000fe400078ec0ff */
[----:B------:R-:W-:Y:S02]  /*20b0*/  LOP3.LUT R63, R63, 0xffffffbf, RZ, 0xc0, !PT ;  /* 0xffffffbf3f3f7812 */ /* 0x000fe400078ec0ff */
[----:B------:R-:W-:Y:S02]  /*20c0*/  @P5 LOP3.LUT R64, R64, 0x100, RZ, 0xfc, !PT ;  /* 0x0000010040405812 */ /* 0x000fe400078efcff */
[----:B------:R-:W-:-:S02]  /*20d0*/  @P5 LOP3.LUT R63, R63, 0x40, RZ, 0xfc, !PT ;  /* 0x000000403f3f5812 */ /* 0x000fc400078efcff */
[----:B------:R-:W-:-:S04]  /*20e0*/  LOP3.LUT R64, R64, 0xffffff7f, RZ, 0xc0, !PT ;  /* 0xffffff7f40407812 */ /* 0x000fc800078ec0ff */
[----:B------:R-:W-:-:S04]  /*20f0*/  @P6 LOP3.LUT R64, R64, 0x80, RZ, 0xfc, !PT ;  /* 0x0000008040406812 */ /* 0x000fc800078efcff */
[----:B------:R-:W-:-:S04]  /*2100*/  LOP3.LUT R64, R64, 0xffffffbf, RZ, 0xc0, !PT ;  /* 0xffffffbf40407812 */ /* 0x000fc800078ec0ff */
[----:B------:R-:W-:Y:S02]  /*2110*/  @P2 LOP3.LUT R64, R64, 0x40, RZ, 0xfc, !PT ;  /* 0x0000004040402812 */ /* 0x000fe400078efcff */
[----:B------:R-:W-:Y:S02]  /*2120*/  CS2R R90, SRZ ;  /* 0x00000000005a7805 */ /* 0x000fe4000001ff00 */
[C---:B------:R-:W-:Y:S02]  /*2130*/  LOP3.LUT P2, RZ, R64.reuse, 0x800000, RZ, 0xc0, !PT ;  /* 0x0080000040ff7812 */ /* 0x040fe4000784c0ff */
[----:B------:R-:W-:Y:S02]  /*2140*/  LOP3.LUT R64, R64, 0xffffffdf, RZ, 0xc0, !PT ;  /* 0xffffffdf40407812 */ /* 0x000fe400078ec0ff */
[----:B------:R0:W4:Y:S02]  /*2150*/  @!P4 LDG.E R91, desc[UR10][R84.64] ;  /* 0x0000000a545bc981 */ /* 0x000124000c1e1900 */
[----:B------:R-:W-:-:S02]  /*2160*/  @P3 LOP3.LUT R64, R64, 0x20, RZ, 0xfc, !PT ;  /* 0x0000002040403812 */ /* 0x000fc400078efcff */
[----:B------:R1:W4:Y:S01]  /*2170*/  @!P4 LDG.E R90, desc[UR10][R86.64] ;  /* 0x0000000a565ac981 */ /* 0x000322000c1e1900 */
[----:B0-----:R-:W-:Y:S02]  /*2180*/  CS2R R84, SRZ ;  /* 0x0000000000547805 */ /* 0x001fe4000001ff00 */
[C---:B------:R-:W-:Y:S02]  /*2190*/  LOP3.LUT P3, RZ, R64.reuse, 0x400000, RZ, 0xc0, !PT ;  /* 0x0040000040ff7812 */ /* 0x040fe4000786c0ff */
[----:B------:R-:W-:Y:S02]  /*21a0*/  LOP3.LUT R64, R64, 0xffffffef, RZ, 0xc0, !PT ;  /* 0xffffffef40407812 */ /* 0x000fe400078ec0ff */
[----:B------:R-:W4:Y:S01]  /*21b0*/  @!P2 LDG.E R85, desc[UR10][R50.64] ;  /* 0x0000000a3255a981 */ /* 0x000f22000c1e1900 */
[----:B-1----:R-:W-:-:S06]  /*21c0*/  HFMA2 R86, -RZ, RZ, 0, 0 ;  /* 0x00000000ff567431 */ /* 0x002fcc00000001ff */
[----:B------:R-:W4:Y:S04]  /*21d0*/  @!P2 LDG.E R86, desc[UR10][R4.64] ;  /* 0x0000000a0456a981 */ /* 0x000f28000c1e1900 */
[----:B------:R0:W4:Y:S02]  /*21e0*/  @!P3 LDG.E R84, desc[UR10][R82.64] ;  /* 0x0000000a5254b981 */ /* 0x000124000c1e1900 */
[----:B0-----:R-:W-:-:S06]  /*21f0*/  MOV R82, RZ ;  /* 0x000000ff00527202 */ /* 0x001fcc0000000f00 */
[----:B------:R0:W4:Y:S04]  /*2200*/  @!P3 LDG.E R82, desc[UR10][R78.64] ;  /* 0x0000000a4e52b981 */ /* 0x000128000c1e1900 */
[----:B--2---:R1:W-:Y:S02]  /*2210*/  STL [R1+0x118], R0 ;  /* 0x0001180001007387 */ /* 0x0043e40000100800 */
[----:B-1----:R-:W-:-:S04]  /*2220*/  IADD3 R0, PT, PT, R62, 0x150, RZ ;  /* 0x000001503e007810 */ /* 0x002fc80007ffe0ff */
[----:B------:R-:W-:Y:S02]  /*2230*/  SHF.R.S32.HI R48, RZ, 0x1f, R0 ;  /* 0x0000001fff307819 */ /* 0x000fe40000011400 */
[----:B------:R-:W-:-:S04]  /*2240*/  ISETP.GE.U32.AND P1, PT, R0, UR16, PT ;  /* 0x0000001000007c0c */ /* 0x000fc8000bf26070 */
[----:B------:R-:W-:-:S13]  /*2250*/  ISETP.GE.AND.EX P5, PT, R48, UR17, PT, P1 ;  /* 0x0000001130007c0c */ /* 0x000fda000bfa6310 */
[----:B------:R-:W1:Y:S01]  /*2260*/  @!P5 LDC.64 R52, c[0x0][0x3f8] ;  /* 0x0000fe00ff34db82 */ /* 0x000e620000000a00 */
[----:B------:R-:W-:Y:S01]  /*2270*/  @!P5 MOV R49, R33 ;  /* 0x000000210031d202 */ /* 0x000fe20000000f00 */
[----:B-1----:R-:W-:Y:S01]  /*2280*/  @!P5 IMAD R65, R48, R52, RZ ;  /* 0x000000343041d224 */ /* 0x002fe200078e02ff */
[----:B------:R-:W-:-:S03]  /*2290*/  @!P5 MOV R48, R30 ;  /* 0x0000001e0030d202 */ /* 0x000fc60000000f00 */
[C---:B------:R-:W-:Y:S02]  /*22a0*/  @!P5 IMAD R65, R0.reuse, R53, R65 ;  /* 0x000000350041d224 */ /* 0x040fe400078e0241 */
[----:B------:R-:W-:Y:S02]  /*22b0*/  @!P5 IMAD.WIDE.U32 R52, R0, R52, R48 ;  /* 0x000000340034d225 */ /* 0x000fe400078e0030 */
[----:B------:R-:W1:Y:S03]  /*22c0*/  @!P5 LDC.64 R48, c[0x0][0x3a0] ;  /* 0x0000e800ff30db82 */ /* 0x000e660000000a00 */
[----:B------:R-:W-:-:S04]  /*22d0*/  @!P5 IADD3 R65, PT, PT, R53, R65, RZ ;  /* 0x000000413541d210 */ /* 0x000fc80007ffe0ff */
[C---:B------:R-:W-:Y:S02]  /*22e0*/  @!P5 SHF.L.U64.HI R0, R52.reuse, 0x1, R65 ;  /* 0x000000013400d819 */ /* 0x040fe40000010241 */
[----:B------:R-:W-:Y:S02]  /*22f0*/  @!P5 SHF.L.U32 R65, R52, 0x1, RZ ;  /* 0x000000013441d819 */ /* 0x000fe400000006ff */
[----:B------:R-:W2:Y:S02]  /*2300*/  @!P5 LDC.64 R52, c[0x0][0x398] ;  /* 0x0000e600ff34db82 */ /* 0x000ea40000000a00 */
[----:B-1----:R-:W-:-:S04]  /*2310*/  @!P5 IADD3 R48, P1, PT, R65, R48, RZ ;  /* 0x000000304130d210 */ /* 0x002fc80007f3e0ff */
[----:B------:R-:W-:Y:S02]  /*2320*/  @!P5 IADD3.X R49, PT, PT, R0, R49, RZ, P1, !PT ;  /* 0x000000310031d210 */ /* 0x000fe40000ffe4ff */
[----:B--2---:R-:W-:-:S04]  /*2330*/  @!P5 IADD3 R52, P1, PT, R65, R52, RZ ;  /* 0x000000344134d210 */ /* 0x004fc80007f3e0ff */
[----:B------:R-:W-:Y:S02]  /*2340*/  @!P5 IADD3.X R53, PT, PT, R0, R53, RZ, P1, !PT ;  /* 0x000000350035d210 */ /* 0x000fe40000ffe4ff */
[----:B------:R-:W-:-:S04]  /*2350*/  IADD3 R0, PT, PT, R62, 0x160, RZ ;  /* 0x000001603e007810 */ /* 0x000fc80007ffe0ff */
[----:B------:R-:W-:Y:S02]  /*2360*/  SHF.R.S32.HI R50, RZ, 0x1f, R0 ;  /* 0x0000001fff327819 */ /* 0x000fe40000011400 */
[----:B------:R-:W-:Y:S02]  /*2370*/  ISETP.GE.U32.AND P1, PT, R0, UR16, PT ;  /* 0x0000001000007c0c */ /* 0x000fe4000bf26070 */
[----:B------:R-:W-:Y:S02]  /*2380*/  @P5 LOP3.LUT R64, R64, 0x10, RZ, 0xfc, !PT ;  /* 0x0000001040405812 */ /* 0x000fe400078efcff */
        /* <DEDUP_REMOVED lines=10> */
[----:B------:R-:W-:Y:S01]  /*2430*/  @!P5 SHF.L.U32 R50, R50, 0x1, RZ ;  /* 0x000000013232d819 */ /* 0x000fe200000006ff */
[----:B---3--:R1:W-:Y:S03]  /*2440*/  STL [R1+0x11c], R36 ;  /* 0x00011c2401007387 */ /* 0x0083e60000100800 */
[----:B-1----:R-:W-:-:S04]  /*2450*/  @!P5 IADD3 R36, P1, PT, R50, R4, RZ ;  /* 0x000000043224d210 */ /* 0x002fc80007f3e0ff */
[----:B------:R-:W-:Y:S02]  /*2460*/  @!P5 IADD3.X R37, PT, PT, R0, R5, RZ, P1, !PT ;  /* 0x000000050025d210 */ /* 0x000fe40000ffe4ff */
[----:B------:R-:W1:Y:S01]  /*2470*/  @!P5 LDC.64 R4, c[0x0][0x398] ;  /* 0x0000e600ff04db82 */ /* 0x000e620000000a00 */
[C---:B------:R-:W-:Y:S02]  /*2480*/  LOP3.LUT P4, RZ, R64.reuse, 0x200000, RZ, 0xc0, !PT ;  /* 0x0020000040ff7812 */ /* 0x040fe4000788c0ff */
[----:B------:R1:W-:Y:S01]  /*2490*/  @!P5 STL.64 [R1+0x138], R36 ;  /* 0x000138240100d387 */ /* 0x0003e20000100a00 */
[----:B------:R-:W-:Y:S01]  /*24a0*/  LOP3.LUT P2, RZ, R64, 0x100000, RZ, 0xc0, !PT ;  /* 0x0010000040ff7812 */ /* 0x000fe2000784c0ff */
[----:B0-----:R-:W-:-:S09]  /*24b0*/  HFMA2 R78, -RZ, RZ, 0, 0 ;  /* 0x00000000ff4e7431 */ /* 0x001fd200000001ff */
[----:B------:R-:W2:Y:S01]  /*24c0*/  @!P4 LDG.E R78, desc[UR10][R80.64] ;  /* 0x0000000a504ec981 */ /* 0x000ea2000c1e1900 */
[----:B-1----:R-:W-:-:S04]  /*24d0*/  @!P5 IADD3 R36, P1, PT, R50, R4, RZ ;  /* 0x000000043224d210 */ /* 0x002fc80007f3e0ff */
[----:B------:R-:W-:Y:S02]  /*24e0*/  @!P5 IADD3.X R37, PT, PT, R0, R5, RZ, P1, !PT ;  /* 0x000000050025d210 */ /* 0x000fe40000ffe4ff */
[----:B------:R-:W-:Y:S02]  /*24f0*/  MOV R5, RZ ;  /* 0x000000ff00057202 */ /* 0x000fe40000000f00 */
[----:B------:R-:W-:-:S04]  /*2500*/  IADD3 R0, PT, PT, R62, 0x170, RZ ;  /* 0x000001703e007810 */ /* 0x000fc80007ffe0ff */
[----:B------:R-:W-:Y:S01]  /*2510*/  SHF.R.S32.HI R4, RZ, 0x1f, R0 ;  /* 0x0000001fff047819 */ /* 0x000fe20000011400 */
[----:B------:R0:W3:Y:S01]  /*2520*/  @!P4 LDG.E R5, desc[UR10][R6.64] ;  /* 0x0000000a0605c981 */ /* 0x0000e2000c1e1900 */
[----:B------:R-:W-:-:S04]  /*2530*/  ISETP.GE.U32.AND P1, PT, R0, UR16, PT ;  /* 0x0000001000007c0c */ /* 0x000fc8000bf26070 */
[----:B------:R-:W-:Y:S01]  /*2540*/  ISETP.GE.AND.EX P4, PT, R4, UR17, PT, P1 ;  /* 0x0000001104007c0c */ /* 0x000fe2000bf86310 */
[----:B0-----:R-:W-:-:S06]  /*2550*/  HFMA2 R7, -RZ, RZ, 0, 0 ;  /* 0x00000000ff077431 */ /* 0x001fcc00000001ff */
[----:B------:R0:W3:Y:S02]  /*2560*/  @!P2 LDG.E R7, desc[UR10][R8.64] ;  /* 0x0000000a0807a981 */ /* 0x0000e4000c1e1900 */
[----:B0-----:R-:W-:-:S06]  /*2570*/  CS2R R8, SRZ ;  /* 0x0000000000087805 */ /* 0x001fcc000001ff00 */
[----:B------:R0:W3:Y:S02]  /*2580*/  @!P2 LDG.E R8, desc[UR10][R44.64] ;  /* 0x0000000a2c08a981 */ /* 0x0000e4000c1e1900 */
[----:B0-----:R-:W0:Y:S01]  /*2590*/  @!P4 LDC.64 R44, c[0x0][0x3f8] ;  /* 0x0000fe00ff2ccb82 */ /* 0x001e220000000a00 */
[----:B------:R-:W-:Y:S02]  /*25a0*/  @!P4 MOV R50, R30 ;  /* 0x0000001e0032c202 */ /* 0x000fe40000000f00 */
        /* <DEDUP_REMOVED lines=9> */
[----:B------:R-:W-:-:S04]  /*2640*/  LOP3.LUT R64, R64, 0xfffffff7, RZ, 0xc0, !PT ;  /* 0xfffffff740407812 */ /* 0x000fc800078ec0ff */
[----:B------:R-:W-:-:S04]  /*2650*/  @P5 LOP3.LUT R64, R64, 0x8, RZ, 0xfc, !PT ;  /* 0x0000000840405812 */ /* 0x000fc800078efcff */
[----:B------:R-:W-:Y:S01]  /*2660*/  LOP3.LUT P3, RZ, R64, 0x80000, RZ, 0xc0, !PT ;  /* 0x0008000040ff7812 */ /* 0x000fe2000786c0ff */
[----:B------:R1:W-:Y:S01]  /*2670*/  @!P5 STL.64 [R1+0x148], R36 ;  /* 0x000148240100d387 */ /* 0x0003e20000100a00 */
[----:B0-----:R-:W-:-:S04]  /*2680*/  @!P4 IADD3 R50, P1, PT, R4, R50, RZ ;  /* 0x000000320432c210 */ /* 0x001fc80007f3e0ff */
[----:B------:R-:W-:Y:S02]  /*2690*/  @!P4 IADD3.X R51, PT, PT, R0, R51, RZ, P1, !PT ;  /* 0x000000330033c210 */ /* 0x000fe40000ffe4ff */
[----:B------:R-:W-:-:S05]  /*26a0*/  LOP3.LUT R64, R64, 0xfffffffb, RZ, 0xc0, !PT ;  /* 0xfffffffb40407812 */ /* 0x000fca00078ec0ff */
[----:B------:R0:W3:Y:S01]  /*26b0*/  @!P3 LDG.E R9, desc[UR10][R10.64] ;  /* 0x0000000a0a09b981 */ /* 0x0000e2000c1e1900 */
[----:B-1----:R-:W-:-:S04]  /*26c0*/  @!P4 IADD3 R36, P1, PT, R4, R44, RZ ;  /* 0x0000002c0424c210 */ /* 0x002fc80007f3e0ff */
[----:B------:R-:W-:Y:S02]  /*26d0*/  @!P4 IADD3.X R37, PT, PT, R0, R45, RZ, P1, !PT ;  /* 0x0000002d0025c210 */ /* 0x000fe40000ffe4ff */
[----:B------:R-:W-:Y:S01]  /*26e0*/  IADD3 R0, PT, PT, R62, 0x180, RZ ;  /* 0x000001803e007810 */ /* 0x000fe20007ffe0ff */
[----:B0-----:R-:W-:Y:S01]  /*26f0*/  HFMA2 R11, -RZ, RZ, 0, 0 ;  /* 0x00000000ff0b7431 */ /* 0x001fe200000001ff */
[----:B------:R-:W-:Y:S02]  /*2700*/  @P4 LOP3.LUT R64, R64, 0x4, RZ, 0xfc, !PT ;  /* 0x0000000440404812 */ /* 0x000fe400078efcff */
[----:B------:R-:W-:Y:S02]  /*2710*/  SHF.R.S32.HI R4, RZ, 0x1f, R0 ;  /* 0x0000001fff047819 */ /* 0x000fe40000011400 */
[----:B------:R-:W-:Y:S01]  /*2720*/  ISETP.GE.U32.AND P1, PT, R0, UR16, PT ;  /* 0x0000001000007c0c */ /* 0x000fe2000bf26070 */
[----:B------:R0:W3:Y:S03]  /*2730*/  @!P3 LDG.E R11, desc[UR10][R12.64] ;  /* 0x0000000a0c0bb981 */ /* 0x0000e6000c1e1900 */
[----:B------:R-:W-:-:S02]  /*2740*/  ISETP.GE.AND.EX P3, PT, R4, UR17, PT, P1 ;  /* 0x0000001104007c0c */ /* 0x000fc4000bf66310 */
[----:B------:R-:W-:Y:S02]  /*2750*/  LOP3.LUT P1, RZ, R64, 0x40000, RZ, 0xc0, !PT ;  /* 0x0004000040ff7812 */ /* 0x000fe4000782c0ff */
[----:B0-----:R-:W-:-:S11]  /*2760*/  CS2R R12, SRZ ;  /* 0x00000000000c7805 */ /* 0x001fd6000001ff00 */
[----:B------:R0:W3:Y:S02]  /*2770*/  @!P1 LDG.E R13, desc[UR10][R14.64] ;  /* 0x0000000a0e0d9981 */ /* 0x0000e4000c1e1900 */
[----:B0-----:R-:W-:-:S06]  /*2780*/  MOV R14, RZ ;  /* 0x000000ff000e7202 */ /* 0x001fcc0000000f00 */
[----:B------:R0:W3:Y:S02]  /*2790*/  @!P1 LDG.E R14, desc[UR10][R16.64] ;  /* 0x0000000a100e9981 */ /* 0x0000e4000c1e1900 */
[----:B0-----:R-:W0:Y:S01]  /*27a0*/  @!P3 LDC.64 R16, c[0x0][0x3f8] ;  /* 0x0000fe00ff10bb82 */ /* 0x001e220000000a00 */
[----:B------:R-:W-:Y:S02]  /*27b0*/  @!P3 MOV R44, R30 ;  /* 0x0000001e002cb202 */ /* 0x000fe40000000f00 */
[----:B------:R-:W-:Y:S01]  /*27c0*/  @!P3 MOV R45, R33 ;  /* 0x00000021002db202 */ /* 0x000fe20000000f00 */
[-C--:B0-----:R-:W-:Y:S02]  /*27d0*/  @!P3 IMAD R4, R4, R16.reuse, RZ ;  /* 0x000000100404b224 */ /* 0x081fe400078e02ff */
[----:B------:R-:W-:-:S04]  /*27e0*/  @!P3 IMAD.WIDE.U32 R44, R0, R16, R44 ;  /* 0x00000010002cb225 */ /* 0x000fc800078e002c */
[----:B------:R-:W-:Y:S02]  /*27f0*/  @!P3 IMAD R4, R0, R17, R4 ;  /* 0x000000110004b224 */ /* 0x000fe400078e0204 */
[----:B------:R-:W0:Y:S03]  /*2800*/  @!P3 LDC.64 R16, c[0x0][0x3a0] ;  /* 0x0000e800ff10bb82 */ /* 0x000e260000000a00 */
[----:B------:R-:W-:-:S04]  /*2810*/  @!P3 IADD3 R45, PT, PT, R45, R4, RZ ;  /* 0x000000042d2db210 */ /* 0x000fc80007ffe0ff */
[C---:B------:R-:W-:Y:S02]  /*2820*/  @!P3 SHF.L.U64.HI R0, R44.reuse, 0x1, R45 ;  /* 0x000000012c00b819 */ /* 0x040fe4000001022d */
[----:B------:R-:W-:Y:S01]  /*2830*/  @!P3 SHF.L.U32 R44, R44, 0x1, RZ ;  /* 0x000000012c2cb819 */ /* 0x000fe200000006ff */
[----:B------:R0:W-:Y:S03]  /*2840*/  @!P4 STL.64 [R1+0x140], R36 ;  /* 0x000140240100c387 */ /* 0x0001e60000100a00 */
[----:B0-----:R-:W-:-:S04]  /*2850*/  @!P3 IADD3 R36, P1, PT, R44, R16, RZ ;  /* 0x000000102c24b210 */ /* 0x001fc80007f3e0ff */
[----:B------:R-:W-:Y:S02]  /*2860*/  @!P3 IADD3.X R37, PT, PT, R0, R17, RZ, P1, !PT ;  /* 0x000000110025b210 */ /* 0x000fe40000ffe4ff */
[----:B------:R-:W0:Y:S03]  /*2870*/  @!P3 LDC.64 R16, c[0x0][0x398] ;  /* 0x0000e600ff10bb82 */ /* 0x000e260000000a00 */
[----:B------:R1:W-:Y:S04]  /*2880*/  @!P3 STL.64 [R1+0x128], R36 ;  /* 0x000128240100b387 */ /* 0x0003e80000100a00 */
[----:B-1----:R-:W4:Y:S01]  /*2890*/  LDL.LU.64 R36, [R1+0x210] ;  /* 0x0002100001247983 */ /* 0x002f220000300a00 */
[----:B------:R-:W-:-:S02]  /*28a0*/  LOP3.LUT P2, RZ, R64, 0x20000, RZ, 0xc0, !PT ;  /* 0x0002000040ff7812 */ /* 0x000fc4000784c0ff */
[----:B------:R-:W-:Y:S02]  /*28b0*/  LOP3.LUT R64, R64, 0xfffffffd, RZ, 0xc0, !PT ;  /* 0xfffffffd40407812 */ /* 0x000fe400078ec0ff */
[----:B0-----:R-:W-:-:S04]  /*28c0*/  @!P3 IADD3 R44, P1, PT, R44, R16, RZ ;  /* 0x000000102c2cb210 */ /* 0x001fc80007f3e0ff */
[----:B------:R-:W-:Y:S02]  /*28d0*/  @!P3 IADD3.X R45, PT, PT, R0, R17, RZ, P1, !PT ;  /* 0x00000011002db210 */ /* 0x000fe40000ffe4ff */
[----:B------:R-:W-:Y:S02]  /*28e0*/  CS2R R16, SRZ ;  /* 0x0000000000107805 */ /* 0x000fe4000001ff00 */
[----:B------:R-:W-:Y:S02]  /*28f0*/  IADD3 R0, PT, PT, R62, 0x190, RZ ;  /* 0x000001903e007810 */ /* 0x000fe40007ffe0ff */
[----:B------:R-:W-:Y:S02]  /*2900*/  @P3 LOP3.LUT R64, R64, 0x2, RZ, 0xfc, !PT ;  /* 0x0000000240403812 */ /* 0x000fe400078efcff */
[----:B------:R-:W-:Y:S01]  /*2910*/  SHF.R.S32.HI R4, RZ, 0x1f, R0 ;  /* 0x0000001fff047819 */ /* 0x000fe20000011400 */
[----:B------:R0:W3:Y:S01]  /*2920*/  @!P2 LDG.E R17, desc[UR10][R18.64] ;  /* 0x0000000a1211a981 */ /* 0x0000e2000c1e1900 */
[----:B------:R-:W-:-:S02]  /*2930*/  ISETP.GE.U32.AND P1, PT, R0, UR16, PT ;  /* 0x0000001000007c0c */ /* 0x000fc4000bf26070 */
[----:B0-----:R-:W-:Y:S01]  /*2940*/  CS2R R18, SRZ ;  /* 0x0000000000127805 */ /* 0x001fe2000001ff00 */
[----:B------:R0:W-:Y:S01]  /*2950*/  @!P3 STL.64 [R1+0x130], R44 ;  /* 0x0001302c0100b387 */ /* 0x0001e20000100a00 */
[C---:B------:R-:W-:Y:S02]  /*2960*/  LOP3.LUT P5, RZ, R63.reuse, 0x40, RZ, 0xc0, !PT ;  /* 0x000000403fff7812 */ /* 0x040fe400078ac0ff */
[C---:B------:R-:W-:Y:S02]  /*2970*/  LOP3.LUT P4, RZ, R63.reuse, 0x20, RZ, 0xc0, !PT ;  /* 0x000000203fff7812 */ /* 0x040fe4000788c0ff */
[----:B------:R-:W-:Y:S01]  /*2980*/  LOP3.LUT P3, RZ, R63, 0x10, RZ, 0xc0, !PT ;  /* 0x000000103fff7812 */ /* 0x000fe2000786c0ff */
[----:B----4-:R-:W4:Y:S01]  /*2990*/  @!P2 LDG.E R16, desc[UR10][R36.64] ;  /* 0x0000000a2410a981 */ /* 0x010f22000c1e1900 */
[----:B------:R-:W-:Y:S02]  /*29a0*/  ISETP.GE.AND.EX P2, PT, R4, UR17, PT, P1 ;  /* 0x0000001104007c0c */ /* 0x000fe4000bf46310 */
[----:B------:R-:W-:-:S11]  /*29b0*/  LOP3.LUT P1, RZ, R64, 0x10000, RZ, 0xc0, !PT ;  /* 0x0001000040ff7812 */ /* 0x000fd6000782c0ff */
[----:B0-----:R-:W0:Y:S02]  /*29c0*/  @!P2 LDC.64 R44, c[0x0][0x3a0] ;  /* 0x0000e800ff2cab82 */ /* 0x001e240000000a00 */
[----:B------:R1:W4:Y:S02]  /*29d0*/  @!P1 LDG.E R19, desc[UR10][R20.64] ;  /* 0x0000000a14139981 */ /* 0x000324000c1e1900 */
[----:B-1----:R-:W-:-:S06]  /*29e0*/  CS2R R20, SRZ ;  /* 0x0000000000147805 */ /* 0x002fcc000001ff00 */
[----:B------:R1:W4:Y:S01]  /*29f0*/  @!P1 LDG.E R21, desc[UR10][R22.64] ;  /* 0x0000000a16159981 */ /* 0x000322000c1e1900 */
[----:B------:R-:W-:Y:S02]  /*2a00*/  @!P2 MOV R36, R30 ;  /* 0x0000001e0024a202 */ /* 0x000fe40000000f00 */
[----:B------:R-:W-:Y:S01]  /*2a10*/  @!P2 MOV R37, R33 ;  /* 0x000000210025a202 */ /* 0x000fe20000000f00 */
[----:B------:R-:W4:Y:S01]  /*2a20*/  @!P4 LDG.E R20, desc[UR10][R42.64] ;  /* 0x0000000a2a14c981 */ /* 0x000f22000c1e1900 */
[----:B-1----:R-:W1:Y:S02]  /*2a30*/  @!P2 LDC.64 R22, c[0x0][0x3f8] ;  /* 0x0000fe00ff16ab82 */ /* 0x002e640000000a00 */
[-C--:B-1----:R-:W-:Y:S02]  /*2a40*/  @!P2 IMAD R4, R4, R22.reuse, RZ ;  /* 0x000000160404a224 */ /* 0x082fe400078e02ff */
[----:B------:R-:W-:-:S04]  /*2a50*/  @!P2 IMAD.WIDE.U32 R36, R0, R22, R36 ;  /* 0x000000160024a225 */ /* 0x000fc800078e0024 */
[----:B------:R-:W-:-:S05]  /*2a60*/  @!P2 IMAD R23, R0, R23, R4 ;  /* 0x000000170017a224 */ /* 0x000fca00078e0204 */
[----:B------:R-:W-:Y:S02]  /*2a70*/  @!P2 IADD3 R15, PT, PT, R37, R23, RZ ;  /* 0x00000017250fa210 */ /* 0x000fe40007ffe0ff */
[----:B------:R-:W1:Y:S02]  /*2a80*/  @!P2 LDC.64 R22, c[0x0][0x398] ;  /* 0x0000e600ff16ab82 */ /* 0x000e640000000a00 */
[C---:B------:R-:W-:Y:S02]  /*2a90*/  @!P2 SHF.L.U64.HI R0, R36.reuse, 0x1, R15 ;  /* 0x000000012400a819 */ /* 0x040fe4000001020f */
[----:B------:R-:W-:Y:S02]  /*2aa0*/  @!P2 SHF.L.U32 R36, R36, 0x1, RZ ;  /* 0x000000012424a819 */ /* 0x000fe400000006ff */
[----:B------:R-:W-:Y:S02]  /*2ab0*/  LOP3.LUT R64, R64, 0xfffffffe, RZ, 0xc0, !PT ;  /* 0xfffffffe40407812 */ /* 0x000fe400078ec0ff */
[----:B0-----:R-:W-:-:S02]  /*2ac0*/  @!P2 IADD3 R44, P1, PT, R36, R44, RZ ;  /* 0x0000002c242ca210 */ /* 0x001fc40007f3e0ff */
[----:B------:R-:W-:Y:S02]  /*2ad0*/  @P2 LOP3.LUT R64, R64, 0x1, RZ, 0xfc, !PT ;  /* 0x0000000140402812 */ /* 0x000fe400078efcff */
[----:B------:R-:W-:Y:S02]  /*2ae0*/  @!P2 IADD3.X R45, PT, PT, R0, R45, RZ, P1, !PT ;  /* 0x0000002d002da210 */ /* 0x000fe40000ffe4ff */
[----:B-1----:R-:W-:-:S04]  /*2af0*/  @!P2 IADD3 R36, P1, PT, R36, R22, RZ ;  /* 0x000000162424a210 */ /* 0x002fc80007f3e0ff */
[----:B------:R-:W-:Y:S02]  /*2b00*/  @!P2 IADD3.X R37, PT, PT, R0, R23, RZ, P1, !PT ;  /* 0x000000170025a210 */ /* 0x000fe40000ffe4ff */
[----:B------:R-:W-:Y:S02]  /*2b10*/  LOP3.LUT P1, RZ, R64, 0x8000, RZ, 0xc0, !PT ;  /* 0x0000800040ff7812 */ /* 0x000fe4000782c0ff */
[----:B------:R-:W-:Y:S02]  /*2b20*/  CS2R R22, SRZ ;  /* 0x0000000000167805 */ /* 0x000fe4000001ff00 */
[----:B------:R-:W-:Y:S01]  /*2b30*/  IADD3 R0, PT, PT, R62, 0x1a0, RZ ;  /* 0x000001a03e007810 */ /* 0x000fe20007ffe0ff */
[----:B------:R-:W-:Y:S01]  /*2b40*/  @!P2 STL.64 [R1+0x120], R36 ;  /* 0x000120240100a387 */ /* 0x000fe20000100a00 */
[----:B------:R-:W-:-:S03]  /*2b50*/  MOV R4, RZ ;  /* 0x000000ff00047202 */ /* 0x000fc60000000f00 */
[----:B------:R-:W-:Y:S04]  /*2b60*/  STL [R1+0x1fc], R44 ;  /* 0x0001fc2c01007387 */ /* 0x000fe80000100800 */
[----:B------:R-:W-:Y:S04]  /*2b70*/  STL [R1+0x1f8], R45 ;  /* 0x0001f82d01007387 */ /* 0x000fe80000100800 */
[----:B------:R0:W4:Y:S01]  /*2b80*/  @!P1 LDG.E R23, desc[UR10][R24.64] ;  /* 0x0000000a18179981 */ /* 0x000122000c1e1900 */
[----:B------:R-:W-:-:S03]  /*2b90*/  SHF.R.S32.HI R6, RZ, 0x1f, R0 ;  /* 0x0000001fff067819 */ /* 0x000fc60000011400 */
[----:B------:R1:W-:Y:S04]  /*2ba0*/  STL.64 [R1+0x200], R44 ;  /* 0x0002002c01007387 */ /* 0x0003e80000100a00 */
[----:B------:R-:W4:Y:S01]  /*2bb0*/  @!P4 LDG.E R22, desc[UR10][R38.64] ;  /* 0x0000000a2616c981 */ /* 0x000f22000c1e1900 */
[----:B0-----:R-:W-:Y:S02]  /*2bc0*/  CS2R R24, SRZ ;  /* 0x0000000000187805 */ /* 0x001fe4000001ff00 */
[----:B------:R-:W-:-:S04]  /*2bd0*/  LOP3.LUT P2, RZ, R63, 0x8, RZ, 0xc0, !PT ;  /* 0x000000083fff7812 */ /* 0x000fc8000784c0ff */
[----:B------:R-:W4:Y:S01]  /*2be0*/  @!P1 LDG.E R25, desc[UR10][R26.64] ;  /* 0x0000000a1a199981 */ /* 0x000f22000c1e1900 */
[----:B------:R-:W-:-:S03]  /*2bf0*/  ISETP.GE.U32.AND P1, PT, R0, UR16, PT ;  /* 0x0000001000007c0c */ /* 0x000fc6000bf26070 */
[----:B-1----:R-:W2:Y:S01]  /*2c00*/  LDL.LU.64 R44, [R1+0x110] ;  /* 0x00011000012c7983 */ /* 0x002ea20000300a00 */
[----:B------:R-:W-:-:S04]  /*2c10*/  ISETP.GE.AND.EX P1, PT, R6, UR17, PT, P1 ;  /* 0x0000001106007c0c */ /* 0x000fc8000bf26310 */
[----:B------:R0:W4:Y:S09]  /*2c20*/  @!P2 LDG.E R4, desc[UR10][R2.64] ;  /* 0x0000000a0204a981 */ /* 0x000132000c1e1900 */
[----:B0-----:R-:W0:Y:S01]  /*2c30*/  @!P1 LDC.64 R2, c[0x0][0x3f8] ;  /* 0x0000fe00ff029b82 */ /* 0x001e220000000a00 */
[----:B------:R-:W-:-:S06]  /*2c40*/  HFMA2 R26, -RZ, RZ, 0, 0 ;  /* 0x00000000ff1a7431 */ /* 0x000fcc00000001ff */
[----:B------:R1:W4:Y:S01]  /*2c50*/  @!P2 LDG.E R26, desc[UR10][R34.64] ;  /* 0x0000000a221aa981 */ /* 0x000322000c1e1900 */
[----:B------:R-:W3:Y:S01]  /*2c60*/  @!P1 LDC.64 R36, c[0x0][0x3a0] ;  /* 0x0000e800ff249b82 */ /* 0x000ee20000000a00 */
[----:B-1----:R-:W-:Y:S02]  /*2c70*/  @!P1 MOV R34, R30 ;  /* 0x0000001e00229202 */ /* 0x002fe40000000f00 */
[----:B------:R-:W-:Y:S01]  /*2c80*/  @!P1 MOV R35, R33 ;  /* 0x0000002100239202 */ /* 0x000fe20000000f00 */
[-C--:B0-----:R-:W-:Y:S02]  /*2c90*/  @!P1 IMAD R6, R6, R2.reuse, RZ ;  /* 0x0000000206069224 */ /* 0x081fe400078e02ff */
[----:B------:R-:W-:-:S04]  /*2ca0*/  @!P1 IMAD.WIDE.U32 R34, R0, R2, R34 ;  /* 0x0000000200229225 */ /* 0x000fc800078e0022 */
[----:B------:R-:W-:Y:S01]  /*2cb0*/  @!P1 IMAD R3, R0, R3, R6 ;  /* 0x0000000300039224 */ /* 0x000fe200078e0206 */
[----:B------:R-:W-:-:S04]  /*2cc0*/  @!P1 SHF.L.U32 R2, R34, 0x1, RZ ;  /* 0x0000000122029819 */ /* 0x000fc800000006ff */
[----:B------:R-:W-:-:S04]  /*2cd0*/  @!P1 IADD3 R15, PT, PT, R35, R3, RZ ;  /* 0x00000003230f9210 */ /* 0x000fc80007ffe0ff */
[----:B------:R-:W-:Y:S02]  /*2ce0*/  @!P1 SHF.L.U64.HI R0, R34, 0x1, R15 ;  /* 0x0000000122009819 */ /* 0x000fe4000001020f */
[----:B------:R-:W0:Y:S01]  /*2cf0*/  @!P1 LDC.64 R34, c[0x0][0x398] ;  /* 0x0000e600ff229b82 */ /* 0x000e220000000a00 */
[----:B---3--:R-:W-:-:S04]  /*2d00*/  @!P1 IADD3 R36, P2, PT, R2, R36, RZ ;  /* 0x0000002402249210 */ /* 0x008fc80007f5e0ff */
[----:B------:R-:W-:Y:S02]  /*2d10*/  @!P1 IADD3.X R37, PT, PT, R0, R37, RZ, P2, !PT ;  /* 0x0000002500259210 */ /* 0x000fe400017fe4ff */
[----:B------:R-:W-:-:S04]  /*2d20*/  LOP3.LUT R63, R63, 0xfffffffd, RZ, 0xc0, !PT ;  /* 0xfffffffd3f3f7812 */ /* 0x000fc800078ec0ff */
[----:B------:R-:W-:Y:S02]  /*2d30*/  @P1 LOP3.LUT R63, R63, 0x2, RZ, 0xfc, !PT ;  /* 0x000000023f3f1812 */ /* 0x000fe400078efcff */
[----:B0-----:R-:W-:-:S04]  /*2d40*/  @!P1 IADD3 R34, P2, PT, R2, R34, RZ ;  /* 0x0000002202229210 */ /* 0x001fc80007f5e0ff */
[----:B------:R-:W-:Y:S02]  /*2d50*/  @!P1 IADD3.X R35, PT, PT, R0, R35, RZ, P2, !PT ;  /* 0x0000002300239210 */ /* 0x000fe400017fe4ff */
[----:B------:R-:W-:-:S04]  /*2d60*/  IADD3 R0, PT, PT, R62, 0x1b0, RZ ;  /* 0x000001b03e007810 */ /* 0x000fc80007ffe0ff */
[----:B------:R-:W-:Y:S02]  /*2d70*/  SHF.R.S32.HI R10, RZ, 0x1f, R0 ;  /* 0x0000001fff0a7819 */ /* 0x000fe40000011400 */
[----:B------:R-:W-:Y:S02]  /*2d80*/  ISETP.GE.U32.AND P2, PT, R0, UR16, PT ;  /* 0x0000001000007c0c */ /* 0x000fe4000bf46070 */
[----:B------:R-:W-:Y:S02]  /*2d90*/  LOP3.LUT P1, RZ, R64, 0x1000, RZ, 0xc0, !PT ;  /* 0x0000100040ff7812 */ /* 0x000fe4000782c0ff */
[----:B------:R-:W-:-:S11]  /*2da0*/  ISETP.GE.AND.EX P2, PT, R10, UR17, PT, P2 ;  /* 0x000000110a007c0c */ /* 0x000fd6000bf46320 */
[----:B------:R0:W3:Y:S02]  /*2db0*/  @!P1 LDG.E R12, desc[UR10][R40.64] ;  /* 0x0000000a280c9981 */ /* 0x0000e4000c1e1900 */
[----:B0-----:R-:W0:Y:S01]  /*2dc0*/  @!P2 LDC.64 R40, c[0x0][0x3f8] ;  /* 0x0000fe00ff28ab82 */ /* 0x001e220000000a00 */
[----:B------:R-:W-:-:S06]  /*2dd0*/  HFMA2 R6, -RZ, RZ, 0, 0 ;  /* 0x00000000ff067431 */ /* 0x000fcc00000001ff */
[----:B------:R1:W3:Y:S02]  /*2de0*/  @!P1 LDG.E R6, desc[UR10][R46.64] ;  /* 0x0000000a2e069981 */ /* 0x0002e4000c1e1900 */
        /* <DEDUP_REMOVED lines=10> */
[----:B------:R-:W-:-:S06]  /*2e90*/  CS2R R2, SRZ ;  /* 0x0000000000027805 */ /* 0x000fcc000001ff00 */
[----:B------:R-:W3:Y:S04]  /*2ea0*/  @!P3 LDG.E R2, desc[UR10][R76.64] ;  /* 0x0000000a4c02b981 */ /* 0x000ee8000c1e1900 */
[----:B------:R-:W3:Y:S01]  /*2eb0*/  @!P3 LDG.E R3, desc[UR10][R74.64] ;  /* 0x0000000a4a03b981 */ /* 0x000ee2000c1e1900 */
        /* <DEDUP_REMOVED lines=12> */
[-C--:B0-----:R-:W-:Y:S02]  /*2f80*/  @!P3 IMAD R10, R10, R38.reuse, RZ ;  /* 0x000000260a0ab224 */ /* 0x081fe400078e02ff */
[----:B------:R-:W-:-:S04]  /*2f90*/  @!P3 IMAD.WIDE.U32 R42, R0, R38, R42 ;  /* 0x00000026002ab225 */ /* 0x000fc800078e002a */
[----:B------:R-:W-:Y:S02]  /*2fa0*/  @!P3 IMAD R10, R0, R39, R10 ;  /* 0x00000027000ab224 */ /* 0x000fe400078e020a */
[----:B------:R-:W0:Y:S03]  /*2fb0*/  @!P3 LDC.64 R38, c[0x0][0x3a0] ;  /* 0x0000e800ff26bb82 */ /* 0x000e260000000a00 */
[----:B------:R-:W-:Y:S02]  /*2fc0*/  @!P3 IADD3 R27, PT, PT, R43, R10, RZ ;  /* 0x0000000a2b1bb210 */ /* 0x000fe40007ffe0ff */
[C---:B------:R-:W-:Y:S02]  /*2fd0*/  @!P3 SHF.L.U32 R10, R42.reuse, 0x1, RZ ;  /* 0x000000012a0ab819 */ /* 0x040fe400000006ff */
[----:B------:R-:W-:Y:S02]  /*2fe0*/  @!P3 SHF.L.U64.HI R0, R42, 0x1, R27 ;  /* 0x000000012a00b819 */ /* 0x000fe4000001021b */
[----:B------:R-:W1:Y:S01]  /*2ff0*/  @!P3 LDC.64 R42, c[0x0][0x398] ;  /* 0x0000e600ff2abb82 */ /* 0x000e620000000a00 */
[----:B------:R-:W-:-:S04]  /*3000*/  @P1 LOP3.LUT R63, R63, 0x4, RZ, 0xfc, !PT ;  /* 0x000000043f3f1812 */ /* 0x000fc800078efcff */
[----:B------:R-:W-:-:S04]  /*3010*/  LOP3.LUT R63, R63, 0xfffffffe, RZ, 0xc0, !PT ;  /* 0xfffffffe3f3f7812 */ /* 0x000fc800078ec0ff */
[----:B------:R-:W-:Y:S02]  /*3020*/  @P2 LOP3.LUT R63, R63, 0x1, RZ, 0xfc, !PT ;  /* 0x000000013f3f2812 */ /* 0x000fe400078efcff */
[----:B------:R-:W-:Y:S01]  /*3030*/  LOP3.LUT P2, RZ, R64, 0x200, RZ, 0xc0, !PT ;  /* 0x0000020040ff7812 */ /* 0x000fe2000784c0ff */
[----:B------:R-:W-:Y:S01]  /*3040*/  HFMA2 R27, -RZ, RZ, 0, 0 ;  /* 0x00000000ff1b7431 */ /* 0x000fe200000001ff */
[----:B0-----:R-:W-:Y:S02]  /*3050*/  @!P3 IADD3 R38, P4, PT, R10, R38, RZ ;  /* 0x000000260a26b210 */ /* 0x001fe40007f9e0ff */
[----:B------:R-:W-:Y:S02]  /*3060*/  IADD3 R65, PT, PT, R62, 0x1d0, RZ ;  /* 0x000001d03e417810 */ /* 0x000fe40007ffe0ff */
[----:B------:R-:W-:Y:S02]  /*3070*/  @!P3 IADD3.X R39, PT, PT, R0, R39, RZ, P4, !PT ;  /* 0x000000270027b210 */ /* 0x000fe400027fe4ff */
[----:B-1----:R-:W-:-:S05]  /*3080*/  @!P3 IADD3 R42, P4, PT, R10, R42, RZ ;  /* 0x0000002a0a2ab210 */ /* 0x002fca0007f9e0ff */
[----:B------:R0:W3:Y:S01]  /*3090*/  @!P2 LDG.E R27, desc[UR10][R66.64] ;  /* 0x0000000a421ba981 */ /* 0x0000e2000c1e1900 */
[----:B------:R-:W-:-:S03]  /*30a0*/  @!P3 IADD3.X R43, PT, PT, R0, R43, RZ, P4, !PT ;  /* 0x0000002b002bb210 */ /* 0x000fc600027fe4ff */
[----:B------:R-:W3:Y:S01]  /*30b0*/  @!P2 LDG.E R24, desc[UR10][R68.64] ;  /* 0x0000000a4418a981 */ /* 0x000ee2000c1e1900 */
[----:B------:R-:W-:Y:S02]  /*30c0*/  ISETP.GE.U32.AND P4, PT, R65, UR16, PT ;  /* 0x0000001041007c0c */ /* 0x000fe4000bf86070 */
[----:B0-----:R-:W-:-:S04]  /*30d0*/  SHF.R.S32.HI R66, RZ, 0x1f, R65 ;  /* 0x0000001fff427819 */ /* 0x001fc80000011441 */
[----:B------:R-:W-:Y:S01]  /*30e0*/  ISETP.GE.AND.EX P4, PT, R66, UR17, PT, P4 ;  /* 0x0000001142007c0c */ /* 0x000fe2000bf86340 */
[----:B------:R-:W-:-:S06]  /*30f0*/  HFMA2 R0, -RZ, RZ, 0, 0 ;  /* 0x00000000ff007431 */ /* 0x000fcc00000001ff */
[----:B------:R0:W3:Y:S06]  /*3100*/  @!P5 LDG.E R0, desc[UR10][R28.64] ;  /* 0x0000000a1c00d981 */ /* 0x0000ec000c1e1900 */
[----:B0-----:R-:W0:Y:S01]  /*3110*/  @!P4 LDC.64 R28, c[0x0][0x3f8] ;  /* 0x0000fe00ff1ccb82 */ /* 0x001e220000000a00 */
[----:B------:R-:W-:-:S06]  /*3120*/  MOV R10, RZ ;  /* 0x000000ff000a7202 */ /* 0x000fcc0000000f00 */
[----:B------:R1:W3:Y:S02]  /*3130*/  @!P5 LDG.E R10, desc[UR10][R54.64] ;  /* 0x0000000a360ad981 */ /* 0x0002e4000c1e1900 */
[----:B-1----:R-:W-:Y:S02]  /*3140*/  @!P4 MOV R54, R30 ;  /* 0x0000001e0036c202 */ /* 0x002fe40000000f00 */
[----:B------:R-:W-:Y:S01]  /*3150*/  @!P4 MOV R55, R33 ;  /* 0x000000210037c202 */ /* 0x000fe20000000f00 */
        /* <DEDUP_REMOVED lines=8> */
[----:B------:R-:W-:-:S02]  /*31e0*/  LOP3.LUT P1, RZ, R64, 0x800, RZ, 0xc0, !PT ;  /* 0x0000080040ff7812 */ /* 0x000fc4000782c0ff */
[----:B------:R-:W-:Y:S02]  /*31f0*/  LOP3.LUT R64, R64, 0x7fffffff, RZ, 0xc0, !PT ;  /* 0x7fffffff40407812 */ /* 0x000fe400078ec0ff */
[----:B------:R-:W-:Y:S02]  /*3200*/  IADD3 R67, PT, PT, R62, 0x1e0, RZ ;  /* 0x000001e03e437810 */ /* 0x000fe40007ffe0ff */
[----:B0-----:R-:W-:Y:S01]  /*3210*/  @!P4 IADD3 R28, P5, PT, R66, R28, RZ ;  /* 0x0000001c421cc210 */ /* 0x001fe20007fbe0ff */
[----:B------:R-:W-:-:S06]  /*3220*/  HFMA2 R15, -RZ, RZ, 0, 0 ;  /* 0x00000000ff0f7431 */ /* 0x000fcc00000001ff */
[----:B------:R-:W3:Y:S01]  /*3230*/  @!P1 LDG.E R18, desc[UR10][R70.64] ;  /* 0x0000000a46129981 */ /* 0x000ee2000c1e1900 */
[C---:B------:R-:W-:Y:S02]  /*3240*/  @!P4 IADD3.X R29, PT, PT, R65.reuse, R29, RZ, P5, !PT ;  /* 0x0000001d411dc210 */ /* 0x040fe40002ffe4ff */
[----:B------:R-:W-:Y:S01]  /*3250*/  @P3 LOP3.LUT R64, R64, 0x80000000, RZ, 0xfc, !PT ;  /* 0x8000000040403812 */ /* 0x000fe200078efcff */
[----:B------:R-:W3:Y:S01]  /*3260*/  @!P1 LDG.E R15, desc[UR10][R72.64] ;  /* 0x0000000a480f9981 */ /* 0x000ee2000c1e1900 */
[----:B-1----:R-:W-:Y:S02]  /*3270*/  @!P4 IADD3 R54, P5, PT, R66, R54, RZ ;  /* 0x000000364236c210 */ /* 0x002fe40007fbe0ff */
[----:B------:R-:W-:Y:S02]  /*3280*/  SHF.R.S32.HI R68, RZ, 0x1f, R67 ;  /* 0x0000001fff447819 */ /* 0x000fe40000011443 */
[----:B------:R-:W-:Y:S02]  /*3290*/  @!P4 IADD3.X R55, PT, PT, R65, R55, RZ, P5, !PT ;  /* 0x000000374137c210 */ /* 0x000fe40002ffe4ff */
[----:B------:R-:W-:-:S02]  /*32a0*/  ISETP.GE.U32.AND P5, PT, R67, UR16, PT ;  /* 0x0000001043007c0c */ /* 0x000fc4000bfa6070 */
[----:B------:R-:W-:Y:S02]  /*32b0*/  LOP3.LUT P3, RZ, R64, 0x40, RZ, 0xc0, !PT ;  /* 0x0000004040ff7812 */ /* 0x000fe4000786c0ff */
[----:B------:R-:W-:Y:S02]  /*32c0*/  ISETP.GE.AND.EX P5, PT, R68, UR17, PT, P5 ;  /* 0x0000001144007c0c */ /* 0x000fe4000bfa6350 */
[----:B------:R-:W-:-:S09]  /*32d0*/  MOV R66, RZ ;  /* 0x000000ff00427202 */ /* 0x000fd20000000f00 */
[----:B------:R0:W3:Y:S02]  /*32e0*/  @!P3 LDG.E R66, desc[UR10][R56.64] ;  /* 0x0000000a3842b981 */ /* 0x0000e4000c1e1900 */
[----:B0-----:R-:W0:Y:S01]  /*32f0*/  @!P5 LDC.64 R56, c[0x0][0x3f8] ;  /* 0x0000fe00ff38db82 */ /* 0x001e220000000a00 */
[----:B------:R-:W-:-:S06]  /*3300*/  HFMA2 R65, -RZ, RZ, 0, 0 ;  /* 0x00000000ff417431 */ /* 0x000fcc00000001ff */
[----:B------:R1:W3:Y:S02]  /*3310*/  @!P6 LDG.E R65, desc[UR10][R60.64] ;  /* 0x0000000a3c41e981 */ /* 0x0002e4000c1e1900 */
[----:B-1----:R-:W-:-:S06]  /*3320*/  CS2R R60, SRZ ;  /* 0x00000000003c7805 */ /* 0x002fcc000001ff00 */
[----:B------:R1:W3:Y:S01]  /*3330*/  @!P3 LDG.E R61, desc[UR10][R58.64] ;  /* 0x0000000a3a3db981 */ /* 0x0002e2000c1e1900 */
[----:B0-----:R-:W-:-:S03]  /*3340*/  @!P5 IMAD R68, R68, R56, RZ ;  /* 0x000000384444d224 */ /* 0x001fc600078e02ff */
[----:B------:R-:W3:Y:S01]  /*3350*/  @!P6 LDG.E R60, desc[UR10][R92.64] ;  /* 0x0000000a5c3ce981 */ /* 0x000ee2000c1e1900 */
[----:B------:R-:W-:Y:S01]  /*3360*/  @!P5 IMAD R68, R67, R57, R68 ;  /* 0x000000394344d224 */ /* 0x000fe200078e0244 */
[----:B-1----:R-:W-:Y:S02]  /*3370*/  @!P5 MOV R58, R30 ;  /* 0x0000001e003ad202 */ /* 0x002fe40000000f00 */
[----:B------:R-:W-:-:S03]  /*3380*/  @!P5 MOV R59, R33 ;  /* 0x00000021003bd202 */ /* 0x000fc60000000f00 */
[----:B------:R-:W-:-:S03]  /*3390*/  @!P5 IMAD.WIDE.U32 R56, R67, R56, R58 ;  /* 0x000000384338d225 */ /* 0x000fc600078e003a */
[----:B------:R-:W0:Y:S02]  /*33a0*/  @!P5 LDC.64 R58, c[0x0][0x3a0] ;  /* 0x0000e800ff3adb82 */ /* 0x000e240000000a00 */
[----:B------:R-:W-:Y:S02]  /*33b0*/  @!P5 IADD3 R67, PT, PT, R57, R68, RZ ;  /* 0x000000443943d210 */ /* 0x000fe40007ffe0ff */
[C---:B------:R-:W-:Y:S02]  /*33c0*/  @!P5 SHF.L.U32 R68, R56.reuse, 0x1, RZ ;  /* 0x000000013844d819 */ /* 0x040fe400000006ff */
[----:B------:R-:W-:Y:S02]  /*33d0*/  @!P5 SHF.L.U64.HI R67, R56, 0x1, R67 ;  /* 0x000000013843d819 */ /* 0x000fe40000010243 */
[----:B------:R-:W1:Y:S01]  /*33e0*/  @!P5 LDC.64 R56, c[0x0][0x398] ;  /* 0x0000e600ff38db82 */ /* 0x000e620000000a00 */
[----:B------:R-:W-:Y:S02]  /*33f0*/  LOP3.LUT P1, RZ, R64, 0x20, RZ, 0xc0, !PT ;  /* 0x0000002040ff7812 */ /* 0x000fe4000782c0ff */
[----:B0-----:R-:W-:-:S04]  /*3400*/  @!P5 IADD3 R58, P6, PT, R68, R58, RZ ;  /* 0x0000003a443ad210 */ /* 0x001fc80007fde0ff */
[----:B------:R-:W-:Y:S02]  /*3410*/  @!P5 IADD3.X R59, PT, PT, R67, R59, RZ, P6, !PT ;  /* 0x0000003b433bd210 */ /* 0x000fe400037fe4ff */
[----:B-1----:R-:W-:-:S04]  /*3420*/  @!P5 IADD3 R56, P6, PT, R68, R56, RZ ;  /* 0x000000384438d210 */ /* 0x002fc80007fde0ff */
[----:B------:R-:W-:Y:S01]  /*3430*/  @!P5 IADD3.X R57, PT, PT, R67, R57, RZ, P6, !PT ;  /* 0x000000394339d210 */ /* 0x000fe200037fe4ff */
[----:B------:R-:W-:-:S06]  /*3440*/  HFMA2 R67, -RZ, RZ, 0, 0 ;  /* 0x00000000ff437431 */ /* 0x000fcc00000001ff */
[----:B--2---:R-:W2:Y:S04]  /*3450*/  @!P1 LDG.E R67, desc[UR10][R44.64] ;  /* 0x0000000a2c439981 */ /* 0x004ea8000c1e1900 */
[----:B------:R-:W4:Y:S04]  /*3460*/  LDL.LU R44, [R1+0x11c] ;  /* 0x00011c00012c7983 */ /* 0x000f280000300800 */
[----:B------:R-:W3:Y:S01]  /*3470*/  LDL.LU R45, [R1+0x118] ;  /* 0x00011800012d7983 */ /* 0x000ee20000300800 */
[----:B------:R-:W-:Y:S02]  /*3480*/  LOP3.LUT R64, R64, 0xdfffffff, RZ, 0xc0, !PT ;  /* 0xdfffffff40407812 */ /* 0x000fe400078ec0ff */
[----:B------:R-:W-:-:S02]  /*3490*/  IADD3 R71, PT, PT, R62, 0x1f0, RZ ;  /* 0x000001f03e477810 */ /* 0x000fc40007ffe0ff */
[----:B------:R-:W-:Y:S02]  /*34a0*/  @P4 LOP3.LUT R64, R64, 0x20000000, RZ, 0xfc, !PT ;  /* 0x2000000040404812 */ /* 0x000fe400078efcff */
[----:B------:R-:W-:Y:S02]  /*34b0*/  SHF.R.S32.HI R72, RZ, 0x1f, R71 ;  /* 0x0000001fff487819 */ /* 0x000fe40000011447 */
[----:B------:R-:W-:Y:S02]  /*34c0*/  ISETP.GE.U32.AND P6, PT, R71, UR16, PT ;  /* 0x0000001047007c0c */ /* 0x000fe4000bfc6070 */
[----:B------:R-:W-:Y:S02]  /*34d0*/  LOP3.LUT P4, RZ, R64, 0x10, RZ, 0xc0, !PT ;  /* 0x0000001040ff7812 */ /* 0x000fe4000788c0ff */
[----:B------:R-:W-:Y:S02]  /*34e0*/  ISETP.GE.AND.EX P6, PT, R72, UR17, PT, P6 ;  /* 0x0000001148007c0c */ /* 0x000fe4000bfc6360 */
[----:B------:R-:W-:-:S02]  /*34f0*/  CS2R R68, SRZ ;  /* 0x0000000000447805 */ /* 0x000fc4000001ff00 */
[----:B------:R-:W-:Y:S02]  /*3500*/  MOV R70, RZ ;  /* 0x000000ff00467202 */ /* 0x000fe40000000f00 */
[----:B------:R-:W-:Y:S02]  /*3510*/  LOP3.LUT R64, R64, 0xf7ffffff, RZ, 0xc0, !PT ;  /* 0xf7ffffff40407812 */ /* 0x000fe400078ec0ff */
[----:B------:R-:W2:Y:S04]  /*3520*/  @!P1 LDG.E R68, desc[UR10][R88.64] ;  /* 0x0000000a58449981 */ /* 0x000ea8000c1e1900 */
[----:B------:R0:W2:Y:S04]  /*3530*/  @!P4 LDG.E R69, desc[UR10][R48.64] ;  /* 0x0000000a3045c981 */ /* 0x0000a8000c1e1900 */
[----:B------:R1:W2:Y:S01]  /*3540*/  @!P4 LDG.E R70, desc[UR10][R52.64] ;  /* 0x0000000a3446c981 */ /* 0x0002a2000c1e1900 */
[----:B0-----:R-:W0:Y:S01]  /*3550*/  @!P6 LDC.64 R48, c[0x0][0x3f8] ;  /* 0x0000fe00ff30eb82 */ /* 0x001e220000000a00 */
[----:B-1----:R-:W-:-:S02]  /*3560*/  @!P6 MOV R52, R30 ;  /* 0x0000001e0034e202 */ /* 0x002fc40000000f00 */
        /* <DEDUP_REMOVED lines=10> */
[C---:B------:R-:W-:Y:S02]  /*3610*/  LOP3.LUT P5, RZ, R64.reuse, 0x1000000, RZ, 0xc0, !PT ;  /* 0x0100000040ff7812 */ /* 0x040fe400078ac0ff */
[----:B------:R-:W-:-:S04]  /*3620*/  LOP3.LUT R64, R64, 0xbfffffff, RZ, 0xc0, !PT ;  /* 0xbfffffff40407812 */ /* 0x000fc800078ec0ff */
[----:B------:R-:W-:Y:S01]  /*3630*/  @P4 LOP3.LUT R64, R64, 0x40000000, RZ, 0xfc, !PT ;  /* 0x4000000040404812 */ /* 0x000fe200078efcff */
[----:B------:R-:W-:Y:S01]  /*3640*/  STL [R1+0x1d0], R34 ;  /* 0x0001d02201007387 */ /* 0x000fe20000100800 */
[----:B0-----:R-:W-:-:S03]  /*3650*/  @!P6 IADD3 R48, P1, PT, R72, R48, RZ ;  /* 0x000000304830e210 */ /* 0x001fc60007f3e0ff */
[----:B------:R-:W-:Y:S01]  /*3660*/  STL [R1+0x1e0], R34 ;  /* 0x0001e02201007387 */ /* 0x000fe20000100800 */
[----:B------:R-:W-:-:S03]  /*3670*/  @!P6 IADD3.X R49, PT, PT, R71, R49, RZ, P1, !PT ;  /* 0x000000314731e210 */ /* 0x000fc60000ffe4ff */
[----:B------:R-:W-:Y:S01]  /*3680*/  STL [R1+0x1f0], R34 ;  /* 0x0001f02201007387 */ /* 0x000fe20000100800 */
[----:B-1----:R-:W-:-:S03]  /*3690*/  @!P6 IADD3 R52, P4, PT, R72, R52, RZ ;  /* 0x000000344834e210 */ /* 0x002fc60007f9e0ff */
[----:B------:R-:W-:Y:S01]  /*36a0*/  STL [R1+0x1cc], R35 ;  /* 0x0001cc2301007387 */ /* 0x000fe20000100800 */
[----:B------:R-:W-:Y:S02]  /*36b0*/  PRMT R72, RZ, 0x5410, RZ ;  /* 0x00005410ff487816 */ /* 0x000fe400000000ff */
[----:B------:R-:W-:Y:S01]  /*36c0*/  @!P6 IADD3.X R53, PT, PT, R71, R53, RZ, P4, !PT ;  /* 0x000000354735e210 */ /* 0x000fe200027fe4ff */
[----:B------:R-:W-:Y:S01]  /*36d0*/  STL [R1+0x1f4], R35 ;  /* 0x0001f42301007387 */ /* 0x000fe20000100800 */
[----:B------:R-:W-:-:S03]  /*36e0*/  PRMT R71, RZ, 0x5410, RZ ;  /* 0x00005410ff477816 */ /* 0x000fc600000000ff */
[----:B------:R0:W-:Y:S02]  /*36f0*/  STL.64 [R1+0x208], R34 ;  /* 0x0002082201007387 */ /* 0x0001e40000100a00 */
[----:B0-----:R-:W-:Y:S02]  /*3700*/  PRMT R35, RZ, 0x7610, R35 ;  /* 0x00007610ff237816 */ /* 0x001fe40000000023 */
[----:B------:R-:W-:Y:S02]  /*3710*/  PRMT R34, RZ, 0x7610, R34 ;  /* 0x00007610ff227816 */ /* 0x000fe40000000022 */
[C---:B------:R-:W-:Y:S02]  /*3720*/  @!P5 PRMT R35, R91.reuse, 0x7610, R35 ;  /* 0x000076105b23d816 */ /* 0x040fe40000000023 */
[----:B------:R-:W-:-:S03]  /*3730*/  @!P5 PRMT R34, R91, 0x7632, R34 ;  /* 0x000076325b22d816 */ /* 0x000fc60000000022 */
[----:B------:R-:W-:Y:S04]  /*3740*/  STL.S16 [R1+0x116], R35 ;  /* 0x0001162301007387 */ /* 0x000fe80000100600 */
[----:B------:R0:W-:Y:S04]  /*3750*/  STL.S16 [R1+0x114], R34 ;  /* 0x0001142201007387 */ /* 0x0001e80000100600 */
[----:B0-----:R-:W2:Y:S01]  /*3760*/  LDL.LU.64 R34, [R1+0x140] ;  /* 0x0001400001227983 */ /* 0x001ea20000300a00 */
[----:B----4-:R-:W-:Y:S02]  /*3770*/  @!P0 PRMT R72, R72, 0x5410, R44 ;  /* 0x0000541048488816 */ /* 0x010fe4000000002c */
[----:B---3--:R-:W-:Y:S01]  /*3780*/  @!P0 PRMT R71, R71, 0x5410, R45 ;  /* 0x0000541047478816 */ /* 0x008fe2000000002d */
[----:B------:R-:W-:Y:S01]  /*3790*/  STL [R1+0x10], R44 ;  /* 0x0000102c01007387 */ /* 0x000fe20000100800 */
[----:B------:R-:W-:-:S02]  /*37a0*/  @!P0 PRMT R72, R44, 0x7632, R72 ;  /* 0x000076322c488816 */ /* 0x000fc40000000048 */
[----:B------:R-:W-:Y:S01]  /*37b0*/  @!P0 PRMT R71, R45, 0x7632, R71 ;  /* 0x000076322d478816 */ /* 0x000fe20000000047 */
[----:B------:R0:W-:Y:S04]  /*37c0*/  STL [R1+0x90], R45 ;  /* 0x0000902d01007387 */ /* 0x0001e80000100800 */
[----:B0-----:R-:W3:Y:S01]  /*37d0*/  LDL.LU.64 R44, [R1+0x148] ;  /* 0x00014800012c7983 */ /* 0x001ee20000300a00 */
[C---:B------:R-:W-:Y:S02]  /*37e0*/  LOP3.LUT P1, RZ, R64.reuse, 0x800000, RZ, 0xc0, !PT ;  /* 0x0080000040ff7812 */ /* 0x040fe4000782c0ff */
[C---:B------:R-:W-:Y:S02]  /*37f0*/  LOP3.LUT P4, RZ, R64.reuse, 0x200000, RZ, 0xc0, !PT ;  /* 0x0020000040ff7812 */ /* 0x040fe4000788c0ff */
[----:B------:R-:W-:-:S02]  /*3800*/  LOP3.LUT R64, R64, 0xfbffffff, RZ, 0xc0, !PT ;  /* 0xfbffffff40407812 */ /* 0x000fc400078ec0ff */
[----:B------:R-:W-:Y:S02]  /*3810*/  PRMT R73, RZ, 0x5410, RZ ;  /* 0x00005410ff497816 */ /* 0x000fe400000000ff */
[----:B------:R-:W-:Y:S01]  /*3820*/  @P6 LOP3.LUT R64, R64, 0x4000000, RZ, 0xfc, !PT ;  /* 0x0400000040406812 */ /* 0x000fe200078efcff */
[----:B------:R-:W-:Y:S01]  /*3830*/  STL [R1+0x1dc], R36 ;  /* 0x0001dc2401007387 */ /* 0x000fe20000100800 */
[----:B------:R-:W-:-:S03]  /*3840*/  @!P5 PRMT R73, R73, 0x5410, R90 ;  /* 0x000054104949d816 */ /* 0x000fc6000000005a */
[----:B------:R-:W-:Y:S01]  /*3850*/  STL [R1+0x1d8], R37 ;  /* 0x0001d82501007387 */ /* 0x000fe20000100800 */
[----:B------:R-:W-:-:S03]  /*3860*/  LOP3.LUT P6, RZ, R64, 0x400000, RZ, 0xc0, !PT ;  /* 0x0040000040ff7812 */ /* 0x000fc600078cc0ff */
[----:B------:R0:W-:Y:S01]  /*3870*/  STL.64 [R1+0x1e8], R36 ;  /* 0x0001e82401007387 */ /* 0x0001e20000100a00 */
[----:B------:R-:W-:Y:S02]  /*3880*/  PRMT R74, RZ, 0x5410, RZ ;  /* 0x00005410ff4a7816 */ /* 0x000fe400000000ff */
[----:B------:R-:W-:Y:S02]  /*3890*/  PRMT R75, RZ, 0x5410, RZ ;  /* 0x00005410ff4b7816 */ /* 0x000fe400000000ff */
[----:B------:R-:W-:Y:S02]  /*38a0*/  @!P5 PRMT R73, R90, 0x7632, R73 ;  /* 0x000076325a49d816 */ /* 0x000fe40000000049 */
[----:B------:R-:W-:Y:S02]  /*38b0*/  LOP3.LUT P5, RZ, R64, 0x100000, RZ, 0xc0, !PT ;  /* 0x0010000040ff7812 */ /* 0x000fe400078ac0ff */
[----:B------:R-:W-:Y:S01]  /*38c0*/  PRMT R79, RZ, 0x5410, RZ ;  /* 0x00005410ff4f7816 */ /* 0x000fe200000000ff */
[----:B0-----:R-:W4:Y:S01]  /*38d0*/  LDL.LU.64 R36, [R1+0x138] ;  /* 0x0001380001247983 */ /* 0x001f220000300a00 */
[----:B------:R-:W-:-:S02]  /*38e0*/  @!P1 PRMT R74, R74, 0x5410, R86 ;  /* 0x000054104a4a9816 */ /* 0x000fc40000000056 */
[----:B------:R-:W-:Y:S02]  /*38f0*/  @!P1 PRMT R75, R85, 0x7610, R75 ;  /* 0x00007610554b9816 */ /* 0x000fe4000000004b */
[----:B------:R-:W-:Y:S02]  /*3900*/  @!P4 PRMT R79, R78, 0x7610, R79 ;  /* 0x000076104e4fc816 */ /* 0x000fe4000000004f */
[----:B------:R-:W-:Y:S02]  /*3910*/  @!P1 PRMT R74, R86, 0x7632, R74 ;  /* 0x00007632564a9816 */ /* 0x000fe4000000004a */
[----:B------:R-:W-:Y:S01]  /*3920*/  @!P1 PRMT R75, R75, 0x7610, R85 ;  /* 0x000076104b4b9816 */ /* 0x000fe20000000055 */
[----:B------:R0:W-:Y:S01]  /*3930*/  STL [R1+0x20], R78 ;  /* 0x0000204e01007387 */ /* 0x0001e20000100800 */
[----:B------:R-:W-:Y:S02]  /*3940*/  LOP3.LUT P1, RZ, R64, 0x80000, RZ, 0xc0, !PT ;  /* 0x0008000040ff7812 */ /* 0x000fe4000782c0ff */
[----:B------:R-:W-:-:S02]  /*3950*/  PRMT R77, RZ, 0x5410, RZ ;  /* 0x00005410ff4d7816 */ /* 0x000fc400000000ff */
[----:B------:R-:W-:Y:S02]  /*3960*/  @!P4 PRMT R79, R79, 0x7610, R78 ;  /* 0x000076104f4fc816 */ /* 0x000fe4000000004e */
[----:B------:R-:W-:Y:S02]  /*3970*/  PRMT R80, RZ, 0x5410, RZ ;  /* 0x00005410ff507816 */ /* 0x000fe400000000ff */
[----:B------:R-:W-:Y:S02]  /*3980*/  PRMT R81, RZ, 0x5410, RZ ;  /* 0x00005410ff517816 */ /* 0x000fe400000000ff */
[----:B0-----:R-:W-:Y:S02]  /*3990*/  PRMT R78, RZ, 0x5410, RZ ;  /* 0x00005410ff4e7816 */ /* 0x001fe400000000ff */
[----:B------:R-:W-:Y:S02]  /*39a0*/  @!P6 PRMT R77, R77, 0x5410, R82 ;  /* 0x000054104d4de816 */ /* 0x000fe40000000052 */
[----:B------:R-:W-:-:S02]  /*39b0*/  @!P4 PRMT R78, R78, 0x5410, R5 ;  /* 0x000054104e4ec816 */ /* 0x000fc40000000005 */
[----:B------:R-:W-:Y:S02]  /*39c0*/  @!P5 PRMT R80, R80, 0x5410, R7 ;  /* 0x000054105050d816 */ /* 0x000fe40000000007 */
[----:B------:R-:W-:Y:S01]  /*39d0*/  @!P5 PRMT R81, R81, 0x5410, R8 ;  /* 0x000054105151d816 */ /* 0x000fe20000000008 */
[----:B------:R0:W-:Y:S01]  /*39e0*/  STL [R1+0x9c], R82 ;  /* 0x00009c5201007387 */ /* 0x0001e20000100800 */
[----:B------:R-:W-:Y:S02]  /*39f0*/  @!P6 PRMT R77, R82, 0x7632, R77 ;  /* 0x00007632524de816 */ /* 0x000fe4000000004d */
[----:B------:R-:W-:Y:S02]  /*3a00*/  @!P4 PRMT R78, R5, 0x7632, R78 ;  /* 0x00007632054ec816 */ /* 0x000fe4000000004e */
[----:B------:R-:W-:Y:S02]  /*3a10*/  @!P5 PRMT R80, R7, 0x7632, R80 ;  /* 0x000076320750d816 */ /* 0x000fe40000000050 */
[----:B------:R-:W-:-:S02]  /*3a20*/  @!P5 PRMT R81, R8, 0x7632, R81 ;  /* 0x000076320851d816 */ /* 0x000fc40000000051 */
[----:B0-----:R-:W-:Y:S02]  /*3a30*/  PRMT R82, RZ, 0x5410, RZ ;  /* 0x00005410ff527816 */ /* 0x001fe400000000ff */
[C---:B------:R-:W-:Y:S02]  /*3a40*/  LOP3.LUT P4, RZ, R64.reuse, 0x8, RZ, 0xc0, !PT ;  /* 0x0000000840ff7812 */ /* 0x040fe4000788c0ff */
[----:B------:R-:W-:Y:S02]  /*3a50*/  LOP3.LUT P5, RZ, R64, 0x4, RZ, 0xc0, !PT ;  /* 0x0000000440ff7812 */ /* 0x000fe400078ac0ff */
[----:B------:R-:W-:Y:S01]  /*3a60*/  @!P1 PRMT R82, R82, 0x5410, R9 ;  /* 0x0000541052529816 */ /* 0x000fe20000000009 */
[----:B------:R0:W-:Y:S03]  /*3a70*/  STL [R1+0x24], R7 ;  /* 0x0000240701007387 */ /* 0x0001e60000100800 */
[----:B------:R-:W-:Y:S01]  /*3a80*/  @!P1 PRMT R82, R9, 0x7632, R82 ;  /* 0x0000763209529816 */ /* 0x000fe20000000052 */
[----:B------:R-:W-:Y:S04]  /*3a90*/  STL [R1+0xa4], R8 ;  /* 0x0000a40801007387 */ /* 0x000fe80000100800 */
[----:B------:R1:W-:Y:S01]  /*3aa0*/  STL [R1+0x28], R9 ;  /* 0x0000280901007387 */ /* 0x0003e20000100800 */
[----:B0-----:R-:W-:-:S02]  /*3ab0*/  MOV R7, RZ ;  /* 0x000000ff00077202 */ /* 0x001fc40000000f00 */
[----:B-1----:R-:W-:Y:S02]  /*3ac0*/  CS2R R8, SRZ ;  /* 0x0000000000087805 */ /* 0x002fe4000001ff00 */
[----:B------:R-:W-:-:S04]  /*3ad0*/  PRMT R76, RZ, 0x5410, RZ ;  /* 0x00005410ff4c7816 */ /* 0x000fc800000000ff */
[----:B--2---:R-:W2:Y:S01]  /*3ae0*/  @!P5 LDG.E R9, desc[UR10][R34.64] ;  /* 0x0000000a2209d981 */ /* 0x004ea2000c1e1900 */
[----:B------:R-:W-:-:S03]  /*3af0*/  LOP3.LUT P0, RZ, R64, 0x40000, RZ, 0xc0, !PT ;  /* 0x0004000040ff7812 */ /* 0x000fc6000780c0ff */
[----:B------:R0:W-:Y:S04]  /*3b00*/  STL [R1+0x98], R85 ;  /* 0x0000985501007387 */ /* 0x0001e80000100800 */
[----:B------:R1:W-:Y:S04]  /*3b10*/  STL [R1+0x1c], R84 ;  /* 0x00001c5401007387 */ /* 0x0003e80000100800 */
[----:B------:R-:W2:Y:S04]  /*3b20*/  LDL.LU.64 R34, [R1+0x208] ;  /* 0x0002080001227983 */ /* 0x000ea80000300a00 */
[----:B---3--:R-:W3:Y:S01]  /*3b30*/  @!P4 LDG.E R7, desc[UR10][R44.64] ;  /* 0x0000000a2c07c981 */ /* 0x008ee2000c1e1900 */
[----:B------:R-:W-:-:S02]  /*3b40*/  PRMT R83, RZ, 0x5410, RZ ;  /* 0x00005410ff537816 */ /* 0x000fc400000000ff */
[----:B------:R-:W-:Y:S01]  /*3b50*/  PRMT R87, RZ, 0x5410, RZ ;  /* 0x00005410ff577816 */ /* 0x000fe200000000ff */
[----:B------:R1:W-:Y:S04]  /*3b60*/  STL [R1+0x18], R86 ;  /* 0x0000185601007387 */ /* 0x0003e80000100800 */
[----:B------:R4:W3:Y:S04]  /*3b70*/  @!P5 LDG.E R8, desc[UR10][R50.64] ;  /* 0x0000000a3208d981 */ /* 0x0008e8000c1e1900 */
[----:B------:R-:W3:Y:S01]  /*3b80*/  LDL.LU.64 R44, [R1+0x130] ;  /* 0x00013000012c7983 */ /* 0x000ee20000300a00 */
[----:B------:R-:W-:-:S02]  /*3b90*/  @!P6 PRMT R76, R76, 0x5410, R84 ;  /* 0x000054104c4ce816 */ /* 0x000fc40000000054 */
[----:B0-----:R-:W-:Y:S02]  /*3ba0*/  PRMT R85, RZ, 0x5410, RZ ;  /* 0x00005410ff557816 */ /* 0x001fe400000000ff */
[----:B------:R-:W-:Y:S02]  /*3bb0*/  @!P6 PRMT R76, R84, 0x7632, R76 ;  /* 0x00007632544ce816 */ /* 0x000fe4000000004c */
[----:B-1----:R-:W-:Y:S02]  /*3bc0*/  PRMT R84, RZ, 0x5410, RZ ;  /* 0x00005410ff547816 */ /* 0x002fe400000000ff */
[----:B------:R-:W-:Y:S02]  /*3bd0*/  @!P0 PRMT R85, R14, 0x7610, R85 ;  /* 0x000076100e558816 */ /* 0x000fe40000000055 */
[----:B------:R-:W-:Y:S02]  /*3be0*/  @!P0 PRMT R84, R84, 0x5410, R13 ;  /* 0x0000541054548816 */ /* 0x000fe4000000000d */
[----:B------:R-:W-:-:S02]  /*3bf0*/  @!P0 PRMT R85, R85, 0x7610, R14 ;  /* 0x0000761055558816 */ /* 0x000fc4000000000e */
[----:B------:R-:W-:Y:S02]  /*3c00*/  @!P0 PRMT R84, R13, 0x7632, R84 ;  /* 0x000076320d548816 */ /* 0x000fe40000000054 */
[C---:B------:R-:W-:Y:S02]  /*3c10*/  LOP3.LUT P6, RZ, R64.reuse, 0x20000, RZ, 0xc0, !PT ;  /* 0x0002000040ff7812 */ /* 0x040fe400078cc0ff */
[----:B------:R-:W-:Y:S01]  /*3c20*/  LOP3.LUT P0, RZ, R64, 0x8000, RZ, 0xc0, !PT ;  /* 0x0000800040ff7812 */ /* 0x000fe2000780c0ff */
[----:B------:R0:W-:Y:S01]  /*3c30*/  STL [R1+0xa0], R5 ;  /* 0x0000a00501007387 */ /* 0x0001e20000100800 */
[----:B------:R-:W-:Y:S02]  /*3c40*/  PRMT R86, RZ, 0x5410, RZ ;  /* 0x00005410ff567816 */ /* 0x000fe400000000ff */
[----:B----4-:R-:W-:Y:S02]  /*3c50*/  PRMT R50, RZ, 0x5410, RZ ;  /* 0x00005410ff327816 */ /* 0x010fe400000000ff */
[----:B------:R-:W-:-:S02]  /*3c60*/  PRMT R51, RZ, 0x5410, RZ ;  /* 0x00005410ff337816 */ /* 0x000fc400000000ff */
[----:B------:R-:W-:Y:S01]  /*3c70*/  @!P1 PRMT R83, R83, 0x5410, R11 ;  /* 0x0000541053539816 */ /* 0x000fe2000000000b */
[----:B0-----:R-:W-:Y:S02]  /*3c80*/  HFMA2 R5, -RZ, RZ, 0, 0 ;  /* 0x00000000ff057431 */ /* 0x001fe400000001ff */
[----:B------:R-:W-:Y:S02]  /*3c90*/  @!P6 PRMT R86, R86, 0x5410, R16 ;  /* 0x000054105656e816 */ /* 0x000fe40000000010 */
[----:B------:R-:W-:Y:S02]  /*3ca0*/  @!P6 PRMT R87, R87, 0x5410, R17 ;  /* 0x000054105757e816 */ /* 0x000fe40000000011 */
[----:B------:R-:W-:Y:S01]  /*3cb0*/  @!P0 PRMT R50, R50, 0x5410, R23 ;  /* 0x0000541032328816 */ /* 0x000fe20000000017 */
[----:B------:R-:W4:Y:S01]  /*3cc0*/  @!P4 LDG.E R5, desc[UR10][R36.64] ;  /* 0x0000000a2405c981 */ /* 0x000f22000c1e1900 */
[----:B------:R-:W-:Y:S02]  /*3cd0*/  @!P0 PRMT R51, R51, 0x5410, R25 ;  /* 0x0000541033338816 */ /* 0x000fe40000000019 */
[----:B------:R-:W-:-:S02]  /*3ce0*/  @!P1 PRMT R83, R11, 0x7632, R83 ;  /* 0x000076320b539816 */ /* 0x000fc40000000053 */
[----:B------:R-:W-:Y:S02]  /*3cf0*/  @!P6 PRMT R86, R16, 0x7632, R86 ;  /* 0x000076321056e816 */ /* 0x000fe40000000056 */
[----:B------:R-:W-:Y:S02]  /*3d00*/  @!P6 PRMT R87, R17, 0x7632, R87 ;  /* 0x000076321157e816 */ /* 0x000fe40000000057 */
[----:B------:R-:W-:Y:S01]  /*3d10*/  @!P0 PRMT R50, R23, 0x7632, R50 ;  /* 0x0000763217328816 */ /* 0x000fe20000000032 */
[----:B------:R-:W-:Y:S01]  /*3d20*/  STL [R1+0x14], R91 ;  /* 0x0000145b01007387 */ /* 0x000fe20000100800 */
[----:B------:R-:W-:Y:S02]  /*3d30*/  @!P0 PRMT R51, R25, 0x7632, R51 ;  /* 0x0000763219338816 */ /* 0x000fe40000000033 */
[C---:B------:R-:W-:Y:S01]  /*3d40*/  LOP3.LUT P1, RZ, R64.reuse, 0x10000, RZ, 0xc0, !PT ;  /* 0x0001000040ff7812 */ /* 0x040fe2000782c0ff */
[----:B------:R0:W-:Y:S01]  /*3d50*/  STL [R1+0x94], R90 ;  /* 0x0000945a01007387 */ /* 0x0001e20000100800 */
[----:B------:R-:W-:-:S02]  /*3d60*/  LOP3.LUT P6, RZ, R64, 0x2, RZ, 0xc0, !PT ;  /* 0x0000000240ff7812 */ /* 0x000fc400078cc0ff */
[C---:B------:R-:W-:Y:S01]  /*3d70*/  LOP3.LUT P4, RZ, R64.reuse, 0x4000, RZ, 0xc0, !PT ;  /* 0x0000400040ff7812 */ /* 0x040fe2000788c0ff */
[----:B------:R1:W-:Y:S01]  /*3d80*/  STL [R1+0x2c], R13 ;  /* 0x00002c0d01007387 */ /* 0x0003e20000100800 */
[C---:B------:R-:W-:Y:S02]  /*3d90*/  LOP3.LUT P0, RZ, R64.reuse, 0x1, RZ, 0xc0, !PT ;  /* 0x0000000140ff7812 */ /* 0x040fe4000780c0ff */
[----:B------:R-:W-:Y:S01]  /*3da0*/  LOP3.LUT R64, R64, 0xefffffff, RZ, 0xc0, !PT ;  /* 0xefffffff40407812 */ /* 0x000fe200078ec0ff */
[----:B------:R-:W4:Y:S03]  /*3db0*/  LDL.LU.64 R36, [R1+0x128] ;  /* 0x0001280001247983 */ /* 0x000f260000300a00 */
[----:B------:R-:W-:-:S04]  /*3dc0*/  @P5 LOP3.LUT R64, R64, 0x10000000, RZ, 0xfc, !PT ;  /* 0x1000000040405812 */ /* 0x000fc800078efcff */
[----:B------:R-:W-:Y:S02]  /*3dd0*/  LOP3.LUT P5, RZ, R64, 0x2000, RZ, 0xc0, !PT ;  /* 0x0000200040ff7812 */ /* 0x000fe400078ac0ff */
[----:B0-----:R-:W-:Y:S02]  /*3de0*/  PRMT R90, RZ, 0x5410, RZ ;  /* 0x00005410ff5a7816 */ /* 0x001fe400000000ff */
[----:B------:R-:W-:Y:S02]  /*3df0*/  PRMT R91, RZ, 0x5410, RZ ;  /* 0x00005410ff5b7816 */ /* 0x000fe400000000ff */
[----:B-1----:R-:W-:Y:S02]  /*3e00*/  PRMT R13, RZ, 0x7610, R13 ;  /* 0x00007610ff0d7816 */ /* 0x002fe4000000000d */
[----:B------:R-:W-:Y:S02]  /*3e10*/  @!P4 PRMT R90, R90, 0x5410, R26 ;  /* 0x000054105a5ac816 */ /* 0x000fe4000000001a */
[----:B------:R-:W-:-:S03]  /*3e20*/  @!P4 PRMT R91, R4, 0x7610, R91 ;  /* 0x00007610045bc816 */ /* 0x000fc6000000005b */
[----:B------:R-:W-:Y:S02]  /*3e30*/  @!P5 PRMT R13, R3, 0x7632, R13 ;  /* 0x00007632030dd816 */ /* 0x000fe4000000000d */
[----:B------:R-:W-:Y:S02]  /*3e40*/  @!P4 PRMT R90, R26, 0x7632, R90 ;  /* 0x000076321a5ac816 */ /* 0x000fe4000000005a */
[----:B------:R-:W-:Y:S02]  /*3e50*/  @!P4 PRMT R91, R91, 0x7610, R4 ;  /* 0x000076105b5bc816 */ /* 0x000fe40000000004 */
[----:B------:R-:W-:Y:S01]  /*3e60*/  LOP3.LUT P4, RZ, R64, 0x800, RZ, 0xc0, !PT ;  /* 0x0000080040ff7812 */ /* 0x000fe2000788c0ff */
[----:B------:R0:W-:Y:S02]  /*3e70*/  STL.S16 [R1+0x11e], R13 ;  /* 0x00011e0d01007387 */ /* 0x0001e40000100600 */
[----:B0-----:R-:W-:Y:S02]  /*3e80*/  MOV R13, RZ ;  /* 0x000000ff000d7202 */ /* 0x001fe40000000f00 */
[----:B--2---:R-:W-:-:S08]  /*3e90*/  PRMT R34, RZ, 0x7610, R34 ;  /* 0x00007610ff227816 */ /* 0x004fd00000000022 */
[----:B------:R-:W-:-:S05]  /*3ea0*/  @!P4 PRMT R34, R18, 0x7610, R34 ;  /* 0x000076101222c816 */ /* 0x000fca0000000022 */
[----:B------:R0:W-:Y:S04]  /*3eb0*/  STL.S16 [R1+0x11c], R34 ;  /* 0x00011c2201007387 */ /* 0x0001e80000100600 */
[----:B0-----:R-:W2:Y:S04]  /*3ec0*/  LDL.LU R34, [R1+0x1f0] ;  /* 0x0001f00001227983 */ /* 0x001ea80000300800 */
[----:B---3--:R0:W3:Y:S04]  /*3ed0*/  @!P6 LDG.E R13, desc[UR10][R44.64] ;  /* 0x0000000a2c0de981 */ /* 0x0080e8000c1e1900 */
[----:B------:R-:W0:Y:S01]  /*3ee0*/  LDL.LU.64 R44, [R1+0x200] ;  /* 0x00020000012c7983 */ /* 0x000e220000300a00 */
[----:B------:R-:W-:-:S02]  /*3ef0*/  PRMT R88, RZ, 0x5410, RZ ;  /* 0x00005410ff587816 */ /* 0x000fc400000000ff */
[----:B------:R-:W-:Y:S02]  /*3f00*/  PRMT R89, RZ, 0x5410, RZ ;  /* 0x00005410ff597816 */ /* 0x000fe400000000ff */
[----:B------:R-:W-:Y:S02]  /*3f10*/  @!P1 PRMT R88, R88, 0x5410, R19 ;  /* 0x0000541058589816 */ /* 0x000fe40000000013 */
[----:B------:R-:W-:Y:S02]  /*3f20*/  @!P1 PRMT R89, R21, 0x7610, R89 ;  /* 0x0000761015599816 */ /* 0x000fe40000000059 */
[----:B------:R-:W-:Y:S02]  /*3f30*/  @!P1 PRMT R88, R19, 0x7632, R88 ;  /* 0x0000763213589816 */ /* 0x000fe40000000058 */
[----:B------:R-:W-:Y:S02]  /*3f40*/  @!P1 PRMT R89, R89, 0x7610, R21 ;  /* 0x0000761059599816 */ /* 0x000fe40000000015 */
[----:B------:R-:W-:-:S02]  /*3f50*/  LOP3.LUT P1, RZ, R63, 0x4, RZ, 0xc0, !PT ;  /* 0x000000043fff7812 */ /* 0x000fc4000782c0ff */
[----:B------:R-:W-:Y:S02]  /*3f60*/  PRMT R92, RZ, 0x5410, RZ ;  /* 0x00005410ff5c7816 */ /* 0x000fe400000000ff */
[----:B------:R-:W-:Y:S02]  /*3f70*/  PRMT R93, RZ, 0x7610, R93 ;  /* 0x00007610ff5d7816 */ /* 0x000fe4000000005d */
[----:B------:R-:W-:Y:S02]  /*3f80*/  @!P5 PRMT R92, R92, 0x5410, R2 ;  /* 0x000054105c5cd816 */ /* 0x000fe40000000002 */
[----:B------:R-:W-:Y:S02]  /*3f90*/  @!P5 PRMT R93, R3, 0x7610, R93 ;  /* 0x00007610035dd816 */ /* 0x000fe4000000005d */
[----:B------:R-:W-:Y:S02]  /*3fa0*/  @!P5 PRMT R92, R2, 0x7632, R92 ;  /* 0x00007632025cd816 */ /* 0x000fe4000000005c */
[----:B------:R-:W-:Y:S01]  /*3fb0*/  LOP3.LUT P5, RZ, R64, 0x400, RZ, 0xc0, !PT ;  /* 0x0000040040ff7812 */ /* 0x000fe200078ac0ff */
[----:B------:R1:W-:Y:S01]  /*3fc0*/  STL [R1+0xa8], R11 ;  /* 0x0000a80b01007387 */ /* 0x0003e20000100800 */
[----:B------:R-:W-:-:S03]  /*3fd0*/  PRMT R35, RZ, 0x7610, R35 ;  /* 0x00007610ff237816 */ /* 0x000fc60000000023 */
[----:B------:R-:W-:Y:S01]  /*3fe0*/  STL [R1+0x1c8], R46 ;  /* 0x0001c82e01007387 */ /* 0x000fe20000100800 */
[----:B------:R-:W-:Y:S01]  /*3ff0*/  @!P4 PRMT R35, R15, 0x7632, R35 ;  /* 0x000076320f23c816 */ /* 0x000fe20000000023 */
[----:B-1----:R-:W-:Y:S02]  /*4000*/  HFMA2 R11, -RZ, RZ, 0, 0 ;  /* 0x00000000ff0b7431 */ /* 0x002fe400000001ff */
[----:B------:R1:W-:Y:S04]  /*4010*/  STL [R1+0x1d4], R46 ;  /* 0x0001d42e01007387 */ /* 0x0003e80000100800 */
[----:B------:R4:W-:Y:S01]  /*4020*/  STL.S16 [R1+0x11a], R35 ;  /* 0x00011a2301007387 */ /* 0x0009e20000100600 */
[----:B-1----:R-:W-:-:S03]  /*4030*/  PRMT R46, RZ, 0x7610, R46 ;  /* 0x00007610ff2e7816 */ /* 0x002fc6000000002e */
[----:B----4-:R-:W4:Y:S01]  /*4040*/  @!P6 LDG.E R11, desc[UR10][R36.64] ;  /* 0x0000000a240be981 */ /* 0x010f22000c1e1900 */
[----:B------:R-:W-:-:S03]  /*4050*/  @!P2 PRMT R46, R24, 0x7610, R46 ;  /* 0x00007610182ea816 */ /* 0x000fc6000000002e */
[----:B------:R-:W3:Y:S04]  /*4060*/  LDL.LU R35, [R1+0x1f4] ;  /* 0x0001f40001237983 */ /* 0x000ee80000300800 */
[----:B------:R-:W4:Y:S04]  /*4070*/  LDL.LU.64 R36, [R1+0x120] ;  /* 0x0001200001247983 */ /* 0x000f280000300a00 */
[----:B------:R1:W-:Y:S04]  /*4080*/  STL.S16 [R1+0x120], R46 ;  /* 0x0001202e01007387 */ /* 0x0003e80000100600 */
[----:B-1----:R-:W4:Y:S01]  /*4090*/  LDL.LU R46, [R1+0x1d4] ;  /* 0x0001d400012e7983 */ /* 0x002f220000300800 */
[----:B--2---:R-:W-:-:S04]  /*40a0*/  PRMT R34, RZ, 0x7610, R34 ;  /* 0x00007610ff227816 */ /* 0x004fc80000000022 */
[----:B------:R-:W-:-:S05]  /*40b0*/  @!P5 PRMT R34, R20, 0x7632, R34 ;  /* 0x000076321422d816 */ /* 0x000fca0000000022 */
[----:B------:R1:W-:Y:S04]  /*40c0*/  STL.S16 [R1+0x122], R34 ;  /* 0x0001222201007387 */ /* 0x0003e80000100600 */
[----:B-1----:R-:W2:Y:S01]  /*40d0*/  LDL.LU R34, [R1+0x1e0] ;  /* 0x0001e00001227983 */ /* 0x002ea20000300800 */
[----:B0-----:R-:W-:Y:S02]  /*40e0*/  PRMT R44, RZ, 0x7610, R44 ;  /* 0x00007610ff2c7816 */ /* 0x001fe4000000002c */
[----:B------:R-:W-:Y:S02]  /*40f0*/  PRMT R45, RZ, 0x7610, R45 ;  /* 0x00007610ff2d7816 */ /* 0x000fe4000000002d */
[----:B------:R-:W-:Y:S02]  /*4100*/  @!P1 PRMT R44, R6, 0x7610, R44 ;  /* 0x00007610062c9816 */ /* 0x000fe4000000002c */
[----:B------:R-:W-:-:S03]  /*4110*/  @!P1 PRMT R45, R12, 0x7610, R45 ;  /* 0x000076100c2d9816 */ /* 0x000fc6000000002d */
[----:B------:R0:W-:Y:S04]  /*4120*/  STL.S16 [R1+0x110], R44 ;  /* 0x0001102c01007387 */ /* 0x0001e80000100600 */
[----:B------:R1:W-:Y:S04]  /*4130*/  STL.S16 [R1+0x112], R45 ;  /* 0x0001122d01007387 */ /* 0x0003e80000100600 */
[----:B0-----:R-:W2:Y:S04]  /*4140*/  LDL.LU R44, [R1+0x1fc] ;  /* 0x0001fc00012c7983 */ /* 0x001ea80000300800 */
[----:B-1----:R-:W2:Y:S04]  /*4150*/  LDL.LU R45, [R1+0x1f8] ;  /* 0x0001f800012d7983 */ /* 0x002ea80000300800 */
[----:B------:R0:W-:Y:S02]  /*4160*/  STL [R1+0xac], R14 ;  /* 0x0000ac0e01007387 */ /* 0x0001e40000100800 */
[----:B0-----:R-:W-:-:S04]  /*4170*/  PRMT R14, RZ, 0x7610, R14 ;  /* 0x00007610ff0e7816 */ /* 0x001fc8000000000e */
[----:B------:R-:W-:-:S05]  /*4180*/  @!P1 PRMT R14, R12, 0x7632, R14 ;  /* 0x000076320c0e9816 */ /* 0x000fca000000000e */
[----:B------:R0:W-:Y:S04]  /*4190*/  STL.S16 [R1+0x128], R14 ;  /* 0x0001280e01007387 */ /* 0x0001e80000100600 */
[----:B------:R1:W-:Y:S01]  /*41a0*/  STL [R1+0x30], R16 ;  /* 0x0000301001007387 */ /* 0x0003e20000100800 */
[----:B0-----:R-:W-:Y:S01]  /*41b0*/  HFMA2 R14, -RZ, RZ, 0, 0 ;  /* 0x00000000ff0e7431 */ /* 0x001fe200000001ff */
[----:B-1----:R-:W-:Y:S02]  /*41c0*/  PRMT R16, RZ, 0x7610, R16 ;  /* 0x00007610ff107816 */ /* 0x002fe40000000010 */
[----:B------:R0:W-:Y:S02]  /*41d0*/  STL [R1+0xb0], R17 ;  /* 0x0000b01101007387 */ /* 0x0001e40000100800 */
[----:B------:R-:W-:-:S02]  /*41e0*/  @!P4 PRMT R16, R18, 0x7632, R16 ;  /* 0x000076321210c816 */ /* 0x000fc40000000010 */
[----:B------:R-:W-:Y:S02]  /*41f0*/  PRMT R93, R93, 0x5410, RZ ;  /* 0x000054105d5d7816 */ /* 0x000fe400000000ff */
[----:B---3--:R-:W-:Y:S02]  /*4200*/  PRMT R35, RZ, 0x7610, R35 ;  /* 0x00007610ff237816 */ /* 0x008fe40000000023 */
[----:B0-----:R-:W-:Y:S01]  /*4210*/  PRMT R17, RZ, 0x7610, R17 ;  /* 0x00007610ff117816 */ /* 0x001fe20000000011 */
[----:B------:R0:W-:Y:S01]  /*4220*/  STL [R1+0x1c4], R47 ;  /* 0x0001c42f01007387 */ /* 0x0001e20000100800 */
[----:B------:R-:W-:Y:S02]  /*4230*/  @!P1 PRMT R93, R93, 0x7610, R6 ;  /* 0x000076105d5d9816 */ /* 0x000fe40000000006 */
[C---:B------:R-:W-:Y:S01]  /*4240*/  @!P2 PRMT R35, R27.reuse, 0x7610, R35 ;  /* 0x000076101b23a816 */ /* 0x040fe20000000023 */
[----:B------:R-:W-:Y:S01]  /*4250*/  STL [R1+0x19c], R42 ;  /* 0x00019c2a01007387 */ /* 0x000fe20000100800 */
[----:B------:R-:W-:-:S02]  /*4260*/  @!P2 PRMT R17, R27, 0x7632, R17 ;  /* 0x000076321b11a816 */ /* 0x000fc40000000011 */
[----:B------:R-:W-:Y:S01]  /*4270*/  LOP3.LUT P1, RZ, R63, 0x2, RZ, 0xc0, !PT ;  /* 0x000000023fff7812 */ /* 0x000fe2000782c0ff */
[----:B------:R1:W-:Y:S01]  /*4280*/  STL [R1+0x1b0], R42 ;  /* 0x0001b02a01007387 */ /* 0x0003e20000100800 */
[----:B----4-:R-:W-:Y:S02]  /*4290*/  PRMT R46, RZ, 0x7610, R46 ;  /* 0x00007610ff2e7816 */ /* 0x010fe4000000002e */
[----:B0-----:R-:W-:Y:S01]  /*42a0*/  PRMT R47, RZ, 0x7610, R47 ;  /* 0x00007610ff2f7816 */ /* 0x001fe2000000002f */
[----:B------:R-:W-:Y:S04]  /*42b0*/  STL [R1+0x198], R43 ;  /* 0x0001982b01007387 */ /* 0x000fe80000100800 */
[----:B------:R0:W-:Y:S01]  /*42c0*/  STL [R1+0x1b4], R43 ;  /* 0x0001b42b01007387 */ /* 0x0001e20000100800 */
[----:B-1----:R-:W-:-:S03]  /*42d0*/  PRMT R42, RZ, 0x7610, R42 ;  /* 0x00007610ff2a7816 */ /* 0x002fc6000000002a */
[----:B------:R1:W-:Y:S04]  /*42e0*/  STL [R1+0xb4], R21 ;  /* 0x0000b41501007387 */ /* 0x0003e80000100800 */
[----:B------:R3:W-:Y:S01]  /*42f0*/  STL.S16 [R1+0x130], R16 ;  /* 0x0001301001007387 */ /* 0x0007e20000100600 */
[----:B0-----:R-:W-:Y:S02]  /*4300*/  PRMT R43, RZ, 0x7610, R43 ;  /* 0x00007610ff2b7816 */ /* 0x001fe4000000002b */
[----:B-1----:R-:W-:Y:S02]  /*4310*/  PRMT R21, RZ, 0x7610, R21 ;  /* 0x00007610ff157816 */ /* 0x002fe40000000015 */
[----:B---3--:R-:W-:Y:S02]  /*4320*/  MOV R16, RZ ;  /* 0x000000ff00107202 */ /* 0x008fe40000000f00 */
[----:B------:R-:W-:-:S02]  /*4330*/  @!P3 PRMT R43, R61, 0x7610, R43 ;  /* 0x000076103d2bb816 */ /* 0x000fc4000000002b */
[----:B------:R-:W-:Y:S02]  /*4340*/  @!P3 PRMT R42, R61, 0x7632, R42 ;  /* 0x000076323d2ab816 */ /* 0x000fe4000000002a */
[----:B------:R-:W3:Y:S04]  /*4350*/  @!P0 LDG.E R16, desc[UR10][R36.64] ;  /* 0x0000000a24108981 */ /* 0x000ee8000c1e1900 */
[----:B------:R0:W-:Y:S04]  /*4360*/  STL.S16 [R1+0x132], R43 ;  /* 0x0001322b01007387 */ /* 0x0001e80000100600 */
[----:B------:R1:W-:Y:S04]  /*4370*/  STL.S16 [R1+0x13c], R42 ;  /* 0x00013c2a01007387 */ /* 0x0003e80000100600 */
[----:B------:R-:W4:Y:S04]  /*4380*/  LDL.LU.64 R36, [R1+0x1e8] ;  /* 0x0001e80001247983 */ /* 0x000f280000300a00 */
[----:B0-----:R-:W3:Y:S04]  /*4390*/  LDL.LU R43, [R1+0x1b4] ;  /* 0x0001b400012b7983 */ /* 0x001ee80000300800 */
[----:B-1----:R-:W3:Y:S04]  /*43a0*/  LDL.LU R42, [R1+0x1b0] ;  /* 0x0001b000012a7983 */ /* 0x002ee80000300800 */
[----:B------:R-:W-:Y:S01]  /*43b0*/  STL [R1+0x190], R28 ;  /* 0x0001901c01007387 */ /* 0x000fe20000100800 */
[----:B--2---:R-:W-:-:S04]  /*43c0*/  PRMT R34, RZ, 0x7610, R34 ;  /* 0x00007610ff227816 */ /* 0x004fc80000000022 */
[----:B------:R-:W-:Y:S02]  /*43d0*/  @!P2 PRMT R34, R24, 0x7632, R34 ;  /* 0x000076321822a816 */ /* 0x000fe40000000022 */
[----:B------:R-:W-:Y:S02]  /*43e0*/  LOP3.LUT P2, RZ, R63, 0x1, RZ, 0xc0, !PT ;  /* 0x000000013fff7812 */ /* 0x000fe4000784c0ff */
[----:B------:R-:W-:Y:S01]  /*43f0*/  PRMT R63, RZ, 0x7610, R63 ;  /* 0x00007610ff3f7816 */ /* 0x000fe2000000003f */
[----:B------:R0:W-:Y:S04]  /*4400*/  STL [R1+0x1a0], R28 ;  /* 0x0001a01c01007387 */ /* 0x0001e80000100800 */
[----:B------:R-:W-:Y:S04]  /*4410*/  STL [R1+0x18c], R29 ;  /* 0x00018c1d01007387 */ /* 0x000fe80000100800 */
[----:B------:R1:W-:Y:S01]  /*4420*/  STL [R1+0x1a4], R29 ;  /* 0x0001a41d01007387 */ /* 0x0003e20000100800 */
[----:B0-----:R-:W-:-:S02]  /*4430*/  PRMT R28, RZ, 0x7610, R28 ;  /* 0x00007610ff1c7816 */ /* 0x001fc4000000001c */
[----:B-1----:R-:W-:Y:S01]  /*4440*/  PRMT R29, RZ, 0x7610, R29 ;  /* 0x00007610ff1d7816 */ /* 0x002fe2000000001d */
[----:B------:R0:W2:Y:S02]  /*4450*/  @!P0 LDG.E R14, desc[UR10][R44.64] ;  /* 0x0000000a2c0e8981 */ /* 0x0000a4000c1e1900 */
[----:B0-----:R-:W-:-:S04]  /*4460*/  PRMT R44, RZ, 0x7610, R44 ;  /* 0x00007610ff2c7816 */ /* 0x001fc8000000002c */
[----:B------:R-:W-:Y:S02]  /*4470*/  @!P4 PRMT R44, R15, 0x7610, R44 ;  /* 0x000076100f2cc816 */ /* 0x000fe4000000002c */
[----:B------:R-:W-:-:S13]  /*4480*/  LOP3.LUT P4, RZ, R64, 0x100, RZ, 0xc0, !PT ;  /* 0x0000010040ff7812 */ /* 0x000fda000788c0ff */
[C---:B------:R-:W-:Y:S02]  /*4490*/  @!P4 PRMT R63, R10.reuse, 0x7610, R63 ;  /* 0x000076100a3fc816 */ /* 0x040fe4000000003f */
[----:B------:R-:W-:Y:S02]  /*44a0*/  @!P4 PRMT R46, R10, 0x7632, R46 ;  /* 0x000076320a2ec816 */ /* 0x000fe4000000002e */
[C---:B------:R-:W-:Y:S02]  /*44b0*/  @!P4 PRMT R47, R0.reuse, 0x7610, R47 ;  /* 0x00007610002fc816 */ /* 0x040fe4000000002f */
[----:B------:R-:W-:Y:S02]  /*44c0*/  @!P4 PRMT R21, R0, 0x7632, R21 ;  /* 0x000076320015c816 */ /* 0x000fe40000000015 */
[----:B------:R-:W-:-:S13]  /*44d0*/  LOP3.LUT P4, RZ, R64, 0x20, RZ, 0xc0, !PT ;  /* 0x0000002040ff7812 */ /* 0x000fda000788c0ff */
[C---:B------:R-:W-:Y:S02]  /*44e0*/  @!P4 PRMT R29, R67.reuse, 0x7610, R29 ;  /* 0x00007610431dc816 */ /* 0x040fe4000000001d */
[----:B------:R-:W-:-:S03]  /*44f0*/  @!P4 PRMT R28, R67, 0x7632, R28 ;  /* 0x00007632431cc816 */ /* 0x000fc6000000001c */
[----:B------:R0:W-:Y:S04]  /*4500*/  STL.S16 [R1+0x13a], R29 ;  /* 0x00013a1d01007387 */ /* 0x0001e80000100600 */
[----:B------:R1:W-:Y:S04]  /*4510*/  STL.S16 [R1+0x146], R28 ;  /* 0x0001461c01007387 */ /* 0x0003e80000100600 */
[----:B0-----:R-:W2:Y:S04]  /*4520*/  LDL.LU R29, [R1+0x1a4] ;  /* 0x0001a400011d7983 */ /* 0x001ea80000300800 */
[----:B-1----:R-:W2:Y:S01]  /*4530*/  LDL.LU R28, [R1+0x1a0] ;  /* 0x0001a000011c7983 */ /* 0x002ea20000300800 */
[----:B------:R-:W-:-:S04]  /*4540*/  PRMT R44, R44, 0x5410, RZ ;  /* 0x000054102c2c7816 */ /* 0x000fc800000000ff */
[----:B------:R-:W-:Y:S01]  /*4550*/  @!P5 PRMT R44, R44, 0x5410, R20 ;  /* 0x000054102c2cd816 */ /* 0x000fe20000000014 */
[----:B------:R-:W-:Y:S04]  /*4560*/  STL [R1+0x1ac], R38 ;  /* 0x0001ac2601007387 */ /* 0x000fe80000100800 */
[----:B------:R0:W-:Y:S01]  /*4570*/  STL [R1+0x1c0], R38 ;  /* 0x0001c02601007387 */ /* 0x0001e20000100800 */
[----:B----4-:R-:W-:Y:S02]  /*4580*/  PRMT R36, RZ, 0x7610, R36 ;  /* 0x00007610ff247816 */ /* 0x010fe40000000024 */
[----:B------:R-:W-:Y:S02]  /*4590*/  PRMT R37, RZ, 0x7610, R37 ;  /* 0x00007610ff257816 */ /* 0x000fe40000000025 */
[----:B---3--:R-:W-:-:S02]  /*45a0*/  PRMT R43, RZ, 0x7610, R43 ;  /* 0x00007610ff2b7816 */ /* 0x008fc4000000002b */
[C---:B------:R-:W-:Y:S02]  /*45b0*/  @!P5 PRMT R36, R22.reuse, 0x7610, R36 ;  /* 0x000076101624d816 */ /* 0x040fe40000000024 */
[----:B------:R-:W-:Y:S02]  /*45c0*/  PRMT R42, RZ, 0x7610, R42 ;  /* 0x00007610ff2a7816 */ /* 0x000fe4000000002a */
[----:B------:R-:W-:Y:S02]  /*45d0*/  @!P5 PRMT R37, R22, 0x7632, R37 ;  /* 0x000076321625d816 */ /* 0x000fe40000000025 */
[----:B------:R-:W-:Y:S02]  /*45e0*/  LOP3.LUT P5, RZ, R64, 0x80, RZ, 0xc0, !PT ;  /* 0x0000008040ff7812 */ /* 0x000fe400078ac0ff */
[C---:B------:R-:W-:Y:S02]  /*45f0*/  @!P4 PRMT R42, R68.reuse, 0x7610, R42 ;  /* 0x00007610442ac816 */ /* 0x040fe4000000002a */
[----:B------:R-:W-:-:S02]  /*4600*/  @!P4 PRMT R43, R68, 0x7632, R43 ;  /* 0x00007632442bc816 */ /* 0x000fc4000000002b */
[----:B------:R-:W-:Y:S02]  /*4610*/  LOP3.LUT P4, RZ, R64, 0x40000000, RZ, 0xc0, !PT ;  /* 0x4000000040ff7812 */ /* 0x000fe4000788c0ff */
[----:B0-----:R-:W-:-:S05]  /*4620*/  PRMT R38, RZ, 0x7610, R38 ;  /* 0x00007610ff267816 */ /* 0x001fca0000000026 */
[----:B------:R-:W-:Y:S01]  /*4630*/  @!P5 PRMT R38, R65, 0x7632, R38 ;  /* 0x000076324126d816 */ /* 0x000fe20000000026 */
[----:B------:R0:W-:Y:S04]  /*4640*/  STL.S16 [R1+0x124], R36 ;  /* 0x0001242401007387 */ /* 0x0001e80000100600 */
[----:B------:R1:W-:Y:S04]  /*4650*/  STL.S16 [R1+0x134], R38 ;  /* 0x0001342601007387 */ /* 0x0003e80000100600 */
[----:B------:R3:W-:Y:S04]  /*4660*/  STL.S16 [R1+0x138], R37 ;  /* 0x0001382501007387 */ /* 0x0007e80000100600 */
[----:B0-----:R-:W4:Y:S04]  /*4670*/  LDL.LU R36, [R1+0x1dc] ;  /* 0x0001dc0001247983 */ /* 0x001f280000300800 */
[----:B-1----:R-:W4:Y:S04]  /*4680*/  LDL.LU R38, [R1+0x1c0] ;  /* 0x0001c00001267983 */ /* 0x002f280000300800 */
[----:B---3--:R-:W3:Y:S01]  /*4690*/  LDL.LU R37, [R1+0x1d8] ;  /* 0x0001d80001257983 */ /* 0x008ee20000300800 */
[----:B--2---:R-:W-:-:S02]  /*46a0*/  PRMT R29, RZ, 0x7610, R29 ;  /* 0x00007610ff1d7816 */ /* 0x004fc4000000001d */
        /* <DEDUP_REMOVED lines=9> */
[----:B------:R-:W-:Y:S01]  /*4740*/  @!P4 PRMT R55, R69, 0x7610, R55 ;  /* 0x000076104537c816 */ /* 0x000fe20000000037 */
[----:B------:R0:W-:Y:S04]  /*4750*/  STL.S16 [R1+0x126], R46 ;  /* 0x0001262e01007387 */ /* 0x0001e80000100600 */
[----:B------:R1:W-:Y:S04]  /*4760*/  STL.S16 [R1+0x12a], R47 ;  /* 0x00012a2f01007387 */ /* 0x0003e80000100600 */
[----:B------:R1:W-:Y:S04]  /*4770*/  STL.S16 [R1+0x148], R42 ;  /* 0x0001482a01007387 */ /* 0x0003e80000100600 */
[----:B------:R1:W-:Y:S04]  /*4780*/  STL.S16 [R1+0x154], R43 ;  /* 0x0001542b01007387 */ /* 0x0003e80000100600 */
[----:B------:R4:W-:Y:S04]  /*4790*/  STL.S16 [R1+0x144], R55 ;  /* 0x0001443701007387 */ /* 0x0009e80000100600 */
[----:B0-----:R-:W2:Y:S04]  /*47a0*/  LDL.LU R46, [R1+0x1c8] ;  /* 0x0001c800012e7983 */ /* 0x001ea80000300800 */
[----:B-1----:R-:W2:Y:S04]  /*47b0*/  LDL.LU R47, [R1+0x1c4] ;  /* 0x0001c400012f7983 */ /* 0x002ea80000300800 */
[----:B------:R-:W2:Y:S04]  /*47c0*/  LDL.LU R42, [R1+0x19c] ;  /* 0x00019c00012a7983 */ /* 0x000ea80000300800 */
[----:B------:R-:W2:Y:S04]  /*47d0*/  LDL.LU R43, [R1+0x198] ;  /* 0x00019800012b7983 */ /* 0x000ea80000300800 */
[----:B----4-:R-:W4:Y:S04]  /*47e0*/  LDL.LU R55, [R1+0x194] ;  /* 0x0001940001377983 */ /* 0x010f280000300800 */
[----:B------:R0:W-:Y:S04]  /*47f0*/  STL.S16 [R1+0x12c], R34 ;  /* 0x00012c2201007387 */ /* 0x0001e80000100600 */
[----:B------:R1:W-:Y:S04]  /*4800*/  STL.S16 [R1+0x12e], R35 ;  /* 0x00012e2301007387 */ /* 0x0003e80000100600 */
[----:B0-----:R-:W4:Y:S04]  /*4810*/  LDL.LU R34, [R1+0x1d0] ;  /* 0x0001d00001227983 */ /* 0x001f280000300800 */
[----:B-1----:R-:W4:Y:S04]  /*4820*/  LDL.LU R35, [R1+0x1cc] ;  /* 0x0001cc0001237983 */ /* 0x002f280000300800 */
[----:B------:R0:W-:Y:S01]  /*4830*/  STL [R1+0x38], R23 ;  /* 0x0000381701007387 */ /* 0x0001e20000100800 */
[----:B------:R-:W-:-:S03]  /*4840*/  PRMT R63, R63, 0x5410, RZ ;  /* 0x000054103f3f7816 */ /* 0x000fc600000000ff */
[----:B------:R1:W-:Y:S01]  /*4850*/  STL [R1+0x1bc], R40 ;  /* 0x0001bc2801007387 */ /* 0x0003e20000100800 */
[----:B0-----:R-:W-:-:S03]  /*4860*/  PRMT R23, RZ, 0x7610, R23 ;  /* 0x00007610ff177816 */ /* 0x001fc60000000017 */
[----:B------:R0:W-:Y:S01]  /*4870*/  STL [R1+0x1b8], R41 ;  /* 0x0001b82901007387 */ /* 0x0001e20000100800 */
[----:B------:R-:W-:Y:S02]  /*4880*/  @!P4 PRMT R23, R70, 0x7632, R23 ;  /* 0x000076324617c816 */ /* 0x000fe40000000017 */
[----:B-1----:R-:W-:Y:S02]  /*4890*/  PRMT R40, RZ, 0x7610, R40 ;  /* 0x00007610ff287816 */ /* 0x002fe40000000028 */
[----:B------:R-:W-:Y:S02]  /*48a0*/  LOP3.LUT P4, RZ, R64, 0x20000000, RZ, 0xc0, !PT ;  /* 0x2000000040ff7812 */ /* 0x000fe4000788c0ff */
[----:B0-----:R-:W-:Y:S02]  /*48b0*/  PRMT R41, RZ, 0x7610, R41 ;  /* 0x00007610ff297816 */ /* 0x001fe40000000029 */
[----:B------:R-:W-:Y:S02]  /*48c0*/  @!P5 PRMT R63, R63, 0x5410, R65 ;  /* 0x000054103f3fd816 */ /* 0x000fe40000000041 */
[----:B------:R-:W-:-:S02]  /*48d0*/  @!P5 PRMT R40, R60, 0x7610, R40 ;  /* 0x000076103c28d816 */ /* 0x000fc40000000028 */
[----:B------:R-:W-:Y:S01]  /*48e0*/  @!P5 PRMT R41, R60, 0x7632, R41 ;  /* 0x000076323c29d816 */ /* 0x000fe20000000029 */
[----:B------:R0:W-:Y:S01]  /*48f0*/  STL [R1+0xbc], R4 ;  /* 0x0000bc0401007387 */ /* 0x0001e20000100800 */
[----:B------:R-:W-:-:S03]  /*4900*/  LOP3.LUT P5, RZ, R64, 0x8, RZ, 0xc0, !PT ;  /* 0x0000000840ff7812 */ /* 0x000fc600078ac0ff */
[----:B------:R1:W-:Y:S01]  /*4910*/  STL.S16 [R1+0x158], R23 ;  /* 0x0001581701007387 */ /* 0x0003e20000100600 */
[----:B------:R-:W-:Y:S01]  /*4920*/  PRMT R38, RZ, 0x7610, R38 ;  /* 0x00007610ff267816 */ /* 0x000fe20000000026 */
[----:B0-----:R-:W-:Y:S02]  /*4930*/  HFMA2 R4, -RZ, RZ, 0, 0 ;  /* 0x00000000ff047431 */ /* 0x001fe400000001ff */
[----:B------:R0:W-:Y:S01]  /*4940*/  STL [R1+0x1a8], R39 ;  /* 0x0001a82701007387 */ /* 0x0001e20000100800 */
[----:B-1----:R-:W-:-:S03]  /*4950*/  HFMA2 R23, -RZ, RZ, 0, 0 ;  /* 0x00000000ff177431 */ /* 0x002fc600000001ff */
[----:B------:R1:W-:Y:S01]  /*4960*/  STL [R1+0x3c], R26 ;  /* 0x00003c1a01007387 */ /* 0x0003e20000100800 */
[----:B------:R-:W-:-:S03]  /*4970*/  PRMT R45, RZ, 0x7610, R45 ;  /* 0x00007610ff2d7816 */ /* 0x000fc6000000002d */
[----:B---3--:R3:W4:Y:S01]  /*4980*/  @!P1 LDG.E R4, desc[UR10][R36.64] ;  /* 0x0000000a24049981 */ /* 0x008722000c1e1900 */
[----:B0-----:R-:W-:Y:S02]  /*4990*/  PRMT R39, RZ, 0x7610, R39 ;  /* 0x00007610ff277816 */ /* 0x001fe40000000027 */
[C---:B------:R-:W-:Y:S02]  /*49a0*/  @!P3 PRMT R38, R66.reuse, 0x7610, R38 ;  /* 0x000076104226b816 */ /* 0x040fe40000000026 */
[----:B-1----:R-:W-:Y:S02]  /*49b0*/  PRMT R26, RZ, 0x7610, R26 ;  /* 0x00007610ff1a7816 */ /* 0x002fe4000000001a */
[----:B------:R-:W-:Y:S02]  /*49c0*/  @!P3 PRMT R39, R66, 0x7632, R39 ;  /* 0x000076324227b816 */ /* 0x000fe40000000027 */
[----:B---3--:R-:W-:Y:S02]  /*49d0*/  PRMT R37, RZ, 0x7610, R37 ;  /* 0x00007610ff257816 */ /* 0x008fe40000000025 */
[----:B------:R-:W-:-:S02]  /*49e0*/  @!P5 PRMT R45, R5, 0x7632, R45 ;  /* 0x00007632052dd816 */ /* 0x000fc4000000002d */
[C---:B------:R-:W-:Y:S02]  /*49f0*/  @!P5 PRMT R37, R7.reuse, 0x7610, R37 ;  /* 0x000076100725d816 */ /* 0x040fe40000000025 */
[----:B------:R-:W-:Y:S01]  /*4a00*/  @!P5 PRMT R26, R7, 0x7632, R26 ;  /* 0x00007632071ad816 */ /* 0x000fe2000000001a */
[----:B------:R0:W-:Y:S04]  /*4a10*/  STL.S16 [R1+0x13e], R38 ;  /* 0x00013e2601007387 */ /* 0x0001e80000100600 */
[----:B------:R1:W-:Y:S04]  /*4a20*/  STL.S16 [R1+0x152], R39 ;  /* 0x0001522701007387 */ /* 0x0003e80000100600 */
[----:B0-----:R-:W3:Y:S04]  /*4a30*/  LDL.LU R38, [R1+0x1ac] ;  /* 0x0001ac0001267983 */ /* 0x001ee80000300800 */
[----:B-1----:R-:W3:Y:S04]  /*4a40*/  LDL.LU R39, [R1+0x1a8] ;  /* 0x0001a80001277983 */ /* 0x002ee80000300800 */
[----:B------:R0:W-:Y:S04]  /*4a50*/  STL [R1+0x40], R2 ;  /* 0x0000400201007387 */ /* 0x0001e80000100800 */
[----:B------:R1:W-:Y:S01]  /*4a60*/  STL [R1+0xc0], R3 ;  /* 0x0000c00301007387 */ /* 0x0003e20000100800 */
[----:B------:R-:W-:Y:S01]  /*4a70*/  UIMAD.WIDE UR6, UR8, 0x8, UR6 ;  /* 0x00000008080678a5 */ /* 0x000fe2000f8e0206 */
[----:B0-----:R-:W-:-:S02]  /*4a80*/  PRMT R2, RZ, 0x7610, R2 ;  /* 0x00007610ff027816 */ /* 0x001fc40000000002 */
[----:B------:R0:W-:Y:S01]  /*4a90*/  STL.S16 [R1+0x136], R40 ;  /* 0x0001362801007387 */ /* 0x0001e20000100600 */
[----:B-1----:R-:W-:-:S03]  /*4aa0*/  PRMT R3, RZ, 0x7610, R3 ;  /* 0x00007610ff037816 */ /* 0x002fc60000000003 */
[----:B------:R1:W-:Y:S01]  /*4ab0*/  STL.S16 [R1+0x14a], R41 ;  /* 0x00014a2901007387 */ /* 0x0003e20000100600 */
[----:B------:R-:W-:-:S03]  /*4ac0*/  @!P6 PRMT R2, R11, 0x7610, R2 ;  /* 0x000076100b02e816 */ /* 0x000fc60000000002 */
[----:B0-----:R-:W3:Y:S04]  /*4ad0*/  LDL.LU R40, [R1+0x1bc] ;  /* 0x0001bc0001287983 */ /* 0x001ee80000300800 */
[----:B-1----:R-:W3:Y:S04]  /*4ae0*/  LDL.LU R41, [R1+0x1b8] ;  /* 0x0001b80001297983 */ /* 0x002ee80000300800 */
[----:B------:R0:W-:Y:S02]  /*4af0*/  STL.S16 [R1+0x166], R2 ;  /* 0x0001660201007387 */ /* 0x0001e40000100600 */
[----:B0-----:R-:W-:-:S02]  /*4b00*/  MOV R2, UR6 ;  /* 0x0000000600027c02 */ /* 0x001fc40008000f00 */
[----:B------:R-:W-:Y:S04]  /*4b10*/  STL [R1+0x34], R19 ;  /* 0x0000341301007387 */ /* 0x000fe80000100800 */
[----:B--2---:R0:W2:Y:S04]  /*4b20*/  @!P4 LDG.E R23, desc[UR10][R28.64] ;  /* 0x0000000a1c17c981 */ /* 0x0040a8000c1e1900 */
[----:B------:R-:W-:Y:S01]  /*4b30*/  STL [R1+0xc8], R18 ;  /* 0x0000c81201007387 */ /* 0x000fe20000100800 */
[----:B------:R-:W-:Y:S01]  /*4b40*/  LOP3.LUT P3, RZ, R64, 0x80000000, RZ, 0xc0, !PT ;  /* 0x8000000040ff7812 */ /* 0x000fe2000786c0ff */
[----:B------:R-:W1:Y:S01]  /*4b50*/  LDCU.U8 UR6, c[0x0][0x414] ;  /* 0x00008280ff0677ac */ /* 0x000e620008000000 */
[----:B0-----:R-:W-:-:S04]  /*4b60*/  PRMT R29, RZ, 0x7610, R29 ;  /* 0x00007610ff1d7816 */ /* 0x001fc8000000001d */
[----:B------:R-:W-:Y:S02]  /*4b70*/  @!P5 PRMT R29, R5, 0x7610, R29 ;  /* 0x00007610051dd816 */ /* 0x000fe4000000001d */
[----:B------:R-:W-:-:S13]  /*4b80*/  LOP3.LUT P5, RZ, R64, 0x10000000, RZ, 0xc0, !PT ;  /* 0x1000000040ff7812 */ /* 0x000fda00078ac0ff */
[----:B------:R-:W-:-:S05]  /*4b90*/  @!P5 PRMT R3, R9, 0x7632, R3 ;  /* 0x000076320903d816 */ /* 0x000fca0000000003 */
[----:B------:R0:W-:Y:S02]  /*4ba0*/  STL.S16 [R1+0x168], R3 ;  /* 0x0001680301007387 */ /* 0x0001e40000100600 */
[----:B0-----:R-:W-:-:S06]  /*4bb0*/  MOV R3, UR7 ;  /* 0x0000000700037c02 */ /* 0x001fcc0008000f00 */
[----:B------:R-:W2:Y:S01]  /*4bc0*/  LDG.E.64 R2, desc[UR10][R2.64] ;  /* 0x0000000a02027981 */ /* 0x000ea2000c1e1b00 */
[----:B------:R-:W-:-:S04]  /*4bd0*/  PRMT R19, RZ, 0x7610, R19 ;  /* 0x00007610ff137816 */ /* 0x000fc80000000013 */
[----:B------:R-:W-:-:S05]  /*4be0*/  @!P5 PRMT R19, R8, 0x7632, R19 ;  /* 0x000076320813d816 */ /* 0x000fca0000000013 */
[----:B------:R0:W-:Y:S02]  /*4bf0*/  STL.S16 [R1+0x162], R19 ;  /* 0x0001621301007387 */ /* 0x0001e40000100600 */
[----:B0-----:R-:W0:Y:S01]  /*4c00*/  S2R R19, SR_TID.X ;  /* 0x0000000000137919 */ /* 0x001e220000002100 */
[----:B------:R-:W-:-:S04]  /*4c10*/  PRMT R18, RZ, 0x7610, R18 ;  /* 0x00007610ff127816 */ /* 0x000fc80000000012 */
[----:B------:R-:W-:Y:S01]  /*4c20*/  @!P5 PRMT R18, R9, 0x7610, R18 ;  /* 0x000076100912d816 */ /* 0x000fe20000000012 */
[----:B------:R1:W-:Y:S04]  /*4c30*/  STL.S16 [R1+0x140], R21 ;  /* 0x0001401501007387 */ /* 0x0003e80000100600 */
[----:B------:R1:W-:Y:S04]  /*4c40*/  STL [R1+0x48], R15 ;  /* 0x0000480f01007387 */ /* 0x0003e80000100800 */
[----:B------:R0:W-:Y:S01]  /*4c50*/  STL [R1+0x4c], R20 ;  /* 0x00004c1401007387 */ /* 0x0001e20000100800 */
[----:B-1----:R-:W-:-:S03]  /*4c60*/  HFMA2 R21, -RZ, RZ, 0, 0 ;  /* 0x00000000ff157431 */ /* 0x002fc600000001ff */
[----:B------:R1:W-:Y:S01]  /*4c70*/  STL.S16 [R1+0x164], R18 ;  /* 0x0001641201007387 */ /* 0x0003e20000100600 */
[----:B------:R-:W-:-:S03]  /*4c80*/  MOV R15, RZ ;  /* 0x000000ff000f7202 */ /* 0x000fc60000000f00 */
[----:B------:R1:W-:Y:S01]  /*4c90*/  STL.S16 [R1+0x142], R17 ;  /* 0x0001421101007387 */ /* 0x0003e20000100600 */
[----:B0-----:R-:W-:-:S03]  /*4ca0*/  MOV R20, RZ ;  /* 0x000000ff00147202 */ /* 0x001fc60000000f00 */
[----:B------:R0:W2:Y:S04]  /*4cb0*/  @!P2 LDG.E R21, desc[UR10][R46.64] ;  /* 0x0000000a2e15a981 */ /* 0x0000a8000c1e1900 */
[----:B------:R0:W2:Y:S01]  /*4cc0*/  @!P3 LDG.E R15, desc[UR10][R42.64] ;  /* 0x0000000a2a0fb981 */ /* 0x0000a2000c1e1900 */
[----:B-1----:R-:W-:Y:S02]  /*4cd0*/  LOP3.LUT R18, R19, 0xffff, RZ, 0xc0, !PT ;  /* 0x0000ffff13127812 */ /* 0x002fe400078ec0ff */
[----:B------:R-:W-:Y:S01]  /*4ce0*/  MOV R17, RZ ;  /* 0x000000ff00117202 */ /* 0x000fe20000000f00 */
[----:B----4-:R1:W4:Y:S02]  /*4cf0*/  @!P4 LDG.E R20, desc[UR10][R54.64] ;  /* 0x0000000a3614c981 */ /* 0x010324000c1e1900 */
[----:B------:R-:W-:Y:S01]  /*4d00*/  IMAD R18, R18, 0x667, RZ ;  /* 0x0000066712127824 */ /* 0x000fe200078e02ff */
[----:B0-----:R-:W-:-:S02]  /*4d10*/  PRMT R46, RZ, 0x7610, R46 ;  /* 0x00007610ff2e7816 */ /* 0x001fc4000000002e */
[----:B------:R-:W-:Y:S01]  /*4d20*/  PRMT R43, RZ, 0x7610, R43 ;  /* 0x00007610ff2b7816 */ /* 0x000fe2000000002b */
[----:B------:R-:W4:Y:S01]  /*4d30*/  @!P1 LDG.E R17, desc[UR10][R34.64] ;  /* 0x0000000a22119981 */ /* 0x000f22000c1e1900 */
[----:B------:R-:W-:Y:S02]  /*4d40*/  PRMT R47, RZ, 0x7610, R47 ;  /* 0x00007610ff2f7816 */ /* 0x000fe4000000002f */
[----:B-1----:R-:W-:Y:S02]  /*4d50*/  PRMT R55, RZ, 0x7610, R55 ;  /* 0x00007610ff377816 */ /* 0x002fe40000000037 */
[----:B------:R-:W-:Y:S02]  /*4d60*/  SHF.R.U32.HI R18, RZ, 0x10, R18 ;  /* 0x00000010ff127819 */ /* 0x000fe40000011612 */
[C---:B------:R-:W-:Y:S02]  /*4d70*/  @!P0 PRMT R55, R14.reuse, 0x7610, R55 ;  /* 0x000076100e378816 */ /* 0x040fe40000000037 */
[----:B------:R-:W-:-:S02]  /*4d80*/  @!P0 PRMT R43, R14, 0x7632, R43 ;  /* 0x000076320e2b8816 */ /* 0x000fc4000000002b */
[C---:B------:R-:W-:Y:S02]  /*4d90*/  @!P0 PRMT R46, R16.reuse, 0x7610, R46 ;  /* 0x00007610102e8816 */ /* 0x040fe4000000002e */
[----:B------:R-:W-:Y:S02]  /*4da0*/  @!P0 PRMT R47, R16, 0x7632, R47 ;  /* 0x00007632102f8816 */ /* 0x000fe4000000002f */
[----:B------:R-:W-:Y:S02]  /*4db0*/  ISETP.NE.AND P0, PT, RZ, UR6, PT ;  /* 0x00000006ff007c0c */ /* 0x000fe4000bf05270 */
[----:B------:R-:W-:Y:S01]  /*4dc0*/  PRMT R18, R18, 0x9910, RZ ;  /* 0x0000991012127816 */ /* 0x000fe200000000ff */
[----:B------:R0:W-:Y:S04]  /*4dd0*/  STL [R1+0xb8], R25 ;  /* 0x0000b81901007387 */ /* 0x0001e80000100800 */
[----:B------:R-:W-:Y:S01]  /*4de0*/  IMAD R18, R18, 0x28, RZ ;  /* 0x0000002812127824 */ /* 0x000fe200078e02ff */
[----:B------:R1:W-:Y:S04]  /*4df0*/  STL.S16 [R1+0x14c], R29 ;  /* 0x00014c1d01007387 */ /* 0x0003e80000100600 */
[----:B------:R-:W-:-:S02]  /*4e00*/  IADD3 R18, PT, PT, RZ, -R18, RZ ;  /* 0x80000012ff127210 */ /* 0x000fc40007ffe0ff */
[----:B0-----:R-:W-:Y:S01]  /*4e10*/  PRMT R25, RZ, 0x7610, R25 ;  /* 0x00007610ff197816 */ /* 0x001fe20000000019 */
[----:B-1----:R-:W0:Y:S03]  /*4e20*/  @P0 LDC.64 R28, c[0x0][0x3b0] ;  /* 0x0000ec00ff1c0b82 */ /* 0x002e260000000a00 */
[----:B------:R-:W-:Y:S02]  /*4e30*/  @!P5 PRMT R25, R8, 0x7610, R25 ;  /* 0x000076100819d816 */ /* 0x000fe40000000019 */
[----:B------:R-:W-:Y:S02]  /*4e40*/  LOP3.LUT P5, RZ, R64, 0x8000000, RZ, 0xc0, !PT ;  /* 0x0800000040ff7812 */ /* 0x000fe400078ac0ff */
[----:B------:R-:W-:Y:S01]  /*4e50*/  PRMT R18, R18, 0x7710, RZ ;  /* 0x0000771012127816 */ /* 0x000fe200000000ff */
[----:B------:R1:W-:Y:S03]  /*4e60*/  STL [R1+0xcc], R22 ;  /* 0x0000cc1601007387 */ /* 0x0003e60000100800 */
[----:B------:R-:W-:Y:S01]  /*4e70*/  IADD3 R18, PT, PT, R18, R19, RZ ;  /* 0x0000001312127210 */ /* 0x000fe20007ffe0ff */
[----:B------:R1:W-:Y:S03]  /*4e80*/  STL.S16 [R1+0x15e], R37 ;  /* 0x00015e2501007387 */ /* 0x0003e60000100600 */
[----:B------:R-:W-:Y:S01]  /*4e90*/  SHF.L.U32 R18, R18, 0x1, RZ ;  /* 0x0000000112127819 */ /* 0x000fe200000006ff */
[----:B-1----:R-:W-:Y:S01]  /*4ea0*/  HFMA2 R22, -RZ, RZ, 0, 0 ;  /* 0x00000000ff167431 */ /* 0x002fe200000001ff */
[----:B------:R1:W-:Y:S01]  /*4eb0*/  STL [R1+0xd0], R27 ;  /* 0x0000d01b01007387 */ /* 0x0003e20000100800 */
[----:B------:R-:W-:-:S02]  /*4ec0*/  PRMT R54, RZ, 0x7610, R54 ;  /* 0x00007610ff367816 */ /* 0x000fc40000000036 */
[----:B------:R-:W-:Y:S02]  /*4ed0*/  LOP3.LUT R37, R18, 0xffff, RZ, 0xc0, !PT ;  /* 0x0000ffff12257812 */ /* 0x000fe400078ec0ff */
[----:B------:R1:W4:Y:S02]  /*4ee0*/  @!P5 LDG.E R22, desc[UR10][R58.64] ;  /* 0x0000000a3a16d981 */ /* 0x000324000c1e1900 */
[----:B-1----:R-:W-:Y:S02]  /*4ef0*/  MOV R27, UR13 ;  /* 0x0000000d001b7c02 */ /* 0x002fe40008000f00 */
[----:B------:R-:W-:Y:S02]  /*4f00*/  PRMT R59, RZ, 0x7610, R59 ;  /* 0x00007610ff3b7816 */ /* 0x000fe4000000003b */
[----:B------:R-:W-:Y:S01]  /*4f10*/  PRMT R58, RZ, 0x7610, R58 ;  /* 0x00007610ff3a7816 */ /* 0x000fe2000000003a */
[----:B------:R-:W-:Y:S01]  /*4f20*/  IMAD R27, R27, 0x50, R37 ;  /* 0x000000501b1b7824 */ /* 0x000fe200078e0225 */
[----:B------:R-:W-:-:S02]  /*4f30*/  @!P6 PRMT R59, R11, 0x7632, R59 ;  /* 0x000076320b3be816 */ /* 0x000fc4000000003b */
[C---:B------:R-:W-:Y:S02]  /*4f40*/  @!P6 PRMT R58, R13.reuse, 0x7610, R58 ;  /* 0x000076100d3ae816 */ /* 0x040fe4000000003a */
[----:B------:R-:W-:Y:S01]  /*4f50*/  @!P6 PRMT R54, R13, 0x7632, R54 ;  /* 0x000076320d36e816 */ /* 0x000fe20000000036 */
[----:B------:R1:W-:Y:S01]  /*4f60*/  STL [R1+0xc4], R12 ;  /* 0x0000c40c01007387 */ /* 0x0003e20000100800 */
[----:B------:R-:W-:Y:S01]  /*4f70*/  LOP3.LUT P6, RZ, R64, 0x4000000, RZ, 0xc0, !PT ;  /* 0x0400000040ff7812 */ /* 0x000fe200078cc0ff */
[----:B0-----:R-:W-:Y:S02]  /*4f80*/  @P0 IMAD.WIDE R18, R27, 0x2, R28 ;  /* 0x000000021b120825 */ /* 0x001fe400078e021c */
[----:B------:R-:W0:Y:S01]  /*4f90*/  LDC.64 R28, c[0x0][0x3a8] ;  /* 0x0000ea00ff1c7b82 */ /* 0x000e220000000a00 */
[----:B------:R3:W-:Y:S04]  /*4fa0*/  STL.S16 [R1+0x160], R26 ;  /* 0x0001601a01007387 */ /* 0x0007e80000100600 */
[----:B------:R-:W-:Y:S01]  /*4fb0*/  STL.S16 [R1+0x15a], R25 ;  /* 0x00015a1901007387 */ /* 0x000fe20000100600 */
[----:B-1----:R-:W-:-:S03]  /*4fc0*/  HFMA2 R12, -RZ, RZ, 0, 0 ;  /* 0x00000000ff0c7431 */ /* 0x002fc600000001ff */
[----:B------:R1:W-:Y:S01]  /*4fd0*/  STL [R1+0x50], R24 ;  /* 0x0000501801007387 */ /* 0x0003e20000100800 */
[----:B---3--:R-:W-:-:S03]  /*4fe0*/  MOV R26, RZ ;  /* 0x000000ff001a7202 */ /* 0x008fc60000000f00 */
[----:B------:R-:W3:Y:S04]  /*4ff0*/  @!P3 LDG.E R12, desc[UR10][R38.64] ;  /* 0x0000000a260cb981 */ /* 0x000ee8000c1e1900 */
[----:B------:R1:W-:Y:S02]  /*5000*/  STL [R1+0x44], R6 ;  /* 0x0000440601007387 */ /* 0x0003e40000100800 */
[----:B-1----:R-:W-:Y:S02]  /*5010*/  CS2R R24, SRZ ;  /* 0x0000000000187805 */ /* 0x002fe4000001ff00 */
[----:B------:R-:W3:Y:S04]  /*5020*/  @!P6 LDG.E R26, desc[UR10][R52.64] ;  /* 0x0000000a341ae981 */ /* 0x000ee8000c1e1900 */
[----:B------:R-:W3:Y:S01]  /*5030*/  @!P5 LDG.E R24, desc[UR10][R56.64] ;  /* 0x0000000a3818d981 */ /* 0x000ee2000c1e1900 */
[----:B------:R-:W-:-:S03]  /*5040*/  MOV R6, RZ ;  /* 0x000000ff00067202 */ /* 0x000fc60000000f00 */
[----:B------:R-:W3:Y:S04]  /*5050*/  @!P6 LDG.E R25, desc[UR10][R48.64] ;  /* 0x0000000a3019e981 */ /* 0x000ee8000c1e1900 */
[----:B------:R-:W3:Y:S04]  /*5060*/  @!P2 LDG.E R6, desc[UR10][R40.64] ;  /* 0x0000000a2806a981 */ /* 0x000ee8000c1e1900 */
[----:B------:R1:W-:Y:S04]  /*5070*/  STL [R1+0x54], R10 ;  /* 0x0000540a01007387 */ /* 0x0003e80000100800 */
[----:B------:R0:W-:Y:S04]  /*5080*/  STL [R1+0xd4], R0 ;  /* 0x0000d40001007387 */ /* 0x0001e80000100800 */
[----:B------:R-:W-:Y:S04]  /*5090*/  STL.S16 [R1+0x15c], R45 ;  /* 0x00015c2d01007387 */ /* 0x000fe80000100600 */
[----:B-1----:R-:W3:Y:S04]  /*50a0*/  @P0 LDG.E.U16 R10, desc[UR10][R18.64+0x2] ;  /* 0x0000020a120a0981 */ /* 0x002ee8000c1e1500 */
[----:B0-----:R0:W3:Y:S04]  /*50b0*/  @P0 LDG.E.U16 R0, desc[UR10][R18.64] ;  /* 0x0000000a12000981 */ /* 0x0010e8000c1e1500 */
[----:B------:R-:W-:Y:S04]  /*50c0*/  STL [R1+0x58], R65 ;  /* 0x0000584101007387 */ /* 0x000fe80000100800 */
[----:B------:R1:W-:Y:S01]  /*50d0*/  STL [R1+0x184], R37 ;  /* 0x0001842501007387 */ /* 0x0003e20000100800 */
[----:B0-----:R-:W-:-:S03]  /*50e0*/  IMAD.WIDE R18, R27, 0x2, R28 ;  /* 0x000000021b127825 */ /* 0x001fc600078e021c */
[----:B------:R0:W-:Y:S04]  /*50f0*/  STL [R1+0xd8], R60 ;  /* 0x0000d83c01007387 */ /* 0x0001e80000100800 */
[----:B------:R0:W-:Y:S04]  /*5100*/  STL [R1+0x5c], R61 ;  /* 0x00005c3d01007387 */ /* 0x0001e80000100800 */
[----:B------:R0:W-:Y:S04]  /*5110*/  STL [R1+0xdc], R66 ;  /* 0x0000dc4201007387 */ /* 0x0001e80000100800 */
[----:B------:R0:W-:Y:S04]  /*5120*/  STL [R1+0x60], R67 ;  /* 0x0000604301007387 */ /* 0x0001e80000100800 */
[----:B------:R0:W-:Y:S04]  /*5130*/  STL [R1+0xe0], R68 ;  /* 0x0000e04401007387 */ /* 0x0001e80000100800 */
[----:B------:R0:W-:Y:S04]  /*5140*/  STL [R1+0x64], R69 ;  /* 0x0000644501007387 */ /* 0x0001e80000100800 */
[----:B------:R0:W-:Y:S04]  /*5150*/  STL [R1+0xe4], R70 ;  /* 0x0000e44601007387 */ /* 0x0001e80000100800 */
[----:B-1----:R-:W5:Y:S04]  /*5160*/  LDL.S16 R37, [R1+0x116] ;  /* 0x0001160001257983 */ /* 0x002f680000100600 */
[----:B------:R-:W5:Y:S04]  /*5170*/  LDL.S16 R45, [R1+0x114] ;  /* 0x00011400012d7983 */ /* 0x000f680000100600 */
[----:B------:R-:W5:Y:S04]  /*5180*/  LDL.S16 R65, [R1+0x112] ;  /* 0x0001120001417983 */ /* 0x000f680000100600 */
[----:B------:R-:W5:Y:S04]  /*5190*/  LDL.S16 R64, [R1+0x128] ;  /* 0x0001280001407983 */ /* 0x000f680000100600 */
[----:B0-----:R-:W5:Y:S04]  /*51a0*/  LDL.S16 R60, [R1+0x110] ;  /* 0x00011000013c7983 */ /* 0x001f680000100600 */
[----:B------:R-:W5:Y:S04]  /*51b0*/  LDL.S16 R61, [R1+0x11e] ;  /* 0x00011e00013d7983 */ /* 0x000f680000100600 */
[----:B------:R-:W5:Y:S04]  /*51c0*/  LDL.S16 R66, [R1+0x120] ;  /* 0x0001200001427983 */ /* 0x000f680000100600 */
[----:B------:R-:W5:Y:S04]  /*51d0*/  LDL.S16 R67, [R1+0x130] ;  /* 0x0001300001437983 */ /* 0x000f680000100600 */
[----:B------:R-:W5:Y:S04]  /*51e0*/  LDL.S16 R68, [R1+0x138] ;  /* 0x0001380001447983 */ /* 0x000f680000100600 */
[----:B------:R-:W5:Y:S04]  /*51f0*/  LDL.S16 R69, [R1+0x142] ;  /* 0x0001420001457983 */ /* 0x000f680000100600 */
[----:B------:R-:W5:Y:S01]  /*5200*/  LDL.S16 R70, [R1+0x140] ;  /* 0x0001400001467983 */ /* 0x000f620000100600 */
[----:B--2---:R-:W-:-:S03]  /*5210*/  R2UR UR28, R2 ;  /* 0x00000000021c72ca */ /* 0x004fc600000e0000 */
[----:B------:R-:W2:Y:S04]  /*5220*/  LDG.E.U16 R2, desc[UR10][R18.64] ;  /* 0x0000000a12027981 */ /* 0x000ea8000c1e1500 */
[----:B------:R0:W2:Y:S04]  /*5230*/  LDG.E.U16 R18, desc[UR10][R18.64+0x2] ;  /* 0x0000020a12127981 */ /* 0x0000a8000c1e1500 */
[----:B------:R1:W-:Y:S01]  /*5240*/  STL [R1+0x68], R5 ;  /* 0x0000680501007387 */ /* 0x0003e20000100800 */
[----:B------:R-:W-:Y:S02]  /*5250*/  PRMT R42, RZ, 0x7610, R42 ;  /* 0x00007610ff2a7816 */ /* 0x000fe4000000002a */
[----:B0-----:R-:W-:-:S02]  /*5260*/  MOV R19, UR28 ;  /* 0x0000001c00137c02 */ /* 0x001fc40008000f00 */
[----:B-1----:R-:W-:-:S03]  /*5270*/  PRMT R5, RZ, 0x5410, RZ ;  /* 0x00005410ff057816 */ /* 0x002fc600000000ff */
[----:B------:R-:W-:Y:S01]  /*5280*/  FFMA.FTZ R3, -R19, UR28, R3 ;  /* 0x0000001c13037c23 */ /* 0x000fe20008010103 */
[----:B------:R-:W-:Y:S02]  /*5290*/  PRMT R40, RZ, 0x7610, R40 ;  /* 0x00007610ff287816 */ /* 0x000fe40000000028 */
[----:B------:R-:W-:-:S04]  /*52a0*/  @!P1 PRMT R5, R4, 0x7610, R5 ;  /* 0x0000761004059816 */ /* 0x000fc80000000005 */
[----:B------:R-:W-:Y:S02]  /*52b0*/  @!P1 PRMT R5, R5, 0x7610, R4 ;  /* 0x0000761005059816 */ /* 0x000fe40000000004 */
[C---:B----4-:R-:W-:Y:S02]  /*52c0*/  @!P1 PRMT R42, R17.reuse, 0x7610, R42 ;  /* 0x00007610112a9816 */ /* 0x050fe4000000002a */
[----:B------:R-:W-:Y:S02]  /*52d0*/  @!P1 PRMT R40, R17, 0x7632, R40 ;  /* 0x0000763211289816 */ /* 0x000fe40000000028 */
[----:B------:R-:W-:-:S13]  /*52e0*/  FSETP.GTU.FTZ.AND P1, PT, R3, RZ, PT ;  /* 0x000000ff0300720b */ /* 0x000fda0003f3c000 */
[----:B------:R-:W-:-:S05]  /*52f0*/  VOTEU.ANY UP0, P1 ;  /* 0x0000000000ff7886 */ /* 0x000fca0000800100 */
[----:B------:R-:W0:Y:S01]  /*5300*/  @UP0 LDCU UR5, c[0x0][0x3c0] ;  /* 0x00007800ff0507ac */ /* 0x000e220008000800 */
[----:B------:R-:W-:Y:S02]  /*5310*/  PLOP3.LUT P1, PT, PT, PT, UP0, 0x80, 0x8 ;  /* 0x000000000008781c */ /* 0x000fe40003f2f008 */
[----:B------:R-:W-:Y:S02]  /*5320*/  PRMT R41, RZ, 0x7610, R41 ;  /* 0x00007610ff297816 */ /* 0x000fe40000000029 */
[----:B------:R-:W-:Y:S02]  /*5330*/  PRMT R39, RZ, 0x7610, R39 ;  /* 0x00007610ff277816 */ /* 0x000fe40000000027 */
[----:B------:R-:W-:Y:S02]  /*5340*/  PRMT R38, RZ, 0x7610, R38 ;  /* 0x00007610ff267816 */ /* 0x000fe40000000026 */
[----:B------:R-:W-:Y:S02]  /*5350*/  PRMT R36, RZ, 0x7610, R36 ;  /* 0x00007610ff247816 */ /* 0x000fe40000000024 */
[----:B------:R-:W-:-:S02]  /*5360*/  PRMT R35, RZ, 0x7610, R35 ;  /* 0x00007610ff237816 */ /* 0x000fc40000000023 */
[----:B------:R-:W-:Y:S01]  /*5370*/  PRMT R34, RZ, 0x7610, R34 ;  /* 0x00007610ff227816 */ /* 0x000fe20000000022 */
[----:B0-----:R-:W-:Y:S01]  /*5380*/  @P1 FADD.FTZ R3, R3, UR5 ;  /* 0x0000000503031e21 */ /* 0x001fe20008010000 */
[C---:B------:R-:W-:Y:S02]  /*5390*/  @!P2 PRMT R41, R21.reuse, 0x7610, R41 ;  /* 0x000076101529a816 */ /* 0x040fe40000000029 */
[----:B------:R-:W-:-:S03]  /*53a0*/  @!P2 PRMT R39, R21, 0x7632, R39 ;  /* 0x000076321527a816 */ /* 0x000fc60000000027 */
[----:B------:R-:W0:Y:S01]  /*53b0*/  @P1 MUFU.RSQ R3, R3 ;  /* 0x0000000300031308 */ /* 0x000e220000001400 */
[C---:B------:R-:W-:Y:S02]  /*53c0*/  @!P4 PRMT R35, R23.reuse, 0x7610, R35 ;  /* 0x000076101723c816 */ /* 0x040fe40000000023 */
[----:B------:R-:W-:Y:S01]  /*53d0*/  @!P4 PRMT R34, R23, 0x7632, R34 ;  /* 0x000076321722c816 */ /* 0x000fe20000000022 */
        /* <DEDUP_REMOVED lines=9> */
[----:B------:R-:W-:Y:S01]  /*5470*/  STL [R1+0x74], R14 ;  /* 0x0000740e01007387 */ /* 0x000fe20000100800 */
[----:B---3--:R-:W-:-:S02]  /*5480*/  @!P3 PRMT R38, R12, 0x7610, R38 ;  /* 0x000076100c26b816 */ /* 0x008fc40000000026 */
[----:B------:R-:W-:Y:S01]  /*5490*/  @!P3 PRMT R36, R12, 0x7632, R36 ;  /* 0x000076320c24b816 */ /* 0x000fe20000000024 */
[----:B------:R-:W-:Y:S04]  /*54a0*/  STL [R1+0xf4], R16 ;  /* 0x0000f41001007387 */ /* 0x000fe80000100800 */
[----:B------:R-:W-:Y:S04]  /*54b0*/  STL [R1+0xf8], R17 ;  /* 0x0000f81101007387 */ /* 0x000fe80000100800 */
[----:B------:R-:W-:Y:S04]  /*54c0*/  STL [R1+0x7c], R21 ;  /* 0x00007c1501007387 */ /* 0x000fe80000100800 */
[----:B------:R-:W-:Y:S04]  /*54d0*/  STL.S16 [R1+0x174], R41 ;  /* 0x0001742901007387 */ /* 0x000fe80000100600 */
[----:B------:R-:W-:Y:S04]  /*54e0*/  STL.S16 [R1+0x17a], R39 ;  /* 0x00017a2701007387 */ /* 0x000fe80000100600 */
[----:B------:R-:W-:Y:S04]  /*54f0*/  STL.S16 [R1+0x17c], R38 ;  /* 0x00017c2601007387 */ /* 0x000fe80000100600 */
[----:B------:R-:W-:Y:S04]  /*5500*/  STL.S16 [R1+0x17e], R36 ;  /* 0x00017e2401007387 */ /* 0x000fe80000100600 */
[----:B------:R-:W-:Y:S04]  /*5510*/  STL [R1+0x84], R23 ;  /* 0x0000841701007387 */ /* 0x000fe80000100800 */
[----:B------:R-:W-:Y:S04]  /*5520*/  STL.S16 [R1+0x180], R35 ;  /* 0x0001802301007387 */ /* 0x000fe80000100600 */
[----:B------:R-:W-:Y:S04]  /*5530*/  STL.S16 [R1+0x182], R34 ;  /* 0x0001822201007387 */ /* 0x000fe80000100600 */
[----:B------:R-:W-:Y:S04]  /*5540*/  STL [R1+0x104], R20 ;  /* 0x0001041401007387 */ /* 0x000fe80000100800 */
[----:B------:R-:W-:Y:S04]  /*5550*/  STL [R1+0x88], R22 ;  /* 0x0000881601007387 */ /* 0x000fe80000100800 */
[----:B------:R-:W-:Y:S04]  /*5560*/  STL [R1+0x108], R24 ;  /* 0x0001081801007387 */ /* 0x000fe80000100800 */
[----:B------:R-:W-:Y:S04]  /*5570*/  STL [R1+0x8c], R25 ;  /* 0x00008c1901007387 */ /* 0x000fe80000100800 */
[----:B------:R-:W-:Y:S04]  /*5580*/  STL [R1+0x10c], R26 ;  /* 0x00010c1a01007387 */ /* 0x000fe80000100800 */
[----:B------:R1:W-:Y:S01]  /*5590*/  STL [R1+0xe8], R7 ;  /* 0x0000e80701007387 */ /* 0x0003e20000100800 */
[----:B------:R-:W-:Y:S01]  /*55a0*/  UISETP.NE.AND UP1, UPT, UR6, URZ, UPT ;  /* 0x000000ff0600728c */ /* 0x000fe2000bf25270 */
[----:B0-----:R-:W-:-:S02]  /*55b0*/  @P1 R2UR UR5, R3 ;  /* 0x00000000030512ca */ /* 0x001fc400000e0000 */
[----:B-1----:R-:W-:-:S04]  /*55c0*/  PRMT R7, RZ, 0x5410, RZ ;  /* 0x00005410ff077816 */ /* 0x002fc800000000ff */
[----:B------:R-:W-:Y:S01]  /*55d0*/  @!P2 PRMT R7, R6, 0x7610, R7 ;  /* 0x000076100607a816 */ /* 0x000fe20000000007 */
[----:B------:R0:W-:Y:S03]  /*55e0*/  STL [R1+0xfc], R6 ;  /* 0x0000fc0601007387 */ /* 0x0001e60000100800 */
[----:B------:R-:W-:Y:S01]  /*55f0*/  @!P2 PRMT R7, R7, 0x7610, R6 ;  /* 0x000076100707a816 */ /* 0x000fe20000000006 */
[----:B------:R1:W-:Y:S04]  /*5600*/  STL [R1+0x6c], R8 ;  /* 0x00006c0801007387 */ /* 0x0003e80000100800 */
[----:B------:R3:W-:Y:S01]  /*5610*/  STL [R1+0xec], R9 ;  /* 0x0000ec0901007387 */ /* 0x0007e20000100800 */
[----:B0-----:R-:W-:-:S03]  /*5620*/  PRMT R6, RZ, 0x5410, RZ ;  /* 0x00005410ff067816 */ /* 0x001fc600000000ff */
[----:B------:R0:W-:Y:S01]  /*5630*/  STL [R1+0x70], R11 ;  /* 0x0000700b01007387 */ /* 0x0001e20000100800 */
[----:B-1----:R-:W-:-:S03]  /*5640*/  PRMT R8, RZ, 0x5410, RZ ;  /* 0x00005410ff087816 */ /* 0x002fc600000000ff */
[----:B------:R1:W-:Y:S01]  /*5650*/  STL [R1+0xf0], R13 ;  /* 0x0000f00d01007387 */ /* 0x0003e20000100800 */
[----:B---3--:R-:W-:-:S03]  /*5660*/  PRMT R9, RZ, 0x5410, RZ ;  /* 0x00005410ff097816 */ /* 0x008fc600000000ff */
[----:B------:R3:W-:Y:S01]  /*5670*/  STL [R1+0x80], R12 ;  /* 0x0000800c01007387 */ /* 0x0007e20000100800 */
[----:B0-----:R-:W-:Y:S02]  /*5680*/  PRMT R11, RZ, 0x5410, RZ ;  /* 0x00005410ff0b7816 */ /* 0x001fe400000000ff */
[----:B-1----:R-:W-:Y:S02]  /*5690*/  PRMT R13, RZ, 0x5410, RZ ;  /* 0x00005410ff0d7816 */ /* 0x002fe400000000ff */
[----:B---3--:R-:W-:Y:S02]  /*56a0*/  PRMT R12, RZ, 0x5410, RZ ;  /* 0x00005410ff0c7816 */ /* 0x008fe400000000ff */
[----:B------:R-:W-:Y:S01]  /*56b0*/  @!P3 PRMT R6, R6, 0x5410, R15 ;  /* 0x000054100606b816 */ /* 0x000fe2000000000f */
[----:B------:R0:W-:Y:S01]  /*56c0*/  STL [R1+0x78], R4 ;  /* 0x0000780401007387 */ /* 0x0001e20000100800 */
[----:B------:R-:W-:Y:S02]  /*56d0*/  @!P4 PRMT R9, R20, 0x7610, R9 ;  /* 0x000076101409c816 */ /* 0x000fe40000000009 */
[----:B------:R-:W-:-:S02]  /*56e0*/  @!P5 PRMT R8, R8, 0x5410, R22 ;  /* 0x000054100808d816 */ /* 0x000fc40000000016 */
[----:B------:R-:W-:Y:S02]  /*56f0*/  @!P5 PRMT R12, R12, 0x5410, R24 ;  /* 0x000054100c0cd816 */ /* 0x000fe40000000018 */
[----:B------:R-:W-:Y:S02]  /*5700*/  @!P6 PRMT R11, R25, 0x7610, R11 ;  /* 0x00007610190be816 */ /* 0x000fe4000000000b */
[----:B------:R-:W-:Y:S01]  /*5710*/  @!P6 PRMT R13, R26, 0x7610, R13 ;  /* 0x000076101a0de816 */ /* 0x000fe2000000000d */
[----:B------:R1:W-:Y:S01]  /*5720*/  STL [R1+0x100], R15 ;  /* 0x0001000f01007387 */ /* 0x0003e20000100800 */
[----:B0-----:R-:W-:Y:S01]  /*5730*/  MOV R4, RZ ;  /* 0x000000ff00047202 */ /* 0x001fe20000000f00 */
[----:B------:R-:W-:Y:S01]  /*5740*/  HFMA2 R3, -RZ, RZ, 0, 0 ;  /* 0x00000000ff037431 */ /* 0x000fe200000001ff */
[----:B------:R-:W-:Y:S02]  /*5750*/  @!P3 PRMT R6, R15, 0x7632, R6 ;  /* 0x000076320f06b816 */ /* 0x000fe40000000006 */
[----:B------:R-:W-:-:S02]  /*5760*/  @P0 SHF.L.U32 R4, R10, 0x10, RZ ;  /* 0x000000100a040819 */ /* 0x000fc400000006ff */
[----:B------:R-:W-:Y:S02]  /*5770*/  @!P4 PRMT R9, R9, 0x7610, R20 ;  /* 0x000076100909c816 */ /* 0x000fe40000000014 */
[----:B------:R-:W-:Y:S02]  /*5780*/  @!P5 PRMT R8, R22, 0x7632, R8 ;  /* 0x000076321608d816 */ /* 0x000fe40000000008 */
[----:B------:R-:W-:Y:S02]  /*5790*/  @!P5 PRMT R12, R24, 0x7632, R12 ;  /* 0x00007632180cd816 */ /* 0x000fe4000000000c */
[----:B------:R-:W-:Y:S02]  /*57a0*/  @!P6 PRMT R11, R11, 0x7610, R25 ;  /* 0x000076100b0be816 */ /* 0x000fe40000000019 */
[----:B------:R-:W-:Y:S02]  /*57b0*/  @!P6 PRMT R13, R13, 0x7610, R26 ;  /* 0x000076100d0de816 */ /* 0x000fe4000000001a */
[----:B------:R-:W-:Y:S01]  /*57c0*/  @P0 SHF.L.U32 R3, R0, 0x10, RZ ;  /* 0x0000001000030819 */ /* 0x000fe200000006ff */
[----:B------:R-:W-:Y:S01]  /*57d0*/  UMOV UR16, 0x3f800000 ;  /* 0x3f80000000107882 */ /* 0x000fe20000000000 */
[----:B------:R-:W-:Y:S01]  /*57e0*/  @UP0 UMOV UR16, UR5 ;  /* 0x0000000500100c82 */ /* 0x000fe20008000000 */
[----:B--2---:R-:W-:-:S02]  /*57f0*/  SHF.L.U32 R10, R2, 0x10, RZ ;  /* 0x00000010020a7819 */ /* 0x004fc400000006ff */
[----:B-1----:R-:W-:Y:S01]  /*5800*/  SHF.L.U32 R15, R18, 0x10, RZ ;  /* 0x00000010120f7819 */ /* 0x002fe200000006ff */
[----:B------:R-:W-:Y:S06]  /*5810*/  BRA.U UP1, `(.L_x_1001) ;  /* 0x0000002501847547 */ /* 0x000fec000b800000 */
[----:B------:R-:W2:Y:S04]  /*5820*/  LDL.LU.S16 R48, [R1+0x11c] ;  /* 0x00011c0001307983 */ /* 0x000ea80000300600 */
[----:B------:R-:W3:Y:S04]  /*5830*/  LDL.LU.S16 R49, [R1+0x11a] ;  /* 0x00011a0001317983 */ /* 0x000ee80000300600 */
[----:B------:R-:W4:Y:S04]  /*5840*/  LDL.S16 R56, [R1+0x124] ;  /* 0x0001240001387983 */ /* 0x000f280000100600 */
[----:B------:R-:W4:Y:S01]  /*5850*/  LDL.LU.S16 R57, [R1+0x122] ;  /* 0x0001220001397983 */ /* 0x000f220000300600 */
[----:B------:R-:W-:-:S02]  /*5860*/  HADD2.F32 R2, -RZ, R72.H1_H1 ;  /* 0x30000048ff027230 */ /* 0x000fc40000004100 */
[--C-:B------:R-:W-:Y:S01]  /*5870*/  HADD2.F32 R0, -RZ, R71.reuse.H1_H1 ;  /* 0x30000047ff007230 */ /* 0x100fe20000004100 */
[----:B------:R-:W4:Y:S01]  /*5880*/  LDL.S16 R53, [R1+0x136] ;  /* 0x0001360001357983 */ /* 0x000f220000100600 */
[----:B------:R-:W-:Y:S02]  /*5890*/  HADD2.F32 R72, -RZ, R72.H0_H0 ;  /* 0x20000048ff487230 */ /* 0x000fe40000004100 */
[----:B------:R-:W-:Y:S01]  /*58a0*/  FADD.FTZ R2, R2, -UR28 ;  /* 0x8000001c02027e21 */ /* 0x000fe20008010000 */
[----:B------:R-:W-:Y:S02]  /*58b0*/  HADD2.F32 R71, -RZ, R71.H0_H0 ;  /* 0x20000047ff477230 */ /* 0x000fe40000004100 */
[----:B------:R-:W-:Y:S01]  /*58c0*/  FMUL.FTZ R14, R10, R0 ;  /* 0x000000000a0e7220 */ /* 0x000fe20000410000 */
[----:B-----5:R-:W-:Y:S02]  /*58d0*/  HADD2.F32 R19, -RZ, R37.H0_H0 ;  /* 0x20000025ff137230 */ /* 0x020fe40000004100 */
[----:B------:R-:W-:Y:S01]  /*58e0*/  FADD.FTZ R16, R72, -UR28 ;  /* 0x8000001c48107e21 */ /* 0x000fe20008010000 */
[----:B------:R-:W-:Y:S01]  /*58f0*/  FMUL.FTZ R2, R2, UR16 ;  /* 0x0000001002027c20 */ /* 0x000fe20008410000 */
[----:B------:R-:W-:Y:S01]  /*5900*/  FADD.FTZ R18, RZ, R14 ;  /* 0x0000000eff127221 */ /* 0x000fe20000010000 */
[----:B------:R-:W-:Y:S01]  /*5910*/  FMUL.FTZ R17, R15, R71 ;  /* 0x000000470f117220 */ /* 0x000fe20000410000 */
[----:B------:R-:W-:Y:S01]  /*5920*/  FMUL.FTZ R16, R16, UR16 ;  /* 0x0000001010107c20 */ /* 0x000fe20008410000 */
[----:B------:R-:W-:Y:S01]  /*5930*/  FFMA.FTZ R14, R2, R14, RZ ;  /* 0x0000000e020e7223 */ /* 0x000fe200000100ff */
[----:B------:R-:W-:Y:S01]  /*5940*/  FADD.FTZ R19, R19, -UR28 ;  /* 0x8000001c13137e21 */ /* 0x000fe20008010000 */
[----:B------:R-:W-:Y:S01]  /*5950*/  FADD.FTZ R18, R17, R18 ;  /* 0x0000001211127221 */ /* 0x000fe20000010000 */
[----:B------:R-:W-:Y:S01]  /*5960*/  FFMA.FTZ R2, R0, R2, RZ ;  /* 0x0000000200027223 */ /* 0x000fe200000100ff */
[----:B------:R-:W-:Y:S01]  /*5970*/  FFMA.FTZ R14, R16, R17, R14 ;  /* 0x00000011100e7223 */ /* 0x000fe2000001000e */
[----:B------:R-:W-:-:S02]  /*5980*/  HADD2.F32 R17, -RZ, R73.H1_H1 ;  /* 0x30000049ff117230 */ /* 0x000fc40000004100 */
[----:B------:R-:W-:Y:S01]  /*5990*/  FADD.FTZ R0, RZ, R0 ;  /* 0x00000000ff007221 */ /* 0x000fe20000010000 */
[----:B------:R-:W-:Y:S01]  /*59a0*/  FMUL.FTZ R19, R19, UR16 ;  /* 0x0000001013137c20 */ /* 0x000fe20008410000 */
[----:B------:R-:W-:Y:S02]  /*59b0*/  HADD2.F32 R20, -RZ, R45.H0_H0 ;  /* 0x2000002dff147230 */ /* 0x000fe40000004100 */
[----:B------:R-:W-:Y:S01]  /*59c0*/  FFMA.FTZ R16, R71, R16, RZ ;  /* 0x0000001047107223 */ /* 0x000fe200000100ff */
[----:B------:R-:W-:Y:S02]  /*59d0*/  HADD2.F32 R21, -RZ, R74.H1_H1 ;  /* 0x3000004aff157230 */ /* 0x000fe40000004100 */
[C---:B------:R-:W-:Y:S01]  /*59e0*/  FADD.FTZ R0, R17.reuse, R0 ;  /* 0x0000000011007221 */ /* 0x040fe20000010000 */
[----:B------:R-:W-:Y:S01]  /*59f0*/  FFMA.FTZ R2, R17, R19, R2 ;  /* 0x0000001311027223 */ /* 0x000fe20000010002 */
[----:B------:R-:W-:Y:S01]  /*5a00*/  FMUL.FTZ R17, R10, R17 ;  /* 0x000000110a117220 */ /* 0x000fe20000410000 */
[----:B------:R-:W-:Y:S01]  /*5a10*/  FADD.FTZ R20, R20, -UR28 ;  /* 0x8000001c14147e21 */ /* 0x000fe20008010000 */
[----:B------:R-:W-:Y:S01]  /*5a20*/  FADD.FTZ R21, R21, -UR28 ;  /* 0x8000001c15157e21 */ /* 0x000fe20008010000 */
[----:B------:R-:W-:-:S02]  /*5a30*/  HADD2.F32 R73, -RZ, R73.H0_H0 ;  /* 0x20000049ff497230 */ /* 0x000fc40000004100 */
[----:B------:R-:W-:Y:S01]  /*5a40*/  FADD.FTZ R18, R18, R17 ;  /* 0x0000001112127221 */ /* 0x000fe20000010000 */
[----:B------:R-:W-:Y:S01]  /*5a50*/  FFMA.FTZ R14, R19, R17, R14 ;  /* 0x00000011130e7223 */ /* 0x000fe2000001000e */
[----:B------:R-:W-:Y:S01]  /*5a60*/  FADD.FTZ R71, RZ, R71 ;  /* 0x00000047ff477221 */ /* 0x000fe20000010000 */
[----:B------:R-:W-:Y:S01]  /*5a70*/  FMUL.FTZ R20, R20, UR16 ;  /* 0x0000001014147c20 */ /* 0x000fe20008410000 */
[----:B------:R-:W-:Y:S02]  /*5a80*/  HADD2.F32 R17, -RZ, R75.H0_H0 ;  /* 0x2000004bff117230 */ /* 0x000fe40000004100 */
[----:B------:R-:W-:Y:S01]  /*5a90*/  FMUL.FTZ R21, R21, UR16 ;  /* 0x0000001015157c20 */ /* 0x000fe20008410000 */
[----:B------:R-:W-:Y:S02]  /*5aa0*/  HADD2.F32 R74, -RZ, R74.H0_H0 ;  /* 0x2000004aff4a7230 */ /* 0x000fe40000004100 */
[C---:B------:R-:W-:Y:S01]  /*5ab0*/  FADD.FTZ R71, R73.reuse, R71 ;  /* 0x0000004749477221 */ /* 0x040fe20000010000 */
[----:B------:R-:W-:Y:S01]  /*5ac0*/  FFMA.FTZ R16, R73, R20, R16 ;  /* 0x0000001449107223 */ /* 0x000fe20000010010 */
[----:B------:R-:W-:Y:S01]  /*5ad0*/  FMUL.FTZ R73, R15, R73 ;  /* 0x000000490f497220 */ /* 0x000fe20000410000 */
[----:B------:R-:W-:Y:S01]  /*5ae0*/  FMUL.FTZ R19, R10, R17 ;  /* 0x000000110a137220 */ /* 0x000fe20000410000 */
[----:B------:R-:W-:Y:S01]  /*5af0*/  FADD.FTZ R0, R0, R17 ;  /* 0x0000001100007221 */ /* 0x000fe20000010000 */
[----:B------:R-:W-:Y:S01]  /*5b00*/  FFMA.FTZ R2, R17, R21, R2 ;  /* 0x0000001511027223 */ /* 0x000fe20000010002 */
[----:B------:R-:W-:-:S02]  /*5b10*/  HADD2.F32 R17, -RZ, R76.H1_H1 ;  /* 0x3000004cff117230 */ /* 0x000fc40000004100 */
        /* <DEDUP_REMOVED lines=8> */
[----:B------:R-:W-:Y:S02]  /*5ba0*/  HADD2.F32 R19, -RZ, R77.H1_H1 ;  /* 0x3000004dff137230 */ /* 0x000fe40000004100 */
        /* <DEDUP_REMOVED lines=8> */
[----:B------:R-:W-:Y:S01]  /*5c30*/  FFMA.FTZ R14, R74, R75, R14 ;  /* 0x0000004b4a0e7223 */ /* 0x000fe2000001000e */
[----:B------:R-:W-:Y:S01]  /*5c40*/  FADD.FTZ R18, R75, R18 ;  /* 0x000000124b127221 */ /* 0x000fe20000010000 */
[----:B------:R-:W-:Y:S02]  /*5c50*/  HADD2.F32 R77, -RZ, R77.H0_H0 ;  /* 0x2000004dff4d7230 */ /* 0x000fe40000004100 */
[----:B------:R-:W-:Y:S01]  /*5c60*/  FADD.FTZ R76, R76, -UR28 ;  /* 0x8000001c4c4c7e21 */ /* 0x000fe20008010000 */
[----:B------:R-:W-:Y:S01]  /*5c70*/  FFMA.FTZ R14, R17, R19, R14 ;  /* 0x00000013110e7223 */ /* 0x000fe2000001000e */
[--C-:B------:R-:W-:Y:S02]  /*5c80*/  HADD2.F32 R17, -RZ, R79.reuse.H0_H0 ;  /* 0x2000004fff117230 */ /* 0x100fe40000004100 */
[----:B------:R-:W-:Y:S01]  /*5c90*/  FADD.FTZ R18, R18, R19 ;  /* 0x0000001312127221 */ /* 0x000fe20000010000 */
[----:B------:R-:W-:Y:S01]  /*5ca0*/  FMUL.FTZ R76, R76, UR16 ;  /* 0x000000104c4c7c20 */ /* 0x000fe20008410000 */
[----:B------:R-:W-:Y:S01]  /*5cb0*/  FMUL.FTZ R19, R15, R77 ;  /* 0x0000004d0f137220 */ /* 0x000fe20000410000 */
[----:B------:R-:W-:-:S02]  /*5cc0*/  HADD2.F32 R79, -RZ, R79.H1_H1 ;  /* 0x3000004fff4f7230 */ /* 0x000fc40000004100 */
[----:B------:R-:W-:Y:S01]  /*5cd0*/  FADD.FTZ R17, R17, -UR28 ;  /* 0x8000001c11117e21 */ /* 0x000fe20008010000 */
[----:B------:R-:W-:Y:S02]  /*5ce0*/  HADD2.F32 R20, -RZ, R80.H1_H1 ;  /* 0x30000050ff147230 */ /* 0x000fe40000004100 */
[----:B------:R-:W-:Y:S01]  /*5cf0*/  FADD.FTZ R18, R19, R18 ;  /* 0x0000001213127221 */ /* 0x000fe20000010000 */
[----:B------:R-:W-:Y:S01]  /*5d00*/  FFMA.FTZ R14, R76, R19, R14 ;  /* 0x000000134c0e7223 */ /* 0x000fe2000001000e */
[--C-:B------:R-:W-:Y:S02]  /*5d10*/  HADD2.F32 R19, -RZ, R78.reuse.H1_H1 ;  /* 0x3000004eff137230 */ /* 0x100fe40000004100 */
[----:B------:R-:W-:Y:S01]  /*5d20*/  FMUL.FTZ R17, R17, UR16 ;  /* 0x0000001011117c20 */ /* 0x000fe20008410000 */
[----:B------:R-:W-:Y:S01]  /*5d30*/  FADD.FTZ R79, R79, -UR28 ;  /* 0x8000001c4f4f7e21 */ /* 0x000fe20008010000 */
[----:B------:R-:W-:Y:S01]  /*5d40*/  FADD.FTZ R20, R20, -UR28 ;  /* 0x8000001c14147e21 */ /* 0x000fe20008010000 */
[----:B------:R-:W-:-:S02]  /*5d50*/  HADD2.F32 R78, -RZ, R78.H0_H0 ;  /* 0x2000004eff4e7230 */ /* 0x000fc40000004100 */
[----:B------:R-:W-:Y:S01]  /*5d60*/  FADD.FTZ R0, R0, R19 ;  /* 0x0000001300007221 */ /* 0x000fe20000010000 */
[----:B------:R-:W-:Y:S01]  /*5d70*/  FFMA.FTZ R2, R19, R17, R2 ;  /* 0x0000001113027223 */ /* 0x000fe20000010002 */
[----:B------:R-:W-:Y:S01]  /*5d80*/  FMUL.FTZ R19, R10, R19 ;  /* 0x000000130a137220 */ /* 0x000fe20000410000 */
[----:B------:R-:W-:Y:S01]  /*5d90*/  FADD.FTZ R71, R71, R77 ;  /* 0x0000004d47477221 */ /* 0x000fe20000010000 */
[----:B------:R-:W-:Y:S01]  /*5da0*/  FFMA.FTZ R16, R77, R76, R16 ;  /* 0x0000004c4d107223 */ /* 0x000fe20000010010 */
[----:B------:R-:W-:Y:S01]  /*5db0*/  FMUL.FTZ R79, R79, UR16 ;  /* 0x000000104f4f7c20 */ /* 0x000fe20008410000 */
[----:B------:R-:W-:Y:S01]  /*5dc0*/  FFMA.FTZ R14, R17, R19, R14 ;  /* 0x00000013110e7223 */ /* 0x000fe2000001000e */
[----:B------:R-:W-:Y:S02]  /*5dd0*/  HADD2.F32 R17, -RZ, R81.H1_H1 ;  /* 0x30000051ff117230 */ /* 0x000fe40000004100 */
[----:B------:R-:W-:Y:S01]  /*5de0*/  FMUL.FTZ R20, R20, UR16 ;  /* 0x0000001014147c20 */ /* 0x000fe20008410000 */
[----:B------:R-:W-:-:S02]  /*5df0*/  HADD2.F32 R80, -RZ, R80.H0_H0 ;  /* 0x20000050ff507230 */ /* 0x000fc40000004100 */
[----:B------:R-:W-:Y:S01]  /*5e00*/  FADD.FTZ R71, R71, R78 ;  /* 0x0000004e47477221 */ /* 0x000fe20000010000 */
[----:B------:R-:W-:Y:S01]  /*5e10*/  FFMA.FTZ R16, R78, R79, R16 ;  /* 0x0000004f4e107223 */ /* 0x000fe20000010010 */
[----:B------:R-:W-:Y:S01]  /*5e20*/  FADD.FTZ R18, R18, R19 ;  /* 0x0000001312127221 */ /* 0x000fe20000010000 */
[----:B------:R-:W-:Y:S01]  /*5e30*/  FMUL.FTZ R78, R15, R78 ;  /* 0x0000004e0f4e7220 */ /* 0x000fe20000410000 */
[----:B------:R-:W-:Y:S01]  /*5e40*/  FMUL.FTZ R19, R10, R17 ;  /* 0x000000110a137220 */ /* 0x000fe20000410000 */
[----:B------:R-:W-:Y:S01]  /*5e50*/  FADD.FTZ R0, R0, R17 ;  /* 0x0000001100007221 */ /* 0x000fe20000010000 */
[----:B------:R-:W-:Y:S01]  /*5e60*/  FFMA.FTZ R2, R17, R20, R2 ;  /* 0x0000001411027223 */ /* 0x000fe20000010002 */
[----:B------:R-:W-:Y:S02]  /*5e70*/  HADD2.F32 R17, -RZ, R82.H1_H1 ;  /* 0x30000052ff117230 */ /* 0x000fe40000004100 */
[----:B------:R-:W-:Y:S01]  /*5e80*/  FADD.FTZ R80, R80, -UR28 ;  /* 0x8000001c50507e21 */ /* 0x000fe20008010000 */
[----:B------:R-:W-:Y:S01]  /*5e90*/  FADD.FTZ R18, R78, R18 ;  /* 0x000000124e127221 */ /* 0x000fe20000010000 */
[----:B------:R-:W-:Y:S01]  /*5ea0*/  FFMA.FTZ R14, R79, R78, R14 ;  /* 0x0000004e4f0e7223 */ /* 0x000fe2000001000e */
[----:B------:R-:W-:-:S02]  /*5eb0*/  HADD2.F32 R81, -RZ, R81.H0_H0 ;  /* 0x20000051ff517230 */ /* 0x000fc40000004100 */
        /* <DEDUP_REMOVED lines=18> */
[--C-:B------:R-:W-:Y:S02]  /*5fe0*/  HADD2.F32 R17, -RZ, R84.reuse.H1_H1 ;  /* 0x30000054ff117230 */ /* 0x100fe40000004100 */
[----:B------:R-:W-:Y:S01]  /*5ff0*/  FADD.FTZ R18, R18, R19 ;  /* 0x0000001312127221 */ /* 0x000fe20000010000 */
[----:B------:R-:W-:Y:S01]  /*6000*/  FMUL.FTZ R82, R82, UR16 ;  /* 0x0000001052527c20 */ /* 0x000fe20008410000 */
[----:B------:R-:W-:Y:S01]  /*6010*/  FMUL.FTZ R19, R15, R83 ;  /* 0x000000530f137220 */ /* 0x000fe20000410000 */
[----:B------:R-:W-:-:S02]  /*6020*/  HADD2.F32 R84, -RZ, R84.H0_H0 ;  /* 0x20000054ff547230 */ /* 0x000fc40000004100 */
[----:B------:R-:W-:Y:S01]  /*6030*/  FADD.FTZ R17, R17, -UR28 ;  /* 0x8000001c11117e21 */ /* 0x000fe20008010000 */
[----:B------:R-:W-:Y:S02]  /*6040*/  HADD2.F32 R20, -RZ, R86.H1_H1 ;  /* 0x30000056ff147230 */ /* 0x000fe40000004100 */
[----:B------:R-:W-:Y:S01]  /*6050*/  FADD.FTZ R18, R19, R18 ;  /* 0x0000001213127221 */ /* 0x000fe20000010000 */
[----:B------:R-:W-:Y:S01]  /*6060*/  FFMA.FTZ R14, R82, R19, R14 ;  /* 0x00000013520e7223 */ /* 0x000fe2000001000e */
[--C-:B------:R-:W-:Y:S02]  /*6070*/  HADD2.F32 R19, -RZ, R85.reuse.H0_H0 ;  /* 0x20000055ff137230 */ /* 0x100fe40000004100 */
[----:B------:R-:W-:Y:S01]  /*6080*/  FMUL.FTZ R17, R17, UR16 ;  /* 0x0000001011117c20 */ /* 0x000fe20008410000 */
[----:B------:R-:W-:Y:S01]  /*6090*/  FADD.FTZ R84, R84, -UR28 ;  /* 0x8000001c54547e21 */ /* 0x000fe20008010000 */
[----:B------:R-:W-:Y:S01]  /*60a0*/  FADD.FTZ R20, R20, -UR28 ;  /* 0x8000001c14147e21 */ /* 0x000fe20008010000 */
[----:B------:R-:W-:-:S02]  /*60b0*/  HADD2.F32 R85, -RZ, R85.H1_H1 ;  /* 0x30000055ff557230 */ /* 0x000fc40000004100 */
        /* <DEDUP_REMOVED lines=37> */
[----:B------:R-:W-:Y:S02]  /*6310*/  HADD2.F32 R89, -RZ, R89.H1_H1 ;  /* 0x30000059ff597230 */ /* 0x000fe40000004100 */
        /* <DEDUP_REMOVED lines=23> */
[----:B------:R-:W-:Y:S02]  /*6490*/  HADD2.F32 R17, -RZ, R91.H0_H0 ;  /* 0x2000005bff117230 */ /* 0x000fe40000004100 */
        /* <DEDUP_REMOVED lines=13> */
[----:B------:R-:W-:-:S02]  /*6570*/  HADD2.F32 R91, -RZ, R91.H1_H1 ;  /* 0x3000005bff5b7230 */ /* 0x000fc40000004100 */
        /* <DEDUP_REMOVED lines=18> */
[----:B------:R-:W-:Y:S02]  /*66a0*/  HADD2.F32 R17, -RZ, R60.H0_H0 ;  /* 0x2000003cff117230 */ /* 0x000fe40000004100 */
[----:B------:R-:W-:Y:S01]  /*66b0*/  FADD.FTZ R18, R18, R19 ;  /* 0x0000001312127221 */ /* 0x000fe20000010000 */
[----:B------:R-:W-:Y:S01]  /*66c0*/  FMUL.FTZ R92, R92, UR16 ;  /* 0x000000105c5c7c20 */ /* 0x000fe20008410000 */
[----:B------:R-:W-:Y:S01]  /*66d0*/  FMUL.FTZ R19, R15, R20 ;  /* 0x000000140f137220 */ /* 0x000fe20000410000 */
[----:B------:R-:W-:-:S02]  /*66e0*/  HADD2.F32 R93, -RZ, R93.H1_H1 ;  /* 0x3000005dff5d7230 */ /* 0x000fc40000004100 */
[----:B------:R-:W-:Y:S01]  /*66f0*/  FADD.FTZ R17, R17, -UR28 ;  /* 0x8000001c11117e21 */ /* 0x000fe20008010000 */
[----:B------:R-:W-:Y:S02]  /*6700*/  HADD2.F32 R21, -RZ, R64.H0_H0 ;  /* 0x20000040ff157230 */ /* 0x000fe40000004100 */
[----:B------:R-:W-:Y:S01]  /*6710*/  FADD.FTZ R18, R19, R18 ;  /* 0x0000001213127221 */ /* 0x000fe20000010000 */
[----:B------:R-:W-:Y:S01]  /*6720*/  FFMA.FTZ R14, R92, R19, R14 ;  /* 0x000000135c0e7223 */ /* 0x000fe2000001000e */
[----:B------:R-:W-:Y:S02]  /*6730*/  HADD2.F32 R19, -RZ, R65.H0_H0 ;  /* 0x20000041ff137230 */ /* 0x000fe40000004100 */
[----:B------:R-:W-:Y:S01]  /*6740*/  FMUL.FTZ R17, R17, UR16 ;  /* 0x0000001011117c20 */ /* 0x000fe20008410000 */
[----:B------:R-:W-:Y:S01]  /*6750*/  FADD.FTZ R93, R93, -UR28 ;  /* 0x8000001c5d5d7e21 */ /* 0x000fe20008010000 */
[----:B------:R-:W-:Y:S01]  /*6760*/  FADD.FTZ R71, R71, R20 ;  /* 0x0000001447477221 */ /* 0x000fe20000010000 */
[----:B------:R-:W-:Y:S01]  /*6770*/  FFMA.FTZ R16, R20, R92, R16 ;  /* 0x0000005c14107223 */ /* 0x000fe20000010010 */
[----:B------:R-:W-:Y:S01]  /*6780*/  FADD.FTZ R0, R0, R19 ;  /* 0x0000001300007221 */ /* 0x000fe20000010000 */
[----:B------:R-:W-:Y:S01]  /*6790*/  FFMA.FTZ R2, R19, R17, R2 ;  /* 0x0000001113027223 */ /* 0x000fe20000010002 */
[----:B------:R-:W-:Y:S01]  /*67a0*/  FMUL.FTZ R93, R93, UR16 ;  /* 0x000000105d5d7c20 */ /* 0x000fe20008410000 */
[----:B------:R-:W-:Y:S01]  /*67b0*/  FMUL.FTZ R19, R10, R19 ;  /* 0x000000130a137220 */ /* 0x000fe20000410000 */
[----:B------:R-:W-:-:S02]  /*67c0*/  HADD2.F32 R20, -RZ, R44.H0_H0 ;  /* 0x2000002cff147230 */ /* 0x000fc40000004100 */
[----:B------:R-:W-:Y:S01]  /*67d0*/  FADD.FTZ R71, R71, R21 ;  /* 0x0000001547477221 */ /* 0x000fe20000010000 */
[----:B------:R-:W-:Y:S01]  /*67e0*/  FFMA.FTZ R16, R21, R93, R16 ;  /* 0x0000005d15107223 */ /* 0x000fe20000010010 */
[----:B------:R-:W-:Y:S01]  /*67f0*/  FMUL.FTZ R22, R15, R21 ;  /* 0x000000150f167220 */ /* 0x000fe20000410000 */
[----:B------:R-:W-:Y:S01]  /*6800*/  FFMA.FTZ R14, R17, R19, R14 ;  /* 0x00000013110e7223 */ /* 0x000fe2000001000e */
[----:B------:R-:W-:Y:S01]  /*6810*/  FADD.FTZ R21, R18, R19 ;  /* 0x0000001312157221 */ /* 0x000fe20000010000 */
[----:B------:R-:W-:Y:S01]  /*6820*/  FADD.FTZ R20, R20, -UR28 ;  /* 0x8000001c14147e21 */ /* 0x000fe20008010000 */
[----:B------:R-:W4:Y:S01]  /*6830*/  LDL.LU.S16 R52, [R1+0x13e] ;  /* 0x00013e0001347983 */ /* 0x000f220000300600 */
[----:B------:R-:W-:Y:S01]  /*6840*/  FFMA.FTZ R14, R93, R22, R14 ;  /* 0x000000165d0e7223 */ /* 0x000fe2000001000e */
[----:B------:R-:W-:Y:S01]  /*6850*/  FADD.FTZ R21, R22, R21 ;  /* 0x0000001516157221 */ /* 0x000fe20000010000 */
[----:B------:R-:W-:Y:S01]  /*6860*/  FMUL.FTZ R19, R20, UR16 ;  /* 0x0000001014137c20 */ /* 0x000fe20008410000 */
[----:B------:R-:W4:Y:S01]  /*6870*/  LDL.LU.S16 R29, [R1+0x15e] ;  /* 0x00015e00011d7983 */ /* 0x000f220000300600 */
[----:B--2---:R-:W-:-:S03]  /*6880*/  HADD2.F32 R17, -RZ, R48.H0_H0 ;  /* 0x20000030ff117230 */ /* 0x004fc60000004100 */
[----:B------:R-:W2:Y:S01]  /*6890*/  LDL.S16 R48, [R1+0x12c] ;  /* 0x00012c0001307983 */ /* 0x000ea20000100600 */
[----:B---3--:R-:W-:-:S03]  /*68a0*/  HADD2.F32 R18, -RZ, R49.H0_H0 ;  /* 0x20000031ff127230 */ /* 0x008fc60000004100 */
[----:B------:R-:W3:Y:S01]  /*68b0*/  LDL.LU.S16 R49, [R1+0x12e] ;  /* 0x00012e0001317983 */ /* 0x000ee20000300600 */
[----:B------:R-:W-:Y:S01]  /*68c0*/  FMUL.FTZ R20, R10, R17 ;  /* 0x000000110a147220 */ /* 0x000fe20000410000 */
[----:B------:R-:W-:Y:S01]  /*68d0*/  FADD.FTZ R0, R0, R17 ;  /* 0x0000001100007221 */ /* 0x000fe20000010000 */
[----:B------:R-:W-:Y:S01]  /*68e0*/  FADD.FTZ R18, R18, -UR28 ;  /* 0x8000001c12127e21 */ /* 0x000fe20008010000 */
[----:B------:R-:W-:Y:S01]  /*68f0*/  FFMA.FTZ R2, R17, R19, R2 ;  /* 0x0000001311027223 */ /* 0x000fe20000010002 */
[----:B----4-:R-:W-:Y:S02]  /*6900*/  HADD2.F32 R17, -RZ, R56.H0_H0 ;  /* 0x20000038ff117230 */ /* 0x010fe40000004100 */
[----:B------:R-:W4:Y:S01]  /*6910*/  LDL.LU.S16 R56, [R1+0x12a] ;  /* 0x00012a0001387983 */ /* 0x000f220000300600 */
[----:B------:R-:W-:Y:S01]  /*6920*/  FMUL.FTZ R23, R18, UR16 ;  /* 0x0000001012177c20 */ /* 0x000fe20008410000 */
[----:B------:R-:W-:Y:S02]  /*6930*/  HADD2.F32 R18, -RZ, R57.H0_H0 ;  /* 0x20000039ff127230 */ /* 0x000fe40000004100 */
[----:B------:R-:W4:Y:S01]  /*6940*/  LDL.LU.S16 R57, [R1+0x126] ;  /* 0x0001260001397983 */ /* 0x000f220000300600 */
[----:B------:R-:W-:Y:S01]  /*6950*/  FADD.FTZ R21, R21, R20 ;  /* 0x0000001415157221 */ /* 0x000fe20000010000 */
[----:B------:R-:W-:Y:S01]  /*6960*/  FFMA.FTZ R14, R19, R20, R14 ;  /* 0x00000014130e7223 */ /* 0x000fe2000001000e */
[----:B------:R-:W-:-:S02]  /*6970*/  HADD2.F32 R44, -RZ, R44.H1_H1 ;  /* 0x3000002cff2c7230 */ /* 0x000fc40000004100 */
[----:B------:R-:W-:-:S03]  /*6980*/  HADD2.F32 R20, -RZ, R67.H0_H0 ;  /* 0x20000043ff147230 */ /* 0x000fc60000004100 */
[----:B------:R-:W-:Y:S02]  /*6990*/  FADD.FTZ R19, R44, -UR28 ;  /* 0x8000001c2c137e21 */ /* 0x000fe40008010000 */
[----:B------:R-:W-:Y:S01]  /*69a0*/  FADD.FTZ R71, R71, R20 ;  /* 0x0000001447477221 */ /* 0x000fe20000010000 */
[----:B------:R-:W-:Y:S01]  /*69b0*/  FFMA.FTZ R16, R20, R23, R16 ;  /* 0x0000001714107223 */ /* 0x000fe20000010010 */
[----:B------:R-:W-:Y:S01]  /*69c0*/  FMUL.FTZ R20, R15, R20 ;  /* 0x000000140f147220 */ /* 0x000fe20000410000 */
[----:B------:R-:W-:Y:S01]  /*69d0*/  FMUL.FTZ R19, R19, UR16 ;  /* 0x0000001013137c20 */ /* 0x000fe20008410000 */
[----:B------:R-:W-:Y:S02]  /*69e0*/  FMUL.FTZ R22, R10, R17 ;  /* 0x000000110a167220 */ /* 0x000fe40000410000 */
[----:B------:R-:W-:Y:S01]  /*69f0*/  FADD.FTZ R21, R20, R21 ;  /* 0x0000001514157221 */ /* 0x000fe20000010000 */
[----:B------:R-:W-:Y:S01]  /*6a00*/  FFMA.FTZ R14, R23, R20, R14 ;  /* 0x00000014170e7223 */ /* 0x000fe2000001000e */
[----:B------:R-:W-:Y:S01]  /*6a10*/  FADD.FTZ R0, R0, R17 ;  /* 0x0000001100007221 */ /* 0x000fe20000010000 */
[----:B------:R-:W-:Y:S01]  /*6a20*/  FFMA.FTZ R2, R17, R19, R2 ;  /* 0x0000001311027223 */ /* 0x000fe20000010002 */
[----:B------:R-:W-:Y:S01]  /*6a30*/  FADD.FTZ R18, R18, -UR28 ;  /* 0x8000001c12127e21 */ /* 0x000fe20008010000 */
[----:B------:R-:W-:-:S02]  /*6a40*/  HADD2.F32 R17, -RZ, R68.H0_H0 ;  /* 0x20000044ff117230 */ /* 0x000fc40000004100 */
[----:B------:R-:W-:Y:S01]  /*6a50*/  FADD.FTZ R20, R21, R22 ;  /* 0x0000001615147221 */ /* 0x000fe20000010000 */
[----:B------:R-:W-:Y:S01]  /*6a60*/  FFMA.FTZ R21, R19, R22, R14 ;  /* 0x0000001613157223 */ /* 0x000fe2000001000e */
[----:B------:R-:W-:Y:S02]  /*6a70*/  HADD2.F32 R22, -RZ, R66.H0_H0 ;  /* 0x20000042ff167230 */ /* 0x000fe40000004100 */
[----:B------:R-:W-:Y:S01]  /*6a80*/  FMUL.FTZ R18, R18, UR16 ;  /* 0x0000001012127c20 */ /* 0x000fe20008410000 */
[----:B------:R-:W-:Y:S01]  /*6a90*/  FMUL.FTZ R19, R15, R17 ;  /* 0x000000110f137220 */ /* 0x000fe20000410000 */
[----:B------:R-:W-:Y:S01]  /*6aa0*/  FADD.FTZ R71, R71, R17 ;  /* 0x0000001147477221 */ /* 0x000fe20000010000 */
[----:B------:R-:W-:Y:S01]  /*6ab0*/  FADD.FTZ R22, R22, -UR28 ;  /* 0x8000001c16167e21 */ /* 0x000fe20008010000 */
[----:B------:R-:W-:Y:S01]  /*6ac0*/  FFMA.FTZ R16, R17, R18, R16 ;  /* 0x0000001211107223 */ /* 0x000fe20000010010 */
[----:B------:R-:W-:Y:S01]  /*6ad0*/  FADD.FTZ R14, R19, R20 ;  /* 0x00000014130e7221 */ /* 0x000fe20000010000 */
[----:B------:R-:W-:Y:S01]  /*6ae0*/  FFMA.FTZ R17, R18, R19, R21 ;  /* 0x0000001312117223 */ /* 0x000fe20000010015 */
[----:B------:R-:W-:Y:S01]  /*6af0*/  FMUL.FTZ R22, R22, UR16 ;  /* 0x0000001016167c20 */ /* 0x000fe20008410000 */
[----:B------:R-:W-:-:S05]  /*6b00*/  HADD2.F32 R21, -RZ, R69.H0_H0 ;  /* 0x20000045ff157230 */ /* 0x000fca0000004100 */
[----:B------:R-:W-:Y:S01]  /*6b10*/  FADD.FTZ R71, R71, R21 ;  /* 0x0000001547477221 */ /* 0x000fe20000010000 */
[----:B------:R-:W-:Y:S01]  /*6b20*/  FMUL.FTZ R18, R15, R21 ;  /* 0x000000150f127220 */ /* 0x000fe20000410000 */
[----:B--2---:R-:W-:Y:S02]  /*6b30*/  HADD2.F32 R23, -RZ, R48.H0_H0 ;  /* 0x20000030ff177230 */ /* 0x004fe40000004100 */
[----:B------:R-:W2:Y:S01]  /*6b40*/  LDL.LU.S16 R48, [R1+0x134] ;  /* 0x0001340001307983 */ /* 0x000ea20000300600 */
[----:B---3--:R-:W-:Y:S02]  /*6b50*/  HADD2.F32 R19, -RZ, R49.H0_H0 ;  /* 0x20000031ff137230 */ /* 0x008fe40000004100 */
[----:B------:R-:W-:Y:S01]  /*6b60*/  FADD.FTZ R23, R23, -UR28 ;  /* 0x8000001c17177e21 */ /* 0x000fe20008010000 */
[----:B------:R-:W3:Y:S02]  /*6b70*/  LDL.S16 R49, [R1+0x14a] ;  /* 0x00014a0001317983 */ /* 0x000ee40000100600 */
[----:B------:R-:W-:Y:S01]  /*6b80*/  FADD.FTZ R0, R0, R19 ;  /* 0x0000001300007221 */ /* 0x000fe20000010000 */
[----:B------:R-:W-:Y:S01]  /*6b90*/  FFMA.FTZ R2, R19, R22, R2 ;  /* 0x0000001613027223 */ /* 0x000fe20000010002 */
[----:B------:R-:W-:Y:S01]  /*6ba0*/  FMUL.FTZ R19, R10, R19 ;  /* 0x000000130a137220 */ /* 0x000fe20000410000 */
[----:B------:R-:W-:-:S03]  /*6bb0*/  FMUL.FTZ R23, R23, UR16 ;  /* 0x0000001017177c20 */ /* 0x000fc60008410000 */
[----:B------:R-:W-:Y:S01]  /*6bc0*/  FFMA.FTZ R22, R22, R19, R17 ;  /* 0x0000001316167223 */ /* 0x000fe20000010011 */
[----:B----4-:R-:W-:Y:S02]  /*6bd0*/  HADD2.F32 R17, -RZ, R56.H0_H0 ;  /* 0x20000038ff117230 */ /* 0x010fe40000004100 */
[----:B------:R-:W-:Y:S01]  /*6be0*/  FFMA.FTZ R16, R21, R23, R16 ;  /* 0x0000001715107223 */ /* 0x000fe20000010010 */
[----:B------:R-:W4:Y:S01]  /*6bf0*/  LDL.LU.S16 R56, [R1+0x132] ;  /* 0x0001320001387983 */ /* 0x000f220000300600 */
[----:B------:R-:W-:Y:S01]  /*6c00*/  FADD.FTZ R21, R14, R19 ;  /* 0x000000130e157221 */ /* 0x000fe20000010000 */
[----:B------:R-:W-:Y:S02]  /*6c10*/  HADD2.F32 R14, -RZ, R57.H0_H0 ;  /* 0x20000039ff0e7230 */ /* 0x000fe40000004100 */
[----:B------:R-:W4:Y:S01]  /*6c20*/  LDL.S16 R57, [R1+0x13c] ;  /* 0x00013c0001397983 */ /* 0x000f220000100600 */
[----:B------:R-:W-:-:S05]  /*6c30*/  HADD2.F32 R20, -RZ, R63.H0_H0 ;  /* 0x2000003fff147230 */ /* 0x000fca0000004100 */
[----:B------:R-:W-:Y:S01]  /*6c40*/  FADD.FTZ R20, R20, -UR28 ;  /* 0x8000001c14147e21 */ /* 0x000fe20008010000 */
[----:B------:R-:W-:-:S03]  /*6c50*/  FADD.FTZ R14, R14, -UR28 ;  /* 0x8000001c0e0e7e21 */ /* 0x000fc60008010000 */
[----:B------:R-:W-:Y:S01]  /*6c60*/  FMUL.FTZ R19, R20, UR16 ;  /* 0x0000001014137c20 */ /* 0x000fe20008410000 */
[----:B------:R-:W-:Y:S01]  /*6c70*/  FADD.FTZ R21, R18, R21 ;  /* 0x0000001512157221 */ /* 0x000fe20000010000 */
[----:B------:R-:W-:Y:S01]  /*6c80*/  FFMA.FTZ R22, R23, R18, R22 ;  /* 0x0000001217167223 */ /* 0x000fe20000010016 */
[----:B------:R-:W-:Y:S02]  /*6c90*/  HADD2.F32 R63, -RZ, R63.H1_H1 ;  /* 0x3000003fff3f7230 */ /* 0x000fe40000004100 */
[----:B------:R-:W-:Y:S01]  /*6ca0*/  FMUL.FTZ R18, R10, R17 ;  /* 0x000000110a127220 */ /* 0x000fe20000410000 */
[----:B------:R-:W-:Y:S01]  /*6cb0*/  FADD.FTZ R0, R0, R17 ;  /* 0x0000001100007221 */ /* 0x000fe20000010000 */
[----:B------:R-:W-:Y:S01]  /*6cc0*/  FFMA.FTZ R2, R17, R19, R2 ;  /* 0x0000001311027223 */ /* 0x000fe20000010002 */
[----:B------:R-:W-:Y:S02]  /*6cd0*/  HADD2.F32 R17, -RZ, R70.H0_H0 ;  /* 0x20000046ff117230 */ /* 0x000fe40000004100 */
[----:B------:R-:W-:Y:S01]  /*6ce0*/  FMUL.FTZ R14, R14, UR16 ;  /* 0x000000100e0e7c20 */ /* 0x000fe20008410000 */
[----:B------:R-:W-:Y:S01]  /*6cf0*/  FADD.FTZ R63, R63, -UR28 ;  /* 0x8000001c3f3f7e21 */ /* 0x000fe20008010000 */
[----:B------:R-:W-:Y:S01]  /*6d00*/  FADD.FTZ R20, R21, R18 ;  /* 0x0000001215147221 */ /* 0x000fe20000010000 */
[----:B------:R-:W-:Y:S01]  /*6d10*/  FFMA.FTZ R19, R19, R18, R22 ;  /* 0x0000001213137223 */ /* 0x000fe20000010016 */
[----:B------:R-:W-:-:S02]  /*6d20*/  HADD2.F32 R21, -RZ, R53.H0_H0 ;  /* 0x20000035ff157230 */ /* 0x000fc40000004100 */
[----:B------:R-:W-:Y:S01]  /*6d30*/  FADD.FTZ R71, R71, R17 ;  /* 0x0000001147477221 */ /* 0x000fe20000010000 */
[----:B------:R-:W-:Y:S01]  /*6d40*/  FFMA.FTZ R16, R17, R14, R16 ;  /* 0x0000000e11107223 */ /* 0x000fe20000010010 */
[----:B------:R-:W4:Y:S01]  /*6d50*/  LDL.S16 R53, [R1+0x152] ;  /* 0x0001520001357983 */ /* 0x000f220000100600 */
[----:B------:R-:W-:Y:S01]  /*6d60*/  FMUL.FTZ R17, R15, R17 ;  /* 0x000000110f117220 */ /* 0x000fe20000410000 */
[----:B------:R-:W-:Y:S01]  /*6d70*/  FMUL.FTZ R22, R63, UR16 ;  /* 0x000000103f167c20 */ /* 0x000fe20008410000 */
[----:B------:R-:W-:Y:S02]  /*6d80*/  FADD.FTZ R0, R0, R21 ;  /* 0x0000001500007221 */ /* 0x000fe40000010000 */
[----:B------:R-:W-:Y:S01]  /*6d90*/  FADD.FTZ R20, R17, R20 ;  /* 0x0000001411147221 */ /* 0x000fe20000010000 */
[----:B------:R-:W-:Y:S01]  /*6da0*/  FFMA.FTZ R19, R14, R17, R19 ;  /* 0x000000110e137223 */ /* 0x000fe20000010013 */
[----:B------:R-:W-:Y:S01]  /*6db0*/  FFMA.FTZ R2, R21, R22, R2 ;  /* 0x0000001615027223 */ /* 0x000fe20000010002 */
[----:B------:R-:W-:-:S04]  /*6dc0*/  FMUL.FTZ R21, R10, R21 ;  /* 0x000000150a157220 */ /* 0x000fc80000410000 */
[----:B------:R-:W-:Y:S01]  /*6dd0*/  FADD.FTZ R20, R20, R21 ;  /* 0x0000001514147221 */ /* 0x000fe20000010000 */
[----:B------:R-:W-:Y:S01]  /*6de0*/  FFMA.FTZ R21, R22, R21, R19 ;  /* 0x0000001516157223 */ /* 0x000fe20000010013 */
[----:B--2---:R-:W-:Y:S02]  /*6df0*/  HADD2.F32 R18, -RZ, R48.H0_H0 ;  /* 0x20000030ff127230 */ /* 0x004fe40000004100 */
[----:B------:R-:W2:Y:S01]  /*6e00*/  LDL.LU.S16 R48, [R1+0x13a] ;  /* 0x00013a0001307983 */ /* 0x000ea20000300600 */
[----:B---3--:R-:W-:Y:S02]  /*6e10*/  HADD2.F32 R17, -RZ, R49.H0_H0 ;  /* 0x20000031ff117230 */ /* 0x008fe40000004100 */
[----:B------:R-:W-:Y:S01]  /*6e20*/  FADD.FTZ R18, R18, -UR28 ;  /* 0x8000001c12127e21 */ /* 0x000fe20008010000 */
[----:B------:R-:W3:Y:S03]  /*6e30*/  LDL.LU.S16 R49, [R1+0x148] ;  /* 0x0001480001317983 */ /* 0x000ee60000300600 */
[----:B------:R-:W-:Y:S01]  /*6e40*/  FMUL.FTZ R18, R18, UR16 ;  /* 0x0000001012127c20 */ /* 0x000fe20008410000 */
[----:B------:R-:W-:Y:S01]  /*6e50*/  FMUL.FTZ R19, R15, R17 ;  /* 0x000000110f137220 */ /* 0x000fe20000410000 */
[----:B------:R-:W-:-:S02]  /*6e60*/  FADD.FTZ R71, R71, R17 ;  /* 0x0000001147477221 */ /* 0x000fc40000010000 */
[----:B------:R-:W-:Y:S01]  /*6e70*/  FFMA.FTZ R16, R17, R18, R16 ;  /* 0x0000001211107223 */ /* 0x000fe20000010010 */
[----:B----4-:R-:W-:Y:S02]  /*6e80*/  HADD2.F32 R14, -RZ, R56.H0_H0 ;  /* 0x20000038ff0e7230 */ /* 0x010fe40000004100 */
[----:B------:R-:W4:Y:S01]  /*6e90*/  LDL.S16 R56, [R1+0x146] ;  /* 0x0001460001387983 */ /* 0x000f220000100600 */
[----:B------:R-:W-:-:S03]  /*6ea0*/  HADD2.F32 R17, -RZ, R57.H0_H0 ;  /* 0x20000039ff117230 */ /* 0x000fc60000004100 */
[----:B------:R-:W4:Y:S01]  /*6eb0*/  LDL.LU.S16 R57, [R1+0x144] ;  /* 0x0001440001397983 */ /* 0x000f220000300600 */
[----:B------:R-:W-:Y:S01]  /*6ec0*/  FADD.FTZ R14, R14, -UR28 ;  /* 0x8000001c0e0e7e21 */ /* 0x000fe20008010000 */
[----:B------:R-:W-:Y:S01]  /*6ed0*/  FADD.FTZ R20, R19, R20 ;  /* 0x0000001413147221 */ /* 0x000fe20000010000 */
[----:B------:R-:W-:Y:S01]  /*6ee0*/  FFMA.FTZ R21, R18, R19, R21 ;  /* 0x0000001312157223 */ /* 0x000fe20000010015 */
[----:B------:R-:W-:Y:S02]  /*6ef0*/  HADD2.F32 R19, -RZ, R52.H0_H0 ;  /* 0x20000034ff137230 */ /* 0x000fe40000004100 */
[----:B------:R-:W-:Y:S01]  /*6f00*/  FMUL.FTZ R14, R14, UR16 ;  /* 0x000000100e0e7c20 */ /* 0x000fe20008410000 */
[----:B------:R-:W4:Y:S01]  /*6f10*/  LDL.LU.S16 R52, [R1+0x154] ;  /* 0x0001540001347983 */ /* 0x000f220000300600 */
[----:B------:R-:W-:Y:S01]  /*6f20*/  FADD.FTZ R18, R17, -UR28 ;  /* 0x8000001c11127e21 */ /* 0x000fe20008010000 */
[----:B------:R-:W-:Y:S01]  /*6f30*/  FADD.FTZ R0, R0, R19 ;  /* 0x0000001300007221 */ /* 0x000fe20000010000 */
[----:B------:R-:W-:Y:S01]  /*6f40*/  FFMA.FTZ R2, R19, R14, R2 ;  /* 0x0000000e13027223 */ /* 0x000fe20000010002 */
[----:B------:R-:W-:Y:S01]  /*6f50*/  FMUL.FTZ R19, R10, R19 ;  /* 0x000000130a137220 */ /* 0x000fe20000410000 */
[----:B------:R-:W-:-:S03]  /*6f60*/  FMUL.FTZ R18, R18, UR16 ;  /* 0x0000001012127c20 */ /* 0x000fc60008410000 */
[----:B------:R-:W-:Y:S01]  /*6f70*/  FADD.FTZ R20, R20, R19 ;  /* 0x0000001314147221 */ /* 0x000fe20000010000 */
[----:B------:R-:W-:Y:S01]  /*6f80*/  FFMA.FTZ R21, R14, R19, R21 ;  /* 0x000000130e157223 */ /* 0x000fe20000010015 */
[----:B------:R-:W-:Y:S02]  /*6f90*/  HADD2.F32 R17, -RZ, R53.H0_H0 ;  /* 0x20000035ff117230 */ /* 0x000fe40000004100 */
[----:B------:R-:W4:Y:S03]  /*6fa0*/  LDL.LU.S16 R53, [R1+0x150] ;  /* 0x0001500001357983 */ /* 0x000f260000300600 */
[----:B------:R-:W-:Y:S01]  /*6fb0*/  FADD.FTZ R71, R71, R17 ;  /* 0x0000001147477221 */ /* 0x000fe20000010000 */
[----:B------:R-:W-:Y:S01]  /*6fc0*/  FFMA.FTZ R16, R17, R18, R16 ;  /* 0x0000001211107223 */ /* 0x000fe20000010010 */
[----:B------:R-:W-:-:S04]  /*6fd0*/  FMUL.FTZ R17, R15, R17 ;  /* 0x000000110f117220 */ /* 0x000fc80000410000 */
[----:B------:R-:W-:Y:S01]  /*6fe0*/  FFMA.FTZ R21, R18, R17, R21 ;  /* 0x0000001112157223 */ /* 0x000fe20000010015 */
[----:B--2---:R-:W-:Y:S02]  /*6ff0*/  HADD2.F32 R22, -RZ, R48.H0_H0 ;  /* 0x20000030ff167230 */ /* 0x004fe40000004100 */
[----:B------:R-:W2:Y:S01]  /*7000*/  LDL.S16 R48, [R1+0x14e] ;  /* 0x00014e0001307983 */ /* 0x000ea20000100600 */
[----:B---3--:R-:W-:-:S03]  /*7010*/  HADD2.F32 R19, -RZ, R49.H0_H0 ;  /* 0x20000031ff137230 */ /* 0x008fc60000004100 */
[----:B------:R-:W3:Y:S01]  /*7020*/  LDL.S16 R49, [R1+0x158] ;  /* 0x0001580001317983 */ /* 0x000ee20000100600 */
[----:B----4-:R-:W-:-:S03]  /*7030*/  HADD2.F32 R14, -RZ, R56.H0_H0 ;  /* 0x20000038ff0e7230 */ /* 0x010fc60000004100 */
[----:B------:R-:W4:Y:S01]  /*7040*/  LDL.LU.S16 R56, [R1+0x14c] ;  /* 0x00014c0001387983 */ /* 0x000f220000300600 */
[----:B------:R-:W-:-:S03]  /*7050*/  HADD2.F32 R18, -RZ, R57.H0_H0 ;  /* 0x20000039ff127230 */ /* 0x000fc60000004100 */
[----:B------:R-:W4:Y:S01]  /*7060*/  LDL.S16 R57, [R1+0x15c] ;  /* 0x00015c0001397983 */ /* 0x000f220000100600 */
[----:B------:R-:W-:Y:S01]  /*7070*/  FADD.FTZ R22, R22, -UR28 ;  /* 0x8000001c16167e21 */ /* 0x000fe20008010000 */
[----:B------:R-:W-:Y:S01]  /*7080*/  FADD.FTZ R20, R17, R20 ;  /* 0x0000001411147221 */ /* 0x000fe20000010000 */
[----:B------:R-:W-:Y:S02]  /*7090*/  FMUL.FTZ R17, R10, R19 ;  /* 0x000000130a117220 */ /* 0x000fe40000410000 */
[----:B------:R-:W-:Y:S01]  /*70a0*/  FMUL.FTZ R22, R22, UR16 ;  /* 0x0000001016167c20 */ /* 0x000fe20008410000 */
[----:B------:R-:W-:Y:S01]  /*70b0*/  FADD.FTZ R14, R14, -UR28 ;  /* 0x8000001c0e0e7e21 */ /* 0x000fe20008010000 */
[----:B------:R-:W-:Y:S02]  /*70c0*/  FADD.FTZ R20, R20, R17 ;  /* 0x0000001114147221 */ /* 0x000fe40000010000 */
[----:B------:R-:W-:Y:S01]  /*70d0*/  FFMA.FTZ R21, R22, R17, R21 ;  /* 0x0000001116157223 */ /* 0x000fe20000010015 */
[----:B------:R-:W-:-:S02]  /*70e0*/  HADD2.F32 R17, -RZ, R52.H0_H0 ;  /* 0x20000034ff117230 */ /* 0x000fc40000004100 */
[----:B------:R-:W-:Y:S01]  /*70f0*/  FMUL.FTZ R14, R14, UR16 ;  /* 0x000000100e0e7c20 */ /* 0x000fe20008410000 */
[----:B------:R-:W-:Y:S01]  /*7100*/  FFMA.FTZ R2, R19, R22, R2 ;  /* 0x0000001613027223 */ /* 0x000fe20000010002 */
[----:B------:R-:W-:Y:S01]  /*7110*/  FADD.FTZ R0, R0, R19 ;  /* 0x0000001300007221 */ /* 0x000fe20000010000 */
[----:B------:R-:W-:Y:S01]  /*7120*/  FADD.FTZ R22, R18, -UR28 ;  /* 0x8000001c12167e21 */ /* 0x000fe20008010000 */
[----:B------:R-:W4:Y:S01]  /*7130*/  LDL.S16 R52, [R1+0x160] ;  /* 0x0001600001347983 */ /* 0x000f220000100600 */
[----:B------:R-:W-:Y:S01]  /*7140*/  FADD.FTZ R71, R71, R17 ;  /* 0x0000001147477221 */ /* 0x000fe20000010000 */
[----:B------:R-:W-:Y:S01]  /*7150*/  FFMA.FTZ R16, R17, R14, R16 ;  /* 0x0000000e11107223 */ /* 0x000fe20000010010 */
[----:B------:R-:W-:Y:S01]  /*7160*/  FMUL.FTZ R17, R15, R17 ;  /* 0x000000110f117220 */ /* 0x000fe20000410000 */
[----:B------:R-:W-:Y:S01]  /*7170*/  FMUL.FTZ R22, R22, UR16 ;  /* 0x0000001016167c20 */ /* 0x000fe20008410000 */
[----:B------:R-:W-:Y:S02]  /*7180*/  HADD2.F32 R19, -RZ, R53.H0_H0 ;  /* 0x20000035ff137230 */ /* 0x000fe40000004100 */
[----:B------:R-:W4:Y:S01]  /*7190*/  LDL.LU.S16 R53, [R1+0x15a] ;  /* 0x00015a0001357983 */ /* 0x000f220000300600 */
[----:B------:R-:W-:Y:S01]  /*71a0*/  FADD.FTZ R20, R17, R20 ;  /* 0x0000001411147221 */ /* 0x000fe20000010000 */
[----:B------:R-:W-:Y:S01]  /*71b0*/  FFMA.FTZ R21, R14, R17, R21 ;  /* 0x000000110e157223 */ /* 0x000fe20000010015 */
[----:B------:R-:W-:Y:S01]  /*71c0*/  FADD.FTZ R0, R0, R19 ;  /* 0x0000001300007221 */ /* 0x000fe20000010000 */
[----:B------:R-:W-:Y:S01]  /*71d0*/  FFMA.FTZ R2, R19, R22, R2 ;  /* 0x0000001613027223 */ /* 0x000fe20000010002 */
[----:B------:R-:W-:-:S04]  /*71e0*/  FMUL.FTZ R19, R10, R19 ;  /* 0x000000130a137220 */ /* 0x000fc80000410000 */
[----:B------:R-:W-:Y:S01]  /*71f0*/  FADD.FTZ R20, R20, R19 ;  /* 0x0000001314147221 */ /* 0x000fe20000010000 */
[----:B------:R-:W-:Y:S01]  /*7200*/  FFMA.FTZ R21, R22, R19, R21 ;  /* 0x0000001316157223 */ /* 0x000fe20000010015 */
[----:B--2---:R-:W-:Y:S02]  /*7210*/  HADD2.F32 R18, -RZ, R48.H0_H0 ;  /* 0x20000030ff127230 */ /* 0x004fe40000004100 */
[----:B------:R-:W2:Y:S01]  /*7220*/  LDL.S16 R48, [R1+0x164] ;  /* 0x0001640001307983 */ /* 0x000ea20000100600 */
        /* <DEDUP_REMOVED lines=8> */
[----:B------:R-:W4:Y:S01]  /*72b0*/  LDL.LU.S16 R56, [R1+0x166] ;  /* 0x0001660001387983 */ /* 0x000f220000300600 */
[----:B------:R-:W-:-:S03]  /*72c0*/  HADD2.F32 R17, -RZ, R57.H0_H0 ;  /* 0x20000039ff117230 */ /* 0x000fc60000004100 */
[----:B------:R-:W4:Y:S01]  /*72d0*/  LDL.LU.S16 R57, [R1+0x168] ;  /* 0x0001680001397983 */ /* 0x000f220000300600 */
[----:B------:R-:W-:Y:S01]  /*72e0*/  FADD.FTZ R14, R14, -UR28 ;  /* 0x8000001c0e0e7e21 */ /* 0x000fe20008010000 */
[----:B------:R-:W-:Y:S01]  /*72f0*/  FADD.FTZ R20, R19, R20 ;  /* 0x0000001413147221 */ /* 0x000fe20000010000 */
[----:B------:R-:W-:Y:S01]  /*7300*/  FFMA.FTZ R21, R18, R19, R21 ;  /* 0x0000001312157223 */ /* 0x000fe20000010015 */
[----:B------:R-:W-:Y:S02]  /*7310*/  HADD2.F32 R19, -RZ, R29.H0_H0 ;  /* 0x2000001dff137230 */ /* 0x000fe40000004100 */
[----:B------:R-:W-:Y:S01]  /*7320*/  FMUL.FTZ R14, R14, UR16 ;  /* 0x000000100e0e7c20 */ /* 0x000fe20008410000 */
[----:B------:R-:W-:Y:S02]  /*7330*/  FADD.FTZ R18, R17, -UR28 ;  /* 0x8000001c11127e21 */ /* 0x000fe40008010000 */
[----:B------:R-:W-:Y:S01]  /*7340*/  FADD.FTZ R0, R0, R19 ;  /* 0x0000001300007221 */ /* 0x000fe20000010000 */
[----:B------:R-:W-:Y:S01]  /*7350*/  FFMA.FTZ R2, R19, R14, R2 ;  /* 0x0000000e13027223 */ /* 0x000fe20000010002 */
[----:B------:R-:W-:Y:S01]  /*7360*/  FMUL.FTZ R18, R18, UR16 ;  /* 0x0000001012127c20 */ /* 0x000fe20008410000 */
[----:B------:R-:W-:Y:S01]  /*7370*/  FMUL.FTZ R19, R10, R19 ;  /* 0x000000130a137220 */ /* 0x000fe20000410000 */
[----:B------:R-:W-:-:S03]  /*7380*/  HADD2.F32 R17, -RZ, R52.H0_H0 ;  /* 0x20000034ff117230 */ /* 0x000fc60000004100 */
[----:B------:R-:W-:Y:S01]  /*7390*/  FADD.FTZ R20, R20, R19 ;  /* 0x0000001314147221 */ /* 0x000fe20000010000 */
[----:B------:R-:W-:Y:S01]  /*73a0*/  FFMA.FTZ R21, R14, R19, R21 ;  /* 0x000000130e157223 */ /* 0x000fe20000010015 */
[----:B------:R-:W-:Y:S01]  /*73b0*/  FADD.FTZ R71, R71, R17 ;  /* 0x0000001147477221 */ /* 0x000fe20000010000 */
[----:B------:R-:W-:Y:S01]  /*73c0*/  FFMA.FTZ R16, R17, R18, R16 ;  /* 0x0000001211107223 */ /* 0x000fe20000010010 */
[----:B------:R-:W-:Y:S02]  /*73d0*/  HADD2.F32 R22, -RZ, R53.H0_H0 ;  /* 0x20000035ff167230 */ /* 0x000fe40000004100 */
[----:B------:R-:W-:-:S03]  /*73e0*/  FMUL.FTZ R17, R15, R17 ;  /* 0x000000110f117220 */ /* 0x000fc60000410000 */
[----:B------:R-:W-:Y:S01]  /*73f0*/  FADD.FTZ R22, R22, -UR28 ;  /* 0x8000001c16167e21 */ /* 0x000fe20008010000 */
[----:B------:R-:W-:Y:S01]  /*7400*/  FADD.FTZ R20, R17, R20 ;  /* 0x0000001411147221 */ /* 0x000fe20000010000 */
[----:B------:R-:W-:Y:S02]  /*7410*/  FFMA.FTZ R21, R18, R17, R21 ;  /* 0x0000001112157223 */ /* 0x000fe40000010015 */
[----:B------:R-:W-:Y:S01]  /*7420*/  FMUL.FTZ R22, R22, UR16 ;  /* 0x0000001016167c20 */ /* 0x000fe20008410000 */
[----:B--2---:R-:W-:Y:S02]  /*7430*/  HADD2.F32 R19, -RZ, R48.H0_H0 ;  /* 0x20000030ff137230 */ /* 0x004fe40000004100 */
[----:B---3--:R-:W-:-:S03]  /*7440*/  HADD2.F32 R14, -RZ, R49.H0_H0 ;  /* 0x20000031ff0e7230 */ /* 0x008fc60000004100 */
[----:B------:R-:W-:Y:S02]  /*7450*/  FMUL.FTZ R17, R10, R19 ;  /* 0x000000130a117220 */ /* 0x000fe40000410000 */
[----:B------:R-:W-:Y:S02]  /*7460*/  FADD.FTZ R14, R14, -UR28 ;  /* 0x8000001c0e0e7e21 */ /* 0x000fe40008010000 */
[----:B------:R-:W-:Y:S01]  /*7470*/  FADD.FTZ R20, R20, R17 ;  /* 0x0000001114147221 */ /* 0x000fe20000010000 */
[----:B------:R-:W-:Y:S01]  /*7480*/  FFMA.FTZ R21, R22, R17, R21 ;  /* 0x0000001116157223 */ /* 0x000fe20000010015 */
[----:B------:R-:W-:Y:S01]  /*7490*/  FFMA.FTZ R2, R19, R22, R2 ;  /* 0x0000001613027223 */ /* 0x000fe20000010002 */
[----:B----4-:R-:W-:Y:S02]  /*74a0*/  HADD2.F32 R18, -RZ, R56.H0_H0 ;  /* 0x20000038ff127230 */ /* 0x010fe40000004100 */
[----:B------:R-:W-:Y:S01]  /*74b0*/  FMUL.FTZ R14, R14, UR16 ;  /* 0x000000100e0e7c20 */ /* 0x000fe20008410000 */
[----:B------:R-:W-:-:S02]  /*74c0*/  HADD2.F32 R17, -RZ, R57.H0_H0 ;  /* 0x20000039ff117230 */ /* 0x000fc40000004100 */
[----:B------:R-:W-:Y:S01]  /*74d0*/  FADD.FTZ R22, R18, -UR28 ;  /* 0x8000001c12167e21 */ /* 0x000fe20008010000 */
[----:B------:R-:W-:Y:S01]  /*74e0*/  FADD.FTZ R0, R0, R19 ;  /* 0x0000001300007221 */ /* 0x000fe20000010000 */
[----:B------:R-:W-:Y:S02]  /*74f0*/  HADD2.F32 R18, -RZ, R59.H0_H0 ;  /* 0x2000003bff127230 */ /* 0x000fe40000004100 */
[----:B------:R-:W-:Y:S02]  /*7500*/  HADD2.F32 R19, -RZ, R58.H0_H0 ;  /* 0x2000003aff137230 */ /* 0x000fe40000004100 */
        /* <DEDUP_REMOVED lines=9> */
[----:B------:R-:W-:Y:S01]  /*75a0*/  FMUL.FTZ R19, R10, R19 ;  /* 0x000000130a137220 */ /* 0x000fe20000410000 */
[----:B------:R-:W-:-:S02]  /*75b0*/  HADD2.F32 R17, -RZ, R54.H0_H0 ;  /* 0x20000036ff117230 */ /* 0x000fc40000004100 */
[----:B------:R-:W-:Y:S01]  /*75c0*/  FMUL.FTZ R18, R18, UR16 ;  /* 0x0000001012127c20 */ /* 0x000fe20008410000 */
[----:B------:R-:W-:Y:S02]  /*75d0*/  HADD2.F32 R14, -RZ, R55.H0_H0 ;  /* 0x20000037ff0e7230 */ /* 0x000fe40000004100 */
[----:B------:R-:W-:Y:S01]  /*75e0*/  FADD.FTZ R20, R20, R19 ;  /* 0x0000001314147221 */ /* 0x000fe20000010000 */
[----:B------:R-:W-:Y:S01]  /*75f0*/  FFMA.FTZ R21, R22, R19, R21 ;  /* 0x0000001316157223 */ /* 0x000fe20000010015 */
[----:B------:R-:W-:Y:S01]  /*7600*/  FMUL.FTZ R19, R15, R17 ;  /* 0x000000110f137220 */ /* 0x000fe20000410000 */
[----:B------:R-:W-:Y:S01]  /*7610*/  FADD.FTZ R71, R71, R17 ;  /* 0x0000001147477221 */ /* 0x000fe20000010000 */
[----:B------:R-:W-:Y:S01]  /*7620*/  FFMA.FTZ R16, R17, R18, R16 ;  /* 0x0000001211107223 */ /* 0x000fe20000010010 */
[----:B------:R-:W-:Y:S02]  /*7630*/  HADD2.F32 R17, -RZ, R43.H0_H0 ;  /* 0x2000002bff117230 */ /* 0x000fe40000004100 */
[----:B------:R-:W-:Y:S01]  /*7640*/  FADD.FTZ R14, R14, -UR28 ;  /* 0x8000001c0e0e7e21 */ /* 0x000fe20008010000 */
[----:B------:R-:W-:Y:S01]  /*7650*/  FADD.FTZ R20, R19, R20 ;  /* 0x0000001413147221 */ /* 0x000fe20000010000 */
[----:B------:R-:W-:Y:S01]  /*7660*/  FFMA.FTZ R21, R18, R19, R21 ;  /* 0x0000001312157223 */ /* 0x000fe20000010015 */
[----:B------:R-:W-:-:S02]  /*7670*/  HADD2.F32 R19, -RZ, R46.H0_H0 ;  /* 0x2000002eff137230 */ /* 0x000fc40000004100 */
[----:B------:R-:W-:Y:S01]  /*7680*/  FMUL.FTZ R14, R14, UR16 ;  /* 0x000000100e0e7c20 */ /* 0x000fe20008410000 */
[----:B------:R-:W-:Y:S01]  /*7690*/  FADD.FTZ R18, R17, -UR28 ;  /* 0x8000001c11127e21 */ /* 0x000fe20008010000 */
[----:B------:R-:W-:Y:S02]  /*76a0*/  HADD2.F32 R17, -RZ, R47.H0_H0 ;  /* 0x2000002fff117230 */ /* 0x000fe40000004100 */
[----:B------:R-:W-:Y:S01]  /*76b0*/  FADD.FTZ R0, R0, R19 ;  /* 0x0000001300007221 */ /* 0x000fe20000010000 */
[----:B------:R-:W-:Y:S01]  /*76c0*/  FFMA.FTZ R2, R19, R14, R2 ;  /* 0x0000000e13027223 */ /* 0x000fe20000010002 */
[----:B------:R-:W-:Y:S01]  /*76d0*/  FMUL.FTZ R18, R18, UR16 ;  /* 0x0000001012127c20 */ /* 0x000fe20008410000 */
[----:B------:R-:W-:Y:S01]  /*76e0*/  FMUL.FTZ R19, R10, R19 ;  /* 0x000000130a137220 */ /* 0x000fe20000410000 */
[----:B------:R-:W-:Y:S02]  /*76f0*/  HADD2.F32 R22, -RZ, R5.H0_H0 ;  /* 0x20000005ff167230 */ /* 0x000fe40000004100 */
[----:B------:R-:W-:Y:S01]  /*7700*/  FADD.FTZ R71, R71, R17 ;  /* 0x0000001147477221 */ /* 0x000fe20000010000 */
[----:B------:R-:W-:Y:S01]  /*7710*/  FFMA.FTZ R16, R17, R18, R16 ;  /* 0x0000001211107223 */ /* 0x000fe20000010010 */
[----:B------:R-:W-:Y:S01]  /*7720*/  FADD.FTZ R20, R20, R19 ;  /* 0x0000001314147221 */ /* 0x000fe20000010000 */
[----:B------:R-:W-:Y:S01]  /*7730*/  FFMA.FTZ R21, R14, R19, R21 ;  /* 0x000000130e157223 */ /* 0x000fe20000010015 */
[----:B------:R-:W-:Y:S01]  /*7740*/  FMUL.FTZ R17, R15, R17 ;  /* 0x000000110f117220 */ /* 0x000fe20000410000 */
[----:B------:R-:W-:-:S02]  /*7750*/  HADD2.F32 R19, -RZ, R42.H0_H0 ;  /* 0x2000002aff137230 */ /* 0x000fc40000004100 */
[----:B------:R-:W-:Y:S01]  /*7760*/  FADD.FTZ R22, R22, -UR28 ;  /* 0x8000001c16167e21 */ /* 0x000fe20008010000 */
[----:B------:R-:W-:Y:S02]  /*7770*/  HADD2.F32 R5, -RZ, R5.H1_H1 ;  /* 0x30000005ff057230 */ /* 0x000fe40000004100 */
[----:B------:R-:W-:Y:S01]  /*7780*/  FADD.FTZ R20, R17, R20 ;  /* 0x0000001411147221 */ /* 0x000fe20000010000 */
[----:B------:R-:W-:Y:S01]  /*7790*/  FFMA.FTZ R21, R18, R17, R21 ;  /* 0x0000001112157223 */ /* 0x000fe20000010015 */
[----:B------:R-:W-:Y:S01]  /*77a0*/  FMUL.FTZ R22, R22, UR16 ;  /* 0x0000001016167c20 */ /* 0x000fe20008410000 */
[----:B------:R-:W-:Y:S01]  /*77b0*/  FMUL.FTZ R17, R10, R19 ;  /* 0x000000130a117220 */ /* 0x000fe20000410000 */
[----:B------:R-:W-:Y:S01]  /*77c0*/  FADD.FTZ R14, R0, R19 ;  /* 0x00000013000e7221 */ /* 0x000fe20000010000 */
[----:B------:R-:W-:Y:S02]  /*77d0*/  HADD2.F32 R18, -RZ, R41.H0_H0 ;  /* 0x20000029ff127230 */ /* 0x000fe40000004100 */
[----:B------:R-:W-:Y:S01]  /*77e0*/  FADD.FTZ R0, R5, -UR28 ;  /* 0x8000001c05007e21 */ /* 0x000fe20008010000 */
[----:B------:R-:W-:Y:S01]  /*77f0*/  FADD.FTZ R20, R20, R17 ;  /* 0x0000001114147221 */ /* 0x000fe20000010000 */
[----:B------:R-:W-:Y:S01]  /*7800*/  FFMA.FTZ R21, R22, R17, R21 ;  /* 0x0000001116157223 */ /* 0x000fe20000010015 */
[----:B------:R-:W-:-:S02]  /*7810*/  HADD2.F32 R5, -RZ, R40.H0_H0 ;  /* 0x20000028ff057230 */ /* 0x000fc40000004100 */
[----:B------:R-:W-:Y:S01]  /*7820*/  FADD.FTZ R18, R18, -UR28 ;  /* 0x8000001c12127e21 */ /* 0x000fe20008010000 */
[----:B------:R-:W-:Y:S01]  /*7830*/  FMUL.FTZ R0, R0, UR16 ;  /* 0x0000001000007c20 */ /* 0x000fe20008410000 */
[----:B------:R-:W-:Y:S02]  /*7840*/  HADD2.F32 R17, -RZ, R39.H0_H0 ;  /* 0x20000027ff117230 */ /* 0x000fe40000004100 */
[----:B------:R-:W-:Y:S01]  /*7850*/  FFMA.FTZ R2, R19, R22, R2 ;  /* 0x0000001613027223 */ /* 0x000fe20000010002 */
[--C-:B------:R-:W-:Y:S02]  /*7860*/  HADD2.F32 R19, -RZ, R7.reuse.H0_H0 ;  /* 0x20000007ff137230 */ /* 0x100fe40000004100 */
[----:B------:R-:W-:Y:S01]  /*7870*/  FMUL.FTZ R18, R18, UR16 ;  /* 0x0000001012127c20 */ /* 0x000fe20008410000 */
[----:B------:R-:W-:Y:S01]  /*7880*/  FADD.FTZ R71, R71, R5 ;  /* 0x0000000547477221 */ /* 0x000fe20000010000 */
[----:B------:R-:W-:Y:S01]  /*7890*/  FFMA.FTZ R16, R5, R0, R16 ;  /* 0x0000000005107223 */ /* 0x000fe20000010010 */
[----:B------:R-:W-:Y:S01]  /*78a0*/  FMUL.FTZ R5, R15, R5 ;  /* 0x000000050f057220 */ /* 0x000fe20000410000 */
[----:B------:R-:W-:Y:S01]  /*78b0*/  FADD.FTZ R17, R17, -UR28 ;  /* 0x8000001c11117e21 */ /* 0x000fe20008010000 */
[----:B------:R-:W-:Y:S01]  /*78c0*/  FADD.FTZ R14, R14, R19 ;  /* 0x000000130e0e7221 */ /* 0x000fe20000010000 */
[----:B------:R-:W-:Y:S01]  /*78d0*/  FFMA.FTZ R2, R19, R18, R2 ;  /* 0x0000001213027223 */ /* 0x000fe20000010002 */
[----:B------:R-:W-:-:S02]  /*78e0*/  HADD2.F32 R7, -RZ, R7.H1_H1 ;  /* 0x30000007ff077230 */ /* 0x000fc40000004100 */
[----:B------:R-:W-:Y:S01]  /*78f0*/  FMUL.FTZ R19, R10, R19 ;  /* 0x000000130a137220 */ /* 0x000fe20000410000 */
[----:B------:R-:W-:Y:S01]  /*7900*/  FADD.FTZ R20, R5, R20 ;  /* 0x0000001405147221 */ /* 0x000fe20000010000 */
[----:B------:R-:W-:Y:S01]  /*7910*/  FFMA.FTZ R21, R0, R5, R21 ;  /* 0x0000000500157223 */ /* 0x000fe20000010015 */
[----:B------:R-:W-:Y:S01]  /*7920*/  FMUL.FTZ R17, R17, UR16 ;  /* 0x0000001011117c20 */ /* 0x000fe20008410000 */
[----:B------:R-:W-:Y:S01]  /*7930*/  FMUL.FTZ R0, R15, R7 ;  /* 0x000000070f007220 */ /* 0x000fe20000410000 */
[----:B------:R-:W-:Y:S01]  /*7940*/  FADD.FTZ R5, R20, R19 ;  /* 0x0000001314057221 */ /* 0x000fe20000010000 */
[----:B------:R-:W-:Y:S01]  /*7950*/  FFMA.FTZ R18, R18, R19, R21 ;  /* 0x0000001312127223 */ /* 0x000fe20000010015 */
[----:B------:R-:W-:Y:S01]  /*7960*/  FADD.FTZ R71, R71, R7 ;  /* 0x0000000747477221 */ /* 0x000fe20000010000 */
[----:B------:R-:W-:Y:S01]  /*7970*/  FFMA.FTZ R16, R7, R17, R16 ;  /* 0x0000001107107223 */ /* 0x000fe20000010010 */
[----:B------:R-:W-:Y:S02]  /*7980*/  HADD2.F32 R19, -RZ, R38.H0_H0 ;  /* 0x20000026ff137230 */ /* 0x000fe40000004100 */
[----:B------:R-:W-:-:S02]  /*7990*/  HADD2.F32 R7, -RZ, R36.H0_H0 ;  /* 0x20000024ff077230 */ /* 0x000fc40000004100 */
[----:B------:R-:W-:Y:S01]  /*79a0*/  FFMA.FTZ R18, R17, R0, R18 ;  /* 0x0000000011127223 */ /* 0x000fe20000010012 */
[----:B------:R-:W-:Y:S01]  /*79b0*/  FADD.FTZ R5, R0, R5 ;  /* 0x0000000500057221 */ /* 0x000fe20000010000 */
[--C-:B------:R-:W-:Y:S02]  /*79c0*/  HADD2.F32 R17, -RZ, R6.reuse.H1_H1 ;  /* 0x30000006ff117230 */ /* 0x100fe40000004100 */
[----:B------:R-:W-:Y:S01]  /*79d0*/  FADD.FTZ R19, R19, -UR28 ;  /* 0x8000001c13137e21 */ /* 0x000fe20008010000 */
[----:B------:R-:W-:Y:S01]  /*79e0*/  FADD.FTZ R0, R7, -UR28 ;  /* 0x8000001c07007e21 */ /* 0x000fe20008010000 */
[----:B------:R-:W-:Y:S02]  /*79f0*/  HADD2.F32 R7, -RZ, R6.H0_H0 ;  /* 0x20000006ff077230 */ /* 0x000fe40000004100 */
[----:B------:R-:W-:Y:S01]  /*7a00*/  FMUL.FTZ R19, R19, UR16 ;  /* 0x0000001013137c20 */ /* 0x000fe20008410000 */
[----:B------:R-:W-:Y:S01]  /*7a10*/  FMUL.FTZ R0, R0, UR16 ;  /* 0x0000001000007c20 */ /* 0x000fe20008410000 */
[----:B------:R-:W-:Y:S01]  /*7a20*/  FMUL.FTZ R6, R10, R17 ;  /* 0x000000110a067220 */ /* 0x000fe20000410000 */
[----:B------:R-:W-:-:S02]  /*7a30*/  HADD2.F32 R21, -RZ, R35.H0_H0 ;  /* 0x20000023ff157230 */ /* 0x000fc40000004100 */
[----:B------:R-:W-:Y:S01]  /*7a40*/  FFMA.FTZ R2, R17, R19, R2 ;  /* 0x0000001311027223 */ /* 0x000fe20000010002 */
[----:B------:R-:W-:Y:S01]  /*7a50*/  FADD.FTZ R71, R71, R7 ;  /* 0x0000000747477221 */ /* 0x000fe20000010000 */
[----:B------:R-:W-:Y:S01]  /*7a60*/  FFMA.FTZ R16, R7, R0, R16 ;  /* 0x0000000007107223 */ /* 0x000fe20000010010 */
[----:B------:R-:W-:Y:S01]  /*7a70*/  FADD.FTZ R20, R5, R6 ;  /* 0x0000000605147221 */ /* 0x000fe20000010000 */
[----:B------:R-:W-:Y:S01]  /*7a80*/  FMUL.FTZ R7, R15, R7 ;  /* 0x000000070f077220 */ /* 0x000fe20000410000 */
[----:B------:R-:W-:Y:S01]  /*7a90*/  FFMA.FTZ R19, R19, R6, R18 ;  /* 0x0000000613137223 */ /* 0x000fe20000010012 */
[----:B------:R-:W-:Y:S02]  /*7aa0*/  HADD2.F32 R5, -RZ, R9.H0_H0 ;  /* 0x20000009ff057230 */ /* 0x000fe40000004100 */
[----:B------:R-:W-:Y:S01]  /*7ab0*/  FADD.FTZ R21, R21, -UR28 ;  /* 0x8000001c15157e21 */ /* 0x000fe20008010000 */
[----:B------:R-:W-:Y:S01]  /*7ac0*/  FADD.FTZ R20, R7, R20 ;  /* 0x0000001407147221 */ /* 0x000fe20000010000 */
[----:B------:R-:W-:Y:S01]  /*7ad0*/  FFMA.FTZ R19, R0, R7, R19 ;  /* 0x0000000700137223 */ /* 0x000fe20000010013 */
[----:B------:R-:W-:-:S02]  /*7ae0*/  HADD2.F32 R0, -RZ, R34.H0_H0 ;  /* 0x20000022ff007230 */ /* 0x000fc40000004100 */
[----:B------:R-:W-:Y:S01]  /*7af0*/  FMUL.FTZ R6, R21, UR16 ;  /* 0x0000001015067c20 */ /* 0x000fe20008410000 */
[----:B------:R-:W-:Y:S01]  /*7b00*/  FMUL.FTZ R7, R10, R5 ;  /* 0x000000050a077220 */ /* 0x000fe20000410000 */
[----:B------:R-:W-:Y:S01]  /*7b10*/  FADD.FTZ R14, R14, R17 ;  /* 0x000000110e0e7221 */ /* 0x000fe20000010000 */
[----:B------:R-:W-:Y:S02]  /*7b20*/  HADD2.F32 R9, -RZ, R9.H1_H1 ;  /* 0x30000009ff097230 */ /* 0x000fe40000004100 */
[----:B------:R-:W-:Y:S01]  /*7b30*/  FFMA.FTZ R2, R5, R6, R2 ;  /* 0x0000000605027223 */ /* 0x000fe20000010002 */
[----:B------:R-:W-:Y:S01]  /*7b40*/  FFMA.FTZ R19, R6, R7, R19 ;  /* 0x0000000706137223 */ /* 0x000fe20000010013 */
[----:B------:R-:W-:Y:S01]  /*7b50*/  FADD.FTZ R0, R0, -UR28 ;  /* 0x8000001c00007e21 */ /* 0x000fe20008010000 */
[----:B------:R-:W-:Y:S02]  /*7b60*/  HADD2.F32 R6, -RZ, R8.H1_H1 ;  /* 0x30000008ff067230 */ /* 0x000fe40000004100 */
[----:B------:R-:W-:Y:S01]  /*7b70*/  FADD.FTZ R14, R14, R5 ;  /* 0x000000050e0e7221 */ /* 0x000fe20000010000 */
[----:B------:R-:W-:Y:S01]  /*7b80*/  FADD.FTZ R20, R20, R7 ;  /* 0x0000000714147221 */ /* 0x000fe20000010000 */
[----:B------:R-:W-:-:S02]  /*7b90*/  HADD2.F32 R7, -RZ, R12.H1_H1 ;  /* 0x3000000cff077230 */ /* 0x000fc40000004100 */
[----:B------:R-:W-:Y:S01]  /*7ba0*/  FMUL.FTZ R5, R15, R9 ;  /* 0x000000090f057220 */ /* 0x000fe20000410000 */
[----:B------:R-:W-:Y:S01]  /*7bb0*/  FMUL.FTZ R0, R0, UR16 ;  /* 0x0000001000007c20 */ /* 0x000fe20008410000 */
[----:B------:R-:W-:Y:S02]  /*7bc0*/  HADD2.F32 R8, -RZ, R8.H0_H0 ;  /* 0x20000008ff087230 */ /* 0x000fe40000004100 */
[----:B------:R-:W-:Y:S01]  /*7bd0*/  FADD.FTZ R6, R6, -UR28 ;  /* 0x8000001c06067e21 */ /* 0x000fe20008010000 */
[----:B------:R-:W-:Y:S01]  /*7be0*/  FADD.FTZ R20, R5, R20 ;  /* 0x0000001405147221 */ /* 0x000fe20000010000 */
[----:B------:R-:W-:Y:S01]  /*7bf0*/  FFMA.FTZ R19, R0, R5, R19 ;  /* 0x0000000500137223 */ /* 0x000fe20000010013 */
[----:B------:R-:W-:Y:S01]  /*7c00*/  FMUL.FTZ R17, R10, R7 ;  /* 0x000000070a117220 */ /* 0x000fe20000410000 */
[----:B------:R-:W-:Y:S01]  /*7c10*/  FMUL.FTZ R6, R6, UR16 ;  /* 0x0000001006067c20 */ /* 0x000fe20008410000 */
[----:B------:R-:W-:Y:S02]  /*7c20*/  HADD2.F32 R5, -RZ, R12.H0_H0 ;  /* 0x2000000cff057230 */ /* 0x000fe40000004100 */
[----:B------:R-:W-:Y:S01]  /*7c30*/  FADD.FTZ R8, R8, -UR28 ;  /* 0x8000001c08087e21 */ /* 0x000fe20008010000 */
[----:B------:R-:W-:-:S02]  /*7c40*/  HADD2.F32 R12, -RZ, R11.H0_H0 ;  /* 0x2000000bff0c7230 */ /* 0x000fc40000004100 */
        /* <DEDUP_REMOVED lines=8> */
[----:B------:R-:W-:Y:S02]  /*7cd0*/  HADD2.F32 R11, -RZ, R11.H1_H1 ;  /* 0x3000000bff0b7230 */ /* 0x000fe40000004100 */
[----:B------:R-:W-:Y:S01]  /*7ce0*/  FADD.FTZ R20, R17, R20 ;  /* 0x0000001411147221 */ /* 0x000fe20000010000 */
[----:B------:R-:W-:Y:S01]  /*7cf0*/  FFMA.FTZ R19, R8, R17, R19 ;  /* 0x0000001108137223 */ /* 0x000fe20000010013 */
[----:B------:R-:W-:-:S02]  /*7d00*/  HADD2.F32 R13, -RZ, R13.H1_H1 ;  /* 0x3000000dff0d7230 */ /* 0x000fc40000004100 */
[----:B------:R-:W-:Y:S01]  /*7d10*/  FMUL.FTZ R17, R10, R9 ;  /* 0x000000090a117220 */ /* 0x000fe20000410000 */
[----:B------:R-:W-:Y:S01]  /*7d20*/  FMUL.FTZ R12, R12, UR16 ;  /* 0x000000100c0c7c20 */ /* 0x000fe20008410000 */
[----:B------:R-:W-:Y:S01]  /*7d30*/  FADD.FTZ R11, R11, -UR28 ;  /* 0x8000001c0b0b7e21 */ /* 0x000fe20008010000 */
[----:B------:R-:W-:Y:S01]  /*7d40*/  FADD.FTZ R14, R14, R7 ;  /* 0x000000070e0e7221 */ /* 0x000fe20000010000 */
[----:B------:R-:W-:Y:S01]  /*7d50*/  FFMA.FTZ R2, R7, R6, R2 ;  /* 0x0000000607027223 */ /* 0x000fe20000010002 */
[----:B------:R-:W-:Y:S01]  /*7d60*/  FADD.FTZ R7, R20, R17 ;  /* 0x0000001114077221 */ /* 0x000fe20000010000 */
[----:B------:R-:W-:Y:S01]  /*7d70*/  FMUL.FTZ R0, R15, R13 ;  /* 0x0000000d0f007220 */ /* 0x000fe20000410000 */
[----:B------:R-:W-:Y:S01]  /*7d80*/  FFMA.FTZ R6, R12, R17, R19 ;  /* 0x000000110c067223 */ /* 0x000fe20000010013 */
[----:B------:R-:W-:Y:S01]  /*7d90*/  FMUL.FTZ R11, R11, UR16 ;  /* 0x000000100b0b7c20 */ /* 0x000fe20008410000 */
        /* <DEDUP_REMOVED lines=9> */
.L_x_1001:
[--C-:B------:R-:W-:Y:S02]  /*7e30*/  HADD2.F32 R0, -RZ, R72.reuse.H1_H1 ;  /* 0x30000048ff007230 */ /* 0x100fe40000004100 */
[----:B------:R-:W-:Y:S02]  /*7e40*/  HADD2.F32 R2, -RZ, R72.H0_H0 ;  /* 0x20000048ff027230 */ /* 0x000fe40000004100 */
[----:B-----5:R-:W-:Y:S02]  /*7e50*/  HADD2.F32 R14, -RZ, R37.H0_H0 ;  /* 0x20000025ff0e7230 */ /* 0x020fe40000004100 */
[----:B------:R-:W-:Y:S01]  /*7e60*/  FADD.FTZ R0, R0, -UR28 ;  /* 0x8000001c00007e21 */ /* 0x000fe20008010000 */
[----:B------:R-:W-:Y:S02]  /*7e70*/  HADD2.F32 R16, -RZ, R45.H0_H0 ;  /* 0x2000002dff107230 */ /* 0x000fe40000004100 */
[----:B------:R-:W-:Y:S01]  /*7e80*/  FADD.FTZ R2, R2, -UR28 ;  /* 0x8000001c02027e21 */ /* 0x000fe20008010000 */
[----:B------:R-:W-:-:S02]  /*7e90*/  HADD2.F32 R25, -RZ, R71.H1_H1 ;  /* 0x30000047ff197230 */ /* 0x000fc40000004100 */
[----:B------:R-:W-:Y:S01]  /*7ea0*/  FMUL.FTZ R0, R0, UR16 ;  /* 0x0000001000007c20 */ /* 0x000fe20008410000 */
[----:B------:R-:W-:Y:S01]  /*7eb0*/  FADD.FTZ R14, R14, -UR28 ;  /* 0x8000001c0e0e7e21 */ /* 0x000fe20008010000 */
[----:B------:R-:W-:Y:S01]  /*7ec0*/  FMUL.FTZ R2, R2, UR16 ;  /* 0x0000001002027c20 */ /* 0x000fe20008410000 */
[----:B------:R-:W-:Y:S01]  /*7ed0*/  FADD.FTZ R16, R16, -UR28 ;  /* 0x8000001c10107e21 */ /* 0x000fe20008010000 */
[--C-:B------:R-:W-:Y:S01]  /*7ee0*/  FFMA.FTZ R18, R10, R0, R3.reuse ;  /* 0x000000000a127223 */ /* 0x100fe20000010003 */
[----:B------:R-:W-:Y:S01]  /*7ef0*/  FMUL.FTZ R14, R14, UR16 ;  /* 0x000000100e0e7c20 */ /* 0x000fe20008410000 */
[C-C-:B------:R-:W-:Y:S01]  /*7f00*/  FFMA.FTZ R20, R15.reuse, R2, R4.reuse ;  /* 0x000000020f147223 */ /* 0x140fe20000010004 */
[----:B------:R-:W-:Y:S01]  /*7f10*/  FMUL.FTZ R16, R16, UR16 ;  /* 0x0000001010107c20 */ /* 0x000fe20008410000 */
[----:B------:R-:W-:Y:S01]  /*7f20*/  FMUL.FTZ R17, R18, -1.4426950216293334961 ;  /* 0xbfb8aa3b12117820 */ /* 0x000fe20000410000 */
[----:B------:R-:W-:Y:S01]  /*7f30*/  FFMA.FTZ R22, R10, R14, R3 ;  /* 0x0000000e0a167223 */ /* 0x000fe20000010003 */
[----:B------:R-:W-:Y:S01]  /*7f40*/  FMUL.FTZ R21, R20, -1.4426950216293334961 ;  /* 0xbfb8aa3b14157820 */ /* 0x000fe20000410000 */
[----:B------:R-:W-:Y:S01]  /*7f50*/  FFMA.FTZ R24, R15, R16, R4 ;  /* 0x000000100f187223 */ /* 0x000fe20000010004 */
[----:B------:R-:W-:-:S02]  /*7f60*/  HADD2.F32 R71, -RZ, R71.H0_H0 ;  /* 0x20000047ff477230 */ /* 0x000fc40000004100 */
[----:B------:R-:W-:Y:S01]  /*7f70*/  FMUL.FTZ R23, R22, -1.4426950216293334961 ;  /* 0xbfb8aa3b16177820 */ /* 0x000fe20000410000 */
[----:B------:R-:W0:Y:S01]  /*7f80*/  MUFU.EX2 R17, R17 ;  /* 0x0000001100117308 */ /* 0x000e220000000800 */
[----:B------:R-:W-:Y:S01]  /*7f90*/  FMUL.FTZ R19, R24, -1.4426950216293334961 ;  /* 0xbfb8aa3b18137820 */ /* 0x000fe20000410000 */
[--C-:B------:R-:W-:Y:S01]  /*7fa0*/  HADD2.F32 R27, -RZ, R74.reuse.H1_H1 ;  /* 0x3000004aff1b7230 */ /* 0x100fe20000004100 */
[----:B------:R-:W2:Y:S01]  /*7fb0*/  LDL.S16 R72, [R1+0x11a] ;  /* 0x00011a0001487983 */ /* 0x000ea20000100600 */
[----:B------:R-:W1:Y:S01]  /*7fc0*/  MUFU.EX2 R21, R21 ;  /* 0x0000001500157308 */ /* 0x000e620000000800 */
[----:B------:R-:W-:Y:S02]  /*7fd0*/  HADD2.F32 R74, -RZ, R74.H0_H0 ;  /* 0x2000004aff4a7230 */ /* 0x000fe40000004100 */
[----:B------:R-:W-:Y:S01]  /*7fe0*/  HADD2.F32 R46, -RZ, R83.H1_H1 ;  /* 0x30000053ff2e7230 */ /* 0x000fe20000004100 */
[----:B------:R-:W3:Y:S01]  /*7ff0*/  MUFU.EX2 R23, R23 ;  /* 0x0000001700177308 */ /* 0x000ee20000000800 */
[----:B------:R-:W-:-:S02]  /*8000*/  HADD2.F32 R48, -RZ, R85.H0_H0 ;  /* 0x20000055ff307230 */ /* 0x000fc40000004100 */
[----:B------:R-:W-:Y:S01]  /*8010*/  HADD2.F32 R52, -RZ, R86.H1_H1 ;  /* 0x30000056ff347230 */ /* 0x000fe20000004100 */
[----:B------:R-:W4:Y:S01]  /*8020*/  MUFU.EX2 R19, R19 ;  /* 0x0000001300137308 */ /* 0x000f220000000800 */
[----:B------:R-:W-:Y:S02]  /*8030*/  HADD2.F32 R54, -RZ, R88.H1_H1 ;  /* 0x30000058ff367230 */ /* 0x000fe40000004100 */
[----:B0-----:R-:W-:Y:S01]  /*8040*/  FADD.FTZ R17, R17, 1 ;  /* 0x3f80000011117421 */ /* 0x001fe20000010000 */
[----:B------:R-:W-:Y:S02]  /*8050*/  HADD2.F32 R56, -RZ, R50.H1_H1 ;  /* 0x30000032ff387230 */ /* 0x000fe40000004100 */
[----:B------:R-:W-:Y:S01]  /*8060*/  FADD.FTZ R52, R52, -UR28 ;  /* 0x8000001c34347e21 */ /* 0x000fe20008010000 */
[----:B------:R-:W-:Y:S02]  /*8070*/  HADD2.F32 R58, -RZ, R61.H0_H0 ;  /* 0x2000003dff3a7230 */ /* 0x000fe40000004100 */
[----:B-1----:R-:W-:Y:S01]  /*8080*/  FADD.FTZ R21, R21, 1 ;  /* 0x3f80000015157421 */ /* 0x002fe20000010000 */
[----:B------:R-:W-:Y:S01]  /*8090*/  FADD.FTZ R54, R54, -UR28 ;  /* 0x8000001c36367e21 */ /* 0x000fe20008010000 */
[----:B------:R-:W0:Y:S01]  /*80a0*/  MUFU.RCP R17, R17 ;  /* 0x0000001100117308 */ /* 0x000e220000001000 */
[----:B------:R-:W-:Y:S01]  /*80b0*/  FADD.FTZ R56, R56, -UR28 ;  /* 0x8000001c38387e21 */ /* 0x000fe20008010000 */
[----:B---3--:R-:W-:Y:S01]  /*80c0*/  FADD.FTZ R23, R23, 1 ;  /* 0x3f80000017177421 */ /* 0x008fe20000010000 */
[----:B------:R-:W-:-:S02]  /*80d0*/  HADD2.F32 R60, -RZ, R60.H0_H0 ;  /* 0x2000003cff3c7230 */ /* 0x000fc40000004100 */
[----:B----4-:R-:W-:-:S03]  /*80e0*/  FADD.FTZ R26, R19, 1 ;  /* 0x3f800000131a7421 */ /* 0x010fc60000010000 */
[----:B------:R-:W1:Y:S01]  /*80f0*/  MUFU.RCP R21, R21 ;  /* 0x0000001500157308 */ /* 0x000e620000001000 */
[----:B------:R-:W-:-:S07]  /*8100*/  FADD.FTZ R60, R60, -UR28 ;  /* 0x8000001c3c3c7e21 */ /* 0x000fce0008010000 */
[----:B------:R-:W3:Y:S01]  /*8110*/  MUFU.RCP R23, R23 ;  /* 0x0000001700177308 */ /* 0x000ee20000001000 */
[----:B0-----:R-:W-:Y:S01]  /*8120*/  FMUL.FTZ R19, R25, R17 ;  /* 0x0000001119137220 */ /* 0x001fe20000410000 */
[----:B------:R-:W-:-:S04]  /*8130*/  FADD.FTZ R17, -R17, 1 ;  /* 0x3f80000011117421 */ /* 0x000fc80000010100 */
[----:B------:R-:W-:Y:S02]  /*8140*/  FFMA.FTZ R18, R18, R17, 1 ;  /* 0x3f80000012127423 */ /* 0x000fe40000010011 */
[----:B------:R0:W4:Y:S01]  /*8150*/  MUFU.RCP R25, R26 ;  /* 0x0000001a00197308 */ /* 0x0001220000001000 */
[----:B-1----:R-:W-:Y:S01]  /*8160*/  FMUL.FTZ R17, R71, R21 ;  /* 0x0000001547117220 */ /* 0x002fe20000410000 */
[----:B------:R-:W-:Y:S01]  /*8170*/  FADD.FTZ R21, -R21, 1 ;  /* 0x3f80000015157421 */ /* 0x000fe20000010100 */
[----:B------:R-:W-:Y:S01]  /*8180*/  FMUL.FTZ R18, R19, R18 ;  /* 0x0000001213127220 */ /* 0x000fe20000410000 */
[----:B------:R-:W2:Y:S02]  /*8190*/  LDL.LU.S16 R71, [R1+0x11c] ;  /* 0x00011c0001477983 */ /* 0x000ea40000300600 */
[----:B------:R-:W-:Y:S01]  /*81a0*/  FFMA.FTZ R20, R20, R21, 1 ;  /* 0x3f80000014147423 */ /* 0x000fe20000010015 */
[----:B0-----:R-:W-:Y:S02]  /*81b0*/  HADD2.F32 R26, -RZ, R73.H1_H1 ;  /* 0x30000049ff1a7230 */ /* 0x001fe40000004100 */
[----:B---3--:R-:W-:Y:S01]  /*81c0*/  FADD.FTZ R28, -R23, 1 ;  /* 0x3f800000171c7421 */ /* 0x008fe20000010100 */
[----:B------:R-:W-:-:S02]  /*81d0*/  FMUL.FTZ R20, R17, R20 ;  /* 0x0000001411147220 */ /* 0x000fc40000410000 */
[----:B------:R-:W-:Y:S01]  /*81e0*/  FMUL.FTZ R21, R26, R23 ;  /* 0x000000171a157220 */ /* 0x000fe20000410000 */
[----:B------:R-:W-:Y:S01]  /*81f0*/  FADD.FTZ R26, R27, -UR28 ;  /* 0x8000001c1b1a7e21 */ /* 0x000fe20008010000 */
[----:B------:R-:W-:Y:S02]  /*8200*/  HADD2.F32 R23, -RZ, R73.H0_H0 ;  /* 0x20000049ff177230 */ /* 0x000fe40000004100 */
[----:B------:R-:W-:Y:S01]  /*8210*/  FFMA.FTZ R22, R22, R28, 1 ;  /* 0x3f80000016167423 */ /* 0x000fe2000001001c */
[--C-:B------:R-:W-:Y:S02]  /*8220*/  HADD2.F32 R27, -RZ, R76.reuse.H1_H1 ;  /* 0x3000004cff1b7230 */ /* 0x100fe40000004100 */
[----:B------:R-:W-:Y:S01]  /*8230*/  FMUL.FTZ R26, R26, UR16 ;  /* 0x000000101a1a7c20 */ /* 0x000fe20008410000 */
[----:B------:R-:W-:Y:S02]  /*8240*/  HADD2.F32 R76, -RZ, R76.H0_H0 ;  /* 0x2000004cff4c7230 */ /* 0x000fe40000004100 */
[----:B----4-:R-:W-:Y:S01]  /*8250*/  FMUL.FTZ R23, R23, R25 ;  /* 0x0000001917177220 */ /* 0x010fe20000410000 */
[----:B------:R-:W-:Y:S01]  /*8260*/  FADD.FTZ R25, -R25, 1 ;  /* 0x3f80000019197421 */ /* 0x000fe20000010100 */
[--C-:B------:R-:W-:Y:S01]  /*8270*/  FFMA.FTZ R28, R10, R26, R3.reuse ;  /* 0x0000001a0a1c7223 */ /* 0x100fe20000010003 */
[----:B------:R-:W-:Y:S01]  /*8280*/  FADD.FTZ R27, R27, -UR28 ;  /* 0x8000001c1b1b7e21 */ /* 0x000fe20008010000 */
[----:B------:R-:W-:Y:S01]  /*8290*/  FADD.FTZ R76, R76, -UR28 ;  /* 0x8000001c4c4c7e21 */ /* 0x000fe20008010000 */
[----:B------:R-:W-:Y:S01]  /*82a0*/  FFMA.FTZ R24, R24, R25, 1 ;  /* 0x3f80000018187423 */ /* 0x000fe20000010019 */
[----:B------:R-:W-:Y:S01]  /*82b0*/  FADD.FTZ R25, R74, -UR28 ;  /* 0x8000001c4a197e21 */ /* 0x000fe20008010000 */
[----:B------:R-:W-:Y:S01]  /*82c0*/  FMUL.FTZ R29, R28, -1.4426950216293334961 ;  /* 0xbfb8aa3b1c1d7820 */ /* 0x000fe20000410000 */
[----:B------:R-:W-:Y:S01]  /*82d0*/  FMUL.FTZ R27, R27, UR16 ;  /* 0x000000101b1b7c20 */ /* 0x000fe20008410000 */
[----:B------:R-:W-:Y:S01]  /*82e0*/  FMUL.FTZ R21, R21, R22 ;  /* 0x0000001615157220 */ /* 0x000fe20000410000 */
[----:B------:R-:W-:Y:S01]  /*82f0*/  FMUL.FTZ R25, R25, UR16 ;  /* 0x0000001019197c20 */ /* 0x000fe20008410000 */
[----:B------:R-:W-:Y:S01]  /*8300*/  FMUL.FTZ R24, R23, R24 ;  /* 0x0000001817187220 */ /* 0x000fe20000410000 */
[----:B------:R-:W-:Y:S01]  /*8310*/  FFMA.FTZ R36, R10, R27, R3 ;  /* 0x0000001b0a247223 */ /* 0x000fe20000010003 */
[----:B------:R-:W0:Y:S01]  /*8320*/  MUFU.EX2 R29, R29 ;  /* 0x0000001d001d7308 */ /* 0x000e220000000800 */
[----:B------:R-:W-:Y:S01]  /*8330*/  FFMA.FTZ R35, R15, R25, R4 ;  /* 0x000000190f237223 */ /* 0x000fe20000010004 */
[----:B------:R-:W3:Y:S01]  /*8340*/  LDL.LU.S16 R74, [R1+0x134] ;  /* 0x00013400014a7983 */ /* 0x000ee20000300600 */
[----:B------:R-:W-:-:S02]  /*8350*/  FMUL.FTZ R34, R36, -1.4426950216293334961 ;  /* 0xbfb8aa3b24227820 */ /* 0x000fc40000410000 */
[----:B------:R-:W-:Y:S01]  /*8360*/  FMUL.FTZ R38, R35, -1.4426950216293334961 ;  /* 0xbfb8aa3b23267820 */ /* 0x000fe20000410000 */
[----:B------:R-:W4:Y:S03]  /*8370*/  LDL.S16 R73, [R1+0x14a] ;  /* 0x00014a0001497983 */ /* 0x000f260000100600 */
[----:B------:R-:W1:Y:S04]  /*8380*/  MUFU.EX2 R34, R34 ;  /* 0x0000002200227308 */ /* 0x000e680000000800 */
[----:B------:R-:W1:Y:S01]  /*8390*/  MUFU.EX2 R38, R38 ;  /* 0x0000002600267308 */ /* 0x000e620000000800 */
[----:B0-----:R-:W-:-:S04]  /*83a0*/  FADD.FTZ R29, R29, 1 ;  /* 0x3f8000001d1d7421 */ /* 0x001fc80000010000 */
[----:B------:R0:W0:Y:S01]  /*83b0*/  MUFU.RCP R37, R29 ;  /* 0x0000001d00257308 */ /* 0x0000220000001000 */
[----:B-1----:R-:W-:Y:S01]  /*83c0*/  FADD.FTZ R34, R34, 1 ;  /* 0x3f80000022227421 */ /* 0x002fe20000010000 */
[----:B------:R-:W-:Y:S01]  /*83d0*/  FADD.FTZ R38, R38, 1 ;  /* 0x3f80000026267421 */ /* 0x000fe20000010000 */
[----:B0-----:R-:W-:-:S05]  /*83e0*/  HADD2.F32 R29, -RZ, R75.H0_H0 ;  /* 0x2000004bff1d7230 */ /* 0x001fca0000004100 */
[----:B------:R-:W0:Y:S01]  /*83f0*/  MUFU.RCP R38, R38 ;  /* 0x0000002600267308 */ /* 0x000e220000001000 */
[----:B------:R-:W-:Y:S01]  /*8400*/  FMUL.FTZ R29, R29, R37 ;  /* 0x000000251d1d7220 */ /* 0x000fe20000410000 */
[----:B------:R-:W-:-:S04]  /*8410*/  FADD.FTZ R37, -R37, 1 ;  /* 0x3f80000025257421 */ /* 0x000fc80000010100 */
[----:B------:R-:W-:Y:S02]  /*8420*/  FFMA.FTZ R28, R28, R37, 1 ;  /* 0x3f8000001c1c7423 */ /* 0x000fe40000010025 */
[----:B------:R1:W0:Y:S02]  /*8430*/  MUFU.RCP R37, R34 ;  /* 0x0000002200257308 */ /* 0x0002240000001000 */
[----:B------:R-:W-:-:S04]  /*8440*/  FMUL.FTZ R28, R29, R28 ;  /* 0x0000001c1d1c7220 */ /* 0x000fc80000410000 */
[----:B------:R-:W-:Y:S01]  /*8450*/  FMUL.FTZ R53, R10, R28 ;  /* 0x0000001c0a357220 */ /* 0x000fe20000410000 */
[----:B-1----:R-:W-:Y:S02]  /*8460*/  HADD2.F32 R34, -RZ, R75.H1_H1 ;  /* 0x3000004bff227230 */ /* 0x002fe40000004100 */
[----:B------:R-:W3:Y:S03]  /*8470*/  LDL.S16 R75, [R1+0x136] ;  /* 0x00013600014b7983 */ /* 0x000ee60000100600 */
[----:B0-----:R-:W-:Y:S01]  /*8480*/  FMUL.FTZ R34, R34, R38 ;  /* 0x0000002622227220 */ /* 0x001fe20000410000 */
[----:B------:R-:W-:-:S04]  /*8490*/  FADD.FTZ R38, -R38, 1 ;  /* 0x3f80000026267421 */ /* 0x000fc80000010100 */
[----:B------:R-:W-:Y:S01]  /*84a0*/  FFMA.FTZ R35, R35, R38, 1 ;  /* 0x3f80000023237423 */ /* 0x000fe20000010026 */
[----:B------:R-:W-:-:S03]  /*84b0*/  HADD2.F32 R38, -RZ, R77.H1_H1 ;  /* 0x3000004dff267230 */ /* 0x000fc60000004100 */
[----:B------:R-:W-:Y:S02]  /*84c0*/  FMUL.FTZ R34, R34, R35 ;  /* 0x0000002322227220 */ /* 0x000fe40000410000 */
[----:B------:R-:W-:Y:S01]  /*84d0*/  FMUL.FTZ R38, R38, R37 ;  /* 0x0000002526267220 */ /* 0x000fe20000410000 */
[----:B------:R-:W-:Y:S01]  /*84e0*/  FADD.FTZ R37, -R37, 1 ;  /* 0x3f80000025257421 */ /* 0x000fe20000010100 */
[----:B------:R-:W-:-:S03]  /*84f0*/  FMUL.FTZ R55, R15, R34 ;  /* 0x000000220f377220 */ /* 0x000fc60000410000 */
[----:B------:R-:W-:Y:S01]  /*8500*/  FFMA.FTZ R36, R36, R37, 1 ;  /* 0x3f80000024247423 */ /* 0x000fe20000010025 */
[----:B------:R-:W-:Y:S01]  /*8510*/  FMUL.FTZ R37, R76, UR16 ;  /* 0x000000104c257c20 */ /* 0x000fe20008410000 */
[----:B------:R-:W-:Y:S01]  /*8520*/  HADD2.F32 R70, -RZ, R70.H0_H0 ;  /* 0x20000046ff467230 */ /* 0x000fe20000004100 */
[----:B------:R-:W4:Y:S01]  /*8530*/  LDL.LU.S16 R76, [R1+0x13c] ;  /* 0x00013c00014c7983 */ /* 0x000f220000300600 */
[----:B------:R-:W-:Y:S01]  /*8540*/  FMUL.FTZ R36, R38, R36 ;  /* 0x0000002426247220 */ /* 0x000fe20000410000 */
[----:B------:R-:W-:Y:S01]  /*8550*/  FFMA.FTZ R39, R15, R37, R4 ;  /* 0x000000250f277223 */ /* 0x000fe20000010004 */
[----:B------:R-:W-:-:S03]  /*8560*/  HADD2.F32 R38, -RZ, R81.H1_H1 ;  /* 0x30000051ff267230 */ /* 0x000fc60000004100 */
[----:B------:R-:W-:-:S06]  /*8570*/  FMUL.FTZ R19, R39, -1.4426950216293334961 ;  /* 0xbfb8aa3b27137820 */ /* 0x000fcc0000410000 */
[----:B------:R-:W0:Y:S02]  /*8580*/  MUFU.EX2 R19, R19 ;  /* 0x0000001300137308 */ /* 0x000e240000000800 */
[----:B0-----:R-:W-:-:S04]  /*8590*/  FADD.FTZ R19, R19, 1 ;  /* 0x3f80000013137421 */ /* 0x001fc80000010000 */
[----:B------:R0:W1:Y:S02]  /*85a0*/  MUFU.RCP R40, R19 ;  /* 0x0000001300287308 */ /* 0x0000640000001000 */
[----:B0-----:R-:W-:Y:S02]  /*85b0*/  HADD2.F32 R19, -RZ, R77.H0_H0 ;  /* 0x2000004dff137230 */ /* 0x001fe40000004100 */
[----:B------:R-:W4:Y:S03]  /*85c0*/  LDL.S16 R77, [R1+0x13e] ;  /* 0x00013e00014d7983 */ /* 0x000f260000100600 */
[----:B-1----:R-:W-:Y:S01]  /*85d0*/  FMUL.FTZ R19, R19, R40 ;  /* 0x0000002813137220 */ /* 0x002fe20000410000 */
[----:B------:R-:W-:-:S04]  /*85e0*/  FADD.FTZ R40, -R40, 1 ;  /* 0x3f80000028287421 */ /* 0x000fc80000010100 */
[----:B------:R-:W-:Y:S01]  /*85f0*/  FFMA.FTZ R39, R39, R40, 1 ;  /* 0x3f80000027277423 */ /* 0x000fe20000010028 */
[----:B------:R-:W-:-:S03]  /*8600*/  HADD2.F32 R40, -RZ, R79.H0_H0 ;  /* 0x2000004fff287230 */ /* 0x000fc60000004100 */
[----:B------:R-:W-:Y:S01]  /*8610*/  FMUL.FTZ R19, R19, R39 ;  /* 0x0000002713137220 */ /* 0x000fe20000410000 */
[C---:B------:R-:W-:Y:S01]  /*8620*/  FMUL.FTZ R39, R15.reuse, R20 ;  /* 0x000000140f277220 */ /* 0x040fe20000410000 */
[----:B------:R-:W-:Y:S02]  /*8630*/  FADD.FTZ R40, R40, -UR28 ;  /* 0x8000001c28287e21 */ /* 0x000fe40008010000 */
[----:B------:R-:W-:Y:S02]  /*8640*/  FMUL.FTZ R57, R15, R19 ;  /* 0x000000130f397220 */ /* 0x000fe40000410000 */
[----:B------:R-:W-:-:S04]  /*8650*/  FMUL.FTZ R17, R40, UR16 ;  /* 0x0000001028117c20 */ /* 0x000fc80008410000 */
[----:B------:R-:W-:-:S04]  /*8660*/  FFMA.FTZ R40, R10, R17, R3 ;  /* 0x000000110a287223 */ /* 0x000fc80000010003 */
[----:B------:R-:W-:-:S06]  /*8670*/  FMUL.FTZ R22, R40, -1.4426950216293334961 ;  /* 0xbfb8aa3b28167820 */ /* 0x000fcc0000410000 */
[----:B------:R-:W0:Y:S02]  /*8680*/  MUFU.EX2 R22, R22 ;  /* 0x0000001600167308 */ /* 0x000e240000000800 */
[----:B0-----:R-:W-:-:S04]  /*8690*/  FADD.FTZ R22, R22, 1 ;  /* 0x3f80000016167421 */ /* 0x001fc80000010000 */
[----:B------:R0:W1:Y:S02]  /*86a0*/  MUFU.RCP R41, R22 ;  /* 0x0000001600297308 */ /* 0x0000640000001000 */
[----:B0-----:R-:W-:-:S05]  /*86b0*/  HADD2.F32 R22, -RZ, R78.H1_H1 ;  /* 0x3000004eff167230 */ /* 0x001fca0000004100 */
[----:B-1----:R-:W-:Y:S01]  /*86c0*/  FMUL.FTZ R22, R22, R41 ;  /* 0x0000002916167220 */ /* 0x002fe20000410000 */
[----:B------:R-:W-:-:S04]  /*86d0*/  FADD.FTZ R41, -R41, 1 ;  /* 0x3f80000029297421 */ /* 0x000fc80000010100 */
[----:B------:R-:W-:Y:S01]  /*86e0*/  FFMA.FTZ R40, R40, R41, 1 ;  /* 0x3f80000028287423 */ /* 0x000fe20000010029 */
[----:B------:R-:W-:Y:S02]  /*86f0*/  HADD2.F32 R41, -RZ, R79.H1_H1 ;  /* 0x3000004fff297230 */ /* 0x000fe40000004100 */
[----:B------:R-:W4:Y:S01]  /*8700*/  LDL.S16 R79, [R1+0x146] ;  /* 0x00014600014f7983 */ /* 0x000f220000100600 */
[----:B------:R-:W-:Y:S02]  /*8710*/  FMUL.FTZ R40, R22, R40 ;  /* 0x0000002816287220 */ /* 0x000fe40000410000 */
[----:B------:R-:W-:Y:S02]  /*8720*/  FADD.FTZ R41, R41, -UR28 ;  /* 0x8000001c29297e21 */ /* 0x000fe40008010000 */
[----:B------:R-:W-:Y:S02]  /*8730*/  FMUL.FTZ R59, R10, R40 ;  /* 0x000000280a3b7220 */ /* 0x000fe40000410000 */
[----:B------:R-:W-:Y:S01]  /*8740*/  FMUL.FTZ R23, R41, UR16 ;  /* 0x0000001029177c20 */ /* 0x000fe20008410000 */
[----:B------:R-:W-:-:S02]  /*8750*/  HADD2.F32 R41, -RZ, R78.H0_H0 ;  /* 0x2000004eff297230 */ /* 0x000fc40000004100 */
[----:B------:R-:W4:Y:S01]  /*8760*/  LDL.LU.S16 R78, [R1+0x148] ;  /* 0x00014800014e7983 */ /* 0x000f220000300600 */
        /* <DEDUP_REMOVED lines=19> */
[----:B------:R-:W-:Y:S01]  /*88a0*/  FMUL.FTZ R35, R41, R42 ;  /* 0x0000002a29237220 */ /* 0x000fe20000410000 */
[----:B------:R-:W-:Y:S02]  /*88b0*/  HADD2.F32 R42, -RZ, R81.H0_H0 ;  /* 0x20000051ff2a7230 */ /* 0x000fe40000004100 */
[----:B------:R-:W-:Y:S01]  /*88c0*/  FMUL.FTZ R22, R38, R43 ;  /* 0x0000002b26167220 */ /* 0x000fe20000410000 */
[----:B------:R-:W-:Y:S02]  /*88d0*/  HADD2.F32 R38, -RZ, R80.H0_H0 ;  /* 0x20000050ff267230 */ /* 0x000fe40000004100 */
[----:B------:R-:W-:Y:S01]  /*88e0*/  FMUL.FTZ R43, R10, R18 ;  /* 0x000000120a2b7220 */ /* 0x000fe20000410000 */
[----:B------:R-:W-:Y:S01]  /*88f0*/  FMUL.FTZ R61, R15, R35 ;  /* 0x000000230f3d7220 */ /* 0x000fe20000410000 */
[----:B------:R-:W4:Y:S01]  /*8900*/  LDL.LU.S16 R80, [R1+0x150] ;  /* 0x0001500001507983 */ /* 0x000f220000300600 */
[----:B------:R-:W-:Y:S01]  /*8910*/  FADD.FTZ R38, R38, -UR28 ;  /* 0x8000001c26267e21 */ /* 0x000fe20008010000 */
[----:B------:R-:W-:Y:S01]  /*8920*/  FFMA.FTZ R45, R0, R43, RZ ;  /* 0x0000002b002d7223 */ /* 0x000fe200000100ff */
[----:B------:R-:W-:Y:S01]  /*8930*/  FADD.FTZ R43, RZ, R43 ;  /* 0x0000002bff2b7221 */ /* 0x000fe20000010000 */
[----:B------:R-:W4:Y:S01]  /*8940*/  LDL.S16 R81, [R1+0x14e] ;  /* 0x00014e0001517983 */ /* 0x000f220000100600 */
[----:B------:R-:W-:Y:S01]  /*8950*/  FMUL.FTZ R38, R38, UR16 ;  /* 0x0000001026267c20 */ /* 0x000fe20008410000 */
[----:B------:R-:W-:Y:S01]  /*8960*/  FFMA.FTZ R45, R2, R39, R45 ;  /* 0x00000027022d7223 */ /* 0x000fe2000001002d */
[----:B------:R-:W-:-:S02]  /*8970*/  FADD.FTZ R43, R39, R43 ;  /* 0x0000002b272b7221 */ /* 0x000fc40000010000 */
        /* <DEDUP_REMOVED lines=8> */
[----:B------:R-:W-:-:S03]  /*8a00*/  FADD.FTZ R41, RZ, R18 ;  /* 0x00000012ff297221 */ /* 0x000fc60000010000 */
[----:B------:R-:W-:Y:S01]  /*8a10*/  FMUL.FTZ R39, R42, R39 ;  /* 0x000000272a277220 */ /* 0x000fe20000410000 */
[----:B------:R-:W-:Y:S01]  /*8a20*/  FFMA.FTZ R42, R0, R18, RZ ;  /* 0x00000012002a7223 */ /* 0x000fe200000100ff */
[----:B------:R-:W-:Y:S02]  /*8a30*/  HADD2.F32 R0, -RZ, R82.H1_H1 ;  /* 0x30000052ff007230 */ /* 0x000fe40000004100 */
[----:B------:R-:W-:Y:S01]  /*8a40*/  FADD.FTZ R41, R41, R21 ;  /* 0x0000001529297221 */ /* 0x000fe20000010000 */
[-C--:B------:R-:W-:Y:S01]  /*8a50*/  FFMA.FTZ R42, R14, R21.reuse, R42 ;  /* 0x000000150e2a7223 */ /* 0x080fe2000001002a */
[----:B------:R-:W-:Y:S01]  /*8a60*/  FMUL.FTZ R21, R10, R21 ;  /* 0x000000150a157220 */ /* 0x000fe20000410000 */
[----:B------:R-:W-:-:S03]  /*8a70*/  FADD.FTZ R0, R0, -UR28 ;  /* 0x8000001c00007e21 */ /* 0x000fc60008010000 */
[----:B------:R-:W-:Y:S01]  /*8a80*/  FFMA.FTZ R45, R14, R21, R45 ;  /* 0x000000150e2d7223 */ /* 0x000fe2000001002d */
        /* <DEDUP_REMOVED lines=10> */
[----:B------:R-:W-:-:S03]  /*8b30*/  HADD2.F32 R18, -RZ, R82.H0_H0 ;  /* 0x20000052ff127230 */ /* 0x000fc60000004100 */
[----:B------:R-:W-:Y:S01]  /*8b40*/  FMUL.FTZ R14, R46, R14 ;  /* 0x0000000e2e0e7220 */ /* 0x000fe20000410000 */
[----:B------:R-:W-:Y:S02]  /*8b50*/  HADD2.F32 R46, -RZ, R83.H0_H0 ;  /* 0x20000053ff2e7230 */ /* 0x000fe40000004100 */
[----:B------:R-:W-:Y:S01]  /*8b60*/  FADD.FTZ R18, R18, -UR28 ;  /* 0x8000001c12127e21 */ /* 0x000fe20008010000 */
[----:B------:R-:W4:Y:S03]  /*8b70*/  LDL.LU.S16 R83, [R1+0x15c] ;  /* 0x00015c0001537983 */ /* 0x000f260000300600 */
        /* <DEDUP_REMOVED lines=31> */
[----:B------:R-:W4:Y:S01]  /*8d70*/  LDL.LU.S16 R84, [R1+0x166] ;  /* 0x0001660001547983 */ /* 0x000f220000300600 */
[----:B------:R-:W-:Y:S01]  /*8d80*/  FMUL.FTZ R16, R48, R16 ;  /* 0x0000001030107220 */ /* 0x000fe20000410000 */
[----:B------:R-:W-:Y:S02]  /*8d90*/  HADD2.F32 R48, -RZ, R85.H1_H1 ;  /* 0x30000055ff307230 */ /* 0x000fe40000004100 */
        /* <DEDUP_REMOVED lines=11> */
[----:B------:R-:W-:-:S03]  /*8e50*/  FADD.FTZ R47, R41, R28 ;  /* 0x0000001c292f7221 */ /* 0x000fc60000010000 */
[----:B------:R-:W-:Y:S01]  /*8e60*/  FMUL.FTZ R24, R48, R24 ;  /* 0x0000001830187220 */ /* 0x000fe20000410000 */
[----:B------:R-:W-:Y:S01]  /*8e70*/  FFMA.FTZ R48, R26, R28, R42 ;  /* 0x0000001c1a307223 */ /* 0x000fe2000001002a */
[----:B------:R-:W-:Y:S01]  /*8e80*/  FMUL.FTZ R28, R52, UR16 ;  /* 0x00000010341c7c20 */ /* 0x000fe20008410000 */
[--C-:B------:R-:W-:Y:S02]  /*8e90*/  HADD2.F32 R42, -RZ, R87.reuse.H1_H1 ;  /* 0x30000057ff2a7230 */ /* 0x100fe40000004100 */
[----:B------:R-:W-:Y:S02]  /*8ea0*/  HADD2.F32 R52, -RZ, R87.H0_H0 ;  /* 0x20000057ff347230 */ /* 0x000fe40000004100 */
[----:B------:R-:W-:Y:S01]  /*8eb0*/  FFMA.FTZ R26, R10, R28, R3 ;  /* 0x0000001c0a1a7223 */ /* 0x000fe20000010003 */
[----:B------:R-:W4:Y:S03]  /*8ec0*/  LDL.LU.S16 R87, [R1+0x172] ;  /* 0x0001720001577983 */ /* 0x000f260000300600 */
        /* <DEDUP_REMOVED lines=22> */
[C---:B------:R-:W-:Y:S01]  /*9030*/  FFMA.FTZ R52, R25.reuse, R34, R46 ;  /* 0x0000002219347223 */ /* 0x040fe2000001002e */
[----:B------:R-:W-:Y:S01]  /*9040*/  FMUL.FTZ R34, R54, UR16 ;  /* 0x0000001036227c20 */ /* 0x000fe20008410000 */
[----:B------:R-:W-:Y:S01]  /*9050*/  FFMA.FTZ R46, R25, R55, R45 ;  /* 0x00000037192e7223 */ /* 0x000fe2000001002d */
[--C-:B------:R-:W-:Y:S02]  /*9060*/  HADD2.F32 R45, -RZ, R89.reuse.H0_H0 ;  /* 0x20000059ff2d7230 */ /* 0x100fe40000004100 */
[----:B------:R-:W-:Y:S01]  /*9070*/  FADD.FTZ R55, R55, R53 ;  /* 0x0000003537377221 */ /* 0x000fe20000010000 */
[----:B------:R-:W-:Y:S01]  /*9080*/  FFMA.FTZ R25, R10, R34, R3 ;  /* 0x000000220a197223 */ /* 0x000fe20000010003 */
[----:B------:R-:W-:Y:S02]  /*9090*/  HADD2.F32 R54, -RZ, R89.H1_H1 ;  /* 0x30000059ff367230 */ /* 0x000fe40000004100 */
[----:B------:R-:W-:Y:S01]  /*90a0*/  FFMA.FTZ R52, R37, R19, R52 ;  /* 0x0000001325347223 */ /* 0x000fe20000010034 */
[----:B------:R-:W4:Y:S01]  /*90b0*/  LDL.LU.S16 R89, [R1+0x17a] ;  /* 0x00017a0001597983 */ /* 0x000f220000300600 */
        /* <DEDUP_REMOVED lines=8> */
[----:B------:R-:W4:Y:S01]  /*9140*/  LDL.S16 R88, [R1+0x178] ;  /* 0x0001780001587983 */ /* 0x000f220000100600 */
        /* <DEDUP_REMOVED lines=11> */
[----:B------:R-:W-:Y:S01]  /*9200*/  FADD.FTZ R53, R47, R36 ;  /* 0x000000242f357221 */ /* 0x000fe20000010000 */
[-C--:B------:R-:W-:Y:S02]  /*9210*/  FMUL.FTZ R47, R10, R36.reuse ;  /* 0x000000240a2f7220 */ /* 0x080fe40000410000 */
[----:B------:R-:W-:Y:S01]  /*9220*/  FMUL.FTZ R45, R54, R45 ;  /* 0x0000002d362d7220 */ /* 0x000fe20000410000 */
[C---:B------:R-:W-:Y:S01]  /*9230*/  FFMA.FTZ R54, R27.reuse, R36, R48 ;  /* 0x000000241b367223 */ /* 0x040fe20000010030 */
[----:B------:R-:W-:Y:S01]  /*9240*/  FMUL.FTZ R36, R56, UR16 ;  /* 0x0000001038247c20 */ /* 0x000fe20008410000 */
[----:B------:R-:W-:Y:S01]  /*9250*/  FFMA.FTZ R48, R27, R47, R46 ;  /* 0x0000002f1b307223 */ /* 0x000fe2000001002e */
[--C-:B------:R-:W-:Y:S02]  /*9260*/  HADD2.F32 R56, -RZ, R51.reuse.H1_H1 ;  /* 0x30000033ff387230 */ /* 0x100fe40000004100 */
[----:B------:R-:W-:Y:S01]  /*9270*/  FFMA.FTZ R54, R17, R40, R54 ;  /* 0x0000002811367223 */ /* 0x000fe20000010036 */
[----:B------:R-:W-:Y:S01]  /*9280*/  FFMA.FTZ R27, R10, R36, R3 ;  /* 0x000000240a1b7223 */ /* 0x000fe20000010003 */
[----:B------:R-:W-:-:S03]  /*9290*/  HADD2.F32 R51, -RZ, R51.H0_H0 ;  /* 0x20000033ff337230 */ /* 0x000fc60000004100 */
        /* <DEDUP_REMOVED lines=8> */
[----:B------:R-:W-:Y:S01]  /*9320*/  FADD.FTZ R50, R55, R47 ;  /* 0x0000002f37327221 */ /* 0x000fe20000010000 */
[----:B------:R-:W-:Y:S01]  /*9330*/  FMUL.FTZ R27, R56, R27 ;  /* 0x0000001b381b7220 */ /* 0x000fe20000410000 */
[----:B------:R-:W-:Y:S02]  /*9340*/  HADD2.F32 R56, -RZ, R91.H1_H1 ;  /* 0x3000005bff387230 */ /* 0x000fe40000004100 */
        /* <DEDUP_REMOVED lines=11> */
[----:B------:R-:W-:Y:S02]  /*9400*/  HADD2.F32 R49, -RZ, R91.H0_H0 ;  /* 0x2000005bff317230 */ /* 0x000fe40000004100 */
[----:B------:R-:W-:Y:S01]  /*9410*/  FMUL.FTZ R47, R51, R47 ;  /* 0x0000002f332f7220 */ /* 0x000fe20000410000 */
[----:B------:R-:W-:-:S05]  /*9420*/  HADD2.F32 R51, -RZ, R90.H1_H1 ;  /* 0x3000005aff337230 */ /* 0x000fca0000004100 */
[----:B------:R-:W-:-:S04]  /*9430*/  FADD.FTZ R51, R51, -UR28 ;  /* 0x8000001c33337e21 */ /* 0x000fc80008010000 */
[----:B------:R-:W-:Y:S01]  /*9440*/  FMUL.FTZ R19, R51, UR16 ;  /* 0x0000001033137c20 */ /* 0x000fe20008410000 */
[----:B------:R-:W-:Y:S01]  /*9450*/  FFMA.FTZ R51, R37, R57, R48 ;  /* 0x0000003925337223 */ /* 0x000fe20000010030 */
[----:B------:R-:W-:Y:S02]  /*9460*/  FADD.FTZ R57, R57, R50 ;  /* 0x0000003239397221 */ /* 0x000fe40000010000 */
        /* <DEDUP_REMOVED lines=9> */
[----:B------:R-:W-:Y:S01]  /*9500*/  FMUL.FTZ R82, R10, R25 ;  /* 0x000000190a527220 */ /* 0x000fe20000410000 */
[----:B------:R-:W4:Y:S01]  /*9510*/  LDL.LU.S16 R90, [R1+0x17e] ;  /* 0x00017e00015a7983 */ /* 0x000f220000300600 */
[----:B------:R-:W-:Y:S01]  /*9520*/  FMUL.FTZ R37, R49, R37 ;  /* 0x0000002531257220 */ /* 0x000fe20000410000 */
        /* <DEDUP_REMOVED lines=11> */
[----:B------:R-:W-:Y:S01]  /*95e0*/  FMUL.FTZ R49, R56, R49 ;  /* 0x0000003138317220 */ /* 0x000fe20000410000 */
[----:B------:R-:W-:Y:S01]  /*95f0*/  FADD.FTZ R56, R53, R40 ;  /* 0x0000002835387221 */ /* 0x000fe20000010000 */
[----:B------:R-:W-:Y:S01]  /*9600*/  FADD.FTZ R50, R50, -UR28 ;  /* 0x8000001c32327e21 */ /* 0x000fe20008010000 */
[----:B------:R-:W-:Y:S01]  /*9610*/  FFMA.FTZ R53, R17, R59, R51 ;  /* 0x0000003b11357223 */ /* 0x000fe20000010033 */
[----:B------:R-:W-:Y:S02]  /*9620*/  HADD2.F32 R51, -RZ, R93.H0_H0 ;  /* 0x2000005dff337230 */ /* 0x000fe40000004100 */
[----:B------:R-:W-:Y:S01]  /*9630*/  FADD.FTZ R59, R57, R59 ;  /* 0x0000003b393b7221 */ /* 0x000fe20000010000 */
        /* <DEDUP_REMOVED lines=22> */
[C---:B------:R-:W-:Y:S01]  /*97a0*/  FFMA.FTZ R55, R23.reuse, R61, R53 ;  /* 0x0000003d17377223 */ /* 0x040fe20000010035 */
[----:B------:R-:W-:Y:S02]  /*97b0*/  HADD2.F32 R53, -RZ, R65.H0_H0 ;  /* 0x20000041ff357230 */ /* 0x000fe40000004100 */
[----:B------:R-:W-:Y:S01]  /*97c0*/  FMUL.FTZ R17, R58, R17 ;  /* 0x000000113a117220 */ /* 0x000fe20000410000 */
[----:B------:R-:W-:Y:S01]  /*97d0*/  FFMA.FTZ R58, R23, R35, R52 ;  /* 0x00000023173a7223 */ /* 0x000fe20000010034 */
        /* <DEDUP_REMOVED lines=20> */
[----:B------:R-:W-:Y:S02]  /*9920*/  HADD2.F32 R64, -RZ, R44.H0_H0 ;  /* 0x2000002cff407230 */ /* 0x000fe40000004100 */
[----:B------:R-:W-:-:S03]  /*9930*/  FMUL.FTZ R65, R10, R22 ;  /* 0x000000160a417220 */ /* 0x000fc60000410000 */
[----:B------:R-:W-:Y:S01]  /*9940*/  FADD.FTZ R64, R64, -UR28 ;  /* 0x8000001c40407e21 */ /* 0x000fe20008010000 */
[----:B0-----:R-:W-:Y:S01]  /*9950*/  FMUL.FTZ R60, R60, R59 ;  /* 0x0000003b3c3c7220 */ /* 0x001fe20000410000 */
[----:B------:R-:W-:-:S04]  /*9960*/  FADD.FTZ R59, -R59, 1 ;  /* 0x3f8000003b3b7421 */ /* 0x000fc80000010100 */
[----:B------:R-:W-:Y:S01]  /*9970*/  FFMA.FTZ R52, R52, R59, 1 ;  /* 0x3f80000034347423 */ /* 0x000fe2000001003b */
[----:B------:R-:W-:-:S03]  /*9980*/  FADD.FTZ R59, R56, R22 ;  /* 0x00000016383b7221 */ /* 0x000fc60000010000 */
[----:B------:R-:W-:Y:S01]  /*9990*/  FMUL.FTZ R52, R60, R52 ;  /* 0x000000343c347220 */ /* 0x000fe20000410000 */
[C---:B------:R-:W-:Y:S01]  /*99a0*/  FFMA.FTZ R60, R29.reuse, R22, R54 ;  /* 0x000000161d3c7223 */ /* 0x040fe20000010036 */
[----:B------:R-:W-:Y:S01]  /*99b0*/  FMUL.FTZ R22, R64, UR16 ;  /* 0x0000001040167c20 */ /* 0x000fe20008410000 */
[----:B------:R-:W-:-:S03]  /*99c0*/  FFMA.FTZ R56, R29, R65, R55 ;  /* 0x000000411d387223 */ /* 0x000fc60000010037 */
[----:B------:R-:W-:-:S04]  /*99d0*/  FFMA.FTZ R29, R10, R22, R3 ;  /* 0x000000160a1d7223 */ /* 0x000fc80000010003 */
[----:B------:R-:W-:-:S06]  /*99e0*/  FMUL.FTZ R54, R29, -1.4426950216293334961 ;  /* 0xbfb8aa3b1d367820 */ /* 0x000fcc0000410000 */
[----:B------:R-:W0:Y:S02]  /*99f0*/  MUFU.EX2 R54, R54 ;  /* 0x0000003600367308 */ /* 0x000e240000000800 */
[----:B0-----:R-:W-:-:S06]  /*9a00*/  FADD.FTZ R54, R54, 1 ;  /* 0x3f80000036367421 */ /* 0x001fcc0000010000 */
[----:B------:R-:W0:Y:S01]  /*9a10*/  MUFU.RCP R54, R54 ;  /* 0x0000003600367308 */ /* 0x000e220000001000 */
[----:B--2---:R-:W-:Y:S02]  /*9a20*/  HADD2.F32 R55, -RZ, R71.H0_H0 ;  /* 0x20000047ff377230 */ /* 0x004fe40000004100 */
[----:B------:R-:W2:Y:S03]  /*9a30*/  LDL.S16 R71, [R1+0x124] ;  /* 0x0001240001477983 */ /* 0x000ea60000100600 */
[----:B0-----:R-:W-:Y:S01]  /*9a40*/  FMUL.FTZ R55, R55, R54 ;  /* 0x0000003637377220 */ /* 0x001fe20000410000 */
[----:B------:R-:W-:-:S04]  /*9a50*/  FADD.FTZ R54, -R54, 1 ;  /* 0x3f80000036367421 */ /* 0x000fc80000010100 */
[----:B------:R-:W-:Y:S01]  /*9a60*/  FFMA.FTZ R29, R29, R54, 1 ;  /* 0x3f8000001d1d7423 */ /* 0x000fe20000010036 */
[----:B------:R-:W-:Y:S02]  /*9a70*/  HADD2.F32 R54, -RZ, R72.H0_H0 ;  /* 0x20000048ff367230 */ /* 0x000fe40000004100 */
[----:B------:R-:W3:Y:S03]  /*9a80*/  LDL.LU.S16 R72, [R1+0x122] ;  /* 0x0001220001487983 */ /* 0x000ee60000300600 */
        /* <DEDUP_REMOVED lines=10> */
[----:B------:R-:W-:Y:S02]  /*9b30*/  HADD2.F32 R44, -RZ, R44.H1_H1 ;  /* 0x3000002cff2c7230 */ /* 0x000fe40000004100 */
[----:B------:R-:W-:-:S03]  /*9b40*/  FMUL.FTZ R67, R15, R39 ;  /* 0x000000270f437220 */ /* 0x000fc60000410000 */
[----:B------:R-:W-:Y:S01]  /*9b50*/  FADD.FTZ R44, R44, -UR28 ;  /* 0x8000001c2c2c7e21 */ /* 0x000fe20008010000 */
[----:B0-----:R-:W-:Y:S01]  /*9b60*/  FMUL.FTZ R64, R64, R61 ;  /* 0x0000003d40407220 */ /* 0x001fe20000410000 */
[----:B------:R-:W-:-:S04]  /*9b70*/  FADD.FTZ R61, -R61, 1 ;  /* 0x3f8000003d3d7421 */ /* 0x000fc80000010100 */
[----:B------:R-:W-:Y:S01]  /*9b80*/  FFMA.FTZ R54, R54, R61, 1 ;  /* 0x3f80000036367423 */ /* 0x000fe2000001003d */
[----:B------:R-:W-:-:S03]  /*9b90*/  FADD.FTZ R61, R57, R39 ;  /* 0x00000027393d7221 */ /* 0x000fc60000010000 */
        /* <DEDUP_REMOVED lines=14> */
[----:B---3--:R-:W-:Y:S02]  /*9c80*/  HADD2.F32 R38, -RZ, R72.H0_H0 ;  /* 0x20000048ff267230 */ /* 0x008fe40000004100 */
[----:B------:R-:W3:Y:S03]  /*9c90*/  LDL.LU.S16 R72, [R1+0x12c] ;  /* 0x00012c0001487983 */ /* 0x000ee60000300600 */
[----:B------:R-:W-:Y:S01]  /*9ca0*/  FADD.FTZ R38, R38, -UR28 ;  /* 0x8000001c26267e21 */ /* 0x000fe20008010000 */
[----:B------:R-:W-:-:S03]  /*9cb0*/  FMUL.FTZ R44, R56, R44 ;  /* 0x0000002c382c7220 */ /* 0x000fc60000410000 */
[----:B------:R-:W-:-:S04]  /*9cc0*/  FMUL.FTZ R56, R38, UR16 ;  /* 0x0000001026387c20 */ /* 0x000fc80008410000 */
[----:B------:R-:W-:-:S04]  /*9cd0*/  FFMA.FTZ R38, R15, R56, R4 ;  /* 0x000000380f267223 */ /* 0x000fc80000010004 */
[----:B------:R-:W-:-:S06]  /*9ce0*/  FMUL.FTZ R58, R38, -1.4426950216293334961 ;  /* 0xbfb8aa3b263a7820 */ /* 0x000fcc0000410000 */
[----:B------:R-:W0:Y:S02]  /*9cf0*/  MUFU.EX2 R58, R58 ;  /* 0x0000003a003a7308 */ /* 0x000e240000000800 */
[----:B0-----:R-:W-:-:S06]  /*9d00*/  FADD.FTZ R58, R58, 1 ;  /* 0x3f8000003a3a7421 */ /* 0x001fcc0000010000 */
[----:B------:R-:W0:Y:S01]  /*9d10*/  MUFU.RCP R58, R58 ;  /* 0x0000003a003a7308 */ /* 0x000e220000001000 */
[----:B------:R-:W-:Y:S01]  /*9d20*/  FADD.FTZ R67, R67, R65 ;  /* 0x0000004143437221 */ /* 0x000fe20000010000 */
[----:B------:R-:W-:Y:S02]  /*9d30*/  HADD2.F32 R65, -RZ, R68.H0_H0 ;  /* 0x20000044ff417230 */ /* 0x000fe40000004100 */
[----:B------:R-:W-:-:S03]  /*9d40*/  FMUL.FTZ R68, R10, R14 ;  /* 0x0000000e0a447220 */ /* 0x000fc60000410000 */
[----:B0-----:R-:W-:Y:S01]  /*9d50*/  FMUL.FTZ R65, R65, R58 ;  /* 0x0000003a41417220 */ /* 0x001fe20000410000 */
[----:B------:R-:W-:-:S04]  /*9d60*/  FADD.FTZ R58, -R58, 1 ;  /* 0x3f8000003a3a7421 */ /* 0x000fc80000010100 */
[----:B------:R-:W-:Y:S01]  /*9d70*/  FFMA.FTZ R38, R38, R58, 1 ;  /* 0x3f80000026267423 */ /* 0x000fe2000001003a */
[----:B------:R-:W-:Y:S02]  /*9d80*/  HADD2.F32 R58, -RZ, R66.H0_H0 ;  /* 0x20000042ff3a7230 */ /* 0x000fe40000004100 */
[----:B------:R-:W-:Y:S01]  /*9d90*/  FFMA.FTZ R66, R0, R14, R60 ;  /* 0x0000000e00427223 */ /* 0x000fe2000001003c */
[----:B------:R-:W-:Y:S02]  /*9da0*/  FMUL.FTZ R38, R65, R38 ;  /* 0x0000002641267220 */ /* 0x000fe40000410000 */
[----:B------:R-:W-:Y:S01]  /*9db0*/  FADD.FTZ R58, R58, -UR28 ;  /* 0x8000001c3a3a7e21 */ /* 0x000fe20008010000 */
[----:B------:R-:W-:-:S03]  /*9dc0*/  FADD.FTZ R65, R59, R14 ;  /* 0x0000000e3b417221 */ /* 0x000fc60000010000 */
        /* <DEDUP_REMOVED lines=8> */
[----:B------:R-:W2:Y:S03]  /*9e50*/  LDL.LU.S16 R71, [R1+0x12a] ;  /* 0x00012a0001477983 */ /* 0x000ea60000300600 */
        /* <DEDUP_REMOVED lines=15> */
[-C--:B------:R-:W-:Y:S01]  /*9f50*/  FFMA.FTZ R64, R18, R21.reuse, R64 ;  /* 0x0000001512407223 */ /* 0x080fe20000010040 */
[----:B------:R-:W-:Y:S02]  /*9f60*/  FMUL.FTZ R69, R15, R21 ;  /* 0x000000150f457220 */ /* 0x000fe40000410000 */
[----:B0-----:R-:W-:Y:S01]  /*9f70*/  FMUL.FTZ R67, R67, R60 ;  /* 0x0000003c43437220 */ /* 0x001fe20000410000 */
[----:B------:R-:W-:-:S04]  /*9f80*/  FADD.FTZ R60, -R60, 1 ;  /* 0x3f8000003c3c7421 */ /* 0x000fc80000010100 */
[----:B------:R-:W-:Y:S01]  /*9f90*/  FFMA.FTZ R0, R0, R60, 1 ;  /* 0x3f80000000007423 */ /* 0x000fe2000001003c */
[----:B------:R-:W-:-:S03]  /*9fa0*/  HADD2.F32 R60, -RZ, R63.H0_H0 ;  /* 0x2000003fff3c7230 */ /* 0x000fc60000004100 */
        /* <DEDUP_REMOVED lines=10> */
[----:B------:R-:W-:Y:S01]  /*a050*/  FADD.FTZ R69, R69, R68 ;  /* 0x0000004445457221 */ /* 0x000fe20000010000 */
[----:B------:R-:W-:Y:S02]  /*a060*/  HADD2.F32 R63, -RZ, R63.H1_H1 ;  /* 0x3000003fff3f7230 */ /* 0x000fe40000004100 */
[----:B------:R-:W-:-:S03]  /*a070*/  FFMA.FTZ R66, R2, R16, R66 ;  /* 0x0000001002427223 */ /* 0x000fc60000010042 */
[----:B------:R-:W-:Y:S01]  /*a080*/  FADD.FTZ R63, R63, -UR28 ;  /* 0x8000001c3f3f7e21 */ /* 0x000fe20008010000 */
[----:B--2---:R-:W-:-:S05]  /*a090*/  HADD2.F32 R60, -RZ, R71.H0_H0 ;  /* 0x20000047ff3c7230 */ /* 0x004fca0000004100 */
[----:B0-----:R-:W-:Y:S01]  /*a0a0*/  FMUL.FTZ R60, R60, R59 ;  /* 0x0000003b3c3c7220 */ /* 0x001fe20000410000 */
[----:B------:R-:W-:-:S04]  /*a0b0*/  FADD.FTZ R59, -R59, 1 ;  /* 0x3f8000003b3b7421 */ /* 0x000fc80000010100 */
[----:B------:R-:W-:Y:S01]  /*a0c0*/  FFMA.FTZ R59, R18, R59, 1 ;  /* 0x3f800000123b7423 */ /* 0x000fe2000001003b */
[----:B---3--:R-:W-:Y:S02]  /*a0d0*/  HADD2.F32 R18, -RZ, R72.H0_H0 ;  /* 0x20000048ff127230 */ /* 0x008fe40000004100 */
[----:B------:R-:W2:Y:S03]  /*a0e0*/  LDL.LU.S16 R72, [R1+0x132] ;  /* 0x0001320001487983 */ /* 0x000ea60000300600 */
        /* <DEDUP_REMOVED lines=8> */
[----:B------:R-:W-:Y:S01]  /*a170*/  FMUL.FTZ R71, R10, R16 ;  /* 0x000000100a477220 */ /* 0x000fe20000410000 */
[----:B0-----:R-:W-:Y:S01]  /*a180*/  FMUL.FTZ R70, R70, R68 ;  /* 0x0000004446467220 */ /* 0x001fe20000410000 */
[----:B------:R-:W-:-:S04]  /*a190*/  FADD.FTZ R68, -R68, 1 ;  /* 0x3f80000044447421 */ /* 0x000fc80000010100 */
[----:B------:R-:W-:Y:S01]  /*a1a0*/  FFMA.FTZ R18, R18, R68, 1 ;  /* 0x3f80000012127423 */ /* 0x000fe20000010044 */
        /* <DEDUP_REMOVED lines=8> */
[----:B------:R-:W-:Y:S02]  /*a230*/  HADD2.F32 R63, -RZ, R75.H0_H0 ;  /* 0x2000004bff3f7230 */ /* 0x000fe40000004100 */
[----:B------:R-:W3:Y:S03]  /*a240*/  LDL.S16 R75, [R1+0x152] ;  /* 0x00015200014b7983 */ /* 0x000ee60000100600 */
        /* <DEDUP_REMOVED lines=15> */
[----:B----4-:R-:W-:Y:S02]  /*a340*/  HADD2.F32 R70, -RZ, R73.H0_H0 ;  /* 0x20000049ff467230 */ /* 0x010fe40000004100 */
[----:B------:R-:W-:-:S03]  /*a350*/  FMUL.FTZ R73, R15, R24 ;  /* 0x000000180f497220 */ /* 0x000fc60000410000 */
[----:B0-----:R-:W-:Y:S01]  /*a360*/  FMUL.FTZ R70, R70, R69 ;  /* 0x0000004546467220 */ /* 0x001fe20000410000 */
[----:B------:R-:W-:-:S04]  /*a370*/  FADD.FTZ R69, -R69, 1 ;  /* 0x3f80000045457421 */ /* 0x000fc80000010100 */
[----:B------:R-:W-:Y:S01]  /*a380*/  FFMA.FTZ R2, R2, R69, 1 ;  /* 0x3f80000002027423 */ /* 0x000fe20000010045 */
[----:B------:R-:W-:Y:S01]  /*a390*/  FADD.FTZ R69, R67, R24 ;  /* 0x0000001843457221 */ /* 0x000fe20000010000 */
[----:B------:R-:W-:Y:S01]  /*a3a0*/  FFMA.FTZ R67, R20, R73, R65 ;  /* 0x0000004914437223 */ /* 0x000fe20000010041 */
[----:B------:R-:W-:Y:S02]  /*a3b0*/  HADD2.F32 R65, -RZ, R77.H0_H0 ;  /* 0x2000004dff417230 */ /* 0x000fe40000004100 */
[----:B------:R-:W4:Y:S01]  /*a3c0*/  LDL.S16 R77, [R1+0x154] ;  /* 0x00015400014d7983 */ /* 0x000f220000100600 */
[----:B------:R-:W-:Y:S01]  /*a3d0*/  FMUL.FTZ R2, R70, R2 ;  /* 0x0000000246027220 */ /* 0x000fe20000410000 */
[----:B------:R-:W-:Y:S01]  /*a3e0*/  FFMA.FTZ R70, R20, R24, R64 ;  /* 0x0000001814467223 */ /* 0x000fe20000010040 */
[----:B------:R-:W-:Y:S01]  /*a3f0*/  FADD.FTZ R73, R73, R71 ;  /* 0x0000004749497221 */ /* 0x000fe20000010000 */
[----:B--2---:R-:W-:-:S05]  /*a400*/  HADD2.F32 R72, -RZ, R72.H0_H0 ;  /* 0x20000048ff487230 */ /* 0x004fca0000004100 */
        /* <DEDUP_REMOVED lines=20> */
[----:B---3--:R-:W-:Y:S02]  /*a550*/  HADD2.F32 R72, -RZ, R75.H0_H0 ;  /* 0x2000004bff487230 */ /* 0x008fe40000004100 */
[----:B------:R-:W-:Y:S01]  /*a560*/  FMUL.FTZ R75, R10, R26 ;  /* 0x0000001a0a4b7220 */ /* 0x000fe20000410000 */
[----:B------:R-:W-:Y:S02]  /*a570*/  HADD2.F32 R74, -RZ, R74.H0_H0 ;  /* 0x2000004aff4a7230 */ /* 0x000fe40000004100 */
[----:B0-----:R-:W-:Y:S01]  /*a580*/  FMUL.FTZ R72, R72, R71 ;  /* 0x0000004748487220 */ /* 0x001fe20000410000 */
[----:B------:R-:W-:Y:S02]  /*a590*/  FADD.FTZ R71, -R71, 1 ;  /* 0x3f80000047477421 */ /* 0x000fe40000010100 */
[----:B------:R-:W-:Y:S02]  /*a5a0*/  FADD.FTZ R74, R74, -UR28 ;  /* 0x8000001c4a4a7e21 */ /* 0x000fe40008010000 */
        /* <DEDUP_REMOVED lines=12> */
[----:B------:R-:W-:Y:S01]  /*a670*/  FADD.FTZ R75, R73, R75 ;  /* 0x0000004b494b7221 */ /* 0x000fe20000010000 */
[----:B------:R-:W3:Y:S02]  /*a680*/  LDL.LU.S16 R78, [R1+0x14c] ;  /* 0x00014c00014e7983 */ /* 0x000ee40000300600 */
[----:B0-----:R-:W-:Y:S01]  /*a690*/  FMUL.FTZ R67, R67, R66 ;  /* 0x0000004243437220 */ /* 0x001fe20000410000 */
[----:B------:R-:W-:-:S04]  /*a6a0*/  FADD.FTZ R66, -R66, 1 ;  /* 0x3f80000042427421 */ /* 0x000fc80000010100 */
[----:B------:R-:W-:Y:S01]  /*a6b0*/  FFMA.FTZ R66, R28, R66, 1 ;  /* 0x3f8000001c427423 */ /* 0x000fe20000010042 */
[----:B------:R-:W-:Y:S02]  /*a6c0*/  HADD2.F32 R28, -RZ, R79.H0_H0 ;  /* 0x2000004fff1c7230 */ /* 0x000fe40000004100 */
[----:B------:R-:W3:Y:S03]  /*a6d0*/  LDL.S16 R79, [R1+0x158] ;  /* 0x00015800014f7983 */ /* 0x000ee60000100600 */
        /* <DEDUP_REMOVED lines=8> */
[----:B----4-:R-:W-:-:S05]  /*a760*/  HADD2.F32 R74, -RZ, R77.H0_H0 ;  /* 0x2000004dff4a7230 */ /* 0x010fca0000004100 */
[----:B0-----:R-:W-:Y:S01]  /*a770*/  FMUL.FTZ R74, R74, R73 ;  /* 0x000000494a4a7220 */ /* 0x001fe20000410000 */
[----:B------:R-:W-:-:S04]  /*a780*/  FADD.FTZ R73, -R73, 1 ;  /* 0x3f80000049497421 */ /* 0x000fc80000010100 */
[----:B------:R-:W-:Y:S01]  /*a790*/  FFMA.FTZ R28, R28, R73, 1 ;  /* 0x3f8000001c1c7423 */ /* 0x000fe20000010049 */
[----:B------:R-:W-:Y:S01]  /*a7a0*/  FADD.FTZ R73, R69, R42 ;  /* 0x0000002a45497221 */ /* 0x000fe20000010000 */
[----:B------:R-:W-:Y:S02]  /*a7b0*/  HADD2.F32 R69, -RZ, R80.H0_H0 ;  /* 0x20000050ff457230 */ /* 0x000fe40000004100 */
[----:B------:R-:W4:Y:S01]  /*a7c0*/  LDL.S16 R80, [R1+0x15e] ;  /* 0x00015e0001507983 */ /* 0x000f220000100600 */
[----:B------:R-:W-:Y:S01]  /*a7d0*/  FMUL.FTZ R28, R74, R28 ;  /* 0x0000001c4a1c7220 */ /* 0x000fe20000410000 */
[-C--:B------:R-:W-:Y:S01]  /*a7e0*/  FFMA.FTZ R74, R41, R42.reuse, R70 ;  /* 0x0000002a294a7223 */ /* 0x080fe20000010046 */
[----:B--2---:R-:W-:Y:S02]  /*a7f0*/  HADD2.F32 R77, -RZ, R76.H0_H0 ;  /* 0x2000004cff4d7230 */ /* 0x004fe40000004100 */
        /* <DEDUP_REMOVED lines=14> */
[----:B------:R-:W2:Y:S02]  /*a8e0*/  LDL.LU.S16 R81, [R1+0x15a] ;  /* 0x00015a0001517983 */ /* 0x000ea40000300600 */
[----:B------:R-:W-:Y:S01]  /*a8f0*/  FADD.FTZ R41, R41, -UR28 ;  /* 0x8000001c29297e21 */ /* 0x000fe20008010000 */
[----:B------:R-:W-:-:S03]  /*a900*/  FMUL.FTZ R68, R69, R68 ;  /* 0x0000004445447220 */ /* 0x000fc60000410000 */
[----:B------:R-:W-:-:S04]  /*a910*/  FMUL.FTZ R69, R41, UR16 ;  /* 0x0000001029457c20 */ /* 0x000fc80008410000 */
[----:B------:R-:W-:-:S04]  /*a920*/  FFMA.FTZ R41, R15, R69, R4 ;  /* 0x000000450f297223 */ /* 0x000fc80000010004 */
[----:B------:R-:W-:-:S06]  /*a930*/  FMUL.FTZ R75, R41, -1.4426950216293334961 ;  /* 0xbfb8aa3b294b7820 */ /* 0x000fcc0000410000 */
[----:B------:R-:W0:Y:S01]  /*a940*/  MUFU.EX2 R75, R75 ;  /* 0x0000004b004b7308 */ /* 0x000e220000000800 */
[----:B---3--:R-:W-:Y:S02]  /*a950*/  HADD2.F32 R77, -RZ, R79.H0_H0 ;  /* 0x2000004fff4d7230 */ /* 0x008fe40000004100 */
[----:B------:R-:W3:Y:S01]  /*a960*/  LDL.S16 R79, [R1+0x160] ;  /* 0x00016000014f7983 */ /* 0x000ee20000100600 */
[----:B0-----:R-:W-:-:S06]  /*a970*/  FADD.FTZ R75, R75, 1 ;  /* 0x3f8000004b4b7421 */ /* 0x001fcc0000010000 */
[----:B------:R-:W0:Y:S02]  /*a980*/  MUFU.RCP R75, R75 ;  /* 0x0000004b004b7308 */ /* 0x000e240000001000 */
[----:B0-----:R-:W-:Y:S01]  /*a990*/  FMUL.FTZ R77, R77, R75 ;  /* 0x0000004b4d4d7220 */ /* 0x001fe20000410000 */
[----:B------:R-:W-:-:S04]  /*a9a0*/  FADD.FTZ R75, -R75, 1 ;  /* 0x3f8000004b4b7421 */ /* 0x000fc80000010100 */
[----:B------:R-:W-:Y:S01]  /*a9b0*/  FFMA.FTZ R41, R41, R75, 1 ;  /* 0x3f80000029297423 */ /* 0x000fe2000001004b */
[----:B------:R-:W-:-:S03]  /*a9c0*/  FADD.FTZ R75, R71, R25 ;  /* 0x00000019474b7221 */ /* 0x000fc60000010000 */
[----:B------:R-:W-:Y:S01]  /*a9d0*/  FMUL.FTZ R41, R77, R41 ;  /* 0x000000294d297220 */ /* 0x000fe20000410000 */
[----:B------:R-:W-:Y:S02]  /*a9e0*/  HADD2.F32 R77, -RZ, R78.H0_H0 ;  /* 0x2000004eff4d7230 */ /* 0x000fe40000004100 */
[----:B------:R-:W-:-:S03]  /*a9f0*/  FFMA.FTZ R78, R34, R25, R72 ;  /* 0x00000019224e7223 */ /* 0x000fc60000010048 */
[----:B------:R-:W-:-:S04]  /*aa00*/  FADD.FTZ R77, R77, -UR28 ;  /* 0x8000001c4d4d7e21 */ /* 0x000fc80008010000 */
[----:B------:R-:W-:Y:S01]  /*aa10*/  FMUL.FTZ R25, R77, UR16 ;  /* 0x000000104d197c20 */ /* 0x000fe20008410000 */
[----:B------:R-:W-:-:S03]  /*aa20*/  FFMA.FTZ R77, R34, R82, R70 ;  /* 0x00000052224d7223 */ /* 0x000fc60000010046 */
[----:B------:R-:W-:Y:S01]  /*aa30*/  FFMA.FTZ R34, R10, R25, R3 ;  /* 0x000000190a227223 */ /* 0x000fe20000010003 */
[----:B----4-:R-:W-:Y:S02]  /*aa40*/  HADD2.F32 R71, -RZ, R80.H0_H0 ;  /* 0x20000050ff477230 */ /* 0x010fe40000004100 */
[----:B------:R-:W4:Y:S01]  /*aa50*/  LDL.S16 R80, [R1+0x164] ;  /* 0x0001640001507983 */ /* 0x000f220000100600 */
        /* <DEDUP_REMOVED lines=9> */
[----:B------:R-:W-:Y:S02]  /*aaf0*/  FADD.FTZ R82, R76, R82 ;  /* 0x000000524c527221 */ /* 0x000fe40000010000 */
        /* <DEDUP_REMOVED lines=9> */
[----:B---3--:R-:W-:Y:S02]  /*ab90*/  HADD2.F32 R76, -RZ, R79.H0_H0 ;  /* 0x2000004fff4c7230 */ /* 0x008fe40000004100 */
[----:B------:R-:W3:Y:S03]  /*aba0*/  LDL.S16 R79, [R1+0x168] ;  /* 0x00016800014f7983 */ /* 0x000ee60000100600 */
[----:B0-----:R-:W-:Y:S01]  /*abb0*/  FMUL.FTZ R76, R76, R72 ;  /* 0x000000484c4c7220 */ /* 0x001fe20000410000 */
[----:B------:R-:W-:-:S04]  /*abc0*/  FADD.FTZ R72, -R72, 1 ;  /* 0x3f80000048487421 */ /* 0x000fc80000010100 */
[----:B------:R-:W-:Y:S01]  /*abd0*/  FFMA.FTZ R34, R34, R72, 1 ;  /* 0x3f80000022227423 */ /* 0x000fe20000010048 */
[-C--:B------:R-:W-:Y:S01]  /*abe0*/  FFMA.FTZ R72, R43, R45.reuse, R74 ;  /* 0x0000002d2b487223 */ /* 0x080fe2000001004a */
[----:B------:R-:W-:Y:S02]  /*abf0*/  FMUL.FTZ R74, R15, R45 ;  /* 0x0000002d0f4a7220 */ /* 0x000fe40000410000 */
[----:B------:R-:W-:Y:S01]  /*ac00*/  FMUL.FTZ R34, R76, R34 ;  /* 0x000000224c227220 */ /* 0x000fe20000410000 */
[----:B--2---:R-:W-:Y:S02]  /*ac10*/  HADD2.F32 R76, -RZ, R81.H0_H0 ;  /* 0x20000051ff4c7230 */ /* 0x004fe40000004100 */
[----:B------:R-:W-:-:S03]  /*ac20*/  FFMA.FTZ R81, R43, R74, R77 ;  /* 0x0000004a2b517223 */ /* 0x000fc6000001004d */
[----:B------:R-:W-:-:S04]  /*ac30*/  FADD.FTZ R76, R76, -UR28 ;  /* 0x8000001c4c4c7e21 */ /* 0x000fc80008010000 */
[----:B------:R-:W-:-:S04]  /*ac40*/  FMUL.FTZ R45, R76, UR16 ;  /* 0x000000104c2d7c20 */ /* 0x000fc80008410000 */
[----:B------:R-:W-:-:S04]  /*ac50*/  FFMA.FTZ R43, R10, R45, R3 ;  /* 0x0000002d0a2b7223 */ /* 0x000fc80000010003 */
[----:B------:R-:W-:-:S06]  /*ac60*/  FMUL.FTZ R76, R43, -1.4426950216293334961 ;  /* 0xbfb8aa3b2b4c7820 */ /* 0x000fcc0000410000 */
[----:B------:R-:W0:Y:S01]  /*ac70*/  MUFU.EX2 R76, R76 ;  /* 0x0000004c004c7308 */ /* 0x000e220000000800 */
[----:B----4-:R-:W-:Y:S02]  /*ac80*/  HADD2.F32 R77, -RZ, R80.H0_H0 ;  /* 0x20000050ff4d7230 */ /* 0x010fe40000004100 */
[----:B------:R-:W2:Y:S01]  /*ac90*/  LDL.S16 R80, [R1+0x16c] ;  /* 0x00016c0001507983 */ /* 0x000ea20000100600 */
[----:B0-----:R-:W-:-:S06]  /*aca0*/  FADD.FTZ R76, R76, 1 ;  /* 0x3f8000004c4c7421 */ /* 0x001fcc0000010000 */
[----:B------:R-:W0:Y:S02]  /*acb0*/  MUFU.RCP R76, R76 ;  /* 0x0000004c004c7308 */ /* 0x000e240000001000 */
[----:B0-----:R-:W-:Y:S01]  /*acc0*/  FMUL.FTZ R77, R77, R76 ;  /* 0x0000004c4d4d7220 */ /* 0x001fe20000410000 */
[----:B------:R-:W-:-:S04]  /*acd0*/  FADD.FTZ R76, -R76, 1 ;  /* 0x3f8000004c4c7421 */ /* 0x000fc80000010100 */
[----:B------:R-:W-:Y:S01]  /*ace0*/  FFMA.FTZ R76, R43, R76, 1 ;  /* 0x3f8000002b4c7423 */ /* 0x000fe2000001004c */
[----:B------:R-:W-:Y:S02]  /*acf0*/  HADD2.F32 R43, -RZ, R83.H0_H0 ;  /* 0x20000053ff2b7230 */ /* 0x000fe40000004100 */
[----:B------:R-:W4:Y:S03]  /*ad00*/  LDL.S16 R83, [R1+0x170] ;  /* 0x0001700001537983 */ /* 0x000f260000100600 */
        /* <DEDUP_REMOVED lines=10> */
[----:B---3--:R-:W-:-:S05]  /*adb0*/  HADD2.F32 R79, -RZ, R79.H0_H0 ;  /* 0x2000004fff4f7230 */ /* 0x008fca0000004100 */
[----:B0-----:R-:W-:Y:S01]  /*adc0*/  FMUL.FTZ R79, R79, R74 ;  /* 0x0000004a4f4f7220 */ /* 0x001fe20000410000 */
[----:B------:R-:W-:-:S04]  /*add0*/  FADD.FTZ R74, -R74, 1 ;  /* 0x3f8000004a4a7421 */ /* 0x000fc80000010100 */
[----:B------:R-:W-:-:S04]  /*ade0*/  FFMA.FTZ R43, R43, R74, 1 ;  /* 0x3f8000002b2b7423 */ /* 0x000fc8000001004a */
[----:B------:R-:W-:Y:S01]  /*adf0*/  FMUL.FTZ R43, R79, R43 ;  /* 0x0000002b4f2b7220 */ /* 0x000fe20000410000 */
[----:B------:R-:W-:Y:S02]  /*ae00*/  HADD2.F32 R79, -RZ, R84.H0_H0 ;  /* 0x20000054ff4f7230 */ /* 0x000fe40000004100 */
[----:B------:R-:W3:Y:S01]  /*ae10*/  LDL.LU.S16 R84, [R1+0x16e] ;  /* 0x00016e0001547983 */ /* 0x000ee20000300600 */
        /* <DEDUP_REMOVED lines=10> */
[----:B--2---:R-:W-:-:S05]  /*aec0*/  HADD2.F32 R80, -RZ, R80.H0_H0 ;  /* 0x20000050ff507230 */ /* 0x004fca0000004100 */
[----:B0-----:R-:W-:Y:S01]  /*aed0*/  FMUL.FTZ R80, R80, R79 ;  /* 0x0000004f50507220 */ /* 0x001fe20000410000 */
[----:B------:R-:W-:-:S04]  /*aee0*/  FADD.FTZ R79, -R79, 1 ;  /* 0x3f8000004f4f7421 */ /* 0x000fc80000010100 */
[----:B------:R-:W-:Y:S01]  /*aef0*/  FFMA.FTZ R79, R36, R79, 1 ;  /* 0x3f800000244f7423 */ /* 0x000fe2000001004f */
[----:B------:R-:W-:Y:S02]  /*af00*/  HADD2.F32 R36, -RZ, R85.H0_H0 ;  /* 0x20000055ff247230 */ /* 0x000fe40000004100 */
[----:B------:R-:W2:Y:S03]  /*af10*/  LDL.S16 R85, [R1+0x176] ;  /* 0x0001760001557983 */ /* 0x000ea60000100600 */
        /* <DEDUP_REMOVED lines=12> */
[----:B------:R-:W-:-:S04]  /*afe0*/  FFMA.FTZ R36, R82, R36, 1 ;  /* 0x3f80000052247423 */ /* 0x000fc80000010024 */
[----:B------:R-:W-:Y:S01]  /*aff0*/  FMUL.FTZ R36, R83, R36 ;  /* 0x0000002453247220 */ /* 0x000fe20000410000 */
[----:B------:R-:W-:Y:S02]  /*b000*/  HADD2.F32 R83, -RZ, R86.H0_H0 ;  /* 0x20000056ff537230 */ /* 0x000fe40000004100 */
[----:B------:R-:W4:Y:S03]  /*b010*/  LDL.LU.S16 R86, [R1+0x118] ;  /* 0x0001180001567983 */ /* 0x000f260000300600 */
[----:B------:R-:W-:Y:S01]  /*b020*/  FADD.FTZ R83, R83, -UR28 ;  /* 0x8000001c53537e21 */ /* 0x000fe20008010000 */
[----:B------:R-:W-:Y:S01]  /*b030*/  FADD.FTZ R73, R73, R47 ;  /* 0x0000002f49497221 */ /* 0x000fe20000010000 */
[-C--:B------:R-:W-:Y:S01]  /*b040*/  FFMA.FTZ R72, R46, R47.reuse, R72 ;  /* 0x0000002f2e487223 */ /* 0x080fe20000010048 */
        /* <DEDUP_REMOVED lines=8> */
[----:B------:R-:W-:Y:S01]  /*b0d0*/  FADD.FTZ R78, R82, R78 ;  /* 0x0000004e524e7221 */ /* 0x000fe20000010000 */
[----:B------:R-:W-:Y:S01]  /*b0e0*/  FADD.FTZ R75, R75, R37 ;  /* 0x000000254b4b7221 */ /* 0x000fe20000010000 */
[-C--:B------:R-:W-:Y:S01]  /*b0f0*/  FFMA.FTZ R74, R19, R37.reuse, R74 ;  /* 0x00000025134a7223 */ /* 0x080fe2000001004a */
[----:B------:R-:W-:-:S04]  /*b100*/  FMUL.FTZ R37, R10, R37 ;  /* 0x000000250a257220 */ /* 0x000fc80000410000 */
[----:B------:R-:W-:Y:S01]  /*b110*/  FFMA.FTZ R81, R19, R37, R81 ;  /* 0x0000002513517223 */ /* 0x000fe20000010051 */
[----:B---3--:R-:W-:-:S05]  /*b120*/  HADD2.F32 R84, -RZ, R84.H0_H0 ;  /* 0x20000054ff547230 */ /* 0x008fca0000004100 */
[----:B0-----:R-:W-:Y:S01]  /*b130*/  FMUL.FTZ R84, R84, R83 ;  /* 0x0000005354547220 */ /* 0x001fe20000410000 */
[----:B------:R-:W-:-:S04]  /*b140*/  FADD.FTZ R83, -R83, 1 ;  /* 0x3f80000053537421 */ /* 0x000fc80000010100 */
[----:B------:R-:W-:Y:S01]  /*b150*/  FFMA.FTZ R46, R46, R83, 1 ;  /* 0x3f8000002e2e7423 */ /* 0x000fe20000010053 */
[----:B------:R-:W-:Y:S02]  /*b160*/  HADD2.F32 R83, -RZ, R87.H0_H0 ;  /* 0x20000057ff537230 */ /* 0x000fe40000004100 */
        /* <DEDUP_REMOVED lines=12> */
[----:B------:R-:W-:-:S04]  /*b230*/  FFMA.FTZ R82, R84, R82, 1 ;  /* 0x3f80000054527423 */ /* 0x000fc80000010052 */
[----:B------:R-:W-:Y:S01]  /*b240*/  FMUL.FTZ R85, R85, R82 ;  /* 0x0000005255557220 */ /* 0x000fe20000410000 */
        /* <DEDUP_REMOVED lines=14> */
[----:B------:R-:W2:Y:S01]  /*b330*/  LDL.S16 R88, [R1+0x17c] ;  /* 0x00017c0001587983 */ /* 0x000ea20000100600 */
[----:B------:R-:W-:-:S05]  /*b340*/  HADD2.F32 R5, -RZ, R5.H1_H1 ;  /* 0x30000005ff057230 */ /* 0x000fca0000004100 */
[----:B------:R-:W-:Y:S01]  /*b350*/  FADD.FTZ R5, R5, -UR28 ;  /* 0x8000001c05057e21 */ /* 0x000fe20008010000 */
[----:B------:R-:W-:-:S03]  /*b360*/  FADD.FTZ R78, R78, R37 ;  /* 0x000000254e4e7221 */ /* 0x000fc60000010000 */
        /* <DEDUP_REMOVED lines=14> */
[----:B------:R-:W-:Y:S01]  /*b450*/  FADD.FTZ R78, R49, R78 ;  /* 0x0000004e314e7221 */ /* 0x000fe20000010000 */
[----:B---3--:R-:W-:-:S05]  /*b460*/  HADD2.F32 R19, -RZ, R87.H0_H0 ;  /* 0x20000057ff137230 */ /* 0x008fca0000004100 */
[----:B------:R-:W-:-:S04]  /*b470*/  FADD.FTZ R19, R19, -UR28 ;  /* 0x8000001c13137e21 */ /* 0x000fc80008010000 */
        /* <DEDUP_REMOVED lines=10> */
[----:B------:R-:W-:Y:S02]  /*b520*/  HADD2.F32 R37, -RZ, R89.H0_H0 ;  /* 0x20000059ff257230 */ /* 0x000fe40000004100 */
[----:B------:R-:W-:Y:S02]  /*b530*/  HADD2.F32 R7, -RZ, R7.H1_H1 ;  /* 0x30000007ff077230 */ /* 0x000fe40000004100 */
[----:B------:R-:W-:Y:S01]  /*b540*/  FMUL.FTZ R48, R87, R48 ;  /* 0x0000003057307220 */ /* 0x000fe20000410000 */
[----:B------:R-:W3:Y:S01]  /*b550*/  LDL.S16 R89, [R1+0x180] ;  /* 0x0001800001597983 */ /* 0x000ee20000100600 */
[----:B------:R-:W-:-:S04]  /*b560*/  FADD.FTZ R37, R37, -UR28 ;  /* 0x8000001c25257e21 */ /* 0x000fc80008010000 */
[----:B------:R-:W-:-:S04]  /*b570*/  FMUL.FTZ R37, R37, UR16 ;  /* 0x0000001025257c20 */ /* 0x000fc80008410000 */
        /* <DEDUP_REMOVED lines=11> */
[----:B--2---:R-:W-:-:S05]  /*b630*/  HADD2.F32 R49, -RZ, R88.H0_H0 ;  /* 0x20000058ff317230 */ /* 0x004fca0000004100 */
[----:B------:R-:W-:Y:S01]  /*b640*/  FADD.FTZ R49, R49, -UR28 ;  /* 0x8000001c31317e21 */ /* 0x000fe20008010000 */
[----:B------:R-:W-:-:S03]  /*b650*/  FFMA.FTZ R81, R40, R50, R81 ;  /* 0x0000003228517223 */ /* 0x000fc60000010051 */
[----:B------:R-:W-:Y:S01]  /*b660*/  FMUL.FTZ R49, R49, UR16 ;  /* 0x0000001031317c20 */ /* 0x000fe20008410000 */
[----:B------:R-:W-:-:S03]  /*b670*/  FMUL.FTZ R7, R7, R87 ;  /* 0x0000005707077220 */ /* 0x000fc60000410000 */
        /* <DEDUP_REMOVED lines=9> */
[----:B------:R-:W-:Y:S02]  /*b710*/  HADD2.F32 R40, -RZ, R90.H0_H0 ;  /* 0x2000005aff287230 */ /* 0x000fe40000004100 */
[----:B------:R-:W2:Y:S03]  /*b720*/  LDL.LU.S16 R90, [R1+0x182] ;  /* 0x00018200015a7983 */ /* 0x000ea60000300600 */
        /* <DEDUP_REMOVED lines=9> */
[----:B------:R-:W-:Y:S02]  /*b7c0*/  HADD2.F32 R6, -RZ, R6.H0_H0 ;  /* 0x20000006ff067230 */ /* 0x000fe40000004100 */
[----:B------:R-:W-:Y:S01]  /*b7d0*/  FADD.FTZ R73, R73, R17 ;  /* 0x0000001149497221 */ /* 0x000fe20000010000 */
[-C--:B------:R-:W-:Y:S01]  /*b7e0*/  FFMA.FTZ R72, R51, R17.reuse, R72 ;  /* 0x0000001133487223 */ /* 0x080fe20000010048 */
[----:B------:R-:W-:Y:S01]  /*b7f0*/  FMUL.FTZ R17, R15, R17 ;  /* 0x000000110f117220 */ /* 0x000fe20000410000 */
[----:B0-----:R-:W-:Y:S01]  /*b800*/  FMUL.FTZ R6, R6, R88 ;  /* 0x0000005806067220 */ /* 0x001fe20000410000 */
[----:B------:R-:W-:-:S04]  /*b810*/  FADD.FTZ R88, -R88, 1 ;  /* 0x3f80000058587421 */ /* 0x000fc80000010100 */
[----:B------:R-:W-:Y:S01]  /*b820*/  FFMA.FTZ R88, R50, R88, 1 ;  /* 0x3f80000032587423 */ /* 0x000fe20000010058 */
[----:B------:R-:W-:-:S03]  /*b830*/  FFMA.FTZ R81, R51, R17, R81 ;  /* 0x0000001133517223 */ /* 0x000fc60000010051 */
[----:B------:R-:W-:Y:S01]  /*b840*/  FMUL.FTZ R6, R6, R88 ;  /* 0x0000005806067220 */ /* 0x000fe20000410000 */
        /* <DEDUP_REMOVED lines=14> */
[----:B------:R-:W-:Y:S02]  /*b930*/  HADD2.F32 R9, -RZ, R9.H1_H1 ;  /* 0x30000009ff097230 */ /* 0x000fe40000004100 */
[----:B--2---:R-:W-:-:S05]  /*b940*/  HADD2.F32 R51, -RZ, R90.H0_H0 ;  /* 0x2000005aff337230 */ /* 0x004fca0000004100 */
        /* <DEDUP_REMOVED lines=13> */
[----:B------:R-:W-:-:S05]  /*ba20*/  HADD2.F32 R17, -RZ, R8.H1_H1 ;  /* 0x30000008ff117230 */ /* 0x000fca0000004100 */
        /* <DEDUP_REMOVED lines=10> */
[----:B------:R-:W-:-:S03]  /*bad0*/  HADD2.F32 R90, -RZ, R12.H1_H1 ;  /* 0x3000000cff5a7230 */ /* 0x000fc60000004100 */
[----:B------:R-:W-:Y:S01]  /*bae0*/  FADD.FTZ R8, R8, -UR28 ;  /* 0x8000001c08087e21 */ /* 0x000fe20008010000 */
[----:B------:R-:W-:-:S03]  /*baf0*/  FADD.FTZ R78, R78, R23 ;  /* 0x000000174e4e7221 */ /* 0x000fc60000010000 */
[----:B------:R-:W-:Y:S01]  /*bb00*/  FMUL.FTZ R8, R8, UR16 ;  /* 0x0000001008087c20 */ /* 0x000fe20008410000 */
[----:B0-----:R-:W-:Y:S01]  /*bb10*/  FMUL.FTZ R90, R90, R89 ;  /* 0x000000595a5a7220 */ /* 0x001fe20000410000 */
[----:B------:R-:W-:Y:S02]  /*bb20*/  FADD.FTZ R89, -R89, 1 ;  /* 0x3f80000059597421 */ /* 0x000fe40000010100 */
[----:B------:R-:W-:Y:S02]  /*bb30*/  FFMA.FTZ R23, R15, R8, R4 ;  /* 0x000000080f177223 */ /* 0x000fe40000010004 */
[----:B------:R-:W-:-:S04]  /*bb40*/  FFMA.FTZ R35, R35, R89, 1 ;  /* 0x3f80000023237423 */ /* 0x000fc80000010059 */
[----:B------:R-:W-:Y:S01]  /*bb50*/  FMUL.FTZ R35, R90, R35 ;  /* 0x000000235a237220 */ /* 0x000fe20000410000 */
[----:B------:R-:W-:-:S06]  /*bb60*/  FMUL.FTZ R90, R23, -1.4426950216293334961 ;  /* 0xbfb8aa3b175a7820 */ /* 0x000fcc0000410000 */
[----:B------:R-:W0:Y:S02]  /*bb70*/  MUFU.EX2 R90, R90 ;  /* 0x0000005a005a7308 */ /* 0x000e240000000800 */
[----:B0-----:R-:W-:-:S06]  /*bb80*/  FADD.FTZ R89, R90, 1 ;  /* 0x3f8000005a597421 */ /* 0x001fcc0000010000 */
[----:B------:R-:W0:Y:S01]  /*bb90*/  MUFU.RCP R89, R89 ;  /* 0x0000005900597308 */ /* 0x000e220000001000 */
[----:B------:R-:W-:Y:S02]  /*bba0*/  HADD2.F32 R12, -RZ, R12.H0_H0 ;  /* 0x2000000cff0c7230 */ /* 0x000fe40000004100 */
[----:B------:R-:W-:Y:S01]  /*bbb0*/  FADD.FTZ R73, R73, R52 ;  /* 0x0000003449497221 */ /* 0x000fe20000010000 */
[----:B0-----:R-:W-:Y:S02]  /*bbc0*/  FADD.FTZ R92, -R89, 1 ;  /* 0x3f800000595c7421 */ /* 0x001fe40000010100 */
[----:B------:R-:W-:Y:S02]  /*bbd0*/  FMUL.FTZ R12, R12, R89 ;  /* 0x000000590c0c7220 */ /* 0x000fe40000410000 */
[----:B------:R-:W-:-:S04]  /*bbe0*/  FFMA.FTZ R23, R23, R92, 1 ;  /* 0x3f80000017177423 */ /* 0x000fc8000001005c */
[----:B------:R-:W-:Y:S01]  /*bbf0*/  FMUL.FTZ R12, R12, R23 ;  /* 0x000000170c0c7220 */ /* 0x000fe20000410000 */
[----:B------:R-:W-:Y:S02]  /*bc00*/  HADD2.F32 R23, -RZ, R11.H0_H0 ;  /* 0x2000000bff177230 */ /* 0x000fe40000004100 */
[-C--:B------:R-:W-:Y:S01]  /*bc10*/  FFMA.FTZ R72, R53, R52.reuse, R72 ;  /* 0x0000003435487223 */ /* 0x080fe20000010048 */
        /* <DEDUP_REMOVED lines=8> */
[----:B------:R-:W0:Y:S01]  /*bca0*/  MUFU.RCP R90, R90 ;  /* 0x0000005a005a7308 */ /* 0x000e220000001000 */
[----:B------:R-:W-:Y:S02]  /*bcb0*/  HADD2.F32 R11, -RZ, R11.H1_H1 ;  /* 0x3000000bff0b7230 */ /* 0x000fe40000004100 */
[----:B------:R-:W-:-:S03]  /*bcc0*/  HADD2.F32 R89, -RZ, R13.H0_H0 ;  /* 0x2000000dff597230 */ /* 0x000fc60000004100 */
[----:B------:R-:W-:Y:S01]  /*bcd0*/  FADD.FTZ R11, R11, -UR28 ;  /* 0x8000001c0b0b7e21 */ /* 0x000fe20008010000 */
[----:B------:R-:W-:-:S03]  /*bce0*/  FADD.FTZ R78, R52, R78 ;  /* 0x0000004e344e7221 */ /* 0x000fc60000010000 */
[----:B------:R-:W-:Y:S01]  /*bcf0*/  FMUL.FTZ R11, R11, UR16 ;  /* 0x000000100b0b7c20 */ /* 0x000fe20008410000 */
[----:B0-----:R-:W-:Y:S01]  /*bd00*/  FADD.FTZ R92, -R90, 1 ;  /* 0x3f8000005a5c7421 */ /* 0x001fe20000010100 */
[----:B------:R-:W-:Y:S02]  /*bd10*/  FMUL.FTZ R89, R89, R90 ;  /* 0x0000005a59597220 */ /* 0x000fe40000410000 */
[----:B------:R-:W-:Y:S01]  /*bd20*/  FFMA.FTZ R52, R15, R11, R4 ;  /* 0x0000000b0f347223 */ /* 0x000fe20000010004 */
[----:B------:R-:W-:-:S04]  /*bd30*/  FFMA.FTZ R92, R53, R92, 1 ;  /* 0x3f800000355c7423 */ /* 0x000fc8000001005c */
[----:B------:R-:W-:Y:S01]  /*bd40*/  FMUL.FTZ R53, R89, R92 ;  /* 0x0000005c59357220 */ /* 0x000fe20000410000 */
[----:B------:R-:W-:-:S06]  /*bd50*/  FMUL.FTZ R89, R52, -1.4426950216293334961 ;  /* 0xbfb8aa3b34597820 */ /* 0x000fcc0000410000 */
[----:B------:R-:W0:Y:S02]  /*bd60*/  MUFU.EX2 R89, R89 ;  /* 0x0000005900597308 */ /* 0x000e240000000800 */
[----:B0-----:R-:W-:-:S06]  /*bd70*/  FADD.FTZ R91, R89, 1 ;  /* 0x3f800000595b7421 */ /* 0x001fcc0000010000 */
[----:B------:R-:W0:Y:S01]  /*bd80*/  MUFU.RCP R91, R91 ;  /* 0x0000005b005b7308 */ /* 0x000e220000001000 */
[----:B------:R-:W-:Y:S02]  /*bd90*/  HADD2.F32 R90, -RZ, R13.H1_H1 ;  /* 0x3000000dff5a7230 */ /* 0x000fe40000004100 */
[----:B------:R-:W-:Y:S01]  /*bda0*/  FADD.FTZ R73, R73, R54 ;  /* 0x0000003649497221 */ /* 0x000fe20000010000 */
[----:B------:R-:W-:Y:S01]  /*bdb0*/  FFMA.FTZ R74, R22, R29, R74 ;  /* 0x0000001d164a7223 */ /* 0x000fe2000001004a */
[----:B0-----:R-:W-:Y:S01]  /*bdc0*/  FADD.FTZ R93, -R91, 1 ;  /* 0x3f8000005b5d7421 */ /* 0x001fe20000010100 */
[----:B------:R-:W-:Y:S01]  /*bdd0*/  FMUL.FTZ R13, R90, R91 ;  /* 0x0000005b5a0d7220 */ /* 0x000fe20000410000 */
[----:B------:R-:W-:Y:S02]  /*bde0*/  FMUL.FTZ R90, R10, R29 ;  /* 0x0000001d0a5a7220 */ /* 0x000fe40000410000 */
[----:B------:R-:W-:Y:S02]  /*bdf0*/  FFMA.FTZ R52, R52, R93, 1 ;  /* 0x3f80000034347423 */ /* 0x000fe4000001005d */
[----:B------:R-:W-:-:S02]  /*be00*/  FFMA.FTZ R81, R22, R90, R81 ;  /* 0x0000005a16517223 */ /* 0x000fc40000010051 */
[----:B------:R-:W-:Y:S01]  /*be10*/  FMUL.FTZ R52, R13, R52 ;  /* 0x000000340d347220 */ /* 0x000fe20000410000 */
[-C--:B------:R-:W-:Y:S01]  /*be20*/  FFMA.FTZ R13, R55, R54.reuse, R72 ;  /* 0x00000036370d7223 */ /* 0x080fe20000010048 */
[----:B------:R-:W-:Y:S01]  /*be30*/  FMUL.FTZ R54, R15, R54 ;  /* 0x000000360f367220 */ /* 0x000fe20000410000 */
[----:B------:R-:W-:-:S03]  /*be40*/  FADD.FTZ R89, R78, R90 ;  /* 0x0000005a4e597221 */ /* 0x000fc60000010000 */
[----:B------:R-:W-:Y:S01]  /*be50*/  FFMA.FTZ R72, R55, R54, R81 ;  /* 0x0000003637487223 */ /* 0x000fe20000010051 */
[-C--:B------:R-:W-:Y:S01]  /*be60*/  FMUL.FTZ R55, R10, R44.reuse ;  /* 0x0000002c0a377220 */ /* 0x080fe20000410000 */
[----:B------:R-:W-:Y:S01]  /*be70*/  FADD.FTZ R75, R75, R29 ;  /* 0x0000001d4b4b7221 */ /* 0x000fe20000010000 */
[C---:B------:R-:W-:Y:S01]  /*be80*/  FFMA.FTZ R29, R39.reuse, R44, R74 ;  /* 0x0000002c271d7223 */ /* 0x040fe2000001004a */
[----:B------:R-:W-:Y:S01]  /*be90*/  FADD.FTZ R89, R54, R89 ;  /* 0x0000005936597221 */ /* 0x000fe20000010000 */
[----:B------:R-:W-:Y:S01]  /*bea0*/  FFMA.FTZ R72, R39, R55, R72 ;  /* 0x0000003727487223 */ /* 0x000fe20000010048 */
[-C--:B------:R-:W-:Y:S01]  /*beb0*/  FMUL.FTZ R39, R15, R38.reuse ;  /* 0x000000260f277220 */ /* 0x080fe20000410000 */
[----:B------:R-:W-:Y:S01]  /*bec0*/  FADD.FTZ R22, R75, R44 ;  /* 0x0000002c4b167221 */ /* 0x000fe20000010000 */
        /* <DEDUP_REMOVED lines=8> */
[----:B------:R-:W-:Y:S01]  /*bf50*/  FMUL.FTZ R29, R15, R0 ;  /* 0x000000000f1d7220 */ /* 0x000fe20000410000 */
[----:B------:R-:W-:Y:S01]  /*bf60*/  FADD.FTZ R44, R44, R54 ;  /* 0x000000362c2c7221 */ /* 0x000fe20000010000 */
[----:B------:R-:W-:-:S02]  /*bf70*/  FMUL.FTZ R39, R10, R59 ;  /* 0x0000003b0a277220 */ /* 0x000fc40000410000 */
[C---:B------:R-:W-:Y:S01]  /*bf80*/  FFMA.FTZ R14, R58.reuse, R29, R14 ;  /* 0x0000001d3a0e7223 */ /* 0x040fe2000001000e */
[----:B------:R-:W-:Y:S01]  /*bf90*/  FADD.FTZ R44, R29, R44 ;  /* 0x0000002c1d2c7221 */ /* 0x000fe20000010000 */
[----:B------:R-:W-:Y:S01]  /*bfa0*/  FFMA.FTZ R13, R58, R0, R13 ;  /* 0x000000003a0d7223 */ /* 0x000fe2000001000d */
[C---:B------:R-:W-:Y:S01]  /*bfb0*/  FFMA.FTZ R29, R21.reuse, R59, R38 ;  /* 0x0000003b151d7223 */ /* 0x040fe20000010026 */
[----:B------:R-:W-:Y:S01]  /*bfc0*/  FFMA.FTZ R14, R21, R39, R14 ;  /* 0x00000027150e7223 */ /* 0x000fe2000001000e */
[-C--:B------:R-:W-:Y:S01]  /*bfd0*/  FMUL.FTZ R21, R15, R18.reuse ;  /* 0x000000120f157220 */ /* 0x080fe20000410000 */
[----:B------:R-:W-:Y:S01]  /*bfe0*/  FADD.FTZ R73, R73, R0 ;  /* 0x0000000049497221 */ /* 0x000fe20000010000 */
[----:B------:R-:W-:Y:S01]  /*bff0*/  FFMA.FTZ R0, R60, R18, R13 ;  /* 0x000000123c007223 */ /* 0x000fe2000001000d */
[----:B------:R-:W-:Y:S01]  /*c000*/  FADD.FTZ R44, R44, R39 ;  /* 0x000000272c2c7221 */ /* 0x000fe20000010000 */
[----:B------:R-:W-:Y:S01]  /*c010*/  FFMA.FTZ R13, R60, R21, R14 ;  /* 0x000000153c0d7223 */ /* 0x000fe2000001000e */
[-C--:B------:R-:W-:Y:S01]  /*c020*/  FMUL.FTZ R14, R10, R61.reuse ;  /* 0x0000003d0a0e7220 */ /* 0x080fe20000410000 */
[----:B------:R-:W-:Y:S01]  /*c030*/  FFMA.FTZ R29, R16, R61, R29 ;  /* 0x0000003d101d7223 */ /* 0x000fe2000001001d */
[----:B------:R-:W-:-:S02]  /*c040*/  FADD.FTZ R44, R21, R44 ;  /* 0x0000002c152c7221 */ /* 0x000fc40000010000 */
[----:B------:R-:W-:Y:S01]  /*c050*/  FFMA.FTZ R13, R16, R14, R13 ;  /* 0x0000000e100d7223 */ /* 0x000fe2000001000d */
[----:B------:R-:W-:Y:S01]  /*c060*/  FMUL.FTZ R16, R15, R2 ;  /* 0x000000020f107220 */ /* 0x000fe20000410000 */
[----:B------:R-:W-:Y:S01]  /*c070*/  FADD.FTZ R73, R73, R18 ;  /* 0x0000001249497221 */ /* 0x000fe20000010000 */
[----:B------:R-:W-:Y:S01]  /*c080*/  FADD.FTZ R21, R44, R14 ;  /* 0x0000000e2c157221 */ /* 0x000fe20000010000 */
[----:B------:R-:W-:Y:S01]  /*c090*/  FMUL.FTZ R14, R10, R64 ;  /* 0x000000400a0e7220 */ /* 0x000fe20000410000 */
[C---:B------:R-:W-:Y:S01]  /*c0a0*/  FFMA.FTZ R13, R63.reuse, R16, R13 ;  /* 0x000000103f0d7223 */ /* 0x040fe2000001000d */
[----:B------:R-:W-:Y:S01]  /*c0b0*/  FFMA.FTZ R0, R63, R2, R0 ;  /* 0x000000023f007223 */ /* 0x000fe20000010000 */
[----:B------:R-:W-:Y:S01]  /*c0c0*/  FADD.FTZ R73, R73, R2 ;  /* 0x0000000249497221 */ /* 0x000fe20000010000 */
[----:B------:R-:W-:Y:S01]  /*c0d0*/  FADD.FTZ R21, R16, R21 ;  /* 0x0000001510157221 */ /* 0x000fe20000010000 */
[----:B------:R-:W-:Y:S01]  /*c0e0*/  FFMA.FTZ R13, R24, R14, R13 ;  /* 0x0000000e180d7223 */ /* 0x000fe2000001000d */
[----:B------:R-:W-:-:S02]  /*c0f0*/  FMUL.FTZ R2, R15, R20 ;  /* 0x000000140f027220 */ /* 0x000fc40000410000 */
[----:B------:R-:W-:Y:S01]  /*c100*/  FADD.FTZ R21, R21, R14 ;  /* 0x0000000e15157221 */ /* 0x000fe20000010000 */
[----:B------:R-:W-:Y:S01]  /*c110*/  FMUL.FTZ R14, R10, R66 ;  /* 0x000000420a0e7220 */ /* 0x000fe20000410000 */
[----:B------:R-:W-:Y:S02]  /*c120*/  FFMA.FTZ R13, R65, R2, R13 ;  /* 0x00000002410d7223 */ /* 0x000fe4000001000d */
[----:B------:R-:W-:Y:S01]  /*c130*/  FADD.FTZ R21, R2, R21 ;  /* 0x0000001502157221 */ /* 0x000fe20000010000 */
[----:B------:R-:W-:Y:S01]  /*c140*/  FMUL.FTZ R2, R15, R28 ;  /* 0x0000001c0f027220 */ /* 0x000fe20000410000 */
[----:B------:R-:W-:Y:S01]  /*c150*/  FFMA.FTZ R13, R26, R14, R13 ;  /* 0x0000000e1a0d7223 */ /* 0x000fe2000001000d */
[----:B------:R-:W-:Y:S01]  /*c160*/  FFMA.FTZ R29, R24, R64, R29 ;  /* 0x00000040181d7223 */ /* 0x000fe2000001001d */
[----:B------:R-:W-:Y:S01]  /*c170*/  FADD.FTZ R21, R21, R14 ;  /* 0x0000000e15157221 */ /* 0x000fe20000010000 */
[----:B------:R-:W-:Y:S01]  /*c180*/  FMUL.FTZ R14, R10, R68 ;  /* 0x000000440a0e7220 */ /* 0x000fe20000410000 */
        /* <DEDUP_REMOVED lines=9> */
[-C--:B------:R-:W-:Y:S01]  /*c220*/  FMUL.FTZ R13, R10, R70.reuse ;  /* 0x000000460a0d7220 */ /* 0x080fe20000410000 */
        /* <DEDUP_REMOVED lines=11> */
[C---:B------:R-:W-:Y:S01]  /*c2e0*/  FFMA.FTZ R2, R45.reuse, R76, R2 ;  /* 0x0000004c2d027223 */ /* 0x040fe20000010002 */
[----:B------:R-:W-:Y:S01]  /*c2f0*/  FFMA.FTZ R45, R45, R13, R16 ;  /* 0x0000000d2d2d7223 */ /* 0x000fe20000010010 */
[-C--:B------:R-:W-:Y:S01]  /*c300*/  FMUL.FTZ R14, R15, R43.reuse ;  /* 0x0000002b0f0e7220 */ /* 0x080fe20000410000 */
[----:B------:R-:W-:Y:S01]  /*c310*/  FADD.FTZ R21, R21, R13 ;  /* 0x0000000d15157221 */ /* 0x000fe20000010000 */
[C---:B------:R-:W-:Y:S01]  /*c320*/  FFMA.FTZ R13, R77.reuse, R43, R0 ;  /* 0x0000002b4d0d7223 */ /* 0x040fe20000010000 */
[-C--:B------:R-:W-:Y:S01]  /*c330*/  FMUL.FTZ R25, R10, R79.reuse ;  /* 0x0000004f0a197220 */ /* 0x080fe20000410000 */
[----:B------:R-:W-:Y:S01]  /*c340*/  FFMA.FTZ R0, R77, R14, R45 ;  /* 0x0000000e4d007223 */ /* 0x000fe2000001002d */
[----:B------:R-:W-:Y:S01]  /*c350*/  FADD.FTZ R21, R14, R21 ;  /* 0x000000150e157221 */ /* 0x000fe20000010000 */
[----:B------:R-:W-:-:S02]  /*c360*/  FFMA.FTZ R2, R27, R79, R2 ;  /* 0x0000004f1b027223 */ /* 0x000fc40000010002 */
[----:B------:R-:W-:Y:S01]  /*c370*/  FFMA.FTZ R14, R27, R25, R0 ;  /* 0x000000191b0e7223 */ /* 0x000fe20000010000 */
[----:B------:R-:W-:Y:S01]  /*c380*/  FMUL.FTZ R27, R15, R36 ;  /* 0x000000240f1b7220 */ /* 0x000fe20000410000 */
[----:B------:R-:W-:Y:S01]  /*c390*/  FADD.FTZ R16, R21, R25 ;  /* 0x0000001915107221 */ /* 0x000fe20000010000 */
[----:B------:R-:W-:Y:S01]  /*c3a0*/  FADD.FTZ R22, R22, R57 ;  /* 0x0000003916167221 */ /* 0x000fe20000010000 */
[----:B------:R-:W-:Y:S01]  /*c3b0*/  FMUL.FTZ R21, R10, R46 ;  /* 0x0000002e0a157220 */ /* 0x000fe20000410000 */
[C---:B------:R-:W-:Y:S01]  /*c3c0*/  FFMA.FTZ R14, R80.reuse, R27, R14 ;  /* 0x0000001b500e7223 */ /* 0x040fe2000001000e */
[----:B------:R-:W-:Y:S01]  /*c3d0*/  FADD.FTZ R73, R73, R20 ;  /* 0x0000001449497221 */ /* 0x000fe20000010000 */
[----:B------:R-:W-:Y:S01]  /*c3e0*/  FFMA.FTZ R0, R80, R36, R13 ;  /* 0x0000002450007223 */ /* 0x000fe2000001000d */
[----:B------:R-:W-:Y:S01]  /*c3f0*/  FADD.FTZ R16, R27, R16 ;  /* 0x000000101b107221 */ /* 0x000fe20000010000 */
[C---:B------:R-:W-:Y:S01]  /*c400*/  FFMA.FTZ R13, R47.reuse, R46, R2 ;  /* 0x0000002e2f0d7223 */ /* 0x040fe20000010002 */
[----:B------:R-:W-:Y:S01]  /*c410*/  FADD.FTZ R22, R22, R59 ;  /* 0x0000003b16167221 */ /* 0x000fe20000010000 */
[----:B------:R-:W-:Y:S01]  /*c420*/  FFMA.FTZ R47, R47, R21, R14 ;  /* 0x000000152f2f7223 */ /* 0x000fe2000001000e */
[-C--:B------:R-:W-:Y:S01]  /*c430*/  FMUL.FTZ R2, R15, R85.reuse ;  /* 0x000000550f027220 */ /* 0x080fe20000410000 */
[----:B------:R-:W-:Y:S01]  /*c440*/  FADD.FTZ R28, R73, R28 ;  /* 0x0000001c491c7221 */ /* 0x000fe20000010000 */
[----:B------:R-:W-:Y:S01]  /*c450*/  FADD.FTZ R21, R16, R21 ;  /* 0x0000001510157221 */ /* 0x000fe20000010000 */
[----:B------:R-:W-:Y:S01]  /*c460*/  FADD.FTZ R61, R22, R61 ;  /* 0x0000003d163d7221 */ /* 0x000fe20000010000 */
[----:B------:R-:W-:Y:S01]  /*c470*/  FFMA.FTZ R47, R83, R2, R47 ;  /* 0x00000002532f7223 */ /* 0x000fe2000001002f */
[----:B------:R-:W-:Y:S01]  /*c480*/  FMUL.FTZ R14, R10, R86 ;  /* 0x000000560a0e7220 */ /* 0x000fe20000410000 */
[----:B------:R-:W-:Y:S01]  /*c490*/  FADD.FTZ R41, R28, R41 ;  /* 0x000000291c297221 */ /* 0x000fe20000010000 */
[----:B------:R-:W-:Y:S01]  /*c4a0*/  FADD.FTZ R21, R2, R21 ;  /* 0x0000001502157221 */ /* 0x000fe20000010000 */
[----:B------:R-:W-:Y:S01]  /*c4b0*/  FADD.FTZ R61, R61, R64 ;  /* 0x000000403d3d7221 */ /* 0x000fe20000010000 */
[----:B------:R-:W-:Y:S01]  /*c4c0*/  FFMA.FTZ R0, R83, R85, R0 ;  /* 0x0000005553007223 */ /* 0x000fe20000010000 */
[C---:B------:R-:W-:Y:S01]  /*c4d0*/  FFMA.FTZ R47, R82.reuse, R14, R47 ;  /* 0x0000000e522f7223 */ /* 0x040fe2000001002f */
[----:B------:R-:W-:Y:S01]  /*c4e0*/  FMUL.FTZ R16, R15, R84 ;  /* 0x000000540f107220 */ /* 0x000fe20000410000 */
        /* <DEDUP_REMOVED lines=10> */
[C---:B------:R-:W-:Y:S01]  /*c590*/  FFMA.FTZ R2, R19.reuse, R48, R2 ;  /* 0x0000003013027223 */ /* 0x040fe20000010002 */
[----:B------:R-:W-:Y:S01]  /*c5a0*/  FFMA.FTZ R19, R19, R5, R14 ;  /* 0x0000000513137223 */ /* 0x000fe2000001000e */
[----:B------:R-:W-:Y:S01]  /*c5b0*/  FADD.FTZ R36, R43, R36 ;  /* 0x000000242b247221 */ /* 0x000fe20000010000 */
[-C--:B------:R-:W-:Y:S01]  /*c5c0*/  FMUL.FTZ R14, R15, R7.reuse ;  /* 0x000000070f0e7220 */ /* 0x080fe20000410000 */
[----:B------:R-:W-:Y:S01]  /*c5d0*/  FADD.FTZ R61, R61, R70 ;  /* 0x000000463d3d7221 */ /* 0x000fe20000010000 */
        /* <DEDUP_REMOVED lines=25> */
[C---:B------:R-:W-:Y:S01]  /*c770*/  FFMA.FTZ R5, R51.reuse, R9, R0 ;  /* 0x0000000933057223 */ /* 0x040fe20000010000 */
[----:B------:R-:W-:Y:S01]  /*c780*/  FFMA.FTZ R0, R51, R18, R7 ;  /* 0x0000001233007223 */ /* 0x000fe20000010007 */
[----:B------:R-:W-:Y:S01]  /*c790*/  FMUL.FTZ R14, R10, R35 ;  /* 0x000000230a0e7220 */ /* 0x000fe20000410000 */
[----:B------:R-:W-:Y:S01]  /*c7a0*/  FADD.FTZ R48, R79, R48 ;  /* 0x000000304f307221 */ /* 0x000fe20000010000 */
[----:B------:R-:W-:Y:S01]  /*c7b0*/  FADD.FTZ R13, R18, R13 ;  /* 0x0000000d120d7221 */ /* 0x000fe20000010000 */
[----:B------:R-:W-:Y:S01]  /*c7c0*/  FMUL.FTZ R7, R15, R12 ;  /* 0x0000000c0f077220 */ /* 0x000fe20000410000 */
[----:B------:R-:W-:Y:S01]  /*c7d0*/  FFMA.FTZ R19, R17, R14, R0 ;  /* 0x0000000e11137223 */ /* 0x000fe20000010000 */
[----:B------:R-:W-:Y:S01]  /*c7e0*/  FADD.FTZ R87, R48, R87 ;  /* 0x0000005730577221 */ /* 0x000fe20000010000 */
[----:B------:R-:W-:Y:S01]  /*c7f0*/  FADD.FTZ R14, R13, R14 ;  /* 0x0000000e0d0e7221 */ /* 0x000fe20000010000 */
[----:B------:R-:W-:Y:S01]  /*c800*/  FADD.FTZ R9, R6, R9 ;  /* 0x0000000906097221 */ /* 0x000fe20000010000 */
[----:B------:R-:W-:Y:S01]  /*c810*/  FMUL.FTZ R13, R10, R53 ;  /* 0x000000350a0d7220 */ /* 0x000fe20000410000 */
[----:B------:R-:W-:Y:S01]  /*c820*/  FADD.FTZ R88, R87, R88 ;  /* 0x0000005857587221 */ /* 0x000fe20000010000 */
[----:B------:R-:W-:Y:S01]  /*c830*/  FFMA.FTZ R0, R8, R7, R19 ;  /* 0x0000000708007223 */ /* 0x000fe20000010013 */
[----:B------:R-:W-:Y:S01]  /*c840*/  FADD.FTZ R14, R7, R14 ;  /* 0x0000000e070e7221 */ /* 0x000fe20000010000 */
[----:B------:R-:W-:Y:S01]  /*c850*/  FFMA.FTZ R2, R17, R35, R2 ;  /* 0x0000002311027223 */ /* 0x000fe20000010002 */
[----:B------:R-:W-:Y:S01]  /*c860*/  FADD.FTZ R88, R88, R35 ;  /* 0x0000002358587221 */ /* 0x000fe20000010000 */
[----:B------:R-:W-:Y:S01]  /*c870*/  FMUL.FTZ R6, R15, R52 ;  /* 0x000000340f067220 */ /* 0x000fe20000410000 */
        /* <DEDUP_REMOVED lines=9> */
[----:B------:R-:W-:-:S07]  /*c910*/  FADD.FTZ R59, R9, R52 ;  /* 0x00000034093b7221 */ /* 0x000fce0000010000 */
.L_x_1002:
        /* <DEDUP_REMOVED lines=48> */
.L_x_1004:
[----:B------:R-:W-:Y:S05]  /*cc20*/  BSYNC.RECONVERGENT B0 ;  /* 0x0000000000007941 */ /* 0x000fea0003800200 */
.L_x_1003:
[----:B------:R-:W-:Y:S06]  /*cc30*/  BAR.SYNC.DEFER_BLOCKING 0x0 ;  /* 0x0000000000007b1d */ /* 0x000fec0000010000 */
[----:B------:R-:W-:Y:S04]  /*cc40*/  BSSY.RECONVERGENT B0, `(.L_x_1005) ;  /* 0x0000033000007945 */ /* 0x000fe80003800200 */
[----:B------:R-:W-:Y:S05]  /*cc50*/  @P0 BRA `(.L_x_1006) ;  /* 0x0000000000c40947 */ /* 0x000fea0003800000 */
[----:B------:R-:W-:-:S09]  /*cc60*/  ULEA UR5, UR7, UR6, 0x18 ;  /* 0x0000000607057291 */ /* 0x000fd2000f8ec0ff */
[----:B------:R-:W2:Y:S04]  /*cc70*/  LDS.128 R44, [UR5+0x20] ;  /* 0x00002005ff2c7984 */ /* 0x000ea80008000c00 */
[----:B------:R-:W4:Y:S04]  /*cc80*/  LDS.128 R40, [UR5+0x30] ;  /* 0x00003005ff287984 */ /* 0x000f280008000c00 */
[----:B------:R-:W5:Y:S04]  /*cc90*/  LDS.128 R36, [UR5+0x40] ;  /* 0x00004005ff247984 */ /* 0x000f680008000c00 */
[----:B------:R-:W1:Y:S04]  /*cca0*/  LDS.128 R16, [UR5+0x50] ;  /* 0x00005005ff107984 */ /* 0x000e680008000c00 */
[----:B------:R-:W3:Y:S04]  /*ccb0*/  LDS.128 R20, [UR5+0x60] ;  /* 0x00006005ff147984 */ /* 0x000ee80008000c00 */
[----:B------:R-:W3:Y:S04]  /*ccc0*/  LDS.128 R24, [UR5+0x70] ;  /* 0x00007005ff187984 */ /* 0x000ee80008000c00 */
[----:B------:R-:W-:Y:S01]  /*ccd0*/  LDS.64 R12, [UR5+0xb0] ;  /* 0x0000b005ff0c7984 */ /* 0x000fe20008000a00 */
        /* <DEDUP_REMOVED lines=15> */
[----:B-1----:R-:W-:Y:S01]  /*cdd0*/  FADD.FTZ R5, R5, R16 ;  /* 0x0000001005057221 */ /* 0x002fe20000010000 */
[----:B------:R-:W-:-:S03]  /*cde0*/  FADD.FTZ R6, R6, R17 ;  /* 0x0000001106067221 */ /* 0x000fc60000010000 */
[----:B------:R-:W-:Y:S01]  /*cdf0*/  FADD.FTZ R5, R5, R18 ;  /* 0x0000001205057221 */ /* 0x000fe20000010000 */
[----:B------:R-:W-:-:S03]  /*ce00*/  FADD.FTZ R6, R6, R19 ;  /* 0x0000001306067221 */ /* 0x000fc60000010000 */
[----:B---3--:R-:W-:Y:S01]  /*ce10*/  FADD.FTZ R5, R5, R20 ;  /* 0x0000001405057221 */ /* 0x008fe20000010000 */
        /* <DEDUP_REMOVED lines=19> */
[----:B------:R-:W-:Y:S01]  /*cf50*/  FADD.FTZ R6, R5, R12 ;  /* 0x0000000c05067221 */ /* 0x000fe20000010000 */
[----:B------:R-:W-:-:S07]  /*cf60*/  FADD.FTZ R7, R8, R13 ;  /* 0x0000000d08077221 */ /* 0x000fce0000010000 */
.L_x_1006:
[----:B------:R-:W-:Y:S05]  /*cf70*/  BSYNC.RECONVERGENT B0 ;  /* 0x0000000000007941 */ /* 0x000fea0003800200 */
.L_x_1005:
[----:B------:R-:W-:Y:S06]  /*cf80*/  BAR.SYNC.DEFER_BLOCKING 0x0 ;  /* 0x0000000000007b1d */ /* 0x000fec0000010000 */
[----:B------:R-:W-:Y:S04]  /*cf90*/  BSSY.RECONVERGENT B0, `(.L_x_1007) ;  /* 0x000004d000007945 */ /* 0x000fe80003800200 */
[----:B------:R-:W-:Y:S05]  /*cfa0*/  @P3 BRA `(.L_x_1008) ;  /* 0x00000004002c3947 */ /* 0x000fea0003800000 */
[----:B------:R-:W2:Y:S04]  /*cfb0*/  LDS.128 R68, [R0+0x280] ;  /* 0x0002800000447984 */ /* 0x000ea80000000c00 */
[----:B------:R-:W4:Y:S04]  /*cfc0*/  LDS.128 R64, [R0+0x500] ;  /* 0x0005000000407984 */ /* 0x000f280000000c00 */
[----:B------:R-:W5:Y:S04]  /*cfd0*/  LDS.128 R20, [R0+0x780] ;  /* 0x0007800000147984 */ /* 0x000f680000000c00 */
[----:B------:R-:W3:Y:S04]  /*cfe0*/  LDS.128 R24, [R0+0xa00] ;  /* 0x000a000000187984 */ /* 0x000ee80000000c00 */
[----:B------:R-:W3:Y:S04]  /*cff0*/  LDS.128 R36, [R0+0xc80] ;  /* 0x000c800000247984 */ /* 0x000ee80000000c00 */
[----:B------:R-:W3:Y:S04]  /*d000*/  LDS.128 R40, [R0+0xf00] ;  /* 0x000f000000287984 */ /* 0x000ee80000000c00 */
[----:B------:R-:W3:Y:S04]  /*d010*/  LDS.128 R44, [R0+0x1180] ;  /* 0x00118000002c7984 */ /* 0x000ee80000000c00 */
[----:B------:R-:W3:Y:S04]  /*d020*/  LDS.128 R48, [R0+0x1400] ;  /* 0x0014000000307984 */ /* 0x000ee80000000c00 */
[----:B------:R-:W3:Y:S04]  /*d030*/  LDS.128 R52, [R0+0x1680] ;  /* 0x0016800000347984 */ /* 0x000ee80000000c00 */
[----:B------:R-:W3:Y:S01]  /*d040*/  LDS.128 R16, [R0+0x1900] ;  /* 0x0019000000107984 */ /* 0x000ee20000000c00 */
        /* <DEDUP_REMOVED lines=9> */
[----:B-----5:R-:W-:Y:S01]  /*d0e0*/  FADD.FTZ R5, R5, R20 ;  /* 0x0000001405057221 */ /* 0x020fe20000010000 */
[----:B------:R-:W1:Y:S01]  /*d0f0*/  LDS.128 R64, [R0+0x1e00] ;  /* 0x001e000000407984 */ /* 0x000e620000000c00 */
[----:B------:R-:W-:Y:S01]  /*d100*/  FADD.FTZ R8, R8, R21 ;  /* 0x0000001508087221 */ /* 0x000fe20000010000 */
[----:B------:R-:W-:Y:S01]  /*d110*/  FADD.FTZ R9, R9, R22 ;  /* 0x0000001609097221 */ /* 0x000fe20000010000 */
[----:B------:R-:W-:Y:S01]  /*d120*/  FADD.FTZ R12, R12, R23 ;  /* 0x000000170c0c7221 */ /* 0x000fe20000010000 */
[----:B------:R-:W2:Y:S01]  /*d130*/  LDS.128 R68, [R0+0x2080] ;  /* 0x0020800000447984 */ /* 0x000ea20000000c00 */
[----:B---3--:R-:W-:Y:S01]  /*d140*/  FADD.FTZ R5, R5, R24 ;  /* 0x0000001805057221 */ /* 0x008fe20000010000 */
[----:B------:R-:W-:Y:S01]  /*d150*/  FADD.FTZ R8, R8, R25 ;  /* 0x0000001908087221 */ /* 0x000fe20000010000 */
        /* <DEDUP_REMOVED lines=48> */
.L_x_1008:
[----:B------:R-:W-:Y:S05]  /*d460*/  BSYNC.RECONVERGENT B0 ;  /* 0x0000000000007941 */ /* 0x000fea0003800200 */
.L_x_1007:
[----:B------:R-:W-:Y:S04]  /*d470*/  BSSY.RECONVERGENT B0, `(.L_x_1009) ;  /* 0x000001e000007945 */ /* 0x000fe80003800200 */
[----:B------:R-:W-:Y:S05]  /*d480*/  @P3 BRA `(.L_x_1010) ;  /* 0x0000000000703947 */ /* 0x000fea0003800000 */
[----:B------:R-:W4:Y:S01]  /*d490*/  LDC.64 R22, c[0x0][0x3f8] ;  /* 0x0000fe00ff167b82 */ /* 0x000f220000000a00 */
[----:B--2---:R-:W-:-:S05]  /*d4a0*/  MOV R5, UR13 ;  /* 0x0000000d00057c02 */ /* 0x004fca0008000f00 */
[----:B------:R-:W-:Y:S02]  /*d4b0*/  IMAD R5, R5, 0x28, R2 ;  /* 0x0000002805057824 */ /* 0x000fe400078e0202 */
[----:B-1----:R-:W1:Y:S01]  /*d4c0*/  LDC.64 R8, c[0x0][0x3d8] ;  /* 0x0000f600ff087b82 */ /* 0x002e620000000a00 */
[----:B----4-:R-:W-:Y:S01]  /*d4d0*/  IMAD.WIDE.U32 R12, R22, 0x3, RZ ;  /* 0x00000003160c7825 */ /* 0x010fe200078e00ff */
[C---:B---3--:R-:W-:Y:S02]  /*d4e0*/  LEA R11, R23.reuse, R23, 0x1 ;  /* 0x00000017170b7211 */ /* 0x048fe400078e08ff */
        /* <DEDUP_REMOVED lines=22> */
.L_x_1010:
[----:B------:R-:W-:Y:S05]  /*d650*/  BSYNC.RECONVERGENT B0 ;  /* 0x0000000000007941 */ /* 0x000fea0003800200 */
.L_x_1009:
[----:B------:R-:W-:-:S09]  /*d660*/  UISETP.GE.U32.AND UP0, UPT, UR12, 0x2, UPT ;  /* 0x000000020c00788c */ /* 0x000fd2000bf06070 */
[----:B------:R-:W-:Y:S05]  /*d670*/  BRA.U !UP0, `(.L_x_1011) ;  /* 0x0000000d08787547 */ /* 0x000fea000b800000 */
[----:B-1--4-:R-:W1:Y:S01]  /*d680*/  LDC.64 R8, c[0x0][0x3d0] ;  /* 0x0000f400ff087b82 */ /* 0x012e620000000a00 */
[----:B------:R-:W-:Y:S01]  /*d690*/  ULOP3.LUT UR5, UR4, 0x1, URZ, 0xc0, !UPT ;  /* 0x0000000104057892 */ /* 0x000fe2000f8ec0ff */
[----:B------:R-:W-:Y:S03]  /*d6a0*/  BSSY.RECONVERGENT B0, `(.L_x_1012) ;  /* 0x0000023000007945 */ /* 0x000fe60003800200 */
[----:B------:R-:W-:-:S03]  /*d6b0*/  UIMAD UR6, UR5, UR9, URZ ;  /* 0x00000009050672a4 */ /* 0x000fc6000f8e02ff */
[----:B------:R-:W4:Y:S01]  /*d6c0*/  S2UR UR29, SR_CTAID.X ;  /* 0x00000000001d79c3 */ /* 0x000f220000002500 */
[----:B------:R-:W-:-:S04]  /*d6d0*/  UIMAD UR5, UR6, UR12, URZ ;  /* 0x0000000c060572a4 */ /* 0x000fc8000f8e02ff */
[----:B------:R-:W-:-:S03]  /*d6e0*/  USHF.L.U32 UR5, UR5, 0x1, URZ ;  /* 0x0000000105057899 */ /* 0x000fc600080006ff */
[----:B------:R-:W0:Y:S03]  /*d6f0*/  S2UR UR14, SR_CTAID.Y ;  /* 0x00000000000e79c3 */ /* 0x000e260000002600 */
[----:B--2---:R-:W-:-:S05]  /*d700*/  MOV R5, UR5 ;  /* 0x0000000500057c02 */ /* 0x004fca0008000f00 */
[----:B-1----:R-:W-:Y:S01]  /*d710*/  IMAD.WIDE R8, R5, 0x4, R8 ;  /* 0x0000000405087825 */ /* 0x002fe200078e0208 */
[----:B0---4-:R-:W-:Y:S06]  /*d720*/  @P0 BRA `(.L_x_1013) ;  /* 0x0000000000680947 */ /* 0x011fec0003800000 */
[----:B------:R-:W0:Y:S01]  /*d730*/  LDC.64 R12, c[0x0][0x3c8] ;  /* 0x0000f200ff0c7b82 */ /* 0x000e220000000a00 */
[----:B------:R-:W-:Y:S02]  /*d740*/  UIADD3 UR7, UPT, UPT, UR6, UR14, URZ ;  /* 0x0000000e06077290 */ /* 0x000fe4000fffe0ff */
[----:B------:R-:W-:Y:S02]  /*d750*/  UIMAD UR13, UR29, UR9, UR14 ;  /* 0x000000091d0d72a4 */ /* 0x000fe4000f8e020e */
[----:B------:R-:W-:Y:S02]  /*d760*/  ULOP3.LUT UP0, UR5, UR4, 0x2, URZ, 0xc0, !UPT ;  /* 0x0000000204057892 */ /* 0x000fe4000f80c0ff */
[----:B------:R-:W-:Y:S02]  /*d770*/  MOV R17, UR7 ;  /* 0x0000000700117c02 */ /* 0x000fe40008000f00 */
[----:B------:R-:W-:Y:S01]  /*d780*/  UIADD3 UR5, UPT, UPT, -UR5, 0x1, URZ ;  /* 0x0000000105057890 */ /* 0x000fe2000fffe1ff */
[----:B------:R-:W-:-:S02]  /*d790*/  MOV R5, UR13 ;  /* 0x0000000d00057c02 */ /* 0x000fc40008000f00 */
        /* <DEDUP_REMOVED lines=14> */
.L_x_1014:
[----:B------:R-:W2:Y:S04]  /*d880*/  LDG.E.STRONG.GPU R0, desc[UR10][R16.64] ;  /* 0x0000000a10007981 */ /* 0x000ea8000c1ef900 */
[----:B--2---:R-:W-:Y:S04]  /*d890*/  CCTL.IVALL ;  /* 0x00000000ff00798f */ /* 0x004fe80002000000 */
[----:B------:R0:W-:Y:S01]  /*d8a0*/  STL [R1], R0 ;  /* 0x0000000001007387 */ /* 0x0001e20000100800 */
[----:B------:R-:W-:-:S13]  /*d8b0*/  ISETP.NE.AND P0, PT, R0, UR5, PT ;  /* 0x0000000500007c0c */ /* 0x000fda000bf05270 */
[----:B0-----:R-:W-:Y:S05]  /*d8c0*/  @P0 BRA `(.L_x_1014) ;  /* 0xfffffffc00ec0947 */ /* 0x001fea000383ffff */
.L_x_1013:
[----:B------:R-:W-:Y:S05]  /*d8d0*/  BSYNC.RECONVERGENT B0 ;  /* 0x0000000000007941 */ /* 0x000fea0003800200 */
.L_x_1012:
        /* <DEDUP_REMOVED lines=15> */
.L_x_1016:
[----:B------:R-:W-:Y:S02]  /*d9d0*/  ISETP.NE.AND P1, PT, RZ, UR23, PT ;  /* 0x00000017ff007c0c */ /* 0x000fe4000bf25270 */
[----:B------:R-:W-:Y:S02]  /*d9e0*/  MOV R13, UR6 ;  /* 0x00000006000d7c02 */ /* 0x000fe40008000f00 */
[----:B------:R-:W-:-:S13]  /*d9f0*/  ISETP.NE.OR P1, PT, R2, RZ, !P1 ;  /* 0x000000ff0200720c */ /* 0x000fda0004f25670 */
[----:B------:R-:W-:-:S06]  /*da00*/  @!P1 IMAD.WIDE.U32 R12, R13, 0x8, R8 ;  /* 0x000000080d0c9825 */ /* 0x000fcc00078e0008 */
[----:B------:R-:W2:Y:S01]  /*da10*/  @!P1 LDG.E.64 R12, desc[UR10][R12.64] ;  /* 0x0000000a0c0c9981 */ /* 0x000ea2000c1e1b00 */
[----:B------:R-:W-:Y:S01]  /*da20*/  UIADD3 UR24, UPT, UPT, UR5, 0x1, URZ ;  /* 0x0000000105187890 */ /* 0x000fe2000fffe0ff */
[----:B------:R-:W-:Y:S01]  /*da30*/  MOV R17, UR17 ;  /* 0x0000001100117c02 */ /* 0x000fe20008000f00 */
[----:B------:R-:W-:Y:S01]  /*da40*/  UIADD3 UR25, UPT, UPT, UR5, 0x2, URZ ;  /* 0x0000000205197890 */ /* 0x000fe2000fffe0ff */
[----:B------:R-:W0:Y:S01]  /*da50*/  S2R R0, SR_CTAID.X ;  /* 0x0000000000007919 */ /* 0x000e220000002500 */
[----:B------:R-:W-:Y:S01]  /*da60*/  UIADD3 UR26, UPT, UPT, UR5, 0x3, URZ ;  /* 0x00000003051a7890 */ /* 0x000fe2000fffe0ff */
[----:B------:R-:W-:Y:S01]  /*da70*/  MOV R19, UR13 ;  /* 0x0000000d00137c02 */ /* 0x000fe20008000f00 */
        /* <DEDUP_REMOVED lines=18> */
[----:B------:R0:W4:Y:S01]  /*dba0*/  @!P4 LDG.E.64 R26, desc[UR10][R16.64] ;  /* 0x0000000a101ac981 */ /* 0x000122000c1e1b00 */
[----:B------:R-:W-:Y:S02]  /*dbb0*/  MOV R23, UR18 ;  /* 0x0000001200177c02 */ /* 0x000fe40008000f00 */
[----:B------:R-:W-:Y:S01]  /*dbc0*/  ISETP.NE.OR P5, PT, R2, RZ, !P5 ;  /* 0x000000ff0200720c */ /* 0x000fe20006fa5670 */
[--C-:B------:R-:W-:Y:S01]  /*dbd0*/  @!P2 IMAD.WIDE.U32 R20, R21, 0x8, R8.reuse ;  /* 0x000000081514a825 */ /* 0x100fe200078e0008 */
[----:B------:R-:W5:Y:S01]  /*dbe0*/  @!P3 LDG.E.64 R18, desc[UR10][R18.64] ;  /* 0x0000000a1212b981 */ /* 0x000f62000c1e1b00 */
[----:B------:R-:W-:Y:S02]  /*dbf0*/  MOV R5, UR20 ;  /* 0x0000001400057c02 */ /* 0x000fe40008000f00 */
[----:B---3--:R-:W-:Y:S02]  /*dc00*/  MOV R11, UR19 ;  /* 0x00000013000b7c02 */ /* 0x008fe40008000f00 */
[----:B------:R-:W3:Y:S06]  /*dc10*/  @!P2 LDG.E.64 R20, desc[UR10][R20.64] ;  /* 0x0000000a1414a981 */ /* 0x000eec000c1e1b00 */
[----:B0-----:R-:W-:-:S06]  /*dc20*/  @!P5 IMAD.WIDE.U32 R16, R11, 0x8, R8 ;  /* 0x000000080b10d825 */ /* 0x001fcc00078e0008 */
[----:B------:R-:W3:Y:S01]  /*dc30*/  @!P5 LDG.E.64 R16, desc[UR10][R16.64] ;  /* 0x0000000a1010d981 */ /* 0x000ee2000c1e1b00 */
[----:B--2---:R-:W-:Y:S01]  /*dc40*/  @!P1 FADD.FTZ R7, R7, R13 ;  /* 0x0000000d07079221 */ /* 0x004fe20000010000 */
[----:B------:R-:W-:Y:S01]  /*dc50*/  MOV R13, UR22 ;  /* 0x00000016000d7c02 */ /* 0x000fe20008000f00 */
[----:B------:R-:W-:Y:S01]  /*dc60*/  @!P1 FADD.FTZ R6, R6, R12 ;  /* 0x0000000c06069221 */ /* 0x000fe20000010000 */
[----:B------:R-:W-:-:S03]  /*dc70*/  ISETP.NE.AND P1, PT, R0, UR24, PT ;  /* 0x0000001800007c0c */ /* 0x000fc6000bf25270 */
[----:B------:R-:W-:Y:S01]  /*dc80*/  @!P0 IMAD.WIDE.U32 R12, R13, 0x8, R8 ;  /* 0x000000080d0c8825 */ /* 0x000fe200078e0008 */
[----:B------:R-:W-:-:S04]  /*dc90*/  ISETP.NE.OR P1, PT, R2, RZ, !P1 ;  /* 0x000000ff0200720c */ /* 0x000fc80004f25670 */
[----:B------:R0:W2:Y:S09]  /*dca0*/  @!P0 LDG.E.64 R24, desc[UR10][R12.64] ;  /* 0x0000000a0c188981 */ /* 0x0000b2000c1e1b00 */
[----:B------:R-:W-:-:S04]  /*dcb0*/  @!P1 IMAD.WIDE.U32 R22, R23, 0x8, R8 ;  /* 0x0000000817169825 */ /* 0x000fc800078e0008 */
[----:B0-----:R-:W-:Y:S02]  /*dcc0*/  @!P6 IMAD.WIDE.U32 R12, R5, 0x8, R8 ;  /* 0x00000008050ce825 */ /* 0x001fe400078e0008 */
[----:B------:R-:W3:Y:S04]  /*dcd0*/  @!P1 LDG.E.64 R22, desc[UR10][R22.64] ;  /* 0x0000000a16169981 */ /* 0x000ee8000c1e1b00 */
        /* <DEDUP_REMOVED lines=16> */
[----:B-----5:R-:W-:Y:S01]  /*dde0*/  @!P3 FADD.FTZ R6, R6, R18 ;  /* 0x000000120606b221 */ /* 0x020fe20000010000 */
        /* <DEDUP_REMOVED lines=11> */
.L_x_1015:
        /* <DEDUP_REMOVED lines=36> */
[----:B------:R-:W4:Y:S01]  /*e0e0*/  @!P0 LDG.E.64 R12, desc[UR10][R12.64] ;  /* 0x0000000a0c0c8981 */ /* 0x000f22000c1e1b00 */
[----:B------:R-:W-:-:S04]  /*e0f0*/  @!P2 IMAD.WIDE.U32 R18, R19, 0x8, R8 ;  /* 0x000000081312a825 */ /* 0x000fc800078e0008 */
[----:B------:R-:W-:Y:S02]  /*e100*/  @!P3 IMAD.WIDE.U32 R20, R21, 0x8, R8 ;  /* 0x000000081514b825 */ /* 0x000fe400078e0008 */
[----:B------:R-:W5:Y:S04]  /*e110*/  @!P2 LDG.E.64 R18, desc[UR10][R18.64] ;  /* 0x0000000a1212a981 */ /* 0x000f68000c1e1b00 */
[----:B------:R-:W3:Y:S01]  /*e120*/  @!P3 LDG.E.64 R20, desc[UR10][R20.64] ;  /* 0x0000000a1414b981 */ /* 0x000ee2000c1e1b00 */
[----:B------:R-:W-:-:S04]  /*e130*/  MOV R0, UR5 ;  /* 0x0000000500007c02 */ /* 0x000fc80008000f00 */
[----:B------:R-:W-:-:S04]  /*e140*/  IADD3 R0, PT, PT, R0, 0x4, RZ ;  /* 0x0000000400007810 */ /* 0x000fc80007ffe0ff */
[----:B------:R-:W-:Y:S01]  /*e150*/  R2UR UR5, R0 ;  /* 0x00000000000572ca */ /* 0x000fe200000e0000 */
[----:B----4-:R-:W-:Y:S01]  /*e160*/  @!P0 FADD.FTZ R6, R6, R12 ;  /* 0x0000000c06068221 */ /* 0x010fe20000010000 */
[----:B------:R-:W-:-:S03]  /*e170*/  @!P0 FADD.FTZ R7, R7, R13 ;  /* 0x0000000d07078221 */ /* 0x000fc60000010000 */
[----:B--2---:R-:W-:Y:S01]  /*e180*/  @!P1 FADD.FTZ R6, R6, R16 ;  /* 0x0000001006069221 */ /* 0x004fe20000010000 */
[----:B------:R-:W-:-:S03]  /*e190*/  @!P1 FADD.FTZ R7, R7, R17 ;  /* 0x0000001107079221 */ /* 0x000fc60000010000 */
[----:B-----5:R-:W-:Y:S01]  /*e1a0*/  @!P2 FADD.FTZ R6, R6, R18 ;  /* 0x000000120606a221 */ /* 0x020fe20000010000 */
[----:B------:R-:W-:-:S03]  /*e1b0*/  @!P2 FADD.FTZ R7, R7, R19 ;  /* 0x000000130707a221 */ /* 0x000fc60000010000 */
[----:B---3--:R-:W-:Y:S01]  /*e1c0*/  @!P3 FADD.FTZ R6, R6, R20 ;  /* 0x000000140606b221 */ /* 0x008fe20000010000 */
[----:B------:R-:W-:-:S07]  /*e1d0*/  @!P3 FADD.FTZ R7, R7, R21 ;  /* 0x000000150707b221 */ /* 0x000fce0000010000 */
.L_x_1017:
[----:B------:R-:W-:Y:S05]  /*e1e0*/  BRA.U !UP0, `(.L_x_1011) ;  /* 0x00000001089c7547 */ /* 0x000fea000b800000 */
[----:B------:R-:W0:Y:S01]  /*e1f0*/  S2R R5, SR_CTAID.X ;  /* 0x0000000000057919 */ /* 0x000e220000002500 */
[----:B------:R-:W-:Y:S02]  /*e200*/  UISETP.NE.AND UP0, UPT, UR18, 0x1, UPT ;  /* 0x000000011200788c */ /* 0x000fe4000bf05270 */
[----:B------:R-:W-:-:S07]  /*e210*/  ULOP3.LUT UR6, UR12, 0x1, URZ, 0xc0, !UPT ;  /* 0x000000010c067892 */ /* 0x000fce000f8ec0ff */
[----:B------:R-:W-:Y:S05]  /*e220*/  BRA.U !UP0, `(.L_x_1018) ;  /* 0x0000000108587547 */ /* 0x000fea000b800000 */
[----:B------:R-:W1:Y:S01]  /*e230*/  S2R R0, SR_CTAID.X ;  /* 0x0000000000007919 */ /* 0x000e620000002500 */
[----:B------:R-:W2:Y:S01]  /*e240*/  S2R R12, SR_CTAID.Y ;  /* 0x00000000000c7919 */ /* 0x000ea20000002600 */
[----:B-1----:R-:W-:Y:S02]  /*e250*/  ISETP.NE.AND P0, PT, R0, UR5, PT ;  /* 0x0000000500007c0c */ /* 0x002fe4000bf05270 */
[----:B------:R-:W-:Y:S02]  /*e260*/  MOV R0, UR5 ;  /* 0x0000000500007c02 */ /* 0x000fe40008000f00 */
[----:B------:R-:W-:Y:S02]  /*e270*/  ISETP.NE.OR P1, PT, R2, RZ, !P0 ;  /* 0x000000ff0200720c */ /* 0x000fe40004725670 */
[----:B------:R-:W-:-:S04]  /*e280*/  IADD3 R13, PT, PT, R0, 0x1, RZ ;  /* 0x00000001000d7810 */ /* 0x000fc80007ffe0ff */
[----:B------:R-:W-:-:S04]  /*e290*/  ISETP.NE.AND P0, PT, R13, UR29, PT ;  /* 0x0000001d0d007c0c */ /* 0x000fc8000bf05270 */
[----:B------:R-:W-:-:S03]  /*e2a0*/  ISETP.NE.OR P0, PT, R2, RZ, !P0 ;  /* 0x000000ff0200720c */ /* 0x000fc60004705670 */
[----:B------:R-:W-:-:S05]  /*e2b0*/  VOTEU.ALL UP0, P1 ;  /* 0x0000000000ff7886 */ /* 0x000fca0000800000 */
[----:B------:R-:W-:-:S05]  /*e2c0*/  @!UP0 UIMAD UR5, UR5, UR9, UR14 ;  /* 0x00000009050582a4 */ /* 0x000fca000f8e020e */
[----:B--2---:R-:W-:Y:S01]  /*e2d0*/  @!P0 IMAD R13, R13, UR9, R12 ;  /* 0x000000090d0d8c24 */ /* 0x004fe2000f8e020c */
[----:B------:R-:W-:-:S03]  /*e2e0*/  MOV R17, UR5 ;  /* 0x0000000500117c02 */ /* 0x000fc60008000f00 */
        /* <DEDUP_REMOVED lines=10> */
.L_x_1018:
        /* <DEDUP_REMOVED lines=12> */
.L_x_1019:
[----:B------:R-:W-:Y:S05]  /*e450*/  BSYNC.RECONVERGENT B0 ;  /* 0x0000000000007941 */ /* 0x000fea0003800200 */
.L_x_1011:
        /* <DEDUP_REMOVED lines=12> */
[----:B-1--4-:R-:W2:Y:S01]  /*e520*/  LDS.64 R8, [UR5+0xc0] ;  /* 0x0000c005ff087984 */ /* 0x012ea20008000a00 */
[----:B------:R-:W2:Y:S02]  /*e530*/  LDCU UR5, c[0x0][0x42c] ;  /* 0x00008580ff0577ac */ /* 0x000ea40008000800 */
[----:B--2---:R-:W-:Y:S01]  /*e540*/  FMUL.FTZ R5, R9, UR5 ;  /* 0x0000000509057c20 */ /* 0x004fe20008410000 */
[----:B------:R-:W-:-:S02]  /*e550*/  HFMA2 R9, -RZ, RZ, 0, 0 ;  /* 0x00000000ff097431 */ /* 0x000fc400000001ff */
[----:B0-----:R-:W-:-:S07]  /*e560*/  FMUL.FTZ R0, R8, UR5 ;  /* 0x0000000508007c20 */ /* 0x001fce0008410000 */
.L_x_1025:
[----:B---3--:R-:W-:-:S05]  /*e570*/  LEA R11, R9, UR15, 0x2 ;  /* 0x0000000f090b7c11 */ /* 0x008fca000f8e10ff */
[----:B0-----:R-:W2:Y:S04]  /*e580*/  LDL.64 R12, [R11+0x10] ;  /* 0x000010000b0c7983 */ /* 0x001ea80000100a00 */
[----:B------:R-:W3:Y:S01]  /*e590*/  LDL.64 R6, [R11+0x90] ;  /* 0x000090000b067983 */ /* 0x000ee20000100a00 */
[----:B------:R-:W-:Y:S01]  /*e5a0*/  LEA R23, R9, R62, 0x4 ;  /* 0x0000003e09177211 */ /* 0x000fe200078e20ff */
[----:B------:R-:W-:Y:S03]  /*e5b0*/  BSSY.RECONVERGENT B0, `(.L_x_1020) ;  /* 0x000003a000007945 */ /* 0x000fe60003800200 */
[C---:B------:R-:W-:Y:S02]  /*e5c0*/  ISETP.GE.U32.AND P0, PT, R23.reuse, UR18, PT ;  /* 0x0000001217007c0c */ /* 0x040fe4000bf06070 */
[----:B------:R-:W-:-:S04]  /*e5d0*/  IADD3 R25, PT, PT, R23, 0x10, RZ ;  /* 0x0000001017197810 */ /* 0x000fc80007ffe0ff */
[----:B------:R-:W-:Y:S02]  /*e5e0*/  ISETP.GE.U32.AND P1, PT, R25, UR18, PT ;  /* 0x0000001219007c0c */ /* 0x000fe4000bf26070 */
[----:B------:R-:W-:-:S04]  /*e5f0*/  SHF.R.S32.HI R24, RZ, 0x1f, R25 ;  /* 0x0000001fff187819 */ /* 0x000fc80000011419 */
[----:B------:R-:W-:Y:S01]  /*e600*/  ISETP.GE.AND.EX P1, PT, R24, UR19, PT, P1 ;  /* 0x0000001318007c0c */ /* 0x000fe2000bf26310 */
[--C-:B--2---:R-:W-:Y:S02]  /*e610*/  HADD2.F32 R2, -RZ, R12.reuse.H0_H0 ;  /* 0x2000000cff027230 */ /* 0x104fe40000004100 */
[----:B------:R-:W-:Y:S02]  /*e620*/  HADD2.F32 R12, -RZ, R12.H1_H1 ;  /* 0x3000000cff0c7230 */ /* 0x000fe40000004100 */
[--C-:B---3--:R-:W-:Y:S02]  /*e630*/  HADD2.F32 R11, -RZ, R6.reuse.H0_H0 ;  /* 0x20000006ff0b7230 */ /* 0x108fe40000004100 */
        /* <DEDUP_REMOVED lines=8> */
[----:B------:R-:W-:-:S03]  /*e6c0*/  @P2 FMUL.FTZ R16, R8, -1.4426950216293334961 ;  /* 0xbfb8aa3b08102820 */ /* 0x000fc60000410000 */
[----:B------:R-:W0:Y:S04]  /*e6d0*/  @P2 MUFU.EX2 R12, R12 ;  /* 0x0000000c000c2308 */ /* 0x000e280000000800 */
[----:B------:R-:W1:Y:S01]  /*e6e0*/  @P2 MUFU.EX2 R16, R16 ;  /* 0x0000001000102308 */ /* 0x000e620000000800 */
[----:B0-----:R-:W-:Y:S01]  /*e6f0*/  @P2 FADD.FTZ R14, R12, 1 ;  /* 0x3f8000000c0e2421 */ /* 0x001fe20000010000 */
[----:B-1----:R-:W-:-:S05]  /*e700*/  @P2 FADD.FTZ R17, R16, 1 ;  /* 0x3f80000010112421 */ /* 0x002fca0000010000 */
[----:B------:R-:W0:Y:S08]  /*e710*/  @P2 MUFU.RCP R14, R14 ;  /* 0x0000000e000e2308 */ /* 0x000e300000001000 */
[----:B------:R-:W1:Y:S01]  /*e720*/  @P2 MUFU.RCP R17, R17 ;  /* 0x0000001100112308 */ /* 0x000e620000001000 */
[----:B0-----:R-:W-:-:S04]  /*e730*/  @P2 FADD.FTZ R19, -R14, 1 ;  /* 0x3f8000000e132421 */ /* 0x001fc80000010100 */
[----:B------:R-:W-:Y:S01]  /*e740*/  @P2 FFMA.FTZ R19, R2, R19, 1 ;  /* 0x3f80000002132423 */ /* 0x000fe20000010013 */
[----:B------:R-:W-:Y:S01]  /*e750*/  @P2 FMUL.FTZ R2, R11, R14 ;  /* 0x0000000e0b022220 */ /* 0x000fe20000410000 */
[----:B------:R-:W-:Y:S01]  /*e760*/  SHF.R.S32.HI R14, RZ, 0x1f, R23 ;  /* 0x0000001fff0e7819 */ /* 0x000fe20000011417 */
[----:B-1----:R-:W-:Y:S02]  /*e770*/  @P2 FADD.FTZ R21, -R17, 1 ;  /* 0x3f80000011152421 */ /* 0x002fe40000010100 */
[----:B------:R-:W-:Y:S01]  /*e780*/  @P2 FMUL.FTZ R11, R2, R19 ;  /* 0x00000013020b2220 */ /* 0x000fe20000410000 */
[----:B------:R-:W-:Y:S01]  /*e790*/  ISETP.GE.AND.EX P0, PT, R14, UR19, PT, P0 ;  /* 0x000000130e007c0c */ /* 0x000fe2000bf06300 */
[----:B------:R-:W-:Y:S02]  /*e7a0*/  HADD2.F32 R2, -RZ, R13.H0_H0 ;  /* 0x2000000dff027230 */ /* 0x000fe40000004100 */
[----:B------:R-:W-:Y:S01]  /*e7b0*/  @P2 FFMA.FTZ R21, R8, R21, 1 ;  /* 0x3f80000008152423 */ /* 0x000fe20000010015 */
[----:B------:R-:W-:-:S02]  /*e7c0*/  @P2 FMUL.FTZ R8, R6, R17 ;  /* 0x0000001106082220 */ /* 0x000fc40000410000 */
[----:B------:R-:W-:Y:S02]  /*e7d0*/  FADD.FTZ R12, R2, -UR28 ;  /* 0x8000001c020c7e21 */ /* 0x000fe40008010000 */
[----:B------:R-:W-:Y:S01]  /*e7e0*/  @P2 FMUL.FTZ R6, R8, R21 ;  /* 0x0000001508062220 */ /* 0x000fe20000410000 */
[----:B------:R-:W-:Y:S02]  /*e7f0*/  HADD2.F32 R8, -RZ, R13.H1_H1 ;  /* 0x3000000dff087230 */ /* 0x000fe40000004100 */
[C-C-:B------:R-:W-:Y:S01]  /*e800*/  FFMA.FTZ R13, R0.reuse, R18, R5.reuse ;  /* 0x00000012000d7223 */ /* 0x140fe20000010005 */
[----:B------:R-:W-:Y:S01]  /*e810*/  FFMA.FTZ R2, R0, R20, R5 ;  /* 0x0000001400027223 */ /* 0x000fe20000010005 */
[----:B------:R-:W-:Y:S01]  /*e820*/  ISETP.NE.AND P2, PT, RZ, UR12, PT ;  /* 0x0000000cff007c0c */ /* 0x000fe2000bf45270 */
[----:B------:R-:W-:Y:S01]  /*e830*/  FMUL.FTZ R20, R12, UR16 ;  /* 0x000000100c147c20 */ /* 0x000fe20008410000 */
[----:B------:R-:W-:Y:S01]  /*e840*/  FADD.FTZ R8, R8, -UR28 ;  /* 0x8000001c08087e21 */ /* 0x000fe20008010000 */
[----:B------:R-:W-:Y:S01]  /*e850*/  FFMA.FTZ R11, R10, R11, -R13 ;  /* 0x0000000b0a0b7223 */ /* 0x000fe2000001080d */
[----:B------:R-:W-:-:S02]  /*e860*/  FFMA.FTZ R6, R15, R6, -R2 ;  /* 0x000000060f067223 */ /* 0x000fc40000010802 */
[----:B------:R-:W-:Y:S01]  /*e870*/  FMUL.FTZ R22, R8, UR16 ;  /* 0x0000001008167c20 */ /* 0x000fe20008410000 */
[----:B------:R-:W-:Y:S06]  /*e880*/  @P0 BRA `(.L_x_1021) ;  /* 0x0000000000300947 */ /* 0x000fec0003800000 */
        /* <DEDUP_REMOVED lines=10> */
[----:B------:R-:W-:-:S05]  /*e930*/  F2FP.F16.F32.PACK_AB R11, R2, R19 ;  /* 0x00000013020b723e */ /* 0x000fca00000000ff */
[----:B------:R0:W-:Y:S02]  /*e940*/  STG.E desc[UR10][R16.64], R11 ;  /* 0x0000000b10007986 */ /* 0x0001e4000c10190a */
.L_x_1021:
[----:B------:R-:W-:Y:S05]  /*e950*/  BSYNC.RECONVERGENT B0 ;  /* 0x0000000000007941 */ /* 0x000fea0003800200 */
.L_x_1020:
        /* <DEDUP_REMOVED lines=23> */
.L_x_1022:
[----:B------:R-:W-:Y:S01]  /*ead0*/  BSSY.RECONVERGENT B0, `(.L_x_1023) ;  /* 0x0000010000007945 */ /* 0x000fe20003800200 */
[----:B------:R-:W-:Y:S01]  /*eae0*/  FFMA.FTZ R21, R10, R11, -R21 ;  /* 0x0000000b0a157223 */ /* 0x000fe20000010815 */
[----:B------:R-:W-:Y:S02]  /*eaf0*/  FFMA.FTZ R18, R15, R2, -R18 ;  /* 0x000000020f127223 */ /* 0x000fe40000010812 */
        /* <DEDUP_REMOVED lines=13> */
.L_x_1024:
[----:B------:R-:W-:Y:S05]  /*ebd0*/  BSYNC.RECONVERGENT B0 ;  /* 0x0000000000007941 */ /* 0x000fea0003800200 */
.L_x_1023:
        /* <DEDUP_REMOVED lines=10> */
.L_x_1000:
[----:B------:R-:W1:Y:S01]  /*ec80*/  S2R R9, SR_TID.X ;  /* 0x0000000000097919 */ /* 0x000e620000002100 */
[----:B------:R-:W2:Y:S01]  /*ec90*/  LDC R4, c[0x0][0x370] ;  /* 0x0000dc00ff047b82 */ /* 0x000ea20000000800 */
[----:B------:R-:W-:Y:S07]  /*eca0*/  BSSY.RECONVERGENT B0, `(.L_x_1027) ;  /* 0x000000e000007945 */ /* 0x000fee0003800200 */
[----:B0-----:R-:W0:Y:S08]  /*ecb0*/  LDC R7, c[0x0][0x374] ;  /* 0x0000dd00ff077b82 */ /* 0x001e300000000800 */
[----:B------:R-:W3:Y:S01]  /*ecc0*/  LDC.64 R2, c[0x0][0x3c8] ;  /* 0x0000f200ff027b82 */ /* 0x000ee20000000a00 */
[----:B--2---:R-:W-:-:S02]  /*ecd0*/  ISETP.NE.AND P0, PT, R4, 0x1, PT ;  /* 0x000000010400780c */ /* 0x004fc40003f05270 */
[----:B-1----:R-:W-:Y:S02]  /*ece0*/  ISETP.NE.AND P1, PT, R9, RZ, PT ;  /* 0x000000ff0900720c */ /* 0x002fe40003f25270 */
[----:B0-----:R-:W-:-:S04]  /*ecf0*/  SHF.L.U32 R0, R7, 0x1, RZ ;  /* 0x0000000107007819 */ /* 0x001fc800000006ff */
        /* <DEDUP_REMOVED lines=8> */
.L_x_1028:
[----:B------:R-:W-:Y:S05]  /*ed80*/  BSYNC.RECONVERGENT B0 ;  /* 0x0000000000007941 */ /* 0x000fea0003800200 */
.L_x_1027:
        /* <DEDUP_REMOVED lines=11> */
.L_x_1030:
[----:B------:R-:W2:Y:S04]  /*ee40*/  LDG.E.STRONG.GPU R5, desc[UR10][R2.64] ;  /* 0x0000000a02057981 */ /* 0x000ea8000c1ef900 */
[----:B--2---:R-:W-:Y:S01]  /*ee50*/  CCTL.IVALL ;  /* 0x00000000ff00798f */ /* 0x004fe20002000000 */
[----:B------:R-:W-:Y:S05]  /*ee60*/  YIELD ;  /* 0x0000000000007946 */ /* 0x000fea0003800000 */
[----:B------:R-:W-:-:S13]  /*ee70*/  ISETP.NE.AND P0, PT, R5, R0, PT ;  /* 0x000000000500720c */ /* 0x000fda0003f05270 */
[----:B------:R-:W-:Y:S05]  /*ee80*/  @P0 BRA `(.L_x_1030) ;  /* 0xfffffffc00ec0947 */ /* 0x000fea000383ffff */
.L_x_1029:
        /* <DEDUP_REMOVED lines=75> */
.L_x_1033:
        /* <DEDUP_REMOVED lines=31> */
.L_x_1032:
[----:B------:R-:W-:Y:S05]  /*f530*/  BSYNC.RECONVERGENT B0 ;  /* 0x0000000000007941 */ /* 0x000fea0003800200 */
.L_x_1031:
        /* <DEDUP_REMOVED lines=10> */
.L_x_1034:
        /* <DEDUP_REMOVED lines=87> */
.L_x_1035:
        /* <DEDUP_REMOVED lines=11> */
.L_x_4512:


//--------------------- .text._Z35group_norm_nhwc_bwd_one_pass_kernelI11Fp16IOFp16WLi64ELi80ELi640EEv26Group_norm_nhwc_bwd_params --------------------------
	.section	.text._Z35group_norm_nhwc_bwd_one_pass_kernelI11Fp16IOFp16WLi64ELi80ELi640EEv26Group_norm_nhwc_bwd_params,"ax",@progbits
	.align	128
        .global         _Z35group_norm_nhwc_bwd_one_pass_kernelI11Fp16IOFp16WLi64ELi80ELi640EEv26Group_norm_nhwc_bwd_params
        .type           _Z35group_norm_nhwc_bwd_one_pass_kernelI11Fp16IOFp16WLi64ELi80ELi640EEv26Group_norm_nhwc_bwd_params,@function
        .size           _Z35group_norm_nhwc_bwd_one_pass_kernelI11Fp16IOFp16WLi64ELi80ELi640EEv26Group_norm_nhwc_bwd_params,(.L_x_4513 - _Z35group_norm_nhwc_bwd_one_pass_kernelI11Fp16IOFp16WLi64ELi80ELi640EEv26Group_norm_nhwc_bwd_params)
        .other          _Z35group_norm_nhwc_bwd_one_pass_kernelI11Fp16IOFp16WLi64ELi80ELi640EEv26Group_norm_nhwc_bwd_params,@"STO_CUDA_ENTRY STV_DEFAULT"
_Z35group_norm_nhwc_bwd_one_pass_kernelI11Fp16IOFp16WLi64ELi80ELi640EEv26Group_norm_nhwc_bwd_params:
.text._Z35group_norm_nhwc_bwd_one_pass_kernelI11Fp16IOFp16WLi64ELi80ELi640EEv26Group_norm_nhwc_bwd_params:
        /* <DEDUP_REMOVED lines=52> */
.L_x_1067:
        /* <DEDUP_REMOVED lines=148> */
[----:B--2---:R-:W-:Y:S02]  /*0c80*/  @P4 HADD2.F32 R25, -RZ, R2.H0_H0 ;  /* 0x20000002ff194230 */ /* 0x004fe40000004100 */
[----:B----4-:R-:W-:Y:S02]  /*0c90*/  HADD2.F32 R2, -RZ, R4.H0_H0 ;  /* 0x20000004ff027230 */ /* 0x010fe40000004100 */
[----:B------:R-:W-:Y:S02]  /*0ca0*/  @P4 HADD2.F32 R27, -RZ, R19.H0_H0 ;  /* 0x20000013ff1b4230 */ /* 0x000fe40000004100 */
[----:B------:R-:W-:Y:S01]  /*0cb0*/  HADD2.F32 R4, -RZ, R18.H0_H0 ;  /* 0x20000012ff047230 */ /* 0x000fe20000004100 */
        /* <DEDUP_REMOVED lines=74> */
.L_x_1037:
        /* <DEDUP_REMOVED lines=144> */
.L_x_1038:
        /* <DEDUP_REMOVED lines=34> */
.L_x_1040:
[----:B------:R-:W-:Y:S05]  /*1c80*/  BSYNC.RECONVERGENT B0 ;  /* 0x0000000000007941 */ /* 0x000fea0003800200 */
.L_x_1039:
        /* <DEDUP_REMOVED lines=54> */
.L_x_1042:
[----:B------:R-:W-:Y:S05]  /*1ff0*/  BSYNC.RECONVERGENT B0 ;  /* 0x0000000000007941 */ /* 0x000fea0003800200 */
.L_x_1041:
        /* <DEDUP_REMOVED lines=78> */
.L_x_1044:
[----:B------:R-:W-:Y:S05]  /*24e0*/  BSYNC.RECONVERGENT B0 ;  /* 0x0000000000007941 */ /* 0x000fea0003800200 */
.L_x_1043:
        /* <DEDUP_REMOVED lines=29> */
.L_x_1046:
[----:B------:R-:W-:Y:S05]  /*26c0*/  BSYNC.RECONVERGENT B0 ;  /* 0x0000000000007941 */ /* 0x000fea0003800200 */
.L_x_1045:
        /* <DEDUP_REMOVED lines=29> */
.L_x_1049:
[----:B-1----:R-:W4:Y:S04]  /*28a0*/  LDG.E.STRONG.GPU R12, desc[UR24][R14.64] ;  /* 0x000000180e0c7981 */ /* 0x002f28000c1ef900 */
[----:B----4-:R-:W-:Y:S01]  /*28b0*/  CCTL.IVALL ;  /* 0x00000000ff00798f */ /* 0x010fe20002000000 */
[----:B------:R-:W-:Y:S05]  /*28c0*/  YIELD ;  /* 0x0000000000007946 */ /* 0x000fea0003800000 */
[----:B------:R-:W-:-:S13]  /*28d0*/  ISETP.NE.AND P1, PT, R12, R19, PT ;  /* 0x000000130c00720c */ /* 0x000fda0003f25270 */
[----:B------:R-:W-:Y:S05]  /*28e0*/  @P1 BRA `(.L_x_1049) ;  /* 0xfffffffc00ec1947 */ /* 0x000fea000383ffff */
.L_x_1048:
        /* <DEDUP_REMOVED lines=14> */
.L_x_1051:
        /* <DEDUP_REMOVED lines=84> */
.L_x_1050:
        /* <DEDUP_REMOVED lines=41> */
.L_x_1052:
        /* <DEDUP_REMOVED lines=23> */
.L_x_1053:
        /* <DEDUP_REMOVED lines=11> */
.L_x_1054:
[----:B------:R-:W-:Y:S05]  /*33c0*/  BSYNC.RECONVERGENT B0 ;  /* 0x0000000000007941 */ /* 0x000fea0003800200 */
.L_x_1047:
        /* <DEDUP_REMOVED lines=38> */
.L_x_1055:
        /* <DEDUP_REMOVED lines=20> */
.L_x_1057:
[----:B------:R-:W-:Y:S05]  /*3770*/  BSYNC.RECONVERGENT B0 ;  /* 0x0000000000007941 */ /* 0x000fea0003800200 */
.L_x_1056:
        /* <DEDUP_REMOVED lines=50> */
.L_x_1058:
        /* <DEDUP_REMOVED lines=18> */
.L_x_1060:
[----:B------:R-:W-:Y:S05]  /*3bc0*/  BSYNC.RECONVERGENT B0 ;  /* 0x0000000000007941 */ /* 0x000fea0003800200 */
.L_x_1059:
        /* <DEDUP_REMOVED lines=21> */
.L_x_1061:
        /* <DEDUP_REMOVED lines=18> */
.L_x_1063:
[----:B------:R-:W-:Y:S05]  /*3e40*/  BSYNC.RECONVERGENT B0 ;  /* 0x0000000000007941 */ /* 0x000fea0003800200 */
.L_x_1062:
        /* <DEDUP_REMOVED lines=21> */
.L_x_1064:
        /* <DEDUP_REMOVED lines=18> */
.L_x_1066:
[----:B------:R-:W-:Y:S05]  /*40c0*/  BSYNC.RECONVERGENT B0 ;  /* 0x0000000000007941 */ /* 0x000fea0003800200 */
.L_x_1065:
[----:B------:R-:W-:Y:S02]  /*40d0*/  UIADD3 UR16, UPT, UPT, UR27, UR16, URZ ;  /* 0x000000101b107290 */ /* 0x000fe4000fffe0ff */
[----:B------:R-:W-:Y:S02]  /*40e0*/  UIADD3 UR4, UPT, UPT, UR4, 0x1, URZ ;  /* 0x0000000104047890 */ /* 0x000fe4000fffe0ff */
[----:B------:R-:W-:-:S09]  /*40f0*/  UISETP.GE.AND UP0, UPT, UR16, UR8, UPT ;  /* 0x000000081000728c */ /* 0x000fd2000bf06270 */
[----:B------:R-:W-:Y:S05]  /*4100*/  BRA.U !UP0, `(.L_x_1067) ;  /* 0xffffffc1088c7547 */ /* 0x000fea000b83ffff */
.L_x_1036:
        /* <DEDUP_REMOVED lines=19> */
.L_x_1069:
[----:B------:R-:W-:Y:S05]  /*4240*/  BSYNC.RECONVERGENT B0 ;  /* 0x0000000000007941 */ /* 0x000fea0003800200 */
.L_x_1068:
[----:B------:R-:W-:Y:S05]  /*4250*/  @P0 EXIT ;  /* 0x000000000000094d */ /* 0x000fea0003800000 */
[----:B------:R-:W-:Y:S05]  /*4260*/  @P2 BRA `(.L_x_1070) ;  /* 0x0000000000202947 */ /* 0x000fea0003800000 */
[----:B------:R-:W-:-:S05]  /*4270*/  IMAD R0, R4, R7, RZ ;  /* 0x0000000704007224 */ /* 0x000fca00078e02ff */
[----:B------:R-:W-:-:S13]  /*4280*/  ISETP.NE.AND P0, PT, R0, -0x1, PT ;  /* 0xffffffff0000780c */ /* 0x000fda0003f05270 */
[----:B------:R-:W-:Y:S05]  /*4290*/  @!P0 BRA `(.L_x_1070) ;  /* 0x0000000000148947 */ /* 0x000fea0003800000 */
.L_x_1071:
[----:B-1----:R-:W2:Y:S04]  /*42a0*/  LDG.E.STRONG.GPU R5, desc[UR24][R2.64] ;  /* 0x0000001802057981 */ /* 0x002ea8000c1ef900 */
[----:B--2---:R-:W-:Y:S01]  /*42b0*/  CCTL.IVALL ;  /* 0x00000000ff00798f */ /* 0x004fe20002000000 */
[----:B------:R-:W-:Y:S05]  /*42c0*/  YIELD ;  /* 0x0000000000007946 */ /* 0x000fea0003800000 */
[----:B------:R-:W-:-:S13]  /*42d0*/  ISETP.NE.AND P0, PT, R5, R0, PT ;  /* 0x000000000500720c */ /* 0x000fda0003f05270 */
[----:B------:R-:W-:Y:S05]  /*42e0*/  @P0 BRA `(.L_x_1071) ;  /* 0xfffffffc00ec0947 */ /* 0x000fea000383ffff */
.L_x_1070:
        /* <DEDUP_REMOVED lines=72> */
.L_x_1074:
        /* <DEDUP_REMOVED lines=29> */
.L_x_1073:
[----:B------:R-:W-:Y:S05]  /*4940*/  BSYNC.RECONVERGENT B0 ;  /* 0x0000000000007941 */ /* 0x000fea0003800200 */
.L_x_1072:
        /* <DEDUP_REMOVED lines=10> */
.L_x_1075:
        /* <DEDUP_REMOVED lines=87> */
.L_x_1076:
        /* <DEDUP_REMOVED lines=10> */
.L_x_4513:


//--------------------- .text._Z35group_norm_nhwc_bwd_one_pass_kernelI11Fp16IOFp16WLi128ELi80ELi640EEv26Group_norm_nhwc_bwd_params --------------------------
	.section	.text._Z35group_norm_nhwc_bwd_one_pass_kernelI11Fp16IOFp16WLi128ELi80ELi640EEv26Group_norm_nhwc_bwd_params,"ax",@progbits
	.align	128
        .global         _Z35group_norm_nhwc_bwd_one_pass_kernelI11Fp16IOFp16WLi128ELi80ELi640EEv26Group_norm_nhwc_bwd_params
        .type           _Z35group_norm_nhwc_bwd_one_pass_kernelI11Fp16IOFp16WLi128ELi80ELi640EEv26Group_norm_nhwc_bwd_params,@function
        .size           _Z35group_norm_nhwc_bwd_one_pass_kernelI11Fp16IOFp16WLi128ELi80ELi640EEv26Group_norm_nhwc_bwd_params,(.L_x_4514 - _Z35group_norm_nhwc_bwd_one_pass_kernelI11Fp16IOFp16WLi128ELi80ELi640EEv26Group_norm_nhwc_bwd_params)
        .other          _Z35group_norm_nhwc_bwd_one_pass_kernelI11Fp16IOFp16WLi128ELi80ELi640EEv26Group_norm_nhwc_bwd_params,@"STO_CUDA_ENTRY STV_DEFAULT"
_Z35group_norm_nhwc_bwd_one_pass_kernelI11Fp16IOFp16WLi128ELi80ELi640EEv26Group_norm_nhwc_bwd_params:
.text._Z35group_norm_nhwc_bwd_one_pass_kernelI11Fp16IOFp16WLi128ELi80ELi640EEv26Group_norm_nhwc_bwd_params:
        /* <DEDUP_REMOVED lines=21> */
.L_x_1120:
        /* <DEDUP_REMOVED lines=248> */
[----:B------:R-:W-:Y:S01]  /*10d0*/  CS2R R14, SRZ ;  /* 0x00000000000e7805 */ /* 0x000fe2000001ff00 */
[----:B----4-:R-:W-:Y:S02]  /*10e0*/  @P5 HADD2.F32 R15, -RZ, R16.H0_H0 ;  /* 0x20000010ff0f5230 */ /* 0x010fe40000004100 */
[----:B------:R-:W-:Y:S01]  /*10f0*/  @P5 HADD2.F32 R14, -RZ, R36.H0_H0 ;  /* 0x20000024ff0e5230 */ /* 0x000fe20000004100 */
[----:B0-----:R-:W-:-:S13]  /*1100*/  @P0 R2UR UR5, R24 ;  /* 0x00000000180502ca */ /* 0x001fda00000e0000 */
[----:B------:R-:W-:Y:S01]  /*1110*/  @UP0 UMOV UR9, UR5 ;  /* 0x0000000500090c82 */ /* 0x000fe20008000000 */
[----:B---3--:R-:W-:Y:S02]  /*1120*/  HADD2.F32 R17, -RZ, R17.H0_H0 ;  /* 0x20000011ff117230 */ /* 0x008fe40000004100 */
[----:B------:R-:W-:Y:S01]  /*1130*/  HADD2.F32 R16, -RZ, R25.H0_H0 ;  /* 0x20000019ff107230 */ /* 0x000fe20000004100 */
        /* <DEDUP_REMOVED lines=146> */
.L_x_1078:
        /* <DEDUP_REMOVED lines=288> */
.L_x_1079:
        /* <DEDUP_REMOVED lines=45> */
.L_x_1081:
[----:B------:R-:W-:Y:S05]  /*2f30*/  BSYNC.RECONVERGENT B0 ;  /* 0x0000000000007941 */ /* 0x000fea0003800200 */
.L_x_1080:
        /* <DEDUP_REMOVED lines=52> */
.L_x_1083:
[----:B------:R-:W-:Y:S05]  /*3280*/  BSYNC.RECONVERGENT B0 ;  /* 0x0000000000007941 */ /* 0x000fea0003800200 */
.L_x_1082:
        /* <DEDUP_REMOVED lines=82> */
.L_x_1085:
[----:B------:R-:W-:Y:S05]  /*37b0*/  BSYNC.RECONVERGENT B0 ;  /* 0x0000000000007941 */ /* 0x000fea0003800200 */
.L_x_1084:
        /* <DEDUP_REMOVED lines=28> */
.L_x_1087:
[----:B------:R-:W-:Y:S05]  /*3980*/  BSYNC.RECONVERGENT B0 ;  /* 0x0000000000007941 */ /* 0x000fea0003800200 */
.L_x_1086:
        /* <DEDUP_REMOVED lines=28> */
.L_x_1090:
[----:B-1----:R-:W2:Y:S04]  /*3b50*/  LDG.E.STRONG.GPU R23, desc[UR10][R26.64] ;  /* 0x0000000a1a177981 */ /* 0x002ea8000c1ef900 */
[----:B--2---:R-:W-:Y:S01]  /*3b60*/  CCTL.IVALL ;  /* 0x00000000ff00798f */ /* 0x004fe20002000000 */
[----:B------:R-:W-:Y:S05]  /*3b70*/  YIELD ;  /* 0x0000000000007946 */ /* 0x000fea0003800000 */
[----:B------:R-:W-:-:S13]  /*3b80*/  ISETP.NE.AND P0, PT, R23, R28, PT ;  /* 0x0000001c1700720c */ /* 0x000fda0003f05270 */
[----:B------:R-:W-:Y:S05]  /*3b90*/  @P0 BRA `(.L_x_1090) ;  /* 0xfffffffc00ec0947 */ /* 0x000fea000383ffff */
.L_x_1089:
        /* <DEDUP_REMOVED lines=21> */
.L_x_1092:
        /* <DEDUP_REMOVED lines=62> */
.L_x_1091:
        /* <DEDUP_REMOVED lines=34> */
.L_x_1093:
        /* <DEDUP_REMOVED lines=18> */
.L_x_1094:
        /* <DEDUP_REMOVED lines=9> */
.L_x_1095:
[----:B------:R-:W-:Y:S05]  /*44a0*/  BSYNC.RECONVERGENT B0 ;  /* 0x0000000000007941 */ /* 0x000fea0003800200 */
.L_x_1088:
        /* <DEDUP_REMOVED lines=38> */
.L_x_1096:
        /* <DEDUP_REMOVED lines=28> */
.L_x_1098:
[----:B------:R-:W-:Y:S05]  /*48d0*/  BSYNC.RECONVERGENT B0 ;  /* 0x0000000000007941 */ /* 0x000fea0003800200 */
.L_x_1097:
        /* <DEDUP_REMOVED lines=35> */
.L_x_1099:
        /* <DEDUP_REMOVED lines=21> */
.L_x_1101:
[----:B------:R-:W-:Y:S05]  /*4c60*/  BSYNC.RECONVERGENT B0 ;  /* 0x0000000000007941 */ /* 0x000fea0003800200 */
.L_x_1100:
        /* <DEDUP_REMOVED lines=25> */
.L_x_1102:
        /* <DEDUP_REMOVED lines=21> */
.L_x_1104:
[----:B------:R-:W-:Y:S05]  /*4f50*/  BSYNC.RECONVERGENT B0 ;  /* 0x0000000000007941 */ /* 0x000fea0003800200 */
.L_x_1103:
        /* <DEDUP_REMOVED lines=77> */
.L_x_1105:
        /* <DEDUP_REMOVED lines=18> */
.L_x_1107:
[----:B------:R-:W-:Y:S05]  /*5550*/  BSYNC.RECONVERGENT B0 ;  /* 0x0000000000007941 */ /* 0x000fea0003800200 */
.L_x_1106:
        /* <DEDUP_REMOVED lines=21> */
.L_x_1108:
        /* <DEDUP_REMOVED lines=18> */
.L_x_1110:
[----:B------:R-:W-:Y:S05]  /*57d0*/  BSYNC.RECONVERGENT B0 ;  /* 0x0000000000007941 */ /* 0x000fea0003800200 */
.L_x_1109:
        /* <DEDUP_REMOVED lines=21> */
.L_x_1111:
        /* <DEDUP_REMOVED lines=18> */
.L_x_1113:
[----:B------:R-:W-:Y:S05]  /*5a50*/  BSYNC.RECONVERGENT B0 ;  /* 0x0000000000007941 */ /* 0x000fea0003800200 */
.L_x_1112:
        /* <DEDUP_REMOVED lines=21> */
.L_x_1114:
        /* <DEDUP_REMOVED lines=18> */
.L_x_1116:
[----:B------:R-:W-:Y:S05]  /*5cd0*/  BSYNC.RECONVERGENT B0 ;  /* 0x0000000000007941 */ /* 0x000fea0003800200 */
.L_x_1115:
        /* <DEDUP_REMOVED lines=22> */
.L_x_1117:
        /* <DEDUP_REMOVED lines=18> */
.L_x_1119:
[----:B------:R-:W-:Y:S05]  /*5f60*/  BSYNC.RECONVERGENT B0 ;  /* 0x0000000000007941 */ /* 0x000fea0003800200 */
.L_x_1118:
[----:B------:R-:W1:Y:S01]  /*5f70*/  LDCU UR5, c[0x0][0x410] ;  /* 0x00008200ff0577ac */ /* 0x000e620008000800 */
[----:B------:R-:W1:Y:S01]  /*5f80*/  LDCU UR8, c[0x0][0x3e0] ;  /* 0x00007c00ff0877ac */ /* 0x000e620008000800 */
[----:B------:R-:W-:Y:S02]  /*5f90*/  UIADD3 UR6, UPT, UPT, UR7, UR6, URZ ;  /* 0x0000000607067290 */ /* 0x000fe4000fffe0ff */
[----:B------:R-:W-:Y:S02]  /*5fa0*/  UIADD3 UR4, UPT, UPT, UR4, 0x1, URZ ;  /* 0x0000000104047890 */ /* 0x000fe4000fffe0ff */
[----:B-1----:R-:W-:-:S04]  /*5fb0*/  UIMAD UR5, UR5, UR8, URZ ;  /* 0x00000008050572a4 */ /* 0x002fc8000f8e02ff */
[----:B------:R-:W-:-:S09]  /*5fc0*/  UISETP.GE.AND UP0, UPT, UR6, UR5, UPT ;  /* 0x000000050600728c */ /* 0x000fd2000bf06270 */
[----:B------:R-:W-:Y:S05]  /*5fd0*/  BRA.U !UP0, `(.L_x_1120) ;  /* 0xffffffa1085c7547 */ /* 0x000fea000b83ffff */
.L_x_1077:
        /* <DEDUP_REMOVED lines=16> */
.L_x_1122:
[----:B------:R-:W-:Y:S05]  /*60e0*/  BSYNC.RECONVERGENT B0 ;  /* 0x0000000000007941 */ /* 0x000fea0003800200 */
.L_x_1121:
        /* <DEDUP_REMOVED lines=11> */
.L_x_1124:
[----:B------:R-:W2:Y:S04]  /*61a0*/  LDG.E.STRONG.GPU R5, desc[UR10][R2.64] ;  /* 0x0000000a02057981 */ /* 0x000ea8000c1ef900 */
[----:B--2---:R-:W-:Y:S01]  /*61b0*/  CCTL.IVALL ;  /* 0x00000000ff00798f */ /* 0x004fe20002000000 */
[----:B------:R-:W-:Y:S05]  /*61c0*/  YIELD ;  /* 0x0000000000007946 */ /* 0x000fea0003800000 */
[----:B------:R-:W-:-:S13]  /*61d0*/  ISETP.NE.AND P0, PT, R5, R0, PT ;  /* 0x000000000500720c */ /* 0x000fda0003f05270 */
[----:B------:R-:W-:Y:S05]  /*61e0*/  @P0 BRA `(.L_x_1124) ;  /* 0xfffffffc00ec0947 */ /* 0x000fea000383ffff */
.L_x_1123:
        /* <DEDUP_REMOVED lines=75> */
.L_x_1127:
        /* <DEDUP_REMOVED lines=31> */
.L_x_1126:
[----:B------:R-:W-:Y:S05]  /*6890*/  BSYNC.RECONVERGENT B0 ;  /* 0x0000000000007941 */ /* 0x000fea0003800200 */
.L_x_1125:
        /* <DEDUP_REMOVED lines=10> */
.L_x_1128:
        /* <DEDUP_REMOVED lines=87> */
.L_x_1129:
        /* <DEDUP_REMOVED lines=13> */
.L_x_4514:


//--------------------- .text._Z35group_norm_nhwc_bwd_one_pass_kernelI11Fp16IOFp16WLi256ELi80ELi640EEv26Group_norm_nhwc_bwd_params --------------------------
	.section	.text._Z35group_norm_nhwc_bwd_one_pass_kernelI11Fp16IOFp16WLi256ELi80ELi640EEv26Group_norm_nhwc_bwd_params,"ax",@progbits
	.align	128
        .global         _Z35group_norm_nhwc_bwd_one_pass_kernelI11Fp16IOFp16WLi256ELi80ELi640EEv26Group_norm_nhwc_bwd_params
        .type           _Z35group_norm_nhwc_bwd_one_pass_kernelI11Fp16IOFp16WLi256ELi80ELi640EEv26Group_norm_nhwc_bwd_params,@function
        .size           _Z35group_norm_nhwc_bwd_one_pass_kernelI11Fp16IOFp16WLi256ELi80ELi640EEv26Group_norm_nhwc_bwd_params,(.L_x_4515 - _Z35group_norm_nhwc_bwd_one_pass_kernelI11Fp16IOFp16WLi256ELi80ELi640EEv26Group_norm_nhwc_bwd_params)
        .other          _Z35group_norm_nhwc_bwd_one_pass_kernelI11Fp16IOFp16WLi256ELi80ELi640EEv26Group_norm_nhwc_bwd_params,@"STO_CUDA_ENTRY STV_DEFAULT"
_Z35group_norm_nhwc_bwd_one_pass_kernelI11Fp16IOFp16WLi256ELi80ELi640EEv26Group_norm_nhwc_bwd_params:
.text._Z35group_norm_nhwc_bwd_one_pass_kernelI11Fp16IOFp16WLi256ELi80ELi640EEv26Group_norm_nhwc_bwd_params:
        /* <DEDUP_REMOVED lines=22> */
.L_x_1197:
        /* <DEDUP_REMOVED lines=422> */
[----:B--2---:R-:W-:Y:S02]  /*1bc0*/  @P1 HADD2.F32 R64, -RZ, R37.H0_H0 ;  /* 0x20000025ff401230 */ /* 0x004fe40000004100 */
[----:B---3--:R-:W-:Y:S02]  /*1bd0*/  @P1 HADD2.F32 R62, -RZ, R32.H0_H0 ;  /* 0x20000020ff3e1230 */ /* 0x008fe40000004100 */
[----:B------:R-:W-:Y:S02]  /*1be0*/  HADD2.F32 R59, -RZ, R59.H0_H0 ;  /* 0x2000003bff3b7230 */ /* 0x000fe40000004100 */
[----:B------:R-:W-:Y:S01]  /*1bf0*/  HADD2.F32 R19, -RZ, R29.H0_H0 ;  /* 0x2000001dff137230 */ /* 0x000fe20000004100 */
        /* <DEDUP_REMOVED lines=290> */
.L_x_1131:
        /* <DEDUP_REMOVED lines=576> */
.L_x_1132:
        /* <DEDUP_REMOVED lines=44> */
.L_x_1134:
[----:B------:R-:W-:Y:S05]  /*54e0*/  BSYNC.RECONVERGENT B0 ;  /* 0x0000000000007941 */ /* 0x000fea0003800200 */
.L_x_1133:
        /* <DEDUP_REMOVED lines=52> */
.L_x_1136:
[----:B------:R-:W-:Y:S05]  /*5830*/  BSYNC.RECONVERGENT B0 ;  /* 0x0000000000007941 */ /* 0x000fea0003800200 */
.L_x_1135:
        /* <DEDUP_REMOVED lines=78> */
.L_x_1138:
[----:B------:R-:W-:Y:S05]  /*5d20*/  BSYNC.RECONVERGENT B0 ;  /* 0x0000000000007941 */ /* 0x000fea0003800200 */
.L_x_1137:
        /* <DEDUP_REMOVED lines=31> */
.L_x_1140:
[----:B------:R-:W-:Y:S05]  /*5f20*/  BSYNC.RECONVERGENT B0 ;  /* 0x0000000000007941 */ /* 0x000fea0003800200 */
.L_x_1139:
        /* <DEDUP_REMOVED lines=28> */
.L_x_1143:
        /* <DEDUP_REMOVED lines=8> */
.L_x_1142:
        /* <DEDUP_REMOVED lines=26> */
.L_x_1145:
        /* <DEDUP_REMOVED lines=136> */
.L_x_1144:
        /* <DEDUP_REMOVED lines=69> */
.L_x_1146:
        /* <DEDUP_REMOVED lines=35> */
.L_x_1147:
        /* <DEDUP_REMOVED lines=19> */
.L_x_1148:
[----:B------:R-:W-:Y:S05]  /*7340*/  BSYNC.RECONVERGENT B0 ;  /* 0x0000000000007941 */ /* 0x000fea0003800200 */
.L_x_1141:
        /* <DEDUP_REMOVED lines=46> */
.L_x_1149:
        /* <DEDUP_REMOVED lines=21> */
.L_x_1151:
[----:B------:R-:W-:Y:S05]  /*7780*/  BSYNC.RECONVERGENT B0 ;  /* 0x0000000000007941 */ /* 0x000fea0003800200 */
.L_x_1150:
        /* <DEDUP_REMOVED lines=35> */
.L_x_1152:
        /* <DEDUP_REMOVED lines=21> */
.L_x_1154:
[----:B------:R-:W-:Y:S05]  /*7b10*/  BSYNC.RECONVERGENT B0 ;  /* 0x0000000000007941 */ /* 0x000fea0003800200 */
.L_x_1153:
        /* <DEDUP_REMOVED lines=25> */
.L_x_1155:
        /* <DEDUP_REMOVED lines=21> */
.L_x_1157:
[----:B------:R-:W-:Y:S05]  /*7e00*/  BSYNC.RECONVERGENT B0 ;  /* 0x0000000000007941 */ /* 0x000fea0003800200 */
.L_x_1156:
        /* <DEDUP_REMOVED lines=35> */
.L_x_1158:
        /* <DEDUP_REMOVED lines=21> */
.L_x_1160:
[----:B------:R-:W-:Y:S05]  /*8190*/  BSYNC.RECONVERGENT B0 ;  /* 0x0000000000007941 */ /* 0x000fea0003800200 */
.L_x_1159:
        /* <DEDUP_REMOVED lines=25> */
.L_x_1161:
        /* <DEDUP_REMOVED lines=21> */
.L_x_1163:
[----:B------:R-:W-:Y:S05]  /*8480*/  BSYNC.RECONVERGENT B0 ;  /* 0x0000000000007941 */ /* 0x000fea0003800200 */
.L_x_1162:
        /* <DEDUP_REMOVED lines=82> */
.L_x_1164:
        /* <DEDUP_REMOVED lines=21> */
.L_x_1166:
[----:B------:R-:W-:Y:S05]  /*8b00*/  BSYNC.RECONVERGENT B0 ;  /* 0x0000000000007941 */ /* 0x000fea0003800200 */
.L_x_1165:
        /* <DEDUP_REMOVED lines=23> */
.L_x_1167:
        /* <DEDUP_REMOVED lines=19> */
.L_x_1169:
[----:B------:R-:W-:Y:S05]  /*8db0*/  BSYNC.RECONVERGENT B0 ;  /* 0x0000000000007941 */ /* 0x000fea0003800200 */
.L_x_1168:
        /* <DEDUP_REMOVED lines=23> */
.L_x_1170:
        /* <DEDUP_REMOVED lines=21> */
.L_x_1172:
[----:B------:R-:W-:Y:S05]  /*9080*/  BSYNC.RECONVERGENT B0 ;  /* 0x0000000000007941 */ /* 0x000fea0003800200 */
.L_x_1171:
        /* <DEDUP_REMOVED lines=23> */
.L_x_1173:
        /* <DEDUP_REMOVED lines=18> */
.L_x_1175:
[----:B------:R-:W-:Y:S05]  /*9320*/  BSYNC.RECONVERGENT B0 ;  /* 0x0000000000007941 */ /* 0x000fea0003800200 */
.L_x_1174:
        /* <DEDUP_REMOVED lines=61> */
.L_x_1176:
        /* <DEDUP_REMOVED lines=32> */
.L_x_1178:
[----:B------:R-:W-:Y:S05]  /*9900*/  BSYNC.RECONVERGENT B0 ;  /* 0x0000000000007941 */ /* 0x000fea0003800200 */
.L_x_1177:
        /* <DEDUP_REMOVED lines=21> */
.L_x_1179:
        /* <DEDUP_REMOVED lines=18> */
.L_x_1181:
[----:B------:R-:W-:Y:S05]  /*9b80*/  BSYNC.RECONVERGENT B0 ;  /* 0x0000000000007941 */ /* 0x000fea0003800200 */
.L_x_1180:
        /* <DEDUP_REMOVED lines=21> */
.L_x_1182:
        /* <DEDUP_REMOVED lines=18> */
.L_x_1184:
[----:B------:R-:W-:Y:S05]  /*9e00*/  BSYNC.RECONVERGENT B0 ;  /* 0x0000000000007941 */ /* 0x000fea0003800200 */
.L_x_1183:
        /* <DEDUP_REMOVED lines=21> */
.L_x_1185:
        /* <DEDUP_REMOVED lines=18> */
.L_x_1187:
[----:B------:R-:W-:Y:S05]  /*a080*/  BSYNC.RECONVERGENT B0 ;  /* 0x0000000000007941 */ /* 0x000fea0003800200 */
.L_x_1186:
        /* <DEDUP_REMOVED lines=21> */
.L_x_1188:
        /* <DEDUP_REMOVED lines=18> */
.L_x_1190:
[----:B------:R-:W-:Y:S05]  /*a300*/  BSYNC.RECONVERGENT B0 ;  /* 0x0000000000007941 */ /* 0x000fea0003800200 */
.L_x_1189:
        /* <DEDUP_REMOVED lines=21> */
.L_x_1191:
        /* <DEDUP_REMOVED lines=18> */
.L_x_1193:
[----:B------:R-:W-:Y:S05]  /*a580*/  BSYNC.RECONVERGENT B0 ;  /* 0x0000000000007941 */ /* 0x000fea0003800200 */
.L_x_1192:
        /* <DEDUP_REMOVED lines=22> */
.L_x_1194:
        /* <DEDUP_REMOVED lines=18> */
.L_x_1196:
[----:B------:R-:W-:Y:S05]  /*a810*/  BSYNC.RECONVERGENT B0 ;  /* 0x0000000000007941 */ /* 0x000fea0003800200 */
.L_x_1195:
        /* <DEDUP_REMOVED lines=8> */
.L_x_1130:
        /* <DEDUP_REMOVED lines=15> */
.L_x_1199:
[----:B------:R-:W-:Y:S05]  /*a990*/  BSYNC.RECONVERGENT B0 ;  /* 0x0000000000007941 */ /* 0x000fea0003800200 */
.L_x_1198:
        /* <DEDUP_REMOVED lines=11> */
.L_x_1201:
[----:B------:R-:W2:Y:S04]  /*aa50*/  LDG.E.STRONG.GPU R5, desc[UR8][R2.64] ;  /* 0x0000000802057981 */ /* 0x000ea8000c1ef900 */
[----:B--2---:R-:W-:Y:S01]  /*aa60*/  CCTL.IVALL ;  /* 0x00000000ff00798f */ /* 0x004fe20002000000 */
[----:B------:R-:W-:Y:S05]  /*aa70*/  YIELD ;  /* 0x0000000000007946 */ /* 0x000fea0003800000 */
[----:B------:R-:W-:-:S13]  /*aa80*/  ISETP.NE.AND P0, PT, R5, R0, PT ;  /* 0x000000000500720c */ /* 0x000fda0003f05270 */
[----:B------:R-:W-:Y:S05]  /*aa90*/  @P0 BRA `(.L_x_1201) ;  /* 0xfffffffc00ec0947 */ /* 0x000fea000383ffff */
.L_x_1200:
        /* <DEDUP_REMOVED lines=72> */
.L_x_1204:
        /* <DEDUP_REMOVED lines=24> */
[----:B--2---:R-:W-:Y:S02]  /*b0a0*/  F2FP.F16.F32.PACK_AB R17, R11, R2 ;  /* 0x000000020b11723e */ /* 0x004fe400000000ff */
[-C--:B------:R-:W-:Y:S02]  /*b0b0*/  MOV R11, R23.reuse ;  /* 0x00000017000b7202 */ /* 0x080fe40000000f00 */
[----:B---3--:R-:W-:Y:S01]  /*b0c0*/  F2FP.F16.F32.PACK_AB R19, R15, R12 ;  /* 0x0000000c0f13723e */ /* 0x008fe200000000ff */
[----:B------:R1:W-:Y:S04]  /*b0d0*/  STG.E desc[UR8][R8.64], R17 ;  /* 0x0000001108007986 */ /* 0x0003e8000c101908 */
[----:B------:R1:W-:Y:S01]  /*b0e0*/  STG.E desc[UR8][R10.64], R19 ;  /* 0x000000130a007986 */ /* 0x0003e2000c101908 */
[----:B------:R-:W-:Y:S01]  /*b0f0*/  IADD3.X R23, PT, PT, RZ, R23, RZ, P3, !PT ;  /* 0x00000017ff177210 */ /* 0x000fe20001ffe4ff */
[----:B------:R-:W-:Y:S06]  /*b100*/  @P1 BRA `(.L_x_1204) ;  /* 0xfffffffc00841947 */ /* 0x000fec000383ffff */
.L_x_1203:
[----:B------:R-:W-:Y:S05]  /*b110*/  BSYNC.RECONVERGENT B0 ;  /* 0x0000000000007941 */ /* 0x000fea0003800200 */
.L_x_1202:
        /* <DEDUP_REMOVED lines=10> */
.L_x_1205:
        /* <DEDUP_REMOVED lines=22> */
[----:B--2---:R-:W-:-:S02]  /*b320*/  F2FP.F16.F32.PACK_AB R19, R7, R2 ;  /* 0x000000020713723e */ /* 0x004fc400000000ff */
[----:B------:R-:W-:-:S04]  /*b330*/  LOP3.LUT R2, R24, 0x3, RZ, 0xc0, !PT ;  /* 0x0000000318027812 */ /* 0x000fc800078ec0ff */
[----:B------:R-:W-:Y:S02]  /*b340*/  IADD3.X R17, PT, PT, R2, UR5, RZ, P1, !PT ;  /* 0x0000000502117c10 */ /* 0x000fe40008ffe4ff */
[----:B0-----:R-:W-:Y:S02]  /*b350*/  F2FP.F16.F32.PACK_AB R21, R11, R8 ;  /* 0x000000080b15723e */ /* 0x001fe400000000ff */
        /* <DEDUP_REMOVED lines=56> */
[----:B----4-:R-:W-:-:S03]  /*b6e0*/  F2FP.F16.F32.PACK_AB R7, R9, R6 ;  /* 0x000000060907723e */ /* 0x010fc600000000ff */
[----:B------:R1:W-:Y:S04]  /*b6f0*/  STG.E desc[UR8][R12.64], R5 ;  /* 0x000000050c007986 */ /* 0x0003e8000c101908 */
[----:B------:R1:W-:Y:S02]  /*b700*/  STG.E desc[UR8][R14.64], R7 ;  /* 0x000000070e007986 */ /* 0x0003e4000c101908 */
[----:B------:R-:W-:Y:S05]  /*b710*/  @P0 BRA `(.L_x_1205) ;  /* 0xfffffff800a80947 */ /* 0x000fea000383ffff */
[----:B------:R-:W-:Y:S05]  /*b720*/  EXIT ;  /* 0x000000000000794d */ /* 0x000fea0003800000 */
.L_x_1206:
        /* <DEDUP_REMOVED lines=13> */
.L_x_4515:


//--------------------- .text._Z35group_norm_nhwc_bwd_one_pass_kernelI11Fp16IOFp16WLi512ELi80ELi640EEv26Group_norm_nhwc_bwd_params --------------------------
	.section	.text._Z35group_norm_nhwc_bwd_one_pass_kernelI11Fp16IOFp16WLi512ELi80ELi640EEv26Group_norm_nhwc_bwd_params,"ax",@progbits
	.align	128
        .global         _Z35group_norm_nhwc_bwd_one_pass_kernelI11Fp16IOFp16WLi512ELi80ELi640EEv26Group_norm_nhwc_bwd_params
        .type           _Z35group_norm_nhwc_bwd_one_pass_kernelI11Fp16IOFp16WLi512ELi80ELi640EEv26Group_norm_nhwc_bwd_params,@function
        .size           _Z35group_norm_nhwc_bwd_one_pass_kernelI11Fp16IOFp16WLi512ELi80ELi640EEv26Group_norm_nhwc_bwd_params,(.L_x_4516 - _Z35group_norm_nhwc_bwd_one_pass_kernelI11Fp16IOFp16WLi512ELi80ELi640EEv26Group_norm_nhwc_bwd_params)
        .other          _Z35group_norm_nhwc_bwd_one_pass_kernelI11Fp16IOFp16WLi512ELi80ELi640EEv26Group_norm_nhwc_bwd_params,@"STO_CUDA_ENTRY STV_DEFAULT"
_Z35group_norm_nhwc_bwd_one_pass_kernelI11Fp16IOFp16WLi512ELi80ELi640EEv26Group_norm_nhwc_bwd_params:
.text._Z35group_norm_nhwc_bwd_one_pass_kernelI11Fp16IOFp16WLi512ELi80ELi640EEv26Group_norm_nhwc_bwd_params:
        /* <DEDUP_REMOVED lines=28> */
.L_x_1233:
[----:B------:R-:W2:Y:S01]  /*01c0*/  LDL R4, [R1+0x194] ;  /* 0x0001940001047983 */ /* 0x000ea20000100800 */
[----:B0-----:R-:W0:Y:S03]  /*01d0*/  LDCU UR14, c[0x0][0x410] ;  /* 0x00008200ff0e77ac */ /* 0x001e260008000800 */
[----:B------:R-:W3:Y:S01]  /*01e0*/  LDL.LU R6, [R1+0x190] ;  /* 0x0001900001067983 */ /* 0x000ee20000300800 */
[----:B------:R-:W-:Y:S01]  /*01f0*/  IABS R3, UR8 ;  /* 0x0000000800037c13 */ /* 0x000fe20008000000 */
[----:B------:R-:W-:Y:S01]  /*0200*/  UMOV UR6, URZ ;  /* 0x000000ff00067c82 */ /* 0x000fe20008000000 */
[----:B-1----:R-:W1:Y:S01]  /*0210*/  LDCU.128 UR16, c[0x0][0x400] ;  /* 0x00008000ff1077ac */ /* 0x002e620008000c00 */
        /* <DEDUP_REMOVED lines=94> */
[----:B------:R-:W0:Y:S01]  /*0800*/  @!P3 LDC.64 R26, c[0x0][0x398] ;  /* 0x0000e600ff1abb82 */ /* 0x000e220000000a00 */
[----:B------:R-:W-:Y:S01]  /*0810*/  @!P4 IMAD.WIDE.U32 R2, R5, R20, R2 ;  /* 0x000000140502c225 */ /* 0x000fe200078e0002 */
[----:B------:R-:W-:Y:S02]  /*0820*/  IADD3 R0, PT, PT, R62, 0x50, RZ ;  /* 0x000000503e007810 */ /* 0x000fe40007ffe0ff */
[----:B------:R-:W-:-:S02]  /*0830*/  LOP3.LUT R64, R64, 0xffdfffff, RZ, 0xc0, !PT ;  /* 0xffdfffff40407812 */ /* 0x000fc400078ec0ff */
[----:B------:R-:W-:Y:S02]  /*0840*/  @!P4 IADD3 R3, PT, PT, R3, R9, RZ ;  /* 0x000000090303c210 */ /* 0x000fe40007ffe0ff */
[----:B------:R-:W-:Y:S01]  /*0850*/  @!P4 SHF.L.U32 R87, R2, 0x1, RZ ;  /* 0x000000010257c819 */ /* 0x000fe200000006ff */
[----:B----4-:R-:W-:Y:S01]  /*0860*/  @!P3 IMAD R4, R15, R24, RZ ;  /* 0x000000180f04b224 */ /* 0x010fe200078e02ff */
[----:B------:R-:W2:Y:S01]  /*0870*/  @!P3 LDC.64 R20, c[0x0][0x3a0] ;  /* 0x0000e800ff14bb82 */ /* 0x000ea20000000a00 */
[----:B------:R-:W-:Y:S02]  /*0880*/  ISETP.GE.U32.AND P2, PT, R0, UR16, PT ;  /* 0x0000001000007c0c */ /* 0x000fe4000bf46070 */
[----:B------:R-:W-:Y:S02]  /*0890*/  SHF.R.S32.HI R15, RZ, 0x1f, R0 ;  /* 0x0000001fff0f7819 */ /* 0x000fe40000011400 */
[----:B------:R-:W-:Y:S02]  /*08a0*/  @P5 LOP3.LUT R64, R64, 0x200000, RZ, 0xfc, !PT ;  /* 0x0020000040405812 */ /* 0x000fe400078efcff */
[----:B------:R-:W-:Y:S01]  /*08b0*/  @!P4 SHF.L.U64.HI R6, R2, 0x1, R3 ;  /* 0x000000010206c819 */ /* 0x000fe20000010203 */
[----:B-1----:R-:W-:Y:S01]  /*08c0*/  @!P6 IMAD R8, R17, R28, RZ ;  /* 0x0000001c1108e224 */ /* 0x002fe200078e02ff */
[----:B------:R-:W-:Y:S01]  /*08d0*/  @!P4 IADD3 R84, P1, PT, R87, R84, RZ ;  /* 0x000000545754c210 */ /* 0x000fe20007f3e0ff */
[----:B------:R-:W-:Y:S01]  /*08e0*/  @!P3 IMAD R9, R7, R25, R4 ;  /* 0x000000190709b224 */ /* 0x000fe200078e0204 */
[----:B------:R-:W-:Y:S01]  /*08f0*/  ISETP.GE.AND.EX P4, PT, R15, UR17, PT, P2 ;  /* 0x000000110f007c0c */ /* 0x000fe2000bf86320 */
[----:B------:R-:W1:Y:S01]  /*0900*/  @!P5 LDC.64 R2, c[0x0][0x3f8] ;  /* 0x0000fe00ff02db82 */ /* 0x000e620000000a00 */
        /* <DEDUP_REMOVED lines=14> */
[----:B------:R-:W4:Y:S01]  /*09f0*/  @!P6 LDC.64 R22, c[0x0][0x398] ;  /* 0x0000e600ff16eb82 */ /* 0x000f220000000a00 */
[----:B--2---:R-:W-:Y:S01]  /*0a00*/  @!P3 IADD3 R4, P1, PT, R53, R20, RZ ;  /* 0x000000143504b210 */ /* 0x004fe20007f3e0ff */
[----:B------:R-:W-:-:S03]  /*0a10*/  @!P6 IMAD.WIDE.U32 R8, R11, R28, R8 ;  /* 0x0000001c0b08e225 */ /* 0x000fc600078e0008 */
[----:B------:R-:W-:-:S03]  /*0a20*/  @!P3 IADD3.X R5, PT, PT, R10, R21, RZ, P1, !PT ;  /* 0x000000150a05b210 */ /* 0x000fc60000ffe4ff */
[----:B------:R-:W2:Y:S01]  /*0a30*/  @!P4 LDC.64 R6, c[0x0][0x3f8] ;  /* 0x0000fe00ff06cb82 */ /* 0x000ea20000000a00 */
[----:B0-----:R-:W-:Y:S02]  /*0a40*/  @!P3 IADD3 R52, P1, PT, R53, R26, RZ ;  /* 0x0000001a3534b210 */ /* 0x001fe40007f3e0ff */
[----:B------:R-:W-:Y:S02]  /*0a50*/  @!P6 IADD3 R9, PT, PT, R9, R17, RZ ;  /* 0x000000110909e210 */ /* 0x000fe40007ffe0ff */
[----:B------:R-:W-:Y:S01]  /*0a60*/  @!P3 IADD3.X R53, PT, PT, R10, R27, RZ, P1, !PT ;  /* 0x0000001b0a35b210 */ /* 0x000fe20000ffe4ff */
[----:B-1----:R-:W-:Y:S01]  /*0a70*/  @!P5 IMAD R12, R19, R2, RZ ;  /* 0x00000002130cd224 */ /* 0x002fe200078e02ff */
[C---:B------:R-:W-:Y:S01]  /*0a80*/  @!P6 SHF.L.U32 R79, R8.reuse, 0x1, RZ ;  /* 0x00000001084fe819 */ /* 0x040fe200000006ff */
[----:B------:R-:W0:Y:S01]  /*0a90*/  @!P5 LDC.64 R16, c[0x0][0x398] ;  /* 0x0000e600ff10db82 */ /* 0x000e220000000a00 */
[----:B------:R-:W-:Y:S02]  /*0aa0*/  @!P6 SHF.L.U64.HI R10, R8, 0x1, R9 ;  /* 0x00000001080ae819 */ /* 0x000fe40000010209 */
[----:B------:R-:W-:-:S02]  /*0ab0*/  @!P5 MOV R8, R30 ;  /* 0x0000001e0008d202 */ /* 0x000fc40000000f00 */
[----:B------:R-:W-:Y:S01]  /*0ac0*/  @!P5 MOV R9, R33 ;  /* 0x000000210009d202 */ /* 0x000fe20000000f00 */
[C---:B------:R-:W-:Y:S02]  /*0ad0*/  @!P5 IMAD R11, R13.reuse, R3, R12 ;  /* 0x000000030d0bd224 */ /* 0x040fe400078e020c */
[----:B------:R-:W1:Y:S01]  /*0ae0*/  @!P4 LDC.64 R18, c[0x0][0x3a0] ;  /* 0x0000e800ff12cb82 */ /* 0x000e620000000a00 */
[----:B------:R-:W-:Y:S01]  /*0af0*/  @!P5 IMAD.WIDE.U32 R2, R13, R2, R8 ;  /* 0x000000020d02d225 */ /* 0x000fe200078e0008 */
[----:B------:R-:W-:-:S04]  /*0b00*/  @!P6 IADD3 R82, P1, PT, R79, R82, RZ ;  /* 0x000000524f52e210 */ /* 0x000fc80007f3e0ff */
[----:B------:R-:W-:Y:S02]  /*0b10*/  @!P5 IADD3 R3, PT, PT, R3, R11, RZ ;  /* 0x0000000b0303d210 */ /* 0x000fe40007ffe0ff */
[----:B------:R-:W1:Y:S01]  /*0b20*/  @!P4 LDC.64 R12, c[0x0][0x398] ;  /* 0x0000e600ff0ccb82 */ /* 0x000e620000000a00 */
[----:B------:R-:W-:Y:S02]  /*0b30*/  @!P6 IADD3.X R83, PT, PT, R10, R83, RZ, P1, !PT ;  /* 0x000000530a53e210 */ /* 0x000fe40000ffe4ff */
[----:B----4-:R-:W-:Y:S02]  /*0b40*/  @!P6 IADD3 R78, P1, PT, R79, R22, RZ ;  /* 0x000000164f4ee210 */ /* 0x010fe40007f3e0ff */
[C---:B------:R-:W-:Y:S02]  /*0b50*/  @!P5 SHF.L.U32 R9, R2.reuse, 0x1, RZ ;  /* 0x000000010209d819 */ /* 0x040fe400000006ff */
[----:B------:R-:W-:Y:S01]  /*0b60*/  @!P5 SHF.L.U64.HI R8, R2, 0x1, R3 ;  /* 0x000000010208d819 */ /* 0x000fe20000010203 */
[----:B--2---:R-:W-:Y:S01]  /*0b70*/  @!P4 IMAD R15, R15, R6, RZ ;  /* 0x000000060f0fc224 */ /* 0x004fe200078e02ff */
[----:B------:R-:W-:-:S02]  /*0b80*/  @!P4 MOV R2, R30 ;  /* 0x0000001e0002c202 */ /* 0x000fc40000000f00 */
[----:B------:R-:W-:Y:S02]  /*0b90*/  @!P4 MOV R3, R33 ;  /* 0x000000210003c202 */ /* 0x000fe40000000f00 */
[----:B------:R-:W-:Y:S01]  /*0ba0*/  @!P6 IADD3.X R79, PT, PT, R10, R23, RZ, P1, !PT ;  /* 0x000000170a4fe210 */ /* 0x000fe20000ffe4ff */
[C---:B------:R-:W-:Y:S01]  /*0bb0*/  @!P4 IMAD R7, R0.reuse, R7, R15 ;  /* 0x000000070007c224 */ /* 0x040fe200078e020f */
[----:B---3--:R-:W-:Y:S01]  /*0bc0*/  @!P5 IADD3 R80, P1, PT, R9, R80, RZ ;  /* 0x000000500950d210 */ /* 0x008fe20007f3e0ff */
[----:B------:R-:W-:-:S03]  /*0bd0*/  @!P4 IMAD.WIDE.U32 R2, R0, R6, R2 ;  /* 0x000000060002c225 */ /* 0x000fc600078e0002 */
[----:B------:R-:W-:Y:S02]  /*0be0*/  @!P5 IADD3.X R81, PT, PT, R8, R81, RZ, P1, !PT ;  /* 0x000000510851d210 */ /* 0x000fe40000ffe4ff */
[----:B0-----:R-:W-:Y:S02]  /*0bf0*/  @!P5 IADD3 R6, P1, PT, R9, R16, RZ ;  /* 0x000000100906d210 */ /* 0x001fe40007f3e0ff */
[----:B------:R-:W-:Y:S02]  /*0c00*/  @!P4 IADD3 R3, PT, PT, R3, R7, RZ ;  /* 0x000000070303c210 */ /* 0x000fe40007ffe0ff */
[----:B------:R-:W-:Y:S02]  /*0c10*/  @!P4 SHF.L.U32 R43, R2, 0x1, RZ ;  /* 0x00000001022bc819 */ /* 0x000fe400000006ff */
[----:B------:R-:W-:Y:S02]  /*0c20*/  @!P5 IADD3.X R7, PT, PT, R8, R17, RZ, P1, !PT ;  /* 0x000000110807d210 */ /* 0x000fe40000ffe4ff */
[----:B------:R-:W-:-:S02]  /*0c30*/  @!P4 SHF.L.U64.HI R2, R2, 0x1, R3 ;  /* 0x000000010202c819 */ /* 0x000fc40000010203 */
[C---:B-1----:R-:W-:Y:S02]  /*0c40*/  @!P4 IADD3 R8, P1, PT, R43.reuse, R18, RZ ;  /* 0x000000122b08c210 */ /* 0x042fe40007f3e0ff */
        /* <DEDUP_REMOVED lines=392> */
[----:B-1----:R-:W-:Y:S02]  /*24d0*/  @!P5 IADD3 R10, P1, PT, R52, R4, RZ ;  /* 0x00000004340ad210 */ /* 0x002fe40007f3e0ff */
[----:B------:R-:W-:Y:S02]  /*24e0*/  MOV R4, RZ ;  /* 0x000000ff00047202 */ /* 0x000fe40000000f00 */
[----:B------:R-:W-:Y:S02]  /*24f0*/  @!P5 IADD3.X R11, PT, PT, R0, R5, RZ, P1, !PT ;  /* 0x00000005000bd210 */ /* 0x000fe40000ffe4ff */
[----:B------:R-:W-:Y:S02]  /*2500*/  IADD3 R0, PT, PT, R62, 0x170, RZ ;  /* 0x000001703e007810 */ /* 0x000fe40007ffe0ff */
[----:B------:R0:W3:Y:S02]  /*2510*/  @!P4 LDG.E R4, desc[UR10][R6.64] ;  /* 0x0000000a0604c981 */ /* 0x0000e4000c1e1900 */
[----:B------:R-:W-:-:S02]  /*2520*/  SHF.R.S32.HI R5, RZ, 0x1f, R0 ;  /* 0x0000001fff057819 */ /* 0x000fc40000011400 */
        /* <DEDUP_REMOVED lines=17> */
[----:B------:R1:W-:Y:S01]  /*2640*/  @!P5 STL.64 [R1+0x150], R10 ;  /* 0x0001500a0100d387 */ /* 0x0003e20000100a00 */
[----:B0-----:R-:W-:-:S04]  /*2650*/  @!P4 IADD3 R42, P1, PT, R5, R42, RZ ;  /* 0x0000002a052ac210 */ /* 0x001fc80007f3e0ff */
[----:B------:R-:W-:Y:S02]  /*2660*/  @!P4 IADD3.X R43, PT, PT, R0, R43, RZ, P1, !PT ;  /* 0x0000002b002bc210 */ /* 0x000fe40000ffe4ff */
[----:B-1----:R-:W-:-:S04]  /*2670*/  @!P4 IADD3 R10, P1, PT, R5, R52, RZ ;  /* 0x00000034050ac210 */ /* 0x002fc80007f3e0ff */
[----:B------:R-:W-:-:S05]  /*2680*/  @!P4 IADD3.X R11, PT, PT, R0, R53, RZ, P1, !PT ;  /* 0x00000035000bc210 */ /* 0x000fca0000ffe4ff */
[----:B------:R0:W-:Y:S04]  /*2690*/  @!P4 STL.64 [R1+0x148], R10 ;  /* 0x0001480a0100c387 */ /* 0x0001e80000100a00 */
[----:B0-----:R-:W4:Y:S01]  /*26a0*/  LDL.LU.64 R10, [R1+0x218] ;  /* 0x00021800010a7983 */ /* 0x001f220000300a00 */
[----:B------:R-:W-:-:S04]  /*26b0*/  LOP3.LUT R64, R64, 0xfffffff7, RZ, 0xc0, !PT ;  /* 0xfffffff740407812 */ /* 0x000fc800078ec0ff */
[----:B------:R-:W-:-:S04]  /*26c0*/  @P5 LOP3.LUT R64, R64, 0x8, RZ, 0xfc, !PT ;  /* 0x0000000840405812 */ /* 0x000fc800078efcff */
[----:B------:R-:W-:Y:S02]  /*26d0*/  LOP3.LUT P3, RZ, R64, 0x80000, RZ, 0xc0, !PT ;  /* 0x0008000040ff7812 */ /* 0x000fe4000786c0ff */
[----:B------:R-:W-:Y:S02]  /*26e0*/  IADD3 R0, PT, PT, R62, 0x180, RZ ;  /* 0x000001803e007810 */ /* 0x000fe40007ffe0ff */
[----:B------:R-:W-:Y:S02]  /*26f0*/  LOP3.LUT R64, R64, 0xfffffffb, RZ, 0xc0, !PT ;  /* 0xfffffffb40407812 */ /* 0x000fe400078ec0ff */
[----:B------:R-:W-:Y:S02]  /*2700*/  SHF.R.S32.HI R5, RZ, 0x1f, R0 ;  /* 0x0000001fff057819 */ /* 0x000fe40000011400 */
[----:B------:R-:W-:Y:S02]  /*2710*/  ISETP.GE.U32.AND P1, PT, R0, UR16, PT ;  /* 0x0000001000007c0c */ /* 0x000fe4000bf26070 */
[----:B------:R-:W-:-:S04]  /*2720*/  @P4 LOP3.LUT R64, R64, 0x4, RZ, 0xfc, !PT ;  /* 0x0000000440404812 */ /* 0x000fc800078efcff */
[----:B------:R-:W-:Y:S01]  /*2730*/  LOP3.LUT P2, RZ, R64, 0x20000, RZ, 0xc0, !PT ;  /* 0x0002000040ff7812 */ /* 0x000fe2000784c0ff */
[----:B----4-:R0:W4:Y:S02]  /*2740*/  @!P3 LDG.E R9, desc[UR10][R10.64] ;  /* 0x0000000a0a09b981 */ /* 0x010124000c1e1900 */
[----:B0-----:R-:W-:-:S06]  /*2750*/  CS2R R10, SRZ ;  /* 0x00000000000a7805 */ /* 0x001fcc000001ff00 */
[----:B------:R0:W4:Y:S01]  /*2760*/  @!P3 LDG.E R10, desc[UR10][R12.64] ;  /* 0x0000000a0c0ab981 */ /* 0x000122000c1e1900 */
[----:B------:R-:W-:Y:S02]  /*2770*/  ISETP.GE.AND.EX P3, PT, R5, UR17, PT, P1 ;  /* 0x0000001105007c0c */ /* 0x000fe4000bf66310 */
[----:B------:R-:W-:Y:S02]  /*2780*/  LOP3.LUT P1, RZ, R64, 0x40000, RZ, 0xc0, !PT ;  /* 0x0004000040ff7812 */ /* 0x000fe4000782c0ff */
[----:B0-----:R-:W-:-:S11]  /*2790*/  CS2R R12, SRZ ;  /* 0x00000000000c7805 */ /* 0x001fd6000001ff00 */
[----:B------:R0:W4:Y:S04]  /*27a0*/  @!P1 LDG.E R13, desc[UR10][R16.64] ;  /* 0x0000000a100d9981 */ /* 0x000128000c1e1900 */
[----:B------:R1:W4:Y:S01]  /*27b0*/  @!P1 LDG.E R12, desc[UR10][R46.64] ;  /* 0x0000000a2e0c9981 */ /* 0x000322000c1e1900 */
[----:B0-----:R-:W0:Y:S01]  /*27c0*/  @!P3 LDC.64 R16, c[0x0][0x3f8] ;  /* 0x0000fe00ff10bb82 */ /* 0x001e220000000a00 */
        /* <DEDUP_REMOVED lines=12> */
[----:B------:R-:W-:-:S04]  /*2890*/  LOP3.LUT R64, R64, 0xfffffffd, RZ, 0xc0, !PT ;  /* 0xfffffffd40407812 */ /* 0x000fc800078ec0ff */
[----:B------:R-:W-:Y:S02]  /*28a0*/  @P3 LOP3.LUT R64, R64, 0x2, RZ, 0xfc, !PT ;  /* 0x0000000240403812 */ /* 0x000fe400078efcff */
[----:B0-----:R-:W-:-:S04]  /*28b0*/  @!P3 IADD3 R46, P1, PT, R46, R16, RZ ;  /* 0x000000102e2eb210 */ /* 0x001fc80007f3e0ff */
[----:B------:R-:W-:Y:S02]  /*28c0*/  @!P3 IADD3.X R47, PT, PT, R0, R17, RZ, P1, !PT ;  /* 0x00000011002fb210 */ /* 0x000fe40000ffe4ff */
[----:B------:R-:W-:Y:S02]  /*28d0*/  CS2R R16, SRZ ;  /* 0x0000000000107805 */ /* 0x000fe4000001ff00 */
[----:B------:R-:W-:-:S04]  /*28e0*/  IADD3 R0, PT, PT, R62, 0x190, RZ ;  /* 0x000001903e007810 */ /* 0x000fc80007ffe0ff */
[----:B------:R-:W-:Y:S01]  /*28f0*/  SHF.R.S32.HI R5, RZ, 0x1f, R0 ;  /* 0x0000001fff057819 */ /* 0x000fe20000011400 */
[----:B------:R-:W4:Y:S01]  /*2900*/  @!P2 LDG.E R16, desc[UR10][R44.64] ;  /* 0x0000000a2c10a981 */ /* 0x000f22000c1e1900 */
[----:B------:R-:W-:-:S03]  /*2910*/  ISETP.GE.U32.AND P1, PT, R0, UR16, PT ;  /* 0x0000001000007c0c */ /* 0x000fc6000bf26070 */
[----:B------:R0:W4:Y:S01]  /*2920*/  @!P2 LDG.E R17, desc[UR10][R18.64] ;  /* 0x0000000a1211a981 */ /* 0x000122000c1e1900 */
[----:B------:R-:W-:Y:S02]  /*2930*/  ISETP.GE.AND.EX P2, PT, R5, UR17, PT, P1 ;  /* 0x0000001105007c0c */ /* 0x000fe4000bf46310 */
[----:B------:R-:W-:Y:S02]  /*2940*/  LOP3.LUT P1, RZ, R64, 0x10000, RZ, 0xc0, !PT ;  /* 0x0001000040ff7812 */ /* 0x000fe4000782c0ff */
[----:B0-----:R-:W-:-:S11]  /*2950*/  CS2R R18, SRZ ;  /* 0x0000000000127805 */ /* 0x001fd6000001ff00 */
[----:B------:R0:W4:Y:S02]  /*2960*/  @!P1 LDG.E R19, desc[UR10][R20.64] ;  /* 0x0000000a14139981 */ /* 0x000124000c1e1900 */
[----:B0-----:R-:W-:-:S06]  /*2970*/  CS2R R20, SRZ ;  /* 0x0000000000147805 */ /* 0x001fcc000001ff00 */
[----:B------:R0:W4:Y:S02]  /*2980*/  @!P1 LDG.E R21, desc[UR10][R22.64] ;  /* 0x0000000a16159981 */ /* 0x000124000c1e1900 */
[----:B0-----:R-:W0:Y:S01]  /*2990*/  @!P2 LDC.64 R22, c[0x0][0x3f8] ;  /* 0x0000fe00ff16ab82 */ /* 0x001e220000000a00 */
[----:B------:R-:W-:Y:S02]  /*29a0*/  @!P2 MOV R44, R30 ;  /* 0x0000001e002ca202 */ /* 0x000fe40000000f00 */
[----:B------:R-:W-:Y:S01]  /*29b0*/  @!P2 MOV R45, R33 ;  /* 0x00000021002da202 */ /* 0x000fe20000000f00 */
[----:B------:R1:W-:Y:S04]  /*29c0*/  @!P3 STL.64 [R1+0x138], R46 ;  /* 0x0001382e0100b387 */ /* 0x0003e80000100a00 */
[----:B-1----:R-:W1:Y:S01]  /*29d0*/  @!P2 LDC.64 R46, c[0x0][0x3a0] ;  /* 0x0000e800ff2eab82 */ /* 0x002e620000000a00 */
[----:B0-----:R-:W-:-:S02]  /*29e0*/  @!P2 IMAD R5, R5, R22, RZ ;  /* 0x000000160505a224 */ /* 0x001fc400078e02ff */
[----:B------:R-:W-:-:S04]  /*29f0*/  @!P2 IMAD.WIDE.U32 R44, R0, R22, R44 ;  /* 0x00000016002ca225 */ /* 0x000fc800078e002c */
[----:B------:R-:W-:-:S05]  /*2a00*/  @!P2 IMAD R23, R0, R23, R5 ;  /* 0x000000170017a224 */ /* 0x000fca00078e0205 */
[----:B------:R-:W-:Y:S02]  /*2a10*/  @!P2 IADD3 R5, PT, PT, R45, R23, RZ ;  /* 0x000000172d05a210 */ /* 0x000fe40007ffe0ff */
[----:B------:R-:W0:Y:S02]  /*2a20*/  @!P2 LDC.64 R22, c[0x0][0x398] ;  /* 0x0000e600ff16ab82 */ /* 0x000e240000000a00 */
[C---:B------:R-:W-:Y:S02]  /*2a30*/  @!P2 SHF.L.U64.HI R0, R44.reuse, 0x1, R5 ;  /* 0x000000012c00a819 */ /* 0x040fe40000010205 */
[----:B------:R-:W-:Y:S02]  /*2a40*/  @!P2 SHF.L.U32 R44, R44, 0x1, RZ ;  /* 0x000000012c2ca819 */ /* 0x000fe400000006ff */
[----:B------:R-:W-:Y:S02]  /*2a50*/  LOP3.LUT R64, R64, 0xfffffffe, RZ, 0xc0, !PT ;  /* 0xfffffffe40407812 */ /* 0x000fe400078ec0ff */
[----:B-1----:R-:W-:Y:S01]  /*2a60*/  @!P2 IADD3 R46, P1, PT, R44, R46, RZ ;  /* 0x0000002e2c2ea210 */ /* 0x002fe20007f3e0ff */
[----:B------:R0:W-:Y:S01]  /*2a70*/  @!P3 STL.64 [R1+0x128], R52 ;  /* 0x000128340100b387 */ /* 0x0001e20000100a00 */
[----:B------:R-:W-:-:S02]  /*2a80*/  @P2 LOP3.LUT R64, R64, 0x1, RZ, 0xfc, !PT ;  /* 0x0000000140402812 */ /* 0x000fc400078efcff */
[----:B------:R-:W-:Y:S02]  /*2a90*/  @!P2 IADD3.X R47, PT, PT, R0, R47, RZ, P1, !PT ;  /* 0x0000002f002fa210 */ /* 0x000fe40000ffe4ff */
[----:B0-----:R-:W-:-:S04]  /*2aa0*/  @!P2 IADD3 R52, P1, PT, R44, R22, RZ ;  /* 0x000000162c34a210 */ /* 0x001fc80007f3e0ff */
[----:B------:R-:W-:Y:S02]  /*2ab0*/  @!P2 IADD3.X R53, PT, PT, R0, R23, RZ, P1, !PT ;  /* 0x000000170035a210 */ /* 0x000fe40000ffe4ff */
[----:B------:R-:W-:Y:S02]  /*2ac0*/  LOP3.LUT P1, RZ, R64, 0x8000, RZ, 0xc0, !PT ;  /* 0x0000800040ff7812 */ /* 0x000fe4000782c0ff */
[----:B------:R-:W-:Y:S02]  /*2ad0*/  CS2R R22, SRZ ;  /* 0x0000000000167805 */ /* 0x000fe4000001ff00 */
[----:B------:R-:W-:Y:S01]  /*2ae0*/  IADD3 R0, PT, PT, R62, 0x1a0, RZ ;  /* 0x000001a03e007810 */ /* 0x000fe20007ffe0ff */
[----:B------:R0:W-:Y:S01]  /*2af0*/  @!P2 STL.64 [R1+0x130], R52 ;  /* 0x000130340100a387 */ /* 0x0001e20000100a00 */
[----:B------:R-:W-:-:S07]  /*2b00*/  LOP3.LUT P2, RZ, R63, 0x8, RZ, 0xc0, !PT ;  /* 0x000000083fff7812 */ /* 0x000fce000784c0ff */
[----:B------:R1:W4:Y:S01]  /*2b10*/  @!P1 LDG.E R23, desc[UR10][R24.64] ;  /* 0x0000000a18179981 */ /* 0x000322000c1e1900 */
[----:B------:R-:W-:Y:S02]  /*2b20*/  SHF.R.S32.HI R5, RZ, 0x1f, R0 ;  /* 0x0000001fff057819 */ /* 0x000fe40000011400 */
[----:B-1----:R-:W-:-:S06]  /*2b30*/  CS2R R24, SRZ ;  /* 0x0000000000187805 */ /* 0x002fcc000001ff00 */
[----:B------:R1:W4:Y:S01]  /*2b40*/  @!P1 LDG.E R25, desc[UR10][R26.64] ;  /* 0x0000000a1a199981 */ /* 0x000322000c1e1900 */
[----:B------:R-:W-:-:S04]  /*2b50*/  ISETP.GE.U32.AND P1, PT, R0, UR16, PT ;  /* 0x0000001000007c0c */ /* 0x000fc8000bf26070 */
[----:B------:R-:W-:Y:S02]  /*2b60*/  ISETP.GE.AND.EX P1, PT, R5, UR17, PT, P1 ;  /* 0x0000001105007c0c */ /* 0x000fe4000bf26310 */
[----:B-1----:R-:W-:-:S06]  /*2b70*/  CS2R R26, SRZ ;  /* 0x00000000001a7805 */ /* 0x002fcc000001ff00 */
[----:B------:R1:W4:Y:S05]  /*2b80*/  @!P2 LDG.E R26, desc[UR10][R14.64] ;  /* 0x0000000a0e1aa981 */ /* 0x00032a000c1e1900 */
[----:B0-----:R-:W0:Y:S01]  /*2b90*/  @!P1 LDC.64 R52, c[0x0][0x398] ;  /* 0x0000e600ff349b82 */ /* 0x001e220000000a00 */
[----:B-1----:R-:W-:-:S06]  /*2ba0*/  CS2R R14, SRZ ;  /* 0x00000000000e7805 */ /* 0x002fcc000001ff00 */
[----:B------:R1:W4:Y:S02]  /*2bb0*/  @!P2 LDG.E R14, desc[UR10][R2.64] ;  /* 0x0000000a020ea981 */ /* 0x000324000c1e1900 */
[----:B-1----:R-:W1:Y:S01]  /*2bc0*/  @!P1 LDC.64 R2, c[0x0][0x3f8] ;  /* 0x0000fe00ff029b82 */ /* 0x002e620000000a00 */
[----:B------:R-:W-:Y:S02]  /*2bd0*/  @!P1 MOV R44, R30 ;  /* 0x0000001e002c9202 */ /* 0x000fe40000000f00 */
[----:B------:R-:W-:Y:S01]  /*2be0*/  @!P1 MOV R45, R33 ;  /* 0x00000021002d9202 */ /* 0x000fe20000000f00 */
[----:B-1----:R-:W-:-:S04]  /*2bf0*/  @!P1 IMAD R5, R5, R2, RZ ;  /* 0x0000000205059224 */ /* 0x002fc800078e02ff */
[C---:B------:R-:W-:Y:S02]  /*2c00*/  @!P1 IMAD R5, R0.reuse, R3, R5 ;  /* 0x0000000300059224 */ /* 0x040fe400078e0205 */
[----:B------:R-:W-:Y:S02]  /*2c10*/  @!P1 IMAD.WIDE.U32 R2, R0, R2, R44 ;  /* 0x0000000200029225 */ /* 0x000fe400078e002c */
[----:B------:R-:W1:Y:S03]  /*2c20*/  @!P1 LDC.64 R44, c[0x0][0x3a0] ;  /* 0x0000e800ff2c9b82 */ /* 0x000e660000000a00 */
[----:B------:R-:W-:-:S04]  /*2c30*/  @!P1 IADD3 R5, PT, PT, R3, R5, RZ ;  /* 0x0000000503059210 */ /* 0x000fc80007ffe0ff */
[C---:B------:R-:W-:Y:S02]  /*2c40*/  @!P1 SHF.L.U64.HI R0, R2.reuse, 0x1, R5 ;  /* 0x0000000102009819 */ /* 0x040fe40000010205 */
[----:B------:R-:W-:Y:S02]  /*2c50*/  @!P1 SHF.L.U32 R2, R2, 0x1, RZ ;  /* 0x0000000102029819 */ /* 0x000fe400000006ff */
[C---:B------:R-:W-:Y:S02]  /*2c60*/  LOP3.LUT P5, RZ, R63.reuse, 0x40, RZ, 0xc0, !PT ;  /* 0x000000403fff7812 */ /* 0x040fe400078ac0ff */
[C---:B------:R-:W-:Y:S02]  /*2c70*/  LOP3.LUT P4, RZ, R63.reuse, 0x20, RZ, 0xc0, !PT ;  /* 0x000000203fff7812 */ /* 0x040fe4000788c0ff */
[C---:B------:R-:W-:Y:S02]  /*2c80*/  LOP3.LUT P3, RZ, R63.reuse, 0x10, RZ, 0xc0, !PT ;  /* 0x000000103fff7812 */ /* 0x040fe4000786c0ff */
[----:B------:R-:W-:-:S02]  /*2c90*/  LOP3.LUT R63, R63, 0xfffffffd, RZ, 0xc0, !PT ;  /* 0xfffffffd3f3f7812 */ /* 0x000fc400078ec0ff */
[----:B-1----:R-:W-:Y:S01]  /*2ca0*/  @!P1 IADD3 R44, P2, PT, R2, R44, RZ ;  /* 0x0000002c022c9210 */ /* 0x002fe20007f5e0ff */
[----:B------:R-:W-:Y:S01]  /*2cb0*/  HFMA2 R5, -RZ, RZ, 0, 0 ;  /* 0x00000000ff057431 */ /* 0x000fe200000001ff */
[----:B------:R1:W-:Y:S02]  /*2cc0*/  STL [R1+0x20c], R91 ;  /* 0x00020c5b01007387 */ /* 0x0003e40000100800 */
[----:B------:R-:W-:Y:S02]  /*2cd0*/  @!P1 IADD3.X R45, PT, PT, R0, R45, RZ, P2, !PT ;  /* 0x0000002d002d9210 */ /* 0x000fe400017fe4ff */
[----:B0-----:R-:W-:Y:S01]  /*2ce0*/  @!P1 IADD3 R52, P2, PT, R2, R52, RZ ;  /* 0x0000003402349210 */ /* 0x001fe20007f5e0ff */
[----:B------:R0:W-:Y:S01]  /*2cf0*/  STL [R1+0x210], R90 ;  /* 0x0002105a01007387 */ /* 0x0001e20000100800 */
[----:B------:R-:W-:Y:S02]  /*2d00*/  @P1 LOP3.LUT R63, R63, 0x2, RZ, 0xfc, !PT ;  /* 0x000000023f3f1812 */ /* 0x000fe400078efcff */
[----:B------:R-:W-:Y:S01]  /*2d10*/  @!P1 IADD3.X R53, PT, PT, R0, R53, RZ, P2, !PT ;  /* 0x0000003500359210 */ /* 0x000fe200017fe4ff */
[----:B------:R-:W4:Y:S01]  /*2d20*/  @!P4 LDG.E R22, desc[UR10][R38.64] ;  /* 0x0000000a2616c981 */ /* 0x000f22000c1e1900 */
[----:B------:R-:W-:-:S02]  /*2d30*/  LOP3.LUT P1, RZ, R64, 0x1000, RZ, 0xc0, !PT ;  /* 0x0000100040ff7812 */ /* 0x000fc4000782c0ff */
[----:B------:R-:W-:Y:S01]  /*2d40*/  LOP3.LUT R63, R63, 0xfffffffb, RZ, 0xc0, !PT ;  /* 0xfffffffb3f3f7812 */ /* 0x000fe200078ec0ff */
[----:B------:R-:W4:Y:S10]  /*2d50*/  @!P4 LDG.E R20, desc[UR10][R40.64] ;  /* 0x0000000a2814c981 */ /* 0x000f34000c1e1900 */
[----:B------:R-:W4:Y:S01]  /*2d60*/  @!P1 LDG.E R5, desc[UR10][R36.64] ;  /* 0x0000000a24059981 */ /* 0x000f22000c1e1900 */
[----:B------:R-:W-:-:S03]  /*2d70*/  @P1 LOP3.LUT R63, R63, 0x4, RZ, 0xfc, !PT ;  /* 0x000000043f3f1812 */ /* 0x000fc600078efcff */
[----:B------:R2:W4:Y:S01]  /*2d80*/  @!P1 LDG.E R11, desc[UR10][R34.64] ;  /* 0x0000000a220b9981 */ /* 0x000522000c1e1900 */
[----:B------:R-:W-:Y:S02]  /*2d90*/  LOP3.LUT P1, RZ, R64, 0x800, RZ, 0xc0, !PT ;  /* 0x0000080040ff7812 */ /* 0x000fe4000782c0ff */
[----:B-1----:R-:W-:Y:S01]  /*2da0*/  PRMT R91, RZ, 0x7610, R91 ;  /* 0x00007610ff5b7816 */ /* 0x002fe2000000005b */
[----:B------:R-:W-:Y:S03]  /*2db0*/  STL [R1+0x1cc], R53 ;  /* 0x0001cc3501007387 */ /* 0x000fe60000100800 */
[----:B0-----:R-:W-:Y:S01]  /*2dc0*/  PRMT R90, R91, 0x7610, R90 ;  /* 0x000076105b5a7816 */ /* 0x001fe2000000005a */
[----:B------:R-:W-:Y:S04]  /*2dd0*/  STL [R1+0x1e4], R53 ;  /* 0x0001e43501007387 */ /* 0x000fe80000100800 */
[----:B------:R0:W-:Y:S04]  /*2de0*/  STL.64 [R1+0x200], R52 ;  /* 0x0002003401007387 */ /* 0x0001e80000100a00 */
[----:B------:R-:W4:Y:S04]  /*2df0*/  @!P1 LDG.E R18, desc[UR10][R70.64] ;  /* 0x0000000a46129981 */ /* 0x000f28000c1e1900 */
[----:B------:R1:W-:Y:S04]  /*2e00*/  STL.S16 [R1+0x120], R91 ;  /* 0x0001205b01007387 */ /* 0x0003e80000100600 */
[----:B0-----:R-:W3:Y:S04]  /*2e10*/  LDL.LU R53, [R1+0x11c] ;  /* 0x00011c0001357983 */ /* 0x001ee80000300800 */
[----:B------:R-:W4:Y:S04]  /*2e20*/  LDL.LU.64 R70, [R1+0x110] ;  /* 0x0001100001467983 */ /* 0x000f280000300a00 */
[----:B------:R-:W-:Y:S04]  /*2e30*/  STL.S16 [R1+0x116], RZ ;  /* 0x000116ff01007387 */ /* 0x000fe80000100600 */
[----:B-1----:R-:W3:Y:S01]  /*2e40*/  LDL.LU.S16 R91, [R1+0x116] ;  /* 0x00011600015b7983 */ /* 0x002ee20000300600 */
[----:B------:R-:W-:-:S02]  /*2e50*/  IADD3 R0, PT, PT, R62, 0x1b0, RZ ;  /* 0x000001b03e007810 */ /* 0x000fc40007ffe0ff */
[----:B------:R-:W-:Y:S02]  /*2e60*/  CS2R R2, SRZ ;  /* 0x0000000000027805 */ /* 0x000fe4000001ff00 */
[----:B------:R-:W-:Y:S02]  /*2e70*/  LOP3.LUT R63, R63, 0xfffffffe, RZ, 0xc0, !PT ;  /* 0xfffffffe3f3f7812 */ /* 0x000fe400078ec0ff */
[----:B------:R-:W-:Y:S01]  /*2e80*/  IADD3 R65, PT, PT, R62, 0x1d0, RZ ;  /* 0x000001d03e417810 */ /* 0x000fe20007ffe0ff */
[----:B------:R0:W-:Y:S01]  /*2e90*/  STL.64 [R1+0x1f8], R46 ;  /* 0x0001f82e01007387 */ /* 0x0001e20000100a00 */
[----:B------:R-:W-:Y:S02]  /*2ea0*/  SHF.R.S32.HI R7, RZ, 0x1f, R0 ;  /* 0x0000001fff077819 */ /* 0x000fe40000011400 */
[----:B------:R-:W-:Y:S01]  /*2eb0*/  ISETP.GE.U32.AND P2, PT, R0, UR16, PT ;  /* 0x0000001000007c0c */ /* 0x000fe2000bf46070 */
[----:B------:R-:W4:Y:S03]  /*2ec0*/  @!P3 LDG.E R2, desc[UR10][R76.64] ;  /* 0x0000000a4c02b981 */ /* 0x000f26000c1e1900 */
[C---:B------:R-:W-:Y:S01]  /*2ed0*/  ISETP.GE.AND.EX P2, PT, R7.reuse, UR17, PT, P2 ;  /* 0x0000001107007c0c */ /* 0x040fe2000bf46320 */
[----:B------:R-:W4:Y:S04]  /*2ee0*/  @!P3 LDG.E R3, desc[UR10][R74.64] ;  /* 0x0000000a4a03b981 */ /* 0x000f28000c1e1900 */
[----:B------:R-:W-:Y:S04]  /*2ef0*/  STL.S16 [R1+0x110], RZ ;  /* 0x000110ff01007387 */ /* 0x000fe80000100600 */
[----:B0-----:R-:W4:Y:S04]  /*2f00*/  LDL.LU R47, [R1+0x118] ;  /* 0x00011800012f7983 */ /* 0x001f280000300800 */
[----:B--2---:R-:W0:Y:S01]  /*2f10*/  @!P2 LDC.64 R34, c[0x0][0x3f8] ;  /* 0x0000fe00ff22ab82 */ /* 0x004e220000000a00 */
[----:B------:R-:W-:Y:S01]  /*2f20*/  @!P2 MOV R36, R30 ;  /* 0x0000001e0024a202 */ /* 0x000fe20000000f00 */
[----:B------:R-:W2:Y:S01]  /*2f30*/  @!P1 LDG.E R15, desc[UR10][R72.64] ;  /* 0x0000000a480f9981 */ /* 0x000ea2000c1e1900 */
[----:B------:R-:W-:Y:S01]  /*2f40*/  @!P2 MOV R37, R33 ;  /* 0x000000210025a202 */ /* 0x000fe20000000f00 */
[----:B0-----:R-:W-:-:S04]  /*2f50*/  @!P2 IMAD R7, R7, R34, RZ ;  /* 0x000000220707a224 */ /* 0x001fc800078e02ff */
[C---:B------:R-:W-:Y:S02]  /*2f60*/  @!P2 IMAD R7, R0.reuse, R35, R7 ;  /* 0x000000230007a224 */ /* 0x040fe400078e0207 */
[----:B------:R-:W-:Y:S02]  /*2f70*/  @!P2 IMAD.WIDE.U32 R34, R0, R34, R36 ;  /* 0x000000220022a225 */ /* 0x000fe400078e0024 */
[----:B------:R-:W0:Y:S03]  /*2f80*/  @!P2 LDC.64 R36, c[0x0][0x3a0] ;  /* 0x0000e800ff24ab82 */ /* 0x000e260000000a00 */
[----:B------:R-:W-:-:S04]  /*2f90*/  @!P2 IADD3 R7, PT, PT, R35, R7, RZ ;  /* 0x000000072307a210 */ /* 0x000fc80007ffe0ff */
[C---:B------:R-:W-:Y:S02]  /*2fa0*/  @!P2 SHF.L.U64.HI R0, R34.reuse, 0x1, R7 ;  /* 0x000000012200a819 */ /* 0x040fe40000010207 */
[----:B------:R-:W-:Y:S02]  /*2fb0*/  @!P2 SHF.L.U32 R7, R34, 0x1, RZ ;  /* 0x000000012207a819 */ /* 0x000fe400000006ff */
[----:B------:R-:W1:Y:S02]  /*2fc0*/  @!P2 LDC.64 R34, c[0x0][0x398] ;  /* 0x0000e600ff22ab82 */ /* 0x000e640000000a00 */
        /* <DEDUP_REMOVED lines=19> */
[----:B------:R-:W-:Y:S02]  /*3100*/  @P2 LOP3.LUT R63, R63, 0x1, RZ, 0xfc, !PT ;  /* 0x000000013f3f2812 */ /* 0x000fe400078efcff */
[----:B------:R-:W-:Y:S02]  /*3110*/  LOP3.LUT P2, RZ, R64, 0x200, RZ, 0xc0, !PT ;  /* 0x0000020040ff7812 */ /* 0x000fe4000784c0ff */
[----:B0-----:R-:W-:-:S11]  /*3120*/  @!P3 IADD3 R40, P4, PT, R7, R40, RZ ;  /* 0x000000280728b210 */ /* 0x001fd60007f9e0ff */
[----:B------:R0:W2:Y:S01]  /*3130*/  @!P2 LDG.E R27, desc[UR10][R66.64] ;  /* 0x0000000a421ba981 */ /* 0x0000a2000c1e1900 */
[----:B------:R-:W-:-:S03]  /*3140*/  @!P3 IADD3.X R41, PT, PT, R0, R41, RZ, P4, !PT ;  /* 0x000000290029b210 */ /* 0x000fc600027fe4ff */
[----:B------:R-:W2:Y:S01]  /*3150*/  @!P2 LDG.E R24, desc[UR10][R68.64] ;  /* 0x0000000a4418a981 */ /* 0x000ea2000c1e1900 */
[----:B-1----:R-:W-:Y:S02]  /*3160*/  @!P3 IADD3 R38, P4, PT, R7, R38, RZ ;  /* 0x000000260726b210 */ /* 0x002fe40007f9e0ff */
[----:B0-----:R-:W-:Y:S02]  /*3170*/  SHF.R.S32.HI R66, RZ, 0x1f, R65 ;  /* 0x0000001fff427819 */ /* 0x001fe40000011441 */
[----:B------:R-:W-:Y:S02]  /*3180*/  @!P3 IADD3.X R39, PT, PT, R0, R39, RZ, P4, !PT ;  /* 0x000000270027b210 */ /* 0x000fe400027fe4ff */
[----:B------:R-:W-:-:S04]  /*3190*/  ISETP.GE.U32.AND P4, PT, R65, UR16, PT ;  /* 0x0000001041007c0c */ /* 0x000fc8000bf86070 */
[----:B------:R-:W-:Y:S02]  /*31a0*/  ISETP.GE.AND.EX P4, PT, R66, UR17, PT, P4 ;  /* 0x0000001142007c0c */ /* 0x000fe4000bf86340 */
[----:B------:R-:W-:-:S06]  /*31b0*/  MOV R0, RZ ;  /* 0x000000ff00007202 */ /* 0x000fcc0000000f00 */
[----:B------:R0:W2:Y:S05]  /*31c0*/  @!P5 LDG.E R0, desc[UR10][R28.64] ;  /* 0x0000000a1c00d981 */ /* 0x0000aa000c1e1900 */
[----:B0-----:R-:W0:Y:S01]  /*31d0*/  @!P4 LDC.64 R28, c[0x0][0x3f8] ;  /* 0x0000fe00ff1ccb82 */ /* 0x001e220000000a00 */
[----:B------:R-:W-:-:S06]  /*31e0*/  HFMA2 R7, -RZ, RZ, 0, 0 ;  /* 0x00000000ff077431 */ /* 0x000fcc00000001ff */
[----:B------:R1:W2:Y:S01]  /*31f0*/  @!P5 LDG.E R7, desc[UR10][R54.64] ;  /* 0x0000000a3607d981 */ /* 0x0002a2000c1e1900 */
[----:B---3--:R-:W-:-:S05]  /*3200*/  @!P0 PRMT R91, R53, 0x7632, R91 ;  /* 0x00007632355b8816 */ /* 0x008fca000000005b */
[----:B------:R3:W-:Y:S04]  /*3210*/  @!P0 STL.S16 [R1+0x116], R91 ;  /* 0x0001165b01008387 */ /* 0x0007e80000100600 */
[----:B---3--:R-:W3:Y:S01]  /*3220*/  LDL.LU R91, [R1+0x20c] ;  /* 0x00020c00015b7983 */ /* 0x008ee20000300800 */
[----:B-1----:R-:W-:Y:S01]  /*3230*/  @!P4 MOV R54, R30 ;  /* 0x0000001e0036c202 */ /* 0x002fe20000000f00 */
        /* <DEDUP_REMOVED lines=8> */
[----:B------:R-:W1:Y:S01]  /*32c0*/  @!P4 LDC.64 R54, c[0x0][0x398] ;  /* 0x0000e600ff36cb82 */ /* 0x000e620000000a00 */
[----:B------:R-:W-:Y:S02]  /*32d0*/  LOP3.LUT R64, R64, 0x7fffffff, RZ, 0xc0, !PT ;  /* 0x7fffffff40407812 */ /* 0x000fe400078ec0ff */
[----:B------:R-:W-:Y:S02]  /*32e0*/  IADD3 R67, PT, PT, R62, 0x1e0, RZ ;  /* 0x000001e03e437810 */ /* 0x000fe40007ffe0ff */
[----:B------:R-:W-:Y:S02]  /*32f0*/  @P3 LOP3.LUT R64, R64, 0x80000000, RZ, 0xfc, !PT ;  /* 0x8000000040403812 */ /* 0x000fe400078efcff */
[----:B0-----:R-:W-:-:S04]  /*3300*/  @!P4 IADD3 R28, P5, PT, R66, R28, RZ ;  /* 0x0000001c421cc210 */ /* 0x001fc80007fbe0ff */
[C---:B------:R-:W-:Y:S02]  /*3310*/  @!P4 IADD3.X R29, PT, PT, R65.reuse, R29, RZ, P5, !PT ;  /* 0x0000001d411dc210 */ /* 0x040fe40002ffe4ff */
[----:B-1----:R-:W-:Y:S02]  /*3320*/  @!P4 IADD3 R54, P5, PT, R66, R54, RZ ;  /* 0x000000364236c210 */ /* 0x002fe40007fbe0ff */
[----:B------:R-:W-:Y:S02]  /*3330*/  SHF.R.S32.HI R68, RZ, 0x1f, R67 ;  /* 0x0000001fff447819 */ /* 0x000fe40000011443 */
[----:B------:R-:W-:Y:S02]  /*3340*/  @!P4 IADD3.X R55, PT, PT, R65, R55, RZ, P5, !PT ;  /* 0x000000374137c210 */ /* 0x000fe40002ffe4ff */
[----:B------:R-:W-:Y:S01]  /*3350*/  ISETP.GE.U32.AND P5, PT, R67, UR16, PT ;  /* 0x0000001043007c0c */ /* 0x000fe2000bfa6070 */
[----:B------:R-:W-:Y:S01]  /*3360*/  HFMA2 R65, -RZ, RZ, 0, 0 ;  /* 0x00000000ff417431 */ /* 0x000fe200000001ff */
[----:B------:R-:W-:-:S02]  /*3370*/  LOP3.LUT P3, RZ, R64, 0x40, RZ, 0xc0, !PT ;  /* 0x0000004040ff7812 */ /* 0x000fc4000786c0ff */
[----:B------:R-:W-:-:S03]  /*3380*/  ISETP.GE.AND.EX P5, PT, R68, UR17, PT, P5 ;  /* 0x0000001144007c0c */ /* 0x000fc6000bfa6350 */
[----:B------:R0:W2:Y:S02]  /*3390*/  @!P6 LDG.E R65, desc[UR10][R60.64] ;  /* 0x0000000a3c41e981 */ /* 0x0000a4000c1e1900 */
[----:B0-----:R-:W-:-:S06]  /*33a0*/  CS2R R60, SRZ ;  /* 0x00000000003c7805 */ /* 0x001fcc000001ff00 */
[----:B------:R0:W2:Y:S01]  /*33b0*/  @!P3 LDG.E R61, desc[UR10][R56.64] ;  /* 0x0000000a383db981 */ /* 0x0000a2000c1e1900 */
[----:B------:R-:W-:Y:S02]  /*33c0*/  MOV R66, RZ ;  /* 0x000000ff00427202 */ /* 0x000fe40000000f00 */
[----:B------:R-:W-:Y:S01]  /*33d0*/  @!P0 PRMT R90, R53, 0x7610, R90 ;  /* 0x00007610355a8816 */ /* 0x000fe2000000005a */
[----:B------:R-:W2:Y:S04]  /*33e0*/  @!P6 LDG.E R60, desc[UR10][R92.64] ;  /* 0x0000000a5c3ce981 */ /* 0x000ea8000c1e1900 */
        /* <DEDUP_REMOVED lines=12> */
[----:B------:R4:W-:Y:S01]  /*34b0*/  STL [R1+0x10], R53 ;  /* 0x0000103501007387 */ /* 0x0009e20000100800 */
[----:B------:R-:W-:-:S03]  /*34c0*/  LOP3.LUT P1, RZ, R64, 0x20, RZ, 0xc0, !PT ;  /* 0x0000002040ff7812 */ /* 0x000fc6000782c0ff */
[----:B----4-:R-:W4:Y:S01]  /*34d0*/  LDL.LU.S16 R53, [R1+0x110] ;  /* 0x0001100001357983 */ /* 0x010f220000300600 */
[----:B0-----:R-:W-:-:S04]  /*34e0*/  @!P5 IADD3 R56, P6, PT, R68, R56, RZ ;  /* 0x000000384438d210 */ /* 0x001fc80007fde0ff */
[----:B------:R-:W-:Y:S02]  /*34f0*/  @!P5 IADD3.X R57, PT, PT, R67, R57, RZ, P6, !PT ;  /* 0x000000394339d210 */ /* 0x000fe400037fe4ff */
[----:B-1----:R-:W-:-:S04]  /*3500*/  @!P5 IADD3 R58, P6, PT, R68, R58, RZ ;  /* 0x0000003a443ad210 */ /* 0x002fc80007fde0ff */
[----:B------:R-:W-:Y:S01]  /*3510*/  @!P5 IADD3.X R59, PT, PT, R67, R59, RZ, P6, !PT ;  /* 0x0000003b433bd210 */ /* 0x000fe200037fe4ff */
[----:B------:R-:W-:Y:S01]  /*3520*/  HFMA2 R67, -RZ, RZ, 0, 0 ;  /* 0x00000000ff437431 */ /* 0x000fe200000001ff */
[----:B------:R-:W-:-:S05]  /*3530*/  LOP3.LUT R64, R64, 0xdfffffff, RZ, 0xc0, !PT ;  /* 0xdfffffff40407812 */ /* 0x000fca00078ec0ff */
[----:B------:R0:W2:Y:S01]  /*3540*/  @!P1 LDG.E R67, desc[UR10][R70.64] ;  /* 0x0000000a46439981 */ /* 0x0000a2000c1e1900 */
[----:B------:R-:W-:Y:S02]  /*3550*/  @P4 LOP3.LUT R64, R64, 0x20000000, RZ, 0xfc, !PT ;  /* 0x2000000040404812 */ /* 0x000fe400078efcff */
[----:B0-----:R-:W-:-:S04]  /*3560*/  IADD3 R71, PT, PT, R62, 0x1f0, RZ ;  /* 0x000001f03e477810 */ /* 0x001fc80007ffe0ff */
[----:B------:R-:W-:Y:S02]  /*3570*/  SHF.R.S32.HI R72, RZ, 0x1f, R71 ;  /* 0x0000001fff487819 */ /* 0x000fe40000011447 */
[----:B------:R-:W-:Y:S02]  /*3580*/  ISETP.GE.U32.AND P6, PT, R71, UR16, PT ;  /* 0x0000001047007c0c */ /* 0x000fe4000bfc6070 */
[----:B------:R-:W-:Y:S02]  /*3590*/  LOP3.LUT P4, RZ, R64, 0x10, RZ, 0xc0, !PT ;  /* 0x0000001040ff7812 */ /* 0x000fe4000788c0ff */
[----:B------:R-:W-:Y:S02]  /*35a0*/  ISETP.GE.AND.EX P6, PT, R72, UR17, PT, P6 ;  /* 0x0000001148007c0c */ /* 0x000fe4000bfc6360 */
[----:B------:R-:W-:-:S09]  /*35b0*/  MOV R70, RZ ;  /* 0x000000ff00467202 */ /* 0x000fd20000000f00 */
[----:B------:R0:W2:Y:S02]  /*35c0*/  @!P4 LDG.E R70, desc[UR10][R48.64] ;  /* 0x0000000a3046c981 */ /* 0x0000a4000c1e1900 */
[----:B0-----:R-:W0:Y:S01]  /*35d0*/  @!P6 LDC.64 R48, c[0x0][0x3f8] ;  /* 0x0000fe00ff30eb82 */ /* 0x001e220000000a00 */
[----:B------:R-:W-:-:S06]  /*35e0*/  CS2R R68, SRZ ;  /* 0x0000000000447805 */ /* 0x000fcc000001ff00 */
[----:B------:R1:W2:Y:S01]  /*35f0*/  @!P4 LDG.E R69, desc[UR10][R50.64] ;  /* 0x0000000a3245c981 */ /* 0x0002a2000c1e1900 */
[----:B------:R-:W-:-:S03]  /*3600*/  LOP3.LUT R64, R64, 0xf7ffffff, RZ, 0xc0, !PT ;  /* 0xf7ffffff40407812 */ /* 0x000fc600078ec0ff */
[----:B------:R3:W-:Y:S04]  /*3610*/  @!P0 STL.S16 [R1+0x120], R90 ;  /* 0x0001205a01008387 */ /* 0x0007e80000100600 */
[----:B------:R4:W2:Y:S01]  /*3620*/  @!P1 LDG.E R68, desc[UR10][R88.64] ;  /* 0x0000000a58449981 */ /* 0x0008a2000c1e1900 */
[----:B-1----:R-:W-:Y:S02]  /*3630*/  @!P6 MOV R50, R30 ;  /* 0x0000001e0032e202 */ /* 0x002fe40000000f00 */
[----:B------:R-:W-:Y:S01]  /*3640*/  @!P6 MOV R51, R33 ;  /* 0x000000210033e202 */ /* 0x000fe20000000f00 */
[-C--:B0-----:R-:W-:Y:S01]  /*3650*/  @!P6 IMAD R72, R72, R48.reuse, RZ ;  /* 0x000000304848e224 */ /* 0x081fe200078e02ff */
[----:B------:R-:W-:Y:S01]  /*3660*/  @P5 LOP3.LUT R64, R64, 0x8000000, RZ, 0xfc, !PT ;  /* 0x0800000040405812 */ /* 0x000fe200078efcff */
[C---:B------:R-:W-:Y:S01]  /*3670*/  @!P6 IMAD.WIDE.U32 R50, R71.reuse, R48, R50 ;  /* 0x000000304732e225 */ /* 0x040fe200078e0032 */
[----:B---3--:R-:W3:Y:S03]  /*3680*/  LDL.LU R90, [R1+0x210] ;  /* 0x00021000015a7983 */ /* 0x008ee60000300800 */
[----:B------:R-:W-:-:S02]  /*3690*/  @!P6 IMAD R72, R71, R49, R72 ;  /* 0x000000314748e224 */ /* 0x000fc400078e0248 */
[----:B------:R-:W0:Y:S01]  /*36a0*/  @!P6 LDC.64 R48, c[0x0][0x3a0] ;  /* 0x0000e800ff30eb82 */ /* 0x000e220000000a00 */
[----:B------:R-:W-:Y:S02]  /*36b0*/  LOP3.LUT P5, RZ, R64, 0x1000000, RZ, 0xc0, !PT ;  /* 0x0100000040ff7812 */ /* 0x000fe400078ac0ff */
[----:B------:R-:W-:Y:S02]  /*36c0*/  @!P6 IADD3 R71, PT, PT, R51, R72, RZ ;  /* 0x000000483347e210 */ /* 0x000fe40007ffe0ff */
[----:B------:R-:W-:Y:S02]  /*36d0*/  @!P6 SHF.L.U32 R72, R50, 0x1, RZ ;  /* 0x000000013248e819 */ /* 0x000fe400000006ff */
[----:B------:R-:W-:Y:S02]  /*36e0*/  LOP3.LUT R64, R64, 0xbfffffff, RZ, 0xc0, !PT ;  /* 0xbfffffff40407812 */ /* 0x000fe400078ec0ff */
[----:B------:R-:W-:Y:S02]  /*36f0*/  @!P6 SHF.L.U64.HI R71, R50, 0x1, R71 ;  /* 0x000000013247e819 */ /* 0x000fe40000010247 */
[----:B------:R-:W-:Y:S01]  /*3700*/  @P4 LOP3.LUT R64, R64, 0x40000000, RZ, 0xfc, !PT ;  /* 0x4000000040404812 */ /* 0x000fe200078efcff */
[----:B------:R-:W-:Y:S01]  /*3710*/  STL [R1+0x1dc], R44 ;  /* 0x0001dc2c01007387 */ /* 0x000fe20000100800 */
[----:B------:R-:W1:Y:S01]  /*3720*/  @!P6 LDC.64 R50, c[0x0][0x398] ;  /* 0x0000e600ff32eb82 */ /* 0x000e620000000a00 */
[----:B0-----:R-:W-:-:S04]  /*3730*/  @!P6 IADD3 R48, P1, PT, R72, R48, RZ ;  /* 0x000000304830e210 */ /* 0x001fc80007f3e0ff */
[----:B------:R-:W-:Y:S02]  /*3740*/  @!P6 IADD3.X R49, PT, PT, R71, R49, RZ, P1, !PT ;  /* 0x000000314731e210 */ /* 0x000fe40000ffe4ff */
[----:B------:R-:W-:Y:S01]  /*3750*/  LOP3.LUT P1, RZ, R64, 0x800000, RZ, 0xc0, !PT ;  /* 0x0080000040ff7812 */ /* 0x000fe2000782c0ff */
[----:B------:R-:W-:Y:S04]  /*3760*/  STL [R1+0x1d8], R45 ;  /* 0x0001d82d01007387 */ /* 0x000fe80000100800 */
[----:B------:R0:W-:Y:S02]  /*3770*/  STL.64 [R1+0x1e8], R44 ;  /* 0x0001e82c01007387 */ /* 0x0001e40000100a00 */
[----:B0-----:R-:W-:Y:S02]  /*3780*/  PRMT R45, RZ, 0x7610, R45 ;  /* 0x00007610ff2d7816 */ /* 0x001fe4000000002d */
[----:B------:R-:W-:-:S04]  /*3790*/  PRMT R44, RZ, 0x7610, R44 ;  /* 0x00007610ff2c7816 */ /* 0x000fc8000000002c */
[----:B------:R-:W-:-:S05]  /*37a0*/  @!P1 PRMT R44, R86, 0x7610, R44 ;  /* 0x00007610562c9816 */ /* 0x000fca000000002c */
[----:B------:R-:W-:Y:S01]  /*37b0*/  STL.S16 [R1+0x114], R44 ;  /* 0x0001142c01007387 */ /* 0x000fe20000100600 */
[----:B------:R-:W-:-:S05]  /*37c0*/  @!P5 PRMT R45, R91, 0x7632, R45 ;  /* 0x000076325b2dd816 */ /* 0x000fca000000002d */
[----:B------:R0:W-:Y:S04]  /*37d0*/  STL.S16 [R1+0x118], R45 ;  /* 0x0001182d01007387 */ /* 0x0001e80000100600 */
[----:B0-----:R-:W2:Y:S04]  /*37e0*/  LDL.LU.64 R44, [R1+0x140] ;  /* 0x00014000012c7983 */ /* 0x001ea80000300a00 */
[----:B------:R0:W-:Y:S04]  /*37f0*/  STL [R1+0x208], R87 ;  /* 0x0002085701007387 */ /* 0x0001e80000100800 */
[----:B------:R-:W-:Y:S01]  /*3800*/  STL [R1+0x1d0], R52 ;  /* 0x0001d03401007387 */ /* 0x000fe20000100800 */
[----:B0-----:R-:W-:-:S03]  /*3810*/  PRMT R87, RZ, 0x7610, R87 ;  /* 0x00007610ff577816 */ /* 0x001fc60000000057 */
[----:B------:R-:W-:Y:S04]  /*3820*/  STL [R1+0x1e0], R52 ;  /* 0x0001e03401007387 */ /* 0x000fe80000100800 */
[----:B------:R0:W-:Y:S04]  /*3830*/  STL [R1+0x1f0], R52 ;  /* 0x0001f03401007387 */ /* 0x0001e80000100800 */
[----:B------:R1:W-:Y:S01]  /*3840*/  STL.S16 [R1+0x112], R87 ;  /* 0x0001125701007387 */ /* 0x0003e20000100600 */
[----:B0-----:R-:W-:-:S03]  /*3850*/  PRMT R52, R87, 0x7610, R52 ;  /* 0x0000761057347816 */ /* 0x001fc60000000034 */
[----:B-1----:R-:W2:Y:S01]  /*3860*/  LDL.LU R87, [R1+0x208] ;  /* 0x0002080001577983 */ /* 0x002ea20000300800 */
[----:B------:R-:W-:-:S05]  /*3870*/  @!P0 PRMT R52, R47, 0x7632, R52 ;  /* 0x000076322f348816 */ /* 0x000fca0000000034 */
[----:B------:R-:W-:Y:S01]  /*3880*/  @!P0 STL.S16 [R1+0x112], R52 ;  /* 0x0001123401008387 */ /* 0x000fe20000100600 */
[----:B------:R-:W-:-:S04]  /*3890*/  @!P6 IADD3 R50, P4, PT, R72, R50, RZ ;  /* 0x000000324832e210 */ /* 0x000fc80007f9e0ff */
[----:B------:R-:W-:Y:S02]  /*38a0*/  @!P6 IADD3.X R51, PT, PT, R71, R51, RZ, P4, !PT ;  /* 0x000000334733e210 */ /* 0x000fe400027fe4ff */
[----:B------:R-:W-:Y:S02]  /*38b0*/  LOP3.LUT P4, RZ, R64, 0x200000, RZ, 0xc0, !PT ;  /* 0x0020000040ff7812 */ /* 0x000fe4000788c0ff */
[----:B----4-:R-:W-:-:S05]  /*38c0*/  @!P0 PRMT R53, R47, 0x7610, R53 ;  /* 0x000076102f358816 */ /* 0x010fca0000000035 */
[----:B------:R0:W-:Y:S04]  /*38d0*/  @!P0 STL.S16 [R1+0x110], R53 ;  /* 0x0001103501008387 */ /* 0x0001e80000100600 */
[----:B0-----:R-:W4:Y:S01]  /*38e0*/  LDL.LU.64 R52, [R1+0x148] ;  /* 0x0001480001347983 */ /* 0x001f220000300a00 */
[----:B------:R-:W-:-:S04]  /*38f0*/  LOP3.LUT R64, R64, 0xfbffffff, RZ, 0xc0, !PT ;  /* 0xfbffffff40407812 */ /* 0x000fc800078ec0ff */
[----:B------:R-:W-:-:S04]  /*3900*/  @P6 LOP3.LUT R64, R64, 0x4000000, RZ, 0xfc, !PT ;  /* 0x0400000040406812 */ /* 0x000fc800078efcff */
[----:B------:R-:W-:Y:S02]  /*3910*/  LOP3.LUT P6, RZ, R64, 0x400000, RZ, 0xc0, !PT ;  /* 0x0040000040ff7812 */ /* 0x000fe400078cc0ff */
[----:B------:R-:W-:Y:S02]  /*3920*/  PRMT R93, R93, 0x5410, RZ ;  /* 0x000054105d5d7816 */ /* 0x000fe400000000ff */
[----:B------:R-:W-:Y:S02]  /*3930*/  PRMT R89, R89, 0x5410, RZ ;  /* 0x0000541059597816 */ /* 0x000fe400000000ff */
[----:B------:R-:W-:Y:S01]  /*3940*/  PRMT R88, RZ, 0x7610, R88 ;  /* 0x00007610ff587816 */ /* 0x000fe20000000058 */
[----:B------:R0:W-:Y:S03]  /*3950*/  STL [R1+0x18], R86 ;  /* 0x0000185601007387 */ /* 0x0001e60000100800 */
[----:B------:R-:W-:-:S03]  /*3960*/  @!P4 PRMT R88, R78, 0x7632, R88 ;  /* 0x000076324e58c816 */ /* 0x000fc60000000058 */
[----:B------:R-:W-:Y:S02]  /*3970*/  @!P6 PRMT R89, R89, 0x7610, R82 ;  /* 0x000076105959e816 */ /* 0x000fe40000000052 */
[----:B------:R-:W-:Y:S02]  /*3980*/  PRMT R88, R88, 0x5410, RZ ;  /* 0x0000541058587816 */ /* 0x000fe400000000ff */
[----:B------:R-:W-:Y:S02]  /*3990*/  PRMT R89, RZ, 0x7610, R89 ;  /* 0x00007610ff597816 */ /* 0x000fe40000000059 */
[----:B------:R-:W-:Y:S02]  /*39a0*/  @!P4 PRMT R88, R88, 0x5410, R4 ;  /* 0x000054105858c816 */ /* 0x000fe40000000004 */
[----:B------:R-:W-:Y:S01]  /*39b0*/  @!P4 PRMT R89, R78, 0x7610, R89 ;  /* 0x000076104e59c816 */ /* 0x000fe20000000059 */
[----:B------:R1:W-:Y:S01]  /*39c0*/  STL [R1+0xa0], R4 ;  /* 0x0000a00401007387 */ /* 0x0003e20000100800 */
[----:B---3--:R-:W-:-:S04]  /*39d0*/  @!P5 PRMT R93, R93, 0x5410, R90 ;  /* 0x000054105d5dd816 */ /* 0x008fc8000000005a */
[----:B------:R-:W-:-:S04]  /*39e0*/  PRMT R93, RZ, 0x7610, R93 ;  /* 0x00007610ff5d7816 */ /* 0x000fc8000000005d */
[C---:B------:R-:W-:Y:S02]  /*39f0*/  @!P1 PRMT R93, R86.reuse, 0x7632, R93 ;  /* 0x00007632565d9816 */ /* 0x040fe4000000005d */
[----:B0-----:R-:W-:-:S04]  /*3a00*/  PRMT R86, R86, 0x5410, RZ ;  /* 0x0000541056567816 */ /* 0x001fc800000000ff */
[----:B------:R-:W-:Y:S02]  /*3a10*/  @!P4 PRMT R86, R86, 0x7610, R4 ;  /* 0x000076105656c816 */ /* 0x000fe40000000004 */
[----:B------:R-:W-:Y:S01]  /*3a20*/  LOP3.LUT P4, RZ, R64, 0x8, RZ, 0xc0, !PT ;  /* 0x0000000840ff7812 */ /* 0x000fe2000788c0ff */
[----:B-1----:R-:W-:-:S12]  /*3a30*/  HFMA2 R4, -RZ, RZ, 0, 0 ;  /* 0x00000000ff047431 */ /* 0x002fd800000001ff */
[----:B--2---:R-:W2:Y:S04]  /*3a40*/  @!P4 LDG.E R4, desc[UR10][R44.64] ;  /* 0x0000000a2c04c981 */ /* 0x004ea8000c1e1900 */
[----:B------:R-:W3:Y:S01]  /*3a50*/  LDL.LU.64 R44, [R1+0x128] ;  /* 0x00012800012c7983 */ /* 0x000ee20000300a00 */
[----:B------:R-:W-:Y:S02]  /*3a60*/  PRMT R46, RZ, 0x7610, R46 ;  /* 0x00007610ff2e7816 */ /* 0x000fe4000000002e */
[----:B------:R-:W-:Y:S01]  /*3a70*/  PRMT R92, R92, 0x5410, RZ ;  /* 0x000054105c5c7816 */ /* 0x000fe200000000ff */
[----:B------:R0:W-:Y:S01]  /*3a80*/  STL [R1+0x94], R90 ;  /* 0x0000945a01007387 */ /* 0x0001e20000100800 */
[----:B------:R-:W-:Y:S02]  /*3a90*/  @!P5 PRMT R46, R91, 0x7610, R46 ;  /* 0x000076105b2ed816 */ /* 0x000fe4000000002e */
[----:B------:R-:W-:Y:S01]  /*3aa0*/  @!P5 PRMT R92, R92, 0x7610, R90 ;  /* 0x000076105c5cd816 */ /* 0x000fe2000000005a */
[----:B------:R-:W-:Y:S01]  /*3ab0*/  STL [R1+0x90], R47 ;  /* 0x0000902f01007387 */ /* 0x000fe20000100800 */
[----:B------:R-:W-:-:S02]  /*3ac0*/  LOP3.LUT P5, RZ, R64, 0x100000, RZ, 0xc0, !PT ;  /* 0x0010000040ff7812 */ /* 0x000fc400078ac0ff */
[----:B0-----:R-:W-:Y:S01]  /*3ad0*/  PRMT R90, R90, 0x5410, RZ ;  /* 0x000054105a5a7816 */ /* 0x001fe200000000ff */
[----:B------:R0:W-:Y:S03]  /*3ae0*/  STL.S16 [R1+0x11a], R46 ;  /* 0x00011a2e01007387 */ /* 0x0001e60000100600 */
[----:B------:R-:W-:Y:S01]  /*3af0*/  @!P1 PRMT R90, R90, 0x7610, R85 ;  /* 0x000076105a5a9816 */ /* 0x000fe20000000055 */
[----:B------:R1:W-:Y:S01]  /*3b00*/  STL [R1+0x14], R91 ;  /* 0x0000145b01007387 */ /* 0x0003e20000100800 */
[----:B------:R-:W-:Y:S02]  /*3b10*/  PRMT R92, RZ, 0x7610, R92 ;  /* 0x00007610ff5c7816 */ /* 0x000fe4000000005c */
[----:B------:R-:W-:Y:S01]  /*3b20*/  PRMT R90, RZ, 0x7610, R90 ;  /* 0x00007610ff5a7816 */ /* 0x000fe2000000005a */
[----:B0-----:R-:W2:Y:S01]  /*3b30*/  LDL.LU.64 R46, [R1+0x150] ;  /* 0x00015000012e7983 */ /* 0x001ea20000300a00 */
[----:B-1----:R-:W-:-:S03]  /*3b40*/  PRMT R91, R91, 0x5410, RZ ;  /* 0x000054105b5b7816 */ /* 0x002fc600000000ff */
[----:B------:R0:W-:Y:S01]  /*3b50*/  STL [R1+0x1c], R84 ;  /* 0x00001c5401007387 */ /* 0x0001e20000100800 */
[----:B------:R-:W-:Y:S02]  /*3b60*/  @!P6 PRMT R92, R84, 0x7610, R92 ;  /* 0x00007610545ce816 */ /* 0x000fe4000000005c */
[----:B------:R-:W-:Y:S01]  /*3b70*/  @!P1 PRMT R91, R91, 0x5410, R85 ;  /* 0x000054105b5b9816 */ /* 0x000fe20000000055 */
[----:B------:R1:W-:Y:S01]  /*3b80*/  STL [R1+0x98], R85 ;  /* 0x0000985501007387 */ /* 0x0003e20000100800 */
[----:B------:R-:W-:Y:S02]  /*3b90*/  LOP3.LUT P1, RZ, R64, 0x80000, RZ, 0xc0, !PT ;  /* 0x0008000040ff7812 */ /* 0x000fe4000782c0ff */
[----:B------:R-:W-:Y:S02]  /*3ba0*/  @!P6 PRMT R90, R84, 0x7632, R90 ;  /* 0x00007632545ae816 */ /* 0x000fe4000000005a */
[----:B------:R-:W-:Y:S02]  /*3bb0*/  PRMT R87, R87, 0x5410, RZ ;  /* 0x0000541057577816 */ /* 0x000fe400000000ff */
[----:B0-----:R-:W-:-:S02]  /*3bc0*/  PRMT R84, RZ, 0x7610, R84 ;  /* 0x00007610ff547816 */ /* 0x001fc40000000054 */
[----:B------:R-:W-:Y:S02]  /*3bd0*/  PRMT R86, RZ, 0x7610, R86 ;  /* 0x00007610ff567816 */ /* 0x000fe40000000056 */
[----:B-1----:R-:W-:Y:S02]  /*3be0*/  PRMT R85, R85, 0x5410, RZ ;  /* 0x0000541055557816 */ /* 0x002fe400000000ff */
[----:B------:R-:W-:Y:S02]  /*3bf0*/  @!P5 PRMT R84, R6, 0x7632, R84 ;  /* 0x000076320654d816 */ /* 0x000fe40000000054 */
[----:B------:R-:W-:Y:S02]  /*3c00*/  @!P5 PRMT R87, R87, 0x5410, R6 ;  /* 0x000054105757d816 */ /* 0x000fe40000000006 */
[----:B------:R-:W-:Y:S02]  /*3c10*/  @!P5 PRMT R86, R8, 0x7610, R86 ;  /* 0x000076100856d816 */ /* 0x000fe40000000056 */
[----:B------:R-:W-:-:S02]  /*3c20*/  @!P5 PRMT R85, R85, 0x7610, R8 ;  /* 0x000076105555d816 */ /* 0x000fc40000000008 */
[----:B------:R-:W-:Y:S02]  /*3c30*/  LOP3.LUT P5, RZ, R64, 0x4, RZ, 0xc0, !PT ;  /* 0x0000000440ff7812 */ /* 0x000fe400078ac0ff */
[----:B------:R-:W-:Y:S02]  /*3c40*/  PRMT R84, R84, 0x5410, RZ ;  /* 0x0000541054547816 */ /* 0x000fe400000000ff */
[----:B------:R-:W-:Y:S01]  /*3c50*/  PRMT R83, R83, 0x5410, RZ ;  /* 0x0000541053537816 */ /* 0x000fe200000000ff */
[----:B------:R-:W-:Y:S01]  /*3c60*/  STL [R1+0xa4], R8 ;  /* 0x0000a40801007387 */ /* 0x000fe20000100800 */
[--C-:B------:R-:W-:Y:S02]  /*3c70*/  @!P1 PRMT R84, R84, 0x5410, R9.reuse ;  /* 0x0000541054549816 */ /* 0x100fe40000000009 */
[----:B------:R-:W-:Y:S01]  /*3c80*/  @!P1 PRMT R83, R83, 0x7610, R9 ;  /* 0x0000761053539816 */ /* 0x000fe20000000009 */
[----:B------:R0:W-:Y:S02]  /*3c90*/  STL [R1+0x28], R9 ;  /* 0x0000280901007387 */ /* 0x0001e40000100800 */
[----:B0-----:R-:W-:-:S02]  /*3ca0*/  CS2R R8, SRZ ;  /* 0x0000000000087805 */ /* 0x001fc4000001ff00 */
[----:B------:R-:W-:-:S04]  /*3cb0*/  PRMT R91, RZ, 0x7610, R91 ;  /* 0x00007610ff5b7816 */ /* 0x000fc8000000005b */
[----:B----4-:R0:W4:Y:S01]  /*3cc0*/  @!P5 LDG.E R9, desc[UR10][R52.64] ;  /* 0x0000000a3409d981 */ /* 0x010122000c1e1900 */
[----:B------:R-:W-:Y:S02]  /*3cd0*/  PRMT R80, RZ, 0x5410, RZ ;  /* 0x00005410ff507816 */ /* 0x000fe400000000ff */
[----:B------:R-:W-:Y:S01]  /*3ce0*/  PRMT R79, RZ, 0x5410, RZ ;  /* 0x00005410ff4f7816 */ /* 0x000fe200000000ff */
[----:B------:R1:W-:Y:S01]  /*3cf0*/  STL [R1+0x9c], R82 ;  /* 0x00009c5201007387 */ /* 0x0003e20000100800 */
[----:B------:R-:W-:-:S03]  /*3d00*/  PRMT R85, RZ, 0x7610, R85 ;  /* 0x00007610ff557816 */ /* 0x000fc60000000055 */
[----:B------:R0:W-:Y:S04]  /*3d10*/  STL [R1+0xa8], R10 ;  /* 0x0000a80a01007387 */ /* 0x0001e80000100800 */
[----:B------:R-:W4:Y:S01]  /*3d20*/  LDL.LU.64 R52, [R1+0x200] ;  /* 0x0002000001347983 */ /* 0x000f220000300a00 */
[----:B------:R-:W-:Y:S02]  /*3d30*/  @!P6 PRMT R91, R82, 0x7610, R91 ;  /* 0x00007610525be816 */ /* 0x000fe4000000005b */
[----:B------:R-:W-:Y:S02]  /*3d40*/  LOP3.LUT P6, RZ, R64, 0x20000, RZ, 0xc0, !PT ;  /* 0x0002000040ff7812 */ /* 0x000fe400078cc0ff */
[----:B------:R-:W-:Y:S01]  /*3d50*/  PRMT R81, R81, 0x5410, RZ ;  /* 0x0000541051517816 */ /* 0x000fe200000000ff */
[----:B------:R3:W-:Y:S01]  /*3d60*/  STL [R1+0x24], R6 ;  /* 0x0000240601007387 */ /* 0x0007e20000100800 */
[----:B-1----:R-:W-:-:S02]  /*3d70*/  PRMT R82, R82, 0x5410, RZ ;  /* 0x0000541052527816 */ /* 0x002fc400000000ff */
[----:B------:R-:W-:Y:S01]  /*3d80*/  LOP3.LUT P0, RZ, R64, 0x40000, RZ, 0xc0, !PT ;  /* 0x0004000040ff7812 */ /* 0x000fe2000780c0ff */
[----:B------:R-:W-:Y:S01]  /*3d90*/  STL [R1+0x30], R16 ;  /* 0x0000301001007387 */ /* 0x000fe20000100800 */
[----:B------:R-:W-:Y:S02]  /*3da0*/  PRMT R83, RZ, 0x7610, R83 ;  /* 0x00007610ff537816 */ /* 0x000fe40000000053 */
[----:B------:R-:W-:Y:S01]  /*3db0*/  PRMT R77, RZ, 0x7610, R77 ;  /* 0x00007610ff4d7816 */ /* 0x000fe2000000004d */
[----:B------:R-:W-:Y:S02]  /*3dc0*/  STL [R1+0x20], R78 ;  /* 0x0000204e01007387 */ /* 0x000fe40000100800 */
[--C-:B------:R-:W-:Y:S02]  /*3dd0*/  @!P6 PRMT R80, R80, 0x5410, R16.reuse ;  /* 0x000054105050e816 */ /* 0x100fe40000000010 */
[----:B------:R-:W-:Y:S01]  /*3de0*/  @!P6 PRMT R79, R79, 0x7610, R16 ;  /* 0x000076104f4fe816 */ /* 0x000fe20000000010 */
[----:B------:R1:W4:Y:S01]  /*3df0*/  @!P5 LDG.E R8, desc[UR10][R42.64] ;  /* 0x0000000a2a08d981 */ /* 0x000322000c1e1900 */
[----:B------:R-:W-:-:S02]  /*3e00*/  @!P6 PRMT R80, R17, 0x7610, R80 ;  /* 0x000076101150e816 */ /* 0x000fc40000000050 */
[----:B------:R-:W-:Y:S02]  /*3e10*/  @!P6 PRMT R79, R17, 0x7632, R79 ;  /* 0x00007632114fe816 */ /* 0x000fe4000000004f */
[----:B------:R-:W-:Y:S02]  /*3e20*/  LOP3.LUT P6, RZ, R64, 0x2, RZ, 0xc0, !PT ;  /* 0x0000000240ff7812 */ /* 0x000fe400078cc0ff */
[----:B------:R-:W-:Y:S02]  /*3e30*/  @!P1 PRMT R85, R10, 0x7610, R85 ;  /* 0x000076100a559816 */ /* 0x000fe40000000055 */
[----:B------:R-:W-:Y:S01]  /*3e40*/  @!P1 PRMT R82, R82, 0x7610, R10 ;  /* 0x0000761052529816 */ /* 0x000fe2000000000a */
[----:B0-----:R-:W-:-:S08]  /*3e50*/  HFMA2 R10, -RZ, RZ, 0, 0 ;  /* 0x00000000ff0a7431 */ /* 0x001fd000000001ff */
[----:B---3--:R-:W3:Y:S04]  /*3e60*/  @!P6 LDG.E R10, desc[UR10][R44.64] ;  /* 0x0000000a2c0ae981 */ /* 0x008ee8000c1e1900 */
[----:B------:R-:W3:Y:S01]  /*3e70*/  LDL.LU.64 R44, [R1+0x130] ;  /* 0x00013000012c7983 */ /* 0x000ee20000300a00 */
[----:B------:R-:W-:Y:S02]  /*3e80*/  @!P0 PRMT R81, R81, 0x7610, R12 ;  /* 0x0000761051518816 */ /* 0x000fe4000000000c */
[----:B------:R-:W-:Y:S02]  /*3e90*/  PRMT R82, RZ, 0x7610, R82 ;  /* 0x00007610ff527816 */ /* 0x000fe40000000052 */
[----:B------:R-:W-:Y:S02]  /*3ea0*/  PRMT R81, RZ, 0x7610, R81 ;  /* 0x00007610ff517816 */ /* 0x000fe40000000051 */
[----:B------:R-:W-:-:S02]  /*3eb0*/  LOP3.LUT P1, RZ, R64, 0x10000, RZ, 0xc0, !PT ;  /* 0x0001000040ff7812 */ /* 0x000fc4000782c0ff */
[----:B------:R-:W-:Y:S02]  /*3ec0*/  @!P0 PRMT R83, R12, 0x7610, R83 ;  /* 0x000076100c538816 */ /* 0x000fe40000000053 */
[C---:B------:R-:W-:Y:S02]  /*3ed0*/  @!P0 PRMT R82, R13.reuse, 0x7610, R82 ;  /* 0x000076100d528816 */ /* 0x040fe40000000052 */
[----:B------:R-:W-:Y:S02]  /*3ee0*/  @!P0 PRMT R81, R13, 0x7632, R81 ;  /* 0x000076320d518816 */ /* 0x000fe40000000051 */
[----:B------:R-:W-:Y:S02]  /*3ef0*/  LOP3.LUT P0, RZ, R64, 0x8000, RZ, 0xc0, !PT ;  /* 0x0000800040ff7812 */ /* 0x000fe4000780c0ff */
[----:B------:R-:W-:Y:S02]  /*3f00*/  MOV R6, RZ ;  /* 0x000000ff00067202 */ /* 0x000fe40000000f00 */
[----:B------:R-:W-:-:S02]  /*3f10*/  PRMT R75, R75, 0x5410, RZ ;  /* 0x000054104b4b7816 */ /* 0x000fc400000000ff */
[----:B------:R-:W-:Y:S02]  /*3f20*/  @!P1 PRMT R77, R19, 0x7632, R77 ;  /* 0x00007632134d9816 */ /* 0x000fe4000000004d */
[----:B--2---:R-:W2:Y:S01]  /*3f30*/  @!P4 LDG.E R6, desc[UR10][R46.64] ;  /* 0x0000000a2e06c981 */ /* 0x004ea2000c1e1900 */
[----:B------:R-:W-:Y:S02]  /*3f40*/  LOP3.LUT P4, RZ, R64, 0x4000, RZ, 0xc0, !PT ;  /* 0x0000400040ff7812 */ /* 0x000fe4000788c0ff */
[----:B------:R-:W-:Y:S02]  /*3f50*/  @!P1 PRMT R75, R75, 0x7610, R21 ;  /* 0x000076104b4b9816 */ /* 0x000fe40000000015 */
[----:B------:R-:W-:Y:S02]  /*3f60*/  PRMT R76, RZ, 0x5410, RZ ;  /* 0x00005410ff4c7816 */ /* 0x000fe400000000ff */
[----:B------:R-:W-:Y:S02]  /*3f70*/  PRMT R77, R77, 0x5410, RZ ;  /* 0x000054104d4d7816 */ /* 0x000fe400000000ff */
[----:B------:R-:W-:Y:S01]  /*3f80*/  PRMT R75, RZ, 0x7610, R75 ;  /* 0x00007610ff4b7816 */ /* 0x000fe2000000004b */
[----:B------:R-:W2:Y:S01]  /*3f90*/  LDL.LU.64 R46, [R1+0x138] ;  /* 0x00013800012e7983 */ /* 0x000ea20000300a00 */
[----:B------:R-:W-:-:S02]  /*3fa0*/  @!P0 PRMT R76, R23, 0x7632, R76 ;  /* 0x00007632174c8816 */ /* 0x000fc4000000004c */
[----:B------:R-:W-:Y:S02]  /*3fb0*/  @!P0 PRMT R77, R77, 0x5410, R23 ;  /* 0x000054104d4d8816 */ /* 0x000fe40000000017 */
[----:B------:R-:W-:Y:S02]  /*3fc0*/  @!P0 PRMT R76, R76, 0x5410, R25 ;  /* 0x000054104c4c8816 */ /* 0x000fe40000000019 */
[----:B------:R-:W-:Y:S02]  /*3fd0*/  @!P0 PRMT R75, R25, 0x7632, R75 ;  /* 0x00007632194b8816 */ /* 0x000fe4000000004b */
[C---:B------:R-:W-:Y:S02]  /*3fe0*/  LOP3.LUT P0, RZ, R64.reuse, 0x1, RZ, 0xc0, !PT ;  /* 0x0000000140ff7812 */ /* 0x040fe4000780c0ff */
[----:B------:R-:W-:Y:S02]  /*3ff0*/  PRMT R74, RZ, 0x5410, RZ ;  /* 0x00005410ff4a7816 */ /* 0x000fe400000000ff */
[----:B------:R-:W-:-:S02]  /*4000*/  LOP3.LUT R64, R64, 0xefffffff, RZ, 0xc0, !PT ;  /* 0xefffffff40407812 */ /* 0x000fc400078ec0ff */
[----:B------:R-:W-:Y:S02]  /*4010*/  PRMT R73, R73, 0x5410, RZ ;  /* 0x0000541049497816 */ /* 0x000fe400000000ff */
[----:B------:R-:W-:Y:S02]  /*4020*/  PRMT R72, R72, 0x5410, RZ ;  /* 0x0000541048487816 */ /* 0x000fe400000000ff */
[--C-:B------:R-:W-:Y:S02]  /*4030*/  @!P4 PRMT R74, R74, 0x5410, R26.reuse ;  /* 0x000054104a4ac816 */ /* 0x100fe4000000001a */
[----:B------:R-:W-:Y:S02]  /*4040*/  @P5 LOP3.LUT R64, R64, 0x10000000, RZ, 0xfc, !PT ;  /* 0x1000000040405812 */ /* 0x000fe400078efcff */
[----:B------:R-:W-:Y:S02]  /*4050*/  @!P4 PRMT R73, R73, 0x7610, R26 ;  /* 0x000076104949c816 */ /* 0x000fe4000000001a */
[----:B------:R-:W-:-:S02]  /*4060*/  @!P4 PRMT R74, R14, 0x7610, R74 ;  /* 0x000076100e4ac816 */ /* 0x000fc4000000004a */
[----:B------:R-:W-:Y:S02]  /*4070*/  @!P4 PRMT R72, R72, 0x7610, R14 ;  /* 0x000076104848c816 */ /* 0x000fe4000000000e */
[----:B------:R-:W-:Y:S02]  /*4080*/  LOP3.LUT P4, RZ, R64, 0x800, RZ, 0xc0, !PT ;  /* 0x0000080040ff7812 */ /* 0x000fe4000788c0ff */
[----:B----4-:R-:W-:-:S11]  /*4090*/  PRMT R52, RZ, 0x7610, R52 ;  /* 0x00007610ff347816 */ /* 0x010fd60000000034 */
[----:B------:R-:W-:-:S05]  /*40a0*/  @!P4 PRMT R52, R18, 0x7610, R52 ;  /* 0x000076101234c816 */ /* 0x000fca0000000034 */
[----:B------:R0:W-:Y:S04]  /*40b0*/  STL.S16 [R1+0x11e], R52 ;  /* 0x00011e3401007387 */ /* 0x0001e80000100600 */
[----:B0-----:R-:W4:Y:S01]  /*40c0*/  LDL.LU R52, [R1+0x1f0] ;  /* 0x0001f00001347983 */ /* 0x001f220000300800 */
[----:B------:R-:W-:-:S04]  /*40d0*/  PRMT R16, RZ, 0x7610, R16 ;  /* 0x00007610ff107816 */ /* 0x000fc80000000010 */
[----:B------:R-:W-:-:S05]  /*40e0*/  @!P4 PRMT R16, R18, 0x7632, R16 ;  /* 0x000076321210c816 */ /* 0x000fca0000000010 */
[----:B------:R0:W-:Y:S02]  /*40f0*/  STL.S16 [R1+0x13a], R16 ;  /* 0x00013a1001007387 */ /* 0x0001e40000100600 */
[----:B0-----:R-:W-:Y:S02]  /*4100*/  MOV R16, RZ ;  /* 0x000000ff00107202 */ /* 0x001fe40000000f00 */
[----:B------:R-:W-:-:S04]  /*4110*/  PRMT R78, RZ, 0x5410, RZ ;  /* 0x00005410ff4e7816 */ /* 0x000fc800000000ff */
[----:B------:R-:W-:-:S04]  /*4120*/  @!P1 PRMT R78, R78, 0x5410, R19 ;  /* 0x000054104e4e9816 */ /* 0x000fc80000000013 */
[----:B------:R-:W-:Y:S02]  /*4130*/  @!P1 PRMT R78, R21, 0x7610, R78 ;  /* 0x00007610154e9816 */ /* 0x000fe4000000004e */
[----:B------:R-:W-:Y:S02]  /*4140*/  LOP3.LUT P1, RZ, R63, 0x4, RZ, 0xc0, !PT ;  /* 0x000000043fff7812 */ /* 0x000fe4000782c0ff */
[----:B-1----:R-:W-:Y:S02]  /*4150*/  PRMT R42, R42, 0x5410, RZ ;  /* 0x000054102a2a7816 */ /* 0x002fe400000000ff */
[----:B------:R-:W-:Y:S01]  /*4160*/  PRMT R43, RZ, 0x7610, R43 ;  /* 0x00007610ff2b7816 */ /* 0x000fe2000000002b */
[----:B---3--:R0:W3:Y:S04]  /*4170*/  @!P0 LDG.E R16, desc[UR10][R44.64] ;  /* 0x0000000a2c108981 */ /* 0x0080e8000c1e1900 */
[----:B------:R-:W0:Y:S04]  /*4180*/  LDL.LU.64 R44, [R1+0x1e8] ;  /* 0x0001e800012c7983 */ /* 0x000e280000300a00 */
[----:B------:R-:W-:-:S02]  /*4190*/  @!P1 PRMT R42, R42, 0x7610, R5 ;  /* 0x000076102a2a9816 */ /* 0x000fc40000000005 */
[----:B------:R-:W-:Y:S02]  /*41a0*/  @!P1 PRMT R43, R11, 0x7610, R43 ;  /* 0x000076100b2b9816 */ /* 0x000fe4000000002b */
[----:B------:R-:W-:Y:S02]  /*41b0*/  PRMT R42, RZ, 0x7610, R42 ;  /* 0x00007610ff2a7816 */ /* 0x000fe4000000002a */
[----:B------:R-:W-:Y:S02]  /*41c0*/  PRMT R43, R43, 0x5410, RZ ;  /* 0x000054102b2b7816 */ /* 0x000fe400000000ff */
[----:B------:R-:W-:Y:S02]  /*41d0*/  @!P4 PRMT R42, R15, 0x7632, R42 ;  /* 0x000076320f2ac816 */ /* 0x000fe4000000002a */
[----:B------:R-:W-:Y:S02]  /*41e0*/  @!P4 PRMT R43, R43, 0x5410, R15 ;  /* 0x000054102b2bc816 */ /* 0x000fe4000000000f */
[----:B------:R-:W-:Y:S01]  /*41f0*/  LOP3.LUT P4, RZ, R64, 0x100, RZ, 0xc0, !PT ;  /* 0x0000010040ff7812 */ /* 0x000fe2000788c0ff */
[----:B------:R-:W-:Y:S04]  /*4200*/  STL [R1+0x1c4], R36 ;  /* 0x0001c42401007387 */ /* 0x000fe80000100800 */
[----:B------:R1:W-:Y:S04]  /*4210*/  STL [R1+0x1d4], R36 ;  /* 0x0001d42401007387 */ /* 0x0003e80000100800 */
[----:B------:R-:W-:Y:S04]  /*4220*/  STL [R1+0x1b4], R34 ;  /* 0x0001b42201007387 */ /* 0x000fe80000100800 */
[----:B------:R2:W-:Y:S01]  /*4230*/  STL [R1+0x1c8], R34 ;  /* 0x0001c82201007387 */ /* 0x0005e20000100800 */
[----:B-1----:R-:W-:-:S04]  /*4240*/  PRMT R36, RZ, 0x7610, R36 ;  /* 0x00007610ff247816 */ /* 0x002fc80000000024 */
[----:B------:R-:W-:Y:S02]  /*4250*/  @!P2 PRMT R36, R24, 0x7610, R36 ;  /* 0x000076101824a816 */ /* 0x000fe40000000024 */
[----:B--2---:R-:W-:-:S04]  /*4260*/  PRMT R34, RZ, 0x7610, R34 ;  /* 0x00007610ff227816 */ /* 0x004fc80000000022 */
[----:B------:R-:W-:Y:S01]  /*4270*/  @!P4 PRMT R34, R7, 0x7610, R34 ;  /* 0x000076100722c816 */ /* 0x000fe20000000022 */
[----:B------:R1:W-:Y:S04]  /*4280*/  STL.S16 [R1+0x126], R36 ;  /* 0x0001262401007387 */ /* 0x0003e80000100600 */
[----:B------:R2:W-:Y:S04]  /*4290*/  STL.S16 [R1+0x124], R34 ;  /* 0x0001242201007387 */ /* 0x0005e80000100600 */
[----:B-1----:R-:W3:Y:S04]  /*42a0*/  LDL.LU R36, [R1+0x1d4] ;  /* 0x0001d40001247983 */ /* 0x002ee80000300800 */
[----:B--2---:R-:W2:Y:S01]  /*42b0*/  LDL.LU R34, [R1+0x1c8] ;  /* 0x0001c80001227983 */ /* 0x004ea20000300800 */
[----:B------:R-:W-:-:S02]  /*42c0*/  LOP3.LUT P5, RZ, R64, 0x2000, RZ, 0xc0, !PT ;  /* 0x0000200040ff7812 */ /* 0x000fc400078ac0ff */
[----:B------:R-:W-:Y:S01]  /*42d0*/  PRMT R73, RZ, 0x7610, R73 ;  /* 0x00007610ff497816 */ /* 0x000fe20000000049 */
[----:B------:R1:W-:Y:S01]  /*42e0*/  STL [R1+0x2c], R12 ;  /* 0x00002c0c01007387 */ /* 0x0003e20000100800 */
[----:B------:R-:W-:Y:S02]  /*42f0*/  PRMT R71, R71, 0x5410, RZ ;  /* 0x0000541047477816 */ /* 0x000fe400000000ff */
[----:B------:R-:W-:Y:S02]  /*4300*/  PRMT R72, RZ, 0x7610, R72 ;  /* 0x00007610ff487816 */ /* 0x000fe40000000048 */
[----:B-1----:R-:W-:-:S05]  /*4310*/  PRMT R12, RZ, 0x7610, R12 ;  /* 0x00007610ff0c7816 */ /* 0x002fca000000000c */
[----:B------:R-:W-:Y:S02]  /*4320*/  @!P5 PRMT R73, R2, 0x7610, R73 ;  /* 0x000076100249d816 */ /* 0x000fe40000000049 */
[----:B------:R-:W-:Y:S02]  /*4330*/  @!P5 PRMT R71, R71, 0x7610, R2 ;  /* 0x000076104747d816 */ /* 0x000fe40000000002 */
[C---:B------:R-:W-:Y:S02]  /*4340*/  @!P5 PRMT R72, R3.reuse, 0x7610, R72 ;  /* 0x000076100348d816 */ /* 0x040fe40000000048 */
[----:B------:R-:W-:Y:S02]  /*4350*/  @!P5 PRMT R12, R3, 0x7632, R12 ;  /* 0x00007632030cd816 */ /* 0x000fe4000000000c */
[----:B------:R-:W-:Y:S02]  /*4360*/  LOP3.LUT P5, RZ, R64, 0x400, RZ, 0xc0, !PT ;  /* 0x0000040040ff7812 */ /* 0x000fe400078ac0ff */
[----:B------:R-:W-:-:S11]  /*4370*/  PRMT R53, RZ, 0x7610, R53 ;  /* 0x00007610ff357816 */ /* 0x000fd60000000035 */
[----:B------:R-:W-:-:S05]  /*4380*/  @!P5 PRMT R53, R20, 0x7610, R53 ;  /* 0x000076101435d816 */ /* 0x000fca0000000035 */
[----:B------:R1:W-:Y:S04]  /*4390*/  STL.S16 [R1+0x11c], R53 ;  /* 0x00011c3501007387 */ /* 0x0003e80000100600 */
[----:B-1----:R-:W2:Y:S04]  /*43a0*/  LDL.LU R53, [R1+0x1e4] ;  /* 0x0001e40001357983 */ /* 0x002ea80000300800 */
[----:B------:R1:W-:Y:S01]  /*43b0*/  STL.S16 [R1+0x122], R12 ;  /* 0x0001220c01007387 */ /* 0x0003e20000100600 */
[----:B----4-:R-:W-:-:S04]  /*43c0*/  PRMT R52, RZ, 0x7610, R52 ;  /* 0x00007610ff347816 */ /* 0x010fc80000000034 */
[----:B------:R-:W-:-:S05]  /*43d0*/  @!P5 PRMT R52, R20, 0x7632, R52 ;  /* 0x000076321434d816 */ /* 0x000fca0000000034 */
[----:B------:R4:W-:Y:S01]  /*43e0*/  STL.S16 [R1+0x12a], R52 ;  /* 0x00012a3401007387 */ /* 0x0009e20000100600 */
[----:B-1----:R-:W-:-:S06]  /*43f0*/  MOV R12, RZ ;  /* 0x000000ff000c7202 */ /* 0x002fcc0000000f00 */
[----:B------:R-:W2:Y:S04]  /*4400*/  @!P6 LDG.E R12, desc[UR10][R46.64] ;  /* 0x0000000a2e0ce981 */ /* 0x000ea8000c1e1900 */
[----:B----4-:R-:W4:Y:S04]  /*4410*/  LDL.LU R52, [R1+0x1e0] ;  /* 0x0001e00001347983 */ /* 0x010f280000300800 */
[----:B------:R-:W4:Y:S04]  /*4420*/  LDL.LU.64 R46, [R1+0x1f8] ;  /* 0x0001f800012e7983 */ /* 0x000f280000300a00 */
[----:B------:R-:W-:Y:S04]  /*4430*/  STL [R1+0x19c], R38 ;  /* 0x00019c2601007387 */ /* 0x000fe80000100800 */
[----:B------:R1:W-:Y:S04]  /*4440*/  STL [R1+0x1a8], R38 ;  /* 0x0001a82601007387 */ /* 0x0003e80000100800 */
[----:B------:R-:W-:Y:S04]  /*4450*/  STL [R1+0x198], R39 ;  /* 0x0001982701007387 */ /* 0x000fe80000100800 */
[----:B------:R1:W-:Y:S02]  /*4460*/  STL [R1+0x1ac], R39 ;  /* 0x0001ac2701007387 */ /* 0x0003e40000100800 */
[----:B-1----:R-:W-:-:S04]  /*4470*/  PRMT R38, RZ, 0x7610, R38 ;  /* 0x00007610ff267816 */ /* 0x002fc80000000026 */
[----:B------:R-:W-:Y:S02]  /*4480*/  @!P3 PRMT R38, R61, 0x7632, R38 ;  /* 0x000076323d26b816 */ /* 0x000fe40000000026 */
[----:B------:R-:W-:-:S04]  /*4490*/  PRMT R39, RZ, 0x7610, R39 ;  /* 0x00007610ff277816 */ /* 0x000fc80000000027 */
[----:B------:R-:W-:Y:S01]  /*44a0*/  @!P3 PRMT R39, R61, 0x7610, R39 ;  /* 0x000076103d27b816 */ /* 0x000fe20000000027 */
[----:B------:R1:W-:Y:S04]  /*44b0*/  STL.S16 [R1+0x146], R38 ;  /* 0x0001462601007387 */ /* 0x0003e80000100600 */
[----:B------:R1:W-:Y:S04]  /*44c0*/  STL.S16 [R1+0x13c], R39 ;  /* 0x00013c2701007387 */ /* 0x0003e80000100600 */
[----:B-1----:R-:W4:Y:S04]  /*44d0*/  LDL.LU R38, [R1+0x1a8] ;  /* 0x0001a80001267983 */ /* 0x002f280000300800 */
[----:B------:R-:W4:Y:S04]  /*44e0*/  LDL.LU R39, [R1+0x1ac] ;  /* 0x0001ac0001277983 */ /* 0x000f280000300800 */
[----:B------:R-:W-:Y:S04]  /*44f0*/  STL [R1+0x1a4], R40 ;  /* 0x0001a42801007387 */ /* 0x000fe80000100800 */
[----:B------:R1:W-:Y:S04]  /*4500*/  STL [R1+0x1b8], R40 ;  /* 0x0001b82801007387 */ /* 0x0003e80000100800 */
[----:B------:R-:W-:Y:S04]  /*4510*/  STL [R1+0x1a0], R41 ;  /* 0x0001a02901007387 */ /* 0x000fe80000100800 */
[----:B------:R1:W-:Y:S02]  /*4520*/  STL [R1+0x1bc], R41 ;  /* 0x0001bc2901007387 */ /* 0x0003e40000100800 */
[----:B-1----:R-:W-:-:S02]  /*4530*/  PRMT R40, RZ, 0x7610, R40 ;  /* 0x00007610ff287816 */ /* 0x002fc40000000028 */
[----:B------:R-:W-:Y:S02]  /*4540*/  PRMT R41, RZ, 0x7610, R41 ;  /* 0x00007610ff297816 */ /* 0x000fe40000000029 */
[----:B0-----:R-:W-:Y:S02]  /*4550*/  PRMT R44, RZ, 0x7610, R44 ;  /* 0x00007610ff2c7816 */ /* 0x001fe4000000002c */
[----:B------:R-:W-:Y:S02]  /*4560*/  PRMT R45, RZ, 0x7610, R45 ;  /* 0x00007610ff2d7816 */ /* 0x000fe4000000002d */
[C---:B------:R-:W-:Y:S02]  /*4570*/  @!P5 PRMT R44, R22.reuse, 0x7610, R44 ;  /* 0x00007610162cd816 */ /* 0x040fe4000000002c */
[----:B------:R-:W-:Y:S02]  /*4580*/  @!P5 PRMT R45, R22, 0x7632, R45 ;  /* 0x00007632162dd816 */ /* 0x000fe4000000002d */
[----:B------:R-:W-:-:S13]  /*4590*/  LOP3.LUT P5, RZ, R64, 0x80, RZ, 0xc0, !PT ;  /* 0x0000008040ff7812 */ /* 0x000fda00078ac0ff */
[C---:B------:R-:W-:Y:S02]  /*45a0*/  @!P5 PRMT R41, R65.reuse, 0x7610, R41 ;  /* 0x000076104129d816 */ /* 0x040fe40000000029 */
[----:B------:R-:W-:-:S03]  /*45b0*/  @!P5 PRMT R40, R65, 0x7632, R40 ;  /* 0x000076324128d816 */ /* 0x000fc60000000028 */
[----:B------:R0:W-:Y:S04]  /*45c0*/  STL.S16 [R1+0x130], R41 ;  /* 0x0001302901007387 */ /* 0x0001e80000100600 */
[----:B------:R1:W-:Y:S04]  /*45d0*/  STL.S16 [R1+0x13e], R40 ;  /* 0x00013e2801007387 */ /* 0x0003e80000100600 */
[----:B0-----:R-:W4:Y:S04]  /*45e0*/  LDL.LU R41, [R1+0x1bc] ;  /* 0x0001bc0001297983 */ /* 0x001f280000300800 */
[----:B-1----:R-:W4:Y:S04]  /*45f0*/  LDL.LU R40, [R1+0x1b8] ;  /* 0x0001b80001287983 */ /* 0x002f280000300800 */
[----:B------:R0:W-:Y:S04]  /*4600*/  STL [R1+0x1c0], R37 ;  /* 0x0001c02501007387 */ /* 0x0001e80000100800 */
[----:B------:R1:W-:Y:S01]  /*4610*/  STL [R1+0x1b0], R35 ;  /* 0x0001b02301007387 */ /* 0x0003e20000100800 */
[----:B---3--:R-:W-:-:S02]  /*4620*/  PRMT R36, RZ, 0x7610, R36 ;  /* 0x00007610ff247816 */ /* 0x008fc40000000024 */
[----:B0-----:R-:W-:Y:S02]  /*4630*/  PRMT R37, RZ, 0x7610, R37 ;  /* 0x00007610ff257816 */ /* 0x001fe40000000025 */
[----:B--2---:R-:W-:Y:S02]  /*4640*/  PRMT R34, RZ, 0x7610, R34 ;  /* 0x00007610ff227816 */ /* 0x004fe40000000022 */
[----:B-1----:R-:W-:Y:S02]  /*4650*/  PRMT R35, RZ, 0x7610, R35 ;  /* 0x00007610ff237816 */ /* 0x002fe40000000023 */
[----:B------:R-:W-:Y:S02]  /*4660*/  @!P4 PRMT R36, R7, 0x7632, R36 ;  /* 0x000076320724c816 */ /* 0x000fe40000000024 */
[----:B------:R-:W-:Y:S02]  /*4670*/  @!P4 PRMT R37, R0, 0x7610, R37 ;  /* 0x000076100025c816 */ /* 0x000fe40000000025 */
[----:B------:R-:W-:-:S02]  /*4680*/  @!P5 PRMT R34, R60, 0x7610, R34 ;  /* 0x000076103c22d816 */ /* 0x000fc40000000022 */
[----:B------:R-:W-:Y:S01]  /*4690*/  @!P5 PRMT R35, R60, 0x7632, R35 ;  /* 0x000076323c23d816 */ /* 0x000fe20000000023 */
[----:B------:R0:W-:Y:S04]  /*46a0*/  STL.S16 [R1+0x132], R36 ;  /* 0x0001322401007387 */ /* 0x0001e80000100600 */
[----:B------:R1:W-:Y:S04]  /*46b0*/  STL.S16 [R1+0x134], R37 ;  /* 0x0001342501007387 */ /* 0x0003e80000100600 */
[----:B------:R2:W-:Y:S04]  /*46c0*/  STL.S16 [R1+0x140], R34 ;  /* 0x0001402201007387 */ /* 0x0005e80000100600 */
[----:B------:R3:W-:Y:S04]  /*46d0*/  STL.S16 [R1+0x154], R35 ;  /* 0x0001542301007387 */ /* 0x0007e80000100600 */
[----:B0-----:R-:W4:Y:S04]  /*46e0*/  LDL.LU R36, [R1+0x1c4] ;  /* 0x0001c40001247983 */ /* 0x001f280000300800 */
[----:B-1----:R-:W4:Y:S04]  /*46f0*/  LDL.LU R37, [R1+0x1c0] ;  /* 0x0001c00001257983 */ /* 0x002f280000300800 */
[----:B--2---:R-:W2:Y:S04]  /*4700*/  LDL.LU R34, [R1+0x1b4] ;  /* 0x0001b40001227983 */ /* 0x004ea80000300800 */
[----:B---3--:R-:W2:Y:S04]  /*4710*/  LDL.LU R35, [R1+0x1b0] ;  /* 0x0001b00001237983 */ /* 0x008ea80000300800 */
[----:B------:R0:W-:Y:S04]  /*4720*/  STL.S16 [R1+0x12c], R44 ;  /* 0x00012c2c01007387 */ /* 0x0001e80000100600 */
[----:B------:R1:W-:Y:S04]  /*4730*/  STL.S16 [R1+0x142], R45 ;  /* 0x0001422d01007387 */ /* 0x0003e80000100600 */
[----:B0-----:R-:W3:Y:S04]  /*4740*/  LDL.LU R44, [R1+0x1dc] ;  /* 0x0001dc00012c7983 */ /* 0x001ee80000300800 */
[----:B-1----:R-:W3:Y:S01]  /*4750*/  LDL.LU R45, [R1+0x1d8] ;  /* 0x0001d800012d7983 */ /* 0x002ee20000300800 */
[----:B------:R-:W-:-:S03]  /*4760*/  PRMT R53, RZ, 0x7610, R53 ;  /* 0x00007610ff357816 */ /* 0x000fc60000000035 */
[----:B------:R0:W-:Y:S01]  /*4770*/  STL [R1+0xac], R13 ;  /* 0x0000ac0d01007387 */ /* 0x0001e20000100800 */
[----:B------:R-:W-:Y:S02]  /*4780*/  @!P2 PRMT R53, R27, 0x7610, R53 ;  /* 0x000076101b35a816 */ /* 0x000fe40000000035 */
[----:B0-----:R-:W-:-:S04]  /*4790*/  PRMT R13, RZ, 0x7610, R13 ;  /* 0x00007610ff0d7816 */ /* 0x001fc8000000000d */
[----:B------:R-:W-:Y:S01]  /*47a0*/  @!P1 PRMT R13, R11, 0x7632, R13 ;  /* 0x000076320b0d9816 */ /* 0x000fe2000000000d */
[----:B------:R0:W-:Y:S04]  /*47b0*/  STL.S16 [R1+0x138], R53 ;  /* 0x0001383501007387 */ /* 0x0001e80000100600 */
[----:B------:R1:W-:Y:S04]  /*47c0*/  STL.S16 [R1+0x12e], R13 ;  /* 0x00012e0d01007387 */ /* 0x0003e80000100600 */
[----:B0-----:R-:W3:Y:S01]  /*47d0*/  LDL.LU R53, [R1+0x1cc] ;  /* 0x0001cc0001357983 */ /* 0x001ee20000300800 */
[----:B-1----:R-:W-:Y:S01]  /*47e0*/  HFMA2 R13, -RZ, RZ, 0, 0 ;  /* 0x00000000ff0d7431 */ /* 0x002fe200000001ff */
[----:B----4-:R-:W-:-:S04]  /*47f0*/  PRMT R52, RZ, 0x7610, R52 ;  /* 0x00007610ff347816 */ /* 0x010fc80000000034 */
[----:B------:R-:W-:Y:S01]  /*4800*/  @!P2 PRMT R52, R24, 0x7632, R52 ;  /* 0x000076321834a816 */ /* 0x000fe20000000034 */
[----:B------:R-:W4:Y:S04]  /*4810*/  @!P0 LDG.E R13, desc[UR10][R46.64] ;  /* 0x0000000a2e0d8981 */ /* 0x000f28000c1e1900 */
[----:B------:R0:W-:Y:S04]  /*4820*/  STL.S16 [R1+0x136], R52 ;  /* 0x0001363401007387 */ /* 0x0001e80000100600 */
[----:B0-----:R-:W4:Y:S04]  /*4830*/  LDL.LU R52, [R1+0x1d0] ;  /* 0x0001d00001347983 */ /* 0x001f280000300800 */
[----:B------:R0:W-:Y:S02]  /*4840*/  STL [R1+0xb4], R21 ;  /* 0x0000b41501007387 */ /* 0x0001e40000100800 */
[----:B0-----:R-:W-:-:S04]  /*4850*/  PRMT R21, RZ, 0x7610, R21 ;  /* 0x00007610ff157816 */ /* 0x001fc80000000015 */
[----:B------:R-:W-:Y:S02]  /*4860*/  @!P4 PRMT R21, R0, 0x7632, R21 ;  /* 0x000076320015c816 */ /* 0x000fe40000000015 */
[----:B------:R-:W-:Y:S02]  /*4870*/  LOP3.LUT P4, RZ, R64, 0x20, RZ, 0xc0, !PT ;  /* 0x0000002040ff7812 */ /* 0x000fe4000788c0ff */
[----:B------:R-:W-:Y:S02]  /*4880*/  PRMT R38, RZ, 0x7610, R38 ;  /* 0x00007610ff267816 */ /* 0x000fe40000000026 */
[----:B------:R-:W-:-:S09]  /*4890*/  PRMT R39, RZ, 0x7610, R39 ;  /* 0x00007610ff277816 */ /* 0x000fd20000000027 */
[C---:B------:R-:W-:Y:S02]  /*48a0*/  @!P4 PRMT R38, R67.reuse, 0x7610, R38 ;  /* 0x000076104326c816 */ /* 0x040fe40000000026 */
[----:B------:R-:W-:-:S03]  /*48b0*/  @!P4 PRMT R39, R67, 0x7632, R39 ;  /* 0x000076324327c816 */ /* 0x000fc60000000027 */
[----:B------:R0:W-:Y:S04]  /*48c0*/  STL.S16 [R1+0x144], R38 ;  /* 0x0001442601007387 */ /* 0x0001e80000100600 */
[----:B------:R1:W-:Y:S04]  /*48d0*/  STL.S16 [R1+0x150], R39 ;  /* 0x0001502701007387 */ /* 0x0003e80000100600 */
[----:B0-----:R-:W4:Y:S04]  /*48e0*/  LDL.LU R38, [R1+0x19c] ;  /* 0x00019c0001267983 */ /* 0x001f280000300800 */
[----:B-1----:R-:W4:Y:S01]  /*48f0*/  LDL.LU R39, [R1+0x198] ;  /* 0x0001980001277983 */ /* 0x002f220000300800 */
[----:B------:R-:W-:-:S02]  /*4900*/  PRMT R41, RZ, 0x7610, R41 ;  /* 0x00007610ff297816 */ /* 0x000fc40000000029 */
[----:B------:R-:W-:Y:S02]  /*4910*/  PRMT R40, RZ, 0x7610, R40 ;  /* 0x00007610ff287816 */ /* 0x000fe40000000028 */
[C---:B------:R-:W-:Y:S02]  /*4920*/  @!P3 PRMT R41, R66.reuse, 0x7632, R41 ;  /* 0x000076324229b816 */ /* 0x040fe40000000029 */
[----:B------:R-:W-:-:S03]  /*4930*/  @!P3 PRMT R40, R66, 0x7610, R40 ;  /* 0x000076104228b816 */ /* 0x000fc60000000028 */
[----:B------:R0:W-:Y:S04]  /*4940*/  STL.S16 [R1+0x15c], R41 ;  /* 0x00015c2901007387 */ /* 0x0001e80000100600 */
[----:B------:R1:W-:Y:S04]  /*4950*/  STL.S16 [R1+0x148], R40 ;  /* 0x0001482801007387 */ /* 0x0003e80000100600 */
[----:B0-----:R-:W4:Y:S04]  /*4960*/  LDL.LU R41, [R1+0x1a0] ;  /* 0x0001a00001297983 */ /* 0x001f280000300800 */
[----:B-1----:R-:W4:Y:S04]  /*4970*/  LDL.LU R40, [R1+0x1a4] ;  /* 0x0001a40001287983 */ /* 0x002f280000300800 */
[----:B------:R0:W-:Y:S01]  /*4980*/  STL [R1+0xb0], R17 ;  /* 0x0000b01101007387 */ /* 0x0001e20000100800 */
[----:B------:R-:W-:-:S02]  /*4990*/  PRMT R71, RZ, 0x7610, R71 ;  /* 0x00007610ff477816 */ /* 0x000fc40000000047 */
[----:B0-----:R-:W-:-:S04]  /*49a0*/  PRMT R17, RZ, 0x7610, R17 ;  /* 0x00007610ff117816 */ /* 0x001fc80000000011 */
[----:B------:R-:W-:Y:S02]  /*49b0*/  @!P2 PRMT R17, R27, 0x7632, R17 ;  /* 0x000076321b11a816 */ /* 0x000fe40000000011 */
[----:B------:R-:W-:Y:S01]  /*49c0*/  LOP3.LUT P2, RZ, R63, 0x1, RZ, 0xc0, !PT ;  /* 0x000000013fff7812 */ /* 0x000fe2000784c0ff */
[----:B------:R0:W-:Y:S01]  /*49d0*/  STL.S16 [R1+0x14a], R21 ;  /* 0x00014a1501007387 */ /* 0x0001e20000100600 */
[----:B------:R-:W-:Y:S02]  /*49e0*/  LOP3.LUT P5, RZ, R64, 0x8, RZ, 0xc0, !PT ;  /* 0x0000000840ff7812 */ /* 0x000fe400078ac0ff */
[----:B------:R-:W-:Y:S01]  /*49f0*/  @!P1 PRMT R71, R5, 0x7610, R71 ;  /* 0x0000761005479816 */ /* 0x000fe20000000047 */
[----:B------:R1:W-:Y:S01]  /*4a00*/  STL [R1+0x44], R5 ;  /* 0x0000440501007387 */ /* 0x0003e20000100800 */
[----:B0-----:R-:W-:Y:S01]  /*4a10*/  HFMA2 R21, -RZ, RZ, 0, 0 ;  /* 0x00000000ff157431 */ /* 0x001fe200000001ff */
[----:B-1----:R-:W-:Y:S02]  /*4a20*/  MOV R5, RZ ;  /* 0x000000ff00057202 */ /* 0x002fe40000000f00 */
[----:B------:R0:W-:Y:S04]  /*4a30*/  STL [R1+0xb8], R25 ;  /* 0x0000b81901007387 */ /* 0x0001e80000100800 */
[----:B------:R1:W4:Y:S04]  /*4a40*/  @!P2 LDG.E R21, desc[UR10][R36.64] ;  /* 0x0000000a2415a981 */ /* 0x000328000c1e1900 */
[----:B--2---:R2:W4:Y:S01]  /*4a50*/  @!P2 LDG.E R5, desc[UR10][R34.64] ;  /* 0x0000000a2205a981 */ /* 0x004522000c1e1900 */
[----:B0-----:R-:W-:-:S02]  /*4a60*/  PRMT R25, RZ, 0x7610, R25 ;  /* 0x00007610ff197816 */ /* 0x001fc40000000019 */
[----:B-1----:R-:W-:Y:S02]  /*4a70*/  PRMT R37, RZ, 0x7610, R37 ;  /* 0x00007610ff257816 */ /* 0x002fe40000000025 */
[----:B------:R-:W-:Y:S02]  /*4a80*/  PRMT R36, RZ, 0x7610, R36 ;  /* 0x00007610ff247816 */ /* 0x000fe40000000024 */
[----:B--2---:R-:W-:Y:S02]  /*4a90*/  PRMT R35, RZ, 0x7610, R35 ;  /* 0x00007610ff237816 */ /* 0x004fe40000000023 */
[C---:B------:R-:W-:Y:S02]  /*4aa0*/  @!P5 PRMT R37, R4.reuse, 0x7610, R37 ;  /* 0x000076100425d816 */ /* 0x040fe40000000025 */
[----:B------:R-:W-:Y:S02]  /*4ab0*/  @!P5 PRMT R36, R4, 0x7632, R36 ;  /* 0x000076320424d816 */ /* 0x000fe40000000024 */
[----:B------:R-:W-:-:S02]  /*4ac0*/  @!P5 PRMT R35, R6, 0x7610, R35 ;  /* 0x000076100623d816 */ /* 0x000fc40000000023 */
[----:B------:R-:W-:Y:S02]  /*4ad0*/  @!P5 PRMT R25, R6, 0x7632, R25 ;  /* 0x000076320619d816 */ /* 0x000fe40000000019 */
[----:B------:R-:W-:Y:S01]  /*4ae0*/  LOP3.LUT P5, RZ, R64, 0x10000000, RZ, 0xc0, !PT ;  /* 0x1000000040ff7812 */ /* 0x000fe200078ac0ff */
[----:B------:R0:W-:Y:S02]  /*4af0*/  STL [R1+0x34], R19 ;  /* 0x0000341301007387 */ /* 0x0001e40000100800 */
[----:B0-----:R-:W-:-:S10]  /*4b00*/  PRMT R19, RZ, 0x7610, R19 ;  /* 0x00007610ff137816 */ /* 0x001fd40000000013 */
[----:B------:R-:W-:-:S05]  /*4b10*/  @!P5 PRMT R19, R9, 0x7610, R19 ;  /* 0x000076100913d816 */ /* 0x000fca0000000013 */
[----:B------:R0:W-:Y:S01]  /*4b20*/  STL.S16 [R1+0x16e], R19 ;  /* 0x00016e1301007387 */ /* 0x0001e20000100600 */
[----:B------:R-:W-:Y:S02]  /*4b30*/  LOP3.LUT P1, RZ, R63, 0x2, RZ, 0xc0, !PT ;  /* 0x000000023fff7812 */ /* 0x000fe4000782c0ff */
[----:B------:R-:W-:Y:S01]  /*4b40*/  PRMT R63, RZ, 0x7610, R63 ;  /* 0x00007610ff3f7816 */ /* 0x000fe2000000003f */
[----:B0-----:R-:W0:Y:S01]  /*4b50*/  S2R R19, SR_TID.X ;  /* 0x0000000000137919 */ /* 0x001e220000002100 */
[----:B------:R-:W-:Y:S02]  /*4b60*/  PRMT R47, RZ, 0x7610, R47 ;  /* 0x00007610ff2f7816 */ /* 0x000fe4000000002f */
[C---:B------:R-:W-:Y:S02]  /*4b70*/  @!P4 PRMT R63, R68.reuse, 0x7610, R63 ;  /* 0x00007610443fc816 */ /* 0x040fe4000000003f */
[----:B------:R-:W-:Y:S01]  /*4b80*/  @!P4 PRMT R47, R68, 0x7632, R47 ;  /* 0x00007632442fc816 */ /* 0x000fe2000000002f */
[----:B------:R1:W-:Y:S01]  /*4b90*/  STL [R1+0xbc], R14 ;  /* 0x0000bc0e01007387 */ /* 0x0003e20000100800 */
[----:B------:R-:W-:Y:S01]  /*4ba0*/  LOP3.LUT P4, RZ, R64, 0x40000000, RZ, 0xc0, !PT ;  /* 0x4000000040ff7812 */ /* 0x000fe2000788c0ff */
[----:B------:R-:W-:-:S02]  /*4bb0*/  UIMAD.WIDE UR6, UR8, 0x8, UR6 ;  /* 0x00000008080678a5 */ /* 0x000fc4000f8e0206 */
[----:B------:R2:W-:Y:S01]  /*4bc0*/  STL [R1+0x40], R2 ;  /* 0x0000400201007387 */ /* 0x0005e20000100800 */
[----:B-1----:R-:W-:Y:S01]  /*4bd0*/  HFMA2 R14, -RZ, RZ, 0, 0 ;  /* 0x00000000ff0e7431 */ /* 0x002fe200000001ff */
[----:B--2---:R-:W-:Y:S02]  /*4be0*/  PRMT R2, RZ, 0x7610, R2 ;  /* 0x00007610ff027816 */ /* 0x004fe40000000002 */
[----:B------:R1:W-:Y:S01]  /*4bf0*/  STL [R1+0x38], R23 ;  /* 0x0000381701007387 */ /* 0x0003e20000100800 */
[----:B------:R-:W-:Y:S02]  /*4c00*/  PRMT R46, RZ, 0x7610, R46 ;  /* 0x00007610ff2e7816 */ /* 0x000fe4000000002e */
[----:B------:R-:W-:Y:S01]  /*4c10*/  @!P6 PRMT R2, R12, 0x7610, R2 ;  /* 0x000076100c02e816 */ /* 0x000fe20000000002 */
[----:B---3--:R2:W3:Y:S02]  /*4c20*/  @!P1 LDG.E R14, desc[UR10][R44.64] ;  /* 0x0000000a2c0e9981 */ /* 0x0084e4000c1e1900 */
[----:B------:R-:W-:-:S02]  /*4c30*/  @!P4 PRMT R46, R69, 0x7610, R46 ;  /* 0x00007610452ec816 */ /* 0x000fc4000000002e */
[----:B------:R0:W-:Y:S01]  /*4c40*/  STL [R1+0xc8], R18 ;  /* 0x0000c81201007387 */ /* 0x0001e20000100800 */
[----:B-1----:R-:W-:Y:S02]  /*4c50*/  PRMT R23, RZ, 0x7610, R23 ;  /* 0x00007610ff177816 */ /* 0x002fe40000000017 */
[----:B--2---:R-:W-:Y:S02]  /*4c60*/  PRMT R45, RZ, 0x7610, R45 ;  /* 0x00007610ff2d7816 */ /* 0x004fe4000000002d */
[----:B------:R-:W-:Y:S02]  /*4c70*/  PRMT R44, RZ, 0x7610, R44 ;  /* 0x00007610ff2c7816 */ /* 0x000fe4000000002c */
[----:B0-----:R-:W-:Y:S01]  /*4c80*/  PRMT R18, RZ, 0x7610, R18 ;  /* 0x00007610ff127816 */ /* 0x001fe20000000012 */
[----:B------:R0:W-:Y:S01]  /*4c90*/  STL.S16 [R1+0x176], R2 ;  /* 0x0001760201007387 */ /* 0x0001e20000100600 */
[----:B------:R-:W-:Y:S02]  /*4ca0*/  @!P4 PRMT R45, R69, 0x7632, R45 ;  /* 0x00007632452dc816 */ /* 0x000fe4000000002d */
[----:B------:R-:W-:-:S02]  /*4cb0*/  @!P4 PRMT R44, R70, 0x7610, R44 ;  /* 0x00007610462cc816 */ /* 0x000fc4000000002c */
[----:B------:R-:W-:Y:S02]  /*4cc0*/  @!P4 PRMT R23, R70, 0x7632, R23 ;  /* 0x000076324617c816 */ /* 0x000fe40000000017 */
[----:B------:R-:W-:Y:S02]  /*4cd0*/  LOP3.LUT P4, RZ, R64, 0x20000000, RZ, 0xc0, !PT ;  /* 0x2000000040ff7812 */ /* 0x000fe4000788c0ff */
[----:B------:R-:W-:Y:S02]  /*4ce0*/  @!P5 PRMT R18, R9, 0x7632, R18 ;  /* 0x000076320912d816 */ /* 0x000fe40000000012 */
[----:B0-----:R-:W-:Y:S01]  /*4cf0*/  MOV R2, UR6 ;  /* 0x0000000600027c02 */ /* 0x001fe20008000f00 */
[----:B------:R-:W0:Y:S01]  /*4d00*/  LDCU.U8 UR6, c[0x0][0x414] ;  /* 0x00008280ff0677ac */ /* 0x000e220008000000 */
[----:B------:R1:W-:Y:S04]  /*4d10*/  STL.S16 [R1+0x14c], R17 ;  /* 0x00014c1101007387 */ /* 0x0003e80000100600 */
[----:B------:R2:W-:Y:S04]  /*4d20*/  STL.S16 [R1+0x16a], R25 ;  /* 0x00016a1901007387 */ /* 0x0005e80000100600 */
[----:B------:R0:W-:Y:S01]  /*4d30*/  STL.S16 [R1+0x172], R18 ;  /* 0x0001721201007387 */ /* 0x0001e20000100600 */
[----:B-1----:R-:W-:-:S02]  /*4d40*/  MOV R17, RZ ;  /* 0x000000ff00117202 */ /* 0x002fc40000000f00 */
[----:B--2---:R-:W-:Y:S01]  /*4d50*/  MOV R25, RZ ;  /* 0x000000ff00197202 */ /* 0x004fe20000000f00 */
[----:B------:R1:W-:Y:S01]  /*4d60*/  STL.S16 [R1+0x162], R23 ;  /* 0x0001621701007387 */ /* 0x0003e20000100600 */
[----:B0-----:R-:W-:-:S03]  /*4d70*/  LOP3.LUT R18, R19, 0xffff, RZ, 0xc0, !PT ;  /* 0x0000ffff13127812 */ /* 0x001fc600078ec0ff */
[----:B----4-:R0:W2:Y:S02]  /*4d80*/  @!P1 LDG.E R17, desc[UR10][R52.64] ;  /* 0x0000000a34119981 */ /* 0x0100a4000c1e1900 */
[----:B------:R-:W-:Y:S02]  /*4d90*/  IMAD R18, R18, 0x667, RZ ;  /* 0x0000066712127824 */ /* 0x000fe400078e02ff */
[----:B------:R4:W2:Y:S01]  /*4da0*/  @!P4 LDG.E R25, desc[UR10][R54.64] ;  /* 0x0000000a3619c981 */ /* 0x0008a2000c1e1900 */
[----:B-1----:R-:W-:Y:S01]  /*4db0*/  HFMA2 R23, -RZ, RZ, 0, 0 ;  /* 0x00000000ff177431 */ /* 0x002fe200000001ff */
[----:B0-----:R-:W-:Y:S02]  /*4dc0*/  PRMT R53, RZ, 0x7610, R53 ;  /* 0x00007610ff357816 */ /* 0x001fe40000000035 */
[----:B------:R-:W-:-:S03]  /*4dd0*/  PRMT R52, RZ, 0x7610, R52 ;  /* 0x00007610ff347816 */ /* 0x000fc60000000034 */
[----:B------:R0:W2:Y:S01]  /*4de0*/  @!P4 LDG.E R23, desc[UR10][R28.64] ;  /* 0x0000000a1c17c981 */ /* 0x0000a2000c1e1900 */
[----:B----4-:R-:W-:Y:S02]  /*4df0*/  PRMT R54, RZ, 0x7610, R54 ;  /* 0x00007610ff367816 */ /* 0x010fe40000000036 */
[----:B------:R-:W-:Y:S02]  /*4e00*/  PRMT R55, RZ, 0x7610, R55 ;  /* 0x00007610ff377816 */ /* 0x000fe40000000037 */
[----:B------:R-:W-:Y:S02]  /*4e10*/  SHF.R.U32.HI R18, RZ, 0x10, R18 ;  /* 0x00000010ff127819 */ /* 0x000fe40000011612 */
[C---:B------:R-:W-:Y:S02]  /*4e20*/  @!P0 PRMT R54, R13.reuse, 0x7610, R54 ;  /* 0x000076100d368816 */ /* 0x040fe40000000036 */
[----:B------:R-:W-:Y:S02]  /*4e30*/  @!P0 PRMT R55, R13, 0x7632, R55 ;  /* 0x000076320d378816 */ /* 0x000fe40000000037 */
[----:B------:R-:W-:-:S02]  /*4e40*/  @!P0 PRMT R53, R16, 0x7610, R53 ;  /* 0x0000761010358816 */ /* 0x000fc40000000035 */
[----:B------:R-:W-:Y:S02]  /*4e50*/  @!P0 PRMT R52, R16, 0x7632, R52 ;  /* 0x0000763210348816 */ /* 0x000fe40000000034 */
[----:B------:R-:W-:Y:S02]  /*4e60*/  ISETP.NE.AND P0, PT, RZ, UR6, PT ;  /* 0x00000006ff007c0c */ /* 0x000fe4000bf05270 */
[----:B------:R-:W-:Y:S02]  /*4e70*/  PRMT R18, R18, 0x9910, RZ ;  /* 0x0000991012127816 */ /* 0x000fe400000000ff */
[----:B0-----:R-:W-:Y:S01]  /*4e80*/  PRMT R28, RZ, 0x7610, R28 ;  /* 0x00007610ff1c7816 */ /* 0x001fe2000000001c */
[----:B------:R0:W-:Y:S02]  /*4e90*/  STL [R1+0xc0], R3 ;  /* 0x0000c00301007387 */ /* 0x0001e40000100800 */
[----:B------:R-:W-:Y:S01]  /*4ea0*/  IMAD R18, R18, 0x28, RZ ;  /* 0x0000002812127824 */ /* 0x000fe200078e02ff */
[----:B------:R-:W-:-:S02]  /*4eb0*/  @!P5 PRMT R28, R8, 0x7610, R28 ;  /* 0x00007610081cd816 */ /* 0x000fc4000000001c */
[----:B0-----:R-:W-:-:S03]  /*4ec0*/  PRMT R3, RZ, 0x7610, R3 ;  /* 0x00007610ff037816 */ /* 0x001fc60000000003 */
[----:B------:R0:W-:Y:S01]  /*4ed0*/  STL.S16 [R1+0x164], R28 ;  /* 0x0001641c01007387 */ /* 0x0001e20000100600 */
[----:B------:R-:W-:Y:S02]  /*4ee0*/  IADD3 R18, PT, PT, RZ, -R18, RZ ;  /* 0x80000012ff127210 */ /* 0x000fe40007ffe0ff */
[----:B------:R-:W-:Y:S02]  /*4ef0*/  @!P6 PRMT R3, R10, 0x7610, R3 ;  /* 0x000076100a03e816 */ /* 0x000fe40000000003 */
[----:B------:R-:W-:Y:S01]  /*4f00*/  PRMT R18, R18, 0x7710, RZ ;  /* 0x0000771012127816 */ /* 0x000fe200000000ff */
[----:B0-----:R-:W0:Y:S02]  /*4f10*/  @P0 LDC.64 R28, c[0x0][0x3b0] ;  /* 0x0000ec00ff1c0b82 */ /* 0x001e240000000a00 */
[----:B------:R1:W-:Y:S01]  /*4f20*/  STL.S16 [R1+0x170], R3 ;  /* 0x0001700301007387 */ /* 0x0003e20000100600 */
[----:B------:R-:W-:Y:S02]  /*4f30*/  IADD3 R18, PT, PT, R18, R19, RZ ;  /* 0x0000001312127210 */ /* 0x000fe40007ffe0ff */
[----:B-1----:R-:W-:-:S02]  /*4f40*/  MOV R3, UR7 ;  /* 0x0000000700037c02 */ /* 0x002fc40008000f00 */
[----:B------:R-:W-:Y:S01]  /*4f50*/  SHF.L.U32 R18, R18, 0x1, RZ ;  /* 0x0000000112127819 */ /* 0x000fe200000006ff */
[----:B------:R1:W-:Y:S04]  /*4f60*/  STL.S16 [R1+0x168], R35 ;  /* 0x0001682301007387 */ /* 0x0003e80000100600 */
[----:B------:R-:W4:Y:S04]  /*4f70*/  LDG.E.64 R2, desc[UR10][R2.64] ;  /* 0x0000000a02027981 */ /* 0x000f28000c1e1b00 */
[----:B------:R1:W-:Y:S02]  /*4f80*/  STL [R1+0xd4], R0 ;  /* 0x0000d40001007387 */ /* 0x0003e40000100800 */
[----:B-1----:R-:W-:-:S02]  /*4f90*/  LOP3.LUT R35, R18, 0xffff, RZ, 0xc0, !PT ;  /* 0x0000ffff12237812 */ /* 0x002fc400078ec0ff */
[----:B------:R-:W-:-:S05]  /*4fa0*/  MOV R0, UR13 ;  /* 0x0000000d00007c02 */ /* 0x000fca0008000f00 */
[----:B------:R-:W-:-:S04]  /*4fb0*/  IMAD R0, R0, 0x50, R35 ;  /* 0x0000005000007824 */ /* 0x000fc800078e0223 */
[----:B0-----:R-:W-:Y:S01]  /*4fc0*/  @P0 IMAD.WIDE R18, R0, 0x2, R28 ;  /* 0x0000000200120825 */ /* 0x001fe200078e021c */
[----:B------:R0:W-:Y:S04]  /*4fd0*/  STL [R1+0x54], R7 ;  /* 0x0000540701007387 */ /* 0x0001e80000100800 */
[----:B------:R1:W-:Y:S04]  /*4fe0*/  STL [R1+0x3c], R26 ;  /* 0x00003c1a01007387 */ /* 0x0003e80000100800 */
[----:B------:R1:W-:Y:S01]  /*4ff0*/  STL [R1+0x4c], R20 ;  /* 0x00004c1401007387 */ /* 0x0003e20000100800 */
[----:B------:R-:W-:Y:S01]  /*5000*/  LOP3.LUT P3, RZ, R64, 0x80000000, RZ, 0xc0, !PT ;  /* 0x8000000040ff7812 */ /* 0x000fe2000786c0ff */
[----:B------:R-:W1:Y:S02]  /*5010*/  LDC.64 R28, c[0x0][0x3a8] ;  /* 0x0000ea00ff1c7b82 */ /* 0x000e640000000a00 */
[----:B0-----:R-:W4:Y:S01]  /*5020*/  @P0 LDG.E.U16 R7, desc[UR10][R18.64] ;  /* 0x0000000a12070981 */ /* 0x001f22000c1e1500 */
[----:B-1----:R-:W-:-:S04]  /*5030*/  PRMT R26, RZ, 0x7610, R26 ;  /* 0x00007610ff1a7816 */ /* 0x002fc8000000001a */
[----:B------:R-:W-:Y:S02]  /*5040*/  @!P5 PRMT R26, R8, 0x7632, R26 ;  /* 0x00007632081ad816 */ /* 0x000fe4000000001a */
[----:B------:R-:W-:Y:S01]  /*5050*/  LOP3.LUT P5, RZ, R64, 0x8000000, RZ, 0xc0, !PT ;  /* 0x0800000040ff7812 */ /* 0x000fe200078ac0ff */
[----:B------:R-:W-:Y:S01]  /*5060*/  HFMA2 R20, -RZ, RZ, 0, 0 ;  /* 0x00000000ff147431 */ /* 0x000fe200000001ff */
[----:B------:R0:W-:Y:S11]  /*5070*/  STL [R1+0x48], R15 ;  /* 0x0000480f01007387 */ /* 0x0001f60000100800 */
[----:B------:R1:W4:Y:S01]  /*5080*/  @!P5 LDG.E R20, desc[UR10][R56.64] ;  /* 0x0000000a3814d981 */ /* 0x000322000c1e1900 */
[----:B0-----:R-:W-:-:S03]  /*5090*/  MOV R15, RZ ;  /* 0x000000ff000f7202 */ /* 0x001fc60000000f00 */
[----:B------:R-:W-:Y:S04]  /*50a0*/  STL.S16 [R1+0x16c], R26 ;  /* 0x00016c1a01007387 */ /* 0x000fe80000100600 */
[----:B------:R0:W-:Y:S01]  /*50b0*/  STL [R1+0xcc], R22 ;  /* 0x0000cc1601007387 */ /* 0x0001e20000100800 */
[----:B-1----:R-:W-:Y:S02]  /*50c0*/  PRMT R56, RZ, 0x7610, R56 ;  /* 0x00007610ff387816 */ /* 0x002fe40000000038 */
[----:B------:R-:W-:Y:S01]  /*50d0*/  PRMT R57, RZ, 0x7610, R57 ;  /* 0x00007610ff397816 */ /* 0x000fe20000000039 */
[----:B------:R1:W-:Y:S01]  /*50e0*/  STL [R1+0x50], R24 ;  /* 0x0000501801007387 */ /* 0x0003e20000100800 */
[----:B------:R-:W-:Y:S02]  /*50f0*/  @!P6 PRMT R56, R10, 0x7632, R56 ;  /* 0x000076320a38e816 */ /* 0x000fe40000000038 */
[----:B------:R-:W-:Y:S01]  /*5100*/  @!P6 PRMT R57, R12, 0x7632, R57 ;  /* 0x000076320c39e816 */ /* 0x000fe20000000039 */
[----:B------:R-:W4:Y:S01]  /*5110*/  @!P3 LDG.E R15, desc[UR10][R38.64] ;  /* 0x0000000a260fb981 */ /* 0x000f22000c1e1900 */
[----:B------:R-:W-:Y:S01]  /*5120*/  LOP3.LUT P6, RZ, R64, 0x4000000, RZ, 0xc0, !PT ;  /* 0x0400000040ff7812 */ /* 0x000fe200078cc0ff */
[----:B0-----:R-:W-:Y:S01]  /*5130*/  HFMA2 R22, -RZ, RZ, 0, 0 ;  /* 0x00000000ff167431 */ /* 0x001fe200000001ff */
[----:B------:R-:W-:Y:S01]  /*5140*/  MOV R26, RZ ;  /* 0x000000ff001a7202 */ /* 0x000fe20000000f00 */
[----:B------:R0:W-:Y:S01]  /*5150*/  STL [R1+0xc4], R11 ;  /* 0x0000c40b01007387 */ /* 0x0001e20000100800 */
[----:B-1----:R-:W-:-:S03]  /*5160*/  MOV R24, RZ ;  /* 0x000000ff00187202 */ /* 0x002fc60000000f00 */
[----:B------:R1:W-:Y:S04]  /*5170*/  STL [R1+0xd0], R27 ;  /* 0x0000d01b01007387 */ /* 0x0003e80000100800 */
[----:B------:R-:W4:Y:S04]  /*5180*/  @!P5 LDG.E R26, desc[UR10][R58.64] ;  /* 0x0000000a3a1ad981 */ /* 0x000f28000c1e1900 */
[----:B------:R-:W4:Y:S04]  /*5190*/  @!P6 LDG.E R22, desc[UR10][R48.64] ;  /* 0x0000000a3016e981 */ /* 0x000f28000c1e1900 */
[----:B------:R-:W4:Y:S01]  /*51a0*/  @!P6 LDG.E R24, desc[UR10][R50.64] ;  /* 0x0000000a3218e981 */ /* 0x000f22000c1e1900 */
[----:B0-----:R-:W-:-:S03]  /*51b0*/  HFMA2 R11, -RZ, RZ, 0, 0 ;  /* 0x00000000ff0b7431 */ /* 0x001fc600000001ff */
[----:B-1----:R0:W4:Y:S04]  /*51c0*/  @P0 LDG.E.U16 R27, desc[UR10][R18.64+0x2] ;  /* 0x0000020a121b0981 */ /* 0x002128000c1e1500 */
[----:B------:R1:W4:Y:S04]  /*51d0*/  @!P3 LDG.E R11, desc[UR10][R40.64] ;  /* 0x0000000a280bb981 */ /* 0x000328000c1e1900 */
[----:B------:R-:W-:Y:S01]  /*51e0*/  STL.S16 [R1+0x152], R63 ;  /* 0x0001523f01007387 */ /* 0x000fe20000100600 */
[----:B0-----:R-:W-:-:S03]  /*51f0*/  IMAD.WIDE R18, R0, 0x2, R28 ;  /* 0x0000000200127825 */ /* 0x001fc600078e021c */
[----:B------:R-:W-:Y:S04]  /*5200*/  STL.S16 [R1+0x15e], R47 ;  /* 0x00015e2f01007387 */ /* 0x000fe80000100600 */
[----:B------:R-:W4:Y:S04]  /*5210*/  LDG.E.U16 R28, desc[UR10][R18.64] ;  /* 0x0000000a121c7981 */ /* 0x000f28000c1e1500 */
[----:B------:R-:W-:Y:S04]  /*5220*/  STL.S16 [R1+0x14e], R46 ;  /* 0x00014e2e01007387 */ /* 0x000fe80000100600 */
[----:B------:R-:W-:Y:S04]  /*5230*/  STL.S16 [R1+0x158], R45 ;  /* 0x0001582d01007387 */ /* 0x000fe80000100600 */
[----:B------:R-:W4:Y:S04]  /*5240*/  LDG.E.U16 R18, desc[UR10][R18.64+0x2] ;  /* 0x0000020a12127981 */ /* 0x000f28000c1e1500 */
        /* <DEDUP_REMOVED lines=11> */
[----:B0-----:R0:W5:Y:S04]  /*5300*/  LDL.S16 R35, [R1+0x120] ;  /* 0x0001200001237983 */ /* 0x0011680000100600 */
        /* <DEDUP_REMOVED lines=10> */
[----:B-1----:R0:W5:Y:S04]  /*53b0*/  LDL.S16 R61, [R1+0x12e] ;  /* 0x00012e00013d7983 */ /* 0x0021680000100600 */
[----:B------:R0:W5:Y:S04]  /*53c0*/  LDL.S16 R66, [R1+0x132] ;  /* 0x0001320001427983 */ /* 0x0001680000100600 */
[----:B---3--:R0:W5:Y:S04]  /*53d0*/  LDL.S16 R67, [R1+0x124] ;  /* 0x0001240001437983 */ /* 0x0081680000100600 */
[----:B------:R0:W5:Y:S04]  /*53e0*/  LDL.S16 R68, [R1+0x138] ;  /* 0x0001380001447983 */ /* 0x0001680000100600 */
[----:B------:R0:W5:Y:S04]  /*53f0*/  LDL.S16 R69, [R1+0x136] ;  /* 0x0001360001457983 */ /* 0x0001680000100600 */
[----:B------:R0:W5:Y:S01]  /*5400*/  LDL.S16 R70, [R1+0x12c] ;  /* 0x00012c0001467983 */ /* 0x0001620000100600 */
[----:B------:R-:W-:-:S02]  /*5410*/  PRMT R49, RZ, 0x7610, R49 ;  /* 0x00007610ff317816 */ /* 0x000fc40000000031 */
[----:B------:R-:W-:Y:S02]  /*5420*/  PRMT R50, RZ, 0x7610, R50 ;  /* 0x00007610ff327816 */ /* 0x000fe40000000032 */
[----:B------:R-:W-:Y:S02]  /*5430*/  PRMT R48, RZ, 0x7610, R48 ;  /* 0x00007610ff307816 */ /* 0x000fe40000000030 */
[----:B------:R-:W-:Y:S02]  /*5440*/  @!P1 PRMT R49, R14, 0x7632, R49 ;  /* 0x000076320e319816 */ /* 0x000fe40000000031 */
[C---:B--2---:R-:W-:Y:S02]  /*5450*/  @!P1 PRMT R50, R17.reuse, 0x7610, R50 ;  /* 0x0000761011329816 */ /* 0x044fe40000000032 */
[----:B------:R-:W-:Y:S02]  /*5460*/  @!P1 PRMT R48, R17, 0x7632, R48 ;  /* 0x0000763211309816 */ /* 0x000fe40000000030 */
[----:B----4-:R-:W-:-:S13]  /*5470*/  R2UR UR28, R2 ;  /* 0x00000000021c72ca */ /* 0x010fda00000e0000 */
[----:B------:R-:W-:-:S05]  /*5480*/  MOV R0, UR28 ;  /* 0x0000001c00007c02 */ /* 0x000fca0008000f00 */
[----:B------:R-:W-:Y:S01]  /*5490*/  FFMA.FTZ R0, -R0, UR28, R3 ;  /* 0x0000001c00007c23 */ /* 0x000fe20008010103 */
[----:B------:R-:W-:-:S04]  /*54a0*/  PRMT R7, R7, 0x5410, RZ ;  /* 0x0000541007077816 */ /* 0x000fc800000000ff */
[----:B------:R-:W-:Y:S02]  /*54b0*/  @!P1 PRMT R7, R7, 0x5410, R14 ;  /* 0x0000541007079816 */ /* 0x000fe4000000000e */
[----:B------:R-:W-:-:S13]  /*54c0*/  FSETP.GTU.FTZ.AND P1, PT, R0, RZ, PT ;  /* 0x000000ff0000720b */ /* 0x000fda0003f3c000 */
[----:B------:R-:W-:-:S05]  /*54d0*/  VOTEU.ANY UP0, P1 ;  /* 0x0000000000ff7886 */ /* 0x000fca0000800100 */
[----:B------:R-:W1:Y:S01]  /*54e0*/  @UP0 LDCU UR5, c[0x0][0x3c0] ;  /* 0x00007800ff0507ac */ /* 0x000e620008000800 */
[----:B------:R-:W-:Y:S02]  /*54f0*/  PLOP3.LUT P1, PT, PT, PT, UP0, 0x80, 0x8 ;  /* 0x000000000008781c */ /* 0x000fe40003f2f008 */
[----:B------:R-:W-:Y:S02]  /*5500*/  PRMT R41, RZ, 0x7610, R41 ;  /* 0x00007610ff297816 */ /* 0x000fe40000000029 */
[----:B------:R-:W-:Y:S02]  /*5510*/  PRMT R40, RZ, 0x7610, R40 ;  /* 0x00007610ff287816 */ /* 0x000fe40000000028 */
[----:B------:R-:W-:Y:S02]  /*5520*/  PRMT R39, RZ, 0x7610, R39 ;  /* 0x00007610ff277816 */ /* 0x000fe40000000027 */
[----:B------:R-:W-:Y:S02]  /*5530*/  PRMT R38, RZ, 0x7610, R38 ;  /* 0x00007610ff267816 */ /* 0x000fe40000000026 */
[----:B------:R-:W-:-:S03]  /*5540*/  PRMT R34, RZ, 0x7610, R34 ;  /* 0x00007610ff227816 */ /* 0x000fc60000000022 */
[----:B-1----:R-:W-:Y:S01]  /*5550*/  @P1 FADD.FTZ R0, R0, UR5 ;  /* 0x0000000500001e21 */ /* 0x002fe20008010000 */
[----:B------:R-:W-:Y:S02]  /*5560*/  @!P2 PRMT R41, R5, 0x7632, R41 ;  /* 0x000076320529a816 */ /* 0x000fe40000000029 */
[----:B------:R-:W-:-:S03]  /*5570*/  @!P3 PRMT R40, R15, 0x7610, R40 ;  /* 0x000076100f28b816 */ /* 0x000fc60000000028 */
[----:B------:R-:W1:Y:S01]  /*5580*/  @P1 MUFU.RSQ R0, R0 ;  /* 0x0000000000001308 */ /* 0x000e620000001400 */
[----:B------:R-:W-:Y:S02]  /*5590*/  @!P3 PRMT R39, R15, 0x7632, R39 ;  /* 0x000076320f27b816 */ /* 0x000fe40000000027 */
[----:B------:R-:W-:Y:S02]  /*55a0*/  @!P4 PRMT R38, R23, 0x7610, R38 ;  /* 0x000076101726c816 */ /* 0x000fe40000000026 */
[----:B------:R-:W-:Y:S01]  /*55b0*/  @!P4 PRMT R34, R25, 0x7632, R34 ;  /* 0x000076321922c816 */ /* 0x000fe20000000022 */
[----:B------:R-:W-:Y:S04]  /*55c0*/  STL.S16 [R1+0x174], R56 ;  /* 0x0001743801007387 */ /* 0x000fe80000100600 */
[----:B------:R-:W-:Y:S04]  /*55d0*/  STL.S16 [R1+0x17a], R57 ;  /* 0x00017a3901007387 */ /* 0x000fe80000100600 */
[----:B------:R-:W-:Y:S04]  /*55e0*/  STL.S16 [R1+0x160], R54 ;  /* 0x0001603601007387 */ /* 0x000fe80000100600 */
[----:B------:R-:W-:Y:S04]  /*55f0*/  STL.S16 [R1+0x17c], R55 ;  /* 0x00017c3701007387 */ /* 0x000fe80000100600 */
[----:B------:R-:W-:Y:S04]  /*5600*/  STL.S16 [R1+0x178], R53 ;  /* 0x0001783501007387 */ /* 0x000fe80000100600 */
[----:B------:R-:W-:Y:S04]  /*5610*/  STL.S16 [R1+0x180], R52 ;  /* 0x0001803401007387 */ /* 0x000fe80000100600 */
        /* <DEDUP_REMOVED lines=20> */
[----:B------:R-:W-:Y:S04]  /*5760*/  STL [R1+0x10c], R24 ;  /* 0x00010c1801007387 */ /* 0x000fe80000100800 */
[----:B------:R2:W-:Y:S01]  /*5770*/  STL [R1+0x68], R4 ;  /* 0x0000680401007387 */ /* 0x0005e20000100800 */
[----:B------:R-:W-:-:S03]  /*5780*/  UISETP.NE.AND UP1, UPT, UR6, URZ, UPT ;  /* 0x000000ff0600728c */ /* 0x000fc6000bf25270 */
[----:B------:R3:W-:Y:S01]  /*5790*/  STL [R1+0xe8], R6 ;  /* 0x0000e80601007387 */ /* 0x0007e20000100800 */
[----:B--2---:R-:W-:-:S03]  /*57a0*/  PRMT R4, RZ, 0x7610, R4 ;  /* 0x00007610ff047816 */ /* 0x004fc60000000004 */
[----:B------:R2:W-:Y:S01]  /*57b0*/  STL [R1+0xec], R9 ;  /* 0x0000ec0901007387 */ /* 0x0005e20000100800 */
[----:B------:R-:W-:-:S03]  /*57c0*/  @!P2 PRMT R4, R5, 0x7610, R4 ;  /* 0x000076100504a816 */ /* 0x000fc60000000004 */
[----:B------:R4:W-:Y:S01]  /*57d0*/  STL [R1+0xfc], R5 ;  /* 0x0000fc0501007387 */ /* 0x0009e20000100800 */
[----:B---3--:R-:W-:Y:S02]  /*57e0*/  PRMT R6, RZ, 0x7610, R6 ;  /* 0x00007610ff067816 */ /* 0x008fe40000000006 */
[----:B-1----:R-:W-:Y:S02]  /*57f0*/  @P1 R2UR UR5, R0 ;  /* 0x00000000000512ca */ /* 0x002fe400000e0000 */
[----:B--2---:R-:W-:Y:S01]  /*5800*/  PRMT R9, RZ, 0x7610, R9 ;  /* 0x00007610ff097816 */ /* 0x004fe20000000009 */
[----:B------:R1:W-:Y:S01]  /*5810*/  STL [R1+0x6c], R8 ;  /* 0x00006c0801007387 */ /* 0x0003e20000100800 */
[----:B----4-:R-:W-:-:S03]  /*5820*/  PRMT R5, RZ, 0x7610, R5 ;  /* 0x00007610ff057816 */ /* 0x010fc60000000005 */
[----:B------:R2:W-:Y:S01]  /*5830*/  STL [R1+0x70], R10 ;  /* 0x0000700a01007387 */ /* 0x0005e20000100800 */
[----:B------:R-:W-:Y:S02]  /*5840*/  PRMT R3, RZ, 0x5410, RZ ;  /* 0x00005410ff037816 */ /* 0x000fe400000000ff */
[----:B------:R-:W-:Y:S02]  /*5850*/  @!P3 PRMT R5, R11, 0x7632, R5 ;  /* 0x000076320b05b816 */ /* 0x000fe40000000005 */
[----:B------:R-:W-:Y:S02]  /*5860*/  @!P4 PRMT R6, R25, 0x7610, R6 ;  /* 0x000076101906c816 */ /* 0x000fe40000000006 */
[----:B-1----:R-:W-:Y:S02]  /*5870*/  PRMT R8, RZ, 0x5410, RZ ;  /* 0x00005410ff087816 */ /* 0x002fe400000000ff */
[----:B------:R-:W-:Y:S02]  /*5880*/  @!P5 PRMT R9, R20, 0x7610, R9 ;  /* 0x000076101409d816 */ /* 0x000fe40000000009 */
[----:B--2---:R-:W-:-:S02]  /*5890*/  PRMT R10, RZ, 0x5410, RZ ;  /* 0x00005410ff0a7816 */ /* 0x004fc400000000ff */
[----:B------:R-:W-:Y:S02]  /*58a0*/  PRMT R4, R4, 0x5410, RZ ;  /* 0x0000541004047816 */ /* 0x000fe400000000ff */
[----:B------:R-:W-:Y:S02]  /*58b0*/  @!P2 PRMT R3, R21, 0x7610, R3 ;  /* 0x000076101503a816 */ /* 0x000fe40000000003 */
[----:B------:R-:W-:Y:S02]  /*58c0*/  PRMT R5, R5, 0x5410, RZ ;  /* 0x0000541005057816 */ /* 0x000fe400000000ff */
[----:B------:R-:W-:Y:S02]  /*58d0*/  PRMT R6, R6, 0x5410, RZ ;  /* 0x0000541006067816 */ /* 0x000fe400000000ff */
[----:B------:R-:W-:Y:S02]  /*58e0*/  @!P5 PRMT R8, R20, 0x7632, R8 ;  /* 0x000076321408d816 */ /* 0x000fe40000000008 */
[----:B------:R-:W-:-:S02]  /*58f0*/  PRMT R9, R9, 0x5410, RZ ;  /* 0x0000541009097816 */ /* 0x000fc400000000ff */
[----:B------:R-:W-:Y:S02]  /*5900*/  PRMT R87, RZ, 0x7610, R87 ;  /* 0x00007610ff577816 */ /* 0x000fe40000000057 */
[----:B------:R-:W-:Y:S01]  /*5910*/  @!P6 PRMT R10, R22, 0x7632, R10 ;  /* 0x00007632160ae816 */ /* 0x000fe2000000000a */
[----:B------:R1:W-:Y:S01]  /*5920*/  STL [R1+0x74], R13 ;  /* 0x0000740d01007387 */ /* 0x0003e20000100800 */
[----:B------:R-:W-:Y:S01]  /*5930*/  @!P3 PRMT R4, R4, 0x5410, R11 ;  /* 0x000054100404b816 */ /* 0x000fe2000000000b */
[----:B------:R-:W-:Y:S01]  /*5940*/  HFMA2 R0, -RZ, RZ, 0, 0 ;  /* 0x00000000ff007431 */ /* 0x000fe200000001ff */
[----:B------:R-:W-:Y:S01]  /*5950*/  MOV R2, RZ ;  /* 0x000000ff00027202 */ /* 0x000fe20000000f00 */
[----:B------:R2:W-:Y:S01]  /*5960*/  STL [R1+0x80], R11 ;  /* 0x0000800b01007387 */ /* 0x0005e20000100800 */
[----:B------:R-:W-:Y:S01]  /*5970*/  @!P2 PRMT R3, R3, 0x7610, R21 ;  /* 0x000076100303a816 */ /* 0x000fe20000000015 */
[----:B------:R-:W-:Y:S01]  /*5980*/  @P0 HADD2.F32 R0, -RZ, R7.H0_H0 ;  /* 0x20000007ff000230 */ /* 0x000fe20000004100 */
[----:B------:R-:W-:Y:S01]  /*5990*/  @!P4 PRMT R5, R5, 0x7610, R23 ;  /* 0x000076100505c816 */ /* 0x000fe20000000017 */
[----:B------:R-:W-:Y:S01]  /*59a0*/  @P0 HADD2.F32 R2, -RZ, R27.H0_H0 ;  /* 0x2000001bff020230 */ /* 0x000fe20000004100 */
[--C-:B------:R-:W-:Y:S01]  /*59b0*/  @!P5 PRMT R8, R8, 0x5410, R26.reuse ;  /* 0x000054100808d816 */ /* 0x100fe2000000001a */
[----:B-1----:R-:W-:Y:S01]  /*59c0*/  HADD2.F32 R13, -RZ, R18.H0_H0 ;  /* 0x20000012ff0d7230 */ /* 0x002fe20000004100 */
[----:B------:R-:W-:-:S02]  /*59d0*/  @!P5 PRMT R6, R6, 0x7610, R26 ;  /* 0x000076100606d816 */ /* 0x000fc4000000001a */
[----:B------:R-:W-:Y:S01]  /*59e0*/  @!P6 PRMT R9, R9, 0x5410, R22 ;  /* 0x000054100909e816 */ /* 0x000fe20000000016 */
[----:B--2---:R-:W-:Y:S01]  /*59f0*/  HADD2.F32 R11, -RZ, R28.H0_H0 ;  /* 0x2000001cff0b7230 */ /* 0x004fe20000004100 */
[----:B------:R-:W-:Y:S02]  /*5a00*/  @!P6 PRMT R10, R10, 0x5410, R24 ;  /* 0x000054100a0ae816 */ /* 0x000fe40000000018 */
[----:B------:R-:W-:Y:S01]  /*5a10*/  @!P6 PRMT R87, R24, 0x7632, R87 ;  /* 0x000076321857e816 */ /* 0x000fe20000000057 */
[----:B------:R-:W-:Y:S01]  /*5a20*/  UMOV UR16, 0x3f800000 ;  /* 0x3f80000000107882 */ /* 0x000fe20000000000 */
[----:B------:R-:W-:Y:S01]  /*5a30*/  @UP0 UMOV UR16, UR5 ;  /* 0x0000000500100c82 */ /* 0x000fe20008000000 */
[----:B0-----:R-:W-:Y:S05]  /*5a40*/  BRA.U UP1, `(.L_x_1208) ;  /* 0x0000002501847547 */ /* 0x001fea000b800000 */
[----:B------:R-:W2:Y:S04]  /*5a50*/  LDL.S16 R51, [R1+0x11e] ;  /* 0x00011e0001337983 */ /* 0x000ea80000100600 */
[----:B------:R-:W3:Y:S01]  /*5a60*/  LDL.LU.S16 R59, [R1+0x11c] ;  /* 0x00011c00013b7983 */ /* 0x000ee20000300600 */
[----:B-----5:R-:W-:Y:S02]  /*5a70*/  HADD2.F32 R15, -RZ, R35.H0_H0 ;  /* 0x20000023ff0f7230 */ /* 0x020fe40000004100 */
[----:B------:R-:W-:Y:S01]  /*5a80*/  HADD2.F32 R16, -RZ, R36.H0_H0 ;  /* 0x20000024ff107230 */ /* 0x000fe20000004100 */
[----:B------:R-:W4:Y:S01]  /*5a90*/  LDL.LU.S16 R29, [R1+0x12a] ;  /* 0x00012a00011d7983 */ /* 0x000f220000300600 */
[----:B------:R-:W-:Y:S02]  /*5aa0*/  HADD2.F32 R12, -RZ, R45.H0_H0 ;  /* 0x2000002dff0c7230 */ /* 0x000fe40000004100 */
[----:B------:R-:W-:Y:S01]  /*5ab0*/  FADD.FTZ R15, R15, -UR28 ;  /* 0x8000001c0f0f7e21 */ /* 0x000fe20008010000 */
[----:B------:R-:W-:-:S02]  /*5ac0*/  HADD2.F32 R14, -RZ, R46.H0_H0 ;  /* 0x2000002eff0e7230 */ /* 0x000fc40000004100 */
[----:B------:R-:W-:Y:S01]  /*5ad0*/  FADD.FTZ R17, R16, -UR28 ;  /* 0x8000001c10117e21 */ /* 0x000fe20008010000 */
[----:B------:R-:W-:Y:S02]  /*5ae0*/  HADD2.F32 R20, -RZ, R37.H0_H0 ;  /* 0x20000025ff147230 */ /* 0x000fe40000004100 */
[----:B------:R-:W-:Y:S01]  /*5af0*/  FMUL.FTZ R16, R11, R12 ;  /* 0x0000000c0b107220 */ /* 0x000fe20000410000 */
[----:B------:R-:W-:Y:S01]  /*5b00*/  FMUL.FTZ R15, R15, UR16 ;  /* 0x000000100f0f7c20 */ /* 0x000fe20008410000 */
[----:B------:R-:W-:Y:S01]  /*5b10*/  FMUL.FTZ R18, R13, R14 ;  /* 0x0000000e0d127220 */ /* 0x000fe20000410000 */
[----:B------:R-:W-:Y:S01]  /*5b20*/  FMUL.FTZ R17, R17, UR16 ;  /* 0x0000001011117c20 */ /* 0x000fe20008410000 */
[----:B------:R-:W-:Y:S01]  /*5b30*/  FADD.FTZ R19, RZ, R16 ;  /* 0x00000010ff137221 */ /* 0x000fe20000010000 */
[----:B------:R-:W-:Y:S01]  /*5b40*/  FFMA.FTZ R16, R15, R16, RZ ;  /* 0x000000100f107223 */ /* 0x000fe200000100ff */
[----:B------:R-:W-:Y:S01]  /*5b50*/  FADD.FTZ R20, R20, -UR28 ;  /* 0x8000001c14147e21 */ /* 0x000fe20008010000 */
[----:B------:R-:W-:Y:S01]  /*5b60*/  FFMA.FTZ R15, R12, R15, RZ ;  /* 0x0000000f0c0f7223 */ /* 0x000fe200000100ff */
[----:B------:R-:W-:Y:S01]  /*5b70*/  FADD.FTZ R19, R18, R19 ;  /* 0x0000001312137221 */ /* 0x000fe20000010000 */
[----:B------:R-:W-:Y:S01]  /*5b80*/  FFMA.FTZ R16, R17, R18, R16 ;  /* 0x0000001211107223 */ /* 0x000fe20000010010 */
[----:B------:R-:W-:-:S02]  /*5b90*/  HADD2.F32 R18, -RZ, R93.H1_H1 ;  /* 0x3000005dff127230 */ /* 0x000fc40000004100 */
[----:B------:R-:W-:Y:S01]  /*5ba0*/  FADD.FTZ R12, RZ, R12 ;  /* 0x0000000cff0c7221 */ /* 0x000fe20000010000 */
[----:B------:R-:W-:Y:S02]  /*5bb0*/  HADD2.F32 R21, -RZ, R44.H0_H0 ;  /* 0x2000002cff157230 */ /* 0x000fe40000004100 */
[----:B------:R-:W-:Y:S01]  /*5bc0*/  FMUL.FTZ R20, R20, UR16 ;  /* 0x0000001014147c20 */ /* 0x000fe20008410000 */
[----:B------:R-:W-:Y:S02]  /*5bd0*/  HADD2.F32 R23, -RZ, R47.H0_H0 ;  /* 0x2000002fff177230 */ /* 0x000fe40000004100 */
[C---:B------:R-:W-:Y:S01]  /*5be0*/  FADD.FTZ R12, R18.reuse, R12 ;  /* 0x0000000c120c7221 */ /* 0x040fe20000010000 */
[----:B------:R-:W-:Y:S02]  /*5bf0*/  HADD2.F32 R22, -RZ, R92.H1_H1 ;  /* 0x3000005cff167230 */ /* 0x000fe40000004100 */
[----:B------:R-:W-:Y:S01]  /*5c00*/  FFMA.FTZ R15, R18, R20, R15 ;  /* 0x00000014120f7223 */ /* 0x000fe2000001000f */
[----:B------:R-:W-:Y:S01]  /*5c10*/  FADD.FTZ R21, R21, -UR28 ;  /* 0x8000001c15157e21 */ /* 0x000fe20008010000 */
[----:B------:R-:W-:Y:S01]  /*5c20*/  FMUL.FTZ R18, R11, R18 ;  /* 0x000000120b127220 */ /* 0x000fe20000410000 */
[----:B------:R-:W-:Y:S01]  /*5c30*/  FADD.FTZ R23, R23, -UR28 ;  /* 0x8000001c17177e21 */ /* 0x000fe20008010000 */
[----:B------:R-:W-:Y:S01]  /*5c40*/  FFMA.FTZ R17, R14, R17, RZ ;  /* 0x000000110e117223 */ /* 0x000fe200000100ff */
[----:B------:R-:W-:-:S02]  /*5c50*/  HADD2.F32 R93, -RZ, R93.H0_H0 ;  /* 0x2000005dff5d7230 */ /* 0x000fc40000004100 */
[----:B------:R-:W-:Y:S01]  /*5c60*/  FADD.FTZ R14, RZ, R14 ;  /* 0x0000000eff0e7221 */ /* 0x000fe20000010000 */
[----:B------:R-:W-:Y:S01]  /*5c70*/  FMUL.FTZ R21, R21, UR16 ;  /* 0x0000001015157c20 */ /* 0x000fe20008410000 */
[----:B------:R-:W-:Y:S01]  /*5c80*/  FADD.FTZ R19, R19, R18 ;  /* 0x0000001213137221 */ /* 0x000fe20000010000 */
[----:B------:R-:W-:Y:S01]  /*5c90*/  FFMA.FTZ R16, R20, R18, R16 ;  /* 0x0000001214107223 */ /* 0x000fe20000010010 */
[----:B------:R-:W-:Y:S02]  /*5ca0*/  HADD2.F32 R18, -RZ, R91.H1_H1 ;  /* 0x3000005bff127230 */ /* 0x000fe40000004100 */
[----:B------:R-:W-:Y:S01]  /*5cb0*/  FMUL.FTZ R23, R23, UR16 ;  /* 0x0000001017177c20 */ /* 0x000fe20008410000 */
[C---:B------:R-:W-:Y:S01]  /*5cc0*/  FADD.FTZ R14, R22.reuse, R14 ;  /* 0x0000000e160e7221 */ /* 0x040fe20000010000 */
[----:B------:R-:W-:Y:S01]  /*5cd0*/  FFMA.FTZ R17, R22, R21, R17 ;  /* 0x0000001516117223 */ /* 0x000fe20000010011 */
[----:B------:R-:W-:Y:S01]  /*5ce0*/  FADD.FTZ R93, R93, -UR28 ;  /* 0x8000001c5d5d7e21 */ /* 0x000fe20008010000 */
[----:B------:R-:W-:Y:S01]  /*5cf0*/  FMUL.FTZ R22, R13, R22 ;  /* 0x000000160d167220 */ /* 0x000fe20000410000 */
[----:B------:R-:W-:Y:S01]  /*5d00*/  FMUL.FTZ R20, R11, R18 ;  /* 0x000000120b147220 */ /* 0x000fe20000410000 */
[----:B------:R-:W-:Y:S01]  /*5d10*/  FADD.FTZ R12, R12, R18 ;  /* 0x000000120c0c7221 */ /* 0x000fe20000010000 */
[----:B------:R-:W-:Y:S01]  /*5d20*/  FFMA.FTZ R15, R18, R23, R15 ;  /* 0x00000017120f7223 */ /* 0x000fe2000001000f */
[----:B------:R-:W-:-:S02]  /*5d30*/  HADD2.F32 R18, -RZ, R90.H1_H1 ;  /* 0x3000005aff127230 */ /* 0x000fc40000004100 */
[----:B------:R-:W-:Y:S01]  /*5d40*/  FMUL.FTZ R93, R93, UR16 ;  /* 0x000000105d5d7c20 */ /* 0x000fe20008410000 */
[----:B------:R-:W-:Y:S01]  /*5d50*/  FADD.FTZ R19, R22, R19 ;  /* 0x0000001316137221 */ /* 0x000fe20000010000 */
[----:B------:R-:W-:Y:S01]  /*5d60*/  FFMA.FTZ R16, R21, R22, R16 ;  /* 0x0000001615107223 */ /* 0x000fe20000010010 */
[----:B------:R-:W-:Y:S01]  /*5d70*/  HADD2.F32 R92, -RZ, R92.H0_H0 ;  /* 0x2000005cff5c7230 */ /* 0x000fe20000004100 */
[----:B------:R-:W4:Y:S01]  /*5d80*/  LDL.S16 R60, [R1+0x142] ;  /* 0x00014200013c7983 */ /* 0x000f220000100600 */
[----:B------:R-:W-:Y:S02]  /*5d90*/  HADD2.F32 R90, -RZ, R90.H0_H0 ;  /* 0x2000005aff5a7230 */ /* 0x000fe40000004100 */
[----:B------:R-:W-:Y:S01]  /*5da0*/  FADD.FTZ R14, R14, R18 ;  /* 0x000000120e0e7221 */ /* 0x000fe20000010000 */
[----:B------:R-:W-:Y:S01]  /*5db0*/  FFMA.FTZ R17, R18, R93, R17 ;  /* 0x0000005d12117223 */ /* 0x000fe20000010011 */
[----:B------:R-:W-:Y:S01]  /*5dc0*/  FADD.FTZ R19, R19, R20 ;  /* 0x0000001413137221 */ /* 0x000fe20000010000 */
[----:B------:R-:W-:Y:S01]  /*5dd0*/  FFMA.FTZ R16, R23, R20, R16 ;  /* 0x0000001417107223 */ /* 0x000fe20000010010 */
[----:B------:R-:W-:Y:S01]  /*5de0*/  FMUL.FTZ R18, R13, R18 ;  /* 0x000000120d127220 */ /* 0x000fe20000410000 */
[----:B------:R-:W-:Y:S01]  /*5df0*/  FADD.FTZ R92, R92, -UR28 ;  /* 0x8000001c5c5c7e21 */ /* 0x000fe20008010000 */
[----:B------:R-:W-:Y:S01]  /*5e00*/  FADD.FTZ R90, R90, -UR28 ;  /* 0x8000001c5a5a7e21 */ /* 0x000fe20008010000 */
[----:B------:R-:W-:-:S02]  /*5e10*/  HADD2.F32 R91, -RZ, R91.H0_H0 ;  /* 0x2000005bff5b7230 */ /* 0x000fc40000004100 */
[----:B------:R-:W-:Y:S01]  /*5e20*/  FADD.FTZ R19, R18, R19 ;  /* 0x0000001312137221 */ /* 0x000fe20000010000 */
[----:B------:R-:W-:Y:S01]  /*5e30*/  FFMA.FTZ R16, R93, R18, R16 ;  /* 0x000000125d107223 */ /* 0x000fe20000010010 */
[----:B------:R-:W-:Y:S01]  /*5e40*/  FMUL.FTZ R92, R92, UR16 ;  /* 0x000000105c5c7c20 */ /* 0x000fe20008410000 */
[--C-:B------:R-:W-:Y:S02]  /*5e50*/  HADD2.F32 R18, -RZ, R89.reuse.H1_H1 ;  /* 0x30000059ff127230 */ /* 0x100fe40000004100 */
[----:B------:R-:W-:Y:S01]  /*5e60*/  FMUL.FTZ R90, R90, UR16 ;  /* 0x000000105a5a7c20 */ /* 0x000fe20008410000 */
[----:B------:R-:W-:Y:S02]  /*5e70*/  HADD2.F32 R89, -RZ, R89.H0_H0 ;  /* 0x20000059ff597230 */ /* 0x000fe40000004100 */
[----:B------:R-:W-:Y:S01]  /*5e80*/  FADD.FTZ R12, R12, R91 ;  /* 0x0000005b0c0c7221 */ /* 0x000fe20000010000 */
[----:B------:R-:W-:Y:S01]  /*5e90*/  FFMA.FTZ R15, R91, R92, R15 ;  /* 0x0000005c5b0f7223 */ /* 0x000fe2000001000f */
        /* <DEDUP_REMOVED lines=18> */
[----:B------:R-:W-:-:S02]  /*5fc0*/  HADD2.F32 R21, -RZ, R87.H1_H1 ;  /* 0x30000057ff157230 */ /* 0x000fc40000004100 */
        /* <DEDUP_REMOVED lines=14> */
[----:B------:R-:W-:Y:S01]  /*60b0*/  FFMA.FTZ R15, R86, R21, R15 ;  /* 0x00000015560f7223 */ /* 0x000fe2000001000f */
[----:B------:R-:W-:Y:S01]  /*60c0*/  FADD.FTZ R19, R19, R20 ;  /* 0x0000001413137221 */ /* 0x000fe20000010000 */
[----:B------:R-:W-:Y:S01]  /*60d0*/  FFMA.FTZ R16, R21, R20, R16 ;  /* 0x0000001415107223 */ /* 0x000fe20000010010 */
[----:B------:R-:W-:Y:S02]  /*60e0*/  HADD2.F32 R20, -RZ, R85.H1_H1 ;  /* 0x30000055ff147230 */ /* 0x000fe40000004100 */
[----:B------:R-:W-:Y:S01]  /*60f0*/  FMUL.FTZ R18, R18, UR16 ;  /* 0x0000001012127c20 */ /* 0x000fe20008410000 */
[----:B------:R-:W-:Y:S02]  /*6100*/  HADD2.F32 R21, -RZ, R83.H1_H1 ;  /* 0x30000053ff157230 */ /* 0x000fe40000004100 */
[----:B------:R-:W-:Y:S01]  /*6110*/  FADD.FTZ R84, R84, -UR28 ;  /* 0x8000001c54547e21 */ /* 0x000fe20008010000 */
[----:B------:R-:W-:-:S02]  /*6120*/  HADD2.F32 R85, -RZ, R85.H0_H0 ;  /* 0x20000055ff557230 */ /* 0x000fc40000004100 */
[----:B------:R-:W-:Y:S01]  /*6130*/  FADD.FTZ R14, R14, R20 ;  /* 0x000000140e0e7221 */ /* 0x000fe20000010000 */
[----:B------:R-:W-:Y:S01]  /*6140*/  FFMA.FTZ R17, R20, R18, R17 ;  /* 0x0000001214117223 */ /* 0x000fe20000010011 */
[----:B------:R-:W-:Y:S01]  /*6150*/  FMUL.FTZ R20, R13, R20 ;  /* 0x000000140d147220 */ /* 0x000fe20000410000 */
[----:B------:R-:W-:Y:S01]  /*6160*/  FADD.FTZ R21, R21, -UR28 ;  /* 0x8000001c15157e21 */ /* 0x000fe20008010000 */
[----:B------:R-:W-:Y:S02]  /*6170*/  HADD2.F32 R83, -RZ, R83.H0_H0 ;  /* 0x20000053ff537230 */ /* 0x000fe40000004100 */
[----:B------:R-:W-:Y:S01]  /*6180*/  FADD.FTZ R12, R12, R86 ;  /* 0x000000560c0c7221 */ /* 0x000fe20000010000 */
[----:B------:R-:W-:Y:S01]  /*6190*/  FFMA.FTZ R16, R18, R20, R16 ;  /* 0x0000001412107223 */ /* 0x000fe20000010010 */
[----:B------:R-:W-:Y:S02]  /*61a0*/  HADD2.F32 R18, -RZ, R82.H1_H1 ;  /* 0x30000052ff127230 */ /* 0x000fe40000004100 */
[----:B------:R-:W-:Y:S01]  /*61b0*/  FMUL.FTZ R21, R21, UR16 ;  /* 0x0000001015157c20 */ /* 0x000fe20008410000 */
[----:B------:R-:W-:Y:S01]  /*61c0*/  FMUL.FTZ R84, R84, UR16 ;  /* 0x0000001054547c20 */ /* 0x000fe20008410000 */
[----:B------:R-:W-:Y:S01]  /*61d0*/  FADD.FTZ R19, R20, R19 ;  /* 0x0000001314137221 */ /* 0x000fe20000010000 */
[----:B------:R-:W-:Y:S01]  /*61e0*/  FADD.FTZ R12, R12, R85 ;  /* 0x000000550c0c7221 */ /* 0x000fe20000010000 */
[----:B------:R-:W-:Y:S01]  /*61f0*/  FMUL.FTZ R20, R13, R18 ;  /* 0x000000120d147220 */ /* 0x000fe20000410000 */
[----:B------:R-:W-:Y:S01]  /*6200*/  FADD.FTZ R14, R14, R18 ;  /* 0x000000120e0e7221 */ /* 0x000fe20000010000 */
[----:B------:R-:W-:Y:S01]  /*6210*/  FFMA.FTZ R17, R18, R21, R17 ;  /* 0x0000001512117223 */ /* 0x000fe20000010011 */
[----:B------:R-:W-:-:S02]  /*6220*/  HADD2.F32 R18, -RZ, R81.H1_H1 ;  /* 0x30000051ff127230 */ /* 0x000fc40000004100 */
[----:B------:R-:W-:Y:S01]  /*6230*/  FFMA.FTZ R15, R85, R84, R15 ;  /* 0x00000054550f7223 */ /* 0x000fe2000001000f */
[----:B------:R-:W-:Y:S01]  /*6240*/  FADD.FTZ R83, R83, -UR28 ;  /* 0x8000001c53537e21 */ /* 0x000fe20008010000 */
[----:B------:R-:W-:Y:S01]  /*6250*/  FMUL.FTZ R85, R11, R85 ;  /* 0x000000550b557220 */ /* 0x000fe20000410000 */
[----:B------:R-:W-:Y:S02]  /*6260*/  HADD2.F32 R82, -RZ, R82.H0_H0 ;  /* 0x20000052ff527230 */ /* 0x000fe40000004100 */
[----:B------:R-:W-:Y:S01]  /*6270*/  FADD.FTZ R18, R18, -UR28 ;  /* 0x8000001c12127e21 */ /* 0x000fe20008010000 */
[----:B------:R-:W-:Y:S01]  /*6280*/  FMUL.FTZ R83, R83, UR16 ;  /* 0x0000001053537c20 */ /* 0x000fe20008410000 */
[----:B------:R-:W-:Y:S01]  /*6290*/  FFMA.FTZ R16, R84, R85, R16 ;  /* 0x0000005554107223 */ /* 0x000fe20000010010 */
[----:B------:R-:W-:Y:S02]  /*62a0*/  HADD2.F32 R81, -RZ, R81.H0_H0 ;  /* 0x20000051ff517230 */ /* 0x000fe40000004100 */
[----:B------:R-:W-:Y:S01]  /*62b0*/  FMUL.FTZ R18, R18, UR16 ;  /* 0x0000001012127c20 */ /* 0x000fe20008410000 */
[----:B------:R-:W-:Y:S01]  /*62c0*/  FADD.FTZ R12, R12, R82 ;  /* 0x000000520c0c7221 */ /* 0x000fe20000010000 */
[----:B------:R-:W-:Y:S01]  /*62d0*/  FFMA.FTZ R15, R82, R83, R15 ;  /* 0x00000053520f7223 */ /* 0x000fe2000001000f */
[----:B------:R-:W-:Y:S01]  /*62e0*/  FFMA.FTZ R16, R21, R20, R16 ;  /* 0x0000001415107223 */ /* 0x000fe20000010010 */
[----:B------:R-:W-:Y:S01]  /*62f0*/  FMUL.FTZ R82, R11, R82 ;  /* 0x000000520b527220 */ /* 0x000fe20000410000 */
[----:B------:R-:W-:Y:S01]  /*6300*/  FADD.FTZ R19, R19, R85 ;  /* 0x0000005513137221 */ /* 0x000fe20000010000 */
[----:B------:R-:W-:Y:S01]  /*6310*/  FADD.FTZ R14, R14, R81 ;  /* 0x000000510e0e7221 */ /* 0x000fe20000010000 */
[----:B------:R-:W-:Y:S01]  /*6320*/  FFMA.FTZ R17, R81, R18, R17 ;  /* 0x0000001251117223 */ /* 0x000fe20000010011 */
[----:B------:R-:W-:Y:S01]  /*6330*/  FMUL.FTZ R81, R13, R81 ;  /* 0x000000510d517220 */ /* 0x000fe20000410000 */
[----:B------:R-:W-:Y:S01]  /*6340*/  FFMA.FTZ R16, R83, R82, R16 ;  /* 0x0000005253107223 */ /* 0x000fe20000010010 */
[----:B------:R-:W-:Y:S01]  /*6350*/  FADD.FTZ R19, R20, R19 ;  /* 0x0000001314137221 */ /* 0x000fe20000010000 */
[----:B------:R-:W-:Y:S01]  /*6360*/  HADD2.F32 R20, -RZ, R80.H1_H1 ;  /* 0x30000050ff147230 */ /* 0x000fe20000004100 */
[----:B------:R-:W4:Y:S01]  /*6370*/  LDL.S16 R27, [R1+0x14a] ;  /* 0x00014a00011b7983 */ /* 0x000f220000100600 */
[----:B------:R-:W-:Y:S01]  /*6380*/  FFMA.FTZ R16, R18, R81, R16 ;  /* 0x0000005112107223 */ /* 0x000fe20000010010 */
[----:B------:R-:W-:-:S02]  /*6390*/  HADD2.F32 R18, -RZ, R79.H1_H1 ;  /* 0x3000004fff127230 */ /* 0x000fc40000004100 */
[----:B------:R-:W-:Y:S01]  /*63a0*/  FADD.FTZ R19, R19, R82 ;  /* 0x0000005213137221 */ /* 0x000fe20000010000 */
[----:B------:R-:W-:Y:S02]  /*63b0*/  HADD2.F32 R80, -RZ, R80.H0_H0 ;  /* 0x20000050ff507230 */ /* 0x000fe40000004100 */
[----:B------:R-:W-:Y:S01]  /*63c0*/  FADD.FTZ R20, R20, -UR28 ;  /* 0x8000001c14147e21 */ /* 0x000fe20008010000 */
[----:B------:R-:W-:Y:S02]  /*63d0*/  HADD2.F32 R79, -RZ, R79.H0_H0 ;  /* 0x2000004fff4f7230 */ /* 0x000fe40000004100 */
[----:B------:R-:W-:Y:S01]  /*63e0*/  FADD.FTZ R18, R18, -UR28 ;  /* 0x8000001c12127e21 */ /* 0x000fe20008010000 */
[----:B------:R-:W-:Y:S02]  /*63f0*/  HADD2.F32 R22, -RZ, R78.H1_H1 ;  /* 0x3000004eff167230 */ /* 0x000fe40000004100 */
[----:B------:R-:W-:Y:S01]  /*6400*/  FMUL.FTZ R20, R20, UR16 ;  /* 0x0000001014147c20 */ /* 0x000fe20008410000 */
[----:B------:R-:W-:Y:S01]  /*6410*/  FMUL.FTZ R21, R11, R80 ;  /* 0x000000500b157220 */ /* 0x000fe20000410000 */
[----:B------:R-:W-:Y:S01]  /*6420*/  FMUL.FTZ R18, R18, UR16 ;  /* 0x0000001012127c20 */ /* 0x000fe20008410000 */
[----:B------:R-:W-:Y:S01]  /*6430*/  FADD.FTZ R14, R14, R79 ;  /* 0x0000004f0e0e7221 */ /* 0x000fe20000010000 */
[----:B------:R-:W-:Y:S01]  /*6440*/  FFMA.FTZ R15, R80, R20, R15 ;  /* 0x00000014500f7223 */ /* 0x000fe2000001000f */
[----:B------:R-:W-:Y:S01]  /*6450*/  FFMA.FTZ R16, R20, R21, R16 ;  /* 0x0000001514107223 */ /* 0x000fe20000010010 */
[----:B------:R-:W-:-:S02]  /*6460*/  HADD2.F32 R20, -RZ, R77.H0_H0 ;  /* 0x2000004dff147230 */ /* 0x000fc40000004100 */
[----:B------:R-:W-:Y:S01]  /*6470*/  FFMA.FTZ R17, R79, R18, R17 ;  /* 0x000000124f117223 */ /* 0x000fe20000010011 */
[----:B------:R-:W-:Y:S01]  /*6480*/  FMUL.FTZ R79, R13, R79 ;  /* 0x0000004f0d4f7220 */ /* 0x000fe20000410000 */
[----:B------:R-:W-:Y:S01]  /*6490*/  FADD.FTZ R22, R22, -UR28 ;  /* 0x8000001c16167e21 */ /* 0x000fe20008010000 */
[----:B------:R-:W-:Y:S01]  /*64a0*/  FADD.FTZ R19, R81, R19 ;  /* 0x0000001351137221 */ /* 0x000fe20000010000 */
[----:B------:R-:W-:Y:S01]  /*64b0*/  FADD.FTZ R20, R20, -UR28 ;  /* 0x8000001c14147e21 */ /* 0x000fe20008010000 */
[----:B------:R-:W-:Y:S01]  /*64c0*/  FFMA.FTZ R16, R18, R79, R16 ;  /* 0x0000004f12107223 */ /* 0x000fe20000010010 */
[----:B------:R-:W-:Y:S02]  /*64d0*/  HADD2.F32 R18, -RZ, R75.H1_H1 ;  /* 0x3000004bff127230 */ /* 0x000fe40000004100 */
[----:B------:R-:W-:Y:S01]  /*64e0*/  FADD.FTZ R12, R12, R80 ;  /* 0x000000500c0c7221 */ /* 0x000fe20000010000 */
[----:B------:R-:W-:Y:S01]  /*64f0*/  FMUL.FTZ R20, R20, UR16 ;  /* 0x0000001014147c20 */ /* 0x000fe20008410000 */
[----:B------:R-:W-:-:S02]  /*6500*/  HADD2.F32 R78, -RZ, R78.H0_H0 ;  /* 0x2000004eff4e7230 */ /* 0x000fc40000004100 */
[----:B------:R-:W-:Y:S01]  /*6510*/  FMUL.FTZ R22, R22, UR16 ;  /* 0x0000001016167c20 */ /* 0x000fe20008410000 */
[----:B------:R-:W-:Y:S02]  /*6520*/  HADD2.F32 R77, -RZ, R77.H1_H1 ;  /* 0x3000004dff4d7230 */ /* 0x000fe40000004100 */
[----:B------:R-:W-:Y:S01]  /*6530*/  FADD.FTZ R19, R19, R21 ;  /* 0x0000001513137221 */ /* 0x000fe20000010000 */
[----:B------:R-:W-:Y:S01]  /*6540*/  FMUL.FTZ R21, R13, R18 ;  /* 0x000000120d157220 */ /* 0x000fe20000410000 */
[----:B------:R-:W-:Y:S01]  /*6550*/  FADD.FTZ R14, R14, R18 ;  /* 0x000000120e0e7221 */ /* 0x000fe20000010000 */
[----:B------:R-:W-:Y:S01]  /*6560*/  FFMA.FTZ R17, R18, R20, R17 ;  /* 0x0000001412117223 */ /* 0x000fe20000010011 */
[--C-:B------:R-:W-:Y:S02]  /*6570*/  HADD2.F32 R18, -RZ, R76.reuse.H0_H0 ;  /* 0x2000004cff127230 */ /* 0x100fe40000004100 */
[----:B------:R-:W-:Y:S01]  /*6580*/  FADD.FTZ R12, R12, R78 ;  /* 0x0000004e0c0c7221 */ /* 0x000fe20000010000 */
[----:B------:R-:W-:Y:S01]  /*6590*/  FFMA.FTZ R15, R78, R22, R15 ;  /* 0x000000164e0f7223 */ /* 0x000fe2000001000f */
[----:B------:R-:W-:Y:S01]  /*65a0*/  FADD.FTZ R77, R77, -UR28 ;  /* 0x8000001c4d4d7e21 */ /* 0x000fe20008010000 */
[----:B------:R-:W-:Y:S01]  /*65b0*/  FMUL.FTZ R78, R11, R78 ;  /* 0x0000004e0b4e7220 */ /* 0x000fe20000410000 */
[----:B------:R-:W-:-:S02]  /*65c0*/  HADD2.F32 R76, -RZ, R76.H1_H1 ;  /* 0x3000004cff4c7230 */ /* 0x000fc40000004100 */
        /* <DEDUP_REMOVED lines=25> */
[----:B------:R-:W-:Y:S01]  /*6760*/  FADD.FTZ R19, R19, R76 ;  /* 0x0000004c13137221 */ /* 0x000fe20000010000 */
[----:B------:R-:W-:Y:S01]  /*6770*/  FFMA.FTZ R15, R74, R20, R15 ;  /* 0x000000144a0f7223 */ /* 0x000fe2000001000f */
[----:B------:R-:W-:Y:S01]  /*6780*/  FFMA.FTZ R16, R20, R21, R16 ;  /* 0x0000001514107223 */ /* 0x000fe20000010010 */
[--C-:B------:R-:W-:Y:S02]  /*6790*/  HADD2.F32 R20, -RZ, R72.reuse.H1_H1 ;  /* 0x30000048ff147230 */ /* 0x100fe40000004100 */
[----:B------:R-:W-:Y:S01]  /*67a0*/  FMUL.FTZ R18, R18, UR16 ;  /* 0x0000001012127c20 */ /* 0x000fe20008410000 */
[----:B------:R-:W-:Y:S01]  /*67b0*/  FADD.FTZ R19, R75, R19 ;  /* 0x000000134b137221 */ /* 0x000fe20000010000 */
[----:B------:R-:W-:Y:S01]  /*67c0*/  FADD.FTZ R73, R73, -UR28 ;  /* 0x8000001c49497e21 */ /* 0x000fe20008010000 */
[----:B------:R-:W-:Y:S02]  /*67d0*/  HADD2.F32 R72, -RZ, R72.H0_H0 ;  /* 0x20000048ff487230 */ /* 0x000fe40000004100 */
[----:B------:R-:W-:Y:S01]  /*67e0*/  FADD.FTZ R14, R14, R20 ;  /* 0x000000140e0e7221 */ /* 0x000fe20000010000 */
[----:B------:R-:W-:Y:S01]  /*67f0*/  FFMA.FTZ R17, R20, R18, R17 ;  /* 0x0000001214117223 */ /* 0x000fe20000010011 */
[----:B------:R-:W-:Y:S01]  /*6800*/  FADD.FTZ R19, R19, R21 ;  /* 0x0000001513137221 */ /* 0x000fe20000010000 */
[----:B------:R-:W-:Y:S01]  /*6810*/  FMUL.FTZ R20, R13, R20 ;  /* 0x000000140d147220 */ /* 0x000fe20000410000 */
[----:B------:R-:W-:Y:S01]  /*6820*/  FADD.FTZ R12, R12, R74 ;  /* 0x0000004a0c0c7221 */ /* 0x000fe20000010000 */
[----:B------:R-:W-:-:S02]  /*6830*/  HADD2.F32 R21, -RZ, R71.H1_H1 ;  /* 0x30000047ff157230 */ /* 0x000fc40000004100 */
[----:B------:R-:W-:Y:S01]  /*6840*/  FMUL.FTZ R73, R73, UR16 ;  /* 0x0000001049497c20 */ /* 0x000fe20008410000 */
[----:B------:R-:W-:Y:S01]  /*6850*/  FFMA.FTZ R16, R18, R20, R16 ;  /* 0x0000001412107223 */ /* 0x000fe20000010010 */
[----:B------:R-:W-:Y:S01]  /*6860*/  FADD.FTZ R12, R12, R72 ;  /* 0x000000480c0c7221 */ /* 0x000fe20000010000 */
[----:B------:R-:W-:Y:S02]  /*6870*/  HADD2.F32 R18, -RZ, R58.H0_H0 ;  /* 0x2000003aff127230 */ /* 0x000fe40000004100 */
[----:B------:R-:W-:Y:S01]  /*6880*/  FFMA.FTZ R15, R72, R73, R15 ;  /* 0x00000049480f7223 */ /* 0x000fe2000001000f */
[----:B------:R-:W-:Y:S01]  /*6890*/  FMUL.FTZ R72, R11, R72 ;  /* 0x000000480b487220 */ /* 0x000fe20000410000 */
[----:B------:R-:W-:Y:S01]  /*68a0*/  FADD.FTZ R19, R20, R19 ;  /* 0x0000001314137221 */ /* 0x000fe20000010000 */
[----:B------:R-:W-:Y:S01]  /*68b0*/  FADD.FTZ R21, R21, -UR28 ;  /* 0x8000001c15157e21 */ /* 0x000fe20008010000 */
[----:B------:R-:W-:Y:S02]  /*68c0*/  HADD2.F32 R71, -RZ, R71.H0_H0 ;  /* 0x20000047ff477230 */ /* 0x000fe40000004100 */
        /* <DEDUP_REMOVED lines=9> */
[----:B------:R-:W-:-:S02]  /*6960*/  HADD2.F32 R20, -RZ, R43.H0_H0 ;  /* 0x2000002bff147230 */ /* 0x000fc40000004100 */
[----:B------:R-:W-:Y:S01]  /*6970*/  FMUL.FTZ R71, R71, UR16 ;  /* 0x0000001047477c20 */ /* 0x000fe20008410000 */
[----:B------:R-:W-:Y:S01]  /*6980*/  HADD2.F32 R18, -RZ, R42.H1_H1 ;  /* 0x3000002aff127230 */ /* 0x000fe20000004100 */
[----:B------:R-:W4:Y:S01]  /*6990*/  LDL.LU.S16 R26, [R1+0x140] ;  /* 0x00014000011a7983 */ /* 0x000f220000300600 */
[----:B------:R-:W-:Y:S02]  /*69a0*/  HADD2.F32 R22, -RZ, R61.H0_H0 ;  /* 0x2000003dff167230 */ /* 0x000fe40000004100 */
[----:B------:R-:W-:Y:S01]  /*69b0*/  FADD.FTZ R12, R12, R20 ;  /* 0x000000140c0c7221 */ /* 0x000fe20000010000 */
[----:B------:R-:W-:Y:S01]  /*69c0*/  FFMA.FTZ R15, R20, R71, R15 ;  /* 0x00000047140f7223 */ /* 0x000fe2000001000f */
[----:B------:R-:W-:Y:S01]  /*69d0*/  FADD.FTZ R18, R18, -UR28 ;  /* 0x8000001c12127e21 */ /* 0x000fe20008010000 */
[----:B------:R-:W-:Y:S02]  /*69e0*/  HADD2.F32 R43, -RZ, R43.H1_H1 ;  /* 0x3000002bff2b7230 */ /* 0x000fe40000004100 */
[----:B------:R-:W-:Y:S01]  /*69f0*/  FMUL.FTZ R20, R11, R20 ;  /* 0x000000140b147220 */ /* 0x000fe20000410000 */
[----:B------:R-:W-:Y:S01]  /*6a00*/  FMUL.FTZ R21, R13, R22 ;  /* 0x000000160d157220 */ /* 0x000fe20000410000 */
[----:B------:R-:W-:Y:S01]  /*6a10*/  FMUL.FTZ R18, R18, UR16 ;  /* 0x0000001012127c20 */ /* 0x000fe20008410000 */
[----:B------:R-:W-:Y:S01]  /*6a20*/  FADD.FTZ R14, R14, R22 ;  /* 0x000000160e0e7221 */ /* 0x000fe20000010000 */
[----:B------:R-:W-:Y:S01]  /*6a30*/  FFMA.FTZ R71, R71, R20, R16 ;  /* 0x0000001447477223 */ /* 0x000fe20000010010 */
[----:B------:R-:W-:Y:S01]  /*6a40*/  FADD.FTZ R43, R43, -UR28 ;  /* 0x8000001c2b2b7e21 */ /* 0x000fe20008010000 */
[----:B------:R-:W-:Y:S01]  /*6a50*/  FFMA.FTZ R17, R22, R18, R17 ;  /* 0x0000001216117223 */ /* 0x000fe20000010011 */
[----:B------:R-:W-:Y:S01]  /*6a60*/  FADD.FTZ R22, R19, R20 ;  /* 0x0000001413167221 */ /* 0x000fe20000010000 */
[----:B------:R-:W-:Y:S01]  /*6a70*/  FFMA.FTZ R71, R18, R21, R71 ;  /* 0x0000001512477223 */ /* 0x000fe20000010047 */
[----:B------:R-:W-:Y:S01]  /*6a80*/  FMUL.FTZ R18, R43, UR16 ;  /* 0x000000102b127c20 */ /* 0x000fe20008410000 */
[----:B------:R-:W-:Y:S01]  /*6a90*/  HADD2.F32 R24, -RZ, R63.H0_H0 ;  /* 0x2000003fff187230 */ /* 0x000fe20000004100 */
[----:B------:R-:W4:Y:S04]  /*6aa0*/  LDL.S16 R35, [R1+0x168] ;  /* 0x0001680001237983 */ /* 0x000f280000100600 */
[----:B------:R-:W4:Y:S01]  /*6ab0*/  LDL.LU.S16 R28, [R1+0x16a] ;  /* 0x00016a00011c7983 */ /* 0x000f220000300600 */
[----:B--2---:R-:W-:-:S03]  /*6ac0*/  HADD2.F32 R16, -RZ, R51.H0_H0 ;  /* 0x20000033ff107230 */ /* 0x004fc60000004100 */
[----:B------:R-:W2:Y:S01]  /*6ad0*/  LDL.LU.S16 R51, [R1+0x126] ;  /* 0x0001260001337983 */ /* 0x000ea20000300600 */
[----:B------:R-:W-:Y:S01]  /*6ae0*/  FADD.FTZ R22, R21, R22 ;  /* 0x0000001615167221 */ /* 0x000fe20000010000 */
[----:B------:R-:W-:Y:S02]  /*6af0*/  HADD2.F32 R42, -RZ, R42.H0_H0 ;  /* 0x2000002aff2a7230 */ /* 0x000fe40000004100 */
[----:B------:R-:W-:Y:S01]  /*6b00*/  FMUL.FTZ R19, R11, R16 ;  /* 0x000000100b137220 */ /* 0x000fe20000410000 */
[----:B------:R-:W-:Y:S01]  /*6b10*/  FADD.FTZ R12, R12, R16 ;  /* 0x000000100c0c7221 */ /* 0x000fe20000010000 */
[----:B------:R-:W-:Y:S01]  /*6b20*/  FFMA.FTZ R15, R16, R18, R15 ;  /* 0x00000012100f7223 */ /* 0x000fe2000001000f */
[----:B---3--:R-:W-:Y:S02]  /*6b30*/  HADD2.F32 R16, -RZ, R59.H0_H0 ;  /* 0x2000003bff107230 */ /* 0x008fe40000004100 */
[----:B------:R-:W3:Y:S01]  /*6b40*/  LDL.S16 R59, [R1+0x14c] ;  /* 0x00014c00013b7983 */ /* 0x000ee20000100600 */
[----:B------:R-:W-:Y:S01]  /*6b50*/  FADD.FTZ R22, R22, R19 ;  /* 0x0000001316167221 */ /* 0x000fe20000010000 */
[----:B------:R-:W-:Y:S01]  /*6b60*/  FFMA.FTZ R71, R18, R19, R71 ;  /* 0x0000001312477223 */ /* 0x000fe20000010047 */
[----:B------:R-:W-:Y:S01]  /*6b70*/  FADD.FTZ R20, R42, -UR28 ;  /* 0x8000001c2a147e21 */ /* 0x000fe20008010000 */
[----:B------:R-:W-:Y:S01]  /*6b80*/  FADD.FTZ R19, R16, -UR28 ;  /* 0x8000001c10137e21 */ /* 0x000fe20008010000 */
[----:B------:R-:W-:-:S02]  /*6b90*/  HADD2.F32 R16, -RZ, R70.H0_H0 ;  /* 0x20000046ff107230 */ /* 0x000fc40000004100 */
[----:B------:R-:W-:Y:S01]  /*6ba0*/  FMUL.FTZ R21, R13, R24 ;  /* 0x000000180d157220 */ /* 0x000fe20000410000 */
[----:B------:R-:W-:Y:S01]  /*6bb0*/  FMUL.FTZ R20, R20, UR16 ;  /* 0x0000001014147c20 */ /* 0x000fe20008410000 */
[----:B----4-:R-:W-:Y:S02]  /*6bc0*/  HADD2.F32 R18, -RZ, R29.H0_H0 ;  /* 0x2000001dff127230 */ /* 0x010fe40000004100 */
[----:B------:R-:W-:Y:S01]  /*6bd0*/  FMUL.FTZ R19, R19, UR16 ;  /* 0x0000001013137c20 */ /* 0x000fe20008410000 */
[----:B------:R-:W4:Y:S01]  /*6be0*/  LDL.S16 R29, [R1+0x13e] ;  /* 0x00013e00011d7983 */ /* 0x000f220000100600 */
        /* <DEDUP_REMOVED lines=8> */
[----:B------:R-:W-:Y:S01]  /*6c70*/  FADD.FTZ R22, R22, R23 ;  /* 0x0000001716167221 */ /* 0x000fe20000010000 */
[----:B------:R-:W-:Y:S01]  /*6c80*/  FFMA.FTZ R23, R19, R23, R20 ;  /* 0x0000001713177223 */ /* 0x000fe20000010014 */
[----:B------:R-:W-:Y:S01]  /*6c90*/  FMUL.FTZ R18, R18, UR16 ;  /* 0x0000001012127c20 */ /* 0x000fe20008410000 */
[----:B------:R-:W-:-:S02]  /*6ca0*/  HADD2.F32 R16, -RZ, R60.H0_H0 ;  /* 0x2000003cff107230 */ /* 0x000fc40000004100 */
[----:B------:R-:W4:Y:S03]  /*6cb0*/  LDL.S16 R60, [R1+0x154] ;  /* 0x00015400013c7983 */ /* 0x000f260000100600 */
[----:B------:R-:W-:Y:S01]  /*6cc0*/  FMUL.FTZ R19, R13, R16 ;  /* 0x000000100d137220 */ /* 0x000fe20000410000 */
[----:B------:R-:W-:Y:S01]  /*6cd0*/  FADD.FTZ R14, R14, R16 ;  /* 0x000000100e0e7221 */ /* 0x000fe20000010000 */
[----:B------:R-:W-:Y:S02]  /*6ce0*/  FFMA.FTZ R17, R16, R18, R17 ;  /* 0x0000001210117223 */ /* 0x000fe40000010011 */
[----:B------:R-:W-:Y:S01]  /*6cf0*/  FADD.FTZ R16, R19, R22 ;  /* 0x0000001613107221 */ /* 0x000fe20000010000 */
[----:B--2---:R-:W-:Y:S02]  /*6d00*/  HADD2.F32 R20, -RZ, R51.H0_H0 ;  /* 0x20000033ff147230 */ /* 0x004fe40000004100 */
[----:B------:R-:W2:Y:S01]  /*6d10*/  LDL.LU.S16 R51, [R1+0x13c] ;  /* 0x00013c0001337983 */ /* 0x000ea20000300600 */
[----:B---3--:R-:W-:-:S03]  /*6d20*/  HADD2.F32 R22, -RZ, R59.H0_H0 ;  /* 0x2000003bff167230 */ /* 0x008fc60000004100 */
[----:B------:R-:W3:Y:S01]  /*6d30*/  LDL.S16 R59, [R1+0x146] ;  /* 0x00014600013b7983 */ /* 0x000ee20000100600 */
[----:B------:R-:W-:Y:S02]  /*6d40*/  HADD2.F32 R21, -RZ, R69.H0_H0 ;  /* 0x20000045ff157230 */ /* 0x000fe40000004100 */
[----:B------:R-:W-:Y:S01]  /*6d50*/  FFMA.FTZ R18, R18, R19, R23 ;  /* 0x0000001312127223 */ /* 0x000fe20000010017 */
[----:B------:R-:W-:Y:S01]  /*6d60*/  FADD.FTZ R19, R20, -UR28 ;  /* 0x8000001c14137e21 */ /* 0x000fe20008010000 */
[----:B------:R-:W-:Y:S02]  /*6d70*/  HADD2.F32 R20, -RZ, R68.H0_H0 ;  /* 0x20000044ff147230 */ /* 0x000fe40000004100 */
[----:B------:R-:W-:Y:S01]  /*6d80*/  FADD.FTZ R21, R21, -UR28 ;  /* 0x8000001c15157e21 */ /* 0x000fe20008010000 */
[----:B------:R-:W-:Y:S02]  /*6d90*/  HADD2.F32 R24, -RZ, R67.H0_H0 ;  /* 0x20000043ff187230 */ /* 0x000fe40000004100 */
[----:B------:R-:W-:Y:S01]  /*6da0*/  FMUL.FTZ R19, R19, UR16 ;  /* 0x0000001013137c20 */ /* 0x000fe20008410000 */
[----:B------:R-:W-:Y:S01]  /*6db0*/  FMUL.FTZ R23, R11, R20 ;  /* 0x000000140b177220 */ /* 0x000fe20000410000 */
[----:B------:R-:W-:Y:S01]  /*6dc0*/  FMUL.FTZ R21, R21, UR16 ;  /* 0x0000001015157c20 */ /* 0x000fe20008410000 */
[----:B------:R-:W-:Y:S01]  /*6dd0*/  FADD.FTZ R12, R12, R20 ;  /* 0x000000140c0c7221 */ /* 0x000fe20000010000 */
[----:B------:R-:W-:Y:S01]  /*6de0*/  FFMA.FTZ R15, R20, R19, R15 ;  /* 0x00000013140f7223 */ /* 0x000fe2000001000f */
[----:B------:R-:W-:Y:S01]  /*6df0*/  FADD.FTZ R14, R14, R22 ;  /* 0x000000160e0e7221 */ /* 0x000fe20000010000 */
[----:B------:R-:W-:Y:S01]  /*6e00*/  FFMA.FTZ R17, R22, R21, R17 ;  /* 0x0000001516117223 */ /* 0x000fe20000010011 */
[----:B------:R-:W-:Y:S01]  /*6e10*/  FADD.FTZ R24, R24, -UR28 ;  /* 0x8000001c18187e21 */ /* 0x000fe20008010000 */
[----:B------:R-:W-:Y:S01]  /*6e20*/  FMUL.FTZ R22, R13, R22 ;  /* 0x000000160d167220 */ /* 0x000fe20000410000 */
[----:B------:R-:W-:Y:S01]  /*6e30*/  FFMA.FTZ R18, R19, R23, R18 ;  /* 0x0000001713127223 */ /* 0x000fe20000010012 */
[----:B------:R-:W-:-:S02]  /*6e40*/  HADD2.F32 R20, -RZ, R65.H0_H0 ;  /* 0x20000041ff147230 */ /* 0x000fc40000004100 */
[----:B------:R-:W-:Y:S01]  /*6e50*/  FADD.FTZ R25, R16, R23 ;  /* 0x0000001710197221 */ /* 0x000fe20000010000 */
[----:B------:R-:W-:Y:S01]  /*6e60*/  FMUL.FTZ R19, R24, UR16 ;  /* 0x0000001018137c20 */ /* 0x000fe20008410000 */
[----:B------:R-:W-:Y:S02]  /*6e70*/  HADD2.F32 R16, -RZ, R66.H0_H0 ;  /* 0x20000042ff107230 */ /* 0x000fe40000004100 */
[----:B------:R-:W-:Y:S01]  /*6e80*/  FFMA.FTZ R18, R21, R22, R18 ;  /* 0x0000001615127223 */ /* 0x000fe20000010012 */
[----:B------:R-:W-:Y:S01]  /*6e90*/  FADD.FTZ R25, R22, R25 ;  /* 0x0000001916197221 */ /* 0x000fe20000010000 */
[----:B------:R-:W-:Y:S01]  /*6ea0*/  FADD.FTZ R21, R12, R20 ;  /* 0x000000140c157221 */ /* 0x000fe20000010000 */
[----:B------:R-:W-:Y:S01]  /*6eb0*/  FMUL.FTZ R22, R11, R20 ;  /* 0x000000140b167220 */ /* 0x000fe20000410000 */
[----:B------:R-:W-:Y:S02]  /*6ec0*/  HADD2.F32 R12, -RZ, R27.H0_H0 ;  /* 0x2000001bff0c7230 */ /* 0x000fe40000004100 */
[----:B------:R-:W-:Y:S01]  /*6ed0*/  FFMA.FTZ R20, R20, R19, R15 ;  /* 0x0000001314147223 */ /* 0x000fe2000001000f */
[----:B------:R-:W3:Y:S01]  /*6ee0*/  LDL.LU.S16 R27, [R1+0x148] ;  /* 0x00014800011b7983 */ /* 0x000ee20000300600 */
[----:B------:R-:W-:-:S02]  /*6ef0*/  HADD2.F32 R15, -RZ, R64.H0_H0 ;  /* 0x20000040ff0f7230 */ /* 0x000fc40000004100 */
[----:B------:R-:W-:Y:S01]  /*6f00*/  FADD.FTZ R16, R16, -UR28 ;  /* 0x8000001c10107e21 */ /* 0x000fe20008010000 */
[----:B------:R-:W-:Y:S01]  /*6f10*/  FADD.FTZ R24, R25, R22 ;  /* 0x0000001619187221 */ /* 0x000fe20000010000 */
[----:B------:R-:W-:Y:S01]  /*6f20*/  FFMA.FTZ R23, R19, R22, R18 ;  /* 0x0000001613177223 */ /* 0x000fe20000010012 */
[----:B------:R-:W-:Y:S02]  /*6f30*/  HADD2.F32 R25, -RZ, R26.H0_H0 ;  /* 0x2000001aff197230 */ /* 0x000fe40000004100 */
[----:B------:R-:W-:Y:S01]  /*6f40*/  FMUL.FTZ R16, R16, UR16 ;  /* 0x0000001010107c20 */ /* 0x000fe20008410000 */
[----:B----4-:R-:W-:Y:S02]  /*6f50*/  HADD2.F32 R18, -RZ, R29.H0_H0 ;  /* 0x2000001dff127230 */ /* 0x010fe40000004100 */
[----:B------:R-:W-:Y:S01]  /*6f60*/  FMUL.FTZ R19, R13, R12 ;  /* 0x0000000c0d137220 */ /* 0x000fe20000410000 */
[----:B------:R-:W-:Y:S01]  /*6f70*/  FADD.FTZ R15, R15, -UR28 ;  /* 0x8000001c0f0f7e21 */ /* 0x000fe20008010000 */
[----:B------:R-:W4:Y:S01]  /*6f80*/  LDL.S16 R26, [R1+0x15c] ;  /* 0x00015c00011a7983 */ /* 0x000f220000100600 */
[----:B------:R-:W-:-:S03]  /*6f90*/  FFMA.FTZ R17, R12, R16, R17 ;  /* 0x000000100c117223 */ /* 0x000fc60000010011 */
[----:B------:R-:W4:Y:S01]  /*6fa0*/  LDL.LU.S16 R29, [R1+0x144] ;  /* 0x00014400011d7983 */ /* 0x000f220000300600 */
[----:B------:R-:W-:Y:S01]  /*6fb0*/  FFMA.FTZ R23, R16, R19, R23 ;  /* 0x0000001310177223 */ /* 0x000fe20000010017 */
[----:B------:R-:W-:Y:S01]  /*6fc0*/  FMUL.FTZ R22, R15, UR16 ;  /* 0x000000100f167c20 */ /* 0x000fe20008410000 */
[----:B------:R-:W-:Y:S01]  /*6fd0*/  FADD.FTZ R18, R18, -UR28 ;  /* 0x8000001c12127e21 */ /* 0x000fe20008010000 */
[----:B------:R-:W-:Y:S02]  /*6fe0*/  HADD2.F32 R16, -RZ, R60.H0_H0 ;  /* 0x2000003cff107230 */ /* 0x000fe40000004100 */
[----:B------:R-:W4:Y:S01]  /*6ff0*/  LDL.S16 R60, [R1+0x152] ;  /* 0x00015200013c7983 */ /* 0x000f220000100600 */
[----:B------:R-:W-:Y:S01]  /*7000*/  FADD.FTZ R15, R14, R12 ;  /* 0x0000000c0e0f7221 */ /* 0x000fe20000010000 */
[----:B------:R-:W-:Y:S01]  /*7010*/  FFMA.FTZ R14, R25, R22, R20 ;  /* 0x00000016190e7223 */ /* 0x000fe20000010014 */
[----:B------:R-:W-:Y:S01]  /*7020*/  FMUL.FTZ R18, R18, UR16 ;  /* 0x0000001012127c20 */ /* 0x000fe20008410000 */
[----:B------:R-:W-:Y:S01]  /*7030*/  FADD.FTZ R24, R19, R24 ;  /* 0x0000001813187221 */ /* 0x000fe20000010000 */
[----:B------:R-:W-:Y:S01]  /*7040*/  FMUL.FTZ R19, R13, R16 ;  /* 0x000000100d137220 */ /* 0x000fe20000410000 */
[----:B------:R-:W-:Y:S01]  /*7050*/  FADD.FTZ R15, R15, R16 ;  /* 0x000000100f0f7221 */ /* 0x000fe20000010000 */
[----:B------:R-:W-:Y:S01]  /*7060*/  FFMA.FTZ R17, R16, R18, R17 ;  /* 0x0000001210117223 */ /* 0x000fe20000010011 */
[----:B--2---:R-:W-:-:S02]  /*7070*/  HADD2.F32 R20, -RZ, R51.H0_H0 ;  /* 0x20000033ff147230 */ /* 0x004fc40000004100 */
[----:B------:R-:W2:Y:S01]  /*7080*/  LDL.LU.S16 R51, [R1+0x150] ;  /* 0x0001500001337983 */ /* 0x000ea20000300600 */
[----:B---3--:R-:W-:-:S03]  /*7090*/  HADD2.F32 R16, -RZ, R59.H0_H0 ;  /* 0x2000003bff107230 */ /* 0x008fc60000004100 */
[----:B------:R-:W3:Y:S01]  /*70a0*/  LDL.LU.S16 R59, [R1+0x14e] ;  /* 0x00014e00013b7983 */ /* 0x000ee20000300600 */
[----:B------:R-:W-:Y:S01]  /*70b0*/  FADD.FTZ R12, R21, R25 ;  /* 0x00000019150c7221 */ /* 0x000fe20000010000 */
[----:B------:R-:W-:Y:S01]  /*70c0*/  FMUL.FTZ R25, R11, R25 ;  /* 0x000000190b197220 */ /* 0x000fe20000410000 */
[----:B------:R-:W-:-:S03]  /*70d0*/  FADD.FTZ R20, R20, -UR28 ;  /* 0x8000001c14147e21 */ /* 0x000fc60008010000 */
[----:B------:R-:W-:Y:S01]  /*70e0*/  FADD.FTZ R24, R24, R25 ;  /* 0x0000001918187221 */ /* 0x000fe20000010000 */
[----:B------:R-:W-:Y:S01]  /*70f0*/  FFMA.FTZ R23, R22, R25, R23 ;  /* 0x0000001916177223 */ /* 0x000fe20000010017 */
[----:B------:R-:W-:Y:S02]  /*7100*/  FMUL.FTZ R20, R20, UR16 ;  /* 0x0000001014147c20 */ /* 0x000fe40008410000 */
[----:B------:R-:W-:Y:S01]  /*7110*/  FADD.FTZ R24, R19, R24 ;  /* 0x0000001813187221 */ /* 0x000fe20000010000 */
[----:B------:R-:W-:Y:S01]  /*7120*/  FFMA.FTZ R23, R18, R19, R23 ;  /* 0x0000001312177223 */ /* 0x000fe20000010017 */
[----:B------:R-:W-:Y:S01]  /*7130*/  FADD.FTZ R18, R16, -UR28 ;  /* 0x8000001c10127e21 */ /* 0x000fe20008010000 */
[----:B------:R-:W-:Y:S02]  /*7140*/  HADD2.F32 R19, -RZ, R27.H0_H0 ;  /* 0x2000001bff137230 */ /* 0x000fe40000004100 */
[----:B------:R-:W3:Y:S03]  /*7150*/  LDL.LU.S16 R27, [R1+0x15e] ;  /* 0x00015e00011b7983 */ /* 0x000ee60000300600 */
[----:B------:R-:W-:Y:S01]  /*7160*/  FADD.FTZ R12, R12, R19 ;  /* 0x000000130c0c7221 */ /* 0x000fe20000010000 */
[----:B------:R-:W-:Y:S01]  /*7170*/  FFMA.FTZ R14, R19, R20, R14 ;  /* 0x00000014130e7223 */ /* 0x000fe2000001000e */
[----:B------:R-:W-:Y:S01]  /*7180*/  FMUL.FTZ R19, R11, R19 ;  /* 0x000000130b137220 */ /* 0x000fe20000410000 */
[----:B----4-:R-:W-:-:S02]  /*7190*/  HADD2.F32 R16, -RZ, R26.H0_H0 ;  /* 0x2000001aff107230 */ /* 0x010fc40000004100 */
[----:B------:R-:W4:Y:S01]  /*71a0*/  LDL.S16 R26, [R1+0x15a] ;  /* 0x00015a00011a7983 */ /* 0x000f220000100600 */
[----:B------:R-:W-:-:S03]  /*71b0*/  HADD2.F32 R22, -RZ, R29.H0_H0 ;  /* 0x2000001dff167230 */ /* 0x000fc60000004100 */
[----:B------:R-:W4:Y:S01]  /*71c0*/  LDL.LU.S16 R29, [R1+0x158] ;  /* 0x00015800011d7983 */ /* 0x000f220000300600 */
[----:B------:R-:W-:Y:S01]  /*71d0*/  FADD.FTZ R24, R24, R19 ;  /* 0x0000001318187221 */ /* 0x000fe20000010000 */
[----:B------:R-:W-:Y:S01]  /*71e0*/  FFMA.FTZ R23, R20, R19, R23 ;  /* 0x0000001314177223 */ /* 0x000fe20000010017 */
[----:B------:R-:W-:Y:S01]  /*71f0*/  FMUL.FTZ R18, R18, UR16 ;  /* 0x0000001012127c20 */ /* 0x000fe20008410000 */
[----:B------:R-:W-:Y:S01]  /*7200*/  FADD.FTZ R22, R22, -UR28 ;  /* 0x8000001c16167e21 */ /* 0x000fe20008010000 */
[----:B------:R-:W-:Y:S02]  /*7210*/  HADD2.F32 R19, -RZ, R60.H0_H0 ;  /* 0x2000003cff137230 */ /* 0x000fe40000004100 */
[----:B------:R-:W4:Y:S01]  /*7220*/  LDL.LU.S16 R60, [R1+0x162] ;  /* 0x00016200013c7983 */ /* 0x000f220000300600 */
[----:B------:R-:W-:Y:S01]  /*7230*/  FMUL.FTZ R21, R13, R16 ;  /* 0x000000100d157220 */ /* 0x000fe20000410000 */
[----:B------:R-:W-:Y:S01]  /*7240*/  FADD.FTZ R15, R15, R16 ;  /* 0x000000100f0f7221 */ /* 0x000fe20000010000 */
[----:B------:R-:W-:Y:S01]  /*7250*/  FFMA.FTZ R17, R16, R18, R17 ;  /* 0x0000001210117223 */ /* 0x000fe20000010011 */
[----:B------:R-:W-:Y:S01]  /*7260*/  FMUL.FTZ R22, R22, UR16 ;  /* 0x0000001016167c20 */ /* 0x000fe20008410000 */
[----:B------:R-:W-:Y:S01]  /*7270*/  FADD.FTZ R24, R21, R24 ;  /* 0x0000001815187221 */ /* 0x000fe20000010000 */
[----:B------:R-:W-:Y:S01]  /*7280*/  FFMA.FTZ R23, R18, R21, R23 ;  /* 0x0000001512177223 */ /* 0x000fe20000010017 */
[----:B------:R-:W-:Y:S01]  /*7290*/  FMUL.FTZ R21, R11, R19 ;  /* 0x000000130b157220 */ /* 0x000fe20000410000 */
[----:B------:R-:W-:Y:S01]  /*72a0*/  FADD.FTZ R18, R12, R19 ;  /* 0x000000130c127221 */ /* 0x000fe20000010000 */
[----:B------:R-:W-:Y:S01]  /*72b0*/  FFMA.FTZ R14, R19, R22, R14 ;  /* 0x00000016130e7223 */ /* 0x000fe2000001000e */
[----:B--2---:R-:W-:-:S02]  /*72c0*/  HADD2.F32 R16, -RZ, R51.H0_H0 ;  /* 0x20000033ff107230 */ /* 0x004fc40000004100 */
[----:B------:R-:W2:Y:S01]  /*72d0*/  LDL.LU.S16 R51, [R1+0x156] ;  /* 0x0001560001337983 */ /* 0x000ea20000300600 */
[----:B---3--:R-:W-:-:S03]  /*72e0*/  HADD2.F32 R19, -RZ, R59.H0_H0 ;  /* 0x2000003bff137230 */ /* 0x008fc60000004100 */
[----:B------:R-:W3:Y:S01]  /*72f0*/  LDL.S16 R59, [R1+0x166] ;  /* 0x00016600013b7983 */ /* 0x000ee20000100600 */
[----:B------:R-:W-:Y:S01]  /*7300*/  FADD.FTZ R16, R16, -UR28 ;  /* 0x8000001c10107e21 */ /* 0x000fe20008010000 */
[----:B------:R-:W-:Y:S01]  /*7310*/  FADD.FTZ R24, R24, R21 ;  /* 0x0000001518187221 */ /* 0x000fe20000010000 */
[----:B------:R-:W-:Y:S01]  /*7320*/  FFMA.FTZ R23, R22, R21, R23 ;  /* 0x0000001516177223 */ /* 0x000fe20000010017 */
[----:B------:R-:W-:Y:S01]  /*7330*/  FADD.FTZ R19, R19, -UR28 ;  /* 0x8000001c13137e21 */ /* 0x000fe20008010000 */
[----:B------:R-:W-:-:S03]  /*7340*/  FMUL.FTZ R16, R16, UR16 ;  /* 0x0000001010107c20 */ /* 0x000fc60008410000 */
[----:B------:R-:W-:Y:S01]  /*7350*/  FMUL.FTZ R22, R19, UR16 ;  /* 0x0000001013167c20 */ /* 0x000fe20008410000 */
[----:B------:R-:W-:Y:S02]  /*7360*/  HADD2.F32 R12, -RZ, R27.H0_H0 ;  /* 0x2000001bff0c7230 */ /* 0x000fe40000004100 */
[----:B------:R-:W3:Y:S03]  /*7370*/  LDL.LU.S16 R27, [R1+0x164] ;  /* 0x00016400011b7983 */ /* 0x000ee60000300600 */
[----:B------:R-:W-:Y:S01]  /*7380*/  FADD.FTZ R15, R15, R12 ;  /* 0x0000000c0f0f7221 */ /* 0x000fe20000010000 */
[----:B------:R-:W-:Y:S01]  /*7390*/  FFMA.FTZ R17, R12, R16, R17 ;  /* 0x000000100c117223 */ /* 0x000fe20000010011 */
[----:B----4-:R-:W-:Y:S02]  /*73a0*/  HADD2.F32 R21, -RZ, R26.H0_H0 ;  /* 0x2000001aff157230 */ /* 0x010fe40000004100 */
[----:B------:R-:W4:Y:S01]  /*73b0*/  LDL.S16 R26, [R1+0x16e] ;  /* 0x00016e00011a7983 */ /* 0x000f220000100600 */
[----:B------:R-:W-:-:S02]  /*73c0*/  HADD2.F32 R20, -RZ, R29.H0_H0 ;  /* 0x2000001dff147230 */ /* 0x000fc40000004100 */
[----:B------:R-:W-:Y:S01]  /*73d0*/  FMUL.FTZ R19, R13, R12 ;  /* 0x0000000c0d137220 */ /* 0x000fe20000410000 */
[----:B------:R-:W4:Y:S02]  /*73e0*/  LDL.LU.S16 R29, [R1+0x16c] ;  /* 0x00016c00011d7983 */ /* 0x000f240000300600 */
[----:B------:R-:W-:Y:S01]  /*73f0*/  FADD.FTZ R20, R20, -UR28 ;  /* 0x8000001c14147e21 */ /* 0x000fe20008010000 */
[----:B------:R-:W-:Y:S02]  /*7400*/  HADD2.F32 R12, -RZ, R60.H0_H0 ;  /* 0x2000003cff0c7230 */ /* 0x000fe40000004100 */
[----:B------:R-:W4:Y:S01]  /*7410*/  LDL.S16 R60, [R1+0x170] ;  /* 0x00017000013c7983 */ /* 0x000f220000100600 */
        /* <DEDUP_REMOVED lines=11> */
[----:B------:R-:W-:Y:S01]  /*74d0*/  FFMA.FTZ R14, R21, R22, R14 ;  /* 0x00000016150e7223 */ /* 0x000fe2000001000e */
[----:B------:R-:W-:Y:S01]  /*74e0*/  FMUL.FTZ R21, R11, R21 ;  /* 0x000000150b157220 */ /* 0x000fe20000410000 */
[----:B------:R-:W-:-:S03]  /*74f0*/  FADD.FTZ R16, R16, -UR28 ;  /* 0x8000001c10107e21 */ /* 0x000fc60008010000 */
[----:B------:R-:W-:Y:S01]  /*7500*/  FADD.FTZ R24, R24, R21 ;  /* 0x0000001518187221 */ /* 0x000fe20000010000 */
[----:B------:R-:W-:Y:S01]  /*7510*/  FFMA.FTZ R23, R22, R21, R23 ;  /* 0x0000001516177223 */ /* 0x000fe20000010017 */
[----:B------:R-:W-:Y:S02]  /*7520*/  FMUL.FTZ R16, R16, UR16 ;  /* 0x0000001010107c20 */ /* 0x000fe40008410000 */
[----:B------:R-:W-:Y:S01]  /*7530*/  FADD.FTZ R24, R19, R24 ;  /* 0x0000001813187221 */ /* 0x000fe20000010000 */
[----:B------:R-:W-:Y:S01]  /*7540*/  FFMA.FTZ R23, R20, R19, R23 ;  /* 0x0000001314177223 */ /* 0x000fe20000010017 */
[----:B------:R-:W-:Y:S02]  /*7550*/  HADD2.F32 R19, -RZ, R35.H0_H0 ;  /* 0x20000023ff137230 */ /* 0x000fe40000004100 */
[----:B------:R-:W-:Y:S01]  /*7560*/  FADD.FTZ R20, R12, -UR28 ;  /* 0x8000001c0c147e21 */ /* 0x000fe20008010000 */
[----:B------:R-:W-:Y:S02]  /*7570*/  HADD2.F32 R12, -RZ, R28.H0_H0 ;  /* 0x2000001cff0c7230 */ /* 0x000fe40000004100 */
[----:B------:R-:W-:Y:S01]  /*7580*/  FADD.FTZ R18, R18, R19 ;  /* 0x0000001312127221 */ /* 0x000fe20000010000 */
[----:B------:R-:W-:Y:S01]  /*7590*/  FFMA.FTZ R14, R19, R16, R14 ;  /* 0x00000010130e7223 */ /* 0x000fe2000001000e */
[----:B------:R-:W-:Y:S01]  /*75a0*/  FMUL.FTZ R19, R11, R19 ;  /* 0x000000130b137220 */ /* 0x000fe20000410000 */
[----:B------:R-:W-:Y:S01]  /*75b0*/  FMUL.FTZ R20, R20, UR16 ;  /* 0x0000001014147c20 */ /* 0x000fe20008410000 */
[----:B------:R-:W-:-:S02]  /*75c0*/  HADD2.F32 R22, -RZ, R27.H0_H0 ;  /* 0x2000001bff167230 */ /* 0x000fc40000004100 */
[----:B------:R-:W-:Y:S01]  /*75d0*/  FADD.FTZ R24, R24, R19 ;  /* 0x0000001318187221 */ /* 0x000fe20000010000 */
[----:B------:R-:W-:Y:S01]  /*75e0*/  FFMA.FTZ R23, R16, R19, R23 ;  /* 0x0000001310177223 */ /* 0x000fe20000010017 */
[----:B------:R-:W-:Y:S01]  /*75f0*/  FMUL.FTZ R21, R13, R12 ;  /* 0x0000000c0d157220 */ /* 0x000fe20000410000 */
[----:B------:R-:W-:Y:S01]  /*7600*/  FADD.FTZ R22, R22, -UR28 ;  /* 0x8000001c16167e21 */ /* 0x000fe20008010000 */
[----:B------:R-:W-:Y:S01]  /*7610*/  FADD.FTZ R15, R15, R12 ;  /* 0x0000000c0f0f7221 */ /* 0x000fe20000010000 */
[----:B------:R-:W-:Y:S01]  /*7620*/  FFMA.FTZ R17, R12, R20, R17 ;  /* 0x000000140c117223 */ /* 0x000fe20000010011 */
[----:B----4-:R-:W-:Y:S02]  /*7630*/  HADD2.F32 R19, -RZ, R26.H0_H0 ;  /* 0x2000001aff137230 */ /* 0x010fe40000004100 */
[----:B------:R-:W-:Y:S01]  /*7640*/  FADD.FTZ R24, R21, R24 ;  /* 0x0000001815187221 */ /* 0x000fe20000010000 */
[----:B------:R-:W-:Y:S01]  /*7650*/  FFMA.FTZ R23, R20, R21, R23 ;  /* 0x0000001514177223 */ /* 0x000fe20000010017 */
[----:B------:R-:W-:Y:S01]  /*7660*/  FMUL.FTZ R22, R22, UR16 ;  /* 0x0000001016167c20 */ /* 0x000fe20008410000 */
[----:B------:R-:W-:-:S02]  /*7670*/  HADD2.F32 R12, -RZ, R29.H0_H0 ;  /* 0x2000001dff0c7230 */ /* 0x000fc40000004100 */
[----:B------:R-:W-:Y:S01]  /*7680*/  FMUL.FTZ R21, R11, R19 ;  /* 0x000000130b157220 */ /* 0x000fe20000410000 */
[----:B------:R-:W-:Y:S01]  /*7690*/  FADD.FTZ R18, R18, R19 ;  /* 0x0000001312127221 */ /* 0x000fe20000010000 */
[----:B------:R-:W-:Y:S01]  /*76a0*/  FFMA.FTZ R19, R19, R22, R14 ;  /* 0x0000001613137223 */ /* 0x000fe2000001000e */
[----:B------:R-:W-:Y:S02]  /*76b0*/  HADD2.F32 R16, -RZ, R60.H0_H0 ;  /* 0x2000003cff107230 */ /* 0x000fe40000004100 */
[----:B------:R-:W-:Y:S01]  /*76c0*/  FADD.FTZ R24, R24, R21 ;  /* 0x0000001518187221 */ /* 0x000fe20000010000 */
[----:B------:R-:W-:Y:S01]  /*76d0*/  FFMA.FTZ R23, R22, R21, R23 ;  /* 0x0000001516177223 */ /* 0x000fe20000010017 */
[----:B------:R-:W-:Y:S01]  /*76e0*/  FADD.FTZ R14, R12, -UR28 ;  /* 0x8000001c0c0e7e21 */ /* 0x000fe20008010000 */
[----:B------:R-:W-:Y:S01]  /*76f0*/  FADD.FTZ R21, R16, -UR28 ;  /* 0x8000001c10157e21 */ /* 0x000fe20008010000 */
[----:B------:R-:W-:Y:S02]  /*7700*/  HADD2.F32 R16, -RZ, R56.H0_H0 ;  /* 0x20000038ff107230 */ /* 0x000fe40000004100 */
[----:B------:R-:W-:Y:S01]  /*7710*/  FMUL.FTZ R14, R14, UR16 ;  /* 0x000000100e0e7c20 */ /* 0x000fe20008410000 */
[----:B------:R-:W-:-:S02]  /*7720*/  FMUL.FTZ R22, R21, UR16 ;  /* 0x0000001015167c20 */ /* 0x000fc40008410000 */
[----:B------:R-:W-:-:S04]  /*7730*/  FADD.FTZ R16, R16, -UR28 ;  /* 0x8000001c10107e21 */ /* 0x000fc80008010000 */
[----:B------:R-:W-:Y:S01]  /*7740*/  FMUL.FTZ R16, R16, UR16 ;  /* 0x0000001010107c20 */ /* 0x000fe20008410000 */
[----:B--2---:R-:W-:-:S05]  /*7750*/  HADD2.F32 R12, -RZ, R51.H0_H0 ;  /* 0x20000033ff0c7230 */ /* 0x004fca0000004100 */
[----:B------:R-:W-:Y:S01]  /*7760*/  FMUL.FTZ R21, R13, R12 ;  /* 0x0000000c0d157220 */ /* 0x000fe20000410000 */
[----:B---3--:R-:W-:Y:S02]  /*7770*/  HADD2.F32 R20, -RZ, R59.H0_H0 ;  /* 0x2000003bff147230 */ /* 0x008fe40000004100 */
[----:B------:R-:W-:Y:S01]  /*7780*/  FADD.FTZ R15, R15, R12 ;  /* 0x0000000c0f0f7221 */ /* 0x000fe20000010000 */
[----:B------:R-:W-:Y:S01]  /*7790*/  FFMA.FTZ R17, R12, R14, R17 ;  /* 0x0000000e0c117223 */ /* 0x000fe20000010011 */
[----:B------:R-:W-:Y:S02]  /*77a0*/  HADD2.F32 R12, -RZ, R57.H0_H0 ;  /* 0x20000039ff0c7230 */ /* 0x000fe40000004100 */
[----:B------:R-:W-:Y:S01]  /*77b0*/  FFMA.FTZ R23, R14, R21, R23 ;  /* 0x000000150e177223 */ /* 0x000fe20000010017 */
[----:B------:R-:W-:Y:S01]  /*77c0*/  FMUL.FTZ R25, R11, R20 ;  /* 0x000000140b197220 */ /* 0x000fe20000410000 */
[----:B------:R-:W-:Y:S01]  /*77d0*/  FADD.FTZ R24, R21, R24 ;  /* 0x0000001815187221 */ /* 0x000fe20000010000 */
[----:B------:R-:W-:-:S02]  /*77e0*/  HADD2.F32 R14, -RZ, R54.H0_H0 ;  /* 0x20000036ff0e7230 */ /* 0x000fc40000004100 */
[----:B------:R-:W-:Y:S01]  /*77f0*/  FMUL.FTZ R21, R13, R12 ;  /* 0x0000000c0d157220 */ /* 0x000fe20000410000 */
[----:B------:R-:W-:Y:S01]  /*7800*/  FFMA.FTZ R23, R22, R25, R23 ;  /* 0x0000001916177223 */ /* 0x000fe20000010017 */
[----:B------:R-:W-:Y:S01]  /*7810*/  FADD.FTZ R15, R15, R12 ;  /* 0x0000000c0f0f7221 */ /* 0x000fe20000010000 */
[----:B------:R-:W-:Y:S01]  /*7820*/  FFMA.FTZ R17, R12, R16, R17 ;  /* 0x000000100c117223 */ /* 0x000fe20000010011 */
[----:B------:R-:W-:Y:S02]  /*7830*/  HADD2.F32 R12, -RZ, R55.H0_H0 ;  /* 0x20000037ff0c7230 */ /* 0x000fe40000004100 */
[----:B------:R-:W-:Y:S01]  /*7840*/  FFMA.FTZ R23, R16, R21, R23 ;  /* 0x0000001510177223 */ /* 0x000fe20000010017 */
[----:B------:R-:W-:Y:S01]  /*7850*/  FADD.FTZ R16, R14, -UR28 ;  /* 0x8000001c0e107e21 */ /* 0x000fe20008010000 */
[----:B------:R-:W-:Y:S02]  /*7860*/  HADD2.F32 R14, -RZ, R53.H0_H0 ;  /* 0x20000035ff0e7230 */ /* 0x000fe40000004100 */
[----:B------:R-:W-:Y:S01]  /*7870*/  FADD.FTZ R24, R24, R25 ;  /* 0x0000001918187221 */ /* 0x000fe20000010000 */
[----:B------:R-:W-:Y:S01]  /*7880*/  FADD.FTZ R18, R18, R20 ;  /* 0x0000001412127221 */ /* 0x000fe20000010000 */
[----:B------:R-:W-:Y:S01]  /*7890*/  FFMA.FTZ R19, R20, R22, R19 ;  /* 0x0000001614137223 */ /* 0x000fe20000010013 */
[----:B------:R-:W-:Y:S01]  /*78a0*/  FADD.FTZ R20, R12, -UR28 ;  /* 0x8000001c0c147e21 */ /* 0x000fe20008010000 */
[----:B------:R-:W-:-:S02]  /*78b0*/  HADD2.F32 R22, -RZ, R7.H1_H1 ;  /* 0x30000007ff167230 */ /* 0x000fc40000004100 */
[----:B------:R-:W-:Y:S01]  /*78c0*/  FADD.FTZ R24, R21, R24 ;  /* 0x0000001815187221 */ /* 0x000fe20000010000 */
[----:B------:R-:W-:Y:S01]  /*78d0*/  FMUL.FTZ R16, R16, UR16 ;  /* 0x0000001010107c20 */ /* 0x000fe20008410000 */
[----:B------:R-:W-:Y:S01]  /*78e0*/  FMUL.FTZ R7, R11, R14 ;  /* 0x0000000e0b077220 */ /* 0x000fe20000410000 */
[----:B------:R-:W-:Y:S02]  /*78f0*/  HADD2.F32 R12, -RZ, R52.H0_H0 ;  /* 0x20000034ff0c7230 */ /* 0x000fe40000004100 */
[----:B------:R-:W-:Y:S01]  /*7900*/  FMUL.FTZ R20, R20, UR16 ;  /* 0x0000001014147c20 */ /* 0x000fe20008410000 */
[----:B------:R-:W-:Y:S01]  /*7910*/  FADD.FTZ R22, R22, -UR28 ;  /* 0x8000001c16167e21 */ /* 0x000fe20008010000 */
[----:B------:R-:W-:Y:S01]  /*7920*/  FADD.FTZ R24, R24, R7 ;  /* 0x0000000718187221 */ /* 0x000fe20000010000 */
[----:B------:R-:W-:Y:S01]  /*7930*/  FFMA.FTZ R23, R16, R7, R23 ;  /* 0x0000000710177223 */ /* 0x000fe20000010017 */
[----:B------:R-:W-:Y:S02]  /*7940*/  HADD2.F32 R7, -RZ, R49.H0_H0 ;  /* 0x20000031ff077230 */ /* 0x000fe40000004100 */
[----:B------:R-:W-:Y:S01]  /*7950*/  FADD.FTZ R15, R15, R12 ;  /* 0x0000000c0f0f7221 */ /* 0x000fe20000010000 */
[----:B------:R-:W-:Y:S01]  /*7960*/  FFMA.FTZ R17, R12, R20, R17 ;  /* 0x000000140c117223 */ /* 0x000fe20000010011 */
[----:B------:R-:W-:Y:S01]  /*7970*/  FMUL.FTZ R21, R13, R12 ;  /* 0x0000000c0d157220 */ /* 0x000fe20000410000 */
[----:B------:R-:W-:-:S02]  /*7980*/  HADD2.F32 R12, -RZ, R50.H0_H0 ;  /* 0x20000032ff0c7230 */ /* 0x000fc40000004100 */
[----:B------:R-:W-:Y:S01]  /*7990*/  FADD.FTZ R18, R18, R14 ;  /* 0x0000000e12127221 */ /* 0x000fe20000010000 */
[----:B------:R-:W-:Y:S01]  /*79a0*/  FFMA.FTZ R19, R14, R16, R19 ;  /* 0x000000100e137223 */ /* 0x000fe20000010013 */
[----:B------:R-:W-:Y:S01]  /*79b0*/  FMUL.FTZ R22, R22, UR16 ;  /* 0x0000001016167c20 */ /* 0x000fe20008410000 */
[----:B------:R-:W-:Y:S01]  /*79c0*/  FADD.FTZ R7, R7, -UR28 ;  /* 0x8000001c07077e21 */ /* 0x000fe20008010000 */
[----:B------:R-:W-:Y:S01]  /*79d0*/  FADD.FTZ R24, R21, R24 ;  /* 0x0000001815187221 */ /* 0x000fe20000010000 */
[----:B------:R-:W-:Y:S01]  /*79e0*/  FFMA.FTZ R23, R20, R21, R23 ;  /* 0x0000001514177223 */ /* 0x000fe20000010017 */
[----:B------:R-:W-:Y:S02]  /*79f0*/  HADD2.F32 R14, -RZ, R3.H0_H0 ;  /* 0x20000003ff0e7230 */ /* 0x000fe40000004100 */
[----:B------:R-:W-:Y:S01]  /*7a00*/  FMUL.FTZ R21, R11, R12 ;  /* 0x0000000c0b157220 */ /* 0x000fe20000410000 */
        /* <DEDUP_REMOVED lines=10> */
[----:B------:R-:W-:Y:S02]  /*7ab0*/  HADD2.F32 R14, -RZ, R4.H0_H0 ;  /* 0x20000004ff0e7230 */ /* 0x000fe40000004100 */
[----:B------:R-:W-:Y:S01]  /*7ac0*/  FMUL.FTZ R12, R13, R12 ;  /* 0x0000000c0d0c7220 */ /* 0x000fe20000410000 */
[----:B------:R-:W-:Y:S01]  /*7ad0*/  FMUL.FTZ R21, R16, UR16 ;  /* 0x0000001010157c20 */ /* 0x000fe20008410000 */
[----:B------:R-:W-:-:S02]  /*7ae0*/  FADD.FTZ R3, R3, -UR28 ;  /* 0x8000001c03037e21 */ /* 0x000fc40008010000 */
[----:B------:R-:W-:Y:S01]  /*7af0*/  FADD.FTZ R25, R12, R25 ;  /* 0x000000190c197221 */ /* 0x000fe20000010000 */
[----:B------:R-:W-:Y:S01]  /*7b00*/  FFMA.FTZ R22, R7, R12, R22 ;  /* 0x0000000c07167223 */ /* 0x000fe20000010016 */
[----:B------:R-:W-:Y:S01]  /*7b10*/  FADD.FTZ R18, R18, R14 ;  /* 0x0000000e12127221 */ /* 0x000fe20000010000 */
[----:B------:R-:W-:Y:S01]  /*7b20*/  FFMA.FTZ R19, R14, R21, R19 ;  /* 0x000000150e137223 */ /* 0x000fe20000010013 */
[----:B------:R-:W-:Y:S02]  /*7b30*/  HADD2.F32 R12, -RZ, R41.H0_H0 ;  /* 0x20000029ff0c7230 */ /* 0x000fe40000004100 */
[----:B------:R-:W-:Y:S01]  /*7b40*/  FMUL.FTZ R14, R11, R14 ;  /* 0x0000000e0b0e7220 */ /* 0x000fe20000410000 */
[----:B------:R-:W-:Y:S01]  /*7b50*/  FMUL.FTZ R3, R3, UR16 ;  /* 0x0000001003037c20 */ /* 0x000fe20008410000 */
[----:B------:R-:W-:Y:S02]  /*7b60*/  HADD2.F32 R7, -RZ, R4.H1_H1 ;  /* 0x30000004ff077230 */ /* 0x000fe40000004100 */
[----:B------:R-:W-:Y:S01]  /*7b70*/  FADD.FTZ R25, R25, R14 ;  /* 0x0000000e19197221 */ /* 0x000fe20000010000 */
[----:B------:R-:W-:Y:S01]  /*7b80*/  FFMA.FTZ R22, R21, R14, R22 ;  /* 0x0000000e15167223 */ /* 0x000fe20000010016 */
[----:B------:R-:W-:Y:S01]  /*7b90*/  FMUL.FTZ R4, R13, R12 ;  /* 0x0000000c0d047220 */ /* 0x000fe20000410000 */
[----:B------:R-:W-:Y:S01]  /*7ba0*/  FADD.FTZ R15, R15, R12 ;  /* 0x0000000c0f0f7221 */ /* 0x000fe20000010000 */
[----:B------:R-:W-:Y:S01]  /*7bb0*/  FFMA.FTZ R17, R12, R3, R17 ;  /* 0x000000030c117223 */ /* 0x000fe20000010011 */
[----:B------:R-:W-:-:S02]  /*7bc0*/  HADD2.F32 R12, -RZ, R5.H0_H0 ;  /* 0x20000005ff0c7230 */ /* 0x000fc40000004100 */
[----:B------:R-:W-:Y:S01]  /*7bd0*/  FADD.FTZ R7, R7, -UR28 ;  /* 0x8000001c07077e21 */ /* 0x000fe20008010000 */
[----:B------:R-:W-:Y:S01]  /*7be0*/  FADD.FTZ R25, R4, R25 ;  /* 0x0000001904197221 */ /* 0x000fe20000010000 */
[----:B------:R-:W-:Y:S01]  /*7bf0*/  FFMA.FTZ R22, R3, R4, R22 ;  /* 0x0000000403167223 */ /* 0x000fe20000010016 */
[----:B------:R-:W-:Y:S02]  /*7c00*/  HADD2.F32 R4, -RZ, R40.H0_H0 ;  /* 0x20000028ff047230 */ /* 0x000fe40000004100 */
[----:B------:R-:W-:Y:S01]  /*7c10*/  FADD.FTZ R3, R12, -UR28 ;  /* 0x8000001c0c037e21 */ /* 0x000fe20008010000 */
[----:B------:R-:W-:Y:S01]  /*7c20*/  FMUL.FTZ R7, R7, UR16 ;  /* 0x0000001007077c20 */ /* 0x000fe20008410000 */
[----:B------:R-:W-:Y:S02]  /*7c30*/  HADD2.F32 R12, -RZ, R39.H0_H0 ;  /* 0x20000027ff0c7230 */ /* 0x000fe40000004100 */
[----:B------:R-:W-:Y:S01]  /*7c40*/  FMUL.FTZ R3, R3, UR16 ;  /* 0x0000001003037c20 */ /* 0x000fe20008410000 */
[----:B------:R-:W-:Y:S01]  /*7c50*/  FADD.FTZ R18, R18, R4 ;  /* 0x0000000412127221 */ /* 0x000fe20000010000 */
[----:B------:R-:W-:Y:S01]  /*7c60*/  FFMA.FTZ R19, R4, R7, R19 ;  /* 0x0000000704137223 */ /* 0x000fe20000010013 */
[----:B------:R-:W-:-:S02]  /*7c70*/  HADD2.F32 R14, -RZ, R38.H0_H0 ;  /* 0x20000026ff0e7230 */ /* 0x000fc40000004100 */
[----:B------:R-:W-:Y:S01]  /*7c80*/  FMUL.FTZ R4, R11, R4 ;  /* 0x000000040b047220 */ /* 0x000fe20000410000 */
[----:B------:R-:W-:Y:S01]  /*7c90*/  FADD.FTZ R15, R15, R12 ;  /* 0x0000000c0f0f7221 */ /* 0x000fe20000010000 */
[----:B------:R-:W-:Y:S01]  /*7ca0*/  FFMA.FTZ R17, R12, R3, R17 ;  /* 0x000000030c117223 */ /* 0x000fe20000010011 */
[----:B------:R-:W-:Y:S01]  /*7cb0*/  FMUL.FTZ R12, R13, R12 ;  /* 0x0000000c0d0c7220 */ /* 0x000fe20000410000 */
[----:B------:R-:W-:Y:S01]  /*7cc0*/  FFMA.FTZ R22, R7, R4, R22 ;  /* 0x0000000407167223 */ /* 0x000fe20000010016 */
[----:B------:R-:W-:Y:S01]  /*7cd0*/  FADD.FTZ R25, R25, R4 ;  /* 0x0000000419197221 */ /* 0x000fe20000010000 */
[----:B------:R-:W-:Y:S01]  /*7ce0*/  FADD.FTZ R14, R14, -UR28 ;  /* 0x8000001c0e0e7e21 */ /* 0x000fe20008010000 */
[----:B------:R-:W-:Y:S02]  /*7cf0*/  HADD2.F32 R4, -RZ, R6.H0_H0 ;  /* 0x20000006ff047230 */ /* 0x000fe40000004100 */
[----:B------:R-:W-:Y:S01]  /*7d00*/  FFMA.FTZ R22, R3, R12, R22 ;  /* 0x0000000c03167223 */ /* 0x000fe20000010016 */
[----:B------:R-:W-:Y:S01]  /*7d10*/  FADD.FTZ R25, R12, R25 ;  /* 0x000000190c197221 */ /* 0x000fe20000010000 */
[----:B------:R-:W-:Y:S01]  /*7d20*/  FMUL.FTZ R3, R14, UR16 ;  /* 0x000000100e037c20 */ /* 0x000fe20008410000 */
[----:B------:R-:W-:-:S02]  /*7d30*/  HADD2.F32 R5, -RZ, R5.H1_H1 ;  /* 0x30000005ff057230 */ /* 0x000fc40000004100 */
[----:B------:R-:W-:Y:S01]  /*7d40*/  FMUL.FTZ R12, R11, R4 ;  /* 0x000000040b0c7220 */ /* 0x000fe20000410000 */
[----:B------:R-:W-:Y:S01]  /*7d50*/  FADD.FTZ R18, R18, R4 ;  /* 0x0000000412127221 */ /* 0x000fe20000010000 */
[----:B------:R-:W-:Y:S01]  /*7d60*/  FFMA.FTZ R19, R4, R3, R19 ;  /* 0x0000000304137223 */ /* 0x000fe20000010013 */
[----:B------:R-:W-:Y:S02]  /*7d70*/  HADD2.F32 R4, -RZ, R34.H0_H0 ;  /* 0x20000022ff047230 */ /* 0x000fe40000004100 */
[----:B------:R-:W-:Y:S01]  /*7d80*/  FFMA.FTZ R22, R3, R12, R22 ;  /* 0x0000000c03167223 */ /* 0x000fe20000010016 */
[----:B------:R-:W-:Y:S01]  /*7d90*/  FADD.FTZ R5, R5, -UR28 ;  /* 0x8000001c05057e21 */ /* 0x000fe20008010000 */
[----:B------:R-:W-:Y:S02]  /*7da0*/  HADD2.F32 R3, -RZ, R9.H0_H0 ;  /* 0x20000009ff037230 */ /* 0x000fe40000004100 */
        /* <DEDUP_REMOVED lines=8> */
[----:B------:R-:W-:Y:S02]  /*7e30*/  HADD2.F32 R6, -RZ, R6.H1_H1 ;  /* 0x30000006ff067230 */ /* 0x000fe40000004100 */
[----:B------:R-:W-:Y:S01]  /*7e40*/  FMUL.FTZ R12, R11, R14 ;  /* 0x0000000e0b0c7220 */ /* 0x000fe20000410000 */
[----:B------:R-:W-:-:S02]  /*7e50*/  HADD2.F32 R9, -RZ, R9.H1_H1 ;  /* 0x30000009ff097230 */ /* 0x000fc40000004100 */
[----:B------:R-:W-:Y:S01]  /*7e60*/  FMUL.FTZ R3, R3, UR16 ;  /* 0x0000001003037c20 */ /* 0x000fe20008410000 */
[----:B------:R-:W-:Y:S01]  /*7e70*/  FADD.FTZ R8, R8, -UR28 ;  /* 0x8000001c08087e21 */ /* 0x000fe20008010000 */
[--C-:B------:R-:W-:Y:S02]  /*7e80*/  HADD2.F32 R52, -RZ, R10.reuse.H1_H1 ;  /* 0x3000000aff347230 */ /* 0x100fe40000004100 */
[----:B------:R-:W-:Y:S01]  /*7e90*/  FADD.FTZ R16, R25, R12 ;  /* 0x0000000c19107221 */ /* 0x000fe20000010000 */
[----:B------:R-:W-:Y:S01]  /*7ea0*/  FMUL.FTZ R7, R13, R6 ;  /* 0x000000060d077220 */ /* 0x000fe20000410000 */
[----:B------:R-:W-:Y:S02]  /*7eb0*/  HADD2.F32 R10, -RZ, R10.H0_H0 ;  /* 0x2000000aff0a7230 */ /* 0x000fe40000004100 */
[----:B------:R-:W-:Y:S01]  /*7ec0*/  FFMA.FTZ R21, R3, R12, R22 ;  /* 0x0000000c03157223 */ /* 0x000fe20000010016 */
[----:B------:R-:W-:Y:S01]  /*7ed0*/  FMUL.FTZ R8, R8, UR16 ;  /* 0x0000001008087c20 */ /* 0x000fe20008410000 */
[----:B------:R-:W-:Y:S01]  /*7ee0*/  FADD.FTZ R9, R9, -UR28 ;  /* 0x8000001c09097e21 */ /* 0x000fe20008010000 */
[----:B------:R-:W-:Y:S01]  /*7ef0*/  FADD.FTZ R15, R15, R4 ;  /* 0x000000040f0f7221 */ /* 0x000fe20000010000 */
[----:B------:R-:W-:Y:S01]  /*7f00*/  FFMA.FTZ R17, R4, R5, R17 ;  /* 0x0000000504117223 */ /* 0x000fe20000010011 */
[----:B------:R-:W-:-:S02]  /*7f10*/  HADD2.F32 R4, -RZ, R87.H0_H0 ;  /* 0x20000057ff047230 */ /* 0x000fc40000004100 */
[----:B------:R-:W-:Y:S01]  /*7f20*/  FADD.FTZ R16, R7, R16 ;  /* 0x0000001007107221 */ /* 0x000fe20000010000 */
[----:B------:R-:W-:Y:S01]  /*7f30*/  FMUL.FTZ R5, R11, R52 ;  /* 0x000000340b057220 */ /* 0x000fe20000410000 */
[----:B------:R-:W-:Y:S01]  /*7f40*/  FFMA.FTZ R21, R8, R7, R21 ;  /* 0x0000000708157223 */ /* 0x000fe20000010015 */
[----:B------:R-:W-:Y:S01]  /*7f50*/  FMUL.FTZ R12, R9, UR16 ;  /* 0x00000010090c7c20 */ /* 0x000fe20008410000 */
[----:B------:R-:W-:Y:S01]  /*7f60*/  FADD.FTZ R10, R10, -UR28 ;  /* 0x8000001c0a0a7e21 */ /* 0x000fe20008010000 */
[----:B------:R-:W-:Y:S01]  /*7f70*/  FFMA.FTZ R19, R14, R3, R19 ;  /* 0x000000030e137223 */ /* 0x000fe20000010013 */
[----:B------:R-:W-:Y:S01]  /*7f80*/  FADD.FTZ R18, R18, R14 ;  /* 0x0000000e12127221 */ /* 0x000fe20000010000 */
[----:B------:R-:W-:Y:S01]  /*7f90*/  FADD.FTZ R16, R16, R5 ;  /* 0x0000000510107221 */ /* 0x000fe20000010000 */
[----:B------:R-:W-:Y:S01]  /*7fa0*/  FMUL.FTZ R3, R13, R4 ;  /* 0x000000040d037220 */ /* 0x000fe20000410000 */
[----:B------:R-:W-:Y:S01]  /*7fb0*/  FFMA.FTZ R21, R12, R5, R21 ;  /* 0x000000050c157223 */ /* 0x000fe20000010015 */
        /* <DEDUP_REMOVED lines=10> */
.L_x_1208:
        /* <DEDUP_REMOVED lines=11> */
[----:B------:R-:W-:Y:S01]  /*8110*/  FFMA.FTZ R26, R11, R14, R0 ;  /* 0x0000000e0b1a7223 */ /* 0x000fe20000010000 */
[----:B------:R-:W-:Y:S01]  /*8120*/  FMUL.FTZ R28, R28, UR16 ;  /* 0x000000101c1c7c20 */ /* 0x000fe20008410000 */
[----:B------:R-:W-:Y:S01]  /*8130*/  FFMA.FTZ R19, R13, R12, R2 ;  /* 0x0000000c0d137223 */ /* 0x000fe20000010002 */
        /* <DEDUP_REMOVED lines=9> */
[--C-:B------:R-:W-:Y:S02]  /*81d0*/  HADD2.F32 R37, -RZ, R93.reuse.H1_H1 ;  /* 0x3000005dff257230 */ /* 0x100fe40000004100 */
[----:B------:R-:W1:Y:S01]  /*81e0*/  MUFU.EX2 R17, R17 ;  /* 0x0000001100117308 */ /* 0x000e620000000800 */
[----:B------:R-:W-:Y:S02]  /*81f0*/  HADD2.F32 R36, -RZ, R92.H1_H1 ;  /* 0x3000005cff247230 */ /* 0x000fe40000004100 */
[----:B------:R-:W-:Y:S01]  /*8200*/  HADD2.F32 R93, -RZ, R93.H0_H0 ;  /* 0x2000005dff5d7230 */ /* 0x000fe20000004100 */
[----:B------:R-:W2:Y:S01]  /*8210*/  MUFU.EX2 R16, R16 ;  /* 0x0000001000107308 */ /* 0x000ea20000000800 */
[----:B------:R-:W-:-:S02]  /*8220*/  HADD2.F32 R29, -RZ, R91.H1_H1 ;  /* 0x3000005bff1d7230 */ /* 0x000fc40000004100 */
[----:B------:R-:W-:Y:S01]  /*8230*/  HADD2.F32 R53, -RZ, R87.H1_H1 ;  /* 0x30000057ff357230 */ /* 0x000fe20000004100 */
[----:B------:R-:W3:Y:S01]  /*8240*/  MUFU.EX2 R18, R18 ;  /* 0x0000001200127308 */ /* 0x000ee20000000800 */
[----:B------:R-:W-:Y:S02]  /*8250*/  HADD2.F32 R45, -RZ, R86.H0_H0 ;  /* 0x20000056ff2d7230 */ /* 0x000fe40000004100 */
[----:B0-----:R-:W-:Y:S01]  /*8260*/  FADD.FTZ R15, R15, 1 ;  /* 0x3f8000000f0f7421 */ /* 0x001fe20000010000 */
[----:B------:R-:W-:Y:S02]  /*8270*/  HADD2.F32 R51, -RZ, R84.H0_H0 ;  /* 0x20000054ff337230 */ /* 0x000fe40000004100 */
[----:B------:R-:W-:Y:S01]  /*8280*/  FADD.FTZ R53, R53, -UR28 ;  /* 0x8000001c35357e21 */ /* 0x000fe20008010000 */
[----:B------:R-:W-:Y:S02]  /*8290*/  HADD2.F32 R52, -RZ, R85.H1_H1 ;  /* 0x30000055ff347230 */ /* 0x000fe40000004100 */
[----:B-1----:R-:W-:Y:S01]  /*82a0*/  FADD.FTZ R17, R17, 1 ;  /* 0x3f80000011117421 */ /* 0x002fe20000010000 */
[----:B------:R-:W-:Y:S01]  /*82b0*/  HADD2.F32 R48, -RZ, R83.H1_H1 ;  /* 0x30000053ff307230 */ /* 0x000fe20000004100 */
[----:B------:R-:W0:Y:S01]  /*82c0*/  MUFU.RCP R15, R15 ;  /* 0x0000000f000f7308 */ /* 0x000e220000001000 */
[----:B------:R-:W-:Y:S01]  /*82d0*/  FMUL.FTZ R53, R53, UR16 ;  /* 0x0000001035357c20 */ /* 0x000fe20008410000 */
[----:B--2---:R-:W-:Y:S01]  /*82e0*/  FADD.FTZ R16, R16, 1 ;  /* 0x3f80000010107421 */ /* 0x004fe20000010000 */
[----:B------:R-:W-:Y:S01]  /*82f0*/  FADD.FTZ R51, R51, -UR28 ;  /* 0x8000001c33337e21 */ /* 0x000fe20008010000 */
[----:B------:R-:W-:Y:S01]  /*8300*/  FADD.FTZ R48, R48, -UR28 ;  /* 0x8000001c30307e21 */ /* 0x000fe20008010000 */
[----:B------:R-:W-:Y:S01]  /*8310*/  FFMA.FTZ R46, R11, R53, R0 ;  /* 0x000000350b2e7223 */ /* 0x000fe20000010000 */
[----:B---3--:R-:W-:Y:S01]  /*8320*/  FADD.FTZ R18, R18, 1 ;  /* 0x3f80000012127421 */ /* 0x008fe20000010000 */
[----:B------:R-:W-:Y:S01]  /*8330*/  FMUL.FTZ R51, R51, UR16 ;  /* 0x0000001033337c20 */ /* 0x000fe20008410000 */
[----:B------:R-:W1:Y:S01]  /*8340*/  MUFU.RCP R17, R17 ;  /* 0x0000001100117308 */ /* 0x000e620000001000 */
[----:B------:R-:W-:-:S02]  /*8350*/  HADD2.F32 R50, -RZ, R85.H0_H0 ;  /* 0x20000055ff327230 */ /* 0x000fc40000004100 */
[----:B------:R-:W-:Y:S01]  /*8360*/  FMUL.FTZ R48, R48, UR16 ;  /* 0x0000001030307c20 */ /* 0x000fe20008410000 */
[----:B------:R-:W-:Y:S02]  /*8370*/  HADD2.F32 R49, -RZ, R82.H1_H1 ;  /* 0x30000052ff317230 */ /* 0x000fe40000004100 */
[----:B------:R-:W-:Y:S02]  /*8380*/  HADD2.F32 R57, -RZ, R72.H1_H1 ;  /* 0x30000048ff397230 */ /* 0x000fe40000004100 */
[----:B------:R-:W-:Y:S01]  /*8390*/  HADD2.F32 R58, -RZ, R58.H0_H0 ;  /* 0x2000003aff3a7230 */ /* 0x000fe20000004100 */
[----:B------:R-:W2:Y:S01]  /*83a0*/  MUFU.RCP R16, R16 ;  /* 0x0000001000107308 */ /* 0x000ea20000001000 */
[----:B0-----:R-:W-:Y:S01]  /*83b0*/  FMUL.FTZ R35, R35, R15 ;  /* 0x0000000f23237220 */ /* 0x001fe20000410000 */
[----:B------:R-:W-:-:S04]  /*83c0*/  FADD.FTZ R20, -R15, 1 ;  /* 0x3f8000000f147421 */ /* 0x000fc80000010100 */
[----:B------:R-:W-:Y:S02]  /*83d0*/  FFMA.FTZ R26, R26, R20, 1 ;  /* 0x3f8000001a1a7423 */ /* 0x000fe40000010014 */
[----:B------:R0:W3:Y:S01]  /*83e0*/  MUFU.RCP R15, R18 ;  /* 0x00000012000f7308 */ /* 0x0000e20000001000 */
[----:B-1----:R-:W-:Y:S01]  /*83f0*/  FMUL.FTZ R34, R34, R17 ;  /* 0x0000001122227220 */ /* 0x002fe20000410000 */
[----:B------:R-:W-:Y:S01]  /*8400*/  FADD.FTZ R17, -R17, 1 ;  /* 0x3f80000011117421 */ /* 0x000fe20000010100 */
[----:B------:R-:W-:-:S03]  /*8410*/  FMUL.FTZ R35, R35, R26 ;  /* 0x0000001a23237220 */ /* 0x000fc60000410000 */
[----:B------:R-:W-:Y:S01]  /*8420*/  FFMA.FTZ R19, R19, R17, 1 ;  /* 0x3f80000013137423 */ /* 0x000fe20000010011 */
[----:B0-----:R-:W-:Y:S02]  /*8430*/  HADD2.F32 R18, -RZ, R47.H0_H0 ;  /* 0x2000002fff127230 */ /* 0x001fe40000004100 */
[----:B--2---:R-:W-:Y:S01]  /*8440*/  FMUL.FTZ R37, R37, R16 ;  /* 0x0000001025257220 */ /* 0x004fe20000410000 */
[----:B------:R-:W-:Y:S01]  /*8450*/  FADD.FTZ R16, -R16, 1 ;  /* 0x3f80000010107421 */ /* 0x000fe20000010100 */
[----:B------:R-:W-:Y:S01]  /*8460*/  FMUL.FTZ R34, R34, R19 ;  /* 0x0000001322227220 */ /* 0x000fe20000410000 */
[----:B------:R-:W-:Y:S02]  /*8470*/  HADD2.F32 R47, -RZ, R84.H1_H1 ;  /* 0x30000054ff2f7230 */ /* 0x000fe40000004100 */
[----:B------:R-:W-:Y:S01]  /*8480*/  FADD.FTZ R18, R18, -UR28 ;  /* 0x8000001c12127e21 */ /* 0x000fe20008010000 */
[----:B------:R-:W-:-:S03]  /*8490*/  FFMA.FTZ R39, R39, R16, 1 ;  /* 0x3f80000027277423 */ /* 0x000fc60000010010 */
[----:B------:R-:W-:Y:S01]  /*84a0*/  FMUL.FTZ R21, R18, UR16 ;  /* 0x0000001012157c20 */ /* 0x000fe20008410000 */
[----:B---3--:R-:W-:Y:S01]  /*84b0*/  FMUL.FTZ R36, R36, R15 ;  /* 0x0000000f24247220 */ /* 0x008fe20000410000 */
[----:B------:R-:W-:Y:S01]  /*84c0*/  FADD.FTZ R18, R93, -UR28 ;  /* 0x8000001c5d127e21 */ /* 0x000fe20008010000 */
[----:B------:R-:W-:Y:S01]  /*84d0*/  FADD.FTZ R15, -R15, 1 ;  /* 0x3f8000000f0f7421 */ /* 0x000fe20000010100 */
[----:B------:R-:W-:Y:S01]  /*84e0*/  FFMA.FTZ R17, R11, R21, R0 ;  /* 0x000000150b117223 */ /* 0x000fe20000010000 */
[----:B------:R-:W-:Y:S01]  /*84f0*/  FMUL.FTZ R37, R37, R39 ;  /* 0x0000002725257220 */ /* 0x000fe20000410000 */
[----:B------:R-:W-:Y:S01]  /*8500*/  FMUL.FTZ R18, R18, UR16 ;  /* 0x0000001012127c20 */ /* 0x000fe20008410000 */
[----:B------:R-:W-:Y:S01]  /*8510*/  FFMA.FTZ R23, R23, R15, 1 ;  /* 0x3f80000017177423 */ /* 0x000fe2000001000f */
[----:B------:R-:W-:Y:S01]  /*8520*/  FMUL.FTZ R16, R17, -1.4426950216293334961 ;  /* 0xbfb8aa3b11107820 */ /* 0x000fe20000410000 */
[----:B------:R-:W-:Y:S02]  /*8530*/  HADD2.F32 R15, -RZ, R92.H0_H0 ;  /* 0x2000005cff0f7230 */ /* 0x000fe40000004100 */
[----:B------:R-:W-:Y:S01]  /*8540*/  FFMA.FTZ R20, R13, R18, R2 ;  /* 0x000000120d147223 */ /* 0x000fe20000010002 */
[----:B------:R-:W-:Y:S01]  /*8550*/  FMUL.FTZ R36, R36, R23 ;  /* 0x0000001724247220 */ /* 0x000fe20000410000 */
[----:B------:R-:W-:Y:S01]  /*8560*/  FADD.FTZ R47, R47, -UR28 ;  /* 0x8000001c2f2f7e21 */ /* 0x000fe20008010000 */
[----:B------:R-:W2:Y:S01]  /*8570*/  LDL.S16 R93, [R1+0x11e] ;  /* 0x00011e00015d7983 */ /* 0x000ea20000100600 */
[----:B------:R-:W0:Y:S01]  /*8580*/  MUFU.EX2 R16, R16 ;  /* 0x0000001000107308 */ /* 0x000e220000000800 */
[----:B------:R-:W-:Y:S01]  /*8590*/  FADD.FTZ R15, R15, -UR28 ;  /* 0x8000001c0f0f7e21 */ /* 0x000fe20008010000 */
[----:B------:R-:W-:Y:S01]  /*85a0*/  FMUL.FTZ R24, R20, -1.4426950216293334961 ;  /* 0xbfb8aa3b14187820 */ /* 0x000fe20000410000 */
[----:B------:R-:W-:Y:S01]  /*85b0*/  FMUL.FTZ R47, R47, UR16 ;  /* 0x000000102f2f7c20 */ /* 0x000fe20008410000 */
[----:B------:R-:W-:-:S02]  /*85c0*/  HADD2.F32 R60, -RZ, R71.H0_H0 ;  /* 0x20000047ff3c7230 */ /* 0x000fc40000004100 */
[----:B------:R-:W-:Y:S01]  /*85d0*/  FMUL.FTZ R15, R15, UR16 ;  /* 0x000000100f0f7c20 */ /* 0x000fe20008410000 */
[----:B------:R-:W-:Y:S01]  /*85e0*/  HADD2.F32 R61, -RZ, R61.H0_H0 ;  /* 0x2000003dff3d7230 */ /* 0x000fe20000004100 */
[----:B------:R-:W3:Y:S01]  /*85f0*/  LDL.LU.S16 R92, [R1+0x11c] ;  /* 0x00011c00015c7983 */ /* 0x000ee20000300600 */
[----:B------:R-:W1:Y:S01]  /*8600*/  MUFU.EX2 R24, R24 ;  /* 0x0000001800187308 */ /* 0x000e620000000800 */
[----:B------:R-:W-:Y:S01]  /*8610*/  FFMA.FTZ R22, R11, R15, R0 ;  /* 0x0000000f0b167223 */ /* 0x000fe20000010000 */
[----:B0-----:R-:W-:-:S04]  /*8620*/  FADD.FTZ R16, R16, 1 ;  /* 0x3f80000010107421 */ /* 0x001fc80000010000 */
[----:B------:R0:W4:Y:S01]  /*8630*/  MUFU.RCP R27, R16 ;  /* 0x00000010001b7308 */ /* 0x0001220000001000 */
[----:B-1----:R-:W-:Y:S01]  /*8640*/  FADD.FTZ R24, R24, 1 ;  /* 0x3f80000018187421 */ /* 0x002fe20000010000 */
[----:B0-----:R-:W-:-:S06]  /*8650*/  FMUL.FTZ R16, R22, -1.4426950216293334961 ;  /* 0xbfb8aa3b16107820 */ /* 0x001fcc0000410000 */
[----:B------:R-:W0:Y:S08]  /*8660*/  MUFU.RCP R24, R24 ;  /* 0x0000001800187308 */ /* 0x000e300000001000 */
[----:B------:R-:W1:Y:S01]  /*8670*/  MUFU.EX2 R16, R16 ;  /* 0x0000001000107308 */ /* 0x000e620000000800 */
[----:B----4-:R-:W-:Y:S01]  /*8680*/  FMUL.FTZ R29, R29, R27 ;  /* 0x0000001b1d1d7220 */ /* 0x010fe20000410000 */
[----:B------:R-:W-:-:S04]  /*8690*/  FADD.FTZ R27, -R27, 1 ;  /* 0x3f8000001b1b7421 */ /* 0x000fc80000010100 */
[----:B------:R-:W-:Y:S01]  /*86a0*/  FFMA.FTZ R17, R17, R27, 1 ;  /* 0x3f80000011117423 */ /* 0x000fe2000001001b */
[--C-:B------:R-:W-:Y:S02]  /*86b0*/  HADD2.F32 R27, -RZ, R90.reuse.H1_H1 ;  /* 0x3000005aff1b7230 */ /* 0x100fe40000004100 */
[----:B------:R-:W-:Y:S02]  /*86c0*/  HADD2.F32 R90, -RZ, R90.H0_H0 ;  /* 0x2000005aff5a7230 */ /* 0x000fe40000004100 */
[----:B------:R-:W-:Y:S01]  /*86d0*/  FMUL.FTZ R29, R29, R17 ;  /* 0x000000111d1d7220 */ /* 0x000fe20000410000 */
[----:B0-----:R-:W-:Y:S01]  /*86e0*/  FMUL.FTZ R27, R27, R24 ;  /* 0x000000181b1b7220 */ /* 0x001fe20000410000 */
[----:B------:R-:W-:Y:S01]  /*86f0*/  FADD.FTZ R24, -R24, 1 ;  /* 0x3f80000018187421 */ /* 0x000fe20000010100 */
[----:B-1----:R-:W-:Y:S01]  /*8700*/  FADD.FTZ R16, R16, 1 ;  /* 0x3f80000010107421 */ /* 0x002fe20000010000 */
[----:B------:R-:W-:Y:S02]  /*8710*/  FADD.FTZ R90, R90, -UR28 ;  /* 0x8000001c5a5a7e21 */ /* 0x000fe40008010000 */
[----:B------:R-:W-:Y:S01]  /*8720*/  FFMA.FTZ R20, R20, R24, 1 ;  /* 0x3f80000014147423 */ /* 0x000fe20000010018 */
[----:B------:R-:W-:-:S02]  /*8730*/  HADD2.F32 R24, -RZ, R91.H0_H0 ;  /* 0x2000005bff187230 */ /* 0x000fc40000004100 */
[----:B------:R-:W0:Y:S01]  /*8740*/  MUFU.RCP R16, R16 ;  /* 0x0000001000107308 */ /* 0x000e220000001000 */
[----:B------:R-:W-:Y:S01]  /*8750*/  FMUL.FTZ R27, R27, R20 ;  /* 0x000000141b1b7220 */ /* 0x000fe20000410000 */
[----:B------:R-:W-:Y:S01]  /*8760*/  FADD.FTZ R60, R60, -UR28 ;  /* 0x8000001c3c3c7e21 */ /* 0x000fe20008010000 */
[----:B------:R-:W4:Y:S01]  /*8770*/  LDL.S16 R91, [R1+0x12a] ;  /* 0x00012a00015b7983 */ /* 0x000f220000100600 */
[----:B0-----:R-:W-:Y:S01]  /*8780*/  FMUL.FTZ R24, R24, R16 ;  /* 0x0000001018187220 */ /* 0x001fe20000410000 */
[----:B------:R-:W-:-:S04]  /*8790*/  FADD.FTZ R16, -R16, 1 ;  /* 0x3f80000010107421 */ /* 0x000fc80000010100 */
[----:B------:R-:W-:Y:S01]  /*87a0*/  FFMA.FTZ R22, R22, R16, 1 ;  /* 0x3f80000016167423 */ /* 0x000fe20000010010 */
[----:B------:R-:W-:Y:S01]  /*87b0*/  FMUL.FTZ R16, R90, UR16 ;  /* 0x000000105a107c20 */ /* 0x000fe20008410000 */
[----:B------:R-:W-:Y:S01]  /*87c0*/  HADD2.F32 R63, -RZ, R63.H0_H0 ;  /* 0x2000003fff3f7230 */ /* 0x000fe20000004100 */
[----:B------:R-:W4:Y:S01]  /*87d0*/  LDL.LU.S16 R90, [R1+0x13c] ;  /* 0x00013c00015a7983 */ /* 0x000f220000300600 */
[----:B------:R-:W-:Y:S01]  /*87e0*/  FMUL.FTZ R24, R24, R22 ;  /* 0x0000001618187220 */ /* 0x000fe20000410000 */
        /* <DEDUP_REMOVED lines=9> */
[----:B------:R-:W-:-:S03]  /*8880*/  HADD2.F32 R40, -RZ, R89.H0_H0 ;  /* 0x20000059ff287230 */ /* 0x000fc60000004100 */
[----:B------:R-:W-:Y:S01]  /*8890*/  FMUL.FTZ R20, R26, R38 ;  /* 0x000000261a147220 */ /* 0x000fe20000410000 */
[----:B------:R-:W-:Y:S01]  /*88a0*/  FMUL.FTZ R38, R11, R35 ;  /* 0x000000230b267220 */ /* 0x000fe20000410000 */
[----:B------:R-:W-:-:S04]  /*88b0*/  FADD.FTZ R40, R40, -UR28 ;  /* 0x8000001c28287e21 */ /* 0x000fc80008010000 */
        /* <DEDUP_REMOVED lines=10> */
[----:B------:R-:W-:-:S05]  /*8960*/  HADD2.F32 R41, -RZ, R88.H0_H0 ;  /* 0x20000058ff297230 */ /* 0x000fca0000004100 */
[----:B------:R-:W-:-:S04]  /*8970*/  FADD.FTZ R41, R41, -UR28 ;  /* 0x8000001c29297e21 */ /* 0x000fc80008010000 */
[----:B------:R-:W-:Y:S01]  /*8980*/  FMUL.FTZ R23, R41, UR16 ;  /* 0x0000001029177c20 */ /* 0x000fe20008410000 */
[----:B------:R-:W-:-:S03]  /*8990*/  HADD2.F32 R41, -RZ, R86.H1_H1 ;  /* 0x30000056ff297230 */ /* 0x000fc60000004100 */
        /* <DEDUP_REMOVED lines=8> */
[----:B------:R-:W-:-:S03]  /*8a20*/  FMUL.FTZ R17, R46, -1.4426950216293334961 ;  /* 0xbfb8aa3b2e117820 */ /* 0x000fc60000410000 */
[----:B------:R-:W-:Y:S01]  /*8a30*/  FMUL.FTZ R22, R41, R44 ;  /* 0x0000002c29167220 */ /* 0x000fe20000410000 */
[----:B------:R-:W-:Y:S02]  /*8a40*/  HADD2.F32 R44, -RZ, R80.H0_H0 ;  /* 0x20000050ff2c7230 */ /* 0x000fe40000004100 */
[----:B------:R-:W0:Y:S02]  /*8a50*/  MUFU.EX2 R17, R17 ;  /* 0x0000001100117308 */ /* 0x000e240000000800 */
[----:B0-----:R-:W-:-:S06]  /*8a60*/  FADD.FTZ R17, R17, 1 ;  /* 0x3f80000011117421 */ /* 0x001fcc0000010000 */
[----:B------:R-:W0:Y:S02]  /*8a70*/  MUFU.RCP R17, R17 ;  /* 0x0000001100117308 */ /* 0x000e240000001000 */
[----:B0-----:R-:W-:Y:S01]  /*8a80*/  FMUL.FTZ R45, R45, R17 ;  /* 0x000000112d2d7220 */ /* 0x001fe20000410000 */
[----:B------:R-:W-:-:S04]  /*8a90*/  FADD.FTZ R17, -R17, 1 ;  /* 0x3f80000011117421 */ /* 0x000fc80000010100 */
[----:B------:R-:W-:Y:S01]  /*8aa0*/  FFMA.FTZ R46, R46, R17, 1 ;  /* 0x3f8000002e2e7423 */ /* 0x000fe20000010011 */
[----:B------:R-:W-:Y:S01]  /*8ab0*/  FMUL.FTZ R17, R39, R40 ;  /* 0x0000002827117220 */ /* 0x000fe20000410000 */
[----:B------:R-:W-:Y:S01]  /*8ac0*/  FFMA.FTZ R39, R14, R38, RZ ;  /* 0x000000260e277223 */ /* 0x000fe200000100ff */
[----:B------:R-:W-:Y:S01]  /*8ad0*/  FADD.FTZ R38, RZ, R38 ;  /* 0x00000026ff267221 */ /* 0x000fe20000010000 */
[----:B------:R-:W-:Y:S01]  /*8ae0*/  FMUL.FTZ R40, R13, R34 ;  /* 0x000000220d287220 */ /* 0x000fe20000410000 */
[----:B------:R-:W-:Y:S01]  /*8af0*/  FMUL.FTZ R26, R45, R46 ;  /* 0x0000002e2d1a7220 */ /* 0x000fe20000410000 */
[----:B------:R-:W-:Y:S02]  /*8b00*/  HADD2.F32 R46, -RZ, R82.H0_H0 ;  /* 0x20000052ff2e7230 */ /* 0x000fe40000004100 */
[----:B------:R-:W-:Y:S01]  /*8b10*/  FMUL.FTZ R59, R11, R17 ;  /* 0x000000110b3b7220 */ /* 0x000fe20000410000 */
[----:B------:R-:W-:Y:S01]  /*8b20*/  FFMA.FTZ R39, R12, R40, R39 ;  /* 0x000000280c277223 */ /* 0x000fe20000010027 */
[----:B------:R-:W-:Y:S01]  /*8b30*/  FADD.FTZ R38, R40, R38 ;  /* 0x0000002628267221 */ /* 0x000fe20000010000 */
        /* <DEDUP_REMOVED lines=9> */
[----:B------:R-:W-:Y:S01]  /*8bd0*/  FFMA.FTZ R40, R14, R35, RZ ;  /* 0x000000230e287223 */ /* 0x000fe200000100ff */
[----:B------:R-:W-:Y:S02]  /*8be0*/  FADD.FTZ R14, RZ, R35 ;  /* 0x00000023ff0e7221 */ /* 0x000fe40000010000 */
[----:B------:R-:W-:Y:S01]  /*8bf0*/  FMUL.FTZ R52, R52, R41 ;  /* 0x0000002934347220 */ /* 0x000fe20000410000 */
[-C--:B------:R-:W-:Y:S01]  /*8c00*/  FFMA.FTZ R35, R28, R37.reuse, R40 ;  /* 0x000000251c237223 */ /* 0x080fe20000010028 */
[----:B------:R-:W-:Y:S01]  /*8c10*/  FADD.FTZ R14, R14, R37 ;  /* 0x000000250e0e7221 */ /* 0x000fe20000010000 */
[C---:B------:R-:W-:Y:S01]  /*8c20*/  FMUL.FTZ R37, R11.reuse, R37 ;  /* 0x000000250b257220 */ /* 0x040fe20000410000 */
[----:B------:R-:W-:Y:S02]  /*8c30*/  HADD2.F32 R41, -RZ, R79.H0_H0 ;  /* 0x2000004fff297230 */ /* 0x000fe40000004100 */
[----:B------:R-:W-:Y:S01]  /*8c40*/  FADD.FTZ R14, R14, R29 ;  /* 0x0000001d0e0e7221 */ /* 0x000fe20000010000 */
[----:B------:R-:W-:Y:S01]  /*8c50*/  FFMA.FTZ R28, R28, R37, R39 ;  /* 0x000000251c1c7223 */ /* 0x000fe20000010027 */
[----:B------:R-:W-:Y:S01]  /*8c60*/  FFMA.FTZ R39, R11, R47, R0 ;  /* 0x0000002f0b277223 */ /* 0x000fe20000010000 */
[----:B------:R-:W-:Y:S01]  /*8c70*/  FADD.FTZ R38, R38, R37 ;  /* 0x0000002526267221 */ /* 0x000fe20000010000 */
[----:B------:R-:W-:Y:S01]  /*8c80*/  FFMA.FTZ R37, R13, R48, R2 ;  /* 0x000000300d257223 */ /* 0x000fe20000010002 */
[----:B------:R-:W-:Y:S01]  /*8c90*/  FADD.FTZ R54, R14, R24 ;  /* 0x000000180e367221 */ /* 0x000fe20000010000 */
[----:B------:R-:W-:-:S03]  /*8ca0*/  FMUL.FTZ R40, R39, -1.4426950216293334961 ;  /* 0xbfb8aa3b27287820 */ /* 0x000fc60000410000 */
[----:B------:R-:W-:-:S03]  /*8cb0*/  FADD.FTZ R54, R54, R17 ;  /* 0x0000001136367221 */ /* 0x000fc60000010000 */
        /* <DEDUP_REMOVED lines=15> */
[----:B------:R-:W-:Y:S01]  /*8db0*/  FFMA.FTZ R37, R12, R34, RZ ;  /* 0x000000220c257223 */ /* 0x000fe200000100ff */
[----:B------:R-:W-:Y:S01]  /*8dc0*/  FADD.FTZ R12, RZ, R34 ;  /* 0x00000022ff0c7221 */ /* 0x000fe20000010000 */
[-C--:B------:R-:W-:Y:S01]  /*8dd0*/  FMUL.FTZ R34, R13, R36.reuse ;  /* 0x000000240d227220 */ /* 0x080fe20000410000 */
[----:B------:R-:W-:Y:S01]  /*8de0*/  FMUL.FTZ R49, R49, R39 ;  /* 0x0000002731317220 */ /* 0x000fe20000410000 */
[----:B------:R-:W-:Y:S02]  /*8df0*/  HADD2.F32 R39, -RZ, R83.H0_H0 ;  /* 0x20000053ff277230 */ /* 0x000fe40000004100 */
[C---:B------:R-:W-:Y:S01]  /*8e00*/  FFMA.FTZ R37, R25.reuse, R36, R37 ;  /* 0x0000002419257223 */ /* 0x040fe20000010025 */
[----:B------:R-:W-:Y:S01]  /*8e10*/  FFMA.FTZ R28, R25, R34, R28 ;  /* 0x00000022191c7223 */ /* 0x000fe2000001001c */
[----:B------:R-:W-:Y:S01]  /*8e20*/  FADD.FTZ R12, R12, R36 ;  /* 0x000000240c0c7221 */ /* 0x000fe20000010000 */
[----:B------:R-:W-:Y:S01]  /*8e30*/  FADD.FTZ R38, R34, R38 ;  /* 0x0000002622267221 */ /* 0x000fe20000010000 */
[----:B------:R-:W-:-:S02]  /*8e40*/  FADD.FTZ R39, R39, -UR28 ;  /* 0x8000001c27277e21 */ /* 0x000fc40008010000 */
        /* <DEDUP_REMOVED lines=22> */
[-C--:B------:R-:W-:Y:S01]  /*8fb0*/  FFMA.FTZ R25, R21, R29.reuse, R35 ;  /* 0x0000001d15197223 */ /* 0x080fe20000010023 */
[----:B------:R-:W-:Y:S02]  /*8fc0*/  FMUL.FTZ R29, R11, R29 ;  /* 0x0000001d0b1d7220 */ /* 0x000fe40000410000 */
[----:B------:R-:W-:Y:S01]  /*8fd0*/  FMUL.FTZ R45, R45, R34 ;  /* 0x000000222d2d7220 */ /* 0x000fe20000410000 */
[----:B------:R-:W-:Y:S02]  /*8fe0*/  HADD2.F32 R34, -RZ, R80.H1_H1 ;  /* 0x30000050ff227230 */ /* 0x000fe40000004100 */
[----:B------:R-:W-:Y:S01]  /*8ff0*/  FFMA.FTZ R28, R21, R29, R28 ;  /* 0x0000001d151c7223 */ /* 0x000fe2000001001c */
[----:B------:R-:W-:Y:S01]  /*9000*/  FADD.FTZ R38, R38, R29 ;  /* 0x0000001d26267221 */ /* 0x000fe20000010000 */
[-C--:B------:R-:W-:Y:S01]  /*9010*/  FFMA.FTZ R25, R15, R24.reuse, R25 ;  /* 0x000000180f197223 */ /* 0x080fe20000010019 */
        /* <DEDUP_REMOVED lines=23> */
[CC--:B------:R-:W-:Y:S01]  /*9190*/  FFMA.FTZ R21, R18.reuse, R27.reuse, R37 ;  /* 0x0000001b12157223 */ /* 0x0c0fe20000010025 */
[----:B------:R-:W-:Y:S02]  /*91a0*/  FMUL.FTZ R27, R13, R27 ;  /* 0x0000001b0d1b7220 */ /* 0x000fe40000410000 */
[----:B------:R-:W-:Y:S01]  /*91b0*/  FMUL.FTZ R41, R41, R29 ;  /* 0x0000001d29297220 */ /* 0x000fe20000410000 */
[----:B------:R-:W-:Y:S02]  /*91c0*/  HADD2.F32 R29, -RZ, R78.H1_H1 ;  /* 0x3000004eff1d7230 */ /* 0x000fe40000004100 */
[----:B------:R-:W-:Y:S01]  /*91d0*/  FFMA.FTZ R18, R18, R27, R28 ;  /* 0x0000001b12127223 */ /* 0x000fe2000001001c */
[----:B------:R-:W-:Y:S01]  /*91e0*/  FADD.FTZ R55, R27, R38 ;  /* 0x000000261b377221 */ /* 0x000fe20000010000 */
[----:B------:R-:W-:Y:S02]  /*91f0*/  HADD2.F32 R38, -RZ, R75.H1_H1 ;  /* 0x3000004bff267230 */ /* 0x000fe40000004100 */
[----:B------:R-:W-:Y:S01]  /*9200*/  FADD.FTZ R29, R29, -UR28 ;  /* 0x8000001c1d1d7e21 */ /* 0x000fe20008010000 */
[----:B------:R-:W-:Y:S01]  /*9210*/  FFMA.FTZ R14, R15, R24, R18 ;  /* 0x000000180f0e7223 */ /* 0x000fe20000010012 */
        /* <DEDUP_REMOVED lines=24> */
[----:B------:R-:W-:Y:S02]  /*93a0*/  HADD2.F32 R27, -RZ, R77.H1_H1 ;  /* 0x3000004dff1b7230 */ /* 0x000fe40000004100 */
[----:B------:R-:W-:Y:S02]  /*93b0*/  HADD2.F32 R77, -RZ, R75.H0_H0 ;  /* 0x2000004bff4d7230 */ /* 0x000fe40000004100 */
        /* <DEDUP_REMOVED lines=52> */
[C---:B------:R-:W-:Y:S01]  /*9700*/  FFMA.FTZ R56, R19.reuse, R17, R25 ;  /* 0x0000001113387223 */ /* 0x040fe20000010019 */
[----:B------:R-:W-:Y:S01]  /*9710*/  FFMA.FTZ R25, R19, R59, R20 ;  /* 0x0000003b13197223 */ /* 0x000fe20000010014 */
[----:B------:R-:W-:Y:S01]  /*9720*/  FADD.FTZ R59, R21, R59 ;  /* 0x0000003b153b7221 */ /* 0x000fe20000010000 */
[----:B------:R-:W-:Y:S01]  /*9730*/  FMUL.FTZ R16, R57, R16 ;  /* 0x0000001039107220 */ /* 0x000fe20000410000 */
[----:B------:R-:W-:-:S05]  /*9740*/  HADD2.F32 R57, -RZ, R73.H0_H0 ;  /* 0x20000049ff397230 */ /* 0x000fca0000004100 */
[----:B------:R-:W-:-:S04]  /*9750*/  FADD.FTZ R57, R57, -UR28 ;  /* 0x8000001c39397e21 */ /* 0x000fc80008010000 */
[----:B------:R-:W-:Y:S01]  /*9760*/  FMUL.FTZ R17, R57, UR16 ;  /* 0x0000001039117c20 */ /* 0x000fe20008410000 */
[----:B------:R-:W-:-:S03]  /*9770*/  HADD2.F32 R57, -RZ, R72.H0_H0 ;  /* 0x20000048ff397230 */ /* 0x000fc60000004100 */
        /* <DEDUP_REMOVED lines=49> */
[----:B--2---:R-:W-:Y:S02]  /*9a90*/  HADD2.F32 R61, -RZ, R93.H0_H0 ;  /* 0x2000005dff3d7230 */ /* 0x004fe40000004100 */
[----:B------:R-:W2:Y:S01]  /*9aa0*/  LDL.S16 R93, [R1+0x142] ;  /* 0x00014200015d7983 */ /* 0x000ea20000100600 */
[----:B------:R-:W-:Y:S02]  /*9ab0*/  HADD2.F32 R60, -RZ, R43.H1_H1 ;  /* 0x3000002bff3c7230 */ /* 0x000fe40000004100 */
[-C--:B------:R-:W-:Y:S01]  /*9ac0*/  FMUL.FTZ R43, R11, R26.reuse ;  /* 0x0000001a0b2b7220 */ /* 0x080fe20000410000 */
[----:B------:R-:W-:Y:S01]  /*9ad0*/  FFMA.FTZ R56, R53, R26, R56 ;  /* 0x0000001a35387223 */ /* 0x000fe20000010038 */
[----:B------:R-:W-:Y:S01]  /*9ae0*/  FADD.FTZ R57, R57, R52 ;  /* 0x0000003439397221 */ /* 0x000fe20000010000 */
[-C--:B------:R-:W-:Y:S01]  /*9af0*/  FFMA.FTZ R58, R51, R52.reuse, R58 ;  /* 0x00000034333a7223 */ /* 0x080fe2000001003a */
[----:B------:R-:W-:Y:S01]  /*9b00*/  FFMA.FTZ R53, R53, R43, R55 ;  /* 0x0000002b35357223 */ /* 0x000fe20000010037 */
[----:B------:R-:W-:-:S04]  /*9b10*/  FMUL.FTZ R52, R13, R52 ;  /* 0x000000340d347220 */ /* 0x000fc80000410000 */
[----:B------:R-:W-:Y:S01]  /*9b20*/  FFMA.FTZ R53, R51, R52, R53 ;  /* 0x0000003433357223 */ /* 0x000fe20000010035 */
[----:B--2---:R-:W-:Y:S02]  /*9b30*/  HADD2.F32 R51, -RZ, R93.H0_H0 ;  /* 0x2000005dff337230 */ /* 0x004fe40000004100 */
[----:B------:R-:W2:Y:S01]  /*9b40*/  LDL.S16 R93, [R1+0x14c] ;  /* 0x00014c00015d7983 */ /* 0x000ea20000100600 */
[----:B------:R-:W-:Y:S01]  /*9b50*/  FADD.FTZ R54, R54, R26 ;  /* 0x0000001a36367221 */ /* 0x000fe20000010000 */
[----:B------:R-:W-:-:S03]  /*9b60*/  FFMA.FTZ R56, R47, R50, R56 ;  /* 0x000000322f387223 */ /* 0x000fc60000010038 */
[----:B------:R-:W-:Y:S01]  /*9b70*/  FADD.FTZ R54, R54, R50 ;  /* 0x0000003236367221 */ /* 0x000fe20000010000 */
[----:B------:R-:W-:-:S04]  /*9b80*/  FMUL.FTZ R50, R11, R50 ;  /* 0x000000320b327220 */ /* 0x000fc80000410000 */
[----:B------:R-:W-:Y:S01]  /*9b90*/  FFMA.FTZ R53, R47, R50, R53 ;  /* 0x000000322f357223 */ /* 0x000fe20000010035 */
[----:B---3--:R-:W-:Y:S02]  /*9ba0*/  HADD2.F32 R73, -RZ, R92.H0_H0 ;  /* 0x2000005cff497230 */ /* 0x008fe40000004100 */
[----:B------:R-:W3:Y:S01]  /*9bb0*/  LDL.LU.S16 R92, [R1+0x126] ;  /* 0x00012600015c7983 */ /* 0x000ee20000300600 */
[----:B------:R-:W-:-:S05]  /*9bc0*/  HADD2.F32 R74, -RZ, R42.H0_H0 ;  /* 0x2000002aff4a7230 */ /* 0x000fca0000004100 */
[----:B------:R-:W-:-:S04]  /*9bd0*/  FADD.FTZ R74, R74, -UR28 ;  /* 0x8000001c4a4a7e21 */ /* 0x000fc80008010000 */
[----:B------:R-:W-:Y:S01]  /*9be0*/  FMUL.FTZ R74, R74, UR16 ;  /* 0x000000104a4a7c20 */ /* 0x000fe20008410000 */
[----:B------:R-:W-:-:S03]  /*9bf0*/  FADD.FTZ R59, R59, R43 ;  /* 0x0000002b3b3b7221 */ /* 0x000fc60000010000 */
[----:B------:R-:W-:-:S04]  /*9c00*/  FFMA.FTZ R42, R13, R74, R2 ;  /* 0x0000004a0d2a7223 */ /* 0x000fc80000010002 */
[----:B------:R-:W-:-:S06]  /*9c10*/  FMUL.FTZ R43, R42, -1.4426950216293334961 ;  /* 0xbfb8aa3b2a2b7820 */ /* 0x000fcc0000410000 */
[----:B------:R-:W0:Y:S02]  /*9c20*/  MUFU.EX2 R43, R43 ;  /* 0x0000002b002b7308 */ /* 0x000e240000000800 */
[----:B0-----:R-:W-:Y:S01]  /*9c30*/  FADD.FTZ R43, R43, 1 ;  /* 0x3f8000002b2b7421 */ /* 0x001fe20000010000 */
[----:B--2---:R-:W-:Y:S02]  /*9c40*/  HADD2.F32 R47, -RZ, R93.H0_H0 ;  /* 0x2000005dff2f7230 */ /* 0x004fe40000004100 */
[----:B------:R-:W2:Y:S03]  /*9c50*/  LDL.S16 R93, [R1+0x14a] ;  /* 0x00014a00015d7983 */ /* 0x000ea60000100600 */
        /* <DEDUP_REMOVED lines=8> */
[----:B------:R-:W-:Y:S01]  /*9ce0*/  FMUL.FTZ R43, R42, -1.4426950216293334961 ;  /* 0xbfb8aa3b2a2b7820 */ /* 0x000fe20000410000 */
[----:B----4-:R-:W-:Y:S02]  /*9cf0*/  HADD2.F32 R72, -RZ, R91.H0_H0 ;  /* 0x2000005bff487230 */ /* 0x010fe40000004100 */
[----:B------:R-:W4:Y:S03]  /*9d00*/  LDL.LU.S16 R91, [R1+0x140] ;  /* 0x00014000015b7983 */ /* 0x000f260000300600 */
[----:B------:R-:W0:Y:S01]  /*9d10*/  MUFU.EX2 R43, R43 ;  /* 0x0000002b002b7308 */ /* 0x000e220000000800 */
[----:B------:R-:W-:Y:S01]  /*9d20*/  FADD.FTZ R57, R57, R49 ;  /* 0x0000003139397221 */ /* 0x000fe20000010000 */
[-C--:B------:R-:W-:Y:S01]  /*9d30*/  FFMA.FTZ R58, R48, R49.reuse, R58 ;  /* 0x00000031303a7223 */ /* 0x080fe2000001003a */
[----:B------:R-:W-:-:S04]  /*9d40*/  FMUL.FTZ R49, R13, R49 ;  /* 0x000000310d317220 */ /* 0x000fc80000410000 */
[----:B------:R-:W-:Y:S01]  /*9d50*/  FFMA.FTZ R53, R48, R49, R53 ;  /* 0x0000003130357223 */ /* 0x000fe20000010035 */
[----:B0-----:R-:W-:-:S06]  /*9d60*/  FADD.FTZ R43, R43, 1 ;  /* 0x3f8000002b2b7421 */ /* 0x001fcc0000010000 */
[----:B------:R-:W0:Y:S01]  /*9d70*/  MUFU.RCP R43, R43 ;  /* 0x0000002b002b7308 */ /* 0x000e220000001000 */
[----:B------:R-:W-:Y:S02]  /*9d80*/  HADD2.F32 R70, -RZ, R70.H0_H0 ;  /* 0x20000046ff467230 */ /* 0x000fe40000004100 */
        /* <DEDUP_REMOVED lines=11> */
[----:B---3--:R-:W-:Y:S02]  /*9e40*/  HADD2.F32 R71, -RZ, R92.H0_H0 ;  /* 0x2000005cff477230 */ /* 0x008fe40000004100 */
[----:B------:R-:W-:Y:S01]  /*9e50*/  HADD2.F32 R69, -RZ, R69.H0_H0 ;  /* 0x20000045ff457230 */ /* 0x000fe20000004100 */
[----:B------:R-:W3:Y:S02]  /*9e60*/  LDL.S16 R92, [R1+0x13e] ;  /* 0x00013e00015c7983 */ /* 0x000ee40000100600 */
        /* <DEDUP_REMOVED lines=12> */
[----:B------:R-:W-:-:S04]  /*9f30*/  FADD.FTZ R69, R69, -UR28 ;  /* 0x8000001c45457e21 */ /* 0x000fc80008010000 */
[----:B------:R-:W-:Y:S01]  /*9f40*/  FMUL.FTZ R69, R69, UR16 ;  /* 0x0000001045457c20 */ /* 0x000fe20008410000 */
[----:B--2---:R-:W-:Y:S02]  /*9f50*/  HADD2.F32 R48, -RZ, R93.H0_H0 ;  /* 0x2000005dff307230 */ /* 0x004fe40000004100 */
[----:B------:R-:W2:Y:S01]  /*9f60*/  LDL.S16 R93, [R1+0x154] ;  /* 0x00015400015d7983 */ /* 0x000ea20000100600 */
        /* <DEDUP_REMOVED lines=22> */
[----:B------:R-:W-:Y:S01]  /*a0d0*/  FMUL.FTZ R26, R60, UR16 ;  /* 0x000000103c1a7c20 */ /* 0x000fe20008410000 */
[----:B------:R-:W-:Y:S02]  /*a0e0*/  HADD2.F32 R66, -RZ, R66.H0_H0 ;  /* 0x20000042ff427230 */ /* 0x000fe40000004100 */
[----:B------:R-:W-:Y:S02]  /*a0f0*/  HADD2.F32 R65, -RZ, R65.H0_H0 ;  /* 0x20000041ff417230 */ /* 0x000fe40000004100 */
[----:B------:R-:W-:Y:S01]  /*a100*/  FFMA.FTZ R55, R11, R26, R0 ;  /* 0x0000001a0b377223 */ /* 0x000fe20000010000 */
[----:B------:R-:W-:-:S03]  /*a110*/  FADD.FTZ R66, R66, -UR28 ;  /* 0x8000001c42427e21 */ /* 0x000fc60008010000 */
[----:B------:R-:W-:Y:S01]  /*a120*/  FMUL.FTZ R60, R55, -1.4426950216293334961 ;  /* 0xbfb8aa3b373c7820 */ /* 0x000fe20000410000 */
[----:B------:R-:W-:Y:S01]  /*a130*/  FMUL.FTZ R66, R66, UR16 ;  /* 0x0000001042427c20 */ /* 0x000fe20008410000 */
[----:B0-----:R-:W-:Y:S01]  /*a140*/  FMUL.FTZ R65, R65, R43 ;  /* 0x0000002b41417220 */ /* 0x001fe20000410000 */
[----:B------:R-:W-:-:S03]  /*a150*/  FADD.FTZ R43, -R43, 1 ;  /* 0x3f8000002b2b7421 */ /* 0x000fc60000010100 */
[----:B------:R-:W0:Y:S01]  /*a160*/  MUFU.EX2 R60, R60 ;  /* 0x0000003c003c7308 */ /* 0x000e220000000800 */
[----:B------:R-:W-:Y:S01]  /*a170*/  FFMA.FTZ R43, R42, R43, 1 ;  /* 0x3f8000002a2b7423 */ /* 0x000fe2000001002b */
[----:B------:R-:W-:-:S03]  /*a180*/  FFMA.FTZ R42, R13, R66, R2 ;  /* 0x000000420d2a7223 */ /* 0x000fc60000010002 */
[----:B------:R-:W-:Y:S01]  /*a190*/  FMUL.FTZ R65, R65, R43 ;  /* 0x0000002b41417220 */ /* 0x000fe20000410000 */
[----:B------:R-:W-:-:S06]  /*a1a0*/  FMUL.FTZ R43, R42, -1.4426950216293334961 ;  /* 0xbfb8aa3b2a2b7820 */ /* 0x000fcc0000410000 */
[----:B------:R-:W1:Y:S01]  /*a1b0*/  MUFU.EX2 R43, R43 ;  /* 0x0000002b002b7308 */ /* 0x000e620000000800 */
[----:B0-----:R-:W-:-:S06]  /*a1c0*/  FADD.FTZ R60, R60, 1 ;  /* 0x3f8000003c3c7421 */ /* 0x001fcc0000010000 */
[----:B------:R-:W0:Y:S01]  /*a1d0*/  MUFU.RCP R60, R60 ;  /* 0x0000003c003c7308 */ /* 0x000e220000001000 */
[----:B-1----:R-:W-:-:S07]  /*a1e0*/  FADD.FTZ R43, R43, 1 ;  /* 0x3f8000002b2b7421 */ /* 0x002fce0000010000 */
[----:B------:R-:W1:Y:S01]  /*a1f0*/  MUFU.RCP R43, R43 ;  /* 0x0000002b002b7308 */ /* 0x000e620000001000 */
[----:B0-----:R-:W-:Y:S01]  /*a200*/  FMUL.FTZ R61, R61, R60 ;  /* 0x0000003c3d3d7220 */ /* 0x001fe20000410000 */
[----:B------:R-:W-:-:S04]  /*a210*/  FADD.FTZ R60, -R60, 1 ;  /* 0x3f8000003c3c7421 */ /* 0x000fc80000010100 */
[----:B------:R-:W-:Y:S01]  /*a220*/  FFMA.FTZ R55, R55, R60, 1 ;  /* 0x3f80000037377423 */ /* 0x000fe2000001003c */
[----:B----4-:R-:W-:Y:S02]  /*a230*/  HADD2.F32 R60, -RZ, R91.H0_H0 ;  /* 0x2000005bff3c7230 */ /* 0x010fe40000004100 */
[----:B------:R-:W4:Y:S01]  /*a240*/  LDL.LU.S16 R91, [R1+0x148] ;  /* 0x00014800015b7983 */ /* 0x000f220000300600 */
[----:B------:R-:W-:Y:S01]  /*a250*/  FADD.FTZ R59, R52, R59 ;  /* 0x0000003b343b7221 */ /* 0x000fe20000010000 */
[----:B-1----:R-:W-:Y:S01]  /*a260*/  FMUL.FTZ R48, R48, R43 ;  /* 0x0000002b30307220 */ /* 0x002fe20000410000 */
[----:B------:R-:W-:Y:S02]  /*a270*/  FADD.FTZ R43, -R43, 1 ;  /* 0x3f8000002b2b7421 */ /* 0x000fe40000010100 */
[----:B------:R-:W-:Y:S01]  /*a280*/  FADD.FTZ R59, R59, R50 ;  /* 0x000000323b3b7221 */ /* 0x000fe20000010000 */
[----:B------:R-:W-:Y:S01]  /*a290*/  FADD.FTZ R54, R54, R46 ;  /* 0x0000002e36367221 */ /* 0x000fe20000010000 */
[-C--:B------:R-:W-:Y:S01]  /*a2a0*/  FFMA.FTZ R56, R39, R46.reuse, R56 ;  /* 0x0000002e27387223 */ /* 0x080fe20000010038 */
[----:B------:R-:W-:Y:S01]  /*a2b0*/  FFMA.FTZ R43, R42, R43, 1 ;  /* 0x3f8000002a2b7423 */ /* 0x000fe2000001002b */
[----:B------:R-:W-:Y:S01]  /*a2c0*/  FADD.FTZ R59, R49, R59 ;  /* 0x0000003b313b7221 */ /* 0x000fe20000010000 */
[----:B------:R-:W-:-:S02]  /*a2d0*/  FMUL.FTZ R46, R11, R46 ;  /* 0x0000002e0b2e7220 */ /* 0x000fc40000410000 */
[----:B------:R-:W-:Y:S02]  /*a2e0*/  FMUL.FTZ R43, R48, R43 ;  /* 0x0000002b302b7220 */ /* 0x000fe40000410000 */
[----:B------:R-:W-:Y:S01]  /*a2f0*/  FFMA.FTZ R53, R39, R46, R53 ;  /* 0x0000002e27357223 */ /* 0x000fe20000010035 */
[----:B------:R-:W-:Y:S01]  /*a300*/  FADD.FTZ R48, R59, R46 ;  /* 0x0000002e3b307221 */ /* 0x000fe20000010000 */
[----:B------:R-:W-:-:S05]  /*a310*/  HADD2.F32 R64, -RZ, R64.H0_H0 ;  /* 0x20000040ff407230 */ /* 0x000fca0000004100 */
[----:B------:R-:W-:Y:S01]  /*a320*/  FADD.FTZ R64, R64, -UR28 ;  /* 0x8000001c40407e21 */ /* 0x000fe20008010000 */
[----:B--2---:R-:W-:Y:S02]  /*a330*/  HADD2.F32 R46, -RZ, R93.H0_H0 ;  /* 0x2000005dff2e7230 */ /* 0x004fe40000004100 */
[----:B------:R-:W2:Y:S01]  /*a340*/  LDL.S16 R93, [R1+0x15c] ;  /* 0x00015c00015d7983 */ /* 0x000ea20000100600 */
[----:B------:R-:W-:-:S04]  /*a350*/  FMUL.FTZ R64, R64, UR16 ;  /* 0x0000001040407c20 */ /* 0x000fc80008410000 */
[----:B------:R-:W-:-:S04]  /*a360*/  FFMA.FTZ R39, R11, R64, R0 ;  /* 0x000000400b277223 */ /* 0x000fc80000010000 */
[----:B------:R-:W-:-:S06]  /*a370*/  FMUL.FTZ R42, R39, -1.4426950216293334961 ;  /* 0xbfb8aa3b272a7820 */ /* 0x000fcc0000410000 */
[----:B------:R-:W0:Y:S01]  /*a380*/  MUFU.EX2 R42, R42 ;  /* 0x0000002a002a7308 */ /* 0x000e220000000800 */
[----:B------:R-:W-:Y:S01]  /*a390*/  FMUL.FTZ R55, R61, R55 ;  /* 0x000000373d377220 */ /* 0x000fe20000410000 */
[----:B---3--:R-:W-:Y:S02]  /*a3a0*/  HADD2.F32 R61, -RZ, R92.H0_H0 ;  /* 0x2000005cff3d7230 */ /* 0x008fe40000004100 */
[----:B------:R-:W3:Y:S01]  /*a3b0*/  LDL.S16 R92, [R1+0x146] ;  /* 0x00014600015c7983 */ /* 0x000ee20000100600 */
        /* <DEDUP_REMOVED lines=14> */
[----:B------:R-:W3:Y:S03]  /*a4a0*/  LDL.LU.S16 R90, [R1+0x144] ;  /* 0x00014400015a7983 */ /* 0x000ee60000300600 */
        /* <DEDUP_REMOVED lines=19> */
[----:B------:R-:W-:-:S04]  /*a5e0*/  FFMA.FTZ R49, R36, R49, 1 ;  /* 0x3f80000024317423 */ /* 0x000fc80000010031 */
[----:B------:R-:W-:Y:S01]  /*a5f0*/  FMUL.FTZ R57, R57, R49 ;  /* 0x0000003139397220 */ /* 0x000fe20000410000 */
[----:B------:R-:W-:Y:S01]  /*a600*/  FADD.FTZ R49, R45, R48 ;  /* 0x000000302d317221 */ /* 0x000fe20000010000 */
[----:B--2---:R-:W-:Y:S02]  /*a610*/  HADD2.F32 R48, -RZ, R93.H0_H0 ;  /* 0x2000005dff307230 */ /* 0x004fe40000004100 */
[----:B------:R-:W2:Y:S01]  /*a620*/  LDL.LU.S16 R93, [R1+0x15e] ;  /* 0x00015e00015d7983 */ /* 0x000ea20000300600 */
[----:B---3--:R-:W-:-:S03]  /*a630*/  HADD2.F32 R58, -RZ, R92.H0_H0 ;  /* 0x2000005cff3a7230 */ /* 0x008fc60000004100 */
[----:B------:R-:W3:Y:S02]  /*a640*/  LDL.LU.S16 R92, [R1+0x150] ;  /* 0x00015000015c7983 */ /* 0x000ee40000300600 */
        /* <DEDUP_REMOVED lines=11> */
[----:B------:R-:W-:Y:S02]  /*a700*/  HADD2.F32 R50, -RZ, R90.H0_H0 ;  /* 0x2000005aff327230 */ /* 0x000fe40000004100 */
[----:B------:R-:W3:Y:S01]  /*a710*/  LDL.LU.S16 R90, [R1+0x14e] ;  /* 0x00014e00015a7983 */ /* 0x000ee20000300600 */
[----:B------:R-:W-:Y:S02]  /*a720*/  FMUL.FTZ R36, R48, R36 ;  /* 0x0000002430247220 */ /* 0x000fe40000410000 */
[----:B------:R-:W-:Y:S01]  /*a730*/  FADD.FTZ R50, R50, -UR28 ;  /* 0x8000001c32327e21 */ /* 0x000fe20008010000 */
[C---:B------:R-:W-:Y:S01]  /*a740*/  FFMA.FTZ R48, R35.reuse, R44, R56 ;  /* 0x0000002c23307223 */ /* 0x040fe20000010038 */
[----:B------:R-:W-:Y:S02]  /*a750*/  FADD.FTZ R45, R54, R44 ;  /* 0x0000002c362d7221 */ /* 0x000fe40000010000 */
[----:B------:R-:W-:Y:S01]  /*a760*/  FMUL.FTZ R56, R50, UR16 ;  /* 0x0000001032387c20 */ /* 0x000fe20008410000 */
[----:B------:R-:W-:-:S03]  /*a770*/  FFMA.FTZ R44, R35, R76, R53 ;  /* 0x0000004c232c7223 */ /* 0x000fc60000010035 */
        /* <DEDUP_REMOVED lines=11> */
[----:B--2---:R-:W-:Y:S02]  /*a830*/  HADD2.F32 R50, -RZ, R93.H0_H0 ;  /* 0x2000005dff327230 */ /* 0x004fe40000004100 */
[----:B------:R-:W2:Y:S01]  /*a840*/  LDL.S16 R93, [R1+0x162] ;  /* 0x00016200015d7983 */ /* 0x000ea20000100600 */
[----:B---3--:R-:W-:-:S03]  /*a850*/  HADD2.F32 R54, -RZ, R92.H0_H0 ;  /* 0x2000005cff367230 */ /* 0x008fc60000004100 */
[----:B------:R-:W3:Y:S02]  /*a860*/  LDL.LU.S16 R92, [R1+0x158] ;  /* 0x00015800015c7983 */ /* 0x000ee40000300600 */
[----:B------:R-:W-:-:S04]  /*a870*/  FADD.FTZ R54, R54, -UR28 ;  /* 0x8000001c36367e21 */ /* 0x000fc80008010000 */
[----:B------:R-:W-:Y:S01]  /*a880*/  FMUL.FTZ R54, R54, UR16 ;  /* 0x0000001036367c20 */ /* 0x000fe20008410000 */
[----:B------:R-:W-:-:S03]  /*a890*/  FADD.FTZ R76, R49, R76 ;  /* 0x0000004c314c7221 */ /* 0x000fc60000010000 */
[----:B------:R-:W-:Y:S01]  /*a8a0*/  FFMA.FTZ R35, R13, R54, R2 ;  /* 0x000000360d237223 */ /* 0x000fe20000010002 */
[----:B------:R-:W-:Y:S01]  /*a8b0*/  FADD.FTZ R42, R42, R41 ;  /* 0x000000292a2a7221 */ /* 0x000fe20000010000 */
[-C--:B------:R-:W-:Y:S02]  /*a8c0*/  FFMA.FTZ R75, R34, R41.reuse, R46 ;  /* 0x00000029224b7223 */ /* 0x080fe4000001002e */
[----:B------:R-:W-:Y:S01]  /*a8d0*/  FMUL.FTZ R49, R35, -1.4426950216293334961 ;  /* 0xbfb8aa3b23317820 */ /* 0x000fe20000410000 */
[----:B------:R-:W-:-:S04]  /*a8e0*/  FMUL.FTZ R41, R13, R41 ;  /* 0x000000290d297220 */ /* 0x000fc80000410000 */
[----:B------:R-:W-:Y:S01]  /*a8f0*/  FFMA.FTZ R44, R34, R41, R44 ;  /* 0x00000029222c7223 */ /* 0x000fe2000001002c */
[----:B------:R-:W0:Y:S02]  /*a900*/  MUFU.EX2 R49, R49 ;  /* 0x0000003100317308 */ /* 0x000e240000000800 */
[----:B0-----:R-:W-:Y:S01]  /*a910*/  FADD.FTZ R49, R49, 1 ;  /* 0x3f80000031317421 */ /* 0x001fe20000010000 */
[----:B------:R-:W-:Y:S02]  /*a920*/  HADD2.F32 R52, -RZ, R90.H0_H0 ;  /* 0x2000005aff347230 */ /* 0x000fe40000004100 */
[----:B------:R-:W3:Y:S03]  /*a930*/  LDL.LU.S16 R90, [R1+0x156] ;  /* 0x00015600015a7983 */ /* 0x000ee60000300600 */
[----:B------:R-:W-:-:S04]  /*a940*/  FADD.FTZ R52, R52, -UR28 ;  /* 0x8000001c34347e21 */ /* 0x000fc80008010000 */
[----:B------:R-:W-:-:S04]  /*a950*/  FMUL.FTZ R52, R52, UR16 ;  /* 0x0000001034347c20 */ /* 0x000fc80008410000 */
[----:B------:R-:W-:-:S04]  /*a960*/  FFMA.FTZ R34, R11, R52, R0 ;  /* 0x000000340b227223 */ /* 0x000fc80000010000 */
[----:B------:R-:W-:-:S06]  /*a970*/  FMUL.FTZ R46, R34, -1.4426950216293334961 ;  /* 0xbfb8aa3b222e7820 */ /* 0x000fcc0000410000 */
[----:B------:R-:W0:Y:S04]  /*a980*/  MUFU.EX2 R46, R46 ;  /* 0x0000002e002e7308 */ /* 0x000e280000000800 */
[----:B------:R-:W1:Y:S01]  /*a990*/  MUFU.RCP R49, R49 ;  /* 0x0000003100317308 */ /* 0x000e620000001000 */
[----:B0-----:R-:W-:-:S07]  /*a9a0*/  FADD.FTZ R46, R46, 1 ;  /* 0x3f8000002e2e7421 */ /* 0x001fce0000010000 */
[----:B------:R-:W0:Y:S01]  /*a9b0*/  MUFU.RCP R46, R46 ;  /* 0x0000002e002e7308 */ /* 0x000e220000001000 */
[----:B-1----:R-:W-:Y:S01]  /*a9c0*/  FMUL.FTZ R50, R50, R49 ;  /* 0x0000003132327220 */ /* 0x002fe20000410000 */
[----:B------:R-:W-:-:S04]  /*a9d0*/  FADD.FTZ R49, -R49, 1 ;  /* 0x3f80000031317421 */ /* 0x000fc80000010100 */
[----:B------:R-:W-:Y:S01]  /*a9e0*/  FFMA.FTZ R35, R35, R49, 1 ;  /* 0x3f80000023237423 */ /* 0x000fe20000010031 */
[----:B----4-:R-:W-:Y:S02]  /*a9f0*/  HADD2.F32 R49, -RZ, R91.H0_H0 ;  /* 0x2000005bff317230 */ /* 0x010fe40000004100 */
[----:B------:R-:W4:Y:S03]  /*aa00*/  LDL.S16 R91, [R1+0x168] ;  /* 0x00016800015b7983 */ /* 0x000f260000100600 */
[----:B0-----:R-:W-:Y:S01]  /*aa10*/  FMUL.FTZ R49, R49, R46 ;  /* 0x0000002e31317220 */ /* 0x001fe20000410000 */
[----:B------:R-:W-:-:S04]  /*aa20*/  FADD.FTZ R46, -R46, 1 ;  /* 0x3f8000002e2e7421 */ /* 0x000fc80000010100 */
[----:B------:R-:W-:-:S04]  /*aa30*/  FFMA.FTZ R46, R34, R46, 1 ;  /* 0x3f800000222e7423 */ /* 0x000fc8000001002e */
[----:B------:R-:W-:Y:S01]  /*aa40*/  FMUL.FTZ R49, R49, R46 ;  /* 0x0000002e31317220 */ /* 0x000fe20000410000 */
[----:B--2---:R-:W-:Y:S02]  /*aa50*/  HADD2.F32 R46, -RZ, R93.H0_H0 ;  /* 0x2000005dff2e7230 */ /* 0x004fe40000004100 */
[----:B------:R-:W2:Y:S01]  /*aa60*/  LDL.LU.S16 R93, [R1+0x16a] ;  /* 0x00016a00015d7983 */ /* 0x000ea20000300600 */
[----:B------:R-:W-:Y:S01]  /*aa70*/  FMUL.FTZ R35, R50, R35 ;  /* 0x0000002332237220 */ /* 0x000fe20000410000 */
[----:B---3--:R-:W-:Y:S02]  /*aa80*/  HADD2.F32 R50, -RZ, R92.H0_H0 ;  /* 0x2000005cff327230 */ /* 0x008fe40000004100 */
[----:B------:R-:W3:Y:S03]  /*aa90*/  LDL.S16 R92, [R1+0x166] ;  /* 0x00016600015c7983 */ /* 0x000ee60000100600 */
[----:B------:R-:W-:-:S04]  /*aaa0*/  FADD.FTZ R50, R50, -UR28 ;  /* 0x8000001c32327e21 */ /* 0x000fc80008010000 */
        /* <DEDUP_REMOVED lines=11> */
[----:B------:R-:W3:Y:S01]  /*ab60*/  LDL.LU.S16 R90, [R1+0x164] ;  /* 0x00016400015a7983 */ /* 0x000ee20000300600 */
[----:B------:R-:W-:Y:S01]  /*ab70*/  FADD.FTZ R83, R45, R40 ;  /* 0x000000282d537221 */ /* 0x000fe20000010000 */
[-C--:B------:R-:W-:Y:S01]  /*ab80*/  FMUL.FTZ R79, R11, R40.reuse ;  /* 0x000000280b4f7220 */ /* 0x080fe20000410000 */
[----:B------:R-:W-:-:S03]  /*ab90*/  FFMA.FTZ R81, R29, R40, R48 ;  /* 0x000000281d517223 */ /* 0x000fc60000010030 */
[----:B------:R-:W-:Y:S01]  /*aba0*/  FFMA.FTZ R40, R29, R79, R44 ;  /* 0x0000004f1d287223 */ /* 0x000fe2000001002c */
[----:B----4-:R-:W-:Y:S02]  /*abb0*/  HADD2.F32 R45, -RZ, R91.H0_H0 ;  /* 0x2000005bff2d7230 */ /* 0x010fe40000004100 */
[----:B------:R-:W4:Y:S01]  /*abc0*/  LDL.S16 R91, [R1+0x16e] ;  /* 0x00016e00015b7983 */ /* 0x000f220000100600 */
[----:B------:R-:W-:-:S04]  /*abd0*/  FADD.FTZ R41, R41, -UR28 ;  /* 0x8000001c29297e21 */ /* 0x000fc80008010000 */
[----:B------:R-:W-:-:S04]  /*abe0*/  FMUL.FTZ R48, R41, UR16 ;  /* 0x0000001029307c20 */ /* 0x000fc80008410000 */
[----:B------:R-:W-:-:S04]  /*abf0*/  FFMA.FTZ R29, R11, R48, R0 ;  /* 0x000000300b1d7223 */ /* 0x000fc80000010000 */
[----:B------:R-:W-:Y:S01]  /*ac00*/  FMUL.FTZ R41, R29, -1.4426950216293334961 ;  /* 0xbfb8aa3b1d297820 */ /* 0x000fe20000410000 */
[----:B--2---:R-:W-:Y:S02]  /*ac10*/  HADD2.F32 R44, -RZ, R93.H0_H0 ;  /* 0x2000005dff2c7230 */ /* 0x004fe40000004100 */
[----:B------:R-:W2:Y:S03]  /*ac20*/  LDL.S16 R93, [R1+0x172] ;  /* 0x00017200015d7983 */ /* 0x000ea60000100600 */
[----:B------:R-:W0:Y:S02]  /*ac30*/  MUFU.EX2 R41, R41 ;  /* 0x0000002900297308 */ /* 0x000e240000000800 */
[----:B0-----:R-:W-:-:S06]  /*ac40*/  FADD.FTZ R41, R41, 1 ;  /* 0x3f80000029297421 */ /* 0x001fcc0000010000 */
[----:B------:R-:W0:Y:S01]  /*ac50*/  MUFU.RCP R41, R41 ;  /* 0x0000002900297308 */ /* 0x000e220000001000 */
[----:B------:R-:W-:Y:S01]  /*ac60*/  FMUL.FTZ R34, R46, R34 ;  /* 0x000000222e227220 */ /* 0x000fe20000410000 */
[----:B---3--:R-:W-:Y:S02]  /*ac70*/  HADD2.F32 R46, -RZ, R92.H0_H0 ;  /* 0x2000005cff2e7230 */ /* 0x008fe40000004100 */
[----:B------:R-:W3:Y:S03]  /*ac80*/  LDL.LU.S16 R92, [R1+0x16c] ;  /* 0x00016c00015c7983 */ /* 0x000ee60000300600 */
        /* <DEDUP_REMOVED lines=12> */
[----:B0-----:R-:W-:Y:S01]  /*ad50*/  FMUL.FTZ R44, R44, R41 ;  /* 0x000000292c2c7220 */ /* 0x001fe20000410000 */
[----:B------:R-:W-:-:S04]  /*ad60*/  FADD.FTZ R41, -R41, 1 ;  /* 0x3f80000029297421 */ /* 0x000fc80000010100 */
[----:B------:R-:W-:-:S04]  /*ad70*/  FFMA.FTZ R29, R29, R41, 1 ;  /* 0x3f8000001d1d7423 */ /* 0x000fc80000010029 */
[----:B------:R-:W-:Y:S01]  /*ad80*/  FMUL.FTZ R29, R44, R29 ;  /* 0x0000001d2c1d7220 */ /* 0x000fe20000410000 */
[----:B------:R-:W-:Y:S02]  /*ad90*/  HADD2.F32 R44, -RZ, R90.H0_H0 ;  /* 0x2000005aff2c7230 */ /* 0x000fe40000004100 */
[----:B------:R-:W-:Y:S01]  /*ada0*/  FADD.FTZ R76, R42, R38 ;  /* 0x000000262a4c7221 */ /* 0x000fe20000010000 */
[-C--:B------:R-:W-:Y:S01]  /*adb0*/  FFMA.FTZ R75, R28, R38.reuse, R75 ;  /* 0x000000261c4b7223 */ /* 0x080fe2000001004b */
[----:B------:R-:W3:Y:S01]  /*adc0*/  LDL.LU.S16 R90, [R1+0x170] ;  /* 0x00017000015a7983 */ /* 0x000ee20000300600 */
        /* <DEDUP_REMOVED lines=31> */
[-C--:B------:R-:W-:Y:S01]  /*afc0*/  FMUL.FTZ R78, R11, R37.reuse ;  /* 0x000000250b4e7220 */ /* 0x080fe20000410000 */
[----:B------:R-:W-:Y:S02]  /*afd0*/  HADD2.F32 R40, -RZ, R90.H0_H0 ;  /* 0x2000005aff287230 */ /* 0x000fe40000004100 */
[----:B------:R-:W3:Y:S03]  /*afe0*/  LDL.LU.S16 R90, [R1+0x160] ;  /* 0x00016000015a7983 */ /* 0x000ee60000300600 */
[----:B------:R-:W-:Y:S01]  /*aff0*/  FADD.FTZ R40, R40, -UR28 ;  /* 0x8000001c28287e21 */ /* 0x000fe20008010000 */
[----:B------:R-:W-:-:S03]  /*b000*/  FFMA.FTZ R81, R27, R37, R81 ;  /* 0x000000251b517223 */ /* 0x000fc60000010051 */
        /* <DEDUP_REMOVED lines=8> */
[----:B--2---:R-:W-:Y:S02]  /*b090*/  HADD2.F32 R80, -RZ, R93.H0_H0 ;  /* 0x2000005dff507230 */ /* 0x004fe40000004100 */
[----:B------:R-:W2:Y:S01]  /*b0a0*/  LDL.S16 R93, [R1+0x180] ;  /* 0x00018000015d7983 */ /* 0x000ea20000100600 */
[----:B----4-:R-:W-:-:S03]  /*b0b0*/  HADD2.F32 R38, -RZ, R91.H0_H0 ;  /* 0x2000005bff267230 */ /* 0x010fc60000004100 */
[----:B------:R-:W4:Y:S02]  /*b0c0*/  LDL.LU.S16 R91, [R1+0x178] ;  /* 0x00017800015b7983 */ /* 0x000f240000300600 */
[----:B0-----:R-:W-:Y:S01]  /*b0d0*/  FMUL.FTZ R38, R38, R37 ;  /* 0x0000002526267220 */ /* 0x001fe20000410000 */
[----:B------:R-:W-:-:S04]  /*b0e0*/  FADD.FTZ R37, -R37, 1 ;  /* 0x3f80000025257421 */ /* 0x000fc80000010100 */
[----:B------:R-:W-:Y:S01]  /*b0f0*/  FFMA.FTZ R37, R27, R37, 1 ;  /* 0x3f8000001b257423 */ /* 0x000fe20000010025 */
[----:B---3--:R-:W-:Y:S02]  /*b100*/  HADD2.F32 R27, -RZ, R92.H0_H0 ;  /* 0x2000005cff1b7230 */ /* 0x008fe40000004100 */
[----:B------:R-:W3:Y:S03]  /*b110*/  LDL.S16 R92, [R1+0x17c] ;  /* 0x00017c00015c7983 */ /* 0x000ee60000100600 */
        /* <DEDUP_REMOVED lines=15> */
[----:B------:R-:W-:Y:S01]  /*b210*/  FMUL.FTZ R80, R13, R77 ;  /* 0x0000004d0d507220 */ /* 0x000fe20000410000 */
[----:B------:R-:W-:-:S05]  /*b220*/  HADD2.F32 R78, -RZ, R90.H0_H0 ;  /* 0x2000005aff4e7230 */ /* 0x000fca0000004100 */
        /* <DEDUP_REMOVED lines=8> */
[----:B--2---:R-:W-:Y:S02]  /*b2b0*/  HADD2.F32 R85, -RZ, R93.H0_H0 ;  /* 0x2000005dff557230 */ /* 0x004fe40000004100 */
[----:B------:R-:W2:Y:S01]  /*b2c0*/  LDL.LU.S16 R93, [R1+0x182] ;  /* 0x00018200015d7983 */ /* 0x000ea20000300600 */
[----:B----4-:R-:W-:-:S03]  /*b2d0*/  HADD2.F32 R84, -RZ, R91.H0_H0 ;  /* 0x2000005bff547230 */ /* 0x010fc60000004100 */
[----:B------:R-:W4:Y:S02]  /*b2e0*/  LDL.LU.S16 R91, [R1+0x128] ;  /* 0x00012800015b7983 */ /* 0x000f240000300600 */
[----:B0-----:R-:W-:Y:S01]  /*b2f0*/  FMUL.FTZ R84, R84, R78 ;  /* 0x0000004e54547220 */ /* 0x001fe20000410000 */
[----:B------:R-:W-:-:S04]  /*b300*/  FADD.FTZ R78, -R78, 1 ;  /* 0x3f8000004e4e7421 */ /* 0x000fc80000010100 */
[----:B------:R-:W-:Y:S01]  /*b310*/  FFMA.FTZ R18, R18, R78, 1 ;  /* 0x3f80000012127423 */ /* 0x000fe2000001004e */
[----:B---3--:R-:W-:Y:S02]  /*b320*/  HADD2.F32 R78, -RZ, R92.H0_H0 ;  /* 0x2000005cff4e7230 */ /* 0x008fe40000004100 */
        /* <DEDUP_REMOVED lines=14> */
[----:B------:R-:W-:Y:S02]  /*b410*/  HADD2.F32 R85, -RZ, R7.H1_H1 ;  /* 0x30000007ff557230 */ /* 0x000fe40000004100 */
        /* <DEDUP_REMOVED lines=12> */
[----:B------:R-:W2:Y:S01]  /*b4e0*/  LDL.S16 R93, [R1+0x184] ;  /* 0x00018400015d7983 */ /* 0x000ea20000100600 */
[----:B----4-:R-:W-:Y:S02]  /*b4f0*/  HADD2.F32 R85, -RZ, R91.H0_H0 ;  /* 0x2000005bff557230 */ /* 0x010fe40000004100 */
[----:B------:R-:W-:Y:S01]  /*b500*/  FADD.FTZ R79, R79, R84 ;  /* 0x000000544f4f7221 */ /* 0x000fe20000010000 */
[----:B------:R-:W-:Y:S01]  /*b510*/  FADD.FTZ R76, R76, R16 ;  /* 0x000000104c4c7221 */ /* 0x000fe20000010000 */
[----:B------:R-:W-:Y:S01]  /*b520*/  FFMA.FTZ R75, R14, R16, R75 ;  /* 0x000000100e4b7223 */ /* 0x000fe2000001004b */
[----:B------:R-:W-:Y:S02]  /*b530*/  HADD2.F32 R88, -RZ, R4.H0_H0 ;  /* 0x20000004ff587230 */ /* 0x000fe40000004100 */
[----:B0-----:R-:W-:Y:S01]  /*b540*/  FMUL.FTZ R85, R85, R83 ;  /* 0x0000005355557220 */ /* 0x001fe20000410000 */
[----:B------:R-:W-:Y:S01]  /*b550*/  FADD.FTZ R83, -R83, 1 ;  /* 0x3f80000053537421 */ /* 0x000fe20000010100 */
[----:B------:R-:W4:Y:S03]  /*b560*/  LDL.LU.S16 R91, [R1+0x186] ;  /* 0x00018600015b7983 */ /* 0x000f260000300600 */
[----:B------:R-:W-:Y:S01]  /*b570*/  FFMA.FTZ R82, R82, R83, 1 ;  /* 0x3f80000052527423 */ /* 0x000fe20000010053 */
[----:B---3--:R-:W-:-:S03]  /*b580*/  HADD2.F32 R83, -RZ, R92.H0_H0 ;  /* 0x2000005cff537230 */ /* 0x008fc60000004100 */
[----:B------:R-:W-:Y:S01]  /*b590*/  FMUL.FTZ R82, R85, R82 ;  /* 0x0000005255527220 */ /* 0x000fe20000410000 */
[----:B------:R-:W-:Y:S01]  /*b5a0*/  FMUL.FTZ R16, R13, R16 ;  /* 0x000000100d107220 */ /* 0x000fe20000410000 */
[----:B------:R-:W3:Y:S01]  /*b5b0*/  LDL.LU.S16 R92, [R1+0x18a] ;  /* 0x00018a00015c7983 */ /* 0x000ee20000300600 */
        /* <DEDUP_REMOVED lines=51> */
[----:B----4-:R-:W-:-:S05]  /*b8f0*/  HADD2.F32 R17, -RZ, R91.H0_H0 ;  /* 0x2000005bff117230 */ /* 0x010fca0000004100 */
        /* <DEDUP_REMOVED lines=10> */
[----:B------:R-:W0:Y:S01]  /*b9a0*/  MUFU.EX2 R19, R19 ;  /* 0x0000001300137308 */ /* 0x000e220000000800 */
[----:B--2---:R-:W-:Y:S02]  /*b9b0*/  HADD2.F32 R89, -RZ, R93.H0_H0 ;  /* 0x2000005dff597230 */ /* 0x004fe40000004100 */
[----:B------:R-:W2:Y:S01]  /*b9c0*/  LDL.LU.S16 R93, [R1+0x18c] ;  /* 0x00018c00015d7983 */ /* 0x000ea20000300600 */
[----:B0-----:R-:W-:-:S06]  /*b9d0*/  FADD.FTZ R19, R19, 1 ;  /* 0x3f80000013137421 */ /* 0x001fcc0000010000 */
[----:B------:R-:W0:Y:S01]  /*b9e0*/  MUFU.RCP R19, R19 ;  /* 0x0000001300137308 */ /* 0x000e220000001000 */
[----:B------:R-:W-:Y:S01]  /*b9f0*/  FADD.FTZ R76, R76, R21 ;  /* 0x000000154c4c7221 */ /* 0x000fe20000010000 */
[----:B0-----:R-:W-:Y:S01]  /*ba00*/  FMUL.FTZ R89, R89, R19 ;  /* 0x0000001359597220 */ /* 0x001fe20000410000 */
[----:B------:R-:W-:-:S04]  /*ba10*/  FADD.FTZ R19, -R19, 1 ;  /* 0x3f80000013137421 */ /* 0x000fc80000010100 */
[----:B------:R-:W-:Y:S01]  /*ba20*/  FFMA.FTZ R19, R17, R19, 1 ;  /* 0x3f80000011137423 */ /* 0x000fe20000010013 */
[----:B---3--:R-:W-:-:S05]  /*ba30*/  HADD2.F32 R17, -RZ, R92.H0_H0 ;  /* 0x2000005cff117230 */ /* 0x008fca0000004100 */
[----:B------:R-:W-:Y:S01]  /*ba40*/  FADD.FTZ R17, R17, -UR28 ;  /* 0x8000001c11117e21 */ /* 0x000fe20008010000 */
[----:B------:R-:W-:-:S03]  /*ba50*/  FFMA.FTZ R75, R20, R21, R75 ;  /* 0x00000015144b7223 */ /* 0x000fc6000001004b */
[----:B------:R-:W-:Y:S01]  /*ba60*/  FMUL.FTZ R17, R17, UR16 ;  /* 0x0000001011117c20 */ /* 0x000fe20008410000 */
[----:B------:R-:W-:Y:S01]  /*ba70*/  FMUL.FTZ R89, R89, R19 ;  /* 0x0000001359597220 */ /* 0x000fe20000410000 */
[----:B------:R-:W-:Y:S02]  /*ba80*/  FMUL.FTZ R21, R13, R21 ;  /* 0x000000150d157220 */ /* 0x000fe40000410000 */
[----:B------:R-:W-:Y:S02]  /*ba90*/  FFMA.FTZ R19, R11, R17, R0 ;  /* 0x000000110b137223 */ /* 0x000fe40000010000 */
[----:B------:R-:W-:Y:S02]  /*baa0*/  FFMA.FTZ R15, R20, R21, R15 ;  /* 0x00000015140f7223 */ /* 0x000fe4000001000f */
[----:B------:R-:W-:-:S06]  /*bab0*/  FMUL.FTZ R20, R19, -1.4426950216293334961 ;  /* 0xbfb8aa3b13147820 */ /* 0x000fcc0000410000 */
[----:B------:R-:W0:Y:S02]  /*bac0*/  MUFU.EX2 R20, R20 ;  /* 0x0000001400147308 */ /* 0x000e240000000800 */
[----:B0-----:R-:W-:-:S06]  /*bad0*/  FADD.FTZ R20, R20, 1 ;  /* 0x3f80000014147421 */ /* 0x001fcc0000010000 */
[----:B------:R-:W0:Y:S01]  /*bae0*/  MUFU.RCP R20, R20 ;  /* 0x0000001400147308 */ /* 0x000e220000001000 */
[----:B------:R-:W-:Y:S02]  /*baf0*/  HADD2.F32 R5, -RZ, R5.H1_H1 ;  /* 0x30000005ff057230 */ /* 0x000fe40000004100 */
[----:B------:R-:W-:-:S03]  /*bb00*/  HADD2.F32 R90, -RZ, R6.H0_H0 ;  /* 0x20000006ff5a7230 */ /* 0x000fc60000004100 */
[----:B------:R-:W-:-:S04]  /*bb10*/  FADD.FTZ R5, R5, -UR28 ;  /* 0x8000001c05057e21 */ /* 0x000fc80008010000 */
[----:B------:R-:W-:Y:S01]  /*bb20*/  FMUL.FTZ R5, R5, UR16 ;  /* 0x0000001005057c20 */ /* 0x000fe20008410000 */
[----:B0-----:R-:W-:Y:S01]  /*bb30*/  FMUL.FTZ R90, R90, R20 ;  /* 0x000000145a5a7220 */ /* 0x001fe20000410000 */
[----:B------:R-:W-:-:S04]  /*bb40*/  FADD.FTZ R20, -R20, 1 ;  /* 0x3f80000014147421 */ /* 0x000fc80000010100 */
[----:B------:R-:W-:Y:S01]  /*bb50*/  FFMA.FTZ R20, R19, R20, 1 ;  /* 0x3f80000013147423 */ /* 0x000fe20000010014 */
[----:B------:R-:W-:Y:S01]  /*bb60*/  FFMA.FTZ R19, R13, R5, R2 ;  /* 0x000000050d137223 */ /* 0x000fe20000010002 */
[----:B------:R-:W-:-:S03]  /*bb70*/  FADD.FTZ R79, R21, R79 ;  /* 0x0000004f154f7221 */ /* 0x000fc60000010000 */
[----:B------:R-:W-:-:S06]  /*bb80*/  FMUL.FTZ R21, R19, -1.4426950216293334961 ;  /* 0xbfb8aa3b13157820 */ /* 0x000fcc0000410000 */
[----:B------:R-:W0:Y:S02]  /*bb90*/  MUFU.EX2 R21, R21 ;  /* 0x0000001500157308 */ /* 0x000e240000000800 */
[----:B0-----:R-:W-:-:S06]  /*bba0*/  FADD.FTZ R21, R21, 1 ;  /* 0x3f80000015157421 */ /* 0x001fcc0000010000 */
[----:B------:R-:W0:Y:S01]  /*bbb0*/  MUFU.RCP R21, R21 ;  /* 0x0000001500157308 */ /* 0x000e220000001000 */
[----:B------:R-:W-:Y:S01]  /*bbc0*/  FMUL.FTZ R20, R90, R20 ;  /* 0x000000145a147220 */ /* 0x000fe20000410000 */
[----:B------:R-:W-:Y:S01]  /*bbd0*/  FADD.FTZ R7, R7, R23 ;  /* 0x0000001707077221 */ /* 0x000fe20000010000 */
[-C--:B------:R-:W-:Y:S01]  /*bbe0*/  FFMA.FTZ R81, R22, R23.reuse, R81 ;  /* 0x0000001716517223 */ /* 0x080fe20000010051 */
[----:B------:R-:W-:-:S04]  /*bbf0*/  FMUL.FTZ R23, R11, R23 ;  /* 0x000000170b177220 */ /* 0x000fc80000410000 */
[----:B------:R-:W-:Y:S01]  /*bc00*/  FFMA.FTZ R15, R22, R23, R15 ;  /* 0x00000017160f7223 */ /* 0x000fe2000001000f */
[--C-:B------:R-:W-:Y:S02]  /*bc10*/  HADD2.F32 R91, -RZ, R8.reuse.H1_H1 ;  /* 0x30000008ff5b7230 */ /* 0x100fe40000004100 */
[----:B------:R-:W-:-:S05]  /*bc20*/  HADD2.F32 R8, -RZ, R8.H0_H0 ;  /* 0x20000008ff087230 */ /* 0x000fca0000004100 */
[----:B------:R-:W-:-:S04]  /*bc30*/  FADD.FTZ R8, R8, -UR28 ;  /* 0x8000001c08087e21 */ /* 0x000fc80008010000 */
[----:B------:R-:W-:Y:S01]  /*bc40*/  FMUL.FTZ R8, R8, UR16 ;  /* 0x0000001008087c20 */ /* 0x000fe20008410000 */
[----:B------:R-:W-:Y:S01]  /*bc50*/  FADD.FTZ R79, R79, R23 ;  /* 0x000000174f4f7221 */ /* 0x000fe20000010000 */
[----:B------:R-:W-:Y:S01]  /*bc60*/  FADD.FTZ R76, R76, R24 ;  /* 0x000000184c4c7221 */ /* 0x000fe20000010000 */
[-C--:B------:R-:W-:Y:S01]  /*bc70*/  FFMA.FTZ R75, R25, R24.reuse, R75 ;  /* 0x00000018194b7223 */ /* 0x080fe2000001004b */
[----:B------:R-:W-:-:S04]  /*bc80*/  FMUL.FTZ R24, R13, R24 ;  /* 0x000000180d187220 */ /* 0x000fc80000410000 */
[----:B------:R-:W-:Y:S01]  /*bc90*/  FFMA.FTZ R15, R25, R24, R15 ;  /* 0x00000018190f7223 */ /* 0x000fe2000001000f */
[----:B--2---:R-:W-:-:S05]  /*bca0*/  HADD2.F32 R90, -RZ, R93.H0_H0 ;  /* 0x2000005dff5a7230 */ /* 0x004fca0000004100 */
        /* <DEDUP_REMOVED lines=20> */
[----:B------:R-:W-:Y:S02]  /*bdf0*/  HADD2.F32 R9, -RZ, R9.H1_H1 ;  /* 0x30000009ff097230 */ /* 0x000fe40000004100 */
[----:B------:R-:W-:Y:S01]  /*be00*/  FMUL.FTZ R92, R91, R92 ;  /* 0x0000005c5b5c7220 */ /* 0x000fe20000410000 */
[----:B------:R-:W-:Y:S02]  /*be10*/  HADD2.F32 R91, -RZ, R6.H1_H1 ;  /* 0x30000006ff5b7230 */ /* 0x000fe40000004100 */
        /* <DEDUP_REMOVED lines=10> */
[--C-:B------:R-:W-:Y:S02]  /*bec0*/  HADD2.F32 R22, -RZ, R10.reuse.H1_H1 ;  /* 0x3000000aff167230 */ /* 0x100fe40000004100 */
[----:B------:R-:W-:Y:S02]  /*bed0*/  HADD2.F32 R10, -RZ, R10.H0_H0 ;  /* 0x2000000aff0a7230 */ /* 0x000fe40000004100 */
[----:B------:R-:W-:-:S03]  /*bee0*/  FMUL.FTZ R6, R6, R91 ;  /* 0x0000005b06067220 */ /* 0x000fc60000410000 */
[----:B------:R-:W-:-:S04]  /*bef0*/  FADD.FTZ R10, R10, -UR28 ;  /* 0x8000001c0a0a7e21 */ /* 0x000fc80008010000 */
[----:B------:R-:W-:Y:S01]  /*bf00*/  FMUL.FTZ R10, R10, UR16 ;  /* 0x000000100a0a7c20 */ /* 0x000fe20008410000 */
[----:B0-----:R-:W-:-:S04]  /*bf10*/  FADD.FTZ R91, -R23, 1 ;  /* 0x3f800000175b7421 */ /* 0x001fc80000010100 */
[----:B------:R-:W-:Y:S01]  /*bf20*/  FFMA.FTZ R91, R21, R91, 1 ;  /* 0x3f800000155b7423 */ /* 0x000fe2000001005b */
[----:B------:R-:W-:-:S04]  /*bf30*/  FFMA.FTZ R21, R13, R10, R2 ;  /* 0x0000000a0d157223 */ /* 0x000fc80000010002 */
[----:B------:R-:W-:-:S06]  /*bf40*/  FMUL.FTZ R25, R21, -1.4426950216293334961 ;  /* 0xbfb8aa3b15197820 */ /* 0x000fcc0000410000 */
[----:B------:R-:W0:Y:S01]  /*bf50*/  MUFU.EX2 R25, R25 ;  /* 0x0000001900197308 */ /* 0x000e220000000800 */
[----:B------:R-:W-:-:S04]  /*bf60*/  FMUL.FTZ R22, R22, R23 ;  /* 0x0000001716167220 */ /* 0x000fc80000410000 */
[----:B------:R-:W-:Y:S01]  /*bf70*/  FMUL.FTZ R22, R22, R91 ;  /* 0x0000005b16167220 */ /* 0x000fe20000410000 */
[----:B0-----:R-:W-:-:S06]  /*bf80*/  FADD.FTZ R91, R25, 1 ;  /* 0x3f800000195b7421 */ /* 0x001fcc0000010000 */
[----:B------:R-:W0:Y:S01]  /*bf90*/  MUFU.RCP R91, R91 ;  /* 0x0000005b005b7308 */ /* 0x000e220000001000 */
[----:B------:R-:W-:Y:S01]  /*bfa0*/  FADD.FTZ R79, R24, R79 ;  /* 0x0000004f184f7221 */ /* 0x000fe20000010000 */
[----:B------:R-:W-:Y:S02]  /*bfb0*/  HADD2.F32 R24, -RZ, R87.H0_H0 ;  /* 0x20000057ff187230 */ /* 0x000fe40000004100 */
[----:B------:R-:W-:Y:S01]  /*bfc0*/  FADD.FTZ R76, R76, R63 ;  /* 0x0000003f4c4c7221 */ /* 0x000fe20000010000 */
[-C--:B------:R-:W-:Y:S01]  /*bfd0*/  FFMA.FTZ R75, R74, R63.reuse, R75 ;  /* 0x0000003f4a4b7223 */ /* 0x080fe2000001004b */
[----:B------:R-:W-:Y:S01]  /*bfe0*/  FMUL.FTZ R63, R13, R63 ;  /* 0x0000003f0d3f7220 */ /* 0x000fe20000410000 */
[----:B0-----:R-:W-:Y:S01]  /*bff0*/  FMUL.FTZ R23, R24, R91 ;  /* 0x0000005b18177220 */ /* 0x001fe20000410000 */
[----:B------:R-:W-:-:S04]  /*c000*/  FADD.FTZ R24, -R91, 1 ;  /* 0x3f8000005b187421 */ /* 0x000fc80000010100 */
[----:B------:R-:W-:Y:S01]  /*c010*/  FFMA.FTZ R87, R21, R24, 1 ;  /* 0x3f80000015577423 */ /* 0x000fe20000010018 */
[-C--:B------:R-:W-:Y:S01]  /*c020*/  FMUL.FTZ R21, R11, R55.reuse ;  /* 0x000000370b157220 */ /* 0x080fe20000410000 */
[----:B------:R-:W-:-:S03]  /*c030*/  FFMA.FTZ R24, R26, R55, R81 ;  /* 0x000000371a187223 */ /* 0x000fc60000010051 */
[----:B------:R-:W-:Y:S01]  /*c040*/  FFMA.FTZ R26, R26, R21, R15 ;  /* 0x000000151a1a7223 */ /* 0x000fe2000001000f */
[----:B------:R-:W-:Y:S01]  /*c050*/  FADD.FTZ R7, R7, R55 ;  /* 0x0000003707077221 */ /* 0x000fe20000010000 */
[----:B------:R-:W-:Y:S01]  /*c060*/  FADD.FTZ R79, R79, R21 ;  /* 0x000000154f4f7221 */ /* 0x000fe20000010000 */
[-C--:B------:R-:W-:Y:S01]  /*c070*/  FMUL.FTZ R15, R11, R70.reuse ;  /* 0x000000460b0f7220 */ /* 0x080fe20000410000 */
[----:B------:R-:W-:Y:S01]  /*c080*/  FFMA.FTZ R26, R74, R63, R26 ;  /* 0x0000003f4a1a7223 */ /* 0x000fe2000001001a */
[----:B------:R-:W-:Y:S01]  /*c090*/  FADD.FTZ R7, R7, R70 ;  /* 0x0000004607077221 */ /* 0x000fe20000010000 */
[----:B------:R-:W-:Y:S01]  /*c0a0*/  FFMA.FTZ R24, R73, R70, R24 ;  /* 0x0000004649187223 */ /* 0x000fe20000010018 */
[----:B------:R-:W-:Y:S01]  /*c0b0*/  FADD.FTZ R79, R63, R79 ;  /* 0x0000004f3f4f7221 */ /* 0x000fe20000010000 */
[----:B------:R-:W-:Y:S01]  /*c0c0*/  FFMA.FTZ R70, R73, R15, R26 ;  /* 0x0000000f49467223 */ /* 0x000fe2000001001a */
[----:B------:R-:W-:Y:S02]  /*c0d0*/  FMUL.FTZ R21, R13, R51 ;  /* 0x000000330d157220 */ /* 0x000fe40000410000 */
[----:B------:R-:W-:Y:S01]  /*c0e0*/  FADD.FTZ R74, R79, R15 ;  /* 0x0000000f4f4a7221 */ /* 0x000fe20000010000 */
[-C--:B------:R-:W-:Y:S01]  /*c0f0*/  FMUL.FTZ R15, R11, R68.reuse ;  /* 0x000000440b0f7220 */ /* 0x080fe20000410000 */
[C---:B------:R-:W-:Y:S01]  /*c100*/  FFMA.FTZ R70, R72.reuse, R21, R70 ;  /* 0x0000001548467223 */ /* 0x040fe20000010046 */
[----:B------:R-:W-:Y:S01]  /*c110*/  FFMA.FTZ R24, R71, R68, R24 ;  /* 0x0000004447187223 */ /* 0x000fe20000010018 */
[----:B------:R-:W-:-:S02]  /*c120*/  FFMA.FTZ R26, R72, R51, R75 ;  /* 0x00000033481a7223 */ /* 0x000fc4000001004b */
[----:B------:R-:W-:Y:S01]  /*c130*/  FFMA.FTZ R71, R71, R15, R70 ;  /* 0x0000000f47477223 */ /* 0x000fe20000010046 */
[----:B------:R-:W-:Y:S01]  /*c140*/  FMUL.FTZ R70, R13, R47 ;  /* 0x0000002f0d467220 */ /* 0x000fe20000410000 */
[----:B------:R-:W-:Y:S01]  /*c150*/  FADD.FTZ R74, R21, R74 ;  /* 0x0000004a154a7221 */ /* 0x000fe20000010000 */
[----:B------:R-:W-:Y:S01]  /*c160*/  FADD.FTZ R68, R7, R68 ;  /* 0x0000004407447221 */ /* 0x000fe20000010000 */
[----:B------:R-:W-:Y:S01]  /*c170*/  FMUL.FTZ R55, R23, R87 ;  /* 0x0000005717377220 */ /* 0x000fe20000410000 */
[C---:B------:R-:W-:Y:S01]  /*c180*/  FFMA.FTZ R7, R69.reuse, R47, R26 ;  /* 0x0000002f45077223 */ /* 0x040fe2000001001a */
[----:B------:R-:W-:Y:S01]  /*c190*/  FFMA.FTZ R26, R69, R70, R71 ;  /* 0x00000046451a7223 */ /* 0x000fe20000010047 */
[----:B------:R-:W-:Y:S01]  /*c1a0*/  FMUL.FTZ R23, R11, R65 ;  /* 0x000000410b177220 */ /* 0x000fe20000410000 */
[----:B------:R-:W-:Y:S01]  /*c1b0*/  FADD.FTZ R15, R74, R15 ;  /* 0x0000000f4a0f7221 */ /* 0x000fe20000010000 */
[----:B------:R-:W-:Y:S02]  /*c1c0*/  FMUL.FTZ R25, R13, R43 ;  /* 0x0000002b0d197220 */ /* 0x000fe40000410000 */
[C---:B------:R-:W-:Y:S01]  /*c1d0*/  FFMA.FTZ R26, R67.reuse, R23, R26 ;  /* 0x00000017431a7223 */ /* 0x040fe2000001001a */
[----:B------:R-:W-:Y:S01]  /*c1e0*/  FADD.FTZ R15, R70, R15 ;  /* 0x0000000f460f7221 */ /* 0x000fe20000010000 */
[----:B------:R-:W-:Y:S01]  /*c1f0*/  FFMA.FTZ R21, R67, R65, R24 ;  /* 0x0000004143157223 */ /* 0x000fe20000010018 */
[----:B------:R-:W-:Y:S01]  /*c200*/  FFMA.FTZ R24, R66, R43, R7 ;  /* 0x0000002b42187223 */ /* 0x000fe20000010007 */
[----:B------:R-:W-:Y:S01]  /*c210*/  FADD.FTZ R65, R68, R65 ;  /* 0x0000004144417221 */ /* 0x000fe20000010000 */
[----:B------:R-:W-:Y:S01]  /*c220*/  FFMA.FTZ R7, R66, R25, R26 ;  /* 0x0000001942077223 */ /* 0x000fe2000001001a */
[----:B------:R-:W-:Y:S01]  /*c230*/  FADD.FTZ R68, R15, R23 ;  /* 0x000000170f447221 */ /* 0x000fe20000010000 */
[-C--:B------:R-:W-:Y:S01]  /*c240*/  FMUL.FTZ R66, R11, R60.reuse ;  /* 0x0000003c0b427220 */ /* 0x080fe20000410000 */
[----:B------:R-:W-:-:S02]  /*c250*/  FFMA.FTZ R26, R64, R60, R21 ;  /* 0x0000003c401a7223 */ /* 0x000fc40000010015 */
[----:B------:R-:W-:Y:S01]  /*c260*/  FADD.FTZ R68, R25, R68 ;  /* 0x0000004419447221 */ /* 0x000fe20000010000 */
[----:B------:R-:W-:Y:S01]  /*c270*/  FFMA.FTZ R15, R64, R66, R7 ;  /* 0x00000042400f7223 */ /* 0x000fe20000010007 */
[-C--:B------:R-:W-:Y:S01]  /*c280*/  FMUL.FTZ R64, R13, R39.reuse ;  /* 0x000000270d407220 */ /* 0x080fe20000410000 */
[----:B------:R-:W-:Y:S01]  /*c290*/  FFMA.FTZ R7, R61, R39, R24 ;  /* 0x000000273d077223 */ /* 0x000fe20000010018 */
[----:B------:R-:W-:Y:S01]  /*c2a0*/  FADD.FTZ R21, R68, R66 ;  /* 0x0000004244157221 */ /* 0x000fe20000010000 */
[----:B------:R-:W-:Y:S01]  /*c2b0*/  FMUL.FTZ R23, R11, R57 ;  /* 0x000000390b177220 */ /* 0x000fe20000410000 */
[----:B------:R-:W-:Y:S01]  /*c2c0*/  FFMA.FTZ R24, R61, R64, R15 ;  /* 0x000000403d187223 */ /* 0x000fe2000001000f */
[----:B------:R-:W-:Y:S01]  /*c2d0*/  FMUL.FTZ R25, R13, R36 ;  /* 0x000000240d197220 */ /* 0x000fe20000410000 */
[----:B------:R-:W-:Y:S02]  /*c2e0*/  FADD.FTZ R21, R64, R21 ;  /* 0x0000001540157221 */ /* 0x000fe40000010000 */
[C---:B------:R-:W-:Y:S01]  /*c2f0*/  FFMA.FTZ R24, R59.reuse, R23, R24 ;  /* 0x000000173b187223 */ /* 0x040fe20000010018 */
[----:B------:R-:W-:Y:S01]  /*c300*/  FFMA.FTZ R15, R59, R57, R26 ;  /* 0x000000393b0f7223 */ /* 0x000fe2000001001a */
[----:B------:R-:W-:-:S02]  /*c310*/  FADD.FTZ R26, R21, R23 ;  /* 0x00000017151a7221 */ /* 0x000fc40000010000 */
[----:B------:R-:W-:Y:S01]  /*c320*/  FFMA.FTZ R21, R58, R25, R24 ;  /* 0x000000193a157223 */ /* 0x000fe20000010018 */
[-C--:B------:R-:W-:Y:S01]  /*c330*/  FMUL.FTZ R24, R11, R53.reuse ;  /* 0x000000350b187220 */ /* 0x080fe20000410000 */
[----:B------:R-:W-:Y:S01]  /*c340*/  FADD.FTZ R26, R25, R26 ;  /* 0x0000001a191a7221 */ /* 0x000fe20000010000 */
[----:B------:R-:W-:Y:S01]  /*c350*/  FFMA.FTZ R15, R56, R53, R15 ;  /* 0x00000035380f7223 */ /* 0x000fe2000001000f */
[----:B------:R-:W-:Y:S01]  /*c360*/  FADD.FTZ R76, R76, R51 ;  /* 0x000000334c4c7221 */ /* 0x000fe20000010000 */
        /* <DEDUP_REMOVED lines=16> */
[----:B------:R-:W-:Y:S01]  /*c470*/  FFMA.FTZ R7, R58, R36, R7 ;  /* 0x000000243a077223 */ /* 0x000fe20000010007 */
[----:B------:R-:W-:Y:S01]  /*c480*/  FADD.FTZ R26, R21, R26 ;  /* 0x0000001a151a7221 */ /* 0x000fe20000010000 */
[----:B------:R-:W-:Y:S01]  /*c490*/  FADD.FTZ R36, R39, R36 ;  /* 0x0000002427247221 */ /* 0x000fe20000010000 */
[C---:B------:R-:W-:Y:S01]  /*c4a0*/  FFMA.FTZ R15, R48.reuse, R45, R15 ;  /* 0x0000002d300f7223 */ /* 0x040fe2000001000f */
[----:B------:R-:W-:Y:S01]  /*c4b0*/  FFMA.FTZ R48, R48, R24, R23 ;  /* 0x0000001830307223 */ /* 0x000fe20000010017 */
[----:B------:R-:W-:Y:S01]  /*c4c0*/  FMUL.FTZ R21, R13, R29 ;  /* 0x0000001d0d157220 */ /* 0x000fe20000410000 */
[----:B------:R-:W-:Y:S01]  /*c4d0*/  FADD.FTZ R60, R60, R57 ;  /* 0x000000393c3c7221 */ /* 0x000fe20000010000 */
[----:B------:R-:W-:Y:S01]  /*c4e0*/  FFMA.FTZ R7, R54, R35, R7 ;  /* 0x0000002336077223 */ /* 0x000fe20000010007 */
[----:B------:R-:W-:Y:S01]  /*c4f0*/  FADD.FTZ R26, R26, R24 ;  /* 0x000000181a1a7221 */ /* 0x000fe20000010000 */
[----:B------:R-:W-:Y:S01]  /*c500*/  FADD.FTZ R35, R36, R35 ;  /* 0x0000002324237221 */ /* 0x000fe20000010000 */
[----:B------:R-:W-:Y:S01]  /*c510*/  FFMA.FTZ R23, R46, R21, R48 ;  /* 0x000000152e177223 */ /* 0x000fe20000010030 */
[-C--:B------:R-:W-:Y:S01]  /*c520*/  FMUL.FTZ R24, R11, R41.reuse ;  /* 0x000000290b187220 */ /* 0x080fe20000410000 */
        /* <DEDUP_REMOVED lines=20> */
[----:B------:R-:W-:Y:S01]  /*c670*/  FFMA.FTZ R7, R42, R28, R7 ;  /* 0x0000001c2a077223 */ /* 0x000fe20000010007 */
[----:B------:R-:W-:Y:S01]  /*c680*/  FFMA.FTZ R40, R38, R15, R40 ;  /* 0x0000000f26287223 */ /* 0x000fe20000010028 */
[----:B------:R-:W-:Y:S01]  /*c690*/  FMUL.FTZ R21, R11, R18 ;  /* 0x000000120b157220 */ /* 0x000fe20000410000 */
[----:B------:R-:W-:Y:S01]  /*c6a0*/  FADD.FTZ R37, R60, R37 ;  /* 0x000000253c257221 */ /* 0x000fe20000010000 */
[----:B------:R-:W-:Y:S01]  /*c6b0*/  FADD.FTZ R26, R15, R26 ;  /* 0x0000001a0f1a7221 */ /* 0x000fe20000010000 */
[----:B------:R-:W-:Y:S01]  /*c6c0*/  FFMA.FTZ R7, R38, R27, R7 ;  /* 0x0000001b26077223 */ /* 0x000fe20000010007 */
[----:B------:R-:W-:Y:S01]  /*c6d0*/  FFMA.FTZ R40, R77, R21, R40 ;  /* 0x000000154d287223 */ /* 0x000fe20000010028 */
[----:B------:R-:W-:Y:S01]  /*c6e0*/  FMUL.FTZ R23, R13, R80 ;  /* 0x000000500d177220 */ /* 0x000fe20000410000 */
[----:B------:R-:W-:Y:S01]  /*c6f0*/  FFMA.FTZ R15, R77, R18, R24 ;  /* 0x000000124d0f7223 */ /* 0x000fe20000010018 */
[----:B------:R-:W-:Y:S01]  /*c700*/  FADD.FTZ R37, R37, R18 ;  /* 0x0000001225257221 */ /* 0x000fe20000010000 */
[----:B------:R-:W-:Y:S01]  /*c710*/  FADD.FTZ R26, R26, R21 ;  /* 0x000000151a1a7221 */ /* 0x000fe20000010000 */
[C---:B------:R-:W-:Y:S01]  /*c720*/  FFMA.FTZ R18, R78.reuse, R80, R7 ;  /* 0x000000504e127223 */ /* 0x040fe20000010007 */
[----:B------:R-:W-:Y:S01]  /*c730*/  FFMA.FTZ R7, R78, R23, R40 ;  /* 0x000000174e077223 */ /* 0x000fe20000010028 */
[-C--:B------:R-:W-:Y:S01]  /*c740*/  FMUL.FTZ R24, R11, R82.reuse ;  /* 0x000000520b187220 */ /* 0x080fe20000410000 */
[----:B------:R-:W-:Y:S01]  /*c750*/  FADD.FTZ R26, R23, R26 ;  /* 0x0000001a171a7221 */ /* 0x000fe20000010000 */
[----:B------:R-:W-:-:S02]  /*c760*/  FFMA.FTZ R15, R12, R82, R15 ;  /* 0x000000520c0f7223 */ /* 0x000fc4000001000f */
[----:B------:R-:W-:Y:S01]  /*c770*/  FFMA.FTZ R7, R12, R24, R7 ;  /* 0x000000180c077223 */ /* 0x000fe20000010007 */
[----:B------:R-:W-:Y:S01]  /*c780*/  FMUL.FTZ R12, R13, R86 ;  /* 0x000000560d0c7220 */ /* 0x000fe20000410000 */
[----:B------:R-:W-:Y:S01]  /*c790*/  FADD.FTZ R21, R26, R24 ;  /* 0x000000181a157221 */ /* 0x000fe20000010000 */
[-C--:B------:R-:W-:Y:S02]  /*c7a0*/  FMUL.FTZ R24, R11, R85.reuse ;  /* 0x000000550b187220 */ /* 0x080fe40000410000 */
[C---:B------:R-:W-:Y:S01]  /*c7b0*/  FFMA.FTZ R7, R83.reuse, R12, R7 ;  /* 0x0000000c53077223 */ /* 0x040fe20000010007 */
[----:B------:R-:W-:Y:S01]  /*c7c0*/  FADD.FTZ R21, R12, R21 ;  /* 0x000000150c157221 */ /* 0x000fe20000010000 */
[----:B------:R-:W-:Y:S01]  /*c7d0*/  FFMA.FTZ R18, R83, R86, R18 ;  /* 0x0000005653127223 */ /* 0x000fe20000010012 */
[----:B------:R-:W-:Y:S01]  /*c7e0*/  FMUL.FTZ R12, R13, R88 ;  /* 0x000000580d0c7220 */ /* 0x000fe20000410000 */
[----:B------:R-:W-:Y:S01]  /*c7f0*/  FFMA.FTZ R23, R84, R24, R7 ;  /* 0x0000001854177223 */ /* 0x000fe20000010007 */
[----:B------:R-:W-:Y:S01]  /*c800*/  FADD.FTZ R21, R21, R24 ;  /* 0x0000001815157221 */ /* 0x000fe20000010000 */
[----:B------:R-:W-:Y:S01]  /*c810*/  FFMA.FTZ R7, R3, R88, R18 ;  /* 0x0000005803077223 */ /* 0x000fe20000010012 */
[----:B------:R-:W-:Y:S01]  /*c820*/  FMUL.FTZ R18, R11, R16 ;  /* 0x000000100b127220 */ /* 0x000fe20000410000 */
[----:B------:R-:W-:Y:S01]  /*c830*/  FFMA.FTZ R23, R3, R12, R23 ;  /* 0x0000000c03177223 */ /* 0x000fe20000010017 */
[----:B------:R-:W-:Y:S01]  /*c840*/  FADD.FTZ R28, R29, R28 ;  /* 0x0000001c1d1c7221 */ /* 0x000fe20000010000 */
[----:B------:R-:W-:Y:S01]  /*c850*/  FADD.FTZ R21, R12, R21 ;  /* 0x000000150c157221 */ /* 0x000fe20000010000 */
[----:B------:R-:W-:Y:S01]  /*c860*/  FFMA.FTZ R15, R84, R85, R15 ;  /* 0x00000055540f7223 */ /* 0x000fe2000001000f */
[----:B------:R-:W-:Y:S01]  /*c870*/  FFMA.FTZ R24, R4, R18, R23 ;  /* 0x0000001204187223 */ /* 0x000fe20000010017 */
[-C--:B------:R-:W-:Y:S01]  /*c880*/  FMUL.FTZ R3, R13, R89.reuse ;  /* 0x000000590d037220 */ /* 0x080fe20000410000 */
        /* <DEDUP_REMOVED lines=21> */
[----:B------:R-:W-:Y:S01]  /*c9e0*/  FADD.FTZ R85, R85, R16 ;  /* 0x0000001055557221 */ /* 0x000fe20000010000 */
[----:B------:R-:W-:Y:S01]  /*c9f0*/  FADD.FTZ R89, R88, R89 ;  /* 0x0000005958597221 */ /* 0x000fe20000010000 */
[----:B------:R-:W-:Y:S01]  /*ca00*/  FMUL.FTZ R5, R13, R6 ;  /* 0x000000060d057220 */ /* 0x000fe20000410000 */
[----:B------:R-:W-:Y:S01]  /*ca10*/  FADD.FTZ R14, R15, R14 ;  /* 0x0000000e0f0e7221 */ /* 0x000fe20000010000 */
[----:B------:R-:W-:Y:S01]  /*ca20*/  FFMA.FTZ R52, R19, R92, R3 ;  /* 0x0000005c13347223 */ /* 0x000fe20000010003 */
[----:B------:R-:W-:Y:S01]  /*ca30*/  FADD.FTZ R85, R85, R20 ;  /* 0x0000001455557221 */ /* 0x000fe20000010000 */
[----:B------:R-:W-:Y:S01]  /*ca40*/  FADD.FTZ R89, R89, R90 ;  /* 0x0000005a59597221 */ /* 0x000fe20000010000 */
[----:B------:R-:W-:Y:S01]  /*ca50*/  FMUL.FTZ R3, R11, R22 ;  /* 0x000000160b037220 */ /* 0x000fe20000410000 */
[C---:B------:R-:W-:Y:S01]  /*ca60*/  FFMA.FTZ R4, R8.reuse, R5, R17 ;  /* 0x0000000508047223 */ /* 0x040fe20000010011 */
[----:B------:R-:W-:Y:S01]  /*ca70*/  FADD.FTZ R14, R5, R14 ;  /* 0x0000000e050e7221 */ /* 0x000fe20000010000 */
[----:B------:R-:W-:Y:S01]  /*ca80*/  FFMA.FTZ R7, R8, R6, R7 ;  /* 0x0000000608077223 */ /* 0x000fe20000010007 */
[----:B------:R-:W-:Y:S01]  /*ca90*/  FADD.FTZ R85, R85, R92 ;  /* 0x0000005c55557221 */ /* 0x000fe20000010000 */
[----:B------:R-:W-:Y:S01]  /*caa0*/  FMUL.FTZ R5, R13, R55 ;  /* 0x000000370d057220 */ /* 0x000fe20000410000 */
[----:B------:R-:W-:Y:S01]  /*cab0*/  FFMA.FTZ R15, R9, R3, R4 ;  /* 0x00000003090f7223 */ /* 0x000fe20000010004 */
[----:B------:R-:W-:Y:S01]  /*cac0*/  FADD.FTZ R14, R14, R3 ;  /* 0x000000030e0e7221 */ /* 0x000fe20000010000 */
[----:B------:R-:W-:Y:S01]  /*cad0*/  FADD.FTZ R6, R89, R6 ;  /* 0x0000000659067221 */ /* 0x000fe20000010000 */
[C---:B------:R-:W-:Y:S01]  /*cae0*/  FFMA.FTZ R53, R10.reuse, R55, R7 ;  /* 0x000000370a357223 */ /* 0x040fe20000010007 */
[----:B------:R-:W-:Y:S01]  /*caf0*/  FFMA.FTZ R3, R10, R5, R15 ;  /* 0x000000050a037223 */ /* 0x000fe2000001000f */
[----:B------:R-:W-:Y:S01]  /*cb00*/  FADD.FTZ R16, R5, R14 ;  /* 0x0000000e05107221 */ /* 0x000fe20000010000 */
[----:B------:R-:W-:Y:S01]  /*cb10*/  FFMA.FTZ R52, R9, R22, R52 ;  /* 0x0000001609347223 */ /* 0x000fe20000010034 */
[----:B------:R-:W-:Y:S01]  /*cb20*/  FADD.FTZ R54, R85, R22 ;  /* 0x0000001655367221 */ /* 0x000fe20000010000 */
[----:B------:R-:W-:-:S07]  /*cb30*/  FADD.FTZ R55, R6, R55 ;  /* 0x0000003706377221 */ /* 0x000fce0000010000 */
.L_x_1209:
        /* <DEDUP_REMOVED lines=24> */
[----:B------:R-:W3:Y:S08]  /*ccc0*/  SHFL.DOWN PT, R5, R16, 0x4, 0x1f ;  /* 0x08801f0010057f89 */ /* 0x000ef000000e0000 */
[----:B-1----:R-:W-:Y:S01]  /*ccd0*/  @!P0 FADD.FTZ R8, R8, R4 ;  /* 0x0000000408088221 */ /* 0x002fe20000010000 */
[----:B---3--:R-:W-:-:S04]  /*cce0*/  @!P0 FADD.FTZ R16, R16, R5 ;  /* 0x0000000510108221 */ /* 0x008fc80000010000 */
        /* <DEDUP_REMOVED lines=12> */
[----:B--2-4-:R-:W-:Y:S05]  /*cdb0*/  @P2 BRA `(.L_x_1211) ;  /* 0x0000000000202947 */ /* 0x014fea0003800000 */
[----:B------:R-:W-:Y:S01]  /*cdc0*/  ISETP.NE.AND P1, PT, R14, RZ, PT ;  /* 0x000000ff0e00720c */ /* 0x000fe20003f25270 */
[----:B0--3--:R-:W-:Y:S01]  /*cdd0*/  FADD.FTZ R8, R7, R6 ;  /* 0x0000000607087221 */ /* 0x009fe20000010000 */
[----:B-1----:R-:W-:-:S11]  /*cde0*/  FADD.FTZ R9, R5, R12 ;  /* 0x0000000c05097221 */ /* 0x002fd60000010000 */
[----:B------:R-:W-:Y:S01]  /*cdf0*/  VOTEU.ALL UP0, P1 ;  /* 0x0000000000ff7886 */ /* 0x000fe20000800000 */
[----:B------:R-:W-:-:S04]  /*ce00*/  @!P1 SHF.R.U32.HI R4, RZ, 0x2, R3 ;  /* 0x00000002ff049819 */ /* 0x000fc80000011603 */
[----:B------:R-:W-:Y:S01]  /*ce10*/  @!UP0 ULEA UR5, UR7, UR6, 0x18 ;  /* 0x0000000607058291 */ /* 0x000fe2000f8ec0ff */
[----:B------:R-:W-:-:S08]  /*ce20*/  @!P1 LOP3.LUT R4, R4, 0xf8, RZ, 0xc0, !PT ;  /* 0x000000f804049812 */ /* 0x000fd000078ec0ff */
[----:B------:R2:W-:Y:S03]  /*ce30*/  @!P1 STS.64 [R4+UR5+0x18], R8 ;  /* 0x0000180804009988 */ /* 0x0005e60008000a05 */
.L_x_1211:
[----:B------:R-:W-:Y:S05]  /*ce40*/  BSYNC.RECONVERGENT B0 ;  /* 0x0000000000007941 */ /* 0x000fea0003800200 */
.L_x_1210:
[----:B------:R-:W-:Y:S06]  /*ce50*/  BAR.SYNC.DEFER_BLOCKING 0x0 ;  /* 0x0000000000007b1d */ /* 0x000fec0000010000 */
[----:B------:R-:W-:Y:S04]  /*ce60*/  BSSY.RECONVERGENT B0, `(.L_x_1212) ;  /* 0x0000033000007945 */ /* 0x000fe80003800200 */
[----:B------:R-:W-:Y:S05]  /*ce70*/  @P0 BRA `(.L_x_1213) ;  /* 0x0000000000c40947 */ /* 0x000fea0003800000 */
[----:B------:R-:W-:-:S09]  /*ce80*/  ULEA UR5, UR7, UR6, 0x18 ;  /* 0x0000000607057291 */ /* 0x000fd2000f8ec0ff */
[----:B------:R-:W4:Y:S04]  /*ce90*/  LDS.128 R40, [UR5+0x20] ;  /* 0x00002005ff287984 */ /* 0x000f280008000c00 */
[----:B------:R-:W5:Y:S04]  /*cea0*/  LDS.128 R36, [UR5+0x30] ;  /* 0x00003005ff247984 */ /* 0x000f680008000c00 */
[----:B------:R-:W1:Y:S04]  /*ceb0*/  LDS.128 R24, [UR5+0x40] ;  /* 0x00004005ff187984 */ /* 0x000e680008000c00 */
[----:B0-2---:R-:W0:Y:S04]  /*cec0*/  LDS.128 R4, [UR5+0x50] ;  /* 0x00005005ff047984 */ /* 0x005e280008000c00 */
[----:B------:R-:W2:Y:S04]  /*ced0*/  LDS.128 R16, [UR5+0x60] ;  /* 0x00006005ff107984 */ /* 0x000ea80008000c00 */
[----:B------:R-:W2:Y:S01]  /*cee0*/  LDS.128 R20, [UR5+0x70] ;  /* 0x00007005ff147984 */ /* 0x000ea20008000c00 */
[----:B----4-:R-:W-:Y:S01]  /*cef0*/  FADD.FTZ R15, R8, R40 ;  /* 0x00000028080f7221 */ /* 0x010fe20000010000 */
[----:B---3--:R-:W-:-:S03]  /*cf00*/  FADD.FTZ R8, R9, R41 ;  /* 0x0000002909087221 */ /* 0x008fc60000010000 */
[----:B------:R-:W-:Y:S01]  /*cf10*/  FADD.FTZ R15, R15, R42 ;  /* 0x0000002a0f0f7221 */ /* 0x000fe20000010000 */
[----:B------:R-:W-:Y:S02]  /*cf20*/  FADD.FTZ R8, R8, R43 ;  /* 0x0000002b08087221 */ /* 0x000fe40000010000 */
[----:B------:R-:W3:Y:S01]  /*cf30*/  LDS.128 R40, [UR5+0x80] ;  /* 0x00008005ff287984 */ /* 0x000ee20008000c00 */
        /* <DEDUP_REMOVED lines=14> */
[----:B------:R-:W0:Y:S01]  /*d020*/  LDS.64 R6, [UR5+0xb0] ;  /* 0x0000b005ff067984 */ /* 0x000e220008000a00 */
[----:B--2---:R-:W-:Y:S01]  /*d030*/  FADD.FTZ R15, R15, R16 ;  /* 0x000000100f0f7221 */ /* 0x004fe20000010000 */
[----:B------:R-:W-:-:S03]  /*d040*/  FADD.FTZ R8, R8, R17 ;  /* 0x0000001108087221 */ /* 0x000fc60000010000 */
[----:B------:R-:W-:Y:S01]  /*d050*/  FADD.FTZ R15, R15, R18 ;  /* 0x000000120f0f7221 */ /* 0x000fe20000010000 */
[----:B------:R-:W-:-:S03]  /*d060*/  FADD.FTZ R8, R8, R19 ;  /* 0x0000001308087221 */ /* 0x000fc60000010000 */
[----:B------:R-:W-:Y:S01]  /*d070*/  FADD.FTZ R15, R15, R20 ;  /* 0x000000140f0f7221 */ /* 0x000fe20000010000 */
        /* <DEDUP_REMOVED lines=17> */
.L_x_1213:
[----:B------:R-:W-:Y:S05]  /*d190*/  BSYNC.RECONVERGENT B0 ;  /* 0x0000000000007941 */ /* 0x000fea0003800200 */
.L_x_1212:
[----:B------:R-:W-:Y:S06]  /*d1a0*/  BAR.SYNC.DEFER_BLOCKING 0x0 ;  /* 0x0000000000007b1d */ /* 0x000fec0000010000 */
[----:B------:R-:W-:Y:S04]  /*d1b0*/  BSSY.RECONVERGENT B0, `(.L_x_1214) ;  /* 0x000004d000007945 */ /* 0x000fe80003800200 */
[----:B------:R-:W-:Y:S05]  /*d1c0*/  @P3 BRA `(.L_x_1215) ;  /* 0x00000004002c3947 */ /* 0x000fea0003800000 */
        /* <DEDUP_REMOVED lines=8> */
[----:B------:R-:W3:Y:S04]  /*d250*/  LDS.128 R48, [R10+0x1680] ;  /* 0x001680000a307984 */ /* 0x000ee80000000c00 */
[----:B0-2---:R-:W0:Y:S01]  /*d260*/  LDS.128 R4, [R10+0x1900] ;  /* 0x001900000a047984 */ /* 0x005e220000000c00 */
[----:B----4-:R-:W-:Y:S01]  /*d270*/  FADD.FTZ R15, R52, R64 ;  /* 0x00000040340f7221 */ /* 0x010fe20000010000 */
[----:B-1----:R-:W-:Y:S01]  /*d280*/  FADD.FTZ R12, R53, R65 ;  /* 0x00000041350c7221 */ /* 0x002fe20000010000 */
[----:B------:R-:W-:Y:S01]  /*d290*/  FADD.FTZ R29, R54, R66 ;  /* 0x00000042361d7221 */ /* 0x000fe20000010000 */
[----:B------:R-:W-:Y:S01]  /*d2a0*/  FADD.FTZ R14, R55, R67 ;  /* 0x00000043370e7221 */ /* 0x000fe20000010000 */
[----:B-----5:R-:W-:Y:S01]  /*d2b0*/  FADD.FTZ R15, R15, R56 ;  /* 0x000000380f0f7221 */ /* 0x020fe20000010000 */
[----:B---3--:R-:W1:Y:S01]  /*d2c0*/  LDS.128 R52, [R10+0x1b80] ;  /* 0x001b80000a347984 */ /* 0x008e620000000c00 */
[----:B------:R-:W-:Y:S01]  /*d2d0*/  FADD.FTZ R12, R12, R57 ;  /* 0x000000390c0c7221 */ /* 0x000fe20000010000 */
[----:B------:R-:W-:Y:S01]  /*d2e0*/  FADD.FTZ R29, R29, R58 ;  /* 0x0000003a1d1d7221 */ /* 0x000fe20000010000 */
[----:B------:R-:W-:Y:S01]  /*d2f0*/  FADD.FTZ R14, R14, R59 ;  /* 0x0000003b0e0e7221 */ /* 0x000fe20000010000 */
[----:B------:R-:W-:Y:S01]  /*d300*/  FADD.FTZ R15, R15, R16 ;  /* 0x000000100f0f7221 */ /* 0x000fe20000010000 */
[----:B------:R-:W2:Y:S01]  /*d310*/  LDS.128 R56, [R10+0x1e00] ;  /* 0x001e00000a387984 */ /* 0x000ea20000000c00 */
[----:B------:R-:W-:Y:S01]  /*d320*/  FADD.FTZ R12, R12, R17 ;  /* 0x000000110c0c7221 */ /* 0x000fe20000010000 */
        /* <DEDUP_REMOVED lines=10> */
[----:B------:R-:W5:Y:S01]  /*d3d0*/  LDS.128 R20, [R10+0x2580] ;  /* 0x002580000a147984 */ /* 0x000f620000000c00 */
        /* <DEDUP_REMOVED lines=37> */
[----:B------:R-:W-:Y:S01]  /*d630*/  FADD.FTZ R14, R14, R19 ;  /* 0x000000130e0e7221 */ /* 0x000fe20000010000 */
[----:B-----5:R-:W-:Y:S01]  /*d640*/  FADD.FTZ R52, R15, R20 ;  /* 0x000000140f347221 */ /* 0x020fe20000010000 */
[----:B------:R-:W-:Y:S01]  /*d650*/  FADD.FTZ R53, R12, R21 ;  /* 0x000000150c357221 */ /* 0x000fe20000010000 */
[----:B------:R-:W-:Y:S01]  /*d660*/  FADD.FTZ R54, R29, R22 ;  /* 0x000000161d367221 */ /* 0x000fe20000010000 */
[----:B------:R-:W-:-:S07]  /*d670*/  FADD.FTZ R55, R14, R23 ;  /* 0x000000170e377221 */ /* 0x000fce0000010000 */
.L_x_1215:
[----:B------:R-:W-:Y:S05]  /*d680*/  BSYNC.RECONVERGENT B0 ;  /* 0x0000000000007941 */ /* 0x000fea0003800200 */
.L_x_1214:
[----:B------:R-:W-:Y:S04]  /*d690*/  BSSY.RECONVERGENT B0, `(.L_x_1216) ;  /* 0x000001e000007945 */ /* 0x000fe80003800200 */
[----:B------:R-:W-:Y:S05]  /*d6a0*/  @P3 BRA `(.L_x_1217) ;  /* 0x0000000000703947 */ /* 0x000fea0003800000 */
[----:B------:R-:W0:Y:S01]  /*d6b0*/  LDC.64 R22, c[0x0][0x3f8] ;  /* 0x0000fe00ff167b82 */ /* 0x000e220000000a00 */
[----:B---3--:R-:W-:-:S05]  /*d6c0*/  MOV R10, UR13 ;  /* 0x0000000d000a7c02 */ /* 0x008fca0008000f00 */
[----:B------:R-:W-:Y:S02]  /*d6d0*/  IMAD R17, R10, 0x28, R3 ;  /* 0x000000280a117824 */ /* 0x000fe400078e0203 */
[----:B--2---:R-:W2:Y:S01]  /*d6e0*/  LDC.64 R4, c[0x0][0x3d8] ;  /* 0x0000f600ff047b82 */ /* 0x004ea20000000a00 */
[----:B0-----:R-:W-:Y:S01]  /*d6f0*/  IMAD.WIDE.U32 R6, R22, 0x3, RZ ;  /* 0x0000000316067825 */ /* 0x001fe200078e00ff */
        /* <DEDUP_REMOVED lines=23> */
.L_x_1217:
[----:B------:R-:W-:Y:S05]  /*d870*/  BSYNC.RECONVERGENT B0 ;  /* 0x0000000000007941 */ /* 0x000fea0003800200 */
.L_x_1216:
        /* <DEDUP_REMOVED lines=13> */
[----:B--2---:R-:W0:Y:S01]  /*d950*/  LDC.64 R4, c[0x0][0x3c8] ;  /* 0x0000f200ff047b82 */ /* 0x004e220000000a00 */
[----:B------:R-:W-:Y:S02]  /*d960*/  UIADD3 UR7, UPT, UPT, UR6, UR14, URZ ;  /* 0x0000000e06077290 */ /* 0x000fe4000fffe0ff */
[----:B------:R-:W-:Y:S02]  /*d970*/  UIMAD UR13, UR29, UR9, UR14 ;  /* 0x000000091d0d72a4 */ /* 0x000fe4000f8e020e */
[----:B------:R-:W-:Y:S02]  /*d980*/  ULOP3.LUT UP0, UR5, UR4, 0x2, URZ, 0xc0, !UPT ;  /* 0x0000000204057892 */ /* 0x000fe4000f80c0ff */
[----:B------:R-:W-:Y:S02]  /*d990*/  MOV R17, UR7 ;  /* 0x0000000700117c02 */ /* 0x000fe40008000f00 */
[----:B------:R-:W-:Y:S01]  /*d9a0*/  UIADD3 UR5, UPT, UPT, -UR5, 0x1, URZ ;  /* 0x0000000105057890 */ /* 0x000fe2000fffe1ff */
[----:B------:R-:W-:-:S05]  /*d9b0*/  MOV R15, UR13 ;  /* 0x0000000d000f7c02 */ /* 0x000fca0008000f00 */
[----:B------:R-:W-:-:S05]  /*d9c0*/  IMAD.WIDE.U32 R14, R15, 0x8, R6 ;  /* 0x000000080f0e7825 */ /* 0x000fca00078e0006 */
[----:B------:R4:W-:Y:S01]  /*d9d0*/  STG.E.64 desc[UR10][R14.64], R8 ;  /* 0x000000080e007986 */ /* 0x0009e2000c101b0a */
        /* <DEDUP_REMOVED lines=12> */
.L_x_1221:
[----:B------:R-:W2:Y:S04]  /*daa0*/  LDG.E.STRONG.GPU R4, desc[UR10][R16.64] ;  /* 0x0000000a10047981 */ /* 0x000ea8000c1ef900 */
[----:B--2---:R-:W-:Y:S04]  /*dab0*/  CCTL.IVALL ;  /* 0x00000000ff00798f */ /* 0x004fe80002000000 */
[----:B------:R0:W-:Y:S01]  /*dac0*/  STL [R1], R4 ;  /* 0x0000000401007387 */ /* 0x0001e20000100800 */
[----:B------:R-:W-:-:S13]  /*dad0*/  ISETP.NE.AND P0, PT, R4, UR5, PT ;  /* 0x0000000504007c0c */ /* 0x000fda000bf05270 */
[----:B0-----:R-:W-:Y:S05]  /*dae0*/  @P0 BRA `(.L_x_1221) ;  /* 0xfffffffc00ec0947 */ /* 0x001fea000383ffff */
.L_x_1220:
[----:B------:R-:W-:Y:S05]  /*daf0*/  BSYNC.RECONVERGENT B0 ;  /* 0x0000000000007941 */ /* 0x000fea0003800200 */
.L_x_1219:
        /* <DEDUP_REMOVED lines=15> */
.L_x_1223:
[----:B------:R-:W-:Y:S02]  /*dbf0*/  ISETP.NE.AND P1, PT, RZ, UR23, PT ;  /* 0x00000017ff007c0c */ /* 0x000fe4000bf25270 */
[----:B------:R-:W-:Y:S02]  /*dc00*/  MOV R5, UR6 ;  /* 0x0000000600057c02 */ /* 0x000fe40008000f00 */
[----:B------:R-:W-:-:S13]  /*dc10*/  ISETP.NE.OR P1, PT, R3, RZ, !P1 ;  /* 0x000000ff0300720c */ /* 0x000fda0004f25670 */
[----:B--2---:R-:W-:-:S06]  /*dc20*/  @!P1 IMAD.WIDE.U32 R4, R5, 0x8, R6 ;  /* 0x0000000805049825 */ /* 0x004fcc00078e0006 */
[----:B------:R-:W2:Y:S01]  /*dc30*/  @!P1 LDG.E.64 R4, desc[UR10][R4.64] ;  /* 0x0000000a04049981 */ /* 0x000ea2000c1e1b00 */
[----:B------:R-:W-:Y:S01]  /*dc40*/  UIADD3 UR24, UPT, UPT, UR5, 0x1, URZ ;  /* 0x0000000105187890 */ /* 0x000fe2000fffe0ff */
[----:B------:R-:W-:Y:S01]  /*dc50*/  MOV R15, UR17 ;  /* 0x00000011000f7c02 */ /* 0x000fe20008000f00 */
[----:B------:R-:W-:Y:S01]  /*dc60*/  UIADD3 UR25, UPT, UPT, UR5, 0x2, URZ ;  /* 0x0000000205197890 */ /* 0x000fe2000fffe0ff */
[----:B---3--:R-:W0:Y:S01]  /*dc70*/  S2R R10, SR_CTAID.X ;  /* 0x00000000000a7919 */ /* 0x008e220000002500 */
        /* <DEDUP_REMOVED lines=24> */
[----:B------:R-:W4:Y:S01]  /*de00*/  @!P3 LDG.E.64 R16, desc[UR10][R16.64] ;  /* 0x0000000a1010b981 */ /* 0x000f22000c1e1b00 */
[----:B------:R-:W-:Y:S02]  /*de10*/  MOV R27, UR20 ;  /* 0x00000014001b7c02 */ /* 0x000fe40008000f00 */
[----:B------:R-:W-:Y:S02]  /*de20*/  MOV R29, UR19 ;  /* 0x00000013001d7c02 */ /* 0x000fe40008000f00 */
[----:B------:R-:W5:Y:S06]  /*de30*/  @!P2 LDG.E.64 R18, desc[UR10][R18.64] ;  /* 0x0000000a1212a981 */ /* 0x000f6c000c1e1b00 */
[----:B0-----:R-:W-:-:S06]  /*de40*/  @!P5 IMAD.WIDE.U32 R14, R29, 0x8, R6 ;  /* 0x000000081d0ed825 */ /* 0x001fcc00078e0006 */
[----:B------:R-:W5:Y:S01]  /*de50*/  @!P5 LDG.E.64 R14, desc[UR10][R14.64] ;  /* 0x0000000a0e0ed981 */ /* 0x000f62000c1e1b00 */
        /* <DEDUP_REMOVED lines=9> */
[----:B------:R-:W5:Y:S04]  /*def0*/  @!P1 LDG.E.64 R20, desc[UR10][R20.64] ;  /* 0x0000000a14149981 */ /* 0x000f68000c1e1b00 */
[----:B------:R-:W5:Y:S01]  /*df00*/  @!P6 LDG.E.64 R4, desc[UR10][R4.64] ;  /* 0x0000000a0404e981 */ /* 0x000f62000c1e1b00 */
        /* <DEDUP_REMOVED lines=13> */
[----:B---3--:R-:W-:Y:S01]  /*dfe0*/  @!P4 FADD.FTZ R8, R8, R24 ;  /* 0x000000180808c221 */ /* 0x008fe20000010000 */
[----:B------:R-:W-:-:S03]  /*dff0*/  @!P4 FADD.FTZ R9, R9, R25 ;  /* 0x000000190909c221 */ /* 0x000fc60000010000 */
[----:B----4-:R-:W-:Y:S01]  /*e000*/  @!P3 FADD.FTZ R8, R8, R16 ;  /* 0x000000100808b221 */ /* 0x010fe20000010000 */
[----:B------:R-:W-:-:S03]  /*e010*/  @!P3 FADD.FTZ R9, R9, R17 ;  /* 0x000000110909b221 */ /* 0x000fc60000010000 */
[----:B-----5:R-:W-:Y:S01]  /*e020*/  @!P2 FADD.FTZ R8, R8, R18 ;  /* 0x000000120808a221 */ /* 0x020fe20000010000 */
        /* <DEDUP_REMOVED lines=9> */
.L_x_1222:
[----:B------:R-:W-:-:S09]  /*e0c0*/  ULOP3.LUT UP0, UR6, UR12, 0x7, URZ, 0xc0, !UPT ;  /* 0x000000070c067892 */ /* 0x000fd2000f80c0ff */
[----:B------:R-:W-:Y:S05]  /*e0d0*/  BRA.U !UP0, `(.L_x_1218) ;  /* 0x0000000508687547 */ /* 0x000fea000b800000 */
[----:B------:R-:W-:Y:S02]  /*e0e0*/  UIADD3 UR6, UPT, UPT, UR6, -0x1, URZ ;  /* 0xffffffff06067890 */ /* 0x000fe4000fffe0ff */
[----:B------:R-:W-:Y:S02]  /*e0f0*/  ULOP3.LUT UP0, UR18, UR12, 0x3, URZ, 0xc0, !UPT ;  /* 0x000000030c127892 */ /* 0x000fe4000f80c0ff */
[----:B------:R-:W-:-:S09]  /*e100*/  UISETP.GE.U32.AND UP1, UPT, UR6, 0x3, UPT ;  /* 0x000000030600788c */ /* 0x000fd2000bf26070 */
[----:B------:R-:W-:Y:S05]  /*e110*/  BRA.U !UP1, `(.L_x_1224) ;  /* 0x0000000109b87547 */ /* 0x000fea000b800000 */
[----:B--2---:R-:W0:Y:S01]  /*e120*/  S2R R4, SR_CTAID.X ;  /* 0x0000000000047919 */ /* 0x004e220000002500 */
        /* <DEDUP_REMOVED lines=33> */
[----:B------:R-:W5:Y:S01]  /*e340*/  @!P3 LDG.E.64 R18, desc[UR10][R18.64] ;  /* 0x0000000a1212b981 */ /* 0x000f62000c1e1b00 */
[----:B---3--:R-:W-:-:S04]  /*e350*/  MOV R10, UR5 ;  /* 0x00000005000a7c02 */ /* 0x008fc80008000f00 */
        /* <DEDUP_REMOVED lines=8> */
[----:B------:R-:W-:Y:S01]  /*e3e0*/  @!P3 FADD.FTZ R8, R8, R18 ;  /* 0x000000120808b221 */ /* 0x000fe20000010000 */
[----:B------:R-:W-:-:S07]  /*e3f0*/  @!P3 FADD.FTZ R9, R9, R19 ;  /* 0x000000130909b221 */ /* 0x000fce0000010000 */
.L_x_1224:
[----:B------:R-:W-:Y:S05]  /*e400*/  BRA.U !UP0, `(.L_x_1218) ;  /* 0x00000001089c7547 */ /* 0x000fea000b800000 */
[----:B-1----:R-:W0:Y:S01]  /*e410*/  S2R R12, SR_CTAID.X ;  /* 0x00000000000c7919 */ /* 0x002e220000002500 */
[----:B------:R-:W-:Y:S02]  /*e420*/  UISETP.NE.AND UP0, UPT, UR18, 0x1, UPT ;  /* 0x000000011200788c */ /* 0x000fe4000bf05270 */
[----:B------:R-:W-:-:S07]  /*e430*/  ULOP3.LUT UR6, UR12, 0x1, URZ, 0xc0, !UPT ;  /* 0x000000010c067892 */ /* 0x000fce000f8ec0ff */
[----:B------:R-:W-:Y:S05]  /*e440*/  BRA.U !UP0, `(.L_x_1225) ;  /* 0x0000000108587547 */ /* 0x000fea000b800000 */
[----:B------:R-:W1:Y:S01]  /*e450*/  S2R R5, SR_CTAID.X ;  /* 0x0000000000057919 */ /* 0x000e620000002500 */
[----:B---3--:R-:W-:Y:S01]  /*e460*/  MOV R10, UR5 ;  /* 0x00000005000a7c02 */ /* 0x008fe20008000f00 */
[----:B--2---:R-:W2:Y:S01]  /*e470*/  S2R R4, SR_CTAID.Y ;  /* 0x0000000000047919 */ /* 0x004ea20000002600 */
[----:B-1----:R-:W-:Y:S02]  /*e480*/  ISETP.NE.AND P0, PT, R5, UR5, PT ;  /* 0x0000000505007c0c */ /* 0x002fe4000bf05270 */
[----:B------:R-:W-:Y:S02]  /*e490*/  IADD3 R5, PT, PT, R10, 0x1, RZ ;  /* 0x000000010a057810 */ /* 0x000fe40007ffe0ff */
[----:B------:R-:W-:Y:S02]  /*e4a0*/  ISETP.NE.OR P1, PT, R3, RZ, !P0 ;  /* 0x000000ff0300720c */ /* 0x000fe40004725670 */
[----:B------:R-:W-:-:S04]  /*e4b0*/  ISETP.NE.AND P0, PT, R5, UR29, PT ;  /* 0x0000001d05007c0c */ /* 0x000fc8000bf05270 */
[----:B------:R-:W-:-:S07]  /*e4c0*/  ISETP.NE.OR P0, PT, R3, RZ, !P0 ;  /* 0x000000ff0300720c */ /* 0x000fce0004705670 */
[----:B------:R-:W-:-:S05]  /*e4d0*/  VOTEU.ALL UP0, P1 ;  /* 0x0000000000ff7886 */ /* 0x000fca0000800000 */
[----:B------:R-:W-:Y:S02]  /*e4e0*/  @!UP0 UIMAD UR5, UR5, UR9, UR14 ;  /* 0x00000009050582a4 */ /* 0x000fe4000f8e020e */
[----:B--2---:R-:W-:-:S04]  /*e4f0*/  @!P0 IMAD R5, R5, UR9, R4 ;  /* 0x0000000905058c24 */ /* 0x004fc8000f8e0204 */
[----:B------:R-:W-:Y:S01]  /*e500*/  @!P0 IMAD.WIDE.U32 R4, R5, 0x8, R6 ;  /* 0x0000000805048825 */ /* 0x000fe200078e0006 */
[----:B------:R-:W-:-:S05]  /*e510*/  MOV R15, UR5 ;  /* 0x00000005000f7c02 */ /* 0x000fca0008000f00 */
[----:B------:R-:W-:Y:S01]  /*e520*/  @!P1 IMAD.WIDE.U32 R14, R15, 0x8, R6 ;  /* 0x000000080f0e9825 */ /* 0x000fe200078e0006 */
        /* <DEDUP_REMOVED lines=8> */
.L_x_1225:
[----:B0-----:R-:W-:Y:S01]  /*e5b0*/  ISETP.NE.AND P0, PT, R12, UR5, PT ;  /* 0x000000050c007c0c */ /* 0x001fe2000bf05270 */
[----:B------:R-:W-:Y:S01]  /*e5c0*/  BSSY.RECONVERGENT B0, `(.L_x_1218) ;  /* 0x000000b000007945 */ /* 0x000fe20003800200 */
[----:B--2---:R-:W-:Y:S02]  /*e5d0*/  MOV R4, UR6 ;  /* 0x0000000600047c02 */ /* 0x004fe40008000f00 */
[----:B------:R-:W-:-:S04]  /*e5e0*/  ISETP.NE.OR P0, PT, R3, RZ, !P0 ;  /* 0x000000ff0300720c */ /* 0x000fc80004705670 */
        /* <DEDUP_REMOVED lines=8> */
.L_x_1226:
[----:B------:R-:W-:Y:S05]  /*e670*/  BSYNC.RECONVERGENT B0 ;  /* 0x0000000000007941 */ /* 0x000fea0003800200 */
.L_x_1218:
[----:B------:R-:W5:Y:S01]  /*e680*/  S2UR UR6, SR_CgaCtaId ;  /* 0x00000000000679c3 */ /* 0x000f620000008800 */
[----:B------:R-:W-:Y:S01]  /*e690*/  ISETP.NE.AND P0, PT, R3, RZ, PT ;  /* 0x000000ff0300720c */ /* 0x000fe20003f05270 */
[----:B------:R-:W-:Y:S01]  /*e6a0*/  UMOV UR5, 0x400 ;  /* 0x0000040000057882 */ /* 0x000fe20000000000 */
[----:B------:R-:W0:Y:S01]  /*e6b0*/  LDCU.U8 UR12, c[0x0][0x414] ;  /* 0x00008280ff0c77ac */ /* 0x000e220008000000 */
[----:B----4-:R-:W-:Y:S01]  /*e6c0*/  HFMA2 R7, -RZ, RZ, 0, 0 ;  /* 0x00000000ff077431 */ /* 0x010fe200000001ff */
[----:B------:R-:W4:Y:S01]  /*e6d0*/  LDCU.64 UR20, c[0x0][0x3f8] ;  /* 0x00007f00ff1477ac */ /* 0x000f220008000a00 */
[----:B------:R-:W1:Y:S01]  /*e6e0*/  LDCU.64 UR18, c[0x0][0x400] ;  /* 0x00008000ff1277ac */ /* 0x000e620008000a00 */
[----:B0-----:R-:W-:Y:S02]  /*e6f0*/  UISETP.NE.AND UP0, UPT, UR12, URZ, UPT ;  /* 0x000000ff0c00728c */ /* 0x001fe4000bf05270 */
[----:B-----5:R-:W-:Y:S01]  /*e700*/  ULEA UR5, UR6, UR5, 0x18 ;  /* 0x0000000506057291 */ /* 0x020fe2000f8ec0ff */
[----:B------:R-:W0:Y:S03]  /*e710*/  LDCU.64 UR6, c[0x0][0x380] ;  /* 0x00007000ff0677ac */ /* 0x000e260008000a00 */
[----:B------:R-:W-:-:S05]  /*e720*/  PLOP3.LUT P2, PT, PT, PT, UP0, 0x80, 0x8 ;  /* 0x000000000008781c */ /* 0x000fca0003f4f008 */
[----:B------:R-:W-:Y:S01]  /*e730*/  @!P0 STS.64 [UR5+0xc0], R8 ;  /* 0x0000c008ff008988 */ /* 0x000fe20008000a05 */
[----:B------:R-:W-:Y:S06]  /*e740*/  BAR.SYNC.DEFER_BLOCKING 0x0 ;  /* 0x0000000000007b1d */ /* 0x000fec0000010000 */
[----:B--2---:R-:W2:Y:S01]  /*e750*/  LDS.64 R4, [UR5+0xc0] ;  /* 0x0000c005ff047984 */ /* 0x004ea20008000a00 */
[----:B------:R-:W2:Y:S02]  /*e760*/  LDCU UR5, c[0x0][0x42c] ;  /* 0x00008580ff0577ac */ /* 0x000ea40008000800 */
[----:B--2---:R-:W-:Y:S01]  /*e770*/  FMUL.FTZ R3, R4, UR5 ;  /* 0x0000000504037c20 */ /* 0x004fe20008410000 */
[----:B01--4-:R-:W-:-:S07]  /*e780*/  FMUL.FTZ R6, R5, UR5 ;  /* 0x0000000505067c20 */ /* 0x013fce0008410000 */
.L_x_1232:
[----:B0-----:R-:W-:-:S05]  /*e790*/  LEA R15, R7, UR15, 0x2 ;  /* 0x0000000f070f7c11 */ /* 0x001fca000f8e10ff */
[----:B-1-3--:R-:W2:Y:S04]  /*e7a0*/  LDL.64 R8, [R15+0x10] ;  /* 0x000010000f087983 */ /* 0x00aea80000100a00 */
[----:B------:R-:W3:Y:S01]  /*e7b0*/  LDL.64 R4, [R15+0x90] ;  /* 0x000090000f047983 */ /* 0x000ee20000100a00 */
[----:B------:R-:W-:Y:S01]  /*e7c0*/  LEA R23, R7, R62, 0x4 ;  /* 0x0000003e07177211 */ /* 0x000fe200078e20ff */
[----:B------:R-:W-:Y:S03]  /*e7d0*/  BSSY.RECONVERGENT B0, `(.L_x_1227) ;  /* 0x000003a000007945 */ /* 0x000fe60003800200 */
[C---:B------:R-:W-:Y:S02]  /*e7e0*/  ISETP.GE.U32.AND P0, PT, R23.reuse, UR18, PT ;  /* 0x0000001217007c0c */ /* 0x040fe4000bf06070 */
[----:B------:R-:W-:-:S04]  /*e7f0*/  IADD3 R25, PT, PT, R23, 0x10, RZ ;  /* 0x0000001017197810 */ /* 0x000fc80007ffe0ff */
[----:B------:R-:W-:Y:S01]  /*e800*/  ISETP.GE.U32.AND P1, PT, R25, UR18, PT ;  /* 0x0000001219007c0c */ /* 0x000fe2000bf26070 */
[--C-:B--2---:R-:W-:Y:S02]  /*e810*/  HADD2.F32 R10, -RZ, R8.reuse.H0_H0 ;  /* 0x20000008ff0a7230 */ /* 0x104fe40000004100 */
[----:B------:R-:W-:-:S03]  /*e820*/  HADD2.F32 R8, -RZ, R8.H1_H1 ;  /* 0x30000008ff087230 */ /* 0x000fc60000004100 */
[----:B------:R-:W-:Y:S02]  /*e830*/  FADD.FTZ R10, R10, -UR28 ;  /* 0x8000001c0a0a7e21 */ /* 0x000fe40008010000 */
[----:B------:R-:W-:Y:S02]  /*e840*/  FADD.FTZ R8, R8, -UR28 ;  /* 0x8000001c08087e21 */ /* 0x000fe40008010000 */
[----:B------:R-:W-:Y:S02]  /*e850*/  FMUL.FTZ R18, R10, UR16 ;  /* 0x000000100a127c20 */ /* 0x000fe40008410000 */
[----:B------:R-:W-:Y:S01]  /*e860*/  FMUL.FTZ R20, R8, UR16 ;  /* 0x0000001008147c20 */ /* 0x000fe20008410000 */
[--C-:B---3--:R-:W-:Y:S02]  /*e870*/  HADD2.F32 R8, -RZ, R4.reuse.H0_H0 ;  /* 0x20000004ff087230 */ /* 0x108fe40000004100 */
[----:B------:R-:W-:Y:S01]  /*e880*/  @P2 FFMA.FTZ R10, R11, R18, R0 ;  /* 0x000000120b0a2223 */ /* 0x000fe20000010000 */
[----:B------:R-:W-:-:S02]  /*e890*/  HADD2.F32 R4, -RZ, R4.H1_H1 ;  /* 0x30000004ff047230 */ /* 0x000fc40000004100 */
        /* <DEDUP_REMOVED lines=16> */
[----:B------:R-:W-:Y:S01]  /*e9a0*/  FFMA.FTZ R10, R3, R18, R6 ;  /* 0x00000012030a7223 */ /* 0x000fe20000010006 */
[----:B------:R-:W-:Y:S01]  /*e9b0*/  @P2 FFMA.FTZ R21, R12, R21, 1 ;  /* 0x3f8000000c152423 */ /* 0x000fe20000010015 */
[----:B------:R-:W-:Y:S02]  /*e9c0*/  @P2 FMUL.FTZ R12, R4, R17 ;  /* 0x00000011040c2220 */ /* 0x000fe40000410000 */
[----:B------:R-:W-:-:S02]  /*e9d0*/  FFMA.FTZ R10, R11, R8, -R10 ;  /* 0x000000080b0a7223 */ /* 0x000fc4000001080a */
[----:B------:R-:W-:Y:S01]  /*e9e0*/  @P2 FMUL.FTZ R4, R12, R21 ;  /* 0x000000150c042220 */ /* 0x000fe20000410000 */
[--C-:B------:R-:W-:Y:S01]  /*e9f0*/  HADD2.F32 R12, -RZ, R9.reuse.H0_H0 ;  /* 0x20000009ff0c7230 */ /* 0x100fe20000004100 */
[----:B------:R-:W-:Y:S01]  /*ea00*/  SHF.R.S32.HI R21, RZ, 0x1f, R25 ;  /* 0x0000001fff157819 */ /* 0x000fe20000011419 */
[----:B------:R-:W-:Y:S01]  /*ea10*/  HADD2.F32 R9, -RZ, R9.H1_H1 ;  /* 0x30000009ff097230 */ /* 0x000fe20000004100 */
[----:B------:R-:W-:Y:S02]  /*ea20*/  ISETP.NE.AND P2, PT, RZ, UR12, PT ;  /* 0x0000000cff007c0c */ /* 0x000fe4000bf45270 */
[----:B------:R-:W-:Y:S01]  /*ea30*/  FADD.FTZ R14, R12, -UR28 ;  /* 0x8000001c0c0e7e21 */ /* 0x000fe20008010000 */
[----:B------:R-:W-:Y:S01]  /*ea40*/  FFMA.FTZ R12, R3, R20, R6 ;  /* 0x00000014030c7223 */ /* 0x000fe20000010006 */
[----:B------:R-:W-:Y:S01]  /*ea50*/  FADD.FTZ R9, R9, -UR28 ;  /* 0x8000001c09097e21 */ /* 0x000fe20008010000 */
[----:B------:R-:W-:Y:S01]  /*ea60*/  ISETP.GE.AND.EX P1, PT, R21, UR19, PT, P1 ;  /* 0x0000001315007c0c */ /* 0x000fe2000bf26310 */
[----:B------:R-:W-:Y:S01]  /*ea70*/  FMUL.FTZ R16, R14, UR16 ;  /* 0x000000100e107c20 */ /* 0x000fe20008410000 */
[----:B------:R-:W-:Y:S01]  /*ea80*/  FFMA.FTZ R12, R13, R4, -R12 ;  /* 0x000000040d0c7223 */ /* 0x000fe2000001080c */
[----:B------:R-:W-:Y:S01]  /*ea90*/  FMUL.FTZ R19, R9, UR16 ;  /* 0x0000001009137c20 */ /* 0x000fe20008410000 */
[----:B------:R-:W-:Y:S09]  /*eaa0*/  @P0 BRA `(.L_x_1228) ;  /* 0x0000000000300947 */ /* 0x000ff20003800000 */
        /* <DEDUP_REMOVED lines=12> */
.L_x_1228:
[----:B------:R-:W-:Y:S05]  /*eb70*/  BSYNC.RECONVERGENT B0 ;  /* 0x0000000000007941 */ /* 0x000fea0003800200 */
.L_x_1227:
[--C-:B------:R-:W-:Y:S02]  /*eb80*/  HADD2.F32 R4, -RZ, R5.reuse.H0_H0 ;  /* 0x20000005ff047230 */ /* 0x100fe40000004100 */
[C-C-:B------:R-:W-:Y:S01]  /*eb90*/  FFMA.FTZ R22, R3.reuse, R16, R6.reuse ;  /* 0x0000001003167223 */ /* 0x140fe20000010006 */
[----:B------:R-:W-:Y:S01]  /*eba0*/  FFMA.FTZ R24, R3, R19, R6 ;  /* 0x0000001303187223 */ /* 0x000fe20000010006 */
[----:B------:R-:W-:Y:S01]  /*ebb0*/  HADD2.F32 R8, -RZ, R5.H1_H1 ;  /* 0x30000005ff087230 */ /* 0x000fe20000004100 */
[----:B------:R-:W-:Y:S06]  /*ebc0*/  @!P2 BRA `(.L_x_1229) ;  /* 0x000000000048a947 */ /* 0x000fec0003800000 */
[----:B------:R-:W-:Y:S01]  /*ebd0*/  FFMA.FTZ R5, R11, R16, R0 ;  /* 0x000000100b057223 */ /* 0x000fe20000010000 */
[----:B0-----:R-:W-:-:S03]  /*ebe0*/  FFMA.FTZ R9, R13, R19, R2 ;  /* 0x000000130d097223 */ /* 0x001fc60000010002 */
        /* <DEDUP_REMOVED lines=16> */
.L_x_1229:
[----:B------:R-:W-:Y:S01]  /*ecf0*/  BSSY.RECONVERGENT B0, `(.L_x_1230) ;  /* 0x0000010000007945 */ /* 0x000fe20003800200 */
[----:B------:R-:W-:Y:S01]  /*ed00*/  FFMA.FTZ R22, R11, R4, -R22 ;  /* 0x000000040b167223 */ /* 0x000fe20000010816 */
[----:B------:R-:W-:Y:S02]  /*ed10*/  FFMA.FTZ R10, R13, R8, -R24 ;  /* 0x000000080d0a7223 */ /* 0x000fe40000010818 */
[----:B------:R-:W-:Y:S05]  /*ed20*/  @P1 BRA `(.L_x_1231) ;  /* 0x0000000000301947 */ /* 0x000fea0003800000 */
[----:B------:R-:W-:Y:S01]  /*ed30*/  MOV R4, R30 ;  /* 0x0000001e00047202 */ /* 0x000fe20000000f00 */
[----:B------:R-:W-:Y:S01]  /*ed40*/  IMAD R8, R21, UR20, RZ ;  /* 0x0000001415087c24 */ /* 0x000fe2000f8e02ff */
[----:B------:R-:W-:Y:S01]  /*ed50*/  MOV R5, R33 ;  /* 0x0000002100057202 */ /* 0x000fe20000000f00 */
[----:B0-----:R-:W-:Y:S01]  /*ed60*/  FMUL.FTZ R15, R22, UR16 ;  /* 0x00000010160f7c20 */ /* 0x001fe20008410000 */
        /* <DEDUP_REMOVED lines=8> */
.L_x_1231:
[----:B------:R-:W-:Y:S05]  /*edf0*/  BSYNC.RECONVERGENT B0 ;  /* 0x0000000000007941 */ /* 0x000fea0003800200 */
.L_x_1230:
[----:B------:R-:W-:-:S04]  /*ee00*/  IADD3 R7, PT, PT, R7, 0x2, RZ ;  /* 0x0000000207077810 */ /* 0x000fc80007ffe0ff */
[----:B------:R-:W-:-:S13]  /*ee10*/  ISETP.NE.AND P0, PT, R7, 0x20, PT ;  /* 0x000000200700780c */ /* 0x000fda0003f05270 */
[----:B------:R-:W-:Y:S05]  /*ee20*/  @P0 BRA `(.L_x_1232) ;  /* 0xfffffff800580947 */ /* 0x000fea000383ffff */
[----:B------:R-:W2:Y:S01]  /*ee30*/  LDCU UR5, c[0x0][0x410] ;  /* 0x00008200ff0577ac */ /* 0x000ea20008000800 */
[----:B------:R-:W2:Y:S01]  /*ee40*/  LDCU UR6, c[0x0][0x3e0] ;  /* 0x00007c00ff0677ac */ /* 0x000ea20008000800 */
[----:B------:R-:W-:Y:S02]  /*ee50*/  UIADD3 UR8, UPT, UPT, UR9, UR8, URZ ;  /* 0x0000000809087290 */ /* 0x000fe4000fffe0ff */
[----:B------:R-:W-:Y:S02]  /*ee60*/  UIADD3 UR4, UPT, UPT, UR4, 0x1, URZ ;  /* 0x0000000104047890 */ /* 0x000fe4000fffe0ff */
[----:B--2---:R-:W-:-:S04]  /*ee70*/  UIMAD UR5, UR5, UR6, URZ ;  /* 0x00000006050572a4 */ /* 0x004fc8000f8e02ff */
[----:B------:R-:W-:-:S09]  /*ee80*/  UISETP.GE.AND UP0, UPT, UR8, UR5, UPT ;  /* 0x000000050800728c */ /* 0x000fd2000bf06270 */
[----:B------:R-:W-:Y:S05]  /*ee90*/  BRA.U !UP0, `(.L_x_1233) ;  /* 0xffffff1108c87547 */ /* 0x000fea000b83ffff */
.L_x_1207:
[----:B01----:R-:W0:Y:S01]  /*eea0*/  S2R R9, SR_TID.X ;  /* 0x0000000000097919 */ /* 0x003e220000002100 */
        /* <DEDUP_REMOVED lines=15> */
.L_x_1235:
[----:B------:R-:W-:Y:S05]  /*efa0*/  BSYNC.RECONVERGENT B0 ;  /* 0x0000000000007941 */ /* 0x000fea0003800200 */
.L_x_1234:
        /* <DEDUP_REMOVED lines=11> */
.L_x_1237:
[----:B------:R-:W2:Y:S04]  /*f060*/  LDG.E.STRONG.GPU R5, desc[UR10][R2.64] ;  /* 0x0000000a02057981 */ /* 0x000ea8000c1ef900 */
[----:B--2---:R-:W-:Y:S01]  /*f070*/  CCTL.IVALL ;  /* 0x00000000ff00798f */ /* 0x004fe20002000000 */
[----:B------:R-:W-:Y:S05]  /*f080*/  YIELD ;  /* 0x0000000000007946 */ /* 0x000fea0003800000 */
[----:B------:R-:W-:-:S13]  /*f090*/  ISETP.NE.AND P0, PT, R5, R0, PT ;  /* 0x000000000500720c */ /* 0x000fda0003f05270 */
[----:B------:R-:W-:Y:S05]  /*f0a0*/  @P0 BRA `(.L_x_1237) ;  /* 0xfffffffc00ec0947 */ /* 0x000fea000383ffff */
.L_x_1236:
        /* <DEDUP_REMOVED lines=75> */
.L_x_1240:
        /* <DEDUP_REMOVED lines=31> */
.L_x_1239:
[----:B------:R-:W-:Y:S05]  /*f750*/  BSYNC.RECONVERGENT B0 ;  /* 0x0000000000007941 */ /* 0x000fea0003800200 */
.L_x_1238:
        /* <DEDUP_REMOVED lines=10> */
.L_x_1241:
        /* <DEDUP_REMOVED lines=87> */
.L_x_1242:
        /* <DEDUP_REMOVED lines=9> */
.L_x_4516:


//--------------------- .text._Z35group_norm_nhwc_bwd_one_pass_kernelI11Fp32IOFp32WLi64ELi80ELi640EEv26Group_norm_nhwc_bwd_params --------------------------
	.section	.text._Z35group_norm_nhwc_bwd_one_pass_kernelI11Fp32IOFp32WLi64ELi80ELi640EEv26Group_norm_nhwc_bwd_params,"ax",@progbits
	.align	128
        .global         _Z35group_norm_nhwc_bwd_one_pass_kernelI11Fp32IOFp32WLi64ELi80ELi640EEv26Group_norm_nhwc_bwd_params
        .type           _Z35group_norm_nhwc_bwd_one_pass_kernelI11Fp32IOFp32WLi64ELi80ELi640EEv26Group_norm_nhwc_bwd_params,@function
        .size           _Z35group_norm_nhwc_bwd_one_pass_kernelI11Fp32IOFp32WLi64ELi80ELi640EEv26Group_norm_nhwc_bwd_params,(.L_x_4517 - _Z35group_norm_nhwc_bwd_one_pass_kernelI11Fp32IOFp32WLi64ELi80ELi640EEv26Group_norm_nhwc_bwd_params)
        .other          _Z35group_norm_nhwc_bwd_one_pass_kernelI11Fp32IOFp32WLi64ELi80ELi640EEv26Group_norm_nhwc_bwd_params,@"STO_CUDA_ENTRY STV_DEFAULT"
_Z35group_norm_nhwc_bwd_one_pass_kernelI11Fp32IOFp32WLi64ELi80ELi640EEv26Group_norm_nhwc_bwd_params:
.text._Z35group_norm_nhwc_bwd_one_pass_kernelI11Fp32IOFp32WLi64ELi80ELi640EEv26Group_norm_nhwc_bwd_params:
        /* <DEDUP_REMOVED lines=10> */
[----:B------:R-:W0:Y:S01]  /*00a0*/  S2R R45, SR_LANEID ;  /* 0x00000000002d7919 */ /* 0x000e220000000000 */
[----:B------:R-:W-:-:S03]  /*00b0*/  UMOV UR4, URZ ;  /* 0x000000ff00047c82 */ /* 0x000fc60008000000 */
[----:B------:R-:W-:-:S05]  /*00c0*/  IMAD R2, R2, 0x667, RZ ;  /* 0x0000066702027824 */ /* 0x000fca00078e02ff */
[----:B------:R-:W-:-:S04]  /*00d0*/  SHF.R.U32.HI R43, RZ, 0x10, R2 ;  /* 0x00000010ff2b7819 */ /* 0x000fc80000011602 */
[----:B------:R-:W-:-:S05]  /*00e0*/  PRMT R2, R43, 0x9910, RZ ;  /* 0x000099102b027816 */ /* 0x000fca00000000ff */
[----:B------:R-:W-:-:S05]  /*00f0*/  IMAD R2, R2, 0x28, RZ ;  /* 0x0000002802027824 */ /* 0x000fca00078e02ff */
[----:B------:R-:W-:-:S04]  /*0100*/  IADD3 R2, PT, PT, RZ, -R2, RZ ;  /* 0x80000002ff027210 */ /* 0x000fc80007ffe0ff */
[----:B------:R-:W-:-:S04]  /*0110*/  PRMT R3, R2, 0x7710, RZ ;  /* 0x0000771002037816 */ /* 0x000fc800000000ff */
[----:B------:R-:W-:-:S04]  /*0120*/  IADD3 R44, PT, PT, R3, R0, RZ ;  /* 0x00000000032c7210 */ /* 0x000fc80007ffe0ff */
[----:B------:R-:W-:-:S04]  /*0130*/  SHF.L.U32 R44, R44, 0x1, RZ ;  /* 0x000000012c2c7819 */ /* 0x000fc800000006ff */
[----:B0-----:R-:W-:-:S07]  /*0140*/  LOP3.LUT R42, R44, 0xffff, RZ, 0xc0, !PT ;  /* 0x0000ffff2c2a7812 */ /* 0x001fce00078ec0ff */
.L_x_1274:
[----:B0-----:R-:W0:Y:S01]  /*0150*/  LDC R6, c[0x0][0x410] ;  /* 0x00010400ff067b82 */ /* 0x001e220000000800 */
[----:B-1----:R-:W1:Y:S01]  /*0160*/  LDCU.128 UR8, c[0x0][0x400] ;  /* 0x00008000ff0877ac */ /* 0x002e620008000c00 */
[----:B------:R-:W-:Y:S01]  /*0170*/  ISETP.LE.AND P1, PT, RZ, UR5, PT ;  /* 0x00000005ff007c0c */ /* 0x000fe2000bf23270 */
[----:B------:R-:W2:Y:S05]  /*0180*/  LDCU.64 UR6, c[0x0][0x3b8] ;  /* 0x00007700ff0677ac */ /* 0x000eaa0008000a00 */
[----:B------:R-:W3:Y:S01]  /*0190*/  S2UR UR12, SR_CTAID.X ;  /* 0x00000000000c79c3 */ /* 0x000ee20000002500 */
[----:B--2---:R-:W-:Y:S01]  /*01a0*/  UIMAD.WIDE UR6, UR5, 0x8, UR6 ;  /* 0x00000008050678a5 */ /* 0x004fe2000f8e0206 */
[----:B0-----:R-:W-:-:S04]  /*01b0*/  IABS R5, R6 ;  /* 0x0000000600057213 */ /* 0x001fc80000000000 */
[----:B------:R-:W0:Y:S01]  /*01c0*/  I2F.RP R0, R5 ;  /* 0x0000000500007306 */ /* 0x000e220000209400 */
[----:B------:R-:W-:Y:S02]  /*01d0*/  MOV R14, UR6 ;  /* 0x00000006000e7c02 */ /* 0x000fe40008000f00 */
[----:B------:R-:W-:-:S03]  /*01e0*/  MOV R15, UR7 ;  /* 0x00000007000f7c02 */ /* 0x000fc60008000f00 */
[----:B------:R-:W2:Y:S03]  /*01f0*/  LDCU.U8 UR7, c[0x0][0x414] ;  /* 0x00008280ff0777ac */ /* 0x000ea60008000000 */
[----:B------:R-:W4:Y:S01]  /*0200*/  LDG.E.64 R14, desc[UR14][R14.64] ;  /* 0x0000000e0e0e7981 */ /* 0x000f22000c1e1b00 */
[----:B0-----:R-:W0:Y:S02]  /*0210*/  MUFU.RCP R0, R0 ;  /* 0x0000000000007308 */ /* 0x001e240000001000 */
[----:B0-----:R-:W-:-:S06]  /*0220*/  IADD3 R2, PT, PT, R0, 0xffffffe, RZ ;  /* 0x0ffffffe00027810 */ /* 0x001fcc0007ffe0ff */
[----:B------:R0:W1:Y:S02]  /*0230*/  F2I.FTZ.U32.TRUNC.NTZ R3, R2 ;  /* 0x0000000200037305 */ /* 0x000064000021f000 */
[----:B0-----:R-:W-:Y:S01]  /*0240*/  HFMA2 R2, -RZ, RZ, 0, 0 ;  /* 0x00000000ff027431 */ /* 0x001fe200000001ff */
[----:B-1----:R-:W-:-:S05]  /*0250*/  IADD3 R4, PT, PT, RZ, -R3, RZ ;  /* 0x80000003ff047210 */ /* 0x002fca0007ffe0ff */
[----:B------:R-:W-:Y:S01]  /*0260*/  IMAD R7, R4, R5, RZ ;  /* 0x0000000504077224 */ /* 0x000fe200078e02ff */
[----:B------:R-:W-:-:S03]  /*0270*/  IABS R4, UR5 ;  /* 0x0000000500047c13 */ /* 0x000fc60008000000 */
[----:B------:R-:W-:Y:S02]  /*0280*/  IMAD.HI.U32 R3, R3, R7, R2 ;  /* 0x0000000703037227 */ /* 0x000fe400078e0002 */
[----:B------:R-:W3:Y:S04]  /*0290*/  LDC R2, c[0x0][0x41c] ;  /* 0x00010700ff027b82 */ /* 0x000ee80000000800 */
[----:B------:R-:W-:-:S05]  /*02a0*/  IMAD.HI.U32 R3, R3, R4, RZ ;  /* 0x0000000403037227 */ /* 0x000fca00078e00ff */
[----:B------:R-:W-:-:S05]  /*02b0*/  IADD3 R0, PT, PT, -R3, RZ, RZ ;  /* 0x000000ff03007210 */ /* 0x000fca0007ffe1ff */
[----:B------:R-:W-:Y:S01]  /*02c0*/  IMAD R0, R5, R0, R4 ;  /* 0x0000000005007224 */ /* 0x000fe200078e0204 */
[----:B------:R-:W-:-:S04]  /*02d0*/  LOP3.LUT R4, R6, UR5, RZ, 0x3c, !PT ;  /* 0x0000000506047c12 */ /* 0x000fc8000f8e3cff */
[----:B------:R-:W-:Y:S02]  /*02e0*/  ISETP.GT.U32.AND P4, PT, R5, R0, PT ;  /* 0x000000000500720c */ /* 0x000fe40003f84070 */
[----:B------:R-:W-:Y:S01]  /*02f0*/  ISETP.GE.AND P3, PT, R4, RZ, PT ;  /* 0x000000ff0400720c */ /* 0x000fe20003f66270 */
[----:B---3--:R-:W-:-:S05]  /*0300*/  IMAD R9, R2, UR12, R43 ;  /* 0x0000000c02097c24 */ /* 0x008fca000f8e022b */
[----:B------:R-:W-:Y:S02]  /*0310*/  SHF.R.S32.HI R13, RZ, 0x1f, R9 ;  /* 0x0000001fff0d7819 */ /* 0x000fe40000011409 */
[----:B------:R-:W-:-:S03]  /*0320*/  IADD3 R19, PT, PT, R9, 0x10, RZ ;  /* 0x0000001009137810 */ /* 0x000fc60007ffe0ff */
[-C--:B------:R-:W-:Y:S02]  /*0330*/  @!P4 IADD3 R0, PT, PT, R0, -R5.reuse, RZ ;  /* 0x800000050000c210 */ /* 0x080fe40007ffe0ff */
[----:B------:R-:W-:Y:S02]  /*0340*/  @!P4 IADD3 R3, PT, PT, R3, 0x1, RZ ;  /* 0x000000010303c810 */ /* 0x000fe40007ffe0ff */
[CC--:B------:R-:W-:Y:S02]  /*0350*/  ISETP.GE.U32.AND P2, PT, R0.reuse, R5.reuse, PT ;  /* 0x000000050000720c */ /* 0x0c0fe40003f46070 */
[----:B------:R-:W-:Y:S02]  /*0360*/  ISETP.GT.U32.AND P0, PT, R5, R0, PT ;  /* 0x000000000500720c */ /* 0x000fe40003f04070 */
[----:B------:R-:W-:Y:S02]  /*0370*/  IADD3 R5, PT, PT, R0, -R5, RZ ;  /* 0x8000000500057210 */ /* 0x000fe40007ffe0ff */
[----:B------:R-:W-:-:S02]  /*0380*/  ISETP.NE.AND P4, PT, R6, RZ, PT ;  /* 0x000000ff0600720c */ /* 0x000fc40003f85270 */
[----:B------:R-:W-:Y:S02]  /*0390*/  SEL R0, R5, R0, !P0 ;  /* 0x0000000005007207 */ /* 0x000fe40004000000 */
[----:B------:R-:W-:Y:S02]  /*03a0*/  ISETP.GE.U32.AND P0, PT, R9, UR8, PT ;  /* 0x0000000809007c0c */ /* 0x000fe4000bf06070 */
[----:B------:R-:W-:Y:S02]  /*03b0*/  LOP3.LUT R5, RZ, R6, RZ, 0x33, !PT ;  /* 0x00000006ff057212 */ /* 0x000fe400078e33ff */
[----:B------:R-:W-:Y:S02]  /*03c0*/  @P2 IADD3 R3, PT, PT, R3, 0x1, RZ ;  /* 0x0000000103032810 */ /* 0x000fe40007ffe0ff */
[----:B------:R-:W-:Y:S02]  /*03d0*/  ISETP.GE.AND.EX P0, PT, R13, UR9, PT, P0 ;  /* 0x000000090d007c0c */ /* 0x000fe4000bf06300 */
[----:B------:R-:W-:-:S02]  /*03e0*/  @!P1 IADD3 R0, PT, PT, -R0, RZ, RZ ;  /* 0x000000ff00009210 */ /* 0x000fc40007ffe1ff */
[----:B------:R-:W-:Y:S02]  /*03f0*/  MOV R4, R3 ;  /* 0x0000000300047202 */ /* 0x000fe40000000f00 */
[----:B------:R-:W-:Y:S02]  /*0400*/  SEL R33, R5, R0, !P4 ;  /* 0x0000000005217207 */ /* 0x000fe40006000000 */
[----:B------:R-:W-:Y:S02]  /*0410*/  @!P3 IADD3 R4, PT, PT, -R4, RZ, RZ ;  /* 0x000000ff0404b210 */ /* 0x000fe40007ffe1ff */
[----:B------:R-:W-:Y:S01]  /*0420*/  ISETP.GE.U32.AND P1, PT, R19, UR8, PT ;  /* 0x0000000813007c0c */ /* 0x000fe2000bf26070 */
[----:B------:R-:W-:Y:S01]  /*0430*/  IMAD R7, R33, 0x50, RZ ;  /* 0x0000005021077824 */ /* 0x000fe200078e02ff */
[----:B------:R-:W-:Y:S01]  /*0440*/  SHF.R.S32.HI R11, RZ, 0x1f, R19 ;  /* 0x0000001fff0b7819 */ /* 0x000fe20000011413 */
[----:B------:R-:W0:Y:S01]  /*0450*/  @!P0 LDC.64 R2, c[0x0][0x3f8] ;  /* 0x0000fe00ff028b82 */ /* 0x000e220000000a00 */
[----:B------:R-:W-:-:S02]  /*0460*/  SEL R5, R5, R4, !P4 ;  /* 0x0000000405057207 */ /* 0x000fc40006000000 */
[----:B------:R-:W-:Y:S02]  /*0470*/  ISETP.GE.AND.EX P1, PT, R11, UR9, PT, P1 ;  /* 0x000000090b007c0c */ /* 0x000fe4000bf26310 */
[----:B------:R-:W-:Y:S02]  /*0480*/  SHF.R.S32.HI R4, RZ, 0x1f, R5 ;  /* 0x0000001fff047819 */ /* 0x000fe40000011405 */
[----:B------:R-:W-:Y:S01]  /*0490*/  IADD3 R30, P2, PT, R7, R42, RZ ;  /* 0x0000002a071e7210 */ /* 0x000fe20007f5e0ff */
[----:B------:R-:W1:Y:S01]  /*04a0*/  @!P0 LDC.64 R24, c[0x0][0x3a0] ;  /* 0x0000e800ff188b82 */ /* 0x000e620000000a00 */
[----:B------:R-:W-:Y:S01]  /*04b0*/  IADD3 R0, PT, PT, R9, 0x20, RZ ;  /* 0x0000002009007810 */ /* 0x000fe20007ffe0ff */
[----:B------:R-:W-:Y:S01]  /*04c0*/  IMAD R4, R4, UR10, RZ ;  /* 0x0000000a04047c24 */ /* 0x000fe2000f8e02ff */
[----:B------:R-:W-:Y:S02]  /*04d0*/  LEA.HI.X.SX32 R31, R7, RZ, 0x1, P2 ;  /* 0x000000ff071f7211 */ /* 0x000fe400010f0eff */
[----:B------:R-:W-:Y:S01]  /*04e0*/  ISETP.GE.U32.AND P2, PT, R0, UR8, PT ;  /* 0x0000000800007c0c */ /* 0x000fe2000bf46070 */
[C---:B------:R-:W-:Y:S01]  /*04f0*/  IMAD R29, R5.reuse, UR11, R4 ;  /* 0x0000000b051d7c24 */ /* 0x040fe2000f8e0204 */
[----:B------:R-:W-:Y:S01]  /*0500*/  SHF.R.S32.HI R17, RZ, 0x1f, R0 ;  /* 0x0000001fff117819 */ /* 0x000fe20000011400 */
[----:B------:R-:W-:Y:S01]  /*0510*/  IMAD.WIDE.U32 R30, R5, UR10, R30 ;  /* 0x0000000a051e7c25 */ /* 0x000fe2000f8e001e */
[----:B------:R-:W3:Y:S01]  /*0520*/  @!P0 LDC.64 R6, c[0x0][0x398] ;  /* 0x0000e600ff068b82 */ /* 0x000ee20000000a00 */
[----:B------:R-:W-:-:S02]  /*0530*/  IADD3 R35, PT, PT, R9, 0x30, RZ ;  /* 0x0000003009237810 */ /* 0x000fc40007ffe0ff */
[----:B------:R-:W-:Y:S02]  /*0540*/  ISETP.GE.AND.EX P2, PT, R17, UR9, PT, P2 ;  /* 0x0000000911007c0c */ /* 0x000fe4000bf46320 */
[----:B------:R-:W-:Y:S01]  /*0550*/  IADD3 R29, PT, PT, R31, R29, RZ ;  /* 0x0000001d1f1d7210 */ /* 0x000fe20007ffe0ff */
[----:B0-----:R-:W-:Y:S02]  /*0560*/  @!P0 IMAD R8, R13, R2, RZ ;  /* 0x000000020d088224 */ /* 0x001fe400078e02ff */
[----:B------:R-:W0:Y:S01]  /*0570*/  @!P1 LDC.64 R4, c[0x0][0x3f8] ;  /* 0x0000fe00ff049b82 */ /* 0x000e220000000a00 */
[----:B------:R-:W-:Y:S01]  /*0580*/  @!P0 MOV R28, R30 ;  /* 0x0000001e001c8202 */ /* 0x000fe20000000f00 */
[----:B------:R-:W-:Y:S01]  /*0590*/  @!P0 IMAD R13, R9, R3, R8 ;  /* 0x00000003090d8224 */ /* 0x000fe200078e0208 */
[----:B------:R-:W-:-:S03]  /*05a0*/  ISETP.GE.U32.AND P3, PT, R35, UR8, PT ;  /* 0x0000000823007c0c */ /* 0x000fc6000bf66070 */
[----:B------:R-:W-:Y:S01]  /*05b0*/  @!P0 IMAD.WIDE.U32 R8, R9, R2, R28 ;  /* 0x0000000209088225 */ /* 0x000fe200078e001c */
[----:B------:R-:W-:Y:S01]  /*05c0*/  SHF.R.S32.HI R37, RZ, 0x1f, R35 ;  /* 0x0000001fff257819 */ /* 0x000fe20000011423 */
[----:B------:R-:W2:Y:S03]  /*05d0*/  @!P2 LDC.64 R2, c[0x0][0x3f8] ;  /* 0x0000fe00ff02ab82 */ /* 0x000ea60000000a00 */
[----:B------:R-:W-:Y:S02]  /*05e0*/  ISETP.GE.AND.EX P3, PT, R37, UR9, PT, P3 ;  /* 0x0000000925007c0c */ /* 0x000fe4000bf66330 */
[----:B------:R-:W-:Y:S02]  /*05f0*/  @!P0 IADD3 R9, PT, PT, R9, R13, RZ ;  /* 0x0000000d09098210 */ /* 0x000fe40007ffe0ff */
[----:B------:R-:W-:Y:S01]  /*0600*/  @!P0 SHF.L.U32 R13, R8, 0x2, RZ ;  /* 0x00000002080d8819 */ /* 0x000fe200000006ff */
[----:B------:R-:W4:Y:S03]  /*0610*/  @!P2 LDC.64 R22, c[0x0][0x3a0] ;  /* 0x0000e800ff16ab82 */ /* 0x000f260000000a00 */
[----:B-1----:R-:W-:Y:S01]  /*0620*/  @!P0 IADD3 R24, P4, PT, R13, R24, RZ ;  /* 0x000000180d188210 */ /* 0x002fe20007f9e0ff */
[----:B0-----:R-:W-:Y:S01]  /*0630*/  @!P1 IMAD R12, R11, R4, RZ ;  /* 0x000000040b0c9224 */ /* 0x001fe200078e02ff */
[----:B---3--:R-:W-:-:S03]  /*0640*/  @!P0 IADD3 R6, P5, PT, R13, R6, RZ ;  /* 0x000000060d068210 */ /* 0x008fc60007fbe0ff */
[----:B------:R-:W0:Y:S01]  /*0650*/  @!P3 LDC.64 R26, c[0x0][0x3f8] ;  /* 0x0000fe00ff1abb82 */ /* 0x000e220000000a00 */
[----:B------:R-:W-:Y:S01]  /*0660*/  @!P1 MOV R13, R29 ;  /* 0x0000001d000d9202 */ /* 0x000fe20000000f00 */
[----:B------:R-:W-:Y:S01]  /*0670*/  @!P1 IMAD R21, R19, R5, R12 ;  /* 0x0000000513159224 */ /* 0x000fe200078e020c */
[----:B------:R-:W-:-:S05]  /*0680*/  @!P1 MOV R12, R30 ;  /* 0x0000001e000c9202 */ /* 0x000fca0000000f00 */
[----:B------:R-:W-:Y:S01]  /*0690*/  @!P1 IMAD.WIDE.U32 R4, R19, R4, R12 ;  /* 0x0000000413049225 */ /* 0x000fe200078e000c */
[----:B------:R-:W-:Y:S01]  /*06a0*/  @!P0 SHF.L.U64.HI R16, R8, 0x2, R9 ;  /* 0x0000000208108819 */ /* 0x000fe20000010209 */
[----:B------:R-:W1:Y:S03]  /*06b0*/  @!P1 LDC.64 R10, c[0x0][0x398] ;  /* 0x0000e600ff0a9b82 */ /* 0x000e660000000a00 */
[----:B------:R-:W-:Y:S01]  /*06c0*/  @!P1 IADD3 R5, PT, PT, R5, R21, RZ ;  /* 0x0000001505059210 */ /* 0x000fe20007ffe0ff */
[----:B--2---:R-:W-:Y:S01]  /*06d0*/  @!P2 IMAD R17, R17, R2, RZ ;  /* 0x000000021111a224 */ /* 0x004fe200078e02ff */
[----:B------:R-:W-:-:S03]  /*06e0*/  @!P1 SHF.L.U32 R39, R4, 0x2, RZ ;  /* 0x0000000204279819 */ /* 0x000fc600000006ff */
[----:B------:R-:W2:Y:S01]  /*06f0*/  @!P1 LDC.64 R8, c[0x0][0x3a0] ;  /* 0x0000e800ff089b82 */ /* 0x000ea20000000a00 */
[----:B------:R-:W-:Y:S02]  /*0700*/  @!P1 SHF.L.U64.HI R32, R4, 0x2, R5 ;  /* 0x0000000204209819 */ /* 0x000fe40000010205 */
[----:B------:R-:W-:Y:S02]  /*0710*/  @!P2 MOV R4, R30 ;  /* 0x0000001e0004a202 */ /* 0x000fe40000000f00 */
[----:B------:R-:W-:-:S03]  /*0720*/  @!P2 MOV R5, R29 ;  /* 0x0000001d0005a202 */ /* 0x000fc60000000f00 */
[----:B------:R-:W3:Y:S01]  /*0730*/  @!P2 LDC.64 R12, c[0x0][0x398] ;  /* 0x0000e600ff0cab82 */ /* 0x000ee20000000a00 */
[----:B------:R-:W-:Y:S01]  /*0740*/  @!P2 IMAD R41, R0, R3, R17 ;  /* 0x000000030029a224 */ /* 0x000fe200078e0211 */
[----:B------:R-:W-:Y:S01]  /*0750*/  @!P0 IADD3.X R25, PT, PT, R16, R25, RZ, P4, !PT ;  /* 0x0000001910198210 */ /* 0x000fe200027fe4ff */
[----:B------:R-:W-:Y:S01]  /*0760*/  @!P2 IMAD.WIDE.U32 R2, R0, R2, R4 ;  /* 0x000000020002a225 */ /* 0x000fe200078e0004 */
[----:B------:R-:W-:-:S04]  /*0770*/  @!P0 IADD3.X R7, PT, PT, R16, R7, RZ, P5, !PT ;  /* 0x0000000710078210 */ /* 0x000fc80002ffe4ff */
[----:B------:R-:W3:Y:S01]  /*0780*/  @!P3 LDC.64 R16, c[0x0][0x3a0] ;  /* 0x0000e800ff10bb82 */ /* 0x000ee20000000a00 */
[----:B------:R-:W-:Y:S02]  /*0790*/  @!P2 IADD3 R3, PT, PT, R3, R41, RZ ;  /* 0x000000290303a210 */ /* 0x000fe40007ffe0ff */
[----:B------:R-:W-:-:S05]  /*07a0*/  ISETP.NE.AND P4, PT, RZ, UR7, PT ;  /* 0x00000007ff007c0c */ /* 0x000fca000bf85270 */
[----:B------:R-:W3:Y:S01]  /*07b0*/  @!P3 LDC.64 R18, c[0x0][0x398] ;  /* 0x0000e600ff12bb82 */ /* 0x000ee20000000a00 */
[C---:B------:R-:W-:Y:S02]  /*07c0*/  @!P2 SHF.L.U32 R0, R2.reuse, 0x2, RZ ;  /* 0x000000020200a819 */ /* 0x040fe400000006ff */
[----:B------:R-:W-:Y:S01]  /*07d0*/  @!P2 SHF.L.U64.HI R34, R2, 0x2, R3 ;  /* 0x000000020222a819 */ /* 0x000fe20000010203 */
[----:B0-----:R-:W-:Y:S01]  /*07e0*/  @!P3 IMAD R36, R37, R26, RZ ;  /* 0x0000001a2524b224 */ /* 0x001fe200078e02ff */
[----:B------:R-:W-:Y:S02]  /*07f0*/  @!P3 MOV R2, R30 ;  /* 0x0000001e0002b202 */ /* 0x000fe40000000f00 */
[----:B------:R-:W-:Y:S01]  /*0800*/  @!P3 MOV R3, R29 ;  /* 0x0000001d0003b202 */ /* 0x000fe20000000f00 */
[----:B------:R-:W-:Y:S01]  /*0810*/  @!P3 IMAD R27, R35, R27, R36 ;  /* 0x0000001b231bb224 */ /* 0x000fe200078e0224 */
[C---:B--2---:R-:W-:Y:S01]  /*0820*/  @!P1 IADD3 R8, P6, PT, R39.reuse, R8, RZ ;  /* 0x0000000827089210 */ /* 0x044fe20007fde0ff */
[----:B------:R-:W0:Y:S01]  /*0830*/  LDC.64 R20, c[0x0][0x3a8] ;  /* 0x0000ea00ff147b82 */ /* 0x000e220000000a00 */
[----:B-1----:R-:W-:Y:S01]  /*0840*/  @!P1 IADD3 R10, P5, PT, R39, R10, RZ ;  /* 0x0000000a270a9210 */ /* 0x002fe20007fbe0ff */
[----:B------:R-:W-:Y:S01]  /*0850*/  @!P3 IMAD.WIDE.U32 R2, R35, R26, R2 ;  /* 0x0000001a2302b225 */ /* 0x000fe200078e0002 */
[----:B------:R-:W-:-:S02]  /*0860*/  @!P1 IADD3.X R9, PT, PT, R32, R9, RZ, P6, !PT ;  /* 0x0000000920099210 */ /* 0x000fc400037fe4ff */
[----:B------:R-:W-:Y:S02]  /*0870*/  @!P1 IADD3.X R11, PT, PT, R32, R11, RZ, P5, !PT ;  /* 0x0000000b200b9210 */ /* 0x000fe40002ffe4ff */
[C---:B----4-:R-:W-:Y:S01]  /*0880*/  @!P2 IADD3 R22, P6, PT, R0.reuse, R22, RZ ;  /* 0x000000160016a210 */ /* 0x050fe20007fde0ff */
[----:B------:R-:W1:Y:S01]  /*0890*/  @P4 LDC.64 R4, c[0x0][0x3b0] ;  /* 0x0000ec00ff044b82 */ /* 0x000e620000000a00 */
[----:B---3--:R-:W-:Y:S02]  /*08a0*/  @!P2 IADD3 R12, P5, PT, R0, R12, RZ ;  /* 0x0000000c000ca210 */ /* 0x008fe40007fbe0ff */
[----:B------:R-:W-:Y:S02]  /*08b0*/  @!P3 IADD3 R27, PT, PT, R3, R27, RZ ;  /* 0x0000001b031bb210 */ /* 0x000fe40007ffe0ff */
[----:B------:R-:W-:Y:S02]  /*08c0*/  @!P3 SHF.L.U32 R3, R2, 0x2, RZ ;  /* 0x000000020203b819 */ /* 0x000fe400000006ff */
[----:B------:R-:W-:-:S02]  /*08d0*/  @!P2 IADD3.X R23, PT, PT, R34, R23, RZ, P6, !PT ;  /* 0x000000172217a210 */ /* 0x000fc400037fe4ff */
[----:B------:R-:W-:Y:S02]  /*08e0*/  @!P2 IADD3.X R13, PT, PT, R34, R13, RZ, P5, !PT ;  /* 0x0000000d220da210 */ /* 0x000fe40002ffe4ff */
[----:B------:R-:W-:Y:S02]  /*08f0*/  @!P3 SHF.L.U64.HI R2, R2, 0x2, R27 ;  /* 0x000000020202b819 */ /* 0x000fe4000001021b */
[C---:B------:R-:W-:Y:S02]  /*0900*/  @!P3 IADD3 R16, P5, PT, R3.reuse, R16, RZ ;  /* 0x000000100310b210 */ /* 0x040fe40007fbe0ff */
[----:B------:R-:W-:Y:S01]  /*0910*/  @!P3 IADD3 R18, P6, PT, R3, R18, RZ ;  /* 0x000000120312b210 */ /* 0x000fe20007fde0ff */
[----:B------:R-:W-:Y:S01]  /*0920*/  HFMA2 R3, -RZ, RZ, 0, 0 ;  /* 0x00000000ff037431 */ /* 0x000fe200000001ff */
[C---:B------:R-:W-:Y:S02]  /*0930*/  @!P3 IADD3.X R17, PT, PT, R2.reuse, R17, RZ, P5, !PT ;  /* 0x000000110211b210 */ /* 0x040fe40002ffe4ff */
[----:B------:R-:W-:-:S02]  /*0940*/  @!P3 IADD3.X R19, PT, PT, R2, R19, RZ, P6, !PT ;  /* 0x000000130213b210 */ /* 0x000fc400037fe4ff */
[----:B------:R-:W-:Y:S02]  /*0950*/  MOV R2, RZ ;  /* 0x000000ff00027202 */ /* 0x000fe40000000f00 */
[----:B------:R-:W-:Y:S02]  /*0960*/  LOP3.LUT R42, R44, 0xffff, RZ, 0xc0, !PT ;  /* 0x0000ffff2c2a7812 */ /* 0x000fe400078ec0ff */
[----:B------:R-:W-:Y:S02]  /*0970*/  CS2R R38, SRZ ;  /* 0x0000000000267805 */ /* 0x000fe4000001ff00 */
[----:B------:R2:W5:Y:S01]  /*0980*/  @!P0 LDG.E.64 R2, desc[UR14][R6.64] ;  /* 0x0000000e06028981 */ /* 0x000562000c1e1b00 */
[----:B------:R-:W-:Y:S01]  /*0990*/  IMAD R35, R33, 0x50, R42 ;  /* 0x0000005021237824 */ /* 0x000fe200078e022a */
[----:B------:R-:W-:Y:S02]  /*09a0*/  CS2R R36, SRZ ;  /* 0x0000000000247805 */ /* 0x000fe4000001ff00 */
[----:B------:R3:W5:Y:S01]  /*09b0*/  @!P1 LDG.E.64 R38, desc[UR14][R8.64] ;  /* 0x0000000e08269981 */ /* 0x000762000c1e1b00 */
[----:B--2---:R-:W-:Y:S01]  /*09c0*/  CS2R R6, SRZ ;  /* 0x0000000000067805 */ /* 0x004fe2000001ff00 */
[----:B0-----:R-:W-:-:S02]  /*09d0*/  IMAD.WIDE R20, R35, 0x4, R20 ;  /* 0x0000000423147825 */ /* 0x001fc400078e0214 */
[----:B------:R-:W5:Y:S01]  /*09e0*/  @!P2 LDG.E.64 R36, desc[UR14][R22.64] ;  /* 0x0000000e1624a981 */ /* 0x000f62000c1e1b00 */
[----:B---3--:R-:W-:Y:S01]  /*09f0*/  CS2R R8, SRZ ;  /* 0x0000000000087805 */ /* 0x008fe2000001ff00 */
[----:B-1----:R-:W-:Y:S02]  /*0a00*/  @P4 IMAD.WIDE R26, R35, 0x4, R4 ;  /* 0x00000004231a4825 */ /* 0x002fe400078e0204 */
[----:B------:R0:W5:Y:S01]  /*0a10*/  @!P1 LDG.E.64 R6, desc[UR14][R10.64] ;  /* 0x0000000e0a069981 */ /* 0x000162000c1e1b00 */
[----:B------:R-:W-:Y:S02]  /*0a20*/  CS2R R4, SRZ ;  /* 0x0000000000047805 */ /* 0x000fe4000001ff00 */
[----:B------:R-:W-:Y:S01]  /*0a30*/  CS2R R34, SRZ ;  /* 0x0000000000227805 */ /* 0x000fe2000001ff00 */
[----:B------:R1:W5:Y:S04]  /*0a40*/  @!P2 LDG.E.64 R8, desc[UR14][R12.64] ;  /* 0x0000000e0c08a981 */ /* 0x000368000c1e1b00 */
[----:B------:R1:W5:Y:S01]  /*0a50*/  @P4 LDG.E.64 R4, desc[UR14][R26.64] ;  /* 0x0000000e1a044981 */ /* 0x000362000c1e1b00 */
[----:B0-----:R-:W-:-:S03]  /*0a60*/  CS2R R10, SRZ ;  /* 0x00000000000a7805 */ /* 0x001fc6000001ff00 */
[----:B------:R1:W5:Y:S04]  /*0a70*/  @!P3 LDG.E.64 R34, desc[UR14][R16.64] ;  /* 0x0000000e1022b981 */ /* 0x000368000c1e1b00 */
[----:B------:R1:W5:Y:S04]  /*0a80*/  @!P3 LDG.E.64 R10, desc[UR14][R18.64] ;  /* 0x0000000e120ab981 */ /* 0x000368000c1e1b00 */
[----:B------:R1:W5:Y:S01]  /*0a90*/  LDG.E.64 R12, desc[UR14][R20.64] ;  /* 0x0000000e140c7981 */ /* 0x000362000c1e1b00 */
[----:B------:R-:W-:Y:S02]  /*0aa0*/  R2UR UR21, R14 ;  /* 0x000000000e1572ca */ /* 0x000fe400000e0000 */
[----:B------:R-:W-:-:S06]  /*0ab0*/  CS2R R40, SRZ ;  /* 0x0000000000287805 */ /* 0x000fcc000001ff00 */
[----:B------:R1:W5:Y:S05]  /*0ac0*/  @!P0 LDG.E.64 R40, desc[UR14][R24.64] ;  /* 0x0000000e18288981 */ /* 0x00036a000c1e1b00 */
        /* <DEDUP_REMOVED lines=8> */
[----:B------:R-:W-:Y:S01]  /*0b50*/  UISETP.NE.AND UP1, UPT, UR7, URZ, UPT ;  /* 0x000000ff0700728c */ /* 0x000fe2000bf25270 */
[----:B------:R-:W-:Y:S01]  /*0b60*/  UMOV UR16, 0x3f800000 ;  /* 0x3f80000000107882 */ /* 0x000fe20000000000 */
[----:B0-----:R-:W-:-:S13]  /*0b70*/  @P0 R2UR UR6, R0 ;  /* 0x00000000000602ca */ /* 0x001fda00000e0000 */
[----:B------:R-:W-:Y:S01]  /*0b80*/  @UP0 UMOV UR16, UR6 ;  /* 0x0000000600100c82 */ /* 0x000fe20008000000 */
[----:B-1----:R-:W-:Y:S05]  /*0b90*/  BRA.U UP1, `(.L_x_1244) ;  /* 0x0000000101e47547 */ /* 0x002fea000b800000 */
[----:B-----5:R-:W-:Y:S01]  /*0ba0*/  FADD.FTZ R15, R40, -UR21 ;  /* 0x80000015280f7e21 */ /* 0x020fe20008010000 */
[----:B------:R-:W-:Y:S01]  /*0bb0*/  FADD.FTZ R0, R41, -UR21 ;  /* 0x8000001529007e21 */ /* 0x000fe20008010000 */
[----:B------:R-:W-:Y:S01]  /*0bc0*/  FMUL.FTZ R14, R2, R12 ;  /* 0x0000000c020e7220 */ /* 0x000fe20000410000 */
[----:B------:R-:W-:Y:S01]  /*0bd0*/  FMUL.FTZ R17, R3, R13 ;  /* 0x0000000d03117220 */ /* 0x000fe20000410000 */
[----:B------:R-:W-:Y:S01]  /*0be0*/  FMUL.FTZ R15, R15, UR16 ;  /* 0x000000100f0f7c20 */ /* 0x000fe20008410000 */
[----:B------:R-:W-:Y:S01]  /*0bf0*/  FMUL.FTZ R0, R0, UR16 ;  /* 0x0000001000007c20 */ /* 0x000fe20008410000 */
[----:B------:R-:W-:Y:S01]  /*0c00*/  FADD.FTZ R16, RZ, R14 ;  /* 0x0000000eff107221 */ /* 0x000fe20000010000 */
[----:B------:R-:W-:Y:S01]  /*0c10*/  FADD.FTZ R20, R36, -UR21 ;  /* 0x8000001524147e21 */ /* 0x000fe20008010000 */
[----:B------:R-:W-:Y:S01]  /*0c20*/  FFMA.FTZ R19, R15, R14, RZ ;  /* 0x0000000e0f137223 */ /* 0x000fe200000100ff */
[----:B------:R-:W-:Y:S01]  /*0c30*/  FADD.FTZ R14, R38, -UR21 ;  /* 0x80000015260e7e21 */ /* 0x000fe20008010000 */
[----:B------:R-:W-:Y:S01]  /*0c40*/  FADD.FTZ R16, R17, R16 ;  /* 0x0000001011107221 */ /* 0x000fe20000010000 */
[----:B------:R-:W-:Y:S01]  /*0c50*/  FFMA.FTZ R15, R2, R15, RZ ;  /* 0x0000000f020f7223 */ /* 0x000fe200000100ff */
[----:B------:R-:W-:Y:S01]  /*0c60*/  FFMA.FTZ R19, R0, R17, R19 ;  /* 0x0000001100137223 */ /* 0x000fe20000010013 */
[-C--:B------:R-:W-:Y:S01]  /*0c70*/  FMUL.FTZ R17, R6, R12.reuse ;  /* 0x0000000c06117220 */ /* 0x080fe20000410000 */
[----:B------:R-:W-:Y:S01]  /*0c80*/  FMUL.FTZ R18, R14, UR16 ;  /* 0x000000100e127c20 */ /* 0x000fe20008410000 */
[----:B------:R-:W-:Y:S01]  /*0c90*/  FADD.FTZ R14, R39, -UR21 ;  /* 0x80000015270e7e21 */ /* 0x000fe20008010000 */
[----:B------:R-:W-:Y:S01]  /*0ca0*/  FMUL.FTZ R21, R8, R12 ;  /* 0x0000000c08157220 */ /* 0x000fe20000410000 */
[----:B------:R-:W-:Y:S01]  /*0cb0*/  FADD.FTZ R16, R16, R17 ;  /* 0x0000001110107221 */ /* 0x000fe20000010000 */
[----:B------:R-:W-:Y:S01]  /*0cc0*/  FFMA.FTZ R19, R18, R17, R19 ;  /* 0x0000001112137223 */ /* 0x000fe20000010013 */
[----:B------:R-:W-:Y:S01]  /*0cd0*/  FMUL.FTZ R17, R7, R13 ;  /* 0x0000000d07117220 */ /* 0x000fe20000410000 */
[----:B------:R-:W-:Y:S01]  /*0ce0*/  FMUL.FTZ R14, R14, UR16 ;  /* 0x000000100e0e7c20 */ /* 0x000fe20008410000 */
[----:B------:R-:W-:Y:S01]  /*0cf0*/  FFMA.FTZ R15, R6, R18, R15 ;  /* 0x00000012060f7223 */ /* 0x000fe2000001000f */
[----:B------:R-:W-:Y:S01]  /*0d00*/  FFMA.FTZ R0, R3, R0, RZ ;  /* 0x0000000003007223 */ /* 0x000fe200000100ff */
[----:B------:R-:W-:Y:S01]  /*0d10*/  FADD.FTZ R18, R17, R16 ;  /* 0x0000001011127221 */ /* 0x000fe20000010000 */
[----:B------:R-:W-:Y:S01]  /*0d20*/  FFMA.FTZ R19, R14, R17, R19 ;  /* 0x000000110e137223 */ /* 0x000fe20000010013 */
[----:B------:R-:W-:Y:S01]  /*0d30*/  FMUL.FTZ R16, R20, UR16 ;  /* 0x0000001014107c20 */ /* 0x000fe20008410000 */
[----:B------:R-:W-:Y:S01]  /*0d40*/  FADD.FTZ R17, R37, -UR21 ;  /* 0x8000001525117e21 */ /* 0x000fe20008010000 */
[----:B------:R-:W-:Y:S01]  /*0d50*/  FADD.FTZ R20, R18, R21 ;  /* 0x0000001512147221 */ /* 0x000fe20000010000 */
[----:B------:R-:W-:Y:S01]  /*0d60*/  FFMA.FTZ R14, R7, R14, R0 ;  /* 0x0000000e070e7223 */ /* 0x000fe20000010000 */
        /* <DEDUP_REMOVED lines=10> */
[----:B------:R-:W-:Y:S01]  /*0e10*/  FADD.FTZ R16, R35, -UR21 ;  /* 0x8000001523107e21 */ /* 0x000fe20008010000 */
[----:B------:R-:W-:Y:S01]  /*0e20*/  FADD.FTZ R15, RZ, R2 ;  /* 0x00000002ff0f7221 */ /* 0x000fe20000010000 */
[----:B------:R-:W-:Y:S01]  /*0e30*/  FFMA.FTZ R25, R17, R21, R0 ;  /* 0x0000001511197223 */ /* 0x000fe20000010000 */
[----:B------:R-:W-:Y:S01]  /*0e40*/  FADD.FTZ R0, RZ, R3 ;  /* 0x00000003ff007221 */ /* 0x000fe20000010000 */
[----:B------:R-:W-:Y:S01]  /*0e50*/  FFMA.FTZ R14, R9, R18, R14 ;  /* 0x00000012090e7223 */ /* 0x000fe2000001000e */
[----:B------:R-:W-:Y:S01]  /*0e60*/  FADD.FTZ R20, R20, R21 ;  /* 0x0000001514147221 */ /* 0x000fe20000010000 */
[----:B------:R-:W-:Y:S01]  /*0e70*/  FMUL.FTZ R18, R16, UR16 ;  /* 0x0000001010127c20 */ /* 0x000fe20008410000 */
[----:B------:R-:W-:Y:S01]  /*0e80*/  FADD.FTZ R21, R6, R15 ;  /* 0x0000000f06157221 */ /* 0x000fe20000010000 */
[----:B------:R-:W-:Y:S01]  /*0e90*/  FADD.FTZ R16, R7, R0 ;  /* 0x0000000007107221 */ /* 0x000fe20000010000 */
[----:B------:R-:W-:Y:S01]  /*0ea0*/  FADD.FTZ R0, R23, R20 ;  /* 0x0000001417007221 */ /* 0x000fe20000010000 */
[----:B------:R-:W-:Y:S01]  /*0eb0*/  FFMA.FTZ R15, R18, R23, R25 ;  /* 0x00000017120f7223 */ /* 0x000fe20000010019 */
[----:B------:R-:W-:Y:S01]  /*0ec0*/  FADD.FTZ R21, R8, R21 ;  /* 0x0000001508157221 */ /* 0x000fe20000010000 */
[----:B------:R-:W-:Y:S01]  /*0ed0*/  FADD.FTZ R20, R9, R16 ;  /* 0x0000001009147221 */ /* 0x000fe20000010000 */
[C---:B------:R-:W-:Y:S01]  /*0ee0*/  FFMA.FTZ R16, R10.reuse, R17, R19 ;  /* 0x000000110a107223 */ /* 0x040fe20000010013 */
[C---:B------:R-:W-:Y:S01]  /*0ef0*/  FFMA.FTZ R17, R11.reuse, R18, R14 ;  /* 0x000000120b117223 */ /* 0x040fe2000001000e */
[----:B------:R-:W-:Y:S01]  /*0f00*/  FADD.FTZ R18, R10, R21 ;  /* 0x000000150a127221 */ /* 0x000fe20000010000 */
[----:B------:R-:W-:Y:S01]  /*0f10*/  FADD.FTZ R19, R11, R20 ;  /* 0x000000140b137221 */ /* 0x000fe20000010000 */
[----:B------:R-:W-:Y:S06]  /*0f20*/  BRA `(.L_x_1245) ;  /* 0x0000000800007947 */ /* 0x000fec0003800000 */
.L_x_1244:
[----:B-----5:R-:W-:Y:S01]  /*0f30*/  FADD.FTZ R15, R40, -UR21 ;  /* 0x80000015280f7e21 */ /* 0x020fe20008010000 */
[----:B------:R-:W-:Y:S01]  /*0f40*/  FADD.FTZ R0, R41, -UR21 ;  /* 0x8000001529007e21 */ /* 0x000fe20008010000 */
[----:B------:R-:W-:Y:S02]  /*0f50*/  FADD.FTZ R19, R38, -UR21 ;  /* 0x8000001526137e21 */ /* 0x000fe40008010000 */
[----:B------:R-:W-:Y:S01]  /*0f60*/  FMUL.FTZ R15, R15, UR16 ;  /* 0x000000100f0f7c20 */ /* 0x000fe20008410000 */
[----:B------:R-:W-:Y:S01]  /*0f70*/  FMUL.FTZ R0, R0, UR16 ;  /* 0x0000001000007c20 */ /* 0x000fe20008410000 */
[----:B------:R-:W-:Y:S02]  /*0f80*/  FMUL.FTZ R19, R19, UR16 ;  /* 0x0000001013137c20 */ /* 0x000fe40008410000 */
[C-C-:B------:R-:W-:Y:S01]  /*0f90*/  FFMA.FTZ R17, R12.reuse, R15, R4.reuse ;  /* 0x0000000f0c117223 */ /* 0x140fe20000010004 */
[----:B------:R-:W-:Y:S01]  /*0fa0*/  FFMA.FTZ R18, R13, R0, R5 ;  /* 0x000000000d127223 */ /* 0x000fe20000010005 */
[----:B------:R-:W-:-:S02]  /*0fb0*/  FFMA.FTZ R22, R12, R19, R4 ;  /* 0x000000130c167223 */ /* 0x000fc40000010004 */
[----:B------:R-:W-:Y:S01]  /*0fc0*/  FMUL.FTZ R14, R17, -1.4426950216293334961 ;  /* 0xbfb8aa3b110e7820 */ /* 0x000fe20000410000 */
[----:B------:R-:W-:Y:S01]  /*0fd0*/  FMUL.FTZ R16, R18, -1.4426950216293334961 ;  /* 0xbfb8aa3b12107820 */ /* 0x000fe20000410000 */
[----:B------:R-:W-:-:S04]  /*0fe0*/  FMUL.FTZ R20, R22, -1.4426950216293334961 ;  /* 0xbfb8aa3b16147820 */ /* 0x000fc80000410000 */
[----:B------:R-:W0:Y:S04]  /*0ff0*/  MUFU.EX2 R14, R14 ;  /* 0x0000000e000e7308 */ /* 0x000e280000000800 */
[----:B------:R-:W1:Y:S04]  /*1000*/  MUFU.EX2 R16, R16 ;  /* 0x0000001000107308 */ /* 0x000e680000000800 */
[----:B------:R-:W2:Y:S01]  /*1010*/  MUFU.EX2 R20, R20 ;  /* 0x0000001400147308 */ /* 0x000ea20000000800 */
[----:B0-----:R-:W-:Y:S01]  /*1020*/  FADD.FTZ R23, R14, 1 ;  /* 0x3f8000000e177421 */ /* 0x001fe20000010000 */
[----:B------:R-:W-:Y:S01]  /*1030*/  FADD.FTZ R14, R39, -UR21 ;  /* 0x80000015270e7e21 */ /* 0x000fe20008010000 */
[----:B-1----:R-:W-:-:S03]  /*1040*/  FADD.FTZ R24, R16, 1 ;  /* 0x3f80000010187421 */ /* 0x002fc60000010000 */
[----:B------:R-:W-:Y:S01]  /*1050*/  FMUL.FTZ R14, R14, UR16 ;  /* 0x000000100e0e7c20 */ /* 0x000fe20008410000 */
[----:B------:R-:W0:Y:S01]  /*1060*/  MUFU.RCP R23, R23 ;  /* 0x0000001700177308 */ /* 0x000e220000001000 */
[----:B--2---:R-:W-:Y:S02]  /*1070*/  FADD.FTZ R32, R20, 1 ;  /* 0x3f80000014207421 */ /* 0x004fe40000010000 */
[----:B------:R-:W-:-:S04]  /*1080*/  FFMA.FTZ R16, R13, R14, R5 ;  /* 0x0000000e0d107223 */ /* 0x000fc80000010005 */
[----:B------:R-:W-:Y:S01]  /*1090*/  FMUL.FTZ R21, R16, -1.4426950216293334961 ;  /* 0xbfb8aa3b10157820 */ /* 0x000fe20000410000 */
[----:B------:R-:W1:Y:S08]  /*10a0*/  MUFU.RCP R24, R24 ;  /* 0x0000001800187308 */ /* 0x000e700000001000 */
[----:B------:R-:W2:Y:S01]  /*10b0*/  MUFU.EX2 R21, R21 ;  /* 0x0000001500157308 */ /* 0x000ea20000000800 */
[----:B0-----:R-:W-:Y:S01]  /*10c0*/  FADD.FTZ R26, -R23, 1 ;  /* 0x3f800000171a7421 */ /* 0x001fe20000010100 */
[----:B------:R-:W-:-:S03]  /*10d0*/  FMUL.FTZ R23, R2, R23 ;  /* 0x0000001702177220 */ /* 0x000fc60000410000 */
[----:B------:R-:W-:Y:S01]  /*10e0*/  FFMA.FTZ R26, R17, R26, 1 ;  /* 0x3f800000111a7423 */ /* 0x000fe2000001001a */
[----:B------:R-:W-:Y:S01]  /*10f0*/  FADD.FTZ R17, R36, -UR21 ;  /* 0x8000001524117e21 */ /* 0x000fe20008010000 */
[----:B-1----:R-:W-:-:S03]  /*1100*/  FADD.FTZ R27, -R24, 1 ;  /* 0x3f800000181b7421 */ /* 0x002fc60000010100 */
[----:B------:R-:W-:Y:S01]  /*1110*/  FMUL.FTZ R17, R17, UR16 ;  /* 0x0000001011117c20 */ /* 0x000fe20008410000 */
[----:B------:R-:W-:Y:S01]  /*1120*/  FMUL.FTZ R20, R23, R26 ;  /* 0x0000001a17147220 */ /* 0x000fe20000410000 */
[----:B------:R-:W-:Y:S01]  /*1130*/  FMUL.FTZ R24, R3, R24 ;  /* 0x0000001803187220 */ /* 0x000fe20000410000 */
[----:B------:R-:W-:Y:S01]  /*1140*/  FFMA.FTZ R27, R18, R27, 1 ;  /* 0x3f800000121b7423 */ /* 0x000fe2000001001b */
[----:B--2---:R-:W-:Y:S01]  /*1150*/  FADD.FTZ R26, R21, 1 ;  /* 0x3f800000151a7421 */ /* 0x004fe20000010000 */
[----:B------:R-:W-:Y:S01]  /*1160*/  FFMA.FTZ R18, R12, R17, R4 ;  /* 0x000000110c127223 */ /* 0x000fe20000010004 */
[----:B------:R-:W0:Y:S03]  /*1170*/  MUFU.RCP R23, R32 ;  /* 0x0000002000177308 */ /* 0x000e260000001000 */
[----:B------:R-:W-:-:S05]  /*1180*/  FMUL.FTZ R21, R18, -1.4426950216293334961 ;  /* 0xbfb8aa3b12157820 */ /* 0x000fca0000410000 */
[----:B------:R-:W1:Y:S08]  /*1190*/  MUFU.RCP R26, R26 ;  /* 0x0000001a001a7308 */ /* 0x000e700000001000 */
[----:B------:R2:W3:Y:S02]  /*11a0*/  MUFU.EX2 R25, R21 ;  /* 0x0000001500197308 */ /* 0x0004e40000000800 */
[----:B--2---:R-:W-:Y:S01]  /*11b0*/  FMUL.FTZ R21, R24, R27 ;  /* 0x0000001b18157220 */ /* 0x004fe20000410000 */
[----:B0-----:R-:W-:Y:S01]  /*11c0*/  FADD.FTZ R27, -R23, 1 ;  /* 0x3f800000171b7421 */ /* 0x001fe20000010100 */
[----:B------:R-:W-:Y:S01]  /*11d0*/  FMUL.FTZ R23, R6, R23 ;  /* 0x0000001706177220 */ /* 0x000fe20000410000 */
[----:B---3--:R-:W-:Y:S01]  /*11e0*/  FADD.FTZ R32, R25, 1 ;  /* 0x3f80000019207421 */ /* 0x008fe20000010000 */
[----:B-1----:R-:W-:Y:S01]  /*11f0*/  FADD.FTZ R25, -R26, 1 ;  /* 0x3f8000001a197421 */ /* 0x002fe20000010100 */
[----:B------:R-:W-:Y:S01]  /*1200*/  FFMA.FTZ R22, R22, R27, 1 ;  /* 0x3f80000016167423 */ /* 0x000fe2000001001b */
[----:B------:R-:W-:-:S02]  /*1210*/  FMUL.FTZ R27, R7, R26 ;  /* 0x0000001a071b7220 */ /* 0x000fc40000410000 */
[----:B------:R-:W-:Y:S01]  /*1220*/  FFMA.FTZ R16, R16, R25, 1 ;  /* 0x3f80000010107423 */ /* 0x000fe20000010019 */
[----:B------:R-:W-:Y:S01]  /*1230*/  FMUL.FTZ R26, R23, R22 ;  /* 0x00000016171a7220 */ /* 0x000fe20000410000 */
[----:B------:R-:W0:Y:S01]  /*1240*/  MUFU.RCP R25, R32 ;  /* 0x0000002000197308 */ /* 0x000e220000001000 */
[----:B------:R-:W-:Y:S01]  /*1250*/  FMUL.FTZ R22, R12, R20 ;  /* 0x000000140c167220 */ /* 0x000fe20000410000 */
[----:B------:R-:W-:Y:S01]  /*1260*/  FMUL.FTZ R16, R27, R16 ;  /* 0x000000101b107220 */ /* 0x000fe20000410000 */
[----:B------:R-:W-:Y:S02]  /*1270*/  FMUL.FTZ R23, R13, R21 ;  /* 0x000000150d177220 */ /* 0x000fe40000410000 */
[----:B------:R-:W-:Y:S01]  /*1280*/  FFMA.FTZ R27, R15, R22, RZ ;  /* 0x000000160f1b7223 */ /* 0x000fe200000100ff */
[----:B------:R-:W-:-:S03]  /*1290*/  FADD.FTZ R22, RZ, R22 ;  /* 0x00000016ff167221 */ /* 0x000fc60000010000 */
[----:B------:R-:W-:Y:S01]  /*12a0*/  FFMA.FTZ R24, R0, R23, R27 ;  /* 0x0000001700187223 */ /* 0x000fe2000001001b */
[----:B------:R-:W-:Y:S01]  /*12b0*/  FADD.FTZ R23, R23, R22 ;  /* 0x0000001617177221 */ /* 0x000fe20000010000 */
[----:B0-----:R-:W-:Y:S01]  /*12c0*/  FADD.FTZ R27, -R25, 1 ;  /* 0x3f800000191b7421 */ /* 0x001fe20000010100 */
[----:B------:R-:W-:Y:S01]  /*12d0*/  FMUL.FTZ R22, R8, R25 ;  /* 0x0000001908167220 */ /* 0x000fe20000410000 */
[----:B------:R-:W-:Y:S02]  /*12e0*/  FADD.FTZ R25, RZ, R20 ;  /* 0x00000014ff197221 */ /* 0x000fe40000010000 */
[----:B------:R-:W-:Y:S01]  /*12f0*/  FFMA.FTZ R27, R18, R27, 1 ;  /* 0x3f800000121b7423 */ /* 0x000fe2000001001b */
[----:B------:R-:W-:-:S03]  /*1300*/  FFMA.FTZ R18, R15, R20, RZ ;  /* 0x000000140f127223 */ /* 0x000fc600000100ff */
[----:B------:R-:W-:Y:S01]  /*1310*/  FMUL.FTZ R15, R22, R27 ;  /* 0x0000001b160f7220 */ /* 0x000fe20000410000 */
[----:B------:R-:W-:Y:S01]  /*1320*/  FADD.FTZ R22, R25, R26 ;  /* 0x0000001a19167221 */ /* 0x000fe20000010000 */
[----:B------:R-:W-:Y:S01]  /*1330*/  FADD.FTZ R25, R37, -UR21 ;  /* 0x8000001525197e21 */ /* 0x000fe20008010000 */
[-C--:B------:R-:W-:Y:S01]  /*1340*/  FFMA.FTZ R20, R19, R26.reuse, R18 ;  /* 0x0000001a13147223 */ /* 0x080fe20000010012 */
[----:B------:R-:W-:Y:S02]  /*1350*/  FMUL.FTZ R27, R12, R26 ;  /* 0x0000001a0c1b7220 */ /* 0x000fe40000410000 */
[----:B------:R-:W-:Y:S02]  /*1360*/  FMUL.FTZ R18, R25, UR16 ;  /* 0x0000001019127c20 */ /* 0x000fe40008410000 */
[----:B------:R-:W-:Y:S01]  /*1370*/  FFMA.FTZ R25, R19, R27, R24 ;  /* 0x0000001b13197223 */ /* 0x000fe20000010018 */
[----:B------:R-:W-:Y:S01]  /*1380*/  FADD.FTZ R24, R23, R27 ;  /* 0x0000001b17187221 */ /* 0x000fe20000010000 */
[----:B------:R-:W-:-:S04]  /*1390*/  FFMA.FTZ R19, R13, R18, R5 ;  /* 0x000000120d137223 */ /* 0x000fc80000010005 */
[----:B------:R-:W-:-:S06]  /*13a0*/  FMUL.FTZ R32, R19, -1.4426950216293334961 ;  /* 0xbfb8aa3b13207820 */ /* 0x000fcc0000410000 */
[----:B------:R-:W0:Y:S02]  /*13b0*/  MUFU.EX2 R32, R32 ;  /* 0x0000002000207308 */ /* 0x000e240000000800 */
[----:B0-----:R-:W-:-:S06]  /*13c0*/  FADD.FTZ R26, R32, 1 ;  /* 0x3f800000201a7421 */ /* 0x001fcc0000010000 */
[----:B------:R-:W0:Y:S02]  /*13d0*/  MUFU.RCP R26, R26 ;  /* 0x0000001a001a7308 */ /* 0x000e240000001000 */
[----:B0-----:R-:W-:-:S04]  /*13e0*/  FADD.FTZ R23, -R26, 1 ;  /* 0x3f8000001a177421 */ /* 0x001fc80000010100 */
[----:B------:R-:W-:Y:S01]  /*13f0*/  FFMA.FTZ R27, R19, R23, 1 ;  /* 0x3f800000131b7423 */ /* 0x000fe20000010017 */
[----:B------:R-:W-:Y:S01]  /*1400*/  FMUL.FTZ R19, R9, R26 ;  /* 0x0000001a09137220 */ /* 0x000fe20000410000 */
[----:B------:R-:W-:Y:S01]  /*1410*/  FFMA.FTZ R23, R0, R21, RZ ;  /* 0x0000001500177223 */ /* 0x000fe200000100ff */
[----:B------:R-:W-:Y:S02]  /*1420*/  FADD.FTZ R21, RZ, R21 ;  /* 0x00000015ff157221 */ /* 0x000fe40000010000 */
[----:B------:R-:W-:Y:S01]  /*1430*/  FMUL.FTZ R19, R19, R27 ;  /* 0x0000001b13137220 */ /* 0x000fe20000410000 */
[----:B------:R-:W-:Y:S01]  /*1440*/  FADD.FTZ R27, R34, -UR21 ;  /* 0x80000015221b7e21 */ /* 0x000fe20008010000 */
[----:B------:R-:W-:Y:S01]  /*1450*/  FADD.FTZ R0, R21, R16 ;  /* 0x0000001015007221 */ /* 0x000fe20000010000 */
[-C--:B------:R-:W-:Y:S01]  /*1460*/  FFMA.FTZ R21, R14, R16.reuse, R23 ;  /* 0x000000100e157223 */ /* 0x080fe20000010017 */
[----:B------:R-:W-:Y:S01]  /*1470*/  FMUL.FTZ R16, R13, R16 ;  /* 0x000000100d107220 */ /* 0x000fe20000410000 */
[----:B------:R-:W-:-:S02]  /*1480*/  FMUL.FTZ R23, R27, UR16 ;  /* 0x000000101b177c20 */ /* 0x000fc40008410000 */
[----:B------:R-:W-:Y:S01]  /*1490*/  FFMA.FTZ R21, R18, R19, R21 ;  /* 0x0000001312157223 */ /* 0x000fe20000010015 */
[----:B------:R-:W-:Y:S01]  /*14a0*/  FFMA.FTZ R26, R14, R16, R25 ;  /* 0x000000100e1a7223 */ /* 0x000fe20000010019 */
[----:B------:R-:W-:Y:S01]  /*14b0*/  FFMA.FTZ R14, R12, R23, R4 ;  /* 0x000000170c0e7223 */ /* 0x000fe20000010004 */
[----:B------:R-:W-:-:S03]  /*14c0*/  FADD.FTZ R16, R16, R24 ;  /* 0x0000001810107221 */ /* 0x000fc60000010000 */
[----:B------:R-:W-:-:S06]  /*14d0*/  FMUL.FTZ R27, R14, -1.4426950216293334961 ;  /* 0xbfb8aa3b0e1b7820 */ /* 0x000fcc0000410000 */
[----:B------:R-:W0:Y:S02]  /*14e0*/  MUFU.EX2 R27, R27 ;  /* 0x0000001b001b7308 */ /* 0x000e240000000800 */
[----:B0-----:R-:W-:Y:S01]  /*14f0*/  FADD.FTZ R32, R27, 1 ;  /* 0x3f8000001b207421 */ /* 0x001fe20000010000 */
[----:B------:R-:W-:-:S03]  /*1500*/  FMUL.FTZ R27, R12, R15 ;  /* 0x0000000f0c1b7220 */ /* 0x000fc60000410000 */
[----:B------:R-:W0:Y:S01]  /*1510*/  MUFU.RCP R25, R32 ;  /* 0x0000002000197308 */ /* 0x000e220000001000 */
[----:B------:R-:W-:Y:S01]  /*1520*/  FADD.FTZ R16, R16, R27 ;  /* 0x0000001b10107221 */ /* 0x000fe20000010000 */
[----:B0-----:R-:W-:-:S04]  /*1530*/  FADD.FTZ R24, -R25, 1 ;  /* 0x3f80000019187421 */ /* 0x001fc80000010100 */
[----:B------:R-:W-:Y:S01]  /*1540*/  FFMA.FTZ R24, R14, R24, 1 ;  /* 0x3f8000000e187423 */ /* 0x000fe20000010018 */
[----:B------:R-:W-:Y:S01]  /*1550*/  FMUL.FTZ R14, R10, R25 ;  /* 0x000000190a0e7220 */ /* 0x000fe20000410000 */
[----:B------:R-:W-:Y:S01]  /*1560*/  FADD.FTZ R25, R22, R15 ;  /* 0x0000000f16197221 */ /* 0x000fe20000010000 */
[C---:B------:R-:W-:Y:S01]  /*1570*/  FFMA.FTZ R22, R17.reuse, R15, R20 ;  /* 0x0000000f11167223 */ /* 0x040fe20000010014 */
[----:B------:R-:W-:Y:S01]  /*1580*/  FFMA.FTZ R17, R17, R27, R26 ;  /* 0x0000001b11117223 */ /* 0x000fe2000001001a */
[----:B------:R-:W-:Y:S01]  /*1590*/  FMUL.FTZ R14, R14, R24 ;  /* 0x000000180e0e7220 */ /* 0x000fe20000410000 */
[----:B------:R-:W-:Y:S01]  /*15a0*/  FADD.FTZ R24, R35, -UR21 ;  /* 0x8000001523187e21 */ /* 0x000fe20008010000 */
[----:B------:R-:W-:Y:S01]  /*15b0*/  FMUL.FTZ R26, R13, R19 ;  /* 0x000000130d1a7220 */ /* 0x000fe20000410000 */
[----:B------:R-:W-:Y:S02]  /*15c0*/  FADD.FTZ R19, R0, R19 ;  /* 0x0000001300137221 */ /* 0x000fe40000010000 */
        /* <DEDUP_REMOVED lines=8> */
[----:B0-----:R-:W-:-:S04]  /*1650*/  FADD.FTZ R17, -R24, 1 ;  /* 0x3f80000018117421 */ /* 0x001fc80000010100 */
[----:B------:R-:W-:Y:S01]  /*1660*/  FFMA.FTZ R17, R15, R17, 1 ;  /* 0x3f8000000f117423 */ /* 0x000fe20000010011 */
[----:B------:R-:W-:-:S04]  /*1670*/  FMUL.FTZ R15, R11, R24 ;  /* 0x000000180b0f7220 */ /* 0x000fc80000410000 */
[----:B------:R-:W-:Y:S01]  /*1680*/  FMUL.FTZ R24, R15, R17 ;  /* 0x000000110f187220 */ /* 0x000fe20000410000 */
[----:B------:R-:W-:-:S03]  /*1690*/  FMUL.FTZ R15, R12, R14 ;  /* 0x0000000e0c0f7220 */ /* 0x000fc60000410000 */
[----:B------:R-:W-:Y:S01]  /*16a0*/  FMUL.FTZ R17, R13, R24 ;  /* 0x000000180d117220 */ /* 0x000fe20000410000 */
[----:B------:R-:W-:Y:S01]  /*16b0*/  FFMA.FTZ R27, R23, R15, R18 ;  /* 0x0000000f171b7223 */ /* 0x000fe20000010012 */
[----:B------:R-:W-:Y:S01]  /*16c0*/  FADD.FTZ R16, R16, R15 ;  /* 0x0000000f10107221 */ /* 0x000fe20000010000 */
[----:B------:R-:W-:Y:S01]  /*16d0*/  FADD.FTZ R18, R25, R14 ;  /* 0x0000000e19127221 */ /* 0x000fe20000010000 */
[----:B------:R-:W-:Y:S01]  /*16e0*/  FADD.FTZ R19, R19, R24 ;  /* 0x0000001813137221 */ /* 0x000fe20000010000 */
[C---:B------:R-:W-:Y:S01]  /*16f0*/  FFMA.FTZ R15, R20.reuse, R17, R27 ;  /* 0x00000011140f7223 */ /* 0x040fe2000001001b */
[----:B------:R-:W-:Y:S01]  /*1700*/  FADD.FTZ R0, R17, R16 ;  /* 0x0000001011007221 */ /* 0x000fe20000010000 */
[----:B------:R-:W-:Y:S01]  /*1710*/  FFMA.FTZ R16, R23, R14, R22 ;  /* 0x0000000e17107223 */ /* 0x000fe20000010016 */
[----:B------:R-:W-:-:S07]  /*1720*/  FFMA.FTZ R17, R20, R24, R21 ;  /* 0x0000001814117223 */ /* 0x000fce0000010015 */
.L_x_1245:
[----:B------:R-:W-:Y:S01]  /*1730*/  MOV R14, R15 ;  /* 0x0000000f000e7202 */ /* 0x000fe20000000f00 */
[----:B------:R-:W0:Y:S01]  /*1740*/  S2UR UR8, SR_CgaCtaId ;  /* 0x00000000000879c3 */ /* 0x000e220000008800 */
[----:B------:R-:W-:Y:S01]  /*1750*/  MOV R15, R0 ;  /* 0x00000000000f7202 */ /* 0x000fe20000000f00 */
[----:B------:R-:W-:Y:S01]  /*1760*/  UMOV UR7, 0x400 ;  /* 0x0000040000077882 */ /* 0x000fe20000000000 */
[C---:B------:R-:W-:Y:S01]  /*1770*/  ISETP.GT.AND P0, PT, R45.reuse, 0x1e, PT ;  /* 0x0000001e2d00780c */ /* 0x040fe20003f04270 */
[----:B------:R-:W1:Y:S01]  /*1780*/  SHFL.DOWN PT, R21, R14, 0x1, 0x1f ;  /* 0x08201f000e157f89 */ /* 0x000e6200000e0000 */
[----:B------:R-:W-:Y:S01]  /*1790*/  UIADD3 UR6, UPT, UPT, UR7, 0xd0, URZ ;  /* 0x000000d007067890 */ /* 0x000fe2000fffe0ff */
[C---:B------:R-:W-:Y:S01]  /*17a0*/  ISETP.GT.AND P2, PT, R45.reuse, 0xf, PT ;  /* 0x0000000f2d00780c */ /* 0x040fe20003f44270 */
[----:B------:R-:W2:Y:S01]  /*17b0*/  LDCU UR18, c[0x0][0x370] ;  /* 0x00006e00ff1277ac */ /* 0x000ea20008000800 */
[----:B------:R-:W3:Y:S01]  /*17c0*/  SHFL.DOWN PT, R0, R15, 0x1, 0x1f ;  /* 0x08201f000f007f89 */ /* 0x000ee200000e0000 */
[----:B------:R-:W-:Y:S01]  /*17d0*/  ISETP.GT.AND P1, PT, R45, 0x17, PT ;  /* 0x000000172d00780c */ /* 0x000fe20003f24270 */
[----:B------:R-:W-:Y:S01]  /*17e0*/  BSSY.RECONVERGENT B0, `(.L_x_1246) ;  /* 0x0000024000007945 */ /* 0x000fe20003800200 */
[----:B0-----:R-:W-:-:S05]  /*17f0*/  ULEA UR6, UR8, UR6, 0x18 ;  /* 0x0000000608067291 */ /* 0x001fca000f8ec0ff */
[----:B-1----:R-:W-:Y:S01]  /*1800*/  @!P0 FADD.FTZ R14, R21, R14 ;  /* 0x0000000e150e8221 */ /* 0x002fe20000010000 */
[----:B---3--:R-:W-:-:S04]  /*1810*/  @!P0 FADD.FTZ R15, R0, R15 ;  /* 0x0000000f000f8221 */ /* 0x008fc80000010000 */
        /* <DEDUP_REMOVED lines=13> */
[C---:B---3--:R-:W-:Y:S02]  /*18f0*/  LEA R32, R0.reuse, UR6, 0x4 ;  /* 0x0000000600207c11 */ /* 0x048fe4000f8e20ff */
[C---:B------:R-:W-:Y:S02]  /*1900*/  ISETP.NE.AND P0, PT, R0.reuse, RZ, PT ;  /* 0x000000ff0000720c */ /* 0x040fe40003f05270 */
[----:B------:R-:W-:Y:S01]  /*1910*/  ISETP.GT.U32.AND P3, PT, R0, 0x27, PT ;  /* 0x000000270000780c */ /* 0x000fe20003f64070 */
[----:B------:R3:W-:Y:S01]  /*1920*/  STS.128 [R32], R16 ;  /* 0x0000001020007388 */ /* 0x0007e20000000c00 */
[----:B0-----:R-:W-:Y:S01]  /*1930*/  FADD.FTZ R21, R14, R21 ;  /* 0x000000150e157221 */ /* 0x001fe20000010000 */
[----:B-1----:R-:W-:-:S04]  /*1940*/  FADD.FTZ R22, R15, R20 ;  /* 0x000000140f167221 */ /* 0x002fc80000010000 */
[----:B------:R-:W-:Y:S02]  /*1950*/  FSEL R14, R14, R21, P1 ;  /* 0x000000150e0e7208 */ /* 0x000fe40000800000 */
[----:B------:R-:W-:-:S03]  /*1960*/  FSEL R15, R15, R22, P1 ;  /* 0x000000160f0f7208 */ /* 0x000fc60000800000 */
[----:B------:R3:W0:Y:S04]  /*1970*/  SHFL.DOWN PT, R24, R14, 0x10, 0x1f ;  /* 0x0a001f000e187f89 */ /* 0x00062800000e0000 */
[----:B------:R3:W1:Y:S01]  /*1980*/  SHFL.DOWN PT, R23, R15, 0x10, 0x1f ;  /* 0x0a001f000f177f89 */ /* 0x00066200000e0000 */
[----:B--2---:R-:W-:Y:S05]  /*1990*/  @P2 BRA `(.L_x_1247) ;  /* 0x0000000000202947 */ /* 0x004fea0003800000 */
        /* <DEDUP_REMOVED lines=8> */
.L_x_1247:
[----:B------:R-:W-:Y:S05]  /*1a20*/  BSYNC.RECONVERGENT B0 ;  /* 0x0000000000007941 */ /* 0x000fea0003800200 */
.L_x_1246:
[----:B------:R-:W-:Y:S06]  /*1a30*/  BAR.SYNC.DEFER_BLOCKING 0x0 ;  /* 0x0000000000007b1d */ /* 0x000fec0000010000 */
[----:B------:R-:W-:Y:S04]  /*1a40*/  BSSY.RECONVERGENT B0, `(.L_x_1248) ;  /* 0x0000033000007945 */ /* 0x000fe80003800200 */
[----:B------:R-:W-:Y:S05]  /*1a50*/  @P0 BRA `(.L_x_1249) ;  /* 0x0000000000c40947 */ /* 0x000fea0003800000 */
[----:B------:R-:W-:-:S09]  /*1a60*/  ULEA UR6, UR8, UR7, 0x18 ;  /* 0x0000000708067291 */ /* 0x000fd2000f8ec0ff */
[----:B-12---:R-:W1:Y:S04]  /*1a70*/  LDS.128 R20, [UR6+0x20] ;  /* 0x00002006ff147984 */ /* 0x006e680008000c00 */
[----:B0-----:R-:W0:Y:S01]  /*1a80*/  LDS.128 R24, [UR6+0x30] ;  /* 0x00003006ff187984 */ /* 0x001e220008000c00 */
[----:B-1----:R-:W-:Y:S01]  /*1a90*/  FADD.FTZ R20, R14, R20 ;  /* 0x000000140e147221 */ /* 0x002fe20000010000 */
[----:B---3--:R-:W-:-:S03]  /*1aa0*/  FADD.FTZ R14, R15, R21 ;  /* 0x000000150f0e7221 */ /* 0x008fc60000010000 */
        /* <DEDUP_REMOVED lines=38> */
[----:B-1----:R-:W-:Y:S01]  /*1d10*/  FADD.FTZ R25, R25, R20 ;  /* 0x0000001419197221 */ /* 0x002fe20000010000 */
[----:B------:R-:W-:-:S03]  /*1d20*/  FADD.FTZ R24, R24, R21 ;  /* 0x0000001518187221 */ /* 0x000fc60000010000 */
[----:B------:R-:W-:Y:S01]  /*1d30*/  FADD.FTZ R25, R25, R22 ;  /* 0x0000001619197221 */ /* 0x000fe20000010000 */
[----:B------:R-:W-:-:S03]  /*1d40*/  FADD.FTZ R24, R24, R23 ;  /* 0x0000001718187221 */ /* 0x000fc60000010000 */
[----:B0-----:R-:W-:Y:S01]  /*1d50*/  FADD.FTZ R14, R25, R14 ;  /* 0x0000000e190e7221 */ /* 0x001fe20000010000 */
[----:B------:R-:W-:-:S07]  /*1d60*/  FADD.FTZ R15, R24, R15 ;  /* 0x0000000f180f7221 */ /* 0x000fce0000010000 */
.L_x_1249:
[----:B------:R-:W-:Y:S05]  /*1d70*/  BSYNC.RECONVERGENT B0 ;  /* 0x0000000000007941 */ /* 0x000fea0003800200 */
.L_x_1248:
[----:B------:R-:W-:Y:S06]  /*1d80*/  BAR.SYNC.DEFER_BLOCKING 0x0 ;  /* 0x0000000000007b1d */ /* 0x000fec0000010000 */
[----:B------:R-:W-:Y:S04]  /*1d90*/  BSSY.RECONVERGENT B0, `(.L_x_1250) ;  /* 0x000004d000007945 */ /* 0x000fe80003800200 */
[----:B------:R-:W-:Y:S05]  /*1da0*/  @P3 BRA `(.L_x_1251) ;  /* 0x00000004002c3947 */ /* 0x000fea0003800000 */
[----:B-12---:R-:W1:Y:S04]  /*1db0*/  LDS.128 R20, [R32+0x280] ;  /* 0x0002800020147984 */ /* 0x006e680000000c00 */
[----:B0-----:R-:W0:Y:S01]  /*1dc0*/  LDS.128 R24, [R32+0x500] ;  /* 0x0005000020187984 */ /* 0x001e220000000c00 */
[----:B-1----:R-:W-:Y:S01]  /*1dd0*/  FADD.FTZ R20, R16, R20 ;  /* 0x0000001410147221 */ /* 0x002fe20000010000 */
[----:B------:R-:W-:Y:S01]  /*1de0*/  FADD.FTZ R21, R17, R21 ;  /* 0x0000001511157221 */ /* 0x000fe20000010000 */
[----:B------:R-:W-:Y:S01]  /*1df0*/  FADD.FTZ R22, R18, R22 ;  /* 0x0000001612167221 */ /* 0x000fe20000010000 */
[----:B------:R-:W-:Y:S01]  /*1e00*/  FADD.FTZ R23, R19, R23 ;  /* 0x0000001713177221 */ /* 0x000fe20000010000 */
[----:B0-----:R-:W-:Y:S01]  /*1e10*/  FADD.FTZ R20, R20, R24 ;  /* 0x0000001814147221 */ /* 0x001fe20000010000 */
[----:B---3--:R-:W0:Y:S01]  /*1e20*/  LDS.128 R16, [R32+0x780] ;  /* 0x0007800020107984 */ /* 0x008e220000000c00 */
[----:B------:R-:W-:Y:S01]  /*1e30*/  FADD.FTZ R21, R21, R25 ;  /* 0x0000001915157221 */ /* 0x000fe20000010000 */
[----:B------:R-:W-:Y:S01]  /*1e40*/  FADD.FTZ R26, R22, R26 ;  /* 0x0000001a161a7221 */ /* 0x000fe20000010000 */
[----:B------:R-:W-:Y:S01]  /*1e50*/  FADD.FTZ R27, R23, R27 ;  /* 0x0000001b171b7221 */ /* 0x000fe20000010000 */
[----:B0-----:R-:W-:Y:S01]  /*1e60*/  FADD.FTZ R16, R20, R16 ;  /* 0x0000001014107221 */ /* 0x001fe20000010000 */
[----:B------:R-:W-:Y:S01]  /*1e70*/  FADD.FTZ R17, R21, R17 ;  /* 0x0000001115117221 */ /* 0x000fe20000010000 */
[----:B------:R-:W-:Y:S01]  /*1e80*/  FADD.FTZ R26, R26, R18 ;  /* 0x000000121a1a7221 */ /* 0x000fe20000010000 */
[----:B------:R-:W0:Y:S01]  /*1e90*/  LDS.128 R20, [R32+0xa00] ;  /* 0x000a000020147984 */ /* 0x000e220000000c00 */
        /* <DEDUP_REMOVED lines=53> */
[----:B------:R-:W0:Y:S01]  /*21f0*/  LDS.128 R16, [R32+0x2580] ;  /* 0x0025800020107984 */ /* 0x000e220000000c00 */
[----:B------:R-:W-:Y:S01]  /*2200*/  FADD.FTZ R21, R26, R22 ;  /* 0x000000161a157221 */ /* 0x000fe20000010000 */
[----:B------:R-:W-:Y:S01]  /*2210*/  FADD.FTZ R20, R27, R23 ;  /* 0x000000171b147221 */ /* 0x000fe20000010000 */
[----:B0-----:R-:W-:Y:S01]  /*2220*/  FADD.FTZ R16, R25, R16 ;  /* 0x0000001019107221 */ /* 0x001fe20000010000 */
[----:B------:R-:W-:Y:S01]  /*2230*/  FADD.FTZ R17, R24, R17 ;  /* 0x0000001118117221 */ /* 0x000fe20000010000 */
[----:B------:R-:W-:Y:S01]  /*2240*/  FADD.FTZ R18, R21, R18 ;  /* 0x0000001215127221 */ /* 0x000fe20000010000 */
[----:B------:R-:W-:-:S07]  /*2250*/  FADD.FTZ R19, R20, R19 ;  /* 0x0000001314137221 */ /* 0x000fce0000010000 */
.L_x_1251:
[----:B------:R-:W-:Y:S05]  /*2260*/  BSYNC.RECONVERGENT B0 ;  /* 0x0000000000007941 */ /* 0x000fea0003800200 */
.L_x_1250:
[----:B------:R-:W-:Y:S04]  /*2270*/  BSSY.RECONVERGENT B0, `(.L_x_1252) ;  /* 0x000001d000007945 */ /* 0x000fe80003800200 */
[----:B------:R-:W-:Y:S05]  /*2280*/  @P3 BRA `(.L_x_1253) ;  /* 0x00000000006c3947 */ /* 0x000fea0003800000 */
[----:B--2---:R-:W0:Y:S01]  /*2290*/  LDC.64 R20, c[0x0][0x3d8] ;  /* 0x0000f600ff147b82 */ /* 0x004e220000000a00 */
[----:B------:R-:W-:-:S07]  /*22a0*/  IMAD R25, R33, 0x28, R0 ;  /* 0x0000002821197824 */ /* 0x000fce00078e0200 */
[----:B-1----:R-:W1:Y:S01]  /*22b0*/  LDC.64 R22, c[0x0][0x3f8] ;  /* 0x0000fe00ff167b82 */ /* 0x002e620000000a00 */
[----:B0-----:R-:W-:-:S05]  /*22c0*/  IMAD.WIDE R24, R25, 0x4, R20 ;  /* 0x0000000419187825 */ /* 0x001fca00078e0214 */
[----:B------:R0:W-:Y:S01]  /*22d0*/  REDG.E.ADD.F32.FTZ.RN.STRONG.GPU desc[UR14][R24.64], R16 ;  /* 0x00000010180079a6 */ /* 0x0001e2000c12f30e */
[----:B-1----:R-:W-:Y:S01]  /*22e0*/  IMAD.WIDE.U32 R20, R22, 0x3, RZ ;  /* 0x0000000316147825 */ /* 0x002fe200078e00ff */
[----:B------:R-:W-:-:S04]  /*22f0*/  LEA R27, R23, R23, 0x1 ;  /* 0x00000017171b7211 */ /* 0x000fc800078e08ff */
[----:B------:R-:W-:Y:S02]  /*2300*/  IADD3 R27, PT, PT, R21, R27, RZ ;  /* 0x0000001b151b7210 */ /* 0x000fe40007ffe0ff */
[----:B---3--:R-:W-:Y:S02]  /*2310*/  LEA.HI R32, P1, R23, R22, RZ, 0x1 ;  /* 0x0000001617207211 */ /* 0x008fe400078308ff */
        /* <DEDUP_REMOVED lines=12> */
[----:B0-----:R-:W-:Y:S02]  /*23e0*/  IADD3 R24, P2, PT, R24, R33, RZ ;  /* 0x0000002118187210 */ /* 0x001fe40007f5e0ff */
[----:B------:R-:W-:-:S02]  /*23f0*/  IADD3.X R23, PT, PT, R25, R23, RZ, P1, !PT ;  /* 0x0000001719177210 */ /* 0x000fc40000ffe4ff */
[----:B------:R-:W-:-:S03]  /*2400*/  IADD3.X R25, PT, PT, R25, R27, RZ, P2, !PT ;  /* 0x0000001b19197210 */ /* 0x000fc600017fe4ff */
[----:B------:R4:W-:Y:S04]  /*2410*/  REDG.E.ADD.F32.FTZ.RN.STRONG.GPU desc[UR14][R22.64], R17 ;  /* 0x00000011160079a6 */ /* 0x0009e8000c12f30e */
[----:B------:R4:W-:Y:S04]  /*2420*/  REDG.E.ADD.F32.FTZ.RN.STRONG.GPU desc[UR14][R20.64], R18 ;  /* 0x00000012140079a6 */ /* 0x0009e8000c12f30e */
[----:B------:R4:W-:Y:S02]  /*2430*/  REDG.E.ADD.F32.FTZ.RN.STRONG.GPU desc[UR14][R24.64], R19 ;  /* 0x00000013180079a6 */ /* 0x0009e4000c12f30e */
.L_x_1253:
[----:B------:R-:W-:Y:S05]  /*2440*/  BSYNC.RECONVERGENT B0 ;  /* 0x0000000000007941 */ /* 0x000fea0003800200 */
.L_x_1252:
[----:B------:R-:W-:-:S09]  /*2450*/  UISETP.GE.U32.AND UP0, UPT, UR18, 0x2, UPT ;  /* 0x000000021200788c */ /* 0x000fd2000bf06070 */
[----:B------:R-:W-:Y:S05]  /*2460*/  BRA.U !UP0, `(.L_x_1254) ;  /* 0x0000001108747547 */ /* 0x000fea000b800000 */
[----:B------:R-:W5:Y:S01]  /*2470*/  LDCU UR13, c[0x0][0x374] ;  /* 0x00006e80ff0d77ac */ /* 0x000f620008000800 */
[----:B------:R-:W0:Y:S01]  /*2480*/  S2UR UR10, SR_CTAID.Y ;  /* 0x00000000000a79c3 */ /* 0x000e220000002600 */
[----:B------:R-:W1:Y:S01]  /*2490*/  LDCU.64 UR6, c[0x0][0x3d0] ;  /* 0x00007a00ff0677ac */ /* 0x000e620008000a00 */
[----:B------:R-:W-:-:S04]  /*24a0*/  ULOP3.LUT UR19, UR4, 0x1, URZ, 0xc0, !UPT ;  /* 0x0000000104137892 */ /* 0x000fc8000f8ec0ff */
[----:B-----5:R-:W-:-:S04]  /*24b0*/  UIMAD UR8, UR19, UR13, URZ ;  /* 0x0000000d130872a4 */ /* 0x020fc8000f8e02ff */
[----:B------:R-:W-:-:S04]  /*24c0*/  UIMAD UR8, UR8, UR18, URZ ;  /* 0x00000012080872a4 */ /* 0x000fc8000f8e02ff */
[----:B------:R-:W-:-:S04]  /*24d0*/  USHF.L.U32 UR8, UR8, 0x1, URZ ;  /* 0x0000000108087899 */ /* 0x000fc800080006ff */
[----:B-1----:R-:W-:Y:S01]  /*24e0*/  UIMAD.WIDE UR8, UR8, 0x4, UR6 ;  /* 0x00000004080878a5 */ /* 0x002fe2000f8e0206 */
[----:B0-----:R-:W-:Y:S11]  /*24f0*/  @P0 BRA `(.L_x_1255) ;  /* 0x0000000000780947 */ /* 0x001ff60003800000 */
[----:B---34-:R-:W0:Y:S01]  /*2500*/  LDC.64 R16, c[0x0][0x3c8] ;  /* 0x0000f200ff107b82 */ /* 0x018e220000000a00 */
[----:B------:R-:W-:Y:S02]  /*2510*/  ULOP3.LUT UP0, UR11, UR4, 0x2, URZ, 0xc0, !UPT ;  /* 0x00000002040b7892 */ /* 0x000fe4000f80c0ff */
[----:B------:R-:W-:Y:S02]  /*2520*/  UIMAD UR17, UR19, UR13, UR10 ;  /* 0x0000000d131172a4 */ /* 0x000fe4000f8e020a */
[----:B------:R-:W-:Y:S02]  /*2530*/  UIMAD UR6, UR12, UR13, UR10 ;  /* 0x0000000d0c0672a4 */ /* 0x000fe4000f8e020a */
[----:B------:R-:W-:Y:S01]  /*2540*/  PLOP3.LUT P0, PT, PT, PT, UP0, 0x80, 0x8 ;  /* 0x000000000008781c */ /* 0x000fe20003f0f008 */
[----:B------:R-:W-:Y:S01]  /*2550*/  UIADD3 UR11, UPT, UPT, -UR11, 0x1, URZ ;  /* 0x000000010b0b7890 */ /* 0x000fe2000fffe1ff */
[----:B------:R-:W-:Y:S01]  /*2560*/  MOV R19, UR17 ;  /* 0x0000001100137c02 */ /* 0x000fe20008000f00 */
[----:B------:R-:W-:Y:S01]  /*2570*/  UIMAD.WIDE.U32 UR6, UR6, 0x8, UR8 ;  /* 0x00000008060678a5 */ /* 0x000fe2000f8e0008 */
[----:B------:R-:W-:-:S03]  /*2580*/  SEL R21, RZ, UR18, P0 ;  /* 0x00000012ff157c07 */ /* 0x000fc60008000000 */
[----:B------:R-:W-:Y:S02]  /*2590*/  MOV R23, UR11 ;  /* 0x0000000b00177c02 */ /* 0x000fe40008000f00 */
[----:B------:R-:W-:Y:S02]  /*25a0*/  ISETP.NE.AND P0, PT, R21, -0x1, PT ;  /* 0xffffffff1500780c */ /* 0x000fe40003f05270 */
[----:B------:R-:W-:Y:S01]  /*25b0*/  MOV R18, UR6 ;  /* 0x0000000600127c02 */ /* 0x000fe20008000f00 */
[----:B0-----:R-:W-:Y:S01]  /*25c0*/  IMAD.WIDE.U32 R16, R19, 0x4, R16 ;  /* 0x0000000413107825 */ /* 0x001fe200078e0010 */
[----:B------:R-:W-:-:S05]  /*25d0*/  MOV R19, UR7 ;  /* 0x0000000700137c02 */ /* 0x000fca0008000f00 */
[----:B------:R0:W-:Y:S01]  /*25e0*/  STG.E.64 desc[UR14][R18.64], R14 ;  /* 0x0000000e12007986 */ /* 0x0001e2000c101b0e */
[----:B------:R-:W-:Y:S06]  /*25f0*/  MEMBAR.ALL.GPU ;  /* 0x0000000000007992 */ /* 0x000fec000000a000 */
[----:B------:R-:W-:-:S00]  /*2600*/  ERRBAR ;  /* 0x00000000000079ab */ /* 0x000fc00000000000 */
[----:B------:R-:W-:Y:S06]  /*2610*/  CGAERRBAR ;  /* 0x00000000000075ab */ /* 0x000fec0000000000 */
[----:B------:R0:W-:Y:S01]  /*2620*/  REDG.E.ADD.S32.STRONG.GPU desc[UR14][R16.64], R23 ;  /* 0x000000171000798e */ /* 0x0001e2000c12e30e */
[----:B------:R-:W-:Y:S05]  /*2630*/  @!P0 BRA `(.L_x_1255) ;  /* 0x0000000000288947 */ /* 0x000fea0003800000 */
[----:B------:R-:W1:Y:S01]  /*2640*/  LDC R22, c[0x0][0x2f8] ;  /* 0x0000be00ff167b82 */ /* 0x000e620000000800 */
[----:B0-----:R-:W-:-:S07]  /*2650*/  MOV R18, 0xffffffff ;  /* 0xffffffff00127802 */ /* 0x001fce0000000f00 */
.L_x_1256:
[----:B--2---:R-:W2:Y:S04]  /*2660*/  LDG.E.STRONG.GPU R20, desc[UR14][R16.64] ;  /* 0x0000000e10147981 */ /* 0x004ea8000c1ef900 */
[----:B--2---:R-:W-:Y:S01]  /*2670*/  CCTL.IVALL ;  /* 0x00000000ff00798f */ /* 0x004fe20002000000 */
[----:B-1----:R-:W-:Y:S01]  /*2680*/  IADD3 R19, PT, PT, R22, -R22, RZ ;  /* 0x8000001616137210 */ /* 0x002fe20007ffe0ff */
[----:B------:R-:W-:Y:S05]  /*2690*/  YIELD ;  /* 0x0000000000007946 */ /* 0x000fea0003800000 */
[----:B------:R-:W-:-:S13]  /*26a0*/  ISETP.EQ.AND P0, PT, R19, RZ, PT ;  /* 0x000000ff1300720c */ /* 0x000fda0003f02270 */
[----:B------:R-:W-:-:S04]  /*26b0*/  @P0 MOV R18, R20 ;  /* 0x0000001400120202 */ /* 0x000fc80000000f00 */
[----:B------:R-:W-:-:S13]  /*26c0*/  ISETP.NE.AND P0, PT, R18, R21, PT ;  /* 0x000000151200720c */ /* 0x000fda0003f05270 */
[----:B------:R-:W-:Y:S05]  /*26d0*/  @P0 BRA `(.L_x_1256) ;  /* 0xfffffffc00e00947 */ /* 0x000fea000383ffff */
.L_x_1255:
[----:B0--3--:R-:W-:Y:S01]  /*26e0*/  MOV R16, UR18 ;  /* 0x0000001200107c02 */ /* 0x009fe20008000f00 */
[----:B------:R-:W-:Y:S05]  /*26f0*/  WARPSYNC.ALL ;  /* 0x0000000000007948 */ /* 0x000fea0003800000 */
[----:B------:R-:W-:Y:S01]  /*2700*/  ISETP.GE.U32.AND P0, PT, R16, 0x8, PT ;  /* 0x000000081000780c */ /* 0x000fe20003f06070 */
[----:B------:R-:W-:Y:S01]  /*2710*/  BAR.SYNC.DEFER_BLOCKING 0x0 ;  /* 0x0000000000007b1d */ /* 0x000fe20000010000 */
[----:B------:R-:W-:-:S11]  /*2720*/  HFMA2 R32, -RZ, RZ, 0, 0 ;  /* 0x00000000ff207431 */ /* 0x000fd600000001ff */
[----:B------:R-:W-:Y:S05]  /*2730*/  @!P0 BRA `(.L_x_1257) ;  /* 0x0000000800908947 */ /* 0x000fea0003800000 */
[----:B------:R-:W0:Y:S01]  /*2740*/  S2R R32, SR_TID.X ;  /* 0x0000000000207919 */ /* 0x000e220000002100 */
[----:B------:R-:W1:Y:S01]  /*2750*/  S2UR UR8, SR_CTAID.X ;  /* 0x00000000000879c3 */ /* 0x000e620000002500 */
[----:B------:R-:W-:Y:S01]  /*2760*/  MOV R16, RZ ;  /* 0x000000ff00107202 */ /* 0x000fe20000000f00 */
[----:B------:R-:W-:Y:S02]  /*2770*/  ULEA UR9, UR13, UR10, 0x1 ;  /* 0x0000000a0d097291 */ /* 0x000fe4000f8e08ff */
[----:B------:R-:W-:Y:S02]  /*2780*/  ULEA UR11, UR13, UR10, 0x2 ;  /* 0x0000000a0d0b7291 */ /* 0x000fe4000f8e10ff */
[----:B------:R-:W-:Y:S02]  /*2790*/  UIMAD UR17, UR13, 0x6, UR10 ;  /* 0x000000060d1178a4 */ /* 0x000fe4000f8e020a */
[----:B------:R-:W-:Y:S02]  /*27a0*/  UIMAD UR18, UR13, 0x5, UR10 ;  /* 0x000000050d1278a4 */ /* 0x000fe4000f8e020a */
[----:B------:R-:W-:-:S02]  /*27b0*/  UIMAD UR19, UR13, 0x3, UR10 ;  /* 0x000000030d1378a4 */ /* 0x000fc4000f8e020a */
[----:B------:R-:W-:Y:S02]  /*27c0*/  UIMAD UR20, UR13, 0x7, UR10 ;  /* 0x000000070d1478a4 */ /* 0x000fe4000f8e020a */
[----:B------:R-:W-:Y:S02]  /*27d0*/  UIADD3 UR6, UPT, UPT, UR10, UR13, URZ ;  /* 0x0000000d0a067290 */ /* 0x000fe4000fffe0ff */
[----:B------:R-:W-:-:S12]  /*27e0*/  UIADD3 UR13, UPT, UPT, -UR12, URZ, URZ ;  /* 0x000000ff0c0d7290 */ /* 0x000fd8000fffe1ff */
.L_x_1258:
[----:B------:R-:W-:Y:S01]  /*27f0*/  ISETP.NE.AND P5, PT, RZ, UR13, PT ;  /* 0x0000000dff007c0c */ /* 0x000fe2000bfa5270 */
[----:B-1----:R-:W-:Y:S01]  /*2800*/  UMOV UR12, UR8 ;  /* 0x00000008000c7c82 */ /* 0x002fe20008000000 */
[----:B----4-:R-:W-:Y:S02]  /*2810*/  MOV R21, UR4 ;  /* 0x0000000400157c02 */ /* 0x010fe40008000f00 */
[----:B------:R-:W-:Y:S02]  /*2820*/  ISETP.NE.OR P5, PT, R0, RZ, !P5 ;  /* 0x000000ff0000720c */ /* 0x000fe40006fa5670 */
[----:B------:R-:W-:-:S11]  /*2830*/  MOV R25, UR10 ;  /* 0x0000000a00197c02 */ /* 0x000fd60008000f00 */
[----:B------:R-:W1:Y:S01]  /*2840*/  @!P5 LDC R0, c[0x0][0x374] ;  /* 0x0000dd00ff00db82 */ /* 0x000e620000000800 */
[----:B------:R-:W-:-:S07]  /*2850*/  @!P5 LOP3.LUT R21, R21, 0x1, RZ, 0xc0, !PT ;  /* 0x000000011515d812 */ /* 0x000fce00078ec0ff */
[----:B------:R-:W3:Y:S08]  /*2860*/  @!P5 LDC R17, c[0x0][0x370] ;  /* 0x0000dc00ff11db82 */ /* 0x000ef00000000800 */
[----:B------:R-:W4:Y:S01]  /*2870*/  @!P5 LDC.64 R18, c[0x0][0x3d0] ;  /* 0x0000f400ff12db82 */ /* 0x000f220000000a00 */
[----:B-1----:R-:W-:-:S04]  /*2880*/  @!P5 IMAD R0, R0, R21, RZ ;  /* 0x000000150000d224 */ /* 0x002fc800078e02ff */
[----:B---3--:R-:W-:-:S05]  /*2890*/  @!P5 IMAD R0, R0, R17, RZ ;  /* 0x000000110000d224 */ /* 0x008fca00078e02ff */
[----:B------:R-:W-:Y:S02]  /*28a0*/  @!P5 SHF.L.U32 R17, R0, 0x1, RZ ;  /* 0x000000010011d819 */ /* 0x000fe400000006ff */
[----:B------:R-:W-:-:S03]  /*28b0*/  IADD3 R0, PT, PT, R16, 0x1, RZ ;  /* 0x0000000110007810 */ /* 0x000fc60007ffe0ff */
[----:B----4-:R-:W-:Y:S01]  /*28c0*/  @!P5 IMAD.WIDE R18, R17, 0x4, R18 ;  /* 0x000000041112d825 */ /* 0x010fe200078e0212 */
[----:B------:R-:W-:Y:S02]  /*28d0*/  ISETP.NE.AND P4, PT, R0, UR12, PT ;  /* 0x0000000c00007c0c */ /* 0x000fe4000bf85270 */
[----:B0-----:R-:W-:Y:S01]  /*28e0*/  MOV R0, R32 ;  /* 0x0000002000007202 */ /* 0x001fe20000000f00 */
[----:B------:R-:W-:-:S03]  /*28f0*/  @!P5 IMAD.WIDE.U32 R24, R25, 0x8, R18 ;  /* 0x000000081918d825 */ /* 0x000fc600078e0012 */
[----:B------:R-:W-:-:S03]  /*2900*/  ISETP.NE.OR P4, PT, R0, RZ, !P4 ;  /* 0x000000ff0000720c */ /* 0x000fc60006785670 */
[----:B------:R-:W3:Y:S01]  /*2910*/  @!P5 LDG.E.64 R24, desc[UR14][R24.64] ;  /* 0x0000000e1818d981 */ /* 0x000ee2000c1e1b00 */
[C---:B------:R-:W-:Y:S02]  /*2920*/  IADD3 R17, PT, PT, R16.reuse, 0x2, RZ ;  /* 0x0000000210117810 */ /* 0x040fe40007ffe0ff */
[----:B------:R-:W-:Y:S02]  /*2930*/  MOV R23, UR4 ;  /* 0x0000000400177c02 */ /* 0x000fe40008000f00 */
[----:B------:R-:W-:Y:S02]  /*2940*/  ISETP.NE.AND P3, PT, R17, UR12, PT ;  /* 0x0000000c11007c0c */ /* 0x000fe4000bf65270 */
[----:B------:R-:W-:-:S03]  /*2950*/  IADD3 R17, PT, PT, R16, 0x3, RZ ;  /* 0x0000000310117810 */ /* 0x000fc60007ffe0ff */
[----:B--2---:R-:W0:Y:S01]  /*2960*/  @!P4 LDC R20, c[0x0][0x374] ;  /* 0x0000dd00ff14cb82 */ /* 0x004e220000000800 */
[----:B------:R-:W-:Y:S02]  /*2970*/  ISETP.NE.OR P3, PT, R0, RZ, !P3 ;  /* 0x000000ff0000720c */ /* 0x000fe40005f65670 */
[----:B------:R-:W-:Y:S02]  /*2980*/  @!P4 LOP3.LUT R23, R23, 0x1, RZ, 0xc0, !PT ;  /* 0x000000011717c812 */ /* 0x000fe400078ec0ff */
[----:B------:R-:W-:-:S03]  /*2990*/  ISETP.NE.AND P2, PT, R17, UR12, PT ;  /* 0x0000000c11007c0c */ /* 0x000fc6000bf45270 */
[----:B------:R-:W1:Y:S01]  /*29a0*/  @!P4 LDC R22, c[0x0][0x370] ;  /* 0x0000dc00ff16cb82 */ /* 0x000e620000000800 */
[----:B------:R-:W-:-:S07]  /*29b0*/  ISETP.NE.OR P2, PT, R0, RZ, !P2 ;  /* 0x000000ff0000720c */ /* 0x000fce0005745670 */
[----:B------:R-:W2:Y:S08]  /*29c0*/  @!P4 LDC.64 R18, c[0x0][0x3d0] ;  /* 0x0000f400ff12cb82 */ /* 0x000eb00000000a00 */
[----:B------:R-:W4:Y:S01]  /*29d0*/  @!P3 LDC R21, c[0x0][0x374] ;  /* 0x0000dd00ff15bb82 */ /* 0x000f220000000800 */
[----:B0-----:R-:W-:-:S07]  /*29e0*/  @!P4 IMAD R17, R20, R23, RZ ;  /* 0x000000171411c224 */ /* 0x001fce00078e02ff */
[----:B------:R-:W0:Y:S01]  /*29f0*/  @!P3 LDC R20, c[0x0][0x370] ;  /* 0x0000dc00ff14bb82 */ /* 0x000e220000000800 */
[----:B-1----:R-:W-:Y:S01]  /*2a00*/  @!P4 IMAD R17, R17, R22, RZ ;  /* 0x000000161111c224 */ /* 0x002fe200078e02ff */
[----:B------:R-:W-:-:S04]  /*2a10*/  MOV R22, UR4 ;  /* 0x0000000400167c02 */ /* 0x000fc80008000f00 */
[----:B------:R-:W-:Y:S02]  /*2a20*/  @!P4 SHF.L.U32 R23, R17, 0x1, RZ ;  /* 0x000000011117c819 */ /* 0x000fe400000006ff */
[----:B------:R-:W-:Y:S01]  /*2a30*/  @!P3 LOP3.LUT R22, R22, 0x1, RZ, 0xc0, !PT ;  /* 0x000000011616b812 */ /* 0x000fe200078ec0ff */
[----:B------:R-:W1:Y:S02]  /*2a40*/  @!P2 LDC R17, c[0x0][0x374] ;  /* 0x0000dd00ff11ab82 */ /* 0x000e640000000800 */
[----:B--2---:R-:W-:Y:S01]  /*2a50*/  @!P4 IMAD.WIDE R18, R23, 0x4, R18 ;  /* 0x000000041712c825 */ /* 0x004fe200078e0212 */
[----:B------:R-:W-:-:S03]  /*2a60*/  MOV R23, UR6 ;  /* 0x0000000600177c02 */ /* 0x000fc60008000f00 */
[----:B----4-:R-:W-:Y:S02]  /*2a70*/  @!P3 IMAD R21, R21, R22, RZ ;  /* 0x000000161515b224 */ /* 0x010fe400078e02ff */
[----:B------:R-:W2:Y:S01]  /*2a80*/  @!P2 LDC R26, c[0x0][0x370] ;  /* 0x0000dc00ff1aab82 */ /* 0x000ea20000000800 */
[----:B------:R-:W-:-:S05]  /*2a90*/  @!P4 IMAD.WIDE.U32 R18, R23, 0x8, R18 ;  /* 0x000000081712c825 */ /* 0x000fca00078e0012 */
[----:B------:R4:W5:Y:S01]  /*2aa0*/  @!P4 LDG.E.64 R22, desc[UR14][R18.64] ;  /* 0x0000000e1216c981 */ /* 0x000962000c1e1b00 */
[----:B0-----:R-:W-:Y:S02]  /*2ab0*/  @!P3 IMAD R27, R21, R20, RZ ;  /* 0x00000014151bb224 */ /* 0x001fe400078e02ff */
[----:B------:R-:W0:Y:S03]  /*2ac0*/  @!P3 LDC.64 R20, c[0x0][0x3d0] ;  /* 0x0000f400ff14bb82 */ /* 0x000e260000000a00 */
[----:B------:R-:W-:Y:S02]  /*2ad0*/  @!P3 SHF.L.U32 R27, R27, 0x1, RZ ;  /* 0x000000011b1bb819 */ /* 0x000fe400000006ff */
[----:B------:R-:W-:-:S03]  /*2ae0*/  MOV R33, UR4 ;  /* 0x0000000400217c02 */ /* 0x000fc60008000f00 */
[----:B----4-:R-:W4:Y:S01]  /*2af0*/  @!P2 LDC.64 R18, c[0x0][0x3d0] ;  /* 0x0000f400ff12ab82 */ /* 0x010f220000000a00 */
[----:B0-----:R-:W-:Y:S01]  /*2b00*/  @!P3 IMAD.WIDE R20, R27, 0x4, R20 ;  /* 0x000000041b14b825 */ /* 0x001fe200078e0214 */
[----:B------:R-:W-:-:S05]  /*2b10*/  MOV R27, UR9 ;  /* 0x00000009001b7c02 */ /* 0x000fca0008000f00 */
[----:B------:R-:W-:-:S06]  /*2b20*/  @!P3 IMAD.WIDE.U32 R20, R27, 0x8, R20 ;  /* 0x000000081b14b825 */ /* 0x000fcc00078e0014 */
[----:B------:R-:W5:Y:S01]  /*2b30*/  @!P3 LDG.E.64 R20, desc[UR14][R20.64] ;  /* 0x0000000e1414b981 */ /* 0x000f62000c1e1b00 */
[----:B------:R-:W-:-:S05]  /*2b40*/  @!P2 LOP3.LUT R33, R33, 0x1, RZ, 0xc0, !PT ;  /* 0x000000012121a812 */ /* 0x000fca00078ec0ff */
[----:B-1----:R-:W-:-:S04]  /*2b50*/  @!P2 IMAD R17, R17, R33, RZ ;  /* 0x000000211111a224 */ /* 0x002fc800078e02ff */
[----:B--2---:R-:W-:-:S05]  /*2b60*/  @!P2 IMAD R17, R17, R26, RZ ;  /* 0x0000001a1111a224 */ /* 0x004fca00078e02ff */
[----:B------:R-:W-:-:S05]  /*2b70*/  @!P2 SHF.L.U32 R17, R17, 0x1, RZ ;  /* 0x000000011111a819 */ /* 0x000fca00000006ff */
[----:B----4-:R-:W-:Y:S01]  /*2b80*/  @!P2 IMAD.WIDE R18, R17, 0x4, R18 ;  /* 0x000000041112a825 */ /* 0x010fe200078e0212 */
[----:B------:R-:W-:-:S05]  /*2b90*/  MOV R17, UR19 ;  /* 0x0000001300117c02 */ /* 0x000fca0008000f00 */
[----:B------:R-:W-:-:S06]  /*2ba0*/  @!P2 IMAD.WIDE.U32 R18, R17, 0x8, R18 ;  /* 0x000000081112a825 */ /* 0x000fcc00078e0012 */
[----:B------:R-:W2:Y:S01]  /*2bb0*/  @!P2 LDG.E.64 R18, desc[UR14][R18.64] ;  /* 0x0000000e1212a981 */ /* 0x000ea2000c1e1b00 */
[----:B------:R-:W-:-:S04]  /*2bc0*/  IADD3 R17, PT, PT, R16, 0x4, RZ ;  /* 0x0000000410117810 */ /* 0x000fc80007ffe0ff */
[----:B------:R-:W-:-:S04]  /*2bd0*/  ISETP.NE.AND P1, PT, R17, UR12, PT ;  /* 0x0000000c11007c0c */ /* 0x000fc8000bf25270 */
[----:B------:R-:W-:-:S13]  /*2be0*/  ISETP.NE.OR P1, PT, R0, RZ, !P1 ;  /* 0x000000ff0000720c */ /* 0x000fda0004f25670 */
[----:B------:R-:W0:Y:S01]  /*2bf0*/  @!P1 LDC R17, c[0x0][0x374] ;  /* 0x0000dd00ff119b82 */ /* 0x000e220000000800 */
[----:B------:R-:W-:-:S04]  /*2c00*/  MOV R26, UR4 ;  /* 0x00000004001a7c02 */ /* 0x000fc80008000f00 */
[----:B------:R-:W-:-:S03]  /*2c10*/  @!P1 LOP3.LUT R26, R26, 0x1, RZ, 0xc0, !PT ;  /* 0x000000011a1a9812 */ /* 0x000fc600078ec0ff */
[----:B------:R-:W1:Y:S01]  /*2c20*/  @!P1 LDC R27, c[0x0][0x370] ;  /* 0x0000dc00ff1b9b82 */ /* 0x000e620000000800 */
[----:B---3--:R-:W-:Y:S01]  /*2c30*/  @!P5 FADD.FTZ R14, R14, R24 ;  /* 0x000000180e0ed221 */ /* 0x008fe20000010000 */
[----:B0-----:R-:W-:Y:S01]  /*2c40*/  @!P1 IMAD R24, R17, R26, RZ ;  /* 0x0000001a11189224 */ /* 0x001fe200078e02ff */
[----:B------:R-:W-:-:S04]  /*2c50*/  IADD3 R17, PT, PT, R16, 0x5, RZ ;  /* 0x0000000510117810 */ /* 0x000fc80007ffe0ff */
[----:B------:R-:W-:-:S04]  /*2c60*/  ISETP.NE.AND P0, PT, R17, UR12, PT ;  /* 0x0000000c11007c0c */ /* 0x000fc8000bf05270 */
[----:B------:R-:W-:Y:S02]  /*2c70*/  ISETP.NE.OR P0, PT, R0, RZ, !P0 ;  /* 0x000000ff0000720c */ /* 0x000fe40004705670 */
[----:B------:R-:W-:-:S11]  /*2c80*/  IADD3 R17, PT, PT, R16, 0x6, RZ ;  /* 0x0000000610117810 */ /* 0x000fd60007ffe0ff */
[----:B------:R-:W0:Y:S01]  /*2c90*/  @!P0 LDC R26, c[0x0][0x374] ;  /* 0x0000dd00ff1a8b82 */ /* 0x000e220000000800 */
[----:B------:R-:W-:Y:S01]  /*2ca0*/  ISETP.NE.AND P6, PT, R17, UR12, PT ;  /* 0x0000000c11007c0c */ /* 0x000fe2000bfc5270 */
[----:B------:R-:W-:-:S03]  /*2cb0*/  @!P5 FADD.FTZ R15, R15, R25 ;  /* 0x000000190f0fd221 */ /* 0x000fc60000010000 */
[----:B------:R-:W-:Y:S02]  /*2cc0*/  ISETP.NE.OR P5, PT, R0, RZ, !P6 ;  /* 0x000000ff0000720c */ /* 0x000fe400077a5670 */
[----:B------:R-:W-:-:S04]  /*2cd0*/  MOV R17, UR4 ;  /* 0x0000000400117c02 */ /* 0x000fc80008000f00 */
[----:B------:R-:W-:Y:S01]  /*2ce0*/  @!P0 LOP3.LUT R17, R17, 0x1, RZ, 0xc0, !PT ;  /* 0x0000000111118812 */ /* 0x000fe200078ec0ff */
[----:B------:R-:W3:Y:S04]  /*2cf0*/  @!P0 LDC R25, c[0x0][0x370] ;  /* 0x0000dc00ff198b82 */ /* 0x000ee80000000800 */
[----:B0-----:R-:W-:-:S04]  /*2d00*/  @!P0 IMAD R26, R26, R17, RZ ;  /* 0x000000111a1a8224 */ /* 0x001fc800078e02ff */
[----:B------:R-:W0:Y:S01]  /*2d10*/  @!P5 LDC R17, c[0x0][0x374] ;  /* 0x0000dd00ff11db82 */ /* 0x000e220000000800 */
[----:B-----5:R-:W-:Y:S01]  /*2d20*/  @!P4 FADD.FTZ R14, R14, R22 ;  /* 0x000000160e0ec221 */ /* 0x020fe20000010000 */
[----:B------:R-:W-:-:S04]  /*2d30*/  MOV R22, UR4 ;  /* 0x0000000400167c02 */ /* 0x000fc80008000f00 */
[----:B------:R-:W-:-:S05]  /*2d40*/  @!P5 LOP3.LUT R22, R22, 0x1, RZ, 0xc0, !PT ;  /* 0x000000011616d812 */ /* 0x000fca00078ec0ff */
[----:B0-----:R-:W-:Y:S02]  /*2d50*/  @!P5 IMAD R17, R17, R22, RZ ;  /* 0x000000161111d224 */ /* 0x001fe400078e02ff */
[----:B------:R-:W0:Y:S01]  /*2d60*/  @!P5 LDC R22, c[0x0][0x370] ;  /* 0x0000dc00ff16db82 */ /* 0x000e220000000800 */
[----:B------:R-:W-:Y:S01]  /*2d70*/  @!P4 FADD.FTZ R15, R15, R23 ;  /* 0x000000170f0fc221 */ /* 0x000fe20000010000 */
[----:B------:R-:W-:-:S04]  /*2d80*/  IADD3 R23, PT, PT, R16, 0x7, RZ ;  /* 0x0000000710177810 */ /* 0x000fc80007ffe0ff */
[----:B------:R-:W-:Y:S01]  /*2d90*/  ISETP.NE.AND P4, PT, R23, UR12, PT ;  /* 0x0000000c17007c0c */ /* 0x000fe2000bf85270 */
[----:B-1----:R-:W-:Y:S02]  /*2da0*/  @!P1 IMAD R24, R24, R27, RZ ;  /* 0x0000001b18189224 */ /* 0x002fe400078e02ff */
[----:B---3--:R-:W-:Y:S02]  /*2db0*/  @!P0 IMAD R25, R26, R25, RZ ;  /* 0x000000191a198224 */ /* 0x008fe400078e02ff */
[----:B0-----:R-:W-:Y:S02]  /*2dc0*/  @!P5 IMAD R17, R17, R22, RZ ;  /* 0x000000161111d224 */ /* 0x001fe400078e02ff */
[----:B------:R-:W0:Y:S01]  /*2dd0*/  @!P0 LDC.64 R22, c[0x0][0x3d0] ;  /* 0x0000f400ff168b82 */ /* 0x000e220000000a00 */
[----:B------:R-:W-:Y:S01]  /*2de0*/  @!P3 FADD.FTZ R14, R14, R20 ;  /* 0x000000140e0eb221 */ /* 0x000fe20000010000 */
[----:B------:R-:W-:-:S06]  /*2df0*/  @!P3 FADD.FTZ R15, R15, R21 ;  /* 0x000000150f0fb221 */ /* 0x000fcc0000010000 */
[----:B------:R-:W1:Y:S01]  /*2e00*/  @!P1 LDC.64 R20, c[0x0][0x3d0] ;  /* 0x0000f400ff149b82 */ /* 0x000e620000000a00 */
[----:B------:R-:W-:Y:S02]  /*2e10*/  ISETP.NE.OR P4, PT, R0, RZ, !P4 ;  /* 0x000000ff0000720c */ /* 0x000fe40006785670 */
[----:B------:R-:W-:Y:S02]  /*2e20*/  @!P1 SHF.L.U32 R27, R24, 0x1, RZ ;  /* 0x00000001181b9819 */ /* 0x000fe400000006ff */
[----:B------:R-:W-:-:S05]  /*2e30*/  @!P0 SHF.L.U32 R25, R25, 0x1, RZ ;  /* 0x0000000119198819 */ /* 0x000fca00000006ff */
[----:B0-----:R-:W-:Y:S01]  /*2e40*/  @!P0 IMAD.WIDE R22, R25, 0x4, R22 ;  /* 0x0000000419168825 */ /* 0x001fe200078e0216 */
[----:B------:R-:W-:-:S03]  /*2e50*/  MOV R25, UR11 ;  /* 0x0000000b00197c02 */ /* 0x000fc60008000f00 */
[----:B-1----:R-:W-:Y:S01]  /*2e60*/  @!P1 IMAD.WIDE R20, R27, 0x4, R20 ;  /* 0x000000041b149825 */ /* 0x002fe200078e0214 */
[----:B------:R-:W-:Y:S01]  /*2e70*/  MOV R27, UR18 ;  /* 0x00000012001b7c02 */ /* 0x000fe20008000f00 */
[----:B------:R-:W0:Y:S02]  /*2e80*/  @!P4 LDC R26, c[0x0][0x374] ;  /* 0x0000dd00ff1acb82 */ /* 0x000e240000000800 */
[----:B------:R-:W-:-:S06]  /*2e90*/  @!P1 IMAD.WIDE.U32 R20, R25, 0x8, R20 ;  /* 0x0000000819149825 */ /* 0x000fcc00078e0014 */
[----:B------:R-:W1:Y:S01]  /*2ea0*/  @!P5 LDC.64 R24, c[0x0][0x3d0] ;  /* 0x0000f400ff18db82 */ /* 0x000e620000000a00 */
[----:B------:R-:W-:Y:S01]  /*2eb0*/  @!P0 IMAD.WIDE.U32 R22, R27, 0x8, R22 ;  /* 0x000000081b168825 */ /* 0x000fe200078e0016 */
[----:B------:R-:W-:Y:S02]  /*2ec0*/  MOV R33, UR4 ;  /* 0x0000000400217c02 */ /* 0x000fe40008000f00 */
[----:B------:R-:W-:Y:S01]  /*2ed0*/  @!P5 SHF.L.U32 R17, R17, 0x1, RZ ;  /* 0x000000011111d819 */ /* 0x000fe200000006ff */
[----:B--2---:R-:W-:Y:S01]  /*2ee0*/  @!P2 FADD.FTZ R14, R14, R18 ;  /* 0x000000120e0ea221 */ /* 0x004fe20000010000 */
[----:B------:R-:W2:Y:S02]  /*2ef0*/  @!P1 LDG.E.64 R20, desc[UR14][R20.64] ;  /* 0x0000000e14149981 */ /* 0x000ea4000c1e1b00 */
[----:B------:R-:W3:Y:S01]  /*2f00*/  @!P4 LDC R27, c[0x0][0x370] ;  /* 0x0000dc00ff1bcb82 */ /* 0x000ee20000000800 */
[----:B------:R-:W-:Y:S01]  /*2f10*/  @!P4 LOP3.LUT R33, R33, 0x1, RZ, 0xc0, !PT ;  /* 0x000000012121c812 */ /* 0x000fe200078ec0ff */
[----:B------:R-:W4:Y:S04]  /*2f20*/  @!P0 LDG.E.64 R22, desc[UR14][R22.64] ;  /* 0x0000000e16168981 */ /* 0x000f28000c1e1b00 */
[----:B0-----:R-:W-:-:S02]  /*2f30*/  @!P4 IMAD R18, R26, R33, RZ ;  /* 0x000000211a12c224 */ /* 0x001fc400078e02ff */
[----:B-1----:R-:W-:Y:S01]  /*2f40*/  @!P5 IMAD.WIDE R24, R17, 0x4, R24 ;  /* 0x000000041118d825 */ /* 0x002fe200078e0218 */
[----:B------:R-:W-:-:S03]  /*2f50*/  MOV R17, UR17 ;  /* 0x0000001100117c02 */ /* 0x000fc60008000f00 */
[----:B---3--:R-:W-:Y:S02]  /*2f60*/  @!P4 IMAD R18, R18, R27, RZ ;  /* 0x0000001b1212c224 */ /* 0x008fe400078e02ff */
[----:B------:R-:W-:Y:S02]  /*2f70*/  @!P5 IMAD.WIDE.U32 R26, R17, 0x8, R24 ;  /* 0x00000008111ad825 */ /* 0x000fe400078e0018 */
[----:B------:R-:W0:Y:S01]  /*2f80*/  @!P4 LDC.64 R24, c[0x0][0x3d0] ;  /* 0x0000f400ff18cb82 */ /* 0x000e220000000a00 */
[----:B------:R-:W-:-:S03]  /*2f90*/  @!P4 SHF.L.U32 R17, R18, 0x1, RZ ;  /* 0x000000011211c819 */ /* 0x000fc600000006ff */
[----:B------:R-:W3:Y:S02]  /*2fa0*/  @!P5 LDG.E.64 R26, desc[UR14][R26.64] ;  /* 0x0000000e1a1ad981 */ /* 0x000ee4000c1e1b00 */
[----:B0-----:R-:W-:Y:S01]  /*2fb0*/  @!P4 IMAD.WIDE R24, R17, 0x4, R24 ;  /* 0x000000041118c825 */ /* 0x001fe200078e0218 */
[----:B------:R-:W-:-:S05]  /*2fc0*/  MOV R17, UR20 ;  /* 0x0000001400117c02 */ /* 0x000fca0008000f00 */
[----:B------:R-:W-:-:S06]  /*2fd0*/  @!P4 IMAD.WIDE.U32 R24, R17, 0x8, R24 ;  /* 0x000000081118c825 */ /* 0x000fcc00078e0018 */
[----:B------:R-:W5:Y:S01]  /*2fe0*/  @!P4 LDG.E.64 R24, desc[UR14][R24.64] ;  /* 0x0000000e1818c981 */ /* 0x000f62000c1e1b00 */
[----:B------:R-:W0:Y:S01]  /*2ff0*/  LDCU UR7, c[0x0][0x374] ;  /* 0x00006e80ff0777ac */ /* 0x000e220008000800 */
[----:B------:R-:W1:Y:S01]  /*3000*/  LDC R17, c[0x0][0x370] ;  /* 0x0000dc00ff117b82 */ /* 0x000e620000000800 */
[----:B------:R-:W-:Y:S01]  /*3010*/  @!P2 FADD.FTZ R15, R15, R19 ;  /* 0x000000130f0fa221 */ /* 0x000fe20000010000 */
[----:B------:R-:W-:Y:S01]  /*3020*/  IADD3 R16, PT, PT, R16, 0x8, RZ ;  /* 0x0000000810107810 */ /* 0x000fe20007ffe0ff */
[----:B------:R-:W-:Y:S01]  /*3030*/  UIADD3 UR13, UPT, UPT, UR13, 0x8, URZ ;  /* 0x000000080d0d7890 */ /* 0x000fe2000fffe0ff */
[----:B-1----:R-:W-:Y:S01]  /*3040*/  LOP3.LUT R17, R17, 0x7ffffff8, RZ, 0xc0, !PT ;  /* 0x7ffffff811117812 */ /* 0x002fe200078ec0ff */
        /* <DEDUP_REMOVED lines=8> */
[----:B--2---:R-:W-:Y:S01]  /*30d0*/  @!P1 FADD.FTZ R14, R14, R20 ;  /* 0x000000140e0e9221 */ /* 0x004fe20000010000 */
[----:B------:R-:W-:-:S03]  /*30e0*/  @!P1 FADD.FTZ R15, R15, R21 ;  /* 0x000000150f0f9221 */ /* 0x000fc60000010000 */
[----:B----4-:R-:W-:Y:S01]  /*30f0*/  @!P0 FADD.FTZ R14, R14, R22 ;  /* 0x000000160e0e8221 */ /* 0x010fe20000010000 */
[----:B------:R-:W-:Y:S01]  /*3100*/  @!P0 FADD.FTZ R15, R15, R23 ;  /* 0x000000170f0f8221 */ /* 0x000fe20000010000 */
[----:B------:R-:W-:Y:S02]  /*3110*/  ISETP.NE.AND P0, PT, R16, R17, PT ;  /* 0x000000111000720c */ /* 0x000fe40003f05270 */
[----:B---3--:R-:W-:Y:S01]  /*3120*/  @!P5 FADD.FTZ R14, R14, R26 ;  /* 0x0000001a0e0ed221 */ /* 0x008fe20000010000 */
[----:B------:R-:W-:-:S03]  /*3130*/  @!P5 FADD.FTZ R15, R15, R27 ;  /* 0x0000001b0f0fd221 */ /* 0x000fc60000010000 */
[----:B-----5:R-:W-:Y:S01]  /*3140*/  @!P4 FADD.FTZ R14, R14, R24 ;  /* 0x000000180e0ec221 */ /* 0x020fe20000010000 */
[----:B------:R-:W-:-:S06]  /*3150*/  @!P4 FADD.FTZ R15, R15, R25 ;  /* 0x000000190f0fc221 */ /* 0x000fcc0000010000 */
[----:B------:R-:W-:Y:S05]  /*3160*/  @P0 BRA `(.L_x_1258) ;  /* 0xfffffff400a00947 */ /* 0x000fea000383ffff */
[----:B------:R-:W-:-:S07]  /*3170*/  MOV R32, R17 ;  /* 0x0000001100207202 */ /* 0x000fce0000000f00 */
.L_x_1257:
[----:B------:R-:W4:Y:S02]  /*3180*/  LDC R16, c[0x0][0x370] ;  /* 0x0000dc00ff107b82 */ /* 0x000f240000000800 */
[----:B----4-:R-:W-:-:S13]  /*3190*/  LOP3.LUT P0, R18, R16, 0x7, RZ, 0xc0, !PT ;  /* 0x0000000710127812 */ /* 0x010fda000780c0ff */
[----:B------:R-:W-:Y:S05]  /*31a0*/  @!P0 BRA `(.L_x_1254) ;  /* 0x0000000400248947 */ /* 0x000fea0003800000 */
[----:B------:R-:W0:Y:S01]  /*31b0*/  LDC R17, c[0x0][0x374] ;  /* 0x0000dd00ff117b82 */ /* 0x000e220000000800 */
[----:B------:R-:W-:Y:S01]  /*31c0*/  ULOP3.LUT UR6, UR4, 0x1, URZ, 0xc0, !UPT ;  /* 0x0000000104067892 */ /* 0x000fe2000f8ec0ff */
[----:B------:R-:W-:-:S04]  /*31d0*/  IADD3 R18, PT, PT, R18, -0x1, RZ ;  /* 0xffffffff12127810 */ /* 0x000fc80007ffe0ff */
[----:B------:R-:W-:Y:S02]  /*31e0*/  ISETP.GE.U32.AND P0, PT, R18, 0x3, PT ;  /* 0x000000031200780c */ /* 0x000fe40003f06070 */
[----:B--2---:R-:W1:Y:S01]  /*31f0*/  LDC.64 R20, c[0x0][0x3d0] ;  /* 0x0000f400ff147b82 */ /* 0x004e620000000a00 */
[----:B0-----:R-:W-:-:S07]  /*3200*/  IMAD R19, R17, UR6, RZ ;  /* 0x0000000611137c24 */ /* 0x001fce000f8e02ff */
[----:B------:R-:W0:Y:S01]  /*3210*/  S2UR UR6, SR_CTAID.Y ;  /* 0x00000000000679c3 */ /* 0x000e220000002600 */
[----:B------:R-:W-:-:S05]  /*3220*/  IMAD R19, R19, R16, RZ ;  /* 0x0000001013137224 */ /* 0x000fca00078e02ff */
[----:B------:R-:W-:-:S05]  /*3230*/  SHF.L.U32 R19, R19, 0x1, RZ ;  /* 0x0000000113137819 */ /* 0x000fca00000006ff */
[----:B-1----:R-:W-:Y:S01]  /*3240*/  IMAD.WIDE R20, R19, 0x4, R20 ;  /* 0x0000000413147825 */ /* 0x002fe200078e0214 */
[----:B------:R-:W-:Y:S06]  /*3250*/  @!P0 BRA `(.L_x_1259) ;  /* 0x0000000000788947 */ /* 0x000fec0003800000 */
        /* <DEDUP_REMOVED lines=8> */
[CC--:B0-----:R-:W-:Y:S02]  /*32e0*/  @!P1 IMAD R19, R32.reuse, R17.reuse, UR6 ;  /* 0x0000000620139e24 */ /* 0x0c1fe4000f8e0211 */
[----:B------:R-:W-:Y:S02]  /*32f0*/  @!P2 IMAD R22, R32, R17, R17 ;  /* 0x000000112016a224 */ /* 0x000fe400078e0211 */
[----:B------:R-:W-:-:S03]  /*3300*/  @!P1 IMAD.WIDE.U32 R18, R19, 0x8, R20 ;  /* 0x0000000813129825 */ /* 0x000fc600078e0014 */
[----:B------:R-:W-:Y:S01]  /*3310*/  @!P2 IADD3 R25, PT, PT, R22, UR6, RZ ;  /* 0x000000061619ac10 */ /* 0x000fe2000fffe0ff */
[-C--:B------:R-:W-:Y:S02]  /*3320*/  @!P3 IMAD R23, R24, R17.reuse, UR6 ;  /* 0x000000061817be24 */ /* 0x080fe4000f8e0211 */
[----:B------:R-:W2:Y:S01]  /*3330*/  @!P1 LDG.E.64 R18, desc[UR14][R18.64] ;  /* 0x0000000e12129981 */ /* 0x000ea2000c1e1b00 */
[----:B------:R-:W-:Y:S02]  /*3340*/  @!P0 IMAD R26, R26, R17, UR6 ;  /* 0x000000061a1a8e24 */ /* 0x000fe4000f8e0211 */
[----:B------:R-:W-:-:S04]  /*3350*/  @!P2 IMAD.WIDE.U32 R24, R25, 0x8, R20 ;  /* 0x000000081918a825 */ /* 0x000fc800078e0014 */
[--C-:B------:R-:W-:Y:S02]  /*3360*/  @!P3 IMAD.WIDE.U32 R22, R23, 0x8, R20.reuse ;  /* 0x000000081716b825 */ /* 0x100fe400078e0014 */
[----:B------:R-:W3:Y:S02]  /*3370*/  @!P2 LDG.E.64 R24, desc[UR14][R24.64] ;  /* 0x0000000e1818a981 */ /* 0x000ee4000c1e1b00 */
[----:B------:R-:W-:Y:S02]  /*3380*/  @!P0 IMAD.WIDE.U32 R26, R26, 0x8, R20 ;  /* 0x000000081a1a8825 */ /* 0x000fe400078e0014 */
[----:B------:R-:W4:Y:S04]  /*3390*/  @!P3 LDG.E.64 R22, desc[UR14][R22.64] ;  /* 0x0000000e1616b981 */ /* 0x000f28000c1e1b00 */
        /* <DEDUP_REMOVED lines=10> */
.L_x_1259:
[----:B------:R-:W-:-:S13]  /*3440*/  LOP3.LUT P0, R18, R16, 0x3, RZ, 0xc0, !PT ;  /* 0x0000000310127812 */ /* 0x000fda000780c0ff */
[----:B------:R-:W-:Y:S05]  /*3450*/  @!P0 BRA `(.L_x_1254) ;  /* 0x0000000000788947 */ /* 0x000fea0003800000 */
[----:B------:R-:W-:-:S13]  /*3460*/  ISETP.NE.AND P0, PT, R18, 0x1, PT ;  /* 0x000000011200780c */ /* 0x000fda0003f05270 */
[----:B------:R-:W-:Y:S05]  /*3470*/  @!P0 BRA `(.L_x_1260) ;  /* 0x0000000000408947 */ /* 0x000fea0003800000 */
[----:B------:R-:W-:Y:S02]  /*3480*/  ISETP.NE.AND P0, PT, R0, RZ, PT ;  /* 0x000000ff0000720c */ /* 0x000fe40003f05270 */
[----:B------:R-:W-:-:S04]  /*3490*/  IADD3 R18, PT, PT, R32, 0x1, RZ ;  /* 0x0000000120127810 */ /* 0x000fc80007ffe0ff */
[----:B------:R-:W-:Y:S02]  /*34a0*/  ISETP.EQ.OR P1, PT, R18, UR12, P0 ;  /* 0x0000000c12007c0c */ /* 0x000fe40008722670 */
[----:B------:R-:W-:-:S11]  /*34b0*/  ISETP.EQ.OR P0, PT, R32, UR12, P0 ;  /* 0x0000000c20007c0c */ /* 0x000fd60008702670 */
[CC--:B------:R-:W-:Y:S02]  /*34c0*/  @!P1 IMAD R18, R32.reuse, R17.reuse, R17 ;  /* 0x0000001120129224 */ /* 0x0c0fe400078e0211 */
[----:B0-----:R-:W-:-:S03]  /*34d0*/  @!P0 IMAD R23, R32, R17, UR6 ;  /* 0x0000000620178e24 */ /* 0x001fc6000f8e0211 */
[----:B------:R-:W-:Y:S01]  /*34e0*/  @!P1 IADD3 R19, PT, PT, R18, UR6, RZ ;  /* 0x0000000612139c10 */ /* 0x000fe2000fffe0ff */
        /* <DEDUP_REMOVED lines=9> */
.L_x_1260:
[----:B------:R-:W-:Y:S01]  /*3580*/  ISETP.NE.AND P0, PT, R32, UR12, PT ;  /* 0x0000000c20007c0c */ /* 0x000fe2000bf05270 */
[----:B------:R-:W-:Y:S01]  /*3590*/  BSSY.RECONVERGENT B0, `(.L_x_1254) ;  /* 0x000000a000007945 */ /* 0x000fe20003800200 */
[----:B------:R-:W-:Y:S02]  /*35a0*/  LOP3.LUT R16, R16, 0x1, RZ, 0xc0, !PT ;  /* 0x0000000110107812 */ /* 0x000fe400078ec0ff */
[----:B------:R-:W-:-:S04]  /*35b0*/  ISETP.NE.OR P0, PT, R0, RZ, !P0 ;  /* 0x000000ff0000720c */ /* 0x000fc80004705670 */
[----:B------:R-:W-:-:S13]  /*35c0*/  ISETP.NE.U32.OR P0, PT, R16, 0x1, P0 ;  /* 0x000000011000780c */ /* 0x000fda0000705470 */
[----:B------:R-:W-:Y:S05]  /*35d0*/  @P0 BRA `(.L_x_1261) ;  /* 0x0000000000140947 */ /* 0x000fea0003800000 */
[----:B0-----:R-:W-:-:S04]  /*35e0*/  IMAD R17, R17, R32, UR6 ;  /* 0x0000000611117e24 */ /* 0x001fc8000f8e0220 */
[----:B------:R-:W-:-:S06]  /*35f0*/  IMAD.WIDE.U32 R20, R17, 0x8, R20 ;  /* 0x0000000811147825 */ /* 0x000fcc00078e0014 */
[----:B------:R-:W2:Y:S02]  /*3600*/  LDG.E.64 R20, desc[UR14][R20.64] ;  /* 0x0000000e14147981 */ /* 0x000ea4000c1e1b00 */
[----:B--2---:R-:W-:Y:S01]  /*3610*/  FADD.FTZ R14, R14, R20 ;  /* 0x000000140e0e7221 */ /* 0x004fe20000010000 */
[----:B------:R-:W-:-:S07]  /*3620*/  FADD.FTZ R15, R15, R21 ;  /* 0x000000150f0f7221 */ /* 0x000fce0000010000 */
.L_x_1261:
[----:B0-----:R-:W-:Y:S05]  /*3630*/  BSYNC.RECONVERGENT B0 ;  /* 0x0000000000007941 */ /* 0x001fea0003800200 */
.L_x_1254:
[----:B------:R-:W5:Y:S01]  /*3640*/  S2UR UR7, SR_CgaCtaId ;  /* 0x00000000000779c3 */ /* 0x000f620000008800 */
[----:B------:R-:W-:Y:S01]  /*3650*/  ISETP.NE.AND P0, PT, R0, RZ, PT ;  /* 0x000000ff0000720c */ /* 0x000fe20003f05270 */
[----:B0-----:R-:W-:Y:S01]  /*3660*/  UMOV UR6, 0x400 ;  /* 0x0000040000067882 */ /* 0x001fe20000000000 */
[----:B------:R-:W0:Y:S01]  /*3670*/  LDCU.64 UR8, c[0x0][0x400] ;  /* 0x00008000ff0877ac */ /* 0x000e220008000a00 */
[----:B---34-:R-:W-:Y:S01]  /*3680*/  FADD.FTZ R19, R39, -UR21 ;  /* 0x8000001527137e21 */ /* 0x018fe20008010000 */
[----:B-1----:R-:W-:Y:S01]  /*3690*/  FADD.FTZ R23, R40, -UR21 ;  /* 0x8000001528177e21 */ /* 0x002fe20008010000 */
[----:B------:R-:W-:Y:S01]  /*36a0*/  FADD.FTZ R41, R41, -UR21 ;  /* 0x8000001529297e21 */ /* 0x000fe20008010000 */
[----:B------:R-:W-:Y:S01]  /*36b0*/  FADD.FTZ R33, R38, -UR21 ;  /* 0x8000001526217e21 */ /* 0x000fe20008010000 */
[----:B------:R-:W1:Y:S01]  /*36c0*/  LDC R16, c[0x0][0x41c] ;  /* 0x00010700ff107b82 */ /* 0x000e620000000800 */
[----:B------:R-:W-:Y:S01]  /*36d0*/  FADD.FTZ R36, R36, -UR21 ;  /* 0x8000001524247e21 */ /* 0x000fe20008010000 */
[----:B--2---:R-:W-:Y:S01]  /*36e0*/  FADD.FTZ R20, R37, -UR21 ;  /* 0x8000001525147e21 */ /* 0x004fe20008010000 */
[----:B------:R-:W-:Y:S01]  /*36f0*/  FADD.FTZ R21, R34, -UR21 ;  /* 0x8000001522157e21 */ /* 0x000fe20008010000 */
[----:B------:R-:W-:Y:S01]  /*3700*/  FADD.FTZ R22, R35, -UR21 ;  /* 0x8000001523167e21 */ /* 0x000fe20008010000 */
[----:B------:R-:W-:Y:S01]  /*3710*/  FMUL.FTZ R34, R19, UR16 ;  /* 0x0000001013227c20 */ /* 0x000fe20008410000 */
[----:B------:R-:W-:Y:S01]  /*3720*/  FMUL.FTZ R23, R23, UR16 ;  /* 0x0000001017177c20 */ /* 0x000fe20008410000 */
[----:B------:R-:W-:Y:S01]  /*3730*/  FMUL.FTZ R33, R33, UR16 ;  /* 0x0000001021217c20 */ /* 0x000fe20008410000 */
[----:B------:R-:W-:Y:S01]  /*3740*/  FMUL.FTZ R19, R36, UR16 ;  /* 0x0000001024137c20 */ /* 0x000fe20008410000 */
[----:B------:R-:W-:Y:S01]  /*3750*/  FMUL.FTZ R20, R20, UR16 ;  /* 0x0000001014147c20 */ /* 0x000fe20008410000 */
[----:B------:R-:W-:Y:S01]  /*3760*/  FMUL.FTZ R21, R21, UR16 ;  /* 0x0000001015157c20 */ /* 0x000fe20008410000 */
[----:B------:R-:W-:Y:S01]  /*3770*/  FMUL.FTZ R22, R22, UR16 ;  /* 0x0000001016167c20 */ /* 0x000fe20008410000 */
[----:B------:R-:W-:Y:S01]  /*3780*/  FMUL.FTZ R24, R41, UR16 ;  /* 0x0000001029187c20 */ /* 0x000fe20008410000 */
[----:B-----5:R-:W-:Y:S01]  /*3790*/  ULEA UR6, UR7, UR6, 0x18 ;  /* 0x0000000607067291 */ /* 0x020fe2000f8ec0ff */
[----:B------:R-:W2:Y:S01]  /*37a0*/  LDCU.U8 UR7, c[0x0][0x414] ;  /* 0x00008280ff0777ac */ /* 0x000ea20008000000 */
[----:B-1----:R-:W-:-:S07]  /*37b0*/  IMAD R39, R16, UR12, R43 ;  /* 0x0000000c10277c24 */ /* 0x002fce000f8e022b */
[----:B------:R1:W-:Y:S01]  /*37c0*/  @!P0 STS.64 [UR6+0xc0], R14 ;  /* 0x0000c00eff008988 */ /* 0x0003e20008000a06 */
[----:B------:R-:W-:Y:S01]  /*37d0*/  BAR.SYNC.DEFER_BLOCKING 0x0 ;  /* 0x0000000000007b1d */ /* 0x000fe20000010000 */
[C---:B------:R-:W-:Y:S02]  /*37e0*/  IADD3 R32, PT, PT, R39.reuse, 0x10, RZ ;  /* 0x0000001027207810 */ /* 0x040fe40007ffe0ff */
[C---:B------:R-:W-:Y:S02]  /*37f0*/  IADD3 R17, PT, PT, R39.reuse, 0x20, RZ ;  /* 0x0000002027117810 */ /* 0x040fe40007ffe0ff */
[C---:B0-----:R-:W-:Y:S01]  /*3800*/  ISETP.GE.U32.AND P0, PT, R39.reuse, UR8, PT ;  /* 0x0000000827007c0c */ /* 0x041fe2000bf06070 */
[----:B--2---:R-:W-:Y:S01]  /*3810*/  UISETP.NE.AND UP0, UPT, UR7, URZ, UPT ;  /* 0x000000ff0700728c */ /* 0x004fe2000bf05270 */
[----:B-1----:R-:W-:Y:S02]  /*3820*/  SHF.R.S32.HI R14, RZ, 0x1f, R39 ;  /* 0x0000001fff0e7819 */ /* 0x002fe40000011427 */
[----:B------:R-:W-:-:S02]  /*3830*/  IADD3 R16, PT, PT, R39, 0x30, RZ ;  /* 0x0000003027107810 */ /* 0x000fc40007ffe0ff */
[----:B------:R-:W-:Y:S02]  /*3840*/  ISETP.GE.U32.AND P2, PT, R32, UR8, PT ;  /* 0x0000000820007c0c */ /* 0x000fe4000bf46070 */
[----:B------:R-:W-:Y:S02]  /*3850*/  ISETP.GE.U32.AND P3, PT, R17, UR8, PT ;  /* 0x0000000811007c0c */ /* 0x000fe4000bf66070 */
[----:B------:R-:W-:Y:S02]  /*3860*/  SHF.R.S32.HI R18, RZ, 0x1f, R17 ;  /* 0x0000001fff127819 */ /* 0x000fe40000011411 */
[----:B------:R-:W-:Y:S02]  /*3870*/  ISETP.GE.AND.EX P1, PT, R14, UR9, PT, P0 ;  /* 0x000000090e007c0c */ /* 0x000fe4000bf26300 */
[----:B------:R-:W-:Y:S02]  /*3880*/  ISETP.GE.U32.AND P0, PT, R16, UR8, PT ;  /* 0x0000000810007c0c */ /* 0x000fe4000bf06070 */
[----:B------:R-:W-:Y:S01]  /*3890*/  ISETP.GE.AND.EX P3, PT, R18, UR9, PT, P3 ;  /* 0x0000000912007c0c */ /* 0x000fe2000bf66330 */
[----:B------:R-:W0:Y:S01]  /*38a0*/  LDS.64 R26, [UR6+0xc0] ;  /* 0x0000c006ff1a7984 */ /* 0x000e220008000a00 */
[----:B------:R-:W0:Y:S02]  /*38b0*/  LDCU UR6, c[0x0][0x42c] ;  /* 0x00008580ff0677ac */ /* 0x000e240008000800 */
[----:B0-----:R-:W-:Y:S01]  /*38c0*/  FMUL.FTZ R15, R27, UR6 ;  /* 0x000000061b0f7c20 */ /* 0x001fe20008410000 */
[----:B------:R-:W-:Y:S01]  /*38d0*/  SHF.R.S32.HI R27, RZ, 0x1f, R32 ;  /* 0x0000001fff1b7819 */ /* 0x000fe20000011420 */
[----:B------:R-:W-:-:S03]  /*38e0*/  FMUL.FTZ R26, R26, UR6 ;  /* 0x000000061a1a7c20 */ /* 0x000fc60008410000 */
        /* <DEDUP_REMOVED lines=20> */
.L_x_1262:
        /* <DEDUP_REMOVED lines=14> */
[----:B------:R-:W1:Y:S01]  /*3b10*/  LDCU.64 UR6, c[0x0][0x380] ;  /* 0x00007000ff0677ac */ /* 0x000e620008000a00 */
[----:B0-----:R-:W-:-:S04]  /*3b20*/  IMAD R14, R14, UR10, RZ ;  /* 0x0000000a0e0e7c24 */ /* 0x001fc8000f8e02ff */
[----:B------:R-:W-:Y:S01]  /*3b30*/  IMAD R3, R39, UR11, R14 ;  /* 0x0000000b27037c24 */ /* 0x000fe2000f8e020e */
[----:B------:R-:W-:-:S05]  /*3b40*/  MOV R14, R30 ;  /* 0x0000001e000e7202 */ /* 0x000fca0000000f00 */
[----:B------:R-:W-:-:S05]  /*3b50*/  IMAD.WIDE.U32 R14, R39, UR10, R14 ;  /* 0x0000000a270e7c25 */ /* 0x000fca000f8e000e */
[----:B------:R-:W-:Y:S01]  /*3b60*/  IADD3 R3, PT, PT, R15, R3, RZ ;  /* 0x000000030f037210 */ /* 0x000fe20007ffe0ff */
[----:B------:R-:W-:Y:S01]  /*3b70*/  FMUL.FTZ R15, R38, UR16 ;  /* 0x00000010260f7c20 */ /* 0x000fe20008410000 */
[----:B-1----:R-:W-:-:S04]  /*3b80*/  LEA R2, P1, R14, UR6, 0x2 ;  /* 0x000000060e027c11 */ /* 0x002fc8000f8210ff */
[----:B------:R-:W-:Y:S01]  /*3b90*/  LEA.HI.X R3, R14, UR7, R3, 0x2, P1 ;  /* 0x000000070e037c11 */ /* 0x000fe200088f1403 */
[----:B------:R-:W-:-:S05]  /*3ba0*/  FMUL.FTZ R14, R37, UR16 ;  /* 0x00000010250e7c20 */ /* 0x000fca0008410000 */
[----:B------:R0:W-:Y:S03]  /*3bb0*/  STG.E.64 desc[UR14][R2.64], R14 ;  /* 0x0000000e02007986 */ /* 0x0001e6000c101b0e */
.L_x_1264:
[----:B------:R-:W-:Y:S05]  /*3bc0*/  BSYNC.RECONVERGENT B0 ;  /* 0x0000000000007941 */ /* 0x000fea0003800200 */
.L_x_1263:
[----:B------:R-:W-:Y:S05]  /*3bd0*/  BRA.U !UP0, `(.L_x_1265) ;  /* 0x0000000108487547 */ /* 0x000fea000b800000 */
        /* <DEDUP_REMOVED lines=18> */
.L_x_1265:
[----:B------:R-:W-:Y:S01]  /*3d00*/  BSSY.RECONVERGENT B0, `(.L_x_1266) ;  /* 0x0000011000007945 */ /* 0x000fe20003800200 */
[----:B0-----:R-:W-:Y:S01]  /*3d10*/  FFMA.FTZ R14, R12, R6, -R35 ;  /* 0x000000060c0e7223 */ /* 0x001fe20000010823 */
        /* <DEDUP_REMOVED lines=12> */
[----:B------:R-:W-:-:S04]  /*3de0*/  IADD3 R27, PT, PT, R3, R27, RZ ;  /* 0x0000001b031b7210 */ /* 0x000fc80007ffe0ff */
[----:B------:R-:W-:-:S05]  /*3df0*/  LEA.HI.X R7, R2, UR11, R27, 0x2, P1 ;  /* 0x0000000b02077c11 */ /* 0x000fca00088f141b */
[----:B------:R0:W-:Y:S02]  /*3e00*/  STG.E.64 desc[UR14][R6.64], R14 ;  /* 0x0000000e06007986 */ /* 0x0001e4000c101b0e */
.L_x_1267:
[----:B------:R-:W-:Y:S05]  /*3e10*/  BSYNC.RECONVERGENT B0 ;  /* 0x0000000000007941 */ /* 0x000fea0003800200 */
.L_x_1266:
[----:B------:R-:W-:Y:S05]  /*3e20*/  BRA.U !UP0, `(.L_x_1268) ;  /* 0x0000000108487547 */ /* 0x000fea000b800000 */
        /* <DEDUP_REMOVED lines=18> */
.L_x_1268:
[----:B------:R-:W-:Y:S01]  /*3f50*/  BSSY.RECONVERGENT B0, `(.L_x_1269) ;  /* 0x0000012000007945 */ /* 0x000fe20003800200 */
[----:B------:R-:W-:Y:S01]  /*3f60*/  FFMA.FTZ R23, R12, R8, -R23 ;  /* 0x000000080c177223 */ /* 0x000fe20000010817 */
[----:B------:R-:W-:Y:S01]  /*3f70*/  SHF.R.S32.HI R2, RZ, 0x1f, R16 ;  /* 0x0000001fff027819 */ /* 0x000fe20000011410 */
[----:B0-----:R-:W-:Y:S01]  /*3f80*/  FFMA.FTZ R15, R13, R9, -R24 ;  /* 0x000000090d0f7223 */ /* 0x001fe20000010818 */
        /* <DEDUP_REMOVED lines=14> */
.L_x_1270:
[----:B------:R-:W-:Y:S05]  /*4070*/  BSYNC.RECONVERGENT B0 ;  /* 0x0000000000007941 */ /* 0x000fea0003800200 */
.L_x_1269:
        /* <DEDUP_REMOVED lines=19> */
.L_x_1271:
[----:B------:R-:W-:Y:S01]  /*41b0*/  ISETP.GE.AND.EX P0, PT, R2, UR9, PT, P0 ;  /* 0x0000000902007c0c */ /* 0x000fe2000bf06300 */
[----:B------:R-:W-:Y:S01]  /*41c0*/  FFMA.FTZ R25, R12, R10, -R25 ;  /* 0x0000000a0c197223 */ /* 0x000fe20000010819 */
[----:B------:R-:W-:Y:S01]  /*41d0*/  FFMA.FTZ R26, R13, R11, -R26 ;  /* 0x0000000b0d1a7223 */ /* 0x000fe2000001081a */
[----:B------:R-:W-:Y:S02]  /*41e0*/  BSSY.RECONVERGENT B0, `(.L_x_1272) ;  /* 0x000000e000007945 */ /* 0x000fe40003800200 */
[----:B------:R-:W-:Y:S01]  /*41f0*/  FMUL.FTZ R4, R25, UR16 ;  /* 0x0000001019047c20 */ /* 0x000fe20008410000 */
[----:B------:R-:W-:-:S07]  /*4200*/  FMUL.FTZ R5, R26, UR16 ;  /* 0x000000101a057c20 */ /* 0x000fce0008410000 */
[----:B------:R-:W-:Y:S05]  /*4210*/  @P0 BRA `(.L_x_1273) ;  /* 0x0000000000280947 */ /* 0x000fea0003800000 */
[----:B------:R-:W1:Y:S01]  /*4220*/  LDCU.64 UR6, c[0x0][0x3f8] ;  /* 0x00007f00ff0677ac */ /* 0x000e620008000a00 */
[----:B------:R-:W-:Y:S01]  /*4230*/  MOV R28, R30 ;  /* 0x0000001e001c7202 */ /* 0x000fe20000000f00 */
[----:B------:R-:W2:Y:S01]  /*4240*/  LDCU.64 UR8, c[0x0][0x380] ;  /* 0x00007000ff0877ac */ /* 0x000ea20008000a00 */
[----:B-1----:R-:W-:-:S03]  /*4250*/  IMAD R3, R2, UR6, RZ ;  /* 0x0000000602037c24 */ /* 0x002fc6000f8e02ff */
[----:B------:R-:W-:-:S04]  /*4260*/  IMAD.WIDE.U32 R28, R16, UR6, R28 ;  /* 0x00000006101c7c25 */ /* 0x000fc8000f8e001c */
[----:B------:R-:W-:Y:S01]  /*4270*/  IMAD R3, R16, UR7, R3 ;  /* 0x0000000710037c24 */ /* 0x000fe2000f8e0203 */
[----:B--2---:R-:W-:-:S04]  /*4280*/  LEA R2, P0, R28, UR8, 0x2 ;  /* 0x000000081c027c11 */ /* 0x004fc8000f8010ff */
[----:B------:R-:W-:-:S04]  /*4290*/  IADD3 R3, PT, PT, R29, R3, RZ ;  /* 0x000000031d037210 */ /* 0x000fc80007ffe0ff */
[----:B------:R-:W-:-:S05]  /*42a0*/  LEA.HI.X R3, R28, UR9, R3, 0x2, P0 ;  /* 0x000000091c037c11 */ /* 0x000fca00080f1403 */
[----:B------:R1:W-:Y:S02]  /*42b0*/  STG.E.64 desc[UR14][R2.64], R4 ;  /* 0x0000000402007986 */ /* 0x0003e4000c101b0e */
.L_x_1273:
[----:B------:R-:W-:Y:S05]  /*42c0*/  BSYNC.RECONVERGENT B0 ;  /* 0x0000000000007941 */ /* 0x000fea0003800200 */
.L_x_1272:
[----:B------:R-:W2:Y:S01]  /*42d0*/  LDCU UR6, c[0x0][0x374] ;  /* 0x00006e80ff0677ac */ /* 0x000ea20008000800 */
[----:B------:R-:W3:Y:S01]  /*42e0*/  LDCU UR7, c[0x0][0x410] ;  /* 0x00008200ff0777ac */ /* 0x000ee20008000800 */
[----:B------:R-:W3:Y:S01]  /*42f0*/  LDCU UR8, c[0x0][0x3e0] ;  /* 0x00007c00ff0877ac */ /* 0x000ee20008000800 */
[----:B------:R-:W-:Y:S02]  /*4300*/  UIADD3 UR4, UPT, UPT, UR4, 0x1, URZ ;  /* 0x0000000104047890 */ /* 0x000fe4000fffe0ff */
[----:B--2---:R-:W-:Y:S02]  /*4310*/  UIADD3 UR5, UPT, UPT, UR6, UR5, URZ ;  /* 0x0000000506057290 */ /* 0x004fe4000fffe0ff */
[----:B---3--:R-:W-:-:S04]  /*4320*/  UIMAD UR7, UR7, UR8, URZ ;  /* 0x00000008070772a4 */ /* 0x008fc8000f8e02ff */
[----:B------:R-:W-:-:S09]  /*4330*/  UISETP.GE.AND UP0, UPT, UR5, UR7, UPT ;  /* 0x000000070500728c */ /* 0x000fd2000bf06270 */
[----:B------:R-:W-:Y:S05]  /*4340*/  BRA.U !UP0, `(.L_x_1274) ;  /* 0xffffffbd08807547 */ /* 0x000fea000b83ffff */
.L_x_1243:
[----:B------:R-:W2:Y:S01]  /*4350*/  LDC R6, c[0x0][0x370] ;  /* 0x0000dc00ff067b82 */ /* 0x000ea20000000800 */
[----:B------:R-:W-:Y:S01]  /*4360*/  ISETP.NE.AND P1, PT, R0, RZ, PT ;  /* 0x000000ff0000720c */ /* 0x000fe20003f25270 */
[----:B------:R-:W-:Y:S06]  /*4370*/  BSSY.RECONVERGENT B0, `(.L_x_1275) ;  /* 0x000000d000007945 */ /* 0x000fec0003800200 */
[----:B------:R-:W3:Y:S08]  /*4380*/  LDC R7, c[0x0][0x374] ;  /* 0x0000dd00ff077b82 */ /* 0x000ef00000000800 */
[----:B-1----:R-:W1:Y:S01]  /*4390*/  LDC.64 R2, c[0x0][0x3c8] ;  /* 0x0000f200ff027b82 */ /* 0x002e620000000a00 */
[----:B--2---:R-:W-:-:S02]  /*43a0*/  ISETP.NE.AND P0, PT, R6, 0x1, PT ;  /* 0x000000010600780c */ /* 0x004fc40003f05270 */
[----:B---3--:R-:W-:-:S04]  /*43b0*/  SHF.L.U32 R4, R7, 0x1, RZ ;  /* 0x0000000107047819 */ /* 0x008fc800000006ff */
[----:B------:R-:W-:-:S05]  /*43c0*/  SEL R5, R4, RZ, P0 ;  /* 0x000000ff04057207 */ /* 0x000fca0000000000 */
[----:B-1----:R-:W-:Y:S01]  /*43d0*/  IMAD.WIDE.U32 R2, R5, 0x4, R2 ;  /* 0x0000000405027825 */ /* 0x002fe200078e0002 */
[----:B------:R-:W-:Y:S06]  /*43e0*/  @P1 BRA `(.L_x_1276) ;  /* 0x0000000000141947 */ /* 0x000fec0003800000 */
[----:B------:R-:W-:Y:S01]  /*43f0*/  HFMA2 R5, -RZ, RZ, 0, 5.9604644775390625e-08 ;  /* 0x00000001ff057431 */ /* 0x000fe200000001ff */
[----:B------:R-:W-:Y:S06]  /*4400*/  MEMBAR.ALL.GPU ;  /* 0x0000000000007992 */ /* 0x000fec000000a000 */
[----:B------:R-:W-:-:S00]  /*4410*/  ERRBAR ;  /* 0x00000000000079ab */ /* 0x000fc00000000000 */
[----:B------:R-:W-:Y:S06]  /*4420*/  CGAERRBAR ;  /* 0x00000000000075ab */ /* 0x000fec0000000000 */
[----:B------:R1:W-:Y:S02]  /*4430*/  REDG.E.ADD.S32.STRONG.GPU desc[UR14][R2.64], R5 ;  /* 0x000000050200798e */ /* 0x0003e4000c12e30e */
.L_x_1276:
[----:B------:R-:W-:Y:S05]  /*4440*/  BSYNC.RECONVERGENT B0 ;  /* 0x0000000000007941 */ /* 0x000fea0003800200 */
.L_x_1275:
        /* <DEDUP_REMOVED lines=11> */
.L_x_1278:
[----:B------:R-:W2:Y:S04]  /*4500*/  LDG.E.STRONG.GPU R5, desc[UR14][R2.64] ;  /* 0x0000000e02057981 */ /* 0x000ea8000c1ef900 */
[----:B--2---:R-:W-:Y:S01]  /*4510*/  CCTL.IVALL ;  /* 0x00000000ff00798f */ /* 0x004fe20002000000 */
[----:B------:R-:W-:Y:S05]  /*4520*/  YIELD ;  /* 0x0000000000007946 */ /* 0x000fea0003800000 */
[----:B------:R-:W-:-:S13]  /*4530*/  ISETP.NE.AND P0, PT, R5, R4, PT ;  /* 0x000000040500720c */ /* 0x000fda0003f05270 */
[----:B------:R-:W-:Y:S05]  /*4540*/  @P0 BRA `(.L_x_1278) ;  /* 0xfffffffc00ec0947 */ /* 0x000fea000383ffff */
.L_x_1277:
        /* <DEDUP_REMOVED lines=14> */
[----:B0-----:R-:W-:-:S04]  /*4630*/  IADD3.X R9, PT, PT, RZ, R7, RZ, P1, !PT ;  /* 0x00000007ff097210 */ /* 0x001fc80000ffe4ff */
        /* <DEDUP_REMOVED lines=59> */
.L_x_1281:
        /* <DEDUP_REMOVED lines=27> */
.L_x_1280:
[----:B------:R-:W-:Y:S05]  /*4ba0*/  BSYNC.RECONVERGENT B0 ;  /* 0x0000000000007941 */ /* 0x000fea0003800200 */
.L_x_1279:
        /* <DEDUP_REMOVED lines=10> */
.L_x_1282:
        /* <DEDUP_REMOVED lines=82> */
.L_x_1283:
        /* <DEDUP_REMOVED lines=9> */
.L_x_4517:


//--------------------- .text._Z35group_norm_nhwc_bwd_one_pass_kernelI11Fp32IOFp32WLi128ELi80ELi640EEv26Group_norm_nhwc_bwd_params --------------------------
	.section	.text._Z35group_norm_nhwc_bwd_one_pass_kernelI11Fp32IOFp32WLi128ELi80ELi640EEv26Group_norm_nhwc_bwd_params,"ax",@progbits
	.align	128
        .global         _Z35group_norm_nhwc_bwd_one_pass_kernelI11Fp32IOFp32WLi128ELi80ELi640EEv26Group_norm_nhwc_bwd_params
        .type           _Z35group_norm_nhwc_bwd_one_pass_kernelI11Fp32IOFp32WLi128ELi80ELi640EEv26Group_norm_nhwc_bwd_params,@function
        .size           _Z35group_norm_nhwc_bwd_one_pass_kernelI11Fp32IOFp32WLi128ELi80ELi640EEv26Group_norm_nhwc_bwd_params,(.L_x_4518 - _Z35group_norm_nhwc_bwd_one_pass_kernelI11Fp32IOFp32WLi128ELi80ELi640EEv26Group_norm_nhwc_bwd_params)
        .other          _Z35group_norm_nhwc_bwd_one_pass_kernelI11Fp32IOFp32WLi128ELi80ELi640EEv26Group_norm_nhwc_bwd_params,@"STO_CUDA_ENTRY STV_DEFAULT"
_Z35group_norm_nhwc_bwd_one_pass_kernelI11Fp32IOFp32WLi128ELi80ELi640EEv26Group_norm_nhwc_bwd_params:
.text._Z35group_norm_nhwc_bwd_one_pass_kernelI11Fp32IOFp32WLi128ELi80ELi640EEv26Group_norm_nhwc_bwd_params:
        /* <DEDUP_REMOVED lines=27> */
[----:B------:R-:W-:Y:S01]  /*01b0*/  IADD3 R82, PT, PT, R86, 0x10, RZ ;  /* 0x0000001056527810 */ /* 0x000fe20007ffe0ff */
[----:B------:R-:W-:Y:S01]  /*01c0*/  IMAD R0, R0, 0x28, RZ ;  /* 0x0000002800007824 */ /* 0x000fe200078e02ff */
[C---:B------:R-:W-:Y:S01]  /*01d0*/  IADD3 R81, PT, PT, R86.reuse, 0x20, RZ ;  /* 0x0000002056517810 */ /* 0x040fe20007ffe0ff */
[----:B--2---:R-:W-:Y:S01]  /*01e0*/  ULEA UR6, UR7, UR6, 0x18 ;  /* 0x0000000607067291 */ /* 0x004fe2000f8ec0ff */
[C---:B------:R-:W-:Y:S01]  /*01f0*/  IADD3 R80, PT, PT, R86.reuse, 0x30, RZ ;  /* 0x0000003056507810 */ /* 0x040fe20007ffe0ff */
[----:B------:R-:W-:Y:S01]  /*0200*/  ULEA UR5, UR7, UR5, 0x18 ;  /* 0x0000000507057291 */ /* 0x000fe2000f8ec0ff */
[----:B------:R-:W-:Y:S02]  /*0210*/  IADD3 R0, PT, PT, RZ, -R0, RZ ;  /* 0x80000000ff007210 */ /* 0x000fe40007ffe0ff */
[----:B------:R-:W-:Y:S02]  /*0220*/  IADD3 R79, PT, PT, R86, 0x40, RZ ;  /* 0x00000040564f7810 */ /* 0x000fe40007ffe0ff */
[----:B------:R-:W-:Y:S01]  /*0230*/  PRMT R3, R0, 0x7710, RZ ;  /* 0x0000771000037816 */ /* 0x000fe200000000ff */
[----:B----4-:R-:W-:Y:S01]  /*0240*/  IMAD R74, R68, 0x7, R69 ;  /* 0x00000007444a7824 */ /* 0x010fe200078e0245 */
[----:B------:R-:W-:-:S02]  /*0250*/  IADD3 R78, PT, PT, R86, 0x50, RZ ;  /* 0x00000050564e7810 */ /* 0x000fc40007ffe0ff */
[----:B------:R-:W-:Y:S02]  /*0260*/  IADD3 R0, PT, PT, R3, R70, RZ ;  /* 0x0000004603007210 */ /* 0x000fe40007ffe0ff */
[C---:B------:R-:W-:Y:S02]  /*0270*/  IADD3 R77, PT, PT, R86.reuse, 0x60, RZ ;  /* 0x00000060564d7810 */ /* 0x040fe40007ffe0ff */
[----:B------:R-:W-:Y:S02]  /*0280*/  IADD3 R76, PT, PT, R86, 0x70, RZ ;  /* 0x00000070564c7810 */ /* 0x000fe40007ffe0ff */
[----:B------:R-:W-:Y:S02]  /*0290*/  SHF.L.U32 R65, R0, 0x1, RZ ;  /* 0x0000000100417819 */ /* 0x000fe400000006ff */
[----:B------:R-:W-:Y:S02]  /*02a0*/  LEA R73, R68, R69, 0x1 ;  /* 0x0000004544497211 */ /* 0x000fe400078e08ff */
[----:B0-----:R-:W-:-:S02]  /*02b0*/  LOP3.LUT R83, R66, 0x7, RZ, 0xc0, !PT ;  /* 0x0000000742537812 */ /* 0x001fc400078ec0ff */
[----:B------:R-:W-:Y:S02]  /*02c0*/  LOP3.LUT R75, R66, 0x7ffffff8, RZ, 0xc0, !PT ;  /* 0x7ffffff8424b7812 */ /* 0x000fe400078ec0ff */
[----:B------:R-:W-:Y:S02]  /*02d0*/  LEA R85, R70, UR6, 0x4 ;  /* 0x0000000646557c11 */ /* 0x000fe4000f8e20ff */
[----:B------:R-:W-:Y:S02]  /*02e0*/  SHF.R.S32.HI R64, RZ, 0x1f, R86 ;  /* 0x0000001fff407819 */ /* 0x000fe40000011456 */
[----:B------:R-:W-:Y:S02]  /*02f0*/  SHF.R.S32.HI R63, RZ, 0x1f, R82 ;  /* 0x0000001fff3f7819 */ /* 0x000fe40000011452 */
[----:B------:R-:W-:Y:S02]  /*0300*/  SHF.R.S32.HI R62, RZ, 0x1f, R81 ;  /* 0x0000001fff3e7819 */ /* 0x000fe40000011451 */
[----:B------:R-:W-:-:S02]  /*0310*/  SHF.R.S32.HI R61, RZ, 0x1f, R80 ;  /* 0x0000001fff3d7819 */ /* 0x000fc40000011450 */
[----:B------:R-:W-:Y:S02]  /*0320*/  SHF.R.S32.HI R60, RZ, 0x1f, R79 ;  /* 0x0000001fff3c7819 */ /* 0x000fe4000001144f */
[----:B------:R-:W-:Y:S02]  /*0330*/  SHF.R.S32.HI R59, RZ, 0x1f, R78 ;  /* 0x0000001fff3b7819 */ /* 0x000fe4000001144e */
[----:B------:R-:W-:Y:S02]  /*0340*/  SHF.R.S32.HI R58, RZ, 0x1f, R77 ;  /* 0x0000001fff3a7819 */ /* 0x000fe4000001144d */
[----:B------:R-:W-:Y:S02]  /*0350*/  SHF.R.S32.HI R0, RZ, 0x1f, R76 ;  /* 0x0000001fff007819 */ /* 0x000fe4000001144c */
[----:B-1-3--:R-:W-:-:S07]  /*0360*/  LOP3.LUT R65, R65, 0xffff, RZ, 0xc0, !PT ;  /* 0x0000ffff41417812 */ /* 0x00afce00078ec0ff */
.L_x_1327:
[----:B0-----:R-:W0:Y:S01]  /*0370*/  LDC R8, c[0x0][0x410] ;  /* 0x00010400ff087b82 */ /* 0x001e220000000800 */
[----:B-1----:R-:W1:Y:S01]  /*0380*/  LDCU.128 UR16, c[0x0][0x400] ;  /* 0x00008000ff1077ac */ /* 0x002e620008000c00 */
[----:B------:R-:W-:-:S06]  /*0390*/  ISETP.GE.AND P1, PT, R71, RZ, PT ;  /* 0x000000ff4700720c */ /* 0x000fcc0003f26270 */
[----:B------:R-:W2:Y:S01]  /*03a0*/  LDC.64 R56, c[0x0][0x3a8] ;  /* 0x0000ea00ff387b82 */ /* 0x000ea20000000a00 */
[----:B-1----:R-:W-:-:S04]  /*03b0*/  ISETP.GE.U32.AND P4, PT, R86, UR16, PT ;  /* 0x0000001056007c0c */ /* 0x002fc8000bf86070 */
[----:B------:R-:W-:Y:S02]  /*03c0*/  ISETP.GE.AND.EX P4, PT, R64, UR17, PT, P4 ;  /* 0x0000001140007c0c */ /* 0x000fe4000bf86340 */
[----:B0-----:R-:W-:-:S04]  /*03d0*/  IABS R5, R8 ;  /* 0x0000000800057213 */ /* 0x001fc80000000000 */
[----:B------:R-:W0:Y:S08]  /*03e0*/  I2F.RP R4, R5 ;  /* 0x0000000500047306 */ /* 0x000e300000209400 */
[----:B0-----:R-:W0:Y:S02]  /*03f0*/  MUFU.RCP R4, R4 ;  /* 0x0000000400047308 */ /* 0x001e240000001000 */
[----:B0-----:R-:W-:-:S06]  /*0400*/  IADD3 R2, PT, PT, R4, 0xffffffe, RZ ;  /* 0x0ffffffe04027810 */ /* 0x001fcc0007ffe0ff */
[----:B------:R0:W1:Y:S02]  /*0410*/  F2I.FTZ.U32.TRUNC.NTZ R3, R2 ;  /* 0x0000000200037305 */ /* 0x000064000021f000 */
[----:B0-----:R-:W-:Y:S02]  /*0420*/  MOV R2, RZ ;  /* 0x000000ff00027202 */ /* 0x001fe40000000f00 */
[----:B-1----:R-:W-:-:S05]  /*0430*/  IADD3 R6, PT, PT, RZ, -R3, RZ ;  /* 0x80000003ff067210 */ /* 0x002fca0007ffe0ff */
[----:B------:R-:W-:Y:S01]  /*0440*/  IMAD R7, R6, R5, RZ ;  /* 0x0000000506077224 */ /* 0x000fe200078e02ff */
[----:B------:R-:W-:-:S03]  /*0450*/  IABS R6, R71 ;  /* 0x0000004700067213 */ /* 0x000fc60000000000 */
[----:B------:R-:W-:Y:S01]  /*0460*/  IMAD.HI.U32 R3, R3, R7, R2 ;  /* 0x0000000703037227 */ /* 0x000fe200078e0002 */
[----:B------:R-:W-:-:S04]  /*0470*/  LOP3.LUT R2, R71, R8, RZ, 0x3c, !PT ;  /* 0x0000000847027212 */ /* 0x000fc800078e3cff */
[----:B------:R-:W-:Y:S01]  /*0480*/  ISETP.GE.AND P0, PT, R2, RZ, PT ;  /* 0x000000ff0200720c */ /* 0x000fe20003f06270 */
[----:B------:R-:W-:-:S05]  /*0490*/  IMAD.HI.U32 R3, R3, R6, RZ ;  /* 0x0000000603037227 */ /* 0x000fca00078e00ff */
[----:B------:R-:W-:-:S05]  /*04a0*/  IADD3 R4, PT, PT, -R3, RZ, RZ ;  /* 0x000000ff03047210 */ /* 0x000fca0007ffe1ff */
[----:B------:R-:W-:-:S05]  /*04b0*/  IMAD R4, R5, R4, R6 ;  /* 0x0000000405047224 */ /* 0x000fca00078e0206 */
[----:B------:R-:W-:-:S13]  /*04c0*/  ISETP.GT.U32.AND P3, PT, R5, R4, PT ;  /* 0x000000040500720c */ /* 0x000fda0003f64070 */
[-C--:B------:R-:W-:Y:S02]  /*04d0*/  @!P3 IADD3 R4, PT, PT, R4, -R5.reuse, RZ ;  /* 0x800000050404b210 */ /* 0x080fe40007ffe0ff */
[----:B------:R-:W-:Y:S02]  /*04e0*/  @!P3 IADD3 R3, PT, PT, R3, 0x1, RZ ;  /* 0x000000010303b810 */ /* 0x000fe40007ffe0ff */
[CC--:B------:R-:W-:Y:S02]  /*04f0*/  ISETP.GE.U32.AND P2, PT, R4.reuse, R5.reuse, PT ;  /* 0x000000050400720c */ /* 0x0c0fe40003f46070 */
[----:B------:R-:W-:Y:S02]  /*0500*/  ISETP.GT.U32.AND P5, PT, R5, R4, PT ;  /* 0x000000040500720c */ /* 0x000fe40003fa4070 */
[----:B------:R-:W-:Y:S02]  /*0510*/  IADD3 R5, PT, PT, R4, -R5, RZ ;  /* 0x8000000504057210 */ /* 0x000fe40007ffe0ff */
[----:B------:R-:W-:-:S02]  /*0520*/  ISETP.GE.U32.AND P3, PT, R80, UR16, PT ;  /* 0x0000001050007c0c */ /* 0x000fc4000bf66070 */
[----:B------:R-:W-:Y:S02]  /*0530*/  SEL R4, R5, R4, !P5 ;  /* 0x0000000405047207 */ /* 0x000fe40006800000 */
[----:B------:R-:W-:Y:S02]  /*0540*/  LOP3.LUT R5, RZ, R8, RZ, 0x33, !PT ;  /* 0x00000008ff057212 */ /* 0x000fe400078e33ff */
[----:B------:R-:W-:Y:S02]  /*0550*/  @!P1 IADD3 R4, PT, PT, -R4, RZ, RZ ;  /* 0x000000ff04049210 */ /* 0x000fe40007ffe1ff */
[----:B------:R-:W-:Y:S02]  /*0560*/  @P2 IADD3 R3, PT, PT, R3, 0x1, RZ ;  /* 0x0000000103032810 */ /* 0x000fe40007ffe0ff */
[----:B------:R-:W-:Y:S02]  /*0570*/  ISETP.NE.AND P2, PT, R8, RZ, PT ;  /* 0x000000ff0800720c */ /* 0x000fe40003f45270 */
[----:B------:R-:W-:Y:S01]  /*0580*/  ISETP.GE.U32.AND P5, PT, R82, UR16, PT ;  /* 0x0000001052007c0c */ /* 0x000fe2000bfa6070 */
[----:B------:R-:W0:Y:S01]  /*0590*/  @!P4 LDC.64 R8, c[0x0][0x3a0] ;  /* 0x0000e800ff08cb82 */ /* 0x000e220000000a00 */
[----:B------:R-:W-:-:S02]  /*05a0*/  MOV R6, R3 ;  /* 0x0000000300067202 */ /* 0x000fc40000000f00 */
[----:B------:R-:W-:Y:S02]  /*05b0*/  SEL R87, R5, R4, !P2 ;  /* 0x0000000405577207 */ /* 0x000fe40005000000 */
[----:B------:R-:W-:Y:S02]  /*05c0*/  ISETP.GE.AND.EX P5, PT, R63, UR17, PT, P5 ;  /* 0x000000113f007c0c */ /* 0x000fe4000bfa6350 */
[----:B------:R-:W-:Y:S01]  /*05d0*/  @!P0 IADD3 R6, PT, PT, -R6, RZ, RZ ;  /* 0x000000ff06068210 */ /* 0x000fe20007ffe1ff */
[----:B------:R-:W1:Y:S01]  /*05e0*/  @!P4 LDC.64 R2, c[0x0][0x3f8] ;  /* 0x0000fe00ff02cb82 */ /* 0x000e620000000a00 */
[----:B------:R-:W-:Y:S01]  /*05f0*/  IMAD R48, R87, 0x50, RZ ;  /* 0x0000005057307824 */ /* 0x000fe200078e02ff */
[----:B------:R-:W-:Y:S02]  /*0600*/  ISETP.GE.AND.EX P3, PT, R61, UR17, PT, P3 ;  /* 0x000000113d007c0c */ /* 0x000fe4000bf66330 */
[----:B------:R-:W-:Y:S02]  /*0610*/  SEL R5, R5, R6, !P2 ;  /* 0x0000000605057207 */ /* 0x000fe40005000000 */
[----:B------:R-:W-:-:S02]  /*0620*/  IADD3 R88, P0, PT, R48, R65, RZ ;  /* 0x0000004130587210 */ /* 0x000fc40007f1e0ff */
[----:B------:R-:W-:Y:S01]  /*0630*/  SHF.R.S32.HI R4, RZ, 0x1f, R5 ;  /* 0x0000001fff047819 */ /* 0x000fe20000011405 */
[----:B---3--:R-:W3:Y:S01]  /*0640*/  @!P4 LDC.64 R6, c[0x0][0x398] ;  /* 0x0000e600ff06cb82 */ /* 0x008ee20000000a00 */
[----:B------:R-:W-:Y:S02]  /*0650*/  LEA.HI.X.SX32 R89, R48, RZ, 0x1, P0 ;  /* 0x000000ff30597211 */ /* 0x000fe400000f0eff */
[----:B------:R-:W-:Y:S01]  /*0660*/  ISETP.GE.U32.AND P0, PT, R79, UR16, PT ;  /* 0x000000104f007c0c */ /* 0x000fe2000bf06070 */
[----:B------:R-:W-:Y:S01]  /*0670*/  IMAD R4, R4, UR18, RZ ;  /* 0x0000001204047c24 */ /* 0x000fe2000f8e02ff */
[----:B------:R-:W-:Y:S01]  /*0680*/  ISETP.GE.U32.AND P2, PT, R78, UR16, PT ;  /* 0x000000104e007c0c */ /* 0x000fe2000bf46070 */
[----:B------:R-:W-:Y:S01]  /*0690*/  IMAD.WIDE.U32 R88, R5, UR18, R88 ;  /* 0x0000001205587c25 */ /* 0x000fe2000f8e0058 */
[----:B------:R-:W-:Y:S01]  /*06a0*/  ISETP.GE.AND.EX P0, PT, R60, UR17, PT, P0 ;  /* 0x000000113c007c0c */ /* 0x000fe2000bf06300 */
[----:B------:R-:W4:Y:S01]  /*06b0*/  @!P5 LDC.64 R12, c[0x0][0x3f8] ;  /* 0x0000fe00ff0cdb82 */ /* 0x000f220000000a00 */
[----:B------:R-:W-:Y:S01]  /*06c0*/  ISETP.GE.AND.EX P2, PT, R59, UR17, PT, P2 ;  /* 0x000000113b007c0c */ /* 0x000fe2000bf46320 */
[----:B------:R-:W-:Y:S01]  /*06d0*/  IMAD R91, R5, UR19, R4 ;  /* 0x00000013055b7c24 */ /* 0x000fe2000f8e0204 */
[----:B------:R-:W-:Y:S01]  /*06e0*/  @!P4 MOV R90, R88 ;  /* 0x00000058005ac202 */ /* 0x000fe20000000f00 */
[----:B-1----:R-:W-:-:S03]  /*06f0*/  @!P4 IMAD R10, R64, R2, RZ ;  /* 0x00000002400ac224 */ /* 0x002fc600078e02ff */
[----:B------:R-:W-:Y:S01]  /*0700*/  IADD3 R91, PT, PT, R89, R91, RZ ;  /* 0x0000005b595b7210 */ /* 0x000fe20007ffe0ff */
[----:B------:R-:W1:Y:S01]  /*0710*/  @!P5 LDC.64 R20, c[0x0][0x3a0] ;  /* 0x0000e800ff14db82 */ /* 0x000e620000000a00 */
[C---:B------:R-:W-:Y:S02]  /*0720*/  @!P4 IMAD R15, R86.reuse, R3, R10 ;  /* 0x00000003560fc224 */ /* 0x040fe400078e020a */
[----:B------:R-:W-:-:S05]  /*0730*/  @!P4 IMAD.WIDE.U32 R2, R86, R2, R90 ;  /* 0x000000025602c225 */ /* 0x000fca00078e005a */
[----:B------:R-:W2:Y:S01]  /*0740*/  @!P5 LDC.64 R10, c[0x0][0x398] ;  /* 0x0000e600ff0adb82 */ /* 0x000ea20000000a00 */
[----:B------:R-:W-:Y:S02]  /*0750*/  @!P4 IADD3 R3, PT, PT, R3, R15, RZ ;  /* 0x0000000f0303c210 */ /* 0x000fe40007ffe0ff */
[C---:B------:R-:W-:Y:S02]  /*0760*/  @!P4 SHF.L.U32 R15, R2.reuse, 0x2, RZ ;  /* 0x00000002020fc819 */ /* 0x040fe400000006ff */
[----:B------:R-:W-:Y:S01]  /*0770*/  @!P4 SHF.L.U64.HI R18, R2, 0x2, R3 ;  /* 0x000000020212c819 */ /* 0x000fe20000010203 */
[----:B----4-:R-:W-:Y:S02]  /*0780*/  @!P5 IMAD R14, R63, R12, RZ ;  /* 0x0000000c3f0ed224 */ /* 0x010fe400078e02ff */
[----:B------:R-:W4:Y:S01]  /*0790*/  @!P3 LDC.64 R4, c[0x0][0x3f8] ;  /* 0x0000fe00ff04bb82 */ /* 0x000f220000000a00 */
[----:B------:R-:W-:Y:S02]  /*07a0*/  @!P5 MOV R2, R88 ;  /* 0x000000580002d202 */ /* 0x000fe40000000f00 */
[----:B------:R-:W-:Y:S01]  /*07b0*/  @!P5 MOV R3, R91 ;  /* 0x0000005b0003d202 */ /* 0x000fe20000000f00 */
[----:B------:R-:W-:Y:S01]  /*07c0*/  @!P5 IMAD R19, R82, R13, R14 ;  /* 0x0000000d5213d224 */ /* 0x000fe200078e020e */
[----:B0-----:R-:W-:-:S02]  /*07d0*/  @!P4 IADD3 R8, P1, PT, R15, R8, RZ ;  /* 0x000000080f08c210 */ /* 0x001fc40007f3e0ff */
[----:B---3--:R-:W-:Y:S01]  /*07e0*/  @!P4 IADD3 R6, P6, PT, R15, R6, RZ ;  /* 0x000000060f06c210 */ /* 0x008fe20007fde0ff */
[----:B------:R-:W-:Y:S01]  /*07f0*/  @!P5 IMAD.WIDE.U32 R12, R82, R12, R2 ;  /* 0x0000000c520cd225 */ /* 0x000fe200078e0002 */
[C---:B------:R-:W-:Y:S01]  /*0800*/  @!P4 IADD3.X R9, PT, PT, R18.reuse, R9, RZ, P1, !PT ;  /* 0x000000091209c210 */ /* 0x040fe20000ffe4ff */
[----:B------:R-:W0:Y:S01]  /*0810*/  @!P0 LDC.64 R2, c[0x0][0x3f8] ;  /* 0x0000fe00ff028b82 */ /* 0x000e220000000a00 */
[----:B------:R-:W-:Y:S02]  /*0820*/  @!P4 IADD3.X R7, PT, PT, R18, R7, RZ, P6, !PT ;  /* 0x000000071207c210 */ /* 0x000fe400037fe4ff */
[----:B------:R-:W-:Y:S02]  /*0830*/  @!P5 IADD3 R13, PT, PT, R13, R19, RZ ;  /* 0x000000130d0dd210 */ /* 0x000fe40007ffe0ff */
[C---:B------:R-:W-:Y:S02]  /*0840*/  @!P5 SHF.L.U32 R15, R12.reuse, 0x2, RZ ;  /* 0x000000020c0fd819 */ /* 0x040fe400000006ff */
[----:B------:R-:W-:Y:S01]  /*0850*/  @!P5 SHF.L.U64.HI R14, R12, 0x2, R13 ;  /* 0x000000020c0ed819 */ /* 0x000fe2000001020d */
[----:B------:R-:W3:Y:S01]  /*0860*/  @!P3 LDC.64 R16, c[0x0][0x3a0] ;  /* 0x0000e800ff10bb82 */ /* 0x000ee20000000a00 */
[----:B-1----:R-:W-:-:S02]  /*0870*/  @!P5 IADD3 R20, P1, PT, R15, R20, RZ ;  /* 0x000000140f14d210 */ /* 0x002fc40007f3e0ff */
[----:B--2---:R-:W-:Y:S02]  /*0880*/  @!P5 IADD3 R10, P6, PT, R15, R10, RZ ;  /* 0x0000000a0f0ad210 */ /* 0x004fe40007fde0ff */
[C---:B------:R-:W-:Y:S01]  /*0890*/  @!P5 IADD3.X R21, PT, PT, R14.reuse, R21, RZ, P1, !PT ;  /* 0x000000150e15d210 */ /* 0x040fe20000ffe4ff */
[----:B----4-:R-:W-:Y:S01]  /*08a0*/  @!P3 IMAD R19, R61, R4, RZ ;  /* 0x000000043d13b224 */ /* 0x010fe200078e02ff */
[----:B------:R-:W-:Y:S01]  /*08b0*/  @!P5 IADD3.X R11, PT, PT, R14, R11, RZ, P6, !PT ;  /* 0x0000000b0e0bd210 */ /* 0x000fe200037fe4ff */
[----:B------:R-:W1:Y:S01]  /*08c0*/  @!P3 LDC.64 R24, c[0x0][0x398] ;  /* 0x0000e600ff18bb82 */ /* 0x000e620000000a00 */
[----:B------:R-:W-:Y:S01]  /*08d0*/  @!P3 MOV R12, R88 ;  /* 0x00000058000cb202 */ /* 0x000fe20000000f00 */
[----:B------:R-:W-:Y:S01]  /*08e0*/  @!P3 IMAD R19, R80, R5, R19 ;  /* 0x000000055013b224 */ /* 0x000fe200078e0213 */
[----:B------:R-:W-:-:S05]  /*08f0*/  @!P3 MOV R13, R91 ;  /* 0x0000005b000db202 */ /* 0x000fca0000000f00 */
[----:B------:R-:W2:Y:S01]  /*0900*/  @!P2 LDC.64 R14, c[0x0][0x3f8] ;  /* 0x0000fe00ff0eab82 */ /* 0x000ea20000000a00 */
[----:B------:R-:W-:-:S04]  /*0910*/  @!P3 IMAD.WIDE.U32 R4, R80, R4, R12 ;  /* 0x000000045004b225 */ /* 0x000fc800078e000c */
[----:B0-----:R-:W-:Y:S01]  /*0920*/  @!P0 IMAD R12, R60, R2, RZ ;  /* 0x000000023c0c8224 */ /* 0x001fe200078e02ff */
[----:B------:R-:W-:Y:S02]  /*0930*/  @!P3 IADD3 R13, PT, PT, R5, R19, RZ ;  /* 0x00000013050db210 */ /* 0x000fe40007ffe0ff */
[C---:B------:R-:W-:Y:S01]  /*0940*/  @!P3 SHF.L.U32 R5, R4.reuse, 0x2, RZ ;  /* 0x000000020405b819 */ /* 0x040fe200000006ff */
[----:B------:R-:W-:Y:S01]  /*0950*/  @!P0 IMAD R19, R79, R3, R12 ;  /* 0x000000034f138224 */ /* 0x000fe200078e020c */
[----:B------:R-:W-:Y:S01]  /*0960*/  @!P3 SHF.L.U64.HI R4, R4, 0x2, R13 ;  /* 0x000000020404b819 */ /* 0x000fe2000001020d */
[----:B------:R-:W0:Y:S01]  /*0970*/  @!P0 LDC.64 R44, c[0x0][0x3a0] ;  /* 0x0000e800ff2c8b82 */ /* 0x000e220000000a00 */
[----:B------:R-:W-:Y:S02]  /*0980*/  @!P0 MOV R12, R88 ;  /* 0x00000058000c8202 */ /* 0x000fe40000000f00 */
[----:B------:R-:W-:Y:S02]  /*0990*/  @!P0 MOV R13, R91 ;  /* 0x0000005b000d8202 */ /* 0x000fe40000000f00 */
[----:B---3--:R-:W-:-:S02]  /*09a0*/  @!P3 IADD3 R16, P1, PT, R5, R16, RZ ;  /* 0x000000100510b210 */ /* 0x008fc40007f3e0ff */
[----:B-1----:R-:W-:Y:S01]  /*09b0*/  @!P3 IADD3 R24, P6, PT, R5, R24, RZ ;  /* 0x000000180518b210 */ /* 0x002fe20007fde0ff */
[----:B------:R-:W-:Y:S01]  /*09c0*/  @!P0 IMAD.WIDE.U32 R12, R79, R2, R12 ;  /* 0x000000024f0c8225 */ /* 0x000fe200078e000c */
[C---:B------:R-:W-:Y:S01]  /*09d0*/  @!P3 IADD3.X R17, PT, PT, R4.reuse, R17, RZ, P1, !PT ;  /* 0x000000110411b210 */ /* 0x040fe20000ffe4ff */
[----:B------:R-:W1:Y:S01]  /*09e0*/  @!P0 LDC.64 R42, c[0x0][0x398] ;  /* 0x0000e600ff2a8b82 */ /* 0x000e620000000a00 */
[----:B------:R-:W-:Y:S01]  /*09f0*/  ISETP.GE.U32.AND P1, PT, R77, UR16, PT ;  /* 0x000000104d007c0c */ /* 0x000fe2000bf26070 */
[----:B--2---:R-:W-:Y:S01]  /*0a00*/  @!P2 IMAD R18, R59, R14, RZ ;  /* 0x0000000e3b12a224 */ /* 0x004fe200078e02ff */
[----:B------:R-:W-:Y:S02]  /*0a10*/  @!P0 IADD3 R13, PT, PT, R13, R19, RZ ;  /* 0x000000130d0d8210 */ /* 0x000fe40007ffe0ff */
[----:B------:R-:W-:Y:S01]  /*0a20*/  @!P3 IADD3.X R25, PT, PT, R4, R25, RZ, P6, !PT ;  /* 0x000000190419b210 */ /* 0x000fe200037fe4ff */
[----:B------:R-:W-:Y:S01]  /*0a30*/  @!P2 IMAD R31, R78, R15, R18 ;  /* 0x0000000f4e1fa224 */ /* 0x000fe200078e0212 */
[----:B------:R-:W-:Y:S01]  /*0a40*/  CS2R R4, SRZ ;  /* 0x0000000000047805 */ /* 0x000fe2000001ff00 */
[----:B------:R-:W2:Y:S01]  /*0a50*/  LDC.64 R18, c[0x0][0x3b8] ;  /* 0x0000ee00ff127b82 */ /* 0x000ea20000000a00 */
[----:B------:R-:W-:-:S02]  /*0a60*/  MOV R3, RZ ;  /* 0x000000ff00037202 */ /* 0x000fc40000000f00 */
[----:B------:R-:W-:Y:S02]  /*0a70*/  MOV R2, RZ ;  /* 0x000000ff00027202 */ /* 0x000fe40000000f00 */
[----:B------:R-:W-:Y:S01]  /*0a80*/  ISETP.GE.AND.EX P1, PT, R58, UR17, PT, P1 ;  /* 0x000000113a007c0c */ /* 0x000fe2000bf26310 */
[----:B------:R3:W5:Y:S02]  /*0a90*/  @!P4 LDG.E.64 R4, desc[UR8][R8.64] ;  /* 0x000000080804c981 */ /* 0x000764000c1e1b00 */
[----:B------:R-:W4:Y:S02]  /*0aa0*/  @!P2 LDC.64 R34, c[0x0][0x3a0] ;  /* 0x0000e800ff22ab82 */ /* 0x000f240000000a00 */
[----:B------:R0:W5:Y:S01]  /*0ab0*/  @!P4 LDG.E.64 R2, desc[UR8][R6.64] ;  /* 0x000000080602c981 */ /* 0x000162000c1e1b00 */
[----:B------:R-:W-:Y:S02]  /*0ac0*/  ISETP.GE.U32.AND P4, PT, R81, UR16, PT ;  /* 0x0000001051007c0c */ /* 0x000fe4000bf86070 */
[----:B------:R-:W-:-:S02]  /*0ad0*/  @!P0 SHF.L.U32 R23, R12, 0x2, RZ ;  /* 0x000000020c178819 */ /* 0x000fc400000006ff */
[----:B------:R-:W-:Y:S02]  /*0ae0*/  ISETP.GE.AND.EX P4, PT, R62, UR17, PT, P4 ;  /* 0x000000113e007c0c */ /* 0x000fe4000bf86340 */
[----:B---3--:R-:W-:Y:S02]  /*0af0*/  CS2R R8, SRZ ;  /* 0x0000000000087805 */ /* 0x008fe4000001ff00 */
[----:B------:R-:W-:Y:S01]  /*0b00*/  @!P0 SHF.L.U64.HI R22, R12, 0x2, R13 ;  /* 0x000000020c168819 */ /* 0x000fe2000001020d */
[----:B------:R-:W3:Y:S01]  /*0b10*/  @!P2 LDC.64 R28, c[0x0][0x398] ;  /* 0x0000e600ff1cab82 */ /* 0x000ee20000000a00 */
[----:B0-----:R-:W-:Y:S02]  /*0b20*/  CS2R R6, SRZ ;  /* 0x0000000000067805 */ /* 0x001fe4000001ff00 */
[----:B------:R0:W5:Y:S01]  /*0b30*/  @!P5 LDG.E.64 R8, desc[UR8][R10.64] ;  /* 0x000000080a08d981 */ /* 0x000162000c1e1b00 */
[----:B--2---:R-:W-:-:S04]  /*0b40*/  IMAD.WIDE R18, R71, 0x8, R18 ;  /* 0x0000000847127825 */ /* 0x004fc800078e0212 */
[----:B------:R-:W2:Y:S01]  /*0b50*/  @!P1 LDC.64 R12, c[0x0][0x3f8] ;  /* 0x0000fe00ff0c9b82 */ /* 0x000ea20000000a00 */
[----:B------:R1:W5:Y:S04]  /*0b60*/  @!P5 LDG.E.64 R6, desc[UR8][R20.64] ;  /* 0x000000081406d981 */ /* 0x000368000c1e1b00 */
[----:B------:R4:W3:Y:S03]  /*0b70*/  LDG.E.64 R36, desc[UR8][R18.64] ;  /* 0x0000000812247981 */ /* 0x0008e6000c1e1b00 */
[----:B0-----:R-:W0:Y:S01]  /*0b80*/  @!P4 LDC.64 R10, c[0x0][0x3f8] ;  /* 0x0000fe00ff0acb82 */ /* 0x001e220000000a00 */
[----:B-1----:R-:W-:Y:S02]  /*0b90*/  @!P2 MOV R20, R88 ;  /* 0x000000580014a202 */ /* 0x002fe40000000f00 */
[----:B------:R-:W-:-:S02]  /*0ba0*/  @!P2 MOV R21, R91 ;  /* 0x0000005b0015a202 */ /* 0x000fc40000000f00 */
[----:B------:R-:W-:-:S03]  /*0bb0*/  ISETP.GE.U32.AND P5, PT, R76, UR16, PT ;  /* 0x000000104c007c0c */ /* 0x000fc6000bfa6070 */
[----:B------:R-:W1:Y:S01]  /*0bc0*/  @!P1 LDC.64 R26, c[0x0][0x3a0] ;  /* 0x0000e800ff1a9b82 */ /* 0x000e620000000a00 */
[C---:B------:R-:W-:Y:S01]  /*0bd0*/  @!P0 IADD3 R44, P6, PT, R23.reuse, R44, RZ ;  /* 0x0000002c172c8210 */ /* 0x040fe20007fde0ff */
[----:B------:R-:W-:Y:S01]  /*0be0*/  @!P2 IMAD.WIDE.U32 R14, R78, R14, R20 ;  /* 0x0000000e4e0ea225 */ /* 0x000fe200078e0014 */
[----:B------:R-:W-:Y:S02]  /*0bf0*/  ISETP.GE.AND.EX P5, PT, R0, UR17, PT, P5 ;  /* 0x0000001100007c0c */ /* 0x000fe4000bfa6350 */
[----:B------:R-:W-:Y:S02]  /*0c00*/  @!P0 IADD3.X R45, PT, PT, R22, R45, RZ, P6, !PT ;  /* 0x0000002d162d8210 */ /* 0x000fe400037fe4ff */
[----:B------:R-:W-:Y:S01]  /*0c10*/  @!P0 IADD3 R42, P6, PT, R23, R42, RZ ;  /* 0x0000002a172a8210 */ /* 0x000fe20007fde0ff */
[----:B----4-:R-:W4:Y:S01]  /*0c20*/  @!P4 LDC.64 R18, c[0x0][0x398] ;  /* 0x0000e600ff12cb82 */ /* 0x010f220000000a00 */
[----:B------:R-:W-:Y:S02]  /*0c30*/  @!P2 IADD3 R15, PT, PT, R15, R31, RZ ;  /* 0x0000001f0f0fa210 */ /* 0x000fe40007ffe0ff */
[----:B------:R-:W-:Y:S01]  /*0c40*/  @!P2 SHF.L.U32 R21, R14, 0x2, RZ ;  /* 0x000000020e15a819 */ /* 0x000fe200000006ff */
[----:B--2---:R-:W-:Y:S01]  /*0c50*/  @!P1 IMAD R20, R58, R12, RZ ;  /* 0x0000000c3a149224 */ /* 0x004fe200078e02ff */
[----:B------:R-:W-:-:S02]  /*0c60*/  @!P0 IADD3.X R43, PT, PT, R22, R43, RZ, P6, !PT ;  /* 0x0000002b162b8210 */ /* 0x000fc400037fe4ff */
[----:B------:R-:W-:Y:S01]  /*0c70*/  @!P2 SHF.L.U64.HI R30, R14, 0x2, R15 ;  /* 0x000000020e1ea819 */ /* 0x000fe2000001020f */
[----:B------:R-:W-:Y:S01]  /*0c80*/  @!P1 IMAD R31, R77, R13, R20 ;  /* 0x0000000d4d1f9224 */ /* 0x000fe200078e0214 */
[C---:B------:R-:W-:Y:S01]  /*0c90*/  @!P2 IADD3 R34, P6, PT, R21.reuse, R34, RZ ;  /* 0x000000221522a210 */ /* 0x040fe20007fde0ff */
[----:B------:R-:W2:Y:S01]  /*0ca0*/  @!P1 LDC.64 R22, c[0x0][0x398] ;  /* 0x0000e600ff169b82 */ /* 0x000ea20000000a00 */
[----:B------:R-:W-:Y:S02]  /*0cb0*/  @!P1 MOV R14, R88 ;  /* 0x00000058000e9202 */ /* 0x000fe40000000f00 */
[----:B------:R-:W-:Y:S02]  /*0cc0*/  @!P1 MOV R15, R91 ;  /* 0x0000005b000f9202 */ /* 0x000fe40000000f00 */
[----:B------:R-:W-:Y:S02]  /*0cd0*/  @!P2 IADD3.X R35, PT, PT, R30, R35, RZ, P6, !PT ;  /* 0x000000231e23a210 */ /* 0x000fe400037fe4ff */
[----:B---3--:R-:W-:-:S02]  /*0ce0*/  @!P2 IADD3 R28, P6, PT, R21, R28, RZ ;  /* 0x0000001c151ca210 */ /* 0x008fc40007fde0ff */
[----:B------:R-:W3:Y:S01]  /*0cf0*/  @!P5 LDC.64 R20, c[0x0][0x3f8] ;  /* 0x0000fe00ff14db82 */ /* 0x000ee20000000a00 */
[----:B------:R-:W-:Y:S01]  /*0d00*/  @!P1 IMAD.WIDE.U32 R12, R77, R12, R14 ;  /* 0x0000000c4d0c9225 */ /* 0x000fe200078e000e */
[----:B------:R-:W-:-:S03]  /*0d10*/  @!P4 MOV R32, R88 ;  /* 0x000000580020c202 */ /* 0x000fc60000000f00 */
[----:B0-----:R-:W-:Y:S01]  /*0d20*/  @!P4 IMAD R14, R62, R10, RZ ;  /* 0x0000000a3e0ec224 */ /* 0x001fe200078e02ff */
[----:B------:R-:W-:-:S03]  /*0d30*/  @!P4 MOV R33, R91 ;  /* 0x0000005b0021c202 */ /* 0x000fc60000000f00 */
[----:B------:R-:W-:Y:S01]  /*0d40*/  @!P4 IMAD R39, R81, R11, R14 ;  /* 0x0000000b5127c224 */ /* 0x000fe200078e020e */
[----:B------:R-:W-:Y:S01]  /*0d50*/  @!P1 IADD3 R13, PT, PT, R13, R31, RZ ;  /* 0x0000001f0d0d9210 */ /* 0x000fe20007ffe0ff */
[----:B------:R-:W0:Y:S01]  /*0d60*/  @!P4 LDC.64 R14, c[0x0][0x3a0] ;  /* 0x0000e800ff0ecb82 */ /* 0x000e220000000a00 */
[----:B------:R-:W-:Y:S01]  /*0d70*/  @!P4 IMAD.WIDE.U32 R32, R81, R10, R32 ;  /* 0x0000000a5120c225 */ /* 0x000fe200078e0020 */
[----:B------:R-:W-:Y:S02]  /*0d80*/  CS2R R10, SRZ ;  /* 0x00000000000a7805 */ /* 0x000fe4000001ff00 */
[C---:B------:R-:W-:Y:S02]  /*0d90*/  @!P1 SHF.L.U32 R31, R12.reuse, 0x2, RZ ;  /* 0x000000020c1f9819 */ /* 0x040fe400000006ff */
[----:B------:R-:W-:Y:S02]  /*0da0*/  @!P1 SHF.L.U64.HI R38, R12, 0x2, R13 ;  /* 0x000000020c269819 */ /* 0x000fe4000001020d */
[----:B------:R-:W-:-:S02]  /*0db0*/  CS2R R12, SRZ ;  /* 0x00000000000c7805 */ /* 0x000fc4000001ff00 */
[----:B------:R-:W-:Y:S01]  /*0dc0*/  @!P2 IADD3.X R29, PT, PT, R30, R29, RZ, P6, !PT ;  /* 0x0000001d1e1da210 */ /* 0x000fe200037fe4ff */
[----:B------:R4:W5:Y:S01]  /*0dd0*/  @!P3 LDG.E.64 R10, desc[UR8][R16.64] ;  /* 0x00000008100ab981 */ /* 0x000962000c1e1b00 */
[----:B-1----:R-:W-:-:S03]  /*0de0*/  @!P1 IADD3 R26, P6, PT, R31, R26, RZ ;  /* 0x0000001a1f1a9210 */ /* 0x002fc60007fde0ff */
[----:B------:R1:W5:Y:S01]  /*0df0*/  @!P3 LDG.E.64 R12, desc[UR8][R24.64] ;  /* 0x00000008180cb981 */ /* 0x000362000c1e1b00 */
[----:B------:R-:W-:Y:S02]  /*0e00*/  @!P1 IADD3.X R27, PT, PT, R38, R27, RZ, P6, !PT ;  /* 0x0000001b261b9210 */ /* 0x000fe400037fe4ff */
[----:B------:R-:W-:Y:S01]  /*0e10*/  ISETP.NE.AND P3, PT, RZ, UR12, PT ;  /* 0x0000000cff007c0c */ /* 0x000fe2000bf65270 */
[----:B----4-:R-:W4:Y:S01]  /*0e20*/  @!P5 LDC.64 R16, c[0x0][0x3a0] ;  /* 0x0000e800ff10db82 */ /* 0x010f220000000a00 */
[----:B--2---:R-:W-:Y:S01]  /*0e30*/  @!P1 IADD3 R30, P6, PT, R31, R22, RZ ;  /* 0x000000161f1e9210 */ /* 0x004fe20007fde0ff */
[----:B---3--:R-:W-:Y:S01]  /*0e40*/  @!P5 IMAD R22, R0, R20, RZ ;  /* 0x000000140016d224 */ /* 0x008fe200078e02ff */
[----:B------:R-:W-:-:S05]  /*0e50*/  @!P4 IADD3 R33, PT, PT, R33, R39, RZ ;  /* 0x000000272121c210 */ /* 0x000fca0007ffe0ff */
[----:B-1----:R-:W1:Y:S01]  /*0e60*/  @!P5 LDC.64 R24, c[0x0][0x398] ;  /* 0x0000e600ff18db82 */ /* 0x002e620000000a00 */
[----:B------:R-:W-:Y:S01]  /*0e70*/  @!P1 IADD3.X R31, PT, PT, R38, R23, RZ, P6, !PT ;  /* 0x00000017261f9210 */ /* 0x000fe200037fe4ff */
[----:B------:R-:W-:Y:S01]  /*0e80*/  @!P5 IMAD R39, R76, R21, R22 ;  /* 0x000000154c27d224 */ /* 0x000fe200078e0216 */
[C---:B------:R-:W-:Y:S02]  /*0e90*/  @!P4 SHF.L.U32 R47, R32.reuse, 0x2, RZ ;  /* 0x00000002202fc819 */ /* 0x040fe400000006ff */
[----:B------:R-:W-:Y:S02]  /*0ea0*/  @!P5 MOV R22, R88 ;  /* 0x000000580016d202 */ /* 0x000fe40000000f00 */
[----:B------:R-:W-:Y:S02]  /*0eb0*/  @!P5 MOV R23, R91 ;  /* 0x0000005b0017d202 */ /* 0x000fe40000000f00 */
[----:B------:R-:W-:Y:S02]  /*0ec0*/  @!P4 SHF.L.U64.HI R38, R32, 0x2, R33 ;  /* 0x000000022026c819 */ /* 0x000fe40000010221 */
[----:B0-----:R-:W-:Y:S01]  /*0ed0*/  @!P4 IADD3 R32, P6, PT, R47, R14, RZ ;  /* 0x0000000e2f20c210 */ /* 0x001fe20007fde0ff */
[----:B------:R-:W-:-:S02]  /*0ee0*/  @!P5 IMAD.WIDE.U32 R22, R76, R20, R22 ;  /* 0x000000144c16d225 */ /* 0x000fc400078e0016 */
[----:B------:R-:W0:Y:S01]  /*0ef0*/  @P3 LDC.64 R20, c[0x0][0x3b0] ;  /* 0x0000ec00ff143b82 */ /* 0x000e220000000a00 */
[----:B------:R-:W-:Y:S02]  /*0f00*/  @!P4 IADD3.X R33, PT, PT, R38, R15, RZ, P6, !PT ;  /* 0x0000000f2621c210 */ /* 0x000fe400037fe4ff */
[----:B------:R-:W-:Y:S02]  /*0f10*/  @!P4 IADD3 R46, P6, PT, R47, R18, RZ ;  /* 0x000000122f2ec210 */ /* 0x000fe40007fde0ff */
[----:B------:R-:W-:Y:S02]  /*0f20*/  @!P5 IADD3 R15, PT, PT, R23, R39, RZ ;  /* 0x00000027170fd210 */ /* 0x000fe40007ffe0ff */
[----:B------:R-:W-:Y:S02]  /*0f30*/  @!P5 SHF.L.U32 R41, R22, 0x2, RZ ;  /* 0x000000021629d819 */ /* 0x000fe400000006ff */
[----:B------:R-:W-:Y:S02]  /*0f40*/  @!P4 IADD3.X R47, PT, PT, R38, R19, RZ, P6, !PT ;  /* 0x00000013262fc210 */ /* 0x000fe400037fe4ff */
[----:B------:R-:W-:-:S02]  /*0f50*/  @!P5 SHF.L.U64.HI R22, R22, 0x2, R15 ;  /* 0x000000021616d819 */ /* 0x000fc4000001020f */
[----:B----4-:R-:W-:-:S04]  /*0f60*/  @!P5 IADD3 R38, P6, PT, R41, R16, RZ ;  /* 0x000000102926d210 */ /* 0x010fc80007fde0ff */
[----:B------:R-:W-:Y:S02]  /*0f70*/  @!P5 IADD3.X R39, PT, PT, R22, R17, RZ, P6, !PT ;  /* 0x000000111627d210 */ /* 0x000fe400037fe4ff */
[----:B-1----:R-:W-:Y:S02]  /*0f80*/  @!P5 IADD3 R40, P6, PT, R41, R24, RZ ;  /* 0x000000182928d210 */ /* 0x002fe40007fde0ff */
[----:B------:R-:W-:Y:S02]  /*0f90*/  IADD3 R49, PT, PT, R48, R65, RZ ;  /* 0x0000004130317210 */ /* 0x000fe40007ffe0ff */
[----:B------:R-:W-:Y:S02]  /*0fa0*/  @!P5 IADD3.X R41, PT, PT, R22, R25, RZ, P6, !PT ;  /* 0x000000191629d210 */ /* 0x000fe400037fe4ff */
[----:B------:R-:W-:Y:S01]  /*0fb0*/  CS2R R22, SRZ ;  /* 0x0000000000167805 */ /* 0x000fe2000001ff00 */
[----:B------:R-:W-:Y:S01]  /*0fc0*/  IMAD.WIDE R56, R49, 0x4, R56 ;  /* 0x0000000431387825 */ /* 0x000fe200078e0238 */
[----:B------:R-:W-:-:S02]  /*0fd0*/  CS2R R18, SRZ ;  /* 0x0000000000127805 */ /* 0x000fc4000001ff00 */
[----:B------:R-:W-:Y:S01]  /*0fe0*/  CS2R R24, SRZ ;  /* 0x0000000000187805 */ /* 0x000fe2000001ff00 */
[----:B0-----:R-:W-:Y:S01]  /*0ff0*/  @P3 IMAD.WIDE R48, R49, 0x4, R20 ;  /* 0x0000000431303825 */ /* 0x001fe200078e0214 */
[----:B------:R0:W5:Y:S01]  /*1000*/  @!P1 LDG.E.64 R22, desc[UR8][R26.64] ;  /* 0x000000081a169981 */ /* 0x000162000c1e1b00 */
[----:B------:R-:W-:-:S03]  /*1010*/  CS2R R20, SRZ ;  /* 0x0000000000147805 */ /* 0x000fc6000001ff00 */
[----:B------:R1:W5:Y:S04]  /*1020*/  @!P2 LDG.E.64 R18, desc[UR8][R34.64] ;  /* 0x000000082212a981 */ /* 0x000368000c1e1b00 */
[----:B------:R2:W5:Y:S01]  /*1030*/  @!P2 LDG.E.64 R20, desc[UR8][R28.64] ;  /* 0x000000081c14a981 */ /* 0x000562000c1e1b00 */
[----:B0-----:R-:W-:-:S03]  /*1040*/  CS2R R26, SRZ ;  /* 0x00000000001a7805 */ /* 0x001fc6000001ff00 */
[----:B------:R0:W5:Y:S01]  /*1050*/  @!P1 LDG.E.64 R24, desc[UR8][R30.64] ;  /* 0x000000081e189981 */ /* 0x000162000c1e1b00 */
[----:B-1----:R-:W-:-:S03]  /*1060*/  CS2R R34, SRZ ;  /* 0x0000000000227805 */ /* 0x002fc6000001ff00 */
[----:B------:R1:W5:Y:S01]  /*1070*/  @!P4 LDG.E.64 R26, desc[UR8][R32.64] ;  /* 0x00000008201ac981 */ /* 0x000362000c1e1b00 */
[----:B--2---:R-:W-:-:S03]  /*1080*/  CS2R R28, SRZ ;  /* 0x00000000001c7805 */ /* 0x004fc6000001ff00 */
[----:B------:R2:W5:Y:S01]  /*1090*/  @P3 LDG.E.64 R34, desc[UR8][R48.64] ;  /* 0x0000000830223981 */ /* 0x000562000c1e1b00 */
[----:B0-----:R-:W-:-:S03]  /*10a0*/  CS2R R30, SRZ ;  /* 0x00000000001e7805 */ /* 0x001fc6000001ff00 */
[----:B------:R2:W5:Y:S01]  /*10b0*/  @!P4 LDG.E.64 R28, desc[UR8][R46.64] ;  /* 0x000000082e1cc981 */ /* 0x000562000c1e1b00 */
[----:B-1----:R-:W-:-:S03]  /*10c0*/  CS2R R32, SRZ ;  /* 0x0000000000207805 */ /* 0x002fc6000001ff00 */
[----:B------:R2:W5:Y:S04]  /*10d0*/  @!P5 LDG.E.64 R30, desc[UR8][R38.64] ;  /* 0x00000008261ed981 */ /* 0x000568000c1e1b00 */
[----:B------:R2:W5:Y:S04]  /*10e0*/  @!P5 LDG.E.64 R32, desc[UR8][R40.64] ;  /* 0x000000082820d981 */ /* 0x000568000c1e1b00 */
[----:B------:R-:W5:Y:S01]  /*10f0*/  LDG.E.64 R56, desc[UR8][R56.64] ;  /* 0x0000000838387981 */ /* 0x000f62000c1e1b00 */
[----:B------:R-:W-:Y:S02]  /*1100*/  CS2R R14, SRZ ;  /* 0x00000000000e7805 */ /* 0x000fe4000001ff00 */
[----:B------:R-:W-:-:S04]  /*1110*/  CS2R R16, SRZ ;  /* 0x0000000000107805 */ /* 0x000fc8000001ff00 */
[----:B------:R2:W5:Y:S04]  /*1120*/  @!P0 LDG.E.64 R14, desc[UR8][R44.64] ;  /* 0x000000082c0e8981 */ /* 0x000568000c1e1b00 */
[----:B------:R2:W5:Y:S01]  /*1130*/  @!P0 LDG.E.64 R16, desc[UR8][R42.64] ;  /* 0x000000082a108981 */ /* 0x000562000c1e1b00 */
[----:B------:R-:W-:Y:S01]  /*1140*/  UISETP.NE.AND UP1, UPT, UR12, URZ, UPT ;  /* 0x000000ff0c00728c */ /* 0x000fe2000bf25270 */
[----:B------:R-:W-:Y:S01]  /*1150*/  UMOV UR10, 0x3f800000 ;  /* 0x3f800000000a7882 */ /* 0x000fe20000000000 */
[----:B------:R-:W-:-:S13]  /*1160*/  R2UR UR13, R36 ;  /* 0x00000000240d72ca */ /* 0x000fda00000e0000 */
[----:B------:R-:W-:-:S05]  /*1170*/  MOV R36, UR13 ;  /* 0x0000000d00247c02 */ /* 0x000fca0008000f00 */
[----:B------:R-:W-:-:S05]  /*1180*/  FFMA.FTZ R37, -R36, UR13, R37 ;  /* 0x0000000d24257c23 */ /* 0x000fca0008010125 */
[----:B------:R-:W-:-:S13]  /*1190*/  FSETP.GTU.FTZ.AND P0, PT, R37, RZ, PT ;  /* 0x000000ff2500720b */ /* 0x000fda0003f1c000 */
[----:B------:R-:W-:-:S05]  /*11a0*/  VOTEU.ANY UP0, P0 ;  /* 0x0000000000ff7886 */ /* 0x000fca0000000100 */
[----:B------:R-:W0:Y:S01]  /*11b0*/  @UP0 LDCU UR6, c[0x0][0x3c0] ;  /* 0x00007800ff0607ac */ /* 0x000e220008000800 */
[----:B------:R-:W-:-:S13]  /*11c0*/  PLOP3.LUT P0, PT, PT, PT, UP0, 0x80, 0x8 ;  /* 0x000000000008781c */ /* 0x000fda0003f0f008 */
[----:B0-----:R-:W-:-:S06]  /*11d0*/  @P0 FADD.FTZ R36, R37, UR6 ;  /* 0x0000000625240e21 */ /* 0x001fcc0008010000 */
[----:B------:R-:W0:Y:S02]  /*11e0*/  @P0 MUFU.RSQ R36, R36 ;  /* 0x0000002400240308 */ /* 0x000e240000001400 */
[----:B0-----:R-:W-:-:S13]  /*11f0*/  @P0 R2UR UR6, R36 ;  /* 0x00000000240602ca */ /* 0x001fda00000e0000 */
[----:B------:R-:W-:Y:S01]  /*1200*/  @UP0 UMOV UR10, UR6 ;  /* 0x00000006000a0c82 */ /* 0x000fe20008000000 */
[----:B--2---:R-:W-:Y:S05]  /*1210*/  BRA.U UP1, `(.L_x_1285) ;  /* 0x0000000501c47547 */ /* 0x004fea000b800000 */
[----:B-----5:R-:W-:Y:S01]  /*1220*/  FADD.FTZ R37, R4, -UR13 ;  /* 0x8000000d04257e21 */ /* 0x020fe20008010000 */
[----:B------:R-:W-:Y:S01]  /*1230*/  FMUL.FTZ R38, R2, R56 ;  /* 0x0000003802267220 */ /* 0x000fe20000410000 */
[----:B------:R-:W-:Y:S01]  /*1240*/  FADD.FTZ R36, R5, -UR13 ;  /* 0x8000000d05247e21 */ /* 0x000fe20008010000 */
[----:B------:R-:W-:Y:S01]  /*1250*/  FMUL.FTZ R39, R3, R57 ;  /* 0x0000003903277220 */ /* 0x000fe20000410000 */
[----:B------:R-:W-:Y:S01]  /*1260*/  FMUL.FTZ R37, R37, UR10 ;  /* 0x0000000a25257c20 */ /* 0x000fe20008410000 */
[----:B------:R-:W-:Y:S01]  /*1270*/  FADD.FTZ R42, R6, -UR13 ;  /* 0x8000000d062a7e21 */ /* 0x000fe20008010000 */
[----:B------:R-:W-:Y:S01]  /*1280*/  FMUL.FTZ R36, R36, UR10 ;  /* 0x0000000a24247c20 */ /* 0x000fe20008410000 */
[----:B------:R-:W-:Y:S01]  /*1290*/  FADD.FTZ R40, RZ, R38 ;  /* 0x00000026ff287221 */ /* 0x000fe20000010000 */
[----:B------:R-:W-:Y:S01]  /*12a0*/  FFMA.FTZ R41, R37, R38, RZ ;  /* 0x0000002625297223 */ /* 0x000fe200000100ff */
[----:B------:R-:W-:Y:S01]  /*12b0*/  FFMA.FTZ R43, R2, R37, RZ ;  /* 0x00000025022b7223 */ /* 0x000fe200000100ff */
[----:B------:R-:W-:Y:S01]  /*12c0*/  FADD.FTZ R37, R7, -UR13 ;  /* 0x8000000d07257e21 */ /* 0x000fe20008010000 */
[----:B------:R-:W-:Y:S01]  /*12d0*/  FMUL.FTZ R45, R8, R56 ;  /* 0x00000038082d7220 */ /* 0x000fe20000410000 */
[----:B------:R-:W-:Y:S01]  /*12e0*/  FMUL.FTZ R42, R42, UR10 ;  /* 0x0000000a2a2a7c20 */ /* 0x000fe20008410000 */
[----:B------:R-:W-:Y:S01]  /*12f0*/  FADD.FTZ R40, R39, R40 ;  /* 0x0000002827287221 */ /* 0x000fe20000010000 */
[----:B------:R-:W-:Y:S01]  /*1300*/  FFMA.FTZ R41, R36, R39, R41 ;  /* 0x0000002724297223 */ /* 0x000fe20000010029 */
[----:B------:R-:W-:Y:S01]  /*1310*/  FMUL.FTZ R38, R37, UR10 ;  /* 0x0000000a25267c20 */ /* 0x000fe20008410000 */
[----:B------:R-:W-:Y:S01]  /*1320*/  FADD.FTZ R39, R26, -UR13 ;  /* 0x8000000d1a277e21 */ /* 0x000fe20008010000 */
[----:B------:R-:W-:Y:S01]  /*1330*/  FADD.FTZ R40, R40, R45 ;  /* 0x0000002d28287221 */ /* 0x000fe20000010000 */
[----:B------:R-:W-:Y:S01]  /*1340*/  FFMA.FTZ R41, R42, R45, R41 ;  /* 0x0000002d2a297223 */ /* 0x000fe20000010029 */
[----:B------:R-:W-:Y:S01]  /*1350*/  FMUL.FTZ R37, R9, R57 ;  /* 0x0000003909257220 */ /* 0x000fe20000410000 */
[----:B------:R-:W-:Y:S01]  /*1360*/  FFMA.FTZ R43, R8, R42, R43 ;  /* 0x0000002a082b7223 */ /* 0x000fe2000001002b */
[----:B------:R-:W-:Y:S01]  /*1370*/  FFMA.FTZ R36, R3, R36, RZ ;  /* 0x0000002403247223 */ /* 0x000fe200000100ff */
[----:B------:R-:W-:Y:S01]  /*1380*/  FMUL.FTZ R45, R28, R56 ;  /* 0x000000381c2d7220 */ /* 0x000fe20000410000 */
[----:B------:R-:W-:Y:S01]  /*1390*/  FMUL.FTZ R42, R39, UR10 ;  /* 0x0000000a272a7c20 */ /* 0x000fe20008410000 */
[----:B------:R-:W-:Y:S01]  /*13a0*/  FADD.FTZ R40, R37, R40 ;  /* 0x0000002825287221 */ /* 0x000fe20000010000 */
[----:B------:R-:W-:Y:S01]  /*13b0*/  FFMA.FTZ R41, R38, R37, R41 ;  /* 0x0000002526297223 */ /* 0x000fe20000010029 */
[----:B------:R-:W-:Y:S01]  /*13c0*/  FADD.FTZ R37, R27, -UR13 ;  /* 0x8000000d1b257e21 */ /* 0x000fe20008010000 */
[----:B------:R-:W-:Y:S01]  /*13d0*/  FFMA.FTZ R36, R9, R38, R36 ;  /* 0x0000002609247223 */ /* 0x000fe20000010024 */
[----:B------:R-:W-:Y:S01]  /*13e0*/  FFMA.FTZ R43, R28, R42, R43 ;  /* 0x0000002a1c2b7223 */ /* 0x000fe2000001002b */
[----:B------:R-:W-:Y:S01]  /*13f0*/  FADD.FTZ R39, R40, R45 ;  /* 0x0000002d28277221 */ /* 0x000fe20000010000 */
[----:B------:R-:W-:Y:S01]  /*1400*/  FMUL.FTZ R38, R29, R57 ;  /* 0x000000391d267220 */ /* 0x000fe20000410000 */
[----:B------:R-:W-:Y:S01]  /*1410*/  FFMA.FTZ R42, R42, R45, R41 ;  /* 0x0000002d2a2a7223 */ /* 0x000fe20000010029 */
[----:B------:R-:W-:Y:S01]  /*1420*/  FMUL.FTZ R37, R37, UR10 ;  /* 0x0000000a25257c20 */ /* 0x000fe20008410000 */
[----:B------:R-:W-:Y:S01]  /*1430*/  FADD.FTZ R40, R10, -UR13 ;  /* 0x8000000d0a287e21 */ /* 0x000fe20008010000 */
[----:B------:R-:W-:Y:S01]  /*1440*/  FMUL.FTZ R44, R12, R56 ;  /* 0x000000380c2c7220 */ /* 0x000fe20000410000 */
[----:B------:R-:W-:Y:S01]  /*1450*/  FADD.FTZ R39, R38, R39 ;  /* 0x0000002726277221 */ /* 0x000fe20000010000 */
[----:B------:R-:W-:Y:S01]  /*1460*/  FFMA.FTZ R36, R29, R37, R36 ;  /* 0x000000251d247223 */ /* 0x000fe20000010024 */
[----:B------:R-:W-:Y:S01]  /*1470*/  FFMA.FTZ R42, R37, R38, R42 ;  /* 0x00000026252a7223 */ /* 0x000fe2000001002a */
[----:B------:R-:W-:Y:S01]  /*1480*/  FMUL.FTZ R41, R40, UR10 ;  /* 0x0000000a28297c20 */ /* 0x000fe20008410000 */
[----:B------:R-:W-:Y:S01]  /*1490*/  FADD.FTZ R37, R11, -UR13 ;  /* 0x8000000d0b257e21 */ /* 0x000fe20008010000 */
        /* <DEDUP_REMOVED lines=9> */
[----:B------:R-:W-:Y:S01]  /*1530*/  FFMA.FTZ R42, R37, R38, R42 ;  /* 0x00000026252a7223 */ /* 0x000fe2000001002a */
[----:B------:R-:W-:Y:S01]  /*1540*/  FMUL.FTZ R41, R40, UR10 ;  /* 0x0000000a28297c20 */ /* 0x000fe20008410000 */
[----:B------:R-:W-:Y:S01]  /*1550*/  FADD.FTZ R37, R15, -UR13 ;  /* 0x8000000d0f257e21 */ /* 0x000fe20008010000 */
[----:B------:R-:W-:Y:S01]  /*1560*/  FADD.FTZ R39, R39, R44 ;  /* 0x0000002c27277221 */ /* 0x000fe20000010000 */
[----:B------:R-:W-:Y:S01]  /*1570*/  FMUL.FTZ R38, R17, R57 ;  /* 0x0000003911267220 */ /* 0x000fe20000410000 */
[----:B------:R-:W-:Y:S01]  /*1580*/  FFMA.FTZ R42, R41, R44, R42 ;  /* 0x0000002c292a7223 */ /* 0x000fe2000001002a */
[----:B------:R-:W-:Y:S01]  /*1590*/  FADD.FTZ R40, R18, -UR13 ;  /* 0x8000000d12287e21 */ /* 0x000fe20008010000 */
[----:B------:R-:W-:Y:S01]  /*15a0*/  FMUL.FTZ R37, R37, UR10 ;  /* 0x0000000a25257c20 */ /* 0x000fe20008410000 */
[----:B------:R-:W-:Y:S01]  /*15b0*/  FMUL.FTZ R44, R20, R56 ;  /* 0x00000038142c7220 */ /* 0x000fe20000410000 */
[----:B------:R-:W-:Y:S01]  /*15c0*/  FADD.FTZ R39, R38, R39 ;  /* 0x0000002726277221 */ /* 0x000fe20000010000 */
[----:B------:R-:W-:Y:S01]  /*15d0*/  FFMA.FTZ R43, R16, R41, R43 ;  /* 0x00000029102b7223 */ /* 0x000fe2000001002b */
[----:B------:R-:W-:Y:S01]  /*15e0*/  FMUL.FTZ R41, R40, UR10 ;  /* 0x0000000a28297c20 */ /* 0x000fe20008410000 */
[----:B------:R-:W-:Y:S01]  /*15f0*/  FFMA.FTZ R36, R17, R37, R36 ;  /* 0x0000002511247223 */ /* 0x000fe20000010024 */
[----:B------:R-:W-:Y:S01]  /*1600*/  FFMA.FTZ R42, R37, R38, R42 ;  /* 0x00000026252a7223 */ /* 0x000fe2000001002a */
        /* <DEDUP_REMOVED lines=11> */
[----:B------:R-:W-:Y:S01]  /*16c0*/  FADD.FTZ R46, R39, R44 ;  /* 0x0000002c272e7221 */ /* 0x000fe20000010000 */
[----:B------:R-:W-:Y:S01]  /*16d0*/  FFMA.FTZ R38, R21, R37, R36 ;  /* 0x0000002515267223 */ /* 0x000fe20000010024 */
[----:B------:R-:W-:Y:S01]  /*16e0*/  FADD.FTZ R40, R23, -UR13 ;  /* 0x8000000d17287e21 */ /* 0x000fe20008010000 */
[----:B------:R-:W-:Y:S01]  /*16f0*/  FADD.FTZ R39, RZ, R2 ;  /* 0x00000002ff277221 */ /* 0x000fe20000010000 */
[----:B------:R-:W-:Y:S01]  /*1700*/  FADD.FTZ R36, RZ, R3 ;  /* 0x00000003ff247221 */ /* 0x000fe20000010000 */
[----:B------:R-:W-:Y:S01]  /*1710*/  FFMA.FTZ R37, R24, R41, R43 ;  /* 0x0000002918257223 */ /* 0x000fe2000001002b */
[----:B------:R-:W-:Y:S01]  /*1720*/  FFMA.FTZ R43, R41, R44, R42 ;  /* 0x0000002c292b7223 */ /* 0x000fe2000001002a */
[----:B------:R-:W-:Y:S01]  /*1730*/  FMUL.FTZ R40, R40, UR10 ;  /* 0x0000000a28287c20 */ /* 0x000fe20008410000 */
[----:B------:R-:W-:Y:S01]  /*1740*/  FMUL.FTZ R41, R25, R57 ;  /* 0x0000003919297220 */ /* 0x000fe20000410000 */
[----:B------:R-:W-:Y:S01]  /*1750*/  FADD.FTZ R39, R8, R39 ;  /* 0x0000002708277221 */ /* 0x000fe20000010000 */
[----:B------:R-:W-:Y:S01]  /*1760*/  FADD.FTZ R36, R9, R36 ;  /* 0x0000002409247221 */ /* 0x000fe20000010000 */
[----:B------:R-:W-:Y:S01]  /*1770*/  FFMA.FTZ R38, R25, R40, R38 ;  /* 0x0000002819267223 */ /* 0x000fe20000010026 */
[----:B------:R-:W-:Y:S01]  /*1780*/  FFMA.FTZ R43, R40, R41, R43 ;  /* 0x00000029282b7223 */ /* 0x000fe2000001002b */
[----:B------:R-:W-:Y:S01]  /*1790*/  FADD.FTZ R39, R28, R39 ;  /* 0x000000271c277221 */ /* 0x000fe20000010000 */
[----:B------:R-:W-:Y:S01]  /*17a0*/  FADD.FTZ R40, R29, R36 ;  /* 0x000000241d287221 */ /* 0x000fe20000010000 */
[----:B------:R-:W-:Y:S01]  /*17b0*/  FADD.FTZ R46, R41, R46 ;  /* 0x0000002e292e7221 */ /* 0x000fe20000010000 */
[----:B------:R-:W-:Y:S01]  /*17c0*/  FADD.FTZ R41, R30, -UR13 ;  /* 0x8000000d1e297e21 */ /* 0x000fe20008010000 */
[----:B------:R-:W-:Y:S01]  /*17d0*/  FADD.FTZ R39, R12, R39 ;  /* 0x000000270c277221 */ /* 0x000fe20000010000 */
[----:B------:R-:W-:Y:S01]  /*17e0*/  FADD.FTZ R40, R13, R40 ;  /* 0x000000280d287221 */ /* 0x000fe20000010000 */
[----:B------:R-:W-:Y:S01]  /*17f0*/  FMUL.FTZ R45, R32, R56 ;  /* 0x00000038202d7220 */ /* 0x000fe20000410000 */
[----:B------:R-:W-:Y:S01]  /*1800*/  FMUL.FTZ R36, R41, UR10 ;  /* 0x0000000a29247c20 */ /* 0x000fe20008410000 */
[----:B------:R-:W-:Y:S01]  /*1810*/  FADD.FTZ R39, R16, R39 ;  /* 0x0000002710277221 */ /* 0x000fe20000010000 */
[----:B------:R-:W-:Y:S01]  /*1820*/  FADD.FTZ R40, R17, R40 ;  /* 0x0000002811287221 */ /* 0x000fe20000010000 */
[----:B------:R-:W-:Y:S01]  /*1830*/  FADD.FTZ R41, R31, -UR13 ;  /* 0x8000000d1f297e21 */ /* 0x000fe20008010000 */
[----:B------:R-:W-:Y:S01]  /*1840*/  FADD.FTZ R47, R46, R45 ;  /* 0x0000002d2e2f7221 */ /* 0x000fe20000010000 */
[----:B------:R-:W-:Y:S01]  /*1850*/  FADD.FTZ R39, R20, R39 ;  /* 0x0000002714277221 */ /* 0x000fe20000010000 */
[----:B------:R-:W-:Y:S01]  /*1860*/  FADD.FTZ R42, R21, R40 ;  /* 0x00000028152a7221 */ /* 0x000fe20000010000 */
[----:B------:R-:W-:Y:S01]  /*1870*/  FFMA.FTZ R46, R36, R45, R43 ;  /* 0x0000002d242e7223 */ /* 0x000fe2000001002b */
[----:B------:R-:W-:Y:S01]  /*1880*/  FMUL.FTZ R43, R41, UR10 ;  /* 0x0000000a292b7c20 */ /* 0x000fe20008410000 */
[----:B------:R-:W-:Y:S01]  /*1890*/  FADD.FTZ R39, R24, R39 ;  /* 0x0000002718277221 */ /* 0x000fe20000010000 */
[----:B------:R-:W-:Y:S01]  /*18a0*/  FMUL.FTZ R44, R33, R57 ;  /* 0x00000039212c7220 */ /* 0x000fe20000410000 */
[----:B------:R-:W-:Y:S01]  /*18b0*/  FADD.FTZ R42, R25, R42 ;  /* 0x0000002a192a7221 */ /* 0x000fe20000010000 */
[C---:B------:R-:W-:Y:S01]  /*18c0*/  FFMA.FTZ R36, R32.reuse, R36, R37 ;  /* 0x0000002420247223 */ /* 0x040fe20000010025 */
[----:B------:R-:W-:Y:S01]  /*18d0*/  FFMA.FTZ R37, R33, R43, R38 ;  /* 0x0000002b21257223 */ /* 0x000fe20000010026 */
[----:B------:R-:W-:Y:S01]  /*18e0*/  FADD.FTZ R38, R32, R39 ;  /* 0x0000002720267221 */ /* 0x000fe20000010000 */
[----:B------:R-:W-:Y:S01]  /*18f0*/  FADD.FTZ R40, R44, R47 ;  /* 0x0000002f2c287221 */ /* 0x000fe20000010000 */
[----:B------:R-:W-:Y:S01]  /*1900*/  FFMA.FTZ R41, R43, R44, R46 ;  /* 0x0000002c2b297223 */ /* 0x000fe2000001002e */
[----:B------:R-:W-:Y:S01]  /*1910*/  FADD.FTZ R39, R33, R42 ;  /* 0x0000002a21277221 */ /* 0x000fe20000010000 */
[----:B------:R-:W-:Y:S06]  /*1920*/  BRA `(.L_x_1286) ;  /* 0x0000001000007947 */ /* 0x000fec0003800000 */
.L_x_1285:
[----:B-----5:R-:W-:Y:S01]  /*1930*/  FADD.FTZ R37, R4, -UR13 ;  /* 0x8000000d04257e21 */ /* 0x020fe20008010000 */
[----:B------:R-:W-:Y:S01]  /*1940*/  FADD.FTZ R36, R5, -UR13 ;  /* 0x8000000d05247e21 */ /* 0x000fe20008010000 */
[----:B------:R-:W-:Y:S01]  /*1950*/  FADD.FTZ R45, R6, -UR13 ;  /* 0x8000000d062d7e21 */ /* 0x000fe20008010000 */
[----:B------:R-:W-:Y:S01]  /*1960*/  FADD.FTZ R48, R7, -UR13 ;  /* 0x8000000d07307e21 */ /* 0x000fe20008010000 */
[----:B------:R-:W-:Y:S01]  /*1970*/  FMUL.FTZ R37, R37, UR10 ;  /* 0x0000000a25257c20 */ /* 0x000fe20008410000 */
[----:B------:R-:W-:Y:S01]  /*1980*/  FMUL.FTZ R36, R36, UR10 ;  /* 0x0000000a24247c20 */ /* 0x000fe20008410000 */
[----:B------:R-:W-:Y:S01]  /*1990*/  FMUL.FTZ R45, R45, UR10 ;  /* 0x0000000a2d2d7c20 */ /* 0x000fe20008410000 */
[----:B------:R-:W-:Y:S01]  /*19a0*/  FMUL.FTZ R48, R48, UR10 ;  /* 0x0000000a30307c20 */ /* 0x000fe20008410000 */
[C-C-:B------:R-:W-:Y:S01]  /*19b0*/  FFMA.FTZ R42, R56.reuse, R37, R34.reuse ;  /* 0x00000025382a7223 */ /* 0x140fe20000010022 */
[----:B------:R-:W-:Y:S01]  /*19c0*/  FFMA.FTZ R40, R57, R36, R35 ;  /* 0x0000002439287223 */ /* 0x000fe20000010023 */
[----:B------:R-:W-:Y:S01]  /*19d0*/  FFMA.FTZ R39, R56, R45, R34 ;  /* 0x0000002d38277223 */ /* 0x000fe20000010022 */
[----:B------:R-:W-:Y:S01]  /*19e0*/  FADD.FTZ R51, R26, -UR13 ;  /* 0x8000000d1a337e21 */ /* 0x000fe20008010000 */
[----:B------:R-:W-:Y:S01]  /*19f0*/  FMUL.FTZ R38, R42, -1.4426950216293334961 ;  /* 0xbfb8aa3b2a267820 */ /* 0x000fe20000410000 */
[----:B------:R-:W-:Y:S01]  /*1a00*/  FMUL.FTZ R43, R40, -1.4426950216293334961 ;  /* 0xbfb8aa3b282b7820 */ /* 0x000fe20000410000 */
[----:B------:R-:W-:-:S04]  /*1a10*/  FMUL.FTZ R46, R39, -1.4426950216293334961 ;  /* 0xbfb8aa3b272e7820 */ /* 0x000fc80000410000 */
[----:B------:R-:W0:Y:S04]  /*1a20*/  MUFU.EX2 R38, R38 ;  /* 0x0000002600267308 */ /* 0x000e280000000800 */
[----:B------:R-:W1:Y:S04]  /*1a30*/  MUFU.EX2 R43, R43 ;  /* 0x0000002b002b7308 */ /* 0x000e680000000800 */
[----:B------:R-:W2:Y:S01]  /*1a40*/  MUFU.EX2 R46, R46 ;  /* 0x0000002e002e7308 */ /* 0x000ea20000000800 */
[----:B0-----:R-:W-:Y:S01]  /*1a50*/  FADD.FTZ R47, R38, 1 ;  /* 0x3f800000262f7421 */ /* 0x001fe20000010000 */
[----:B------:R-:W-:Y:S01]  /*1a60*/  FFMA.FTZ R38, R57, R48, R35 ;  /* 0x0000003039267223 */ /* 0x000fe20000010023 */
[----:B-1----:R-:W-:-:S03]  /*1a70*/  FADD.FTZ R44, R43, 1 ;  /* 0x3f8000002b2c7421 */ /* 0x002fc60000010000 */
[----:B------:R-:W-:Y:S01]  /*1a80*/  FMUL.FTZ R50, R38, -1.4426950216293334961 ;  /* 0xbfb8aa3b26327820 */ /* 0x000fe20000410000 */
[----:B------:R-:W0:Y:S01]  /*1a90*/  MUFU.RCP R47, R47 ;  /* 0x0000002f002f7308 */ /* 0x000e220000001000 */
[----:B--2---:R-:W-:-:S07]  /*1aa0*/  FADD.FTZ R41, R46, 1 ;  /* 0x3f8000002e297421 */ /* 0x004fce0000010000 */
[----:B------:R-:W1:Y:S08]  /*1ab0*/  MUFU.RCP R44, R44 ;  /* 0x0000002c002c7308 */ /* 0x000e700000001000 */
[----:B------:R-:W2:Y:S01]  /*1ac0*/  MUFU.RCP R41, R41 ;  /* 0x0000002900297308 */ /* 0x000ea20000001000 */
[----:B0-----:R-:W-:Y:S01]  /*1ad0*/  FADD.FTZ R43, -R47, 1 ;  /* 0x3f8000002f2b7421 */ /* 0x001fe20000010100 */
[----:B------:R-:W-:-:S03]  /*1ae0*/  FMUL.FTZ R47, R2, R47 ;  /* 0x0000002f022f7220 */ /* 0x000fc60000410000 */
[----:B------:R-:W-:-:S03]  /*1af0*/  FFMA.FTZ R42, R42, R43, 1 ;  /* 0x3f8000002a2a7423 */ /* 0x000fc6000001002b */
[----:B------:R-:W0:Y:S01]  /*1b00*/  MUFU.EX2 R43, R50 ;  /* 0x00000032002b7308 */ /* 0x000e220000000800 */
[----:B-1----:R-:W-:Y:S01]  /*1b10*/  FADD.FTZ R49, -R44, 1 ;  /* 0x3f8000002c317421 */ /* 0x002fe20000010100 */
[----:B------:R-:W-:Y:S01]  /*1b20*/  FMUL.FTZ R47, R47, R42 ;  /* 0x0000002a2f2f7220 */ /* 0x000fe20000410000 */
[----:B------:R-:W-:Y:S02]  /*1b30*/  FADD.FTZ R42, R27, -UR13 ;  /* 0x8000000d1b2a7e21 */ /* 0x000fe40008010000 */
[----:B------:R-:W-:Y:S01]  /*1b40*/  FFMA.FTZ R46, R40, R49, 1 ;  /* 0x3f800000282e7423 */ /* 0x000fe20000010031 */
[----:B------:R-:W-:Y:S01]  /*1b50*/  FMUL.FTZ R49, R51, UR10 ;  /* 0x0000000a33317c20 */ /* 0x000fe20008410000 */
[----:B------:R-:W-:Y:S01]  /*1b60*/  FMUL.FTZ R51, R3, R44 ;  /* 0x0000002c03337220 */ /* 0x000fe20000410000 */
[----:B------:R-:W-:Y:S01]  /*1b70*/  FMUL.FTZ R42, R42, UR10 ;  /* 0x0000000a2a2a7c20 */ /* 0x000fe20008410000 */
[----:B--2---:R-:W-:Y:S01]  /*1b80*/  FADD.FTZ R44, -R41, 1 ;  /* 0x3f800000292c7421 */ /* 0x004fe20000010100 */
[----:B------:R-:W-:Y:S01]  /*1b90*/  FFMA.FTZ R40, R56, R49, R34 ;  /* 0x0000003138287223 */ /* 0x000fe20000010022 */
[----:B------:R-:W-:Y:S01]  /*1ba0*/  FMUL.FTZ R51, R51, R46 ;  /* 0x0000002e33337220 */ /* 0x000fe20000410000 */
[----:B------:R-:W-:Y:S01]  /*1bb0*/  FMUL.FTZ R41, R8, R41 ;  /* 0x0000002908297220 */ /* 0x000fe20000410000 */
[----:B0-----:R-:W-:Y:S01]  /*1bc0*/  FADD.FTZ R50, R43, 1 ;  /* 0x3f8000002b327421 */ /* 0x001fe20000010000 */
[----:B------:R-:W-:Y:S01]  /*1bd0*/  FMUL.FTZ R46, R40, -1.4426950216293334961 ;  /* 0xbfb8aa3b282e7820 */ /* 0x000fe20000410000 */
[----:B------:R-:W-:Y:S01]  /*1be0*/  FFMA.FTZ R44, R39, R44, 1 ;  /* 0x3f800000272c7423 */ /* 0x000fe2000001002c */
[----:B------:R-:W-:Y:S01]  /*1bf0*/  FFMA.FTZ R43, R57, R42, R35 ;  /* 0x0000002a392b7223 */ /* 0x000fe20000010023 */
[----:B------:R-:W-:-:S02]  /*1c00*/  FADD.FTZ R39, R10, -UR13 ;  /* 0x8000000d0a277e21 */ /* 0x000fc40008010000 */
[----:B------:R-:W0:Y:S01]  /*1c10*/  MUFU.RCP R50, R50 ;  /* 0x0000003200327308 */ /* 0x000e220000001000 */
[----:B------:R-:W-:Y:S01]  /*1c20*/  FMUL.FTZ R41, R41, R44 ;  /* 0x0000002c29297220 */ /* 0x000fe20000410000 */
[----:B------:R-:W-:Y:S01]  /*1c30*/  FMUL.FTZ R44, R43, -1.4426950216293334961 ;  /* 0xbfb8aa3b2b2c7820 */ /* 0x000fe20000410000 */
[----:B------:R-:W-:-:S04]  /*1c40*/  FMUL.FTZ R39, R39, UR10 ;  /* 0x0000000a27277c20 */ /* 0x000fc80008410000 */
[----:B------:R-:W-:Y:S01]  /*1c50*/  FFMA.FTZ R52, R56, R39, R34 ;  /* 0x0000002738347223 */ /* 0x000fe20000010022 */
[----:B------:R-:W1:Y:S04]  /*1c60*/  MUFU.EX2 R46, R46 ;  /* 0x0000002e002e7308 */ /* 0x000e680000000800 */
[----:B------:R-:W2:Y:S01]  /*1c70*/  MUFU.EX2 R44, R44 ;  /* 0x0000002c002c7308 */ /* 0x000ea20000000800 */
[----:B0-----:R-:W-:Y:S01]  /*1c80*/  FADD.FTZ R55, -R50, 1 ;  /* 0x3f80000032377421 */ /* 0x001fe20000010100 */
[----:B------:R-:W-:Y:S01]  /*1c90*/  FMUL.FTZ R50, R9, R50 ;  /* 0x0000003209327220 */ /* 0x000fe20000410000 */
[----:B-1----:R-:W-:Y:S01]  /*1ca0*/  FADD.FTZ R53, R46, 1 ;  /* 0x3f8000002e357421 */ /* 0x002fe20000010000 */
[----:B------:R-:W-:Y:S01]  /*1cb0*/  FMUL.FTZ R46, R52, -1.4426950216293334961 ;  /* 0xbfb8aa3b342e7820 */ /* 0x000fe20000410000 */
[----:B------:R-:W-:Y:S01]  /*1cc0*/  FFMA.FTZ R55, R38, R55, 1 ;  /* 0x3f80000026377423 */ /* 0x000fe20000010037 */
[----:B------:R-:W-:Y:S01]  /*1cd0*/  FADD.FTZ R38, R11, -UR13 ;  /* 0x8000000d0b267e21 */ /* 0x000fe20008010000 */
[----:B--2---:R-:W-:-:S02]  /*1ce0*/  FADD.FTZ R54, R44, 1 ;  /* 0x3f8000002c367421 */ /* 0x004fc40000010000 */
[----:B------:R-:W0:Y:S01]  /*1cf0*/  MUFU.RCP R53, R53 ;  /* 0x0000003500357308 */ /* 0x000e220000001000 */
[----:B------:R-:W-:Y:S01]  /*1d00*/  FMUL.FTZ R38, R38, UR10 ;  /* 0x0000000a26267c20 */ /* 0x000fe20008410000 */
[----:B------:R-:W-:-:S03]  /*1d10*/  FMUL.FTZ R44, R50, R55 ;  /* 0x00000037322c7220 */ /* 0x000fc60000410000 */
[----:B------:R-:W-:-:S03]  /*1d20*/  FFMA.FTZ R50, R57, R38, R35 ;  /* 0x0000002639327223 */ /* 0x000fc60000010023 */
[----:B------:R-:W1:Y:S01]  /*1d30*/  MUFU.EX2 R46, R46 ;  /* 0x0000002e002e7308 */ /* 0x000e620000000800 */
[----:B------:R-:W-:-:S03]  /*1d40*/  FMUL.FTZ R93, R50, -1.4426950216293334961 ;  /* 0xbfb8aa3b325d7820 */ /* 0x000fc60000410000 */
[----:B------:R-:W2:Y:S01]  /*1d50*/  MUFU.RCP R54, R54 ;  /* 0x0000003600367308 */ /* 0x000ea20000001000 */
[----:B0-----:R-:W-:Y:S01]  /*1d60*/  FADD.FTZ R55, -R53, 1 ;  /* 0x3f80000035377421 */ /* 0x001fe20000010100 */
[----:B------:R-:W-:-:S03]  /*1d70*/  FMUL.FTZ R53, R28, R53 ;  /* 0x000000351c357220 */ /* 0x000fc60000410000 */
[----:B------:R-:W-:Y:S01]  /*1d80*/  FFMA.FTZ R92, R40, R55, 1 ;  /* 0x3f800000285c7423 */ /* 0x000fe20000010037 */
[----:B-1----:R-:W-:Y:S02]  /*1d90*/  FADD.FTZ R55, R46, 1 ;  /* 0x3f8000002e377421 */ /* 0x002fe40000010000 */
[----:B------:R-:W0:Y:S01]  /*1da0*/  MUFU.EX2 R40, R93 ;  /* 0x0000005d00287308 */ /* 0x000e220000000800 */
[----:B------:R-:W-:-:S03]  /*1db0*/  FMUL.FTZ R46, R53, R92 ;  /* 0x0000005c352e7220 */ /* 0x000fc60000410000 */
[----:B------:R-:W1:Y:S01]  /*1dc0*/  MUFU.RCP R55, R55 ;  /* 0x0000003700377308 */ /* 0x000e620000001000 */
[----:B--2---:R-:W-:Y:S01]  /*1dd0*/  FADD.FTZ R92, -R54, 1 ;  /* 0x3f800000365c7421 */ /* 0x004fe20000010100 */
[----:B------:R-:W-:-:S03]  /*1de0*/  FMUL.FTZ R54, R29, R54 ;  /* 0x000000361d367220 */ /* 0x000fc60000410000 */
[----:B------:R-:W-:Y:S01]  /*1df0*/  FFMA.FTZ R43, R43, R92, 1 ;  /* 0x3f8000002b2b7423 */ /* 0x000fe2000001005c */
[----:B0-----:R-:W-:-:S03]  /*1e00*/  FADD.FTZ R92, R40, 1 ;  /* 0x3f800000285c7421 */ /* 0x001fc60000010000 */
[----:B------:R-:W-:-:S03]  /*1e10*/  FMUL.FTZ R43, R54, R43 ;  /* 0x0000002b362b7220 */ /* 0x000fc60000410000 */
[----:B------:R-:W0:Y:S01]  /*1e20*/  MUFU.RCP R92, R92 ;  /* 0x0000005c005c7308 */ /* 0x000e220000001000 */
[----:B-1----:R-:W-:Y:S01]  /*1e30*/  FADD.FTZ R53, -R55, 1 ;  /* 0x3f80000037357421 */ /* 0x002fe20000010100 */
[----:B------:R-:W-:-:S03]  /*1e40*/  FMUL.FTZ R55, R12, R55 ;  /* 0x000000370c377220 */ /* 0x000fc60000410000 */
[----:B------:R-:W-:Y:S01]  /*1e50*/  FFMA.FTZ R40, R52, R53, 1 ;  /* 0x3f80000034287423 */ /* 0x000fe20000010035 */
[----:B------:R-:W-:Y:S01]  /*1e60*/  FMUL.FTZ R52, R56, R47 ;  /* 0x0000002f38347220 */ /* 0x000fe20000410000 */
[----:B------:R-:W-:Y:S02]  /*1e70*/  FMUL.FTZ R53, R57, R51 ;  /* 0x0000003339357220 */ /* 0x000fe40000410000 */
[----:B------:R-:W-:Y:S01]  /*1e80*/  FMUL.FTZ R40, R55, R40 ;  /* 0x0000002837287220 */ /* 0x000fe20000410000 */
[----:B------:R-:W-:Y:S01]  /*1e90*/  FFMA.FTZ R55, R37, R52, RZ ;  /* 0x0000003425377223 */ /* 0x000fe200000100ff */
[----:B------:R-:W-:-:S03]  /*1ea0*/  FADD.FTZ R54, RZ, R52 ;  /* 0x00000034ff367221 */ /* 0x000fc60000010000 */
[----:B------:R-:W-:Y:S01]  /*1eb0*/  FFMA.FTZ R52, R36, R53, R55 ;  /* 0x0000003524347223 */ /* 0x000fe20000010037 */
[----:B------:R-:W-:Y:S01]  /*1ec0*/  FADD.FTZ R53, R53, R54 ;  /* 0x0000003635357221 */ /* 0x000fe20000010000 */
[----:B0-----:R-:W-:Y:S01]  /*1ed0*/  FADD.FTZ R55, -R92, 1 ;  /* 0x3f8000005c377421 */ /* 0x001fe20000010100 */
[----:B------:R-:W-:Y:S01]  /*1ee0*/  FADD.FTZ R54, RZ, R47 ;  /* 0x0000002fff367221 */ /* 0x000fe20000010000 */
[----:B------:R-:W-:Y:S02]  /*1ef0*/  FMUL.FTZ R92, R13, R92 ;  /* 0x0000005c0d5c7220 */ /* 0x000fe40000410000 */
[----:B------:R-:W-:Y:S01]  /*1f00*/  FFMA.FTZ R55, R50, R55, 1 ;  /* 0x3f80000032377423 */ /* 0x000fe20000010037 */
[----:B------:R-:W-:Y:S01]  /*1f10*/  FFMA.FTZ R50, R37, R47, RZ ;  /* 0x0000002f25327223 */ /* 0x000fe200000100ff */
[----:B------:R-:W-:Y:S01]  /*1f20*/  FADD.FTZ R47, R54, R41 ;  /* 0x00000029362f7221 */ /* 0x000fe20000010000 */
[----:B------:R-:W-:Y:S01]  /*1f30*/  FADD.FTZ R54, R14, -UR13 ;  /* 0x8000000d0e367e21 */ /* 0x000fe20008010000 */
[----:B------:R-:W-:Y:S01]  /*1f40*/  FMUL.FTZ R37, R92, R55 ;  /* 0x000000375c257220 */ /* 0x000fe20000410000 */
[-C--:B------:R-:W-:Y:S01]  /*1f50*/  FFMA.FTZ R50, R45, R41.reuse, R50 ;  /* 0x000000292d327223 */ /* 0x080fe20000010032 */
        /* <DEDUP_REMOVED lines=8> */
[----:B------:R-:W-:-:S05]  /*1fe0*/  FADD.FTZ R92, R15, -UR13 ;  /* 0x8000000d0f5c7e21 */ /* 0x000fca0008010000 */
[----:B------:R-:W0:Y:S02]  /*1ff0*/  MUFU.RCP R93, R93 ;  /* 0x0000005d005d7308 */ /* 0x000e240000001000 */
[----:B0-----:R-:W-:-:S04]  /*2000*/  FADD.FTZ R55, -R93, 1 ;  /* 0x3f8000005d377421 */ /* 0x001fc80000010100 */
[----:B------:R-:W-:Y:S01]  /*2010*/  FFMA.FTZ R54, R52, R55, 1 ;  /* 0x3f80000034367423 */ /* 0x000fe20000010037 */
[----:B------:R-:W-:Y:S01]  /*2020*/  FMUL.FTZ R52, R16, R93 ;  /* 0x0000005d10347220 */ /* 0x000fe20000410000 */
[----:B------:R-:W-:Y:S01]  /*2030*/  FFMA.FTZ R55, R36, R51, RZ ;  /* 0x0000003324377223 */ /* 0x000fe200000100ff */
[----:B------:R-:W-:Y:S02]  /*2040*/  FADD.FTZ R51, RZ, R51 ;  /* 0x00000033ff337221 */ /* 0x000fe40000010000 */
[----:B------:R-:W-:Y:S01]  /*2050*/  FMUL.FTZ R36, R52, R54 ;  /* 0x0000003634247220 */ /* 0x000fe20000410000 */
[-C--:B------:R-:W-:Y:S01]  /*2060*/  FMUL.FTZ R52, R57, R44.reuse ;  /* 0x0000002c39347220 */ /* 0x080fe20000410000 */
[----:B------:R-:W-:Y:S01]  /*2070*/  FADD.FTZ R54, R51, R44 ;  /* 0x0000002c33367221 */ /* 0x000fe20000010000 */
[----:B------:R-:W-:Y:S01]  /*2080*/  FFMA.FTZ R51, R48, R44, R55 ;  /* 0x0000002c30337223 */ /* 0x000fe20000010037 */
[----:B------:R-:W-:Y:S01]  /*2090*/  FMUL.FTZ R44, R92, UR10 ;  /* 0x0000000a5c2c7c20 */ /* 0x000fe20008410000 */
[----:B------:R-:W-:Y:S01]  /*20a0*/  FFMA.FTZ R48, R48, R52, R45 ;  /* 0x0000003430307223 */ /* 0x000fe2000001002d */
[----:B------:R-:W-:Y:S01]  /*20b0*/  FADD.FTZ R55, R52, R53 ;  /* 0x0000003534377221 */ /* 0x000fe20000010000 */
[----:B------:R-:W-:Y:S01]  /*20c0*/  FADD.FTZ R53, R47, R46 ;  /* 0x0000002e2f357221 */ /* 0x000fe20000010000 */
[----:B------:R-:W-:Y:S01]  /*20d0*/  FFMA.FTZ R45, R57, R44, R35 ;  /* 0x0000002c392d7223 */ /* 0x000fe20000010023 */
[----:B------:R-:W-:-:S03]  /*20e0*/  FADD.FTZ R47, R18, -UR13 ;  /* 0x8000000d122f7e21 */ /* 0x000fc60008010000 */
[----:B------:R-:W-:Y:S01]  /*20f0*/  FMUL.FTZ R93, R45, -1.4426950216293334961 ;  /* 0xbfb8aa3b2d5d7820 */ /* 0x000fe20000410000 */
[----:B------:R-:W-:-:S05]  /*2100*/  FMUL.FTZ R47, R47, UR10 ;  /* 0x0000000a2f2f7c20 */ /* 0x000fca0008410000 */
[----:B------:R-:W0:Y:S02]  /*2110*/  MUFU.EX2 R93, R93 ;  /* 0x0000005d005d7308 */ /* 0x000e240000000800 */
[----:B0-----:R-:W-:-:S06]  /*2120*/  FADD.FTZ R92, R93, 1 ;  /* 0x3f8000005d5c7421 */ /* 0x001fcc0000010000 */
[----:B------:R-:W0:Y:S02]  /*2130*/  MUFU.RCP R92, R92 ;  /* 0x0000005c005c7308 */ /* 0x000e240000001000 */
[----:B0-----:R-:W-:-:S04]  /*2140*/  FADD.FTZ R52, -R92, 1 ;  /* 0x3f8000005c347421 */ /* 0x001fc80000010100 */
[----:B------:R-:W-:Y:S01]  /*2150*/  FFMA.FTZ R52, R45, R52, 1 ;  /* 0x3f8000002d347423 */ /* 0x000fe20000010034 */
[----:B------:R-:W-:Y:S01]  /*2160*/  FMUL.FTZ R45, R17, R92 ;  /* 0x0000005c112d7220 */ /* 0x000fe20000410000 */
[----:B------:R-:W-:-:S03]  /*2170*/  FMUL.FTZ R92, R57, R43 ;  /* 0x0000002b395c7220 */ /* 0x000fc60000410000 */
[----:B------:R-:W-:Y:S01]  /*2180*/  FMUL.FTZ R45, R45, R52 ;  /* 0x000000342d2d7220 */ /* 0x000fe20000410000 */
[-C--:B------:R-:W-:Y:S01]  /*2190*/  FFMA.FTZ R52, R49, R46.reuse, R50 ;  /* 0x0000002e31347223 */ /* 0x080fe20000010032 */
[----:B------:R-:W-:-:S03]  /*21a0*/  FMUL.FTZ R46, R56, R46 ;  /* 0x0000002e382e7220 */ /* 0x000fc60000410000 */
[----:B------:R-:W-:Y:S01]  /*21b0*/  FFMA.FTZ R52, R39, R40, R52 ;  /* 0x0000002827347223 */ /* 0x000fe20000010034 */
[----:B------:R-:W-:Y:S01]  /*21c0*/  FFMA.FTZ R93, R49, R46, R48 ;  /* 0x0000002e315d7223 */ /* 0x000fe20000010030 */
[----:B------:R-:W-:Y:S01]  /*21d0*/  FFMA.FTZ R48, R56, R47, R34 ;  /* 0x0000002f38307223 */ /* 0x000fe20000010022 */
[----:B------:R-:W-:Y:S01]  /*21e0*/  FADD.FTZ R55, R55, R46 ;  /* 0x0000002e37377221 */ /* 0x000fe20000010000 */
[----:B------:R-:W-:Y:S02]  /*21f0*/  FFMA.FTZ R52, R41, R36, R52 ;  /* 0x0000002429347223 */ /* 0x000fe40000010034 */
[----:B------:R-:W-:Y:S01]  /*2200*/  FMUL.FTZ R50, R48, -1.4426950216293334961 ;  /* 0xbfb8aa3b30327820 */ /* 0x000fe20000410000 */
[----:B------:R-:W-:-:S05]  /*2210*/  FADD.FTZ R55, R92, R55 ;  /* 0x000000375c377221 */ /* 0x000fca0000010000 */
[----:B------:R-:W0:Y:S02]  /*2220*/  MUFU.EX2 R50, R50 ;  /* 0x0000003200327308 */ /* 0x000e240000000800 */
[----:B0-----:R-:W-:-:S06]  /*2230*/  FADD.FTZ R49, R50, 1 ;  /* 0x3f80000032317421 */ /* 0x001fcc0000010000 */
[----:B------:R-:W0:Y:S02]  /*2240*/  MUFU.RCP R49, R49 ;  /* 0x0000003100317308 */ /* 0x000e240000001000 */
[----:B0-----:R-:W-:-:S04]  /*2250*/  FADD.FTZ R46, -R49, 1 ;  /* 0x3f800000312e7421 */ /* 0x001fc80000010100 */
[----:B------:R-:W-:Y:S01]  /*2260*/  FFMA.FTZ R48, R48, R46, 1 ;  /* 0x3f80000030307423 */ /* 0x000fe2000001002e */
[----:B------:R-:W-:Y:S01]  /*2270*/  FMUL.FTZ R46, R20, R49 ;  /* 0x00000031142e7220 */ /* 0x000fe20000410000 */
[----:B------:R-:W-:-:S03]  /*2280*/  FFMA.FTZ R49, R42, R43, R51 ;  /* 0x0000002b2a317223 */ /* 0x000fc60000010033 */
[----:B------:R-:W-:Y:S01]  /*2290*/  FMUL.FTZ R46, R46, R48 ;  /* 0x000000302e2e7220 */ /* 0x000fe20000410000 */
[----:B------:R-:W-:Y:S01]  /*22a0*/  FADD.FTZ R48, R54, R43 ;  /* 0x0000002b36307221 */ /* 0x000fe20000010000 */
[----:B------:R-:W-:Y:S01]  /*22b0*/  FADD.FTZ R54, R19, -UR13 ;  /* 0x8000000d13367e21 */ /* 0x000fe20008010000 */
[----:B------:R-:W-:Y:S01]  /*22c0*/  FFMA.FTZ R49, R38, R37, R49 ;  /* 0x0000002526317223 */ /* 0x000fe20000010031 */
[----:B------:R-:W-:Y:S01]  /*22d0*/  FFMA.FTZ R52, R47, R46, R52 ;  /* 0x0000002e2f347223 */ /* 0x000fe20000010034 */
[----:B------:R-:W-:Y:S01]  /*22e0*/  FADD.FTZ R48, R48, R37 ;  /* 0x0000002530307221 */ /* 0x000fe20000010000 */
[----:B------:R-:W-:Y:S01]  /*22f0*/  FMUL.FTZ R50, R54, UR10 ;  /* 0x0000000a36327c20 */ /* 0x000fe20008410000 */
[----:B------:R-:W-:Y:S01]  /*2300*/  FFMA.FTZ R54, R42, R92, R93 ;  /* 0x0000005c2a367223 */ /* 0x000fe2000001005d */
[----:B------:R-:W-:Y:S02]  /*2310*/  FFMA.FTZ R49, R44, R45, R49 ;  /* 0x0000002d2c317223 */ /* 0x000fe40000010031 */
        /* <DEDUP_REMOVED lines=8> */
[----:B------:R-:W-:Y:S01]  /*23a0*/  FADD.FTZ R43, R53, R40 ;  /* 0x00000028352b7221 */ /* 0x000fe20000010000 */
[----:B------:R-:W-:Y:S02]  /*23b0*/  FADD.FTZ R53, R22, -UR13 ;  /* 0x8000000d16357e21 */ /* 0x000fe40008010000 */
[----:B------:R-:W-:Y:S01]  /*23c0*/  FMUL.FTZ R42, R42, R93 ;  /* 0x0000005d2a2a7220 */ /* 0x000fe20000410000 */
[C---:B------:R-:W-:Y:S01]  /*23d0*/  FMUL.FTZ R93, R56.reuse, R40 ;  /* 0x00000028385d7220 */ /* 0x040fe20000410000 */
[----:B------:R-:W-:Y:S01]  /*23e0*/  FMUL.FTZ R51, R53, UR10 ;  /* 0x0000000a35337c20 */ /* 0x000fe20008410000 */
[----:B------:R-:W-:Y:S01]  /*23f0*/  FADD.FTZ R43, R43, R36 ;  /* 0x000000242b2b7221 */ /* 0x000fe20000010000 */
[C---:B------:R-:W-:Y:S01]  /*2400*/  FMUL.FTZ R36, R56.reuse, R36 ;  /* 0x0000002438247220 */ /* 0x040fe20000410000 */
[----:B------:R-:W-:Y:S01]  /*2410*/  FFMA.FTZ R53, R39, R93, R54 ;  /* 0x0000005d27357223 */ /* 0x000fe20000010036 */
[----:B------:R-:W-:Y:S01]  /*2420*/  FFMA.FTZ R39, R56, R51, R34 ;  /* 0x0000003338277223 */ /* 0x000fe20000010022 */
[----:B------:R-:W-:Y:S01]  /*2430*/  FADD.FTZ R55, R55, R93 ;  /* 0x0000005d37377221 */ /* 0x000fe20000010000 */
[----:B------:R-:W-:-:S02]  /*2440*/  FFMA.FTZ R49, R50, R42, R49 ;  /* 0x0000002a32317223 */ /* 0x000fc40000010031 */
[----:B------:R-:W-:-:S06]  /*2450*/  FMUL.FTZ R54, R39, -1.4426950216293334961 ;  /* 0xbfb8aa3b27367820 */ /* 0x000fcc0000410000 */
[----:B------:R-:W0:Y:S02]  /*2460*/  MUFU.EX2 R54, R54 ;  /* 0x0000003600367308 */ /* 0x000e240000000800 */
[----:B0-----:R-:W-:Y:S01]  /*2470*/  FADD.FTZ R92, R54, 1 ;  /* 0x3f800000365c7421 */ /* 0x001fe20000010000 */
[----:B------:R-:W-:-:S03]  /*2480*/  FMUL.FTZ R54, R57, R37 ;  /* 0x0000002539367220 */ /* 0x000fc60000410000 */
[----:B------:R-:W0:Y:S01]  /*2490*/  MUFU.RCP R40, R92 ;  /* 0x0000005c00287308 */ /* 0x000e220000001000 */
[----:B------:R-:W-:Y:S01]  /*24a0*/  FFMA.FTZ R38, R38, R54, R53 ;  /* 0x0000003626267223 */ /* 0x000fe20000010035 */
[----:B------:R-:W-:-:S04]  /*24b0*/  FADD.FTZ R55, R54, R55 ;  /* 0x0000003736377221 */ /* 0x000fc80000010000 */
[----:B------:R-:W-:Y:S01]  /*24c0*/  FADD.FTZ R55, R55, R36 ;  /* 0x0000002437377221 */ /* 0x000fe20000010000 */
[----:B0-----:R-:W-:-:S04]  /*24d0*/  FADD.FTZ R93, -R40, 1 ;  /* 0x3f800000285d7421 */ /* 0x001fc80000010100 */
[----:B------:R-:W-:Y:S01]  /*24e0*/  FFMA.FTZ R93, R39, R93, 1 ;  /* 0x3f800000275d7423 */ /* 0x000fe2000001005d */
[----:B------:R-:W-:Y:S01]  /*24f0*/  FMUL.FTZ R39, R24, R40 ;  /* 0x0000002818277220 */ /* 0x000fe20000410000 */
[----:B------:R-:W-:-:S03]  /*2500*/  FADD.FTZ R40, R23, -UR13 ;  /* 0x8000000d17287e21 */ /* 0x000fc60008010000 */
[----:B------:R-:W-:Y:S01]  /*2510*/  FMUL.FTZ R39, R39, R93 ;  /* 0x0000005d27277220 */ /* 0x000fe20000410000 */
[----:B------:R-:W-:Y:S01]  /*2520*/  FMUL.FTZ R40, R40, UR10 ;  /* 0x0000000a28287c20 */ /* 0x000fe20008410000 */
[----:B------:R-:W-:Y:S02]  /*2530*/  FFMA.FTZ R93, R41, R36, R38 ;  /* 0x00000024295d7223 */ /* 0x000fe40000010026 */
[----:B------:R-:W-:Y:S01]  /*2540*/  FFMA.FTZ R52, R51, R39, R52 ;  /* 0x0000002733347223 */ /* 0x000fe20000010034 */
        /* <DEDUP_REMOVED lines=9> */
[----:B------:R-:W-:-:S03]  /*25e0*/  FADD.FTZ R54, R30, -UR13 ;  /* 0x8000000d1e367e21 */ /* 0x000fc60008010000 */
[----:B------:R-:W-:Y:S01]  /*25f0*/  FFMA.FTZ R49, R40, R37, R49 ;  /* 0x0000002528317223 */ /* 0x000fe20000010031 */
[----:B------:R-:W-:-:S04]  /*2600*/  FMUL.FTZ R53, R54, UR10 ;  /* 0x0000000a36357c20 */ /* 0x000fc80008410000 */
[----:B------:R-:W-:-:S04]  /*2610*/  FFMA.FTZ R38, R56, R53, R34 ;  /* 0x0000003538267223 */ /* 0x000fc80000010022 */
[----:B------:R-:W-:-:S06]  /*2620*/  FMUL.FTZ R54, R38, -1.4426950216293334961 ;  /* 0xbfb8aa3b26367820 */ /* 0x000fcc0000410000 */
[----:B------:R-:W0:Y:S02]  /*2630*/  MUFU.EX2 R54, R54 ;  /* 0x0000003600367308 */ /* 0x000e240000000800 */
[----:B0-----:R-:W-:-:S04]  /*2640*/  FADD.FTZ R92, R54, 1 ;  /* 0x3f800000365c7421 */ /* 0x001fc80000010000 */
[----:B------:R-:W0:Y:S02]  /*2650*/  MUFU.RCP R41, R92 ;  /* 0x0000005c00297308 */ /* 0x000e240000001000 */
[----:B0-----:R-:W-:-:S04]  /*2660*/  FADD.FTZ R36, -R41, 1 ;  /* 0x3f80000029247421 */ /* 0x001fc80000010100 */
[----:B------:R-:W-:Y:S01]  /*2670*/  FFMA.FTZ R36, R38, R36, 1 ;  /* 0x3f80000026247423 */ /* 0x000fe20000010024 */
[----:B------:R-:W-:Y:S01]  /*2680*/  FMUL.FTZ R38, R32, R41 ;  /* 0x0000002920267220 */ /* 0x000fe20000410000 */
[----:B------:R-:W-:Y:S01]  /*2690*/  FADD.FTZ R41, R48, R45 ;  /* 0x0000002d30297221 */ /* 0x000fe20000010000 */
[----:B------:R-:W-:Y:S02]  /*26a0*/  FADD.FTZ R48, R31, -UR13 ;  /* 0x8000000d1f307e21 */ /* 0x000fe40008010000 */
[----:B------:R-:W-:Y:S01]  /*26b0*/  FMUL.FTZ R38, R38, R36 ;  /* 0x0000002426267220 */ /* 0x000fe20000410000 */
[----:B------:R-:W-:Y:S01]  /*26c0*/  FMUL.FTZ R36, R57, R45 ;  /* 0x0000002d39247220 */ /* 0x000fe20000410000 */
[----:B------:R-:W-:-:S03]  /*26d0*/  FMUL.FTZ R48, R48, UR10 ;  /* 0x0000000a30307c20 */ /* 0x000fc60008410000 */
[----:B------:R-:W-:Y:S01]  /*26e0*/  FFMA.FTZ R44, R44, R36, R93 ;  /* 0x000000242c2c7223 */ /* 0x000fe2000001005d */
[----:B------:R-:W-:Y:S01]  /*26f0*/  FFMA.FTZ R45, R57, R48, R35 ;  /* 0x00000030392d7223 */ /* 0x000fe20000010023 */
[----:B------:R-:W-:Y:S01]  /*2700*/  FADD.FTZ R55, R36, R55 ;  /* 0x0000003724377221 */ /* 0x000fe20000010000 */
[----:B------:R-:W-:Y:S02]  /*2710*/  FMUL.FTZ R93, R56, R46 ;  /* 0x0000002e385d7220 */ /* 0x000fe40000410000 */
        /* <DEDUP_REMOVED lines=8> */
[----:B------:R-:W-:Y:S01]  /*27a0*/  FFMA.FTZ R46, R47, R93, R44 ;  /* 0x0000005d2f2e7223 */ /* 0x000fe2000001002c */
[----:B------:R-:W-:Y:S01]  /*27b0*/  FADD.FTZ R44, R41, R42 ;  /* 0x0000002a292c7221 */ /* 0x000fe20000010000 */
[----:B------:R-:W-:Y:S01]  /*27c0*/  FMUL.FTZ R43, R54, R45 ;  /* 0x0000002d362b7220 */ /* 0x000fe20000410000 */
[----:B------:R-:W-:Y:S01]  /*27d0*/  FADD.FTZ R54, R55, R93 ;  /* 0x0000005d37367221 */ /* 0x000fe20000010000 */
[----:B------:R-:W-:Y:S01]  /*27e0*/  FMUL.FTZ R45, R57, R42 ;  /* 0x0000002a392d7220 */ /* 0x000fe20000410000 */
[----:B------:R-:W-:Y:S01]  /*27f0*/  FMUL.FTZ R41, R56, R39 ;  /* 0x0000002738297220 */ /* 0x000fe20000410000 */
[----:B------:R-:W-:Y:S01]  /*2800*/  FADD.FTZ R39, R36, R39 ;  /* 0x0000002724277221 */ /* 0x000fe20000010000 */
[----:B------:R-:W-:Y:S01]  /*2810*/  FADD.FTZ R44, R44, R37 ;  /* 0x000000252c2c7221 */ /* 0x000fe20000010000 */
[----:B------:R-:W-:Y:S01]  /*2820*/  FFMA.FTZ R46, R50, R45, R46 ;  /* 0x0000002d322e7223 */ /* 0x000fe2000001002e */
[----:B------:R-:W-:Y:S01]  /*2830*/  FADD.FTZ R54, R45, R54 ;  /* 0x000000362d367221 */ /* 0x000fe20000010000 */
[----:B------:R-:W-:-:S02]  /*2840*/  FFMA.FTZ R36, R53, R38, R52 ;  /* 0x0000002635247223 */ /* 0x000fc40000010034 */
[----:B------:R-:W-:Y:S01]  /*2850*/  FFMA.FTZ R45, R51, R41, R46 ;  /* 0x00000029332d7223 */ /* 0x000fe2000001002e */
[----:B------:R-:W-:Y:S01]  /*2860*/  FADD.FTZ R54, R54, R41 ;  /* 0x0000002936367221 */ /* 0x000fe20000010000 */
[----:B------:R-:W-:Y:S01]  /*2870*/  FMUL.FTZ R41, R57, R37 ;  /* 0x0000002539297220 */ /* 0x000fe20000410000 */
[----:B------:R-:W-:-:S03]  /*2880*/  FFMA.FTZ R37, R48, R43, R49 ;  /* 0x0000002b30257223 */ /* 0x000fc60000010031 */
[----:B------:R-:W-:Y:S01]  /*2890*/  FFMA.FTZ R42, R40, R41, R45 ;  /* 0x00000029282a7223 */ /* 0x000fe2000001002d */
[----:B------:R-:W-:Y:S01]  /*28a0*/  FADD.FTZ R54, R41, R54 ;  /* 0x0000003629367221 */ /* 0x000fe20000010000 */
[----:B------:R-:W-:Y:S01]  /*28b0*/  FMUL.FTZ R41, R56, R38 ;  /* 0x0000002638297220 */ /* 0x000fe20000410000 */
[----:B------:R-:W-:Y:S01]  /*28c0*/  FMUL.FTZ R45, R57, R43 ;  /* 0x0000002b392d7220 */ /* 0x000fe20000410000 */
[----:B------:R-:W-:Y:S01]  /*28d0*/  FADD.FTZ R38, R39, R38 ;  /* 0x0000002627267221 */ /* 0x000fe20000010000 */
[----:B------:R-:W-:Y:S01]  /*28e0*/  FADD.FTZ R39, R44, R43 ;  /* 0x0000002b2c277221 */ /* 0x000fe20000010000 */
[----:B------:R-:W-:Y:S01]  /*28f0*/  FFMA.FTZ R47, R53, R41, R42 ;  /* 0x00000029352f7223 */ /* 0x000fe2000001002a */
[----:B------:R-:W-:-:S03]  /*2900*/  FADD.FTZ R54, R54, R41 ;  /* 0x0000002936367221 */ /* 0x000fc60000010000 */
[----:B------:R-:W-:Y:S01]  /*2910*/  FFMA.FTZ R41, R48, R45, R47 ;  /* 0x0000002d30297223 */ /* 0x000fe2000001002f */
[----:B------:R-:W-:-:S07]  /*2920*/  FADD.FTZ R40, R45, R54 ;  /* 0x000000362d287221 */ /* 0x000fce0000010000 */
.L_x_1286:
[----:B------:R-:W-:Y:S01]  /*2930*/  MOV R43, R41 ;  /* 0x00000029002b7202 */ /* 0x000fe20000000f00 */
[----:B------:R-:W-:Y:S01]  /*2940*/  STS.128 [R85], R36 ;  /* 0x0000002455007388 */ /* 0x000fe20000000c00 */
[----:B------:R-:W-:Y:S01]  /*2950*/  MOV R42, R40 ;  /* 0x00000028002a7202 */ /* 0x000fe20000000f00 */
[----:B------:R-:W-:Y:S01]  /*2960*/  BSSY.RECONVERGENT B0, `(.L_x_1287) ;  /* 0x0000022000007945 */ /* 0x000fe20003800200 */
[C---:B------:R-:W-:Y:S01]  /*2970*/  ISETP.GT.AND P0, PT, R67.reuse, 0x1e, PT ;  /* 0x0000001e4300780c */ /* 0x040fe20003f04270 */
[----:B------:R-:W0:Y:S01]  /*2980*/  SHFL.DOWN PT, R40, R43, 0x1, 0x1f ;  /* 0x08201f002b287f89 */ /* 0x000e2200000e0000 */
[C---:B------:R-:W-:Y:S02]  /*2990*/  ISETP.GT.AND P6, PT, R67.reuse, 0xf, PT ;  /* 0x0000000f4300780c */ /* 0x040fe40003fc4270 */
[----:B------:R-:W-:Y:S01]  /*29a0*/  ISETP.GT.AND P5, PT, R67, 0x17, PT ;  /* 0x000000174300780c */ /* 0x000fe20003fa4270 */
[----:B------:R-:W1:Y:S01]  /*29b0*/  SHFL.DOWN PT, R41, R42, 0x1, 0x1f ;  /* 0x08201f002a297f89 */ /* 0x000e6200000e0000 */
[----:B------:R-:W-:-:S02]  /*29c0*/  ISETP.NE.AND P1, PT, R70, RZ, PT ;  /* 0x000000ff4600720c */ /* 0x000fc40003f25270 */
        /* <DEDUP_REMOVED lines=27> */
.L_x_1288:
[----:B------:R-:W-:Y:S05]  /*2b80*/  BSYNC.RECONVERGENT B0 ;  /* 0x0000000000007941 */ /* 0x000fea0003800200 */
.L_x_1287:
[----:B------:R-:W-:Y:S06]  /*2b90*/  BAR.SYNC.DEFER_BLOCKING 0x0 ;  /* 0x0000000000007b1d */ /* 0x000fec0000010000 */
[----:B------:R-:W-:Y:S04]  /*2ba0*/  BSSY.RECONVERGENT B0, `(.L_x_1289) ;  /* 0x0000035000007945 */ /* 0x000fe80003800200 */
[----:B------:R-:W-:Y:S05]  /*2bb0*/  @P1 BRA `(.L_x_1290) ;  /* 0x0000000000cc1947 */ /* 0x000fea0003800000 */
[----:B------:R-:W4:Y:S01]  /*2bc0*/  S2UR UR7, SR_CgaCtaId ;  /* 0x00000000000779c3 */ /* 0x000f220000008800 */
[----:B------:R-:W-:Y:S02]  /*2bd0*/  UMOV UR6, 0x400 ;  /* 0x0000040000067882 */ /* 0x000fe40000000000 */
[----:B----4-:R-:W-:-:S09]  /*2be0*/  ULEA UR6, UR7, UR6, 0x18 ;  /* 0x0000000607067291 */ /* 0x010fd2000f8ec0ff */
[----:B------:R-:W4:Y:S04]  /*2bf0*/  LDS.128 R44, [UR6+0x20] ;  /* 0x00002006ff2c7984 */ /* 0x000f280008000c00 */
[----:B------:R-:W5:Y:S04]  /*2c00*/  LDS.128 R48, [UR6+0x30] ;  /* 0x00003006ff307984 */ /* 0x000f680008000c00 */
[----:B-12---:R-:W1:Y:S01]  /*2c10*/  LDS.128 R40, [UR6+0x40] ;  /* 0x00004006ff287984 */ /* 0x006e620008000c00 */
[----:B----4-:R-:W-:Y:S01]  /*2c20*/  FADD.FTZ R55, R52, R44 ;  /* 0x0000002c34377221 */ /* 0x010fe20000010000 */
[----:B------:R-:W-:-:S03]  /*2c30*/  FADD.FTZ R44, R53, R45 ;  /* 0x0000002d352c7221 */ /* 0x000fc60000010000 */
[----:B------:R-:W-:Y:S01]  /*2c40*/  FADD.FTZ R55, R55, R46 ;  /* 0x0000002e37377221 */ /* 0x000fe20000010000 */
[----:B------:R-:W-:-:S03]  /*2c50*/  FADD.FTZ R44, R44, R47 ;  /* 0x0000002f2c2c7221 */ /* 0x000fc60000010000 */
[----:B-----5:R-:W-:Y:S01]  /*2c60*/  FADD.FTZ R55, R55, R48 ;  /* 0x0000003037377221 */ /* 0x020fe20000010000 */
[----:B------:R-:W-:Y:S02]  /*2c70*/  FADD.FTZ R48, R44, R49 ;  /* 0x000000312c307221 */ /* 0x000fe40000010000 */
[----:B------:R-:W2:Y:S01]  /*2c80*/  LDS.128 R44, [UR6+0x50] ;  /* 0x00005006ff2c7984 */ /* 0x000ea20008000c00 */
[----:B------:R-:W-:Y:S01]  /*2c90*/  FADD.FTZ R55, R55, R50 ;  /* 0x0000003237377221 */ /* 0x000fe20000010000 */
[----:B0--3--:R-:W-:Y:S02]  /*2ca0*/  FADD.FTZ R52, R48, R51 ;  /* 0x0000003330347221 */ /* 0x009fe40000010000 */
[----:B------:R-:W0:Y:S01]  /*2cb0*/  LDS.128 R48, [UR6+0x60] ;  /* 0x00006006ff307984 */ /* 0x000e220008000c00 */
[----:B-1----:R-:W-:Y:S01]  /*2cc0*/  FADD.FTZ R93, R55, R40 ;  /* 0x00000028375d7221 */ /* 0x002fe20000010000 */
[----:B------:R-:W-:Y:S02]  /*2cd0*/  FADD.FTZ R40, R52, R41 ;  /* 0x0000002934287221 */ /* 0x000fe40000010000 */
[----:B------:R-:W1:Y:S01]  /*2ce0*/  LDS.128 R52, [UR6+0x70] ;  /* 0x00007006ff347984 */ /* 0x000e620008000c00 */
[----:B------:R-:W-:Y:S01]  /*2cf0*/  FADD.FTZ R93, R93, R42 ;  /* 0x0000002a5d5d7221 */ /* 0x000fe20000010000 */
[----:B------:R-:W-:-:S04]  /*2d00*/  FADD.FTZ R40, R40, R43 ;  /* 0x0000002b28287221 */ /* 0x000fc80000010000 */
[----:B--2---:R-:W-:Y:S01]  /*2d10*/  FADD.FTZ R40, R40, R45 ;  /* 0x0000002d28287221 */ /* 0x004fe20000010000 */
[----:B------:R-:W-:-:S03]  /*2d20*/  FADD.FTZ R93, R93, R44 ;  /* 0x0000002c5d5d7221 */ /* 0x000fc60000010000 */
[----:B------:R-:W-:Y:S01]  /*2d30*/  FADD.FTZ R40, R40, R47 ;  /* 0x0000002f28287221 */ /* 0x000fe20000010000 */
[----:B------:R-:W-:-:S03]  /*2d40*/  FADD.FTZ R93, R93, R46 ;  /* 0x0000002e5d5d7221 */ /* 0x000fc60000010000 */
[----:B0-----:R-:W-:Y:S01]  /*2d50*/  FADD.FTZ R44, R40, R49 ;  /* 0x00000031282c7221 */ /* 0x001fe20000010000 */
[----:B------:R-:W-:Y:S01]  /*2d60*/  FADD.FTZ R93, R93, R48 ;  /* 0x000000305d5d7221 */ /* 0x000fe20000010000 */
[----:B------:R-:W0:Y:S02]  /*2d70*/  LDS.128 R40, [UR6+0x80] ;  /* 0x00008006ff287984 */ /* 0x000e240008000c00 */
[----:B------:R-:W-:Y:S01]  /*2d80*/  FADD.FTZ R44, R44, R51 ;  /* 0x000000332c2c7221 */ /* 0x000fe20000010000 */
[----:B------:R-:W-:-:S03]  /*2d90*/  FADD.FTZ R93, R93, R50 ;  /* 0x000000325d5d7221 */ /* 0x000fc60000010000 */
[----:B-1----:R-:W-:Y:S01]  /*2da0*/  FADD.FTZ R48, R44, R53 ;  /* 0x000000352c307221 */ /* 0x002fe20000010000 */
[----:B------:R-:W-:Y:S01]  /*2db0*/  FADD.FTZ R93, R93, R52 ;  /* 0x000000345d5d7221 */ /* 0x000fe20000010000 */
[----:B------:R-:W1:Y:S03]  /*2dc0*/  LDS.128 R44, [UR6+0x90] ;  /* 0x00009006ff2c7984 */ /* 0x000e660008000c00 */
[----:B------:R-:W-:Y:S01]  /*2dd0*/  FADD.FTZ R93, R93, R54 ;  /* 0x000000365d5d7221 */ /* 0x000fe20000010000 */
[----:B------:R-:W-:Y:S01]  /*2de0*/  FADD.FTZ R54, R48, R55 ;  /* 0x0000003730367221 */ /* 0x000fe20000010000 */
[----:B------:R-:W-:Y:S04]  /*2df0*/  LDS.64 R52, [UR6+0xb0] ;  /* 0x0000b006ff347984 */ /* 0x000fe80008000a00 */
        /* <DEDUP_REMOVED lines=13> */
[----:B------:R-:W-:Y:S01]  /*2ed0*/  FADD.FTZ R52, R93, R52 ;  /* 0x000000345d347221 */ /* 0x000fe20000010000 */
[----:B------:R-:W-:-:S07]  /*2ee0*/  FADD.FTZ R53, R54, R53 ;  /* 0x0000003536357221 */ /* 0x000fce0000010000 */
.L_x_1290:
[----:B------:R-:W-:Y:S05]  /*2ef0*/  BSYNC.RECONVERGENT B0 ;  /* 0x0000000000007941 */ /* 0x000fea0003800200 */
.L_x_1289:
[----:B------:R-:W-:Y:S06]  /*2f00*/  BAR.SYNC.DEFER_BLOCKING 0x0 ;  /* 0x0000000000007b1d */ /* 0x000fec0000010000 */
[----:B------:R-:W-:Y:S04]  /*2f10*/  BSSY.RECONVERGENT B0, `(.L_x_1291) ;  /* 0x000004d000007945 */ /* 0x000fe80003800200 */
[----:B------:R-:W-:Y:S05]  /*2f20*/  @P0 BRA `(.L_x_1292) ;  /* 0x00000004002c0947 */ /* 0x000fea0003800000 */
[----:B------:R-:W4:Y:S04]  /*2f30*/  LDS.128 R44, [R85+0x280] ;  /* 0x00028000552c7984 */ /* 0x000f280000000c00 */
[----:B------:R-:W5:Y:S04]  /*2f40*/  LDS.128 R48, [R85+0x500] ;  /* 0x0005000055307984 */ /* 0x000f680000000c00 */
[----:B-12---:R-:W1:Y:S01]  /*2f50*/  LDS.128 R40, [R85+0x780] ;  /* 0x0007800055287984 */ /* 0x006e620000000c00 */
[----:B----4-:R-:W-:Y:S01]  /*2f60*/  FADD.FTZ R55, R36, R44 ;  /* 0x0000002c24377221 */ /* 0x010fe20000010000 */
[----:B------:R-:W-:Y:S01]  /*2f70*/  FADD.FTZ R36, R37, R45 ;  /* 0x0000002d25247221 */ /* 0x000fe20000010000 */
[----:B------:R-:W-:Y:S01]  /*2f80*/  FADD.FTZ R37, R38, R46 ;  /* 0x0000002e26257221 */ /* 0x000fe20000010000 */
[----:B------:R-:W-:Y:S01]  /*2f90*/  FADD.FTZ R54, R39, R47 ;  /* 0x0000002f27367221 */ /* 0x000fe20000010000 */
[----:B-----5:R-:W-:Y:S01]  /*2fa0*/  FADD.FTZ R93, R55, R48 ;  /* 0x00000030375d7221 */ /* 0x020fe20000010000 */
[----:B------:R-:W2:Y:S01]  /*2fb0*/  LDS.128 R44, [R85+0xa00] ;  /* 0x000a0000552c7984 */ /* 0x000ea20000000c00 */
[----:B------:R-:W-:Y:S01]  /*2fc0*/  FADD.FTZ R36, R36, R49 ;  /* 0x0000003124247221 */ /* 0x000fe20000010000 */
[----:B------:R-:W-:Y:S01]  /*2fd0*/  FADD.FTZ R55, R37, R50 ;  /* 0x0000003225377221 */ /* 0x000fe20000010000 */
[----:B------:R-:W-:Y:S01]  /*2fe0*/  FADD.FTZ R54, R54, R51 ;  /* 0x0000003336367221 */ /* 0x000fe20000010000 */
[----:B-1----:R-:W-:Y:S01]  /*2ff0*/  FADD.FTZ R93, R93, R40 ;  /* 0x000000285d5d7221 */ /* 0x002fe20000010000 */
[----:B------:R-:W1:Y:S01]  /*3000*/  LDS.128 R48, [R85+0xc80] ;  /* 0x000c800055307984 */ /* 0x000e620000000c00 */
[----:B------:R-:W-:Y:S01]  /*3010*/  FADD.FTZ R40, R36, R41 ;  /* 0x0000002924287221 */ /* 0x000fe20000010000 */
[----:B------:R-:W-:Y:S01]  /*3020*/  FADD.FTZ R55, R55, R42 ;  /* 0x0000002a37377221 */ /* 0x000fe20000010000 */
[----:B------:R-:W-:Y:S01]  /*3030*/  FADD.FTZ R54, R54, R43 ;  /* 0x0000002b36367221 */ /* 0x000fe20000010000 */
[----:B------:R-:W4:Y:S01]  /*3040*/  LDS.128 R36, [R85+0xf00] ;  /* 0x000f000055247984 */ /* 0x000f220000000c00 */
        /* <DEDUP_REMOVED lines=8> */
[----:B------:R-:W-:Y:S01]  /*30d0*/  FADD.FTZ R54, R54, R51 ;  /* 0x0000003336367221 */ /* 0x000fe20000010000 */
[----:B----4-:R-:W-:Y:S01]  /*30e0*/  FADD.FTZ R93, R93, R36 ;  /* 0x000000245d5d7221 */ /* 0x010fe20000010000 */
        /* <DEDUP_REMOVED lines=23> */
[----:B------:R-:W-:Y:S01]  /*3260*/  FADD.FTZ R54, R54, R47 ;  /* 0x0000002f36367221 */ /* 0x000fe20000010000 */
[----:B-1----:R-:W-:Y:S01]  /*3270*/  FADD.FTZ R93, R93, R48 ;  /* 0x000000305d5d7221 */ /* 0x002fe20000010000 */
[----:B------:R-:W-:Y:S01]  /*3280*/  FADD.FTZ R44, R40, R49 ;  /* 0x00000031282c7221 */ /* 0x000fe20000010000 */
[----:B------:R-:W-:Y:S01]  /*3290*/  FADD.FTZ R55, R55, R50 ;  /* 0x0000003237377221 */ /* 0x000fe20000010000 */
[----:B------:R-:W1:Y:S01]  /*32a0*/  LDS.128 R40, [R85+0x2080] ;  /* 0x0020800055287984 */ /* 0x000e620000000c00 */
[----:B----4-:R-:W-:Y:S01]  /*32b0*/  FADD.FTZ R93, R93, R36 ;  /* 0x000000245d5d7221 */ /* 0x010fe20000010000 */
[----:B------:R-:W-:Y:S01]  /*32c0*/  FADD.FTZ R36, R44, R37 ;  /* 0x000000252c247221 */ /* 0x000fe20000010000 */
[----:B------:R-:W-:Y:S01]  /*32d0*/  FADD.FTZ R54, R54, R51 ;  /* 0x0000003336367221 */ /* 0x000fe20000010000 */
[----:B------:R-:W2:Y:S01]  /*32e0*/  LDS.128 R44, [R85+0x2300] ;  /* 0x00230000552c7984 */ /* 0x000ea20000000c00 */
[----:B------:R-:W-:-:S02]  /*32f0*/  FADD.FTZ R55, R55, R38 ;  /* 0x0000002637377221 */ /* 0x000fc40000010000 */
[----:B------:R-:W-:Y:S01]  /*3300*/  FADD.FTZ R54, R54, R39 ;  /* 0x0000002736367221 */ /* 0x000fe20000010000 */
[----:B------:R-:W4:Y:S01]  /*3310*/  LDS.128 R48, [R85+0x2580] ;  /* 0x0025800055307984 */ /* 0x000f220000000c00 */
        /* <DEDUP_REMOVED lines=8> */
[----:B----4-:R-:W-:Y:S01]  /*33a0*/  FADD.FTZ R37, R38, R49 ;  /* 0x0000003126257221 */ /* 0x010fe20000010000 */
[----:B------:R-:W-:Y:S01]  /*33b0*/  FADD.FTZ R36, R93, R48 ;  /* 0x000000305d247221 */ /* 0x000fe20000010000 */
[----:B------:R-:W-:Y:S01]  /*33c0*/  FADD.FTZ R38, R55, R50 ;  /* 0x0000003237267221 */ /* 0x000fe20000010000 */
[----:B------:R-:W-:-:S07]  /*33d0*/  FADD.FTZ R39, R54, R51 ;  /* 0x0000003336277221 */ /* 0x000fce0000010000 */
.L_x_1292:
[----:B------:R-:W-:Y:S05]  /*33e0*/  BSYNC.RECONVERGENT B0 ;  /* 0x0000000000007941 */ /* 0x000fea0003800200 */
.L_x_1291:
[----:B------:R-:W-:Y:S04]  /*33f0*/  BSSY.RECONVERGENT B0, `(.L_x_1293) ;  /* 0x000001d000007945 */ /* 0x000fe80003800200 */
[----:B------:R-:W-:Y:S05]  /*3400*/  @P0 BRA `(.L_x_1294) ;  /* 0x00000000006c0947 */ /* 0x000fea0003800000 */
[----:B------:R-:W4:Y:S01]  /*3410*/  LDC.64 R40, c[0x0][0x3f8] ;  /* 0x0000fe00ff287b82 */ /* 0x000f220000000a00 */
[----:B------:R-:W-:-:S07]  /*3420*/  IMAD R87, R87, 0x28, R70 ;  /* 0x0000002857577824 */ /* 0x000fce00078e0246 */
[----:B-12---:R-:W1:Y:S01]  /*3430*/  LDC.64 R42, c[0x0][0x3d8] ;  /* 0x0000f600ff2a7b82 */ /* 0x006e620000000a00 */
[----:B----4-:R-:W-:Y:S01]  /*3440*/  IMAD.WIDE.U32 R44, R40, 0x3, RZ ;  /* 0x00000003282c7825 */ /* 0x010fe200078e00ff */
        /* <DEDUP_REMOVED lines=23> */
.L_x_1294:
[----:B------:R-:W-:Y:S05]  /*35c0*/  BSYNC.RECONVERGENT B0 ;  /* 0x0000000000007941 */ /* 0x000fea0003800200 */
.L_x_1293:
[----:B------:R-:W-:Y:S05]  /*35d0*/  @!P2 BRA `(.L_x_1295) ;  /* 0x000000080090a947 */ /* 0x000fea0003800000 */
[----:B------:R-:W5:Y:S01]  /*35e0*/  LDC.64 R92, c[0x0][0x3d0] ;  /* 0x0000f400ff5c7b82 */ /* 0x000f620000000a00 */
[----:B----4-:R-:W-:Y:S02]  /*35f0*/  LOP3.LUT R37, R72, 0x1, RZ, 0xc0, !PT ;  /* 0x0000000148257812 */ /* 0x010fe400078ec0ff */
[----:B------:R-:W-:-:S03]  /*3600*/  ISETP.GE.U32.AND P2, PT, R66, 0x8, PT ;  /* 0x000000084200780c */ /* 0x000fc60003f46070 */
[----:B------:R-:W-:-:S04]  /*3610*/  IMAD R39, R37, R68, RZ ;  /* 0x0000004425277224 */ /* 0x000fc800078e02ff */
[----:B------:R-:W-:-:S05]  /*3620*/  IMAD R36, R39, R66, RZ ;  /* 0x0000004227247224 */ /* 0x000fca00078e02ff */
[----:B------:R-:W-:-:S05]  /*3630*/  SHF.L.U32 R37, R36, 0x1, RZ ;  /* 0x0000000124257819 */ /* 0x000fca00000006ff */
[----:B-----5:R-:W-:Y:S01]  /*3640*/  IMAD.WIDE R92, R37, 0x4, R92 ;  /* 0x00000004255c7825 */ /* 0x020fe200078e025c */
[----:B------:R-:W-:Y:S06]  /*3650*/  @P1 BRA `(.L_x_1296) ;  /* 0x0000000000501947 */ /* 0x000fec0003800000 */
[----:B------:R-:W4:Y:S01]  /*3660*/  LDC.64 R36, c[0x0][0x3c8] ;  /* 0x0000f200ff247b82 */ /* 0x000f220000000a00 */
[----:B------:R-:W-:Y:S01]  /*3670*/  LOP3.LUT P0, R40, R72, 0x2, RZ, 0xc0, !PT ;  /* 0x0000000248287812 */ /* 0x000fe2000780c0ff */
[----:B------:R-:W-:Y:S01]  /*3680*/  IMAD R41, R68, UR11, R69 ;  /* 0x0000000b44297c24 */ /* 0x000fe2000f8e0245 */
[----:B------:R-:W-:Y:S02]  /*3690*/  IADD3 R39, PT, PT, R39, R69, RZ ;  /* 0x0000004527277210 */ /* 0x000fe40007ffe0ff */
[----:B-1----:R-:W-:-:S04]  /*36a0*/  SEL R43, R66, RZ, !P0 ;  /* 0x000000ff422b7207 */ /* 0x002fc80004000000 */
[----:B------:R-:W-:Y:S01]  /*36b0*/  ISETP.NE.AND P0, PT, R43, -0x1, PT ;  /* 0xffffffff2b00780c */ /* 0x000fe20003f05270 */
[----:B----4-:R-:W-:-:S04]  /*36c0*/  IMAD.WIDE.U32 R36, R39, 0x4, R36 ;  /* 0x0000000427247825 */ /* 0x010fc800078e0024 */
        /* <DEDUP_REMOVED lines=8> */
.L_x_1297:
[----:B----4-:R-:W4:Y:S04]  /*3750*/  LDG.E.STRONG.GPU R38, desc[UR8][R36.64] ;  /* 0x0000000824267981 */ /* 0x010f28000c1ef900 */
[----:B----4-:R-:W-:Y:S01]  /*3760*/  CCTL.IVALL ;  /* 0x00000000ff00798f */ /* 0x010fe20002000000 */
[----:B------:R-:W-:Y:S05]  /*3770*/  YIELD ;  /* 0x0000000000007946 */ /* 0x000fea0003800000 */
[----:B------:R-:W-:-:S13]  /*3780*/  ISETP.NE.AND P0, PT, R38, R43, PT ;  /* 0x0000002b2600720c */ /* 0x000fda0003f05270 */
[----:B------:R-:W-:Y:S05]  /*3790*/  @P0 BRA `(.L_x_1297) ;  /* 0xfffffffc00ec0947 */ /* 0x000fea000383ffff */
.L_x_1296:
[----:B------:R-:W-:Y:S05]  /*37a0*/  WARPSYNC.ALL ;  /* 0x0000000000007948 */ /* 0x000fea0003800000 */
[----:B------:R-:W-:Y:S01]  /*37b0*/  BAR.SYNC.DEFER_BLOCKING 0x0 ;  /* 0x0000000000007b1d */ /* 0x000fe20000010000 */
[----:B--2---:R-:W-:-:S05]  /*37c0*/  HFMA2 R42, -RZ, RZ, 0, 0 ;  /* 0x00000000ff2a7431 */ /* 0x004fca00000001ff */
[----:B------:R-:W-:Y:S05]  /*37d0*/  @!P2 BRA `(.L_x_1298) ;  /* 0x000000040018a947 */ /* 0x000fea0003800000 */
[CC--:B------:R-:W-:Y:S01]  /*37e0*/  LEA R54, R68.reuse, R69.reuse, 0x2 ;  /* 0x0000004544367211 */ /* 0x0c0fe200078e10ff */
[C-C-:B------:R-:W-:Y:S01]  /*37f0*/  IMAD R51, R68.reuse, 0x6, R69.reuse ;  /* 0x0000000644337824 */ /* 0x140fe200078e0245 */
[----:B------:R-:W-:Y:S01]  /*3800*/  IADD3 R44, PT, PT, R69, R68, RZ ;  /* 0x00000044452c7210 */ /* 0x000fe20007ffe0ff */
[C-C-:B------:R-:W-:Y:S01]  /*3810*/  IMAD R50, R68.reuse, 0x5, R69.reuse ;  /* 0x0000000544327824 */ /* 0x140fe200078e0245 */
[----:B------:R-:W-:Y:S01]  /*3820*/  MOV R45, RZ ;  /* 0x000000ff002d7202 */ /* 0x000fe20000000f00 */
[----:B------:R-:W-:Y:S01]  /*3830*/  IMAD R49, R68, 0x3, R69 ;  /* 0x0000000344317824 */ /* 0x000fe200078e0245 */
[----:B------:R-:W-:Y:S01]  /*3840*/  MOV R46, R69 ;  /* 0x00000045002e7202 */ /* 0x000fe20000000f00 */
[----:B------:R-:W-:Y:S01]  /*3850*/  UIADD3 UR6, UPT, UPT, -UR11, URZ, URZ ;  /* 0x000000ff0b067290 */ /* 0x000fe2000fffe1ff */
[----:B------:R-:W-:Y:S02]  /*3860*/  MOV R47, R73 ;  /* 0x00000049002f7202 */ /* 0x000fe40000000f00 */
[----:B------:R-:W-:-:S09]  /*3870*/  MOV R48, R74 ;  /* 0x0000004a00307202 */ /* 0x000fd20000000f00 */
.L_x_1299:
[----:B------:R-:W-:Y:S02]  /*3880*/  ISETP.EQ.OR P0, PT, RZ, UR6, P1 ;  /* 0x00000006ff007c0c */ /* 0x000fe40008f02670 */
[C---:B----4-:R-:W-:Y:S02]  /*3890*/  IADD3 R36, PT, PT, R45.reuse, 0x1, RZ ;  /* 0x000000012d247810 */ /* 0x050fe40007ffe0ff */
[C---:B------:R-:W-:Y:S02]  /*38a0*/  IADD3 R38, PT, PT, R45.reuse, 0x3, RZ ;  /* 0x000000032d267810 */ /* 0x040fe40007ffe0ff */
[----:B------:R-:W-:Y:S02]  /*38b0*/  ISETP.EQ.OR P2, PT, R36, UR11, P1 ;  /* 0x0000000b24007c0c */ /* 0x000fe40008f42670 */
[----:B------:R-:W-:Y:S02]  /*38c0*/  IADD3 R36, PT, PT, R45, 0x2, RZ ;  /* 0x000000022d247810 */ /* 0x000fe40007ffe0ff */
[----:B------:R-:W-:-:S02]  /*38d0*/  ISETP.EQ.OR P5, PT, R38, UR11, P1 ;  /* 0x0000000b26007c0c */ /* 0x000fc40008fa2670 */
[----:B------:R-:W-:Y:S01]  /*38e0*/  ISETP.EQ.OR P6, PT, R36, UR11, P1 ;  /* 0x0000000b24007c0c */ /* 0x000fe20008fc2670 */
[----:B------:R-:W-:-:S06]  /*38f0*/  @!P0 IMAD.WIDE.U32 R36, R46, 0x8, R92 ;  /* 0x000000082e248825 */ /* 0x000fcc00078e005c */
[----:B------:R-:W0:Y:S01]  /*3900*/  @!P0 LDG.E.64 R36, desc[UR8][R36.64] ;  /* 0x0000000824248981 */ /* 0x000e22000c1e1b00 */
[----:B------:R-:W-:-:S05]  /*3910*/  @!P2 IMAD.WIDE.U32 R38, R44, 0x8, R92 ;  /* 0x000000082c26a825 */ /* 0x000fca00078e005c */
[--C-:B------:R-:W-:Y:S01]  /*3920*/  @!P6 IMAD.WIDE.U32 R40, R47, 0x8, R92.reuse ;  /* 0x000000082f28e825 */ /* 0x100fe200078e005c */
[----:B------:R-:W2:Y:S03]  /*3930*/  @!P2 LDG.E.64 R38, desc[UR8][R38.64] ;  /* 0x000000082626a981 */ /* 0x000ea6000c1e1b00 */
[----:B-1----:R-:W-:Y:S02]  /*3940*/  @!P5 IMAD.WIDE.U32 R42, R49, 0x8, R92 ;  /* 0x00000008312ad825 */ /* 0x002fe400078e005c */
[----:B------:R-:W4:Y:S04]  /*3950*/  @!P6 LDG.E.64 R40, desc[UR8][R40.64] ;  /* 0x000000082828e981 */ /* 0x000f28000c1e1b00 */
[----:B------:R-:W5:Y:S01]  /*3960*/  @!P5 LDG.E.64 R42, desc[UR8][R42.64] ;  /* 0x000000082a2ad981 */ /* 0x000f62000c1e1b00 */
[----:B0--3--:R-:W-:Y:S01]  /*3970*/  @!P0 FADD.FTZ R52, R52, R36 ;  /* 0x0000002434348221 */ /* 0x009fe20000010000 */
[----:B------:R-:W-:Y:S01]  /*3980*/  IADD3 R36, PT, PT, R45, 0x4, RZ ;  /* 0x000000042d247810 */ /* 0x000fe20007ffe0ff */
[----:B------:R-:W-:-:S03]  /*3990*/  @!P0 FADD.FTZ R53, R53, R37 ;  /* 0x0000002535358221 */ /* 0x000fc60000010000 */
[----:B------:R-:W-:Y:S02]  /*39a0*/  ISETP.EQ.OR P0, PT, R36, UR11, P1 ;  /* 0x0000000b24007c0c */ /* 0x000fe40008f02670 */
[----:B------:R-:W-:Y:S01]  /*39b0*/  IADD3 R36, PT, PT, R45, 0x5, RZ ;  /* 0x000000052d247810 */ /* 0x000fe20007ffe0ff */
[----:B--2---:R-:W-:Y:S01]  /*39c0*/  @!P2 FADD.FTZ R52, R52, R38 ;  /* 0x000000263434a221 */ /* 0x004fe20000010000 */
[----:B------:R-:W-:Y:S02]  /*39d0*/  @!P2 FADD.FTZ R53, R53, R39 ;  /* 0x000000273535a221 */ /* 0x000fe40000010000 */
[----:B------:R-:W-:Y:S02]  /*39e0*/  ISETP.EQ.OR P2, PT, R36, UR11, P1 ;  /* 0x0000000b24007c0c */ /* 0x000fe40008f42670 */
[----:B------:R-:W-:Y:S01]  /*39f0*/  IADD3 R36, PT, PT, R45, 0x6, RZ ;  /* 0x000000062d247810 */ /* 0x000fe20007ffe0ff */
[----:B----4-:R-:W-:Y:S01]  /*3a00*/  @!P6 FADD.FTZ R52, R52, R40 ;  /* 0x000000283434e221 */ /* 0x010fe20000010000 */
[----:B------:R-:W-:-:S02]  /*3a10*/  @!P6 FADD.FTZ R53, R53, R41 ;  /* 0x000000293535e221 */ /* 0x000fc40000010000 */
[----:B------:R-:W-:Y:S02]  /*3a20*/  ISETP.EQ.OR P6, PT, R36, UR11, P1 ;  /* 0x0000000b24007c0c */ /* 0x000fe40008fc2670 */
[----:B------:R-:W-:Y:S01]  /*3a30*/  IADD3 R36, PT, PT, R45, 0x7, RZ ;  /* 0x000000072d247810 */ /* 0x000fe20007ffe0ff */
[----:B-----5:R-:W-:Y:S01]  /*3a40*/  @!P5 FADD.FTZ R52, R52, R42 ;  /* 0x0000002a3434d221 */ /* 0x020fe20000010000 */
[----:B------:R-:W-:Y:S02]  /*3a50*/  @!P5 FADD.FTZ R53, R53, R43 ;  /* 0x0000002b3535d221 */ /* 0x000fe40000010000 */
[----:B------:R-:W-:Y:S01]  /*3a60*/  ISETP.EQ.OR P5, PT, R36, UR11, P1 ;  /* 0x0000000b24007c0c */ /* 0x000fe20008fa2670 */
[----:B------:R-:W-:-:S04]  /*3a70*/  @!P0 IMAD.WIDE.U32 R36, R54, 0x8, R92 ;  /* 0x0000000836248825 */ /* 0x000fc800078e005c */
[--C-:B------:R-:W-:Y:S02]  /*3a80*/  @!P2 IMAD.WIDE.U32 R38, R50, 0x8, R92.reuse ;  /* 0x000000083226a825 */ /* 0x100fe400078e005c */
[----:B------:R-:W2:Y:S02]  /*3a90*/  @!P0 LDG.E.64 R36, desc[UR8][R36.64] ;  /* 0x0000000824248981 */ /* 0x000ea4000c1e1b00 */
[--C-:B------:R-:W-:Y:S02]  /*3aa0*/  @!P6 IMAD.WIDE.U32 R40, R51, 0x8, R92.reuse ;  /* 0x000000083328e825 */ /* 0x100fe400078e005c */
[----:B------:R-:W3:Y:S02]  /*3ab0*/  @!P2 LDG.E.64 R38, desc[UR8][R38.64] ;  /* 0x000000082626a981 */ /* 0x000ee4000c1e1b00 */
[----:B------:R-:W-:Y:S02]  /*3ac0*/  @!P5 IMAD.WIDE.U32 R42, R48, 0x8, R92 ;  /* 0x00000008302ad825 */ /* 0x000fe400078e005c */
[----:B------:R-:W4:Y:S04]  /*3ad0*/  @!P6 LDG.E.64 R40, desc[UR8][R40.64] ;  /* 0x000000082828e981 */ /* 0x000f28000c1e1b00 */
[----:B------:R-:W5:Y:S01]  /*3ae0*/  @!P5 LDG.E.64 R42, desc[UR8][R42.64] ;  /* 0x000000082a2ad981 */ /* 0x000f62000c1e1b00 */
[----:B------:R-:W-:Y:S01]  /*3af0*/  IADD3 R45, PT, PT, R45, 0x8, RZ ;  /* 0x000000082d2d7810 */ /* 0x000fe20007ffe0ff */
[----:B------:R-:W-:Y:S01]  /*3b00*/  UIADD3 UR6, UPT, UPT, UR6, 0x8, URZ ;  /* 0x0000000806067890 */ /* 0x000fe2000fffe0ff */
[----:B------:R-:W-:-:S02]  /*3b10*/  LEA R46, R68, R46, 0x3 ;  /* 0x0000002e442e7211 */ /* 0x000fc400078e18ff */
        /* <DEDUP_REMOVED lines=8> */
[----:B------:R-:W-:Y:S01]  /*3ba0*/  @!P0 FADD.FTZ R53, R53, R37 ;  /* 0x0000002535358221 */ /* 0x000fe20000010000 */
[----:B------:R-:W-:Y:S02]  /*3bb0*/  ISETP.NE.AND P0, PT, R45, R75, PT ;  /* 0x0000004b2d00720c */ /* 0x000fe40003f05270 */
[----:B---3--:R-:W-:Y:S01]  /*3bc0*/  @!P2 FADD.FTZ R52, R52, R38 ;  /* 0x000000263434a221 */ /* 0x008fe20000010000 */
[----:B------:R-:W-:-:S03]  /*3bd0*/  @!P2 FADD.FTZ R53, R53, R39 ;  /* 0x000000273535a221 */ /* 0x000fc60000010000 */
[----:B----4-:R-:W-:Y:S01]  /*3be0*/  @!P6 FADD.FTZ R52, R52, R40 ;  /* 0x000000283434e221 */ /* 0x010fe20000010000 */
[----:B------:R-:W-:-:S03]  /*3bf0*/  @!P6 FADD.FTZ R53, R53, R41 ;  /* 0x000000293535e221 */ /* 0x000fc60000010000 */
[----:B-----5:R-:W-:Y:S01]  /*3c00*/  @!P5 FADD.FTZ R52, R52, R42 ;  /* 0x0000002a3434d221 */ /* 0x020fe20000010000 */
[----:B------:R-:W-:Y:S02]  /*3c10*/  @!P5 FADD.FTZ R53, R53, R43 ;  /* 0x0000002b3535d221 */ /* 0x000fe40000010000 */
[----:B------:R-:W-:Y:S05]  /*3c20*/  @P0 BRA `(.L_x_1299) ;  /* 0xfffffffc00140947 */ /* 0x000fea000383ffff */
[----:B------:R-:W-:-:S07]  /*3c30*/  MOV R42, R75 ;  /* 0x0000004b002a7202 */ /* 0x000fce0000000f00 */
.L_x_1298:
[----:B------:R-:W-:-:S13]  /*3c40*/  ISETP.NE.AND P0, PT, R83, RZ, PT ;  /* 0x000000ff5300720c */ /* 0x000fda0003f05270 */
[----:B------:R-:W-:Y:S05]  /*3c50*/  @!P0 BRA `(.L_x_1295) ;  /* 0x0000000000f08947 */ /* 0x000fea0003800000 */
[----:B----4-:R-:W-:Y:S02]  /*3c60*/  IADD3 R36, PT, PT, R83, -0x1, RZ ;  /* 0xffffffff53247810 */ /* 0x010fe40007ffe0ff */
[----:B-1----:R-:W-:Y:S02]  /*3c70*/  LOP3.LUT P0, R43, R66, 0x3, RZ, 0xc0, !PT ;  /* 0x00000003422b7812 */ /* 0x002fe4000780c0ff */
[----:B------:R-:W-:-:S13]  /*3c80*/  ISETP.GE.U32.AND P2, PT, R36, 0x3, PT ;  /* 0x000000032400780c */ /* 0x000fda0003f46070 */
[----:B------:R-:W-:Y:S05]  /*3c90*/  @!P2 BRA `(.L_x_1300) ;  /* 0x000000000070a947 */ /* 0x000fea0003800000 */
[----:B------:R-:W-:-:S13]  /*3ca0*/  ISETP.EQ.OR P6, PT, R42, UR11, P1 ;  /* 0x0000000b2a007c0c */ /* 0x000fda0008fc2670 */
[----:B------:R-:W-:-:S04]  /*3cb0*/  @!P6 IMAD R37, R42, R68, R69 ;  /* 0x000000442a25e224 */ /* 0x000fc800078e0245 */
[----:B------:R-:W-:-:S06]  /*3cc0*/  @!P6 IMAD.WIDE.U32 R36, R37, 0x8, R92 ;  /* 0x000000082524e825 */ /* 0x000fcc00078e005c */
[----:B------:R-:W0:Y:S01]  /*3cd0*/  @!P6 LDG.E.64 R36, desc[UR8][R36.64] ;  /* 0x000000082424e981 */ /* 0x000e22000c1e1b00 */
[C---:B------:R-:W-:Y:S02]  /*3ce0*/  IADD3 R39, PT, PT, R42.reuse, 0x1, RZ ;  /* 0x000000012a277810 */ /* 0x040fe40007ffe0ff */
[C---:B------:R-:W-:Y:S02]  /*3cf0*/  IADD3 R41, PT, PT, R42.reuse, 0x2, RZ ;  /* 0x000000022a297810 */ /* 0x040fe40007ffe0ff */
[----:B------:R-:W-:Y:S02]  /*3d00*/  ISETP.EQ.OR P5, PT, R39, UR11, P1 ;  /* 0x0000000b27007c0c */ /* 0x000fe40008fa2670 */
[----:B------:R-:W-:Y:S02]  /*3d10*/  IADD3 R45, PT, PT, R42, 0x3, RZ ;  /* 0x000000032a2d7810 */ /* 0x000fe40007ffe0ff */
[----:B------:R-:W-:-:S09]  /*3d20*/  ISETP.EQ.OR P2, PT, R41, UR11, P1 ;  /* 0x0000000b29007c0c */ /* 0x000fd20008f42670 */
[----:B------:R-:W-:-:S04]  /*3d30*/  @!P5 IMAD R39, R39, R68, R69 ;  /* 0x000000442727d224 */ /* 0x000fc800078e0245 */
[----:B------:R-:W-:Y:S02]  /*3d40*/  @!P2 IMAD R41, R41, R68, R69 ;  /* 0x000000442929a224 */ /* 0x000fe400078e0245 */
[----:B0--3--:R-:W-:Y:S01]  /*3d50*/  @!P6 FADD.FTZ R52, R52, R36 ;  /* 0x000000243434e221 */ /* 0x009fe20000010000 */
[----:B------:R-:W-:Y:S01]  /*3d60*/  @!P6 FADD.FTZ R53, R53, R37 ;  /* 0x000000253535e221 */ /* 0x000fe20000010000 */
[----:B------:R-:W-:Y:S01]  /*3d70*/  ISETP.EQ.OR P6, PT, R45, UR11, P1 ;  /* 0x0000000b2d007c0c */ /* 0x000fe20008fc2670 */
[----:B------:R-:W-:-:S04]  /*3d80*/  @!P5 IMAD.WIDE.U32 R36, R39, 0x8, R92 ;  /* 0x000000082724d825 */ /* 0x000fc800078e005c */
[----:B------:R-:W-:Y:S02]  /*3d90*/  @!P2 IMAD.WIDE.U32 R38, R41, 0x8, R92 ;  /* 0x000000082926a825 */ /* 0x000fe400078e005c */
[----:B------:R-:W2:Y:S04]  /*3da0*/  @!P5 LDG.E.64 R36, desc[UR8][R36.64] ;  /* 0x000000082424d981 */ /* 0x000ea8000c1e1b00 */
[----:B------:R-:W3:Y:S02]  /*3db0*/  @!P2 LDG.E.64 R38, desc[UR8][R38.64] ;  /* 0x000000082626a981 */ /* 0x000ee4000c1e1b00 */
[----:B------:R-:W-:-:S04]  /*3dc0*/  @!P6 IMAD R45, R45, R68, R69 ;  /* 0x000000442d2de224 */ /* 0x000fc800078e0245 */
[----:B------:R-:W-:-:S06]  /*3dd0*/  @!P6 IMAD.WIDE.U32 R40, R45, 0x8, R92 ;  /* 0x000000082d28e825 */ /* 0x000fcc00078e005c */
[----:B------:R-:W4:Y:S01]  /*3de0*/  @!P6 LDG.E.64 R40, desc[UR8][R40.64] ;  /* 0x000000082828e981 */ /* 0x000f22000c1e1b00 */
[----:B------:R-:W-:Y:S01]  /*3df0*/  IADD3 R42, PT, PT, R42, 0x4, RZ ;  /* 0x000000042a2a7810 */ /* 0x000fe20007ffe0ff */
[----:B--2---:R-:W-:Y:S01]  /*3e00*/  @!P5 FADD.FTZ R52, R52, R36 ;  /* 0x000000243434d221 */ /* 0x004fe20000010000 */
[----:B------:R-:W-:-:S03]  /*3e10*/  @!P5 FADD.FTZ R53, R53, R37 ;  /* 0x000000253535d221 */ /* 0x000fc60000010000 */
[----:B---3--:R-:W-:Y:S01]  /*3e20*/  @!P2 FADD.FTZ R52, R52, R38 ;  /* 0x000000263434a221 */ /* 0x008fe20000010000 */
[----:B------:R-:W-:-:S03]  /*3e30*/  @!P2 FADD.FTZ R53, R53, R39 ;  /* 0x000000273535a221 */ /* 0x000fc60000010000 */
[----:B----4-:R-:W-:Y:S01]  /*3e40*/  @!P6 FADD.FTZ R52, R52, R40 ;  /* 0x000000283434e221 */ /* 0x010fe20000010000 */
[----:B------:R-:W-:-:S07]  /*3e50*/  @!P6 FADD.FTZ R53, R53, R41 ;  /* 0x000000293535e221 */ /* 0x000fce0000010000 */
.L_x_1300:
[----:B------:R-:W-:Y:S05]  /*3e60*/  @!P0 BRA `(.L_x_1295) ;  /* 0x00000000006c8947 */ /* 0x000fea0003800000 */
[----:B------:R-:W-:Y:S02]  /*3e70*/  ISETP.NE.AND P0, PT, R43, 0x1, PT ;  /* 0x000000012b00780c */ /* 0x000fe40003f05270 */
[----:B------:R-:W-:-:S11]  /*3e80*/  LOP3.LUT R40, R66, 0x1, RZ, 0xc0, !PT ;  /* 0x0000000142287812 */ /* 0x000fd600078ec0ff */
[----:B------:R-:W-:Y:S05]  /*3e90*/  @!P0 BRA `(.L_x_1301) ;  /* 0x0000000000388947 */ /* 0x000fea0003800000 */
[C---:B------:R-:W-:Y:S02]  /*3ea0*/  IADD3 R39, PT, PT, R42.reuse, 0x1, RZ ;  /* 0x000000012a277810 */ /* 0x040fe40007ffe0ff */
[----:B------:R-:W-:Y:S02]  /*3eb0*/  ISETP.EQ.OR P2, PT, R42, UR11, P1 ;  /* 0x0000000b2a007c0c */ /* 0x000fe40008f42670 */
[----:B------:R-:W-:-:S11]  /*3ec0*/  ISETP.EQ.OR P0, PT, R39, UR11, P1 ;  /* 0x0000000b27007c0c */ /* 0x000fd60008f02670 */
[-CC-:B------:R-:W-:Y:S02]  /*3ed0*/  @!P2 IMAD R37, R42, R68.reuse, R69.reuse ;  /* 0x000000442a25a224 */ /* 0x180fe400078e0245 */
[----:B------:R-:W-:Y:S02]  /*3ee0*/  @!P0 IMAD R39, R39, R68, R69 ;  /* 0x0000004427278224 */ /* 0x000fe400078e0245 */
[----:B------:R-:W-:-:S04]  /*3ef0*/  @!P2 IMAD.WIDE.U32 R36, R37, 0x8, R92 ;  /* 0x000000082524a825 */ /* 0x000fc800078e005c */
[----:B------:R-:W-:Y:S02]  /*3f00*/  @!P0 IMAD.WIDE.U32 R38, R39, 0x8, R92 ;  /* 0x0000000827268825 */ /* 0x000fe400078e005c */
[----:B------:R-:W0:Y:S04]  /*3f10*/  @!P2 LDG.E.64 R36, desc[UR8][R36.64] ;  /* 0x000000082424a981 */ /* 0x000e28000c1e1b00 */
[----:B------:R-:W2:Y:S01]  /*3f20*/  @!P0 LDG.E.64 R38, desc[UR8][R38.64] ;  /* 0x0000000826268981 */ /* 0x000ea2000c1e1b00 */
[----:B------:R-:W-:Y:S01]  /*3f30*/  IADD3 R42, PT, PT, R42, 0x2, RZ ;  /* 0x000000022a2a7810 */ /* 0x000fe20007ffe0ff */
[----:B0--3--:R-:W-:Y:S01]  /*3f40*/  @!P2 FADD.FTZ R52, R52, R36 ;  /* 0x000000243434a221 */ /* 0x009fe20000010000 */
[----:B------:R-:W-:-:S03]  /*3f50*/  @!P2 FADD.FTZ R53, R53, R37 ;  /* 0x000000253535a221 */ /* 0x000fc60000010000 */
[----:B--2---:R-:W-:Y:S01]  /*3f60*/  @!P0 FADD.FTZ R52, R52, R38 ;  /* 0x0000002634348221 */ /* 0x004fe20000010000 */
[----:B------:R-:W-:-:S07]  /*3f70*/  @!P0 FADD.FTZ R53, R53, R39 ;  /* 0x0000002735358221 */ /* 0x000fce0000010000 */
.L_x_1301:
        /* <DEDUP_REMOVED lines=9> */
.L_x_1302:
[----:B------:R-:W-:Y:S05]  /*4010*/  BSYNC.RECONVERGENT B0 ;  /* 0x0000000000007941 */ /* 0x000fea0003800200 */
.L_x_1295:
[----:B------:R-:W5:Y:S01]  /*4020*/  S2UR UR7, SR_CgaCtaId ;  /* 0x00000000000779c3 */ /* 0x000f620000008800 */
[----:B------:R-:W-:Y:S01]  /*4030*/  UMOV UR6, 0x400 ;  /* 0x0000040000067882 */ /* 0x000fe20000000000 */
[----:B------:R-:W0:Y:S01]  /*4040*/  LDCU.64 UR14, c[0x0][0x400] ;  /* 0x00008000ff0e77ac */ /* 0x000e220008000a00 */
[----:B------:R-:W-:Y:S01]  /*4050*/  FADD.FTZ R4, R4, -UR13 ;  /* 0x8000000d04047e21 */ /* 0x000fe20008010000 */
[----:B------:R-:W-:-:S03]  /*4060*/  FADD.FTZ R5, R5, -UR13 ;  /* 0x8000000d05057e21 */ /* 0x000fc60008010000 */
[----:B----4-:R-:W-:Y:S01]  /*4070*/  FMUL.FTZ R39, R4, UR10 ;  /* 0x0000000a04277c20 */ /* 0x010fe20008410000 */
[----:B------:R-:W-:Y:S01]  /*4080*/  FMUL.FTZ R46, R5, UR10 ;  /* 0x0000000a052e7c20 */ /* 0x000fe20008410000 */
[----:B0-----:R-:W-:Y:S01]  /*4090*/  ISETP.GE.U32.AND P0, PT, R86, UR14, PT ;  /* 0x0000000e56007c0c */ /* 0x001fe2000bf06070 */
[----:B-----5:R-:W-:-:S03]  /*40a0*/  ULEA UR6, UR7, UR6, 0x18 ;  /* 0x0000000607067291 */ /* 0x020fc6000f8ec0ff */
[----:B------:R-:W-:-:S06]  /*40b0*/  ISETP.GE.AND.EX P0, PT, R64, UR15, PT, P0 ;  /* 0x0000000f40007c0c */ /* 0x000fcc000bf06300 */
[----:B------:R-:W-:Y:S01]  /*40c0*/  @!P1 STS.64 [UR6+0xc0], R52 ;  /* 0x0000c034ff009988 */ /* 0x000fe20008000a06 */
[----:B------:R-:W-:Y:S01]  /*40d0*/  BAR.SYNC.DEFER_BLOCKING 0x0 ;  /* 0x0000000000007b1d */ /* 0x000fe20000010000 */
[----:B------:R-:W-:-:S04]  /*40e0*/  ISETP.GE.U32.AND P1, PT, R82, UR14, PT ;  /* 0x0000000e52007c0c */ /* 0x000fc8000bf26070 */
[----:B------:R-:W-:Y:S01]  /*40f0*/  ISETP.GE.AND.EX P1, PT, R63, UR15, PT, P1 ;  /* 0x0000000f3f007c0c */ /* 0x000fe2000bf26310 */
[----:B------:R-:W0:Y:S01]  /*4100*/  LDS.64 R36, [UR6+0xc0] ;  /* 0x0000c006ff247984 */ /* 0x000e220008000a00 */
[----:B------:R-:W0:Y:S02]  /*4110*/  LDCU UR6, c[0x0][0x42c] ;  /* 0x00008580ff0677ac */ /* 0x000e240008000800 */
[----:B0-----:R-:W-:Y:S01]  /*4120*/  FMUL.FTZ R36, R36, UR6 ;  /* 0x0000000624247c20 */ /* 0x001fe20008410000 */
[----:B------:R-:W-:-:S04]  /*4130*/  FMUL.FTZ R37, R37, UR6 ;  /* 0x0000000625257c20 */ /* 0x000fc80008410000 */
[----:B------:R-:W-:Y:S01]  /*4140*/  FFMA.FTZ R45, R36, R39, R37 ;  /* 0x00000027242d7223 */ /* 0x000fe20000010025 */
[----:B------:R-:W-:Y:S06]  /*4150*/  @!P3 BRA `(.L_x_1303) ;  /* 0x000000000048b947 */ /* 0x000fec0003800000 */
[----:B------:R-:W-:Y:S01]  /*4160*/  FFMA.FTZ R4, R56, R39, R34 ;  /* 0x0000002738047223 */ /* 0x000fe20000010022 */
[----:B------:R-:W-:-:S03]  /*4170*/  FFMA.FTZ R5, R57, R46, R35 ;  /* 0x0000002e39057223 */ /* 0x000fc60000010023 */
[----:B------:R-:W-:Y:S01]  /*4180*/  FMUL.FTZ R38, R4, -1.4426950216293334961 ;  /* 0xbfb8aa3b04267820 */ /* 0x000fe20000410000 */
[----:B------:R-:W-:-:S05]  /*4190*/  FMUL.FTZ R40, R5, -1.4426950216293334961 ;  /* 0xbfb8aa3b05287820 */ /* 0x000fca0000410000 */
[----:B------:R-:W0:Y:S04]  /*41a0*/  MUFU.EX2 R38, R38 ;  /* 0x0000002600267308 */ /* 0x000e280000000800 */
[----:B------:R-:W4:Y:S01]  /*41b0*/  MUFU.EX2 R40, R40 ;  /* 0x0000002800287308 */ /* 0x000f220000000800 */
[----:B0-----:R-:W-:Y:S01]  /*41c0*/  FADD.FTZ R39, R38, 1 ;  /* 0x3f80000026277421 */ /* 0x001fe20000010000 */
[----:B----4-:R-:W-:-:S05]  /*41d0*/  FADD.FTZ R41, R40, 1 ;  /* 0x3f80000028297421 */ /* 0x010fca0000010000 */
[----:B------:R-:W1:Y:S08]  /*41e0*/  MUFU.RCP R39, R39 ;  /* 0x0000002700277308 */ /* 0x000e700000001000 */
[----:B--2---:R-:W0:Y:S01]  /*41f0*/  MUFU.RCP R42, R41 ;  /* 0x00000029002a7308 */ /* 0x004e220000001000 */
        /* <DEDUP_REMOVED lines=8> */
.L_x_1303:
[----:B------:R-:W-:Y:S01]  /*4280*/  FADD.FTZ R6, R6, -UR13 ;  /* 0x8000000d06067e21 */ /* 0x000fe20008010000 */
[----:B------:R-:W-:Y:S01]  /*4290*/  FFMA.FTZ R4, R36, R46, R37 ;  /* 0x0000002e24047223 */ /* 0x000fe20000010025 */
[----:B------:R-:W-:Y:S01]  /*42a0*/  BSSY.RECONVERGENT B0, `(.L_x_1304) ;  /* 0x0000013000007945 */ /* 0x000fe20003800200 */
[----:B------:R-:W-:Y:S01]  /*42b0*/  FFMA.FTZ R2, R56, R2, -R45 ;  /* 0x0000000238027223 */ /* 0x000fe2000001082d */
[----:B------:R-:W-:Y:S01]  /*42c0*/  FADD.FTZ R38, R7, -UR13 ;  /* 0x8000000d07267e21 */ /* 0x000fe20008010000 */
[----:B------:R-:W-:Y:S01]  /*42d0*/  FMUL.FTZ R39, R6, UR10 ;  /* 0x0000000a06277c20 */ /* 0x000fe20008410000 */
[----:B------:R-:W-:Y:S01]  /*42e0*/  FFMA.FTZ R3, R57, R3, -R4 ;  /* 0x0000000339037223 */ /* 0x000fe20000010804 */
[----:B------:R-:W-:Y:S06]  /*42f0*/  @P0 BRA `(.L_x_1305) ;  /* 0x0000000000340947 */ /* 0x000fec0003800000 */
[----:B------:R-:W0:Y:S01]  /*4300*/  LDCU.64 UR16, c[0x0][0x3f8] ;  /* 0x00007f00ff1077ac */ /* 0x000e220008000a00 */
[----:B------:R-:W-:Y:S01]  /*4310*/  MOV R4, R88 ;  /* 0x0000005800047202 */ /* 0x000fe20000000f00 */
[----:B------:R-:W-:Y:S01]  /*4320*/  FMUL.FTZ R2, R2, UR10 ;  /* 0x0000000a02027c20 */ /* 0x000fe20008410000 */
[----:B------:R-:W-:Y:S01]  /*4330*/  MOV R5, R91 ;  /* 0x0000005b00057202 */ /* 0x000fe20000000f00 */
[----:B------:R-:W4:Y:S01]  /*4340*/  LDCU.64 UR6, c[0x0][0x380] ;  /* 0x00007000ff0677ac */ /* 0x000f220008000a00 */
[----:B------:R-:W-:Y:S01]  /*4350*/  FMUL.FTZ R3, R3, UR10 ;  /* 0x0000000a03037c20 */ /* 0x000fe20008410000 */
[----:B0-----:R-:W-:Y:S02]  /*4360*/  IMAD R7, R64, UR16, RZ ;  /* 0x0000001040077c24 */ /* 0x001fe4000f8e02ff */
[----:B------:R-:W-:-:S04]  /*4370*/  IMAD.WIDE.U32 R4, R86, UR16, R4 ;  /* 0x0000001056047c25 */ /* 0x000fc8000f8e0004 */
[----:B------:R-:W-:Y:S01]  /*4380*/  IMAD R7, R86, UR17, R7 ;  /* 0x0000001156077c24 */ /* 0x000fe2000f8e0207 */
[----:B----4-:R-:W-:-:S04]  /*4390*/  LEA R6, P0, R4, UR6, 0x2 ;  /* 0x0000000604067c11 */ /* 0x010fc8000f8010ff */
[----:B------:R-:W-:-:S04]  /*43a0*/  IADD3 R7, PT, PT, R5, R7, RZ ;  /* 0x0000000705077210 */ /* 0x000fc80007ffe0ff */
[----:B------:R-:W-:-:S05]  /*43b0*/  LEA.HI.X R7, R4, UR7, R7, 0x2, P0 ;  /* 0x0000000704077c11 */ /* 0x000fca00080f1407 */
[----:B------:R0:W-:Y:S02]  /*43c0*/  STG.E.64 desc[UR8][R6.64], R2 ;  /* 0x0000000206007986 */ /* 0x0001e4000c101b08 */
.L_x_1305:
[----:B------:R-:W-:Y:S05]  /*43d0*/  BSYNC.RECONVERGENT B0 ;  /* 0x0000000000007941 */ /* 0x000fea0003800200 */
.L_x_1304:
[----:B------:R-:W-:Y:S01]  /*43e0*/  FFMA.FTZ R41, R36, R39, R37 ;  /* 0x0000002724297223 */ /* 0x000fe20000010025 */
[----:B--2---:R-:W-:Y:S01]  /*43f0*/  FMUL.FTZ R42, R38, UR10 ;  /* 0x0000000a262a7c20 */ /* 0x004fe20008410000 */
[----:B------:R-:W-:Y:S06]  /*4400*/  @!P3 BRA `(.L_x_1306) ;  /* 0x000000000048b947 */ /* 0x000fec0003800000 */
[----:B0-----:R-:W-:Y:S01]  /*4410*/  FFMA.FTZ R2, R56, R39, R34 ;  /* 0x0000002738027223 */ /* 0x001fe20000010022 */
        /* <DEDUP_REMOVED lines=17> */
.L_x_1306:
[----:B------:R-:W-:Y:S01]  /*4530*/  FFMA.FTZ R4, R36, R42, R37 ;  /* 0x0000002a24047223 */ /* 0x000fe20000010025 */
[----:B------:R-:W-:Y:S01]  /*4540*/  BSSY.RECONVERGENT B0, `(.L_x_1307) ;  /* 0x0000013000007945 */ /* 0x000fe20003800200 */
[----:B0-----:R-:W-:Y:S01]  /*4550*/  FFMA.FTZ R2, R56, R8, -R41 ;  /* 0x0000000838027223 */ /* 0x001fe20000010829 */
[----:B------:R-:W-:Y:S01]  /*4560*/  FADD.FTZ R26, R26, -UR13 ;  /* 0x8000000d1a1a7e21 */ /* 0x000fe20008010000 */
[----:B------:R-:W-:Y:S01]  /*4570*/  FADD.FTZ R27, R27, -UR13 ;  /* 0x8000000d1b1b7e21 */ /* 0x000fe20008010000 */
[----:B------:R-:W-:Y:S01]  /*4580*/  FFMA.FTZ R3, R57, R9, -R4 ;  /* 0x0000000939037223 */ /* 0x000fe20000010804 */
[----:B------:R-:W-:Y:S06]  /*4590*/  @P1 BRA `(.L_x_1308) ;  /* 0x0000000000341947 */ /* 0x000fec0003800000 */
[----:B------:R-:W0:Y:S01]  /*45a0*/  LDCU.64 UR6, c[0x0][0x3f8] ;  /* 0x00007f00ff0677ac */ /* 0x000e220008000a00 */
[----:B------:R-:W-:Y:S01]  /*45b0*/  MOV R4, R88 ;  /* 0x0000005800047202 */ /* 0x000fe20000000f00 */
[----:B------:R-:W-:Y:S01]  /*45c0*/  FMUL.FTZ R2, R2, UR10 ;  /* 0x0000000a02027c20 */ /* 0x000fe20008410000 */
[----:B------:R-:W-:Y:S01]  /*45d0*/  MOV R5, R91 ;  /* 0x0000005b00057202 */ /* 0x000fe20000000f00 */
[----:B------:R-:W2:Y:S01]  /*45e0*/  LDCU.64 UR16, c[0x0][0x380] ;  /* 0x00007000ff1077ac */ /* 0x000ea20008000a00 */
[----:B------:R-:W-:Y:S01]  /*45f0*/  FMUL.FTZ R3, R3, UR10 ;  /* 0x0000000a03037c20 */ /* 0x000fe20008410000 */
[----:B0-----:R-:W-:Y:S02]  /*4600*/  IMAD R7, R63, UR6, RZ ;  /* 0x000000063f077c24 */ /* 0x001fe4000f8e02ff */
[----:B------:R-:W-:-:S04]  /*4610*/  IMAD.WIDE.U32 R4, R82, UR6, R4 ;  /* 0x0000000652047c25 */ /* 0x000fc8000f8e0004 */
[----:B------:R-:W-:Y:S01]  /*4620*/  IMAD R7, R82, UR7, R7 ;  /* 0x0000000752077c24 */ /* 0x000fe2000f8e0207 */
[----:B--2---:R-:W-:-:S04]  /*4630*/  LEA R6, P0, R4, UR16, 0x2 ;  /* 0x0000001004067c11 */ /* 0x004fc8000f8010ff */
[----:B------:R-:W-:-:S04]  /*4640*/  IADD3 R7, PT, PT, R5, R7, RZ ;  /* 0x0000000705077210 */ /* 0x000fc80007ffe0ff */
[----:B------:R-:W-:-:S05]  /*4650*/  LEA.HI.X R7, R4, UR17, R7, 0x2, P0 ;  /* 0x0000001104077c11 */ /* 0x000fca00080f1407 */
[----:B------:R0:W-:Y:S02]  /*4660*/  STG.E.64 desc[UR8][R6.64], R2 ;  /* 0x0000000206007986 */ /* 0x0001e4000c101b08 */
.L_x_1308:
[----:B------:R-:W-:Y:S05]  /*4670*/  BSYNC.RECONVERGENT B0 ;  /* 0x0000000000007941 */ /* 0x000fea0003800200 */
.L_x_1307:
[----:B------:R-:W-:Y:S01]  /*4680*/  FADD.FTZ R10, R10, -UR13 ;  /* 0x8000000d0a0a7e21 */ /* 0x000fe20008010000 */
[----:B------:R-:W-:Y:S01]  /*4690*/  FADD.FTZ R11, R11, -UR13 ;  /* 0x8000000d0b0b7e21 */ /* 0x000fe20008010000 */
[----:B------:R-:W-:Y:S01]  /*46a0*/  FMUL.FTZ R39, R26, UR10 ;  /* 0x0000000a1a277c20 */ /* 0x000fe20008410000 */
[----:B------:R-:W-:Y:S01]  /*46b0*/  FMUL.FTZ R38, R27, UR10 ;  /* 0x0000000a1b267c20 */ /* 0x000fe20008410000 */
        /* <DEDUP_REMOVED lines=19> */
.L_x_1309:
[----:B------:R-:W-:Y:S04]  /*47f0*/  BSSY.RECONVERGENT B0, `(.L_x_1310) ;  /* 0x0000013000007945 */ /* 0x000fe80003800200 */
[----:B------:R-:W-:Y:S05]  /*4800*/  @P4 BRA `(.L_x_1311) ;  /* 0x0000000000444947 */ /* 0x000fea0003800000 */
[----:B------:R-:W2:Y:S01]  /*4810*/  LDCU.64 UR6, c[0x0][0x3f8] ;  /* 0x00007f00ff0677ac */ /* 0x000ea20008000a00 */
[----:B------:R-:W-:Y:S01]  /*4820*/  MOV R4, R88 ;  /* 0x0000005800047202 */ /* 0x000fe20000000f00 */
[C-C-:B0-----:R-:W-:Y:S01]  /*4830*/  FFMA.FTZ R3, R36.reuse, R39, R37.reuse ;  /* 0x0000002724037223 */ /* 0x141fe20000010025 */
[----:B------:R-:W-:Y:S01]  /*4840*/  MOV R5, R91 ;  /* 0x0000005b00057202 */ /* 0x000fe20000000f00 */
[----:B------:R-:W0:Y:S01]  /*4850*/  LDCU.64 UR16, c[0x0][0x380] ;  /* 0x00007000ff1077ac */ /* 0x000e220008000a00 */
[----:B------:R-:W-:Y:S01]  /*4860*/  FFMA.FTZ R6, R36, R38, R37 ;  /* 0x0000002624067223 */ /* 0x000fe20000010025 */
[----:B------:R-:W-:Y:S01]  /*4870*/  FFMA.FTZ R3, R56, R28, -R3 ;  /* 0x0000001c38037223 */ /* 0x000fe20000010803 */
[----:B--2---:R-:W-:Y:S02]  /*4880*/  IMAD R2, R62, UR6, RZ ;  /* 0x000000063e027c24 */ /* 0x004fe4000f8e02ff */
[----:B------:R-:W-:-:S04]  /*4890*/  IMAD.WIDE.U32 R4, R81, UR6, R4 ;  /* 0x0000000651047c25 */ /* 0x000fc8000f8e0004 */
[----:B------:R-:W-:Y:S01]  /*48a0*/  IMAD R7, R81, UR7, R2 ;  /* 0x0000000751077c24 */ /* 0x000fe2000f8e0202 */
[----:B0-----:R-:W-:-:S04]  /*48b0*/  LEA R2, P0, R4, UR16, 0x2 ;  /* 0x0000001004027c11 */ /* 0x001fc8000f8010ff */
[----:B------:R-:W-:Y:S01]  /*48c0*/  IADD3 R5, PT, PT, R5, R7, RZ ;  /* 0x0000000705057210 */ /* 0x000fe20007ffe0ff */
[----:B------:R-:W-:Y:S01]  /*48d0*/  FFMA.FTZ R7, R57, R29, -R6 ;  /* 0x0000001d39077223 */ /* 0x000fe20000010806 */
[----:B------:R-:W-:Y:S02]  /*48e0*/  FMUL.FTZ R6, R3, UR10 ;  /* 0x0000000a03067c20 */ /* 0x000fe40008410000 */
[----:B------:R-:W-:Y:S01]  /*48f0*/  LEA.HI.X R3, R4, UR17, R5, 0x2, P0 ;  /* 0x0000001104037c11 */ /* 0x000fe200080f1405 */
[----:B------:R-:W-:-:S05]  /*4900*/  FMUL.FTZ R7, R7, UR10 ;  /* 0x0000000a07077c20 */ /* 0x000fca0008410000 */
[----:B------:R2:W-:Y:S02]  /*4910*/  STG.E.64 desc[UR8][R2.64], R6 ;  /* 0x0000000602007986 */ /* 0x0005e4000c101b08 */
.L_x_1311:
[----:B------:R-:W-:Y:S05]  /*4920*/  BSYNC.RECONVERGENT B0 ;  /* 0x0000000000007941 */ /* 0x000fea0003800200 */
.L_x_1310:
[----:B------:R-:W-:Y:S01]  /*4930*/  UISETP.NE.AND UP0, UPT, UR12, URZ, UPT ;  /* 0x000000ff0c00728c */ /* 0x000fe2000bf05270 */
[----:B------:R-:W-:Y:S01]  /*4940*/  FADD.FTZ R29, R14, -UR13 ;  /* 0x8000000d0e1d7e21 */ /* 0x000fe20008010000 */
[----:B------:R-:W-:Y:S01]  /*4950*/  FADD.FTZ R15, R15, -UR13 ;  /* 0x8000000d0f0f7e21 */ /* 0x000fe20008010000 */
[----:B------:R-:W-:Y:S01]  /*4960*/  FADD.FTZ R18, R18, -UR13 ;  /* 0x8000000d12127e21 */ /* 0x000fe20008010000 */
[----:B0-2---:R-:W-:Y:S01]  /*4970*/  FADD.FTZ R2, R19, -UR13 ;  /* 0x8000000d13027e21 */ /* 0x005fe20008010000 */
[----:B------:R-:W-:Y:S01]  /*4980*/  FADD.FTZ R4, R22, -UR13 ;  /* 0x8000000d16047e21 */ /* 0x000fe20008010000 */
[----:B------:R-:W-:Y:S01]  /*4990*/  FADD.FTZ R14, R23, -UR13 ;  /* 0x8000000d170e7e21 */ /* 0x000fe20008010000 */
        /* <DEDUP_REMOVED lines=11> */
[----:B------:R-:W-:Y:S01]  /*4a50*/  ISETP.GE.U32.AND P1, PT, R80, UR14, PT ;  /* 0x0000000e50007c0c */ /* 0x000fe2000bf26070 */
[----:B------:R-:W-:Y:S01]  /*4a60*/  FMUL.FTZ R10, R31, UR10 ;  /* 0x0000000a1f0a7c20 */ /* 0x000fe20008410000 */
[----:B------:R-:W-:Y:S01]  /*4a70*/  ISETP.GE.U32.AND P3, PT, R79, UR14, PT ;  /* 0x0000000e4f007c0c */ /* 0x000fe2000bf66070 */
[--C-:B------:R-:W-:Y:S01]  /*4a80*/  FFMA.FTZ R39, R36, R3, R37.reuse ;  /* 0x0000000324277223 */ /* 0x100fe20000010025 */
[----:B------:R-:W-:Y:S01]  /*4a90*/  ISETP.GE.U32.AND P4, PT, R78, UR14, PT ;  /* 0x0000000e4e007c0c */ /* 0x000fe2000bf86070 */
[C-C-:B------:R-:W-:Y:S01]  /*4aa0*/  FFMA.FTZ R42, R36.reuse, R6, R37.reuse ;  /* 0x00000006242a7223 */ /* 0x140fe20000010025 */
[----:B------:R-:W-:Y:S01]  /*4ab0*/  ISETP.GE.U32.AND P2, PT, R77, UR14, PT ;  /* 0x0000000e4d007c0c */ /* 0x000fe2000bf46070 */
[C-C-:B------:R-:W-:Y:S01]  /*4ac0*/  FFMA.FTZ R27, R36.reuse, R29, R37.reuse ;  /* 0x0000001d241b7223 */ /* 0x140fe20000010025 */
[C-C-:B------:R-:W-:Y:S01]  /*4ad0*/  FFMA.FTZ R28, R36.reuse, R30, R37.reuse ;  /* 0x0000001e241c7223 */ /* 0x140fe20000010025 */
        /* <DEDUP_REMOVED lines=30> */
.L_x_1312:
        /* <DEDUP_REMOVED lines=17> */
.L_x_1314:
[----:B------:R-:W-:Y:S05]  /*4dd0*/  BSYNC.RECONVERGENT B0 ;  /* 0x0000000000007941 */ /* 0x000fea0003800200 */
.L_x_1313:
[----:B------:R-:W-:Y:S05]  /*4de0*/  BRA.U !UP0, `(.L_x_1315) ;  /* 0x0000000108487547 */ /* 0x000fea000b800000 */
[----:B------:R-:W-:Y:S01]  /*4df0*/  FFMA.FTZ R29, R56, R29, R34 ;  /* 0x0000001d381d7223 */ /* 0x000fe20000010022 */
[----:B------:R-:W-:-:S03]  /*4e00*/  FFMA.FTZ R30, R57, R30, R35 ;  /* 0x0000001e391e7223 */ /* 0x000fc60000010023 */
[----:B------:R-:W-:Y:S01]  /*4e10*/  FMUL.FTZ R2, R29, -1.4426950216293334961 ;  /* 0xbfb8aa3b1d027820 */ /* 0x000fe20000410000 */
[----:B0-----:R-:W-:-:S05]  /*4e20*/  FMUL.FTZ R4, R30, -1.4426950216293334961 ;  /* 0xbfb8aa3b1e047820 */ /* 0x001fca0000410000 */
        /* <DEDUP_REMOVED lines=14> */
.L_x_1315:
        /* <DEDUP_REMOVED lines=17> */
.L_x_1317:
[----:B------:R-:W-:Y:S05]  /*5020*/  BSYNC.RECONVERGENT B0 ;  /* 0x0000000000007941 */ /* 0x000fea0003800200 */
.L_x_1316:
        /* <DEDUP_REMOVED lines=19> */
.L_x_1318:
        /* <DEDUP_REMOVED lines=17> */
.L_x_1320:
[----:B------:R-:W-:Y:S05]  /*5270*/  BSYNC.RECONVERGENT B0 ;  /* 0x0000000000007941 */ /* 0x000fea0003800200 */
.L_x_1319:
        /* <DEDUP_REMOVED lines=19> */
.L_x_1321:
[----:B------:R-:W-:Y:S01]  /*53b0*/  BSSY.RECONVERGENT B0, `(.L_x_1322) ;  /* 0x0000011000007945 */ /* 0x000fe20003800200 */
[----:B------:R-:W-:Y:S01]  /*53c0*/  FFMA.FTZ R15, R56, R24, -R15 ;  /* 0x00000018380f7223 */ /* 0x000fe2000001080f */
[----:B0-----:R-:W-:Y:S02]  /*53d0*/  FFMA.FTZ R7, R57, R25, -R18 ;  /* 0x0000001939077223 */ /* 0x001fe40000010812 */
        /* <DEDUP_REMOVED lines=14> */
.L_x_1323:
[----:B------:R-:W-:Y:S05]  /*54c0*/  BSYNC.RECONVERGENT B0 ;  /* 0x0000000000007941 */ /* 0x000fea0003800200 */
.L_x_1322:
        /* <DEDUP_REMOVED lines=19> */
.L_x_1324:
[----:B------:R-:W-:Y:S01]  /*5600*/  ISETP.GE.AND.EX P0, PT, R0, UR15, PT, P0 ;  /* 0x0000000f00007c0c */ /* 0x000fe2000bf06300 */
[----:B------:R-:W-:Y:S01]  /*5610*/  FFMA.FTZ R9, R56, R32, -R9 ;  /* 0x0000002038097223 */ /* 0x000fe20000010809 */
[----:B------:R-:W-:Y:S01]  /*5620*/  FFMA.FTZ R36, R57, R33, -R36 ;  /* 0x0000002139247223 */ /* 0x000fe20000010824 */
[----:B------:R-:W-:Y:S02]  /*5630*/  BSSY.RECONVERGENT B0, `(.L_x_1325) ;  /* 0x000000e000007945 */ /* 0x000fe40003800200 */
[----:B0-----:R-:W-:Y:S01]  /*5640*/  FMUL.FTZ R4, R9, UR10 ;  /* 0x0000000a09047c20 */ /* 0x001fe20008410000 */
[----:B------:R-:W-:-:S07]  /*5650*/  FMUL.FTZ R5, R36, UR10 ;  /* 0x0000000a24057c20 */ /* 0x000fce0008410000 */
[----:B------:R-:W-:Y:S05]  /*5660*/  @P0 BRA `(.L_x_1326) ;  /* 0x0000000000280947 */ /* 0x000fea0003800000 */
[----:B------:R-:W0:Y:S01]  /*5670*/  LDCU.64 UR6, c[0x0][0x3f8] ;  /* 0x00007f00ff0677ac */ /* 0x000e220008000a00 */
[----:B------:R-:W-:Y:S01]  /*5680*/  MOV R89, R91 ;  /* 0x0000005b00597202 */ /* 0x000fe20000000f00 */
[----:B------:R-:W2:Y:S01]  /*5690*/  LDCU.64 UR14, c[0x0][0x380] ;  /* 0x00007000ff0e77ac */ /* 0x000ea20008000a00 */
[----:B0-----:R-:W-:Y:S02]  /*56a0*/  IMAD R3, R0, UR6, RZ ;  /* 0x0000000600037c24 */ /* 0x001fe4000f8e02ff */
[----:B------:R-:W-:-:S04]  /*56b0*/  IMAD.WIDE.U32 R88, R76, UR6, R88 ;  /* 0x000000064c587c25 */ /* 0x000fc8000f8e0058 */
[----:B------:R-:W-:Y:S01]  /*56c0*/  IMAD R3, R76, UR7, R3 ;  /* 0x000000074c037c24 */ /* 0x000fe2000f8e0203 */
[----:B--2---:R-:W-:-:S04]  /*56d0*/  LEA R2, P0, R88, UR14, 0x2 ;  /* 0x0000000e58027c11 */ /* 0x004fc8000f8010ff */
[----:B------:R-:W-:-:S04]  /*56e0*/  IADD3 R3, PT, PT, R89, R3, RZ ;  /* 0x0000000359037210 */ /* 0x000fc80007ffe0ff */
[----:B------:R-:W-:-:S05]  /*56f0*/  LEA.HI.X R3, R88, UR15, R3, 0x2, P0 ;  /* 0x0000000f58037c11 */ /* 0x000fca00080f1403 */
[----:B------:R0:W-:Y:S02]  /*5700*/  STG.E.64 desc[UR8][R2.64], R4 ;  /* 0x0000000402007986 */ /* 0x0001e4000c101b08 */
.L_x_1326:
[----:B------:R-:W-:Y:S05]  /*5710*/  BSYNC.RECONVERGENT B0 ;  /* 0x0000000000007941 */ /* 0x000fea0003800200 */
.L_x_1325:
[----:B------:R-:W-:Y:S02]  /*5720*/  IADD3 R71, PT, PT, R68, R71, RZ ;  /* 0x0000004744477210 */ /* 0x000fe40007ffe0ff */
[----:B------:R-:W-:Y:S02]  /*5730*/  IADD3 R72, PT, PT, R72, 0x1, RZ ;  /* 0x0000000148487810 */ /* 0x000fe40007ffe0ff */
[----:B------:R-:W-:-:S13]  /*5740*/  ISETP.GE.AND P0, PT, R71, UR4, PT ;  /* 0x0000000447007c0c */ /* 0x000fda000bf06270 */
[----:B------:R-:W-:Y:S05]  /*5750*/  @!P0 BRA `(.L_x_1327) ;  /* 0xffffffac00048947 */ /* 0x000fea000383ffff */
.L_x_1284:
[----:B0-----:R-:W0:Y:S01]  /*5760*/  LDC R4, c[0x0][0x370] ;  /* 0x0000dc00ff047b82 */ /* 0x001e220000000800 */
[----:B------:R-:W-:Y:S01]  /*5770*/  ISETP.NE.AND P2, PT, R70, RZ, PT ;  /* 0x000000ff4600720c */ /* 0x000fe20003f45270 */
[----:B------:R-:W-:Y:S06]  /*5780*/  BSSY.RECONVERGENT B0, `(.L_x_1328) ;  /* 0x0000011000007945 */ /* 0x000fec0003800200 */
[----:B------:R-:W2:Y:S08]  /*5790*/  LDC R7, c[0x0][0x374] ;  /* 0x0000dd00ff077b82 */ /* 0x000eb00000000800 */
[----:B------:R-:W4:Y:S01]  /*57a0*/  LDC.64 R2, c[0x0][0x3c8] ;  /* 0x0000f200ff027b82 */ /* 0x000f220000000a00 */
[----:B0-----:R-:W-:-:S02]  /*57b0*/  IADD3 R5, PT, PT, R4, -0x1, RZ ;  /* 0xffffffff04057810 */ /* 0x001fc40007ffe0ff */
[----:B------:R-:W-:Y:S02]  /*57c0*/  ISETP.NE.AND P1, PT, R4, 0x1, PT ;  /* 0x000000010400780c */ /* 0x000fe40003f25270 */
[----:B--2---:R-:W-:-:S04]  /*57d0*/  IADD3 R0, PT, PT, R7, -0x1, RZ ;  /* 0xffffffff07007810 */ /* 0x004fc80007ffe0ff */
        /* <DEDUP_REMOVED lines=11> */
.L_x_1329:
[----:B------:R-:W-:Y:S05]  /*5890*/  BSYNC.RECONVERGENT B0 ;  /* 0x0000000000007941 */ /* 0x000fea0003800200 */
.L_x_1328:
[----:B------:R-:W-:Y:S05]  /*58a0*/  @P0 EXIT ;  /* 0x000000000000094d */ /* 0x000fea0003800000 */
[----:B------:R-:W-:Y:S05]  /*58b0*/  @P2 BRA `(.L_x_1330) ;  /* 0x0000000000202947 */ /* 0x000fea0003800000 */
[----:B------:R-:W-:-:S05]  /*58c0*/  IMAD R0, R4, R7, RZ ;  /* 0x0000000704007224 */ /* 0x000fca00078e02ff */
[----:B------:R-:W-:-:S13]  /*58d0*/  ISETP.NE.AND P0, PT, R0, -0x1, PT ;  /* 0xffffffff0000780c */ /* 0x000fda0003f05270 */
[----:B------:R-:W-:Y:S05]  /*58e0*/  @!P0 BRA `(.L_x_1330) ;  /* 0x0000000000148947 */ /* 0x000fea0003800000 */
.L_x_1331:
[----:B0-----:R-:W2:Y:S04]  /*58f0*/  LDG.E.STRONG.GPU R5, desc[UR8][R2.64] ;  /* 0x0000000802057981 */ /* 0x001ea8000c1ef900 */
[----:B--2---:R-:W-:Y:S01]  /*5900*/  CCTL.IVALL ;  /* 0x00000000ff00798f */ /* 0x004fe20002000000 */
[----:B------:R-:W-:Y:S05]  /*5910*/  YIELD ;  /* 0x0000000000007946 */ /* 0x000fea0003800000 */
[----:B------:R-:W-:-:S13]  /*5920*/  ISETP.NE.AND P0, PT, R5, R0, PT ;  /* 0x000000000500720c */ /* 0x000fda0003f05270 */
[----:B------:R-:W-:Y:S05]  /*5930*/  @P0 BRA `(.L_x_1331) ;  /* 0xfffffffc00ec0947 */ /* 0x000fea000383ffff */
.L_x_1330:
[----:B------:R-:W-:Y:S05]  /*5940*/  WARPSYNC.ALL ;  /* 0x0000000000007948 */ /* 0x000fea0003800000 */
[----:B0-----:R-:W0:Y:S08]  /*5950*/  LDC.64 R4, c[0x0][0x3f8] ;  /* 0x0000fe00ff047b82 */ /* 0x001e300000000a00 */
        /* <DEDUP_REMOVED lines=49> */
[----:B------:R-:W2:Y:S01]  /*5c70*/  LDCU.64 UR6, c[0x0][0x390] ;  /* 0x00007200ff0677ac */ /* 0x000ea20008000a00 */
[----:B------:R-:W-:Y:S02]  /*5c80*/  LOP3.LUT R9, R9, 0x3, RZ, 0xc0, !PT ;  /* 0x0000000309097812 */ /* 0x000fe400078ec0ff */
[--C-:B------:R-:W-:Y:S01]  /*5c90*/  SHF.L.U64.HI R22, R70, 0x3, R71.reuse ;  /* 0x0000000346167819 */ /* 0x100fe20000010247 */
[----:B------:R-:W4:Y:S01]  /*5ca0*/  LDCU.64 UR10, c[0x0][0x388] ;  /* 0x00007100ff0a77ac */ /* 0x000f220008000a00 */
[----:B------:R-:W-:Y:S01]  /*5cb0*/  SHF.L.U32 R29, R5, 0x2, RZ ;  /* 0x00000002051d7819 */ /* 0x000fe200000006ff */
[----:B------:R-:W-:Y:S01]  /*5cc0*/  IMAD.WIDE.U32 R6, R9, 0x280, R70 ;  /* 0x0000028009067825 */ /* 0x000fe200078e0046 */
[----:B------:R-:W-:-:S02]  /*5cd0*/  SHF.L.U64.HI R31, R3, 0x2, R0 ;  /* 0x00000002031f7819 */ /* 0x000fc40000010200 */
[----:B------:R-:W-:Y:S02]  /*5ce0*/  SHF.L.U64.HI R27, R28, 0x2, R33 ;  /* 0x000000021c1b7819 */ /* 0x000fe40000010221 */
[C---:B0-----:R-:W-:Y:S01]  /*5cf0*/  LEA R25, P1, R70.reuse, UR4, 0x2 ;  /* 0x0000000446197c11 */ /* 0x041fe2000f8210ff */
[----:B------:R-:W-:Y:S01]  /*5d00*/  UMOV UR4, URZ ;  /* 0x000000ff00047c82 */ /* 0x000fe20008000000 */
[----:B--2---:R-:W-:Y:S02]  /*5d10*/  IADD3 R23, P2, PT, R21, UR6, RZ ;  /* 0x0000000615177c10 */ /* 0x004fe4000ff5e0ff */
[----:B------:R-:W-:Y:S02]  /*5d20*/  LEA.HI.X R26, R70, UR5, R71, 0x2, P1 ;  /* 0x00000005461a7c11 */ /* 0x000fe400088f1447 */
[----:B------:R-:W-:Y:S02]  /*5d30*/  IADD3 R71, PT, PT, R7, UR4, RZ ;  /* 0x0000000407477c10 */ /* 0x000fe4000fffe0ff */
[----:B------:R-:W-:Y:S01]  /*5d40*/  MOV R70, R6 ;  /* 0x0000000600467202 */ /* 0x000fe20000000f00 */
[----:B------:R-:W-:Y:S01]  /*5d50*/  IMAD.WIDE.U32 R6, R4, 0x4, RZ ;  /* 0x0000000404067825 */ /* 0x000fe200078e00ff */
[----:B------:R-:W-:-:S02]  /*5d60*/  IADD3.X R24, PT, PT, R22, UR7, RZ, P2, !PT ;  /* 0x0000000716187c10 */ /* 0x000fc400097fe4ff */
[----:B----4-:R-:W-:Y:S02]  /*5d70*/  IADD3 R21, P1, PT, R21, UR10, RZ ;  /* 0x0000000a15157c10 */ /* 0x010fe4000ff3e0ff */
[----:B------:R-:W-:Y:S02]  /*5d80*/  IADD3 R2, P2, PT, RZ, -R9, RZ ;  /* 0x80000009ff027210 */ /* 0x000fe40007f5e0ff */
[----:B------:R-:W-:Y:S02]  /*5d90*/  IADD3.X R22, PT, PT, R22, UR11, RZ, P1, !PT ;  /* 0x0000000b16167c10 */ /* 0x000fe40008ffe4ff */
[----:B------:R-:W-:Y:S02]  /*5da0*/  IADD3 R29, PT, PT, R7, R29, RZ ;  /* 0x0000001d071d7210 */ /* 0x000fe40007ffe0ff */
[----:B------:R-:W-:-:S07]  /*5db0*/  IADD3.X R20, PT, PT, RZ, -0x1, RZ, P2, !PT ;  /* 0xffffffffff147810 */ /* 0x000fce00017fe4ff */
.L_x_1334:
        /* <DEDUP_REMOVED lines=10> */
[----:B------:R-:W5:Y:S04]  /*5e60*/  LDG.E R18, desc[UR8][R12.64] ;  /* 0x000000080c127981 */ /* 0x000f68000c1e1900 */
[----:B------:R-:W5:Y:S01]  /*5e70*/  LDG.E R19, desc[UR8][R14.64] ;  /* 0x000000080e137981 */ /* 0x000f62000c1e1900 */
[----:B0-----:R-:W-:-:S02]  /*5e80*/  MOV R10, R23 ;  /* 0x00000017000a7202 */ /* 0x001fc40000000f00 */
[----:B----4-:R-:W-:Y:S02]  /*5e90*/  MOV R8, R21 ;  /* 0x0000001500087202 */ /* 0x010fe40000000f00 */
        /* <DEDUP_REMOVED lines=13> */
[----:B-----5:R0:W-:Y:S01]  /*5f70*/  STG.E.64 desc[UR8][R10.64], R18 ;  /* 0x000000120a007986 */ /* 0x0201e2000c101b08 */
[----:B------:R-:W-:Y:S05]  /*5f80*/  @P1 BRA `(.L_x_1334) ;  /* 0xfffffffc008c1947 */ /* 0x000fea000383ffff */
.L_x_1333:
[----:B------:R-:W-:Y:S05]  /*5f90*/  BSYNC.RECONVERGENT B0 ;  /* 0x0000000000007941 */ /* 0x000fea0003800200 */
.L_x_1332:
[----:B------:R-:W-:Y:S05]  /*5fa0*/  @!P0 EXIT ;  /* 0x000000000000894d */ /* 0x000fea0003800000 */
[----:B------:R-:W-:Y:S01]  /*5fb0*/  SHF.L.U64.HI R37, R28, 0x2, R33 ;  /* 0x000000021c257819 */ /* 0x000fe20000010221 */
[----:B------:R-:W2:Y:S01]  /*5fc0*/  LDCU.64 UR4, c[0x0][0x3d8] ;  /* 0x00007b00ff0477ac */ /* 0x000ea20008000a00 */
[C---:B------:R-:W-:Y:S02]  /*5fd0*/  SHF.L.U64.HI R31, R4.reuse, 0x2, R5 ;  /* 0x00000002041f7819 */ /* 0x040fe40000010205 */
[----:B------:R-:W-:Y:S01]  /*5fe0*/  SHF.L.U32 R29, R4, 0x2, RZ ;  /* 0x00000002041d7819 */ /* 0x000fe200000006ff */
[----:B------:R-:W4:Y:S01]  /*5ff0*/  LDCU.64 UR6, c[0x0][0x388] ;  /* 0x00007100ff0677ac */ /* 0x000f220008000a00 */
[----:B------:R-:W-:Y:S02]  /*6000*/  SHF.L.U32 R39, R28, 0x2, RZ ;  /* 0x000000021c277819 */ /* 0x000fe400000006ff */
[C---:B------:R-:W-:Y:S01]  /*6010*/  SHF.L.U64.HI R33, R3.reuse, 0x2, R0 ;  /* 0x0000000203217819 */ /* 0x040fe20000010200 */
[----:B------:R-:W0:Y:S01]  /*6020*/  LDCU.64 UR10, c[0x0][0x390] ;  /* 0x00007200ff0a77ac */ /* 0x000e220008000a00 */
[----:B------:R-:W-:-:S07]  /*6030*/  SHF.L.U32 R35, R3, 0x2, RZ ;  /* 0x0000000203237819 */ /* 0x000fce00000006ff */
.L_x_1335:
[C---:B0-----:R-:W-:Y:S02]  /*6040*/  SHF.L.U32 R16, R70.reuse, 0x2, RZ ;  /* 0x0000000246107819 */ /* 0x041fe400000006ff */
[----:B------:R-:W-:Y:S02]  /*6050*/  SHF.L.U64.HI R2, R70, 0x2, R71 ;  /* 0x0000000246027819 */ /* 0x000fe40000010247 */
[----:B--2---:R-:W-:-:S04]  /*6060*/  IADD3 R4, P0, PT, R16, UR4, RZ ;  /* 0x0000000410047c10 */ /* 0x004fc8000ff1e0ff */
[----:B------:R-:W-:Y:S02]  /*6070*/  IADD3.X R5, PT, PT, R2, UR5, RZ, P0, !PT ;  /* 0x0000000502057c10 */ /* 0x000fe400087fe4ff */
[C---:B------:R-:W-:Y:S02]  /*6080*/  IADD3 R6, P0, PT, R4.reuse, R35, RZ ;  /* 0x0000002304067210 */ /* 0x040fe40007f1e0ff */
[C---:B-1----:R-:W-:Y:S01]  /*6090*/  IADD3 R10, P1, PT, R4.reuse, R39, RZ ;  /* 0x00000027040a7210 */ /* 0x042fe20007f3e0ff */
[----:B------:R0:W2:Y:S01]  /*60a0*/  LDG.E R18, desc[UR8][R4.64] ;  /* 0x0000000804127981 */ /* 0x0000a2000c1e1900 */
[C---:B------:R-:W-:Y:S02]  /*60b0*/  IADD3.X R7, PT, PT, R5.reuse, R33, RZ, P0, !PT ;  /* 0x0000002105077210 */ /* 0x040fe400007fe4ff */
[----:B------:R-:W-:Y:S02]  /*60c0*/  IADD3 R8, P0, PT, R4, R29, RZ ;  /* 0x0000001d04087210 */ /* 0x000fe40007f1e0ff */
[C---:B------:R-:W-:Y:S01]  /*60d0*/  IADD3.X R11, PT, PT, R5.reuse, R37, RZ, P1, !PT ;  /* 0x00000025050b7210 */ /* 0x040fe20000ffe4ff */
[----:B------:R5:W2:Y:S01]  /*60e0*/  LDG.E R19, desc[UR8][R6.64] ;  /* 0x0000000806137981 */ /* 0x000aa2000c1e1900 */
[----:B------:R-:W-:-:S03]  /*60f0*/  IADD3.X R9, PT, PT, R5, R31, RZ, P0, !PT ;  /* 0x0000001f05097210 */ /* 0x000fc600007fe4ff */
[----:B------:R-:W3:Y:S04]  /*6100*/  LDG.E R21, desc[UR8][R10.64] ;  /* 0x000000080a157981 */ /* 0x000ee8000c1e1900 */
[----:B------:R1:W3:Y:S01]  /*6110*/  LDG.E R20, desc[UR8][R8.64] ;  /* 0x0000000808147981 */ /* 0x0002e2000c1e1900 */
[C---:B------:R-:W-:Y:S02]  /*6120*/  SHF.L.U32 R27, R70.reuse, 0x3, RZ ;  /* 0x00000003461b7819 */ /* 0x040fe400000006ff */
[----:B------:R-:W-:Y:S02]  /*6130*/  SHF.L.U64.HI R71, R70, 0x3, R71 ;  /* 0x0000000346477819 */ /* 0x000fe40000010247 */
[----:B------:R-:W-:Y:S02]  /*6140*/  LOP3.LUT R14, R27, 0xfffffff8, RZ, 0xc0, !PT ;  /* 0xfffffff81b0e7812 */ /* 0x000fe400078ec0ff */
[----:B------:R-:W-:-:S02]  /*6150*/  LOP3.LUT R16, R16, 0xfffffffc, RZ, 0xc0, !PT ;  /* 0xfffffffc10107812 */ /* 0x000fc400078ec0ff */
[C---:B----4-:R-:W-:Y:S02]  /*6160*/  IADD3 R12, P0, PT, R14.reuse, UR6, RZ ;  /* 0x000000060e0c7c10 */ /* 0x050fe4000ff1e0ff */
[----:B0-----:R-:W-:Y:S02]  /*6170*/  LOP3.LUT R4, R71, 0x3, RZ, 0xc0, !PT ;  /* 0x0000000347047812 */ /* 0x001fe400078ec0ff */
[----:B------:R-:W-:Y:S02]  /*6180*/  IADD3 R14, P1, PT, R14, UR10, RZ ;  /* 0x0000000a0e0e7c10 */ /* 0x000fe4000ff3e0ff */
[----:B------:R-:W-:Y:S02]  /*6190*/  LOP3.LUT R2, R2, 0x3, RZ, 0xc0, !PT ;  /* 0x0000000302027812 */ /* 0x000fe400078ec0ff */
[----:B------:R-:W-:Y:S02]  /*61a0*/  IADD3 R16, P2, PT, R16, UR4, RZ ;  /* 0x0000000410107c10 */ /* 0x000fe4000ff5e0ff */
[----:B------:R-:W-:-:S02]  /*61b0*/  IADD3.X R13, PT, PT, R4, UR7, RZ, P0, !PT ;  /* 0x00000007040d7c10 */ /* 0x000fc400087fe4ff */
[----:B------:R-:W-:Y:S02]  /*61c0*/  IADD3.X R15, PT, PT, R4, UR11, RZ, P1, !PT ;  /* 0x0000000b040f7c10 */ /* 0x000fe40008ffe4ff */
[----:B------:R-:W-:Y:S02]  /*61d0*/  IADD3.X R17, PT, PT, R2, UR5, RZ, P2, !PT ;  /* 0x0000000502117c10 */ /* 0x000fe400097fe4ff */
[C---:B------:R-:W-:Y:S02]  /*61e0*/  IADD3 R4, P0, PT, R16.reuse, R35, RZ ;  /* 0x0000002310047210 */ /* 0x040fe40007f1e0ff */
[C---:B-----5:R-:W-:Y:S02]  /*61f0*/  IADD3 R6, P1, PT, R16.reuse, R29, RZ ;  /* 0x0000001d10067210 */ /* 0x060fe40007f3e0ff */
[----:B-1----:R-:W-:Y:S02]  /*6200*/  IADD3 R8, P2, PT, R16, R39, RZ ;  /* 0x0000002710087210 */ /* 0x002fe40007f5e0ff */
[----:B------:R-:W-:-:S02]  /*6210*/  IADD3.X R5, PT, PT, R17, R33, RZ, P0, !PT ;  /* 0x0000002111057210 */ /* 0x000fc400007fe4ff */
[C---:B------:R-:W-:Y:S02]  /*6220*/  IADD3.X R7, PT, PT, R17.reuse, R31, RZ, P1, !PT ;  /* 0x0000001f11077210 */ /* 0x040fe40000ffe4ff */
[----:B------:R-:W-:Y:S01]  /*6230*/  IADD3.X R9, PT, PT, R17, R37, RZ, P2, !PT ;  /* 0x0000002511097210 */ /* 0x000fe200017fe4ff */
[----:B--2---:R0:W-:Y:S04]  /*6240*/  STG.E.64 desc[UR8][R12.64], R18 ;  /* 0x000000120c007986 */ /* 0x0041e8000c101b08 */
[----:B---3--:R1:W-:Y:S04]  /*6250*/  STG.E.64 desc[UR8][R14.64], R20 ;  /* 0x000000140e007986 */ /* 0x0083e8000c101b08 */
        /* <DEDUP_REMOVED lines=48> */
.L_x_1336:
        /* <DEDUP_REMOVED lines=10> */
.L_x_4518:


//--------------------- .text._Z35group_norm_nhwc_bwd_one_pass_kernelI11Fp32IOFp32WLi256ELi80ELi640EEv26Group_norm_nhwc_bwd_params --------------------------
	.section	.text._Z35group_norm_nhwc_bwd_one_pass_kernelI11Fp32IOFp32WLi256ELi80ELi640EEv26Group_norm_nhwc_bwd_params,"ax",@progbits
	.align	128
        .global         _Z35group_norm_nhwc_bwd_one_pass_kernelI11Fp32IOFp32WLi256ELi80ELi640EEv26Group_norm_nhwc_bwd_params
        .type           _Z35group_norm_nhwc_bwd_one_pass_kernelI11Fp32IOFp32WLi256ELi80ELi640EEv26Group_norm_nhwc_bwd_params,@function
        .size           _Z35group_norm_nhwc_bwd_one_pass_kernelI11Fp32IOFp32WLi256ELi80ELi640EEv26Group_norm_nhwc_bwd_params,(.L_x_4519 - _Z35group_norm_nhwc_bwd_one_pass_kernelI11Fp32IOFp32WLi256ELi80ELi640EEv26Group_norm_nhwc_bwd_params)
        .other          _Z35group_norm_nhwc_bwd_one_pass_kernelI11Fp32IOFp32WLi256ELi80ELi640EEv26Group_norm_nhwc_bwd_params,@"STO_CUDA_ENTRY STV_DEFAULT"
_Z35group_norm_nhwc_bwd_one_pass_kernelI11Fp32IOFp32WLi256ELi80ELi640EEv26Group_norm_nhwc_bwd_params:
.text._Z35group_norm_nhwc_bwd_one_pass_kernelI11Fp32IOFp32WLi256ELi80ELi640EEv26Group_norm_nhwc_bwd_params:
        /* <DEDUP_REMOVED lines=10> */
[----:B------:R-:W-:-:S04]  /*00a0*/  UMOV UR4, URZ ;  /* 0x000000ff00047c82 */ /* 0x000fc80008000000 */
        /* <DEDUP_REMOVED lines=8> */
[----:B------:R-:W-:-:S07]  /*0130*/  LOP3.LUT R85, R84, 0xffff, RZ, 0xc0, !PT ;  /* 0x0000ffff54557812 */ /* 0x000fce00078ec0ff */
.L_x_1404:
[----:B0-----:R-:W0:Y:S01]  /*0140*/  LDC R6, c[0x0][0x410] ;  /* 0x00010400ff067b82 */ /* 0x001e220000000800 */
[----:B------:R-:W1:Y:S01]  /*0150*/  LDCU.128 UR16, c[0x0][0x400] ;  /* 0x00008000ff1077ac */ /* 0x000e620008000c00 */
[----:B------:R-:W-:Y:S01]  /*0160*/  ISETP.LE.AND P3, PT, RZ, UR5, PT ;  /* 0x00000005ff007c0c */ /* 0x000fe2000bf63270 */
[----:B------:R-:W2:Y:S05]  /*0170*/  LDCU.U8 UR9, c[0x0][0x414] ;  /* 0x00008280ff0977ac */ /* 0x000eaa0008000000 */
[----:B------:R-:W3:Y:S08]  /*0180*/  S2UR UR8, SR_CTAID.X ;  /* 0x00000000000879c3 */ /* 0x000ef00000002500 */
[----:B------:R-:W3:Y:S01]  /*0190*/  LDC R21, c[0x0][0x41c] ;  /* 0x00010700ff157b82 */ /* 0x000ee20000000800 */
[----:B------:R-:W-:-:S02]  /*01a0*/  CS2R R80, SRZ ;  /* 0x0000000000507805 */ /* 0x000fc4000001ff00 */
[----:B------:R-:W-:Y:S02]  /*01b0*/  CS2R R78, SRZ ;  /* 0x00000000004e7805 */ /* 0x000fe4000001ff00 */
[----:B------:R-:W-:Y:S02]  /*01c0*/  CS2R R76, SRZ ;  /* 0x00000000004c7805 */ /* 0x000fe4000001ff00 */
[----:B------:R-:W-:Y:S02]  /*01d0*/  CS2R R74, SRZ ;  /* 0x00000000004a7805 */ /* 0x000fe4000001ff00 */
[----:B------:R-:W-:Y:S02]  /*01e0*/  CS2R R70, SRZ ;  /* 0x0000000000467805 */ /* 0x000fe4000001ff00 */
[----:B------:R-:W-:Y:S02]  /*01f0*/  CS2R R72, SRZ ;  /* 0x0000000000487805 */ /* 0x000fe4000001ff00 */
[----:B------:R-:W-:-:S02]  /*0200*/  CS2R R68, SRZ ;  /* 0x0000000000447805 */ /* 0x000fc4000001ff00 */
[----:B0-----:R-:W-:Y:S02]  /*0210*/  IABS R5, R6 ;  /* 0x0000000600057213 */ /* 0x001fe40000000000 */
[----:B------:R-:W-:Y:S02]  /*0220*/  CS2R R66, SRZ ;  /* 0x0000000000427805 */ /* 0x000fe4000001ff00 */
[----:B------:R-:W-:Y:S02]  /*0230*/  CS2R R64, SRZ ;  /* 0x0000000000407805 */ /* 0x000fe4000001ff00 */
[----:B------:R-:W-:Y:S01]  /*0240*/  CS2R R62, SRZ ;  /* 0x00000000003e7805 */ /* 0x000fe2000001ff00 */
[----:B------:R-:W0:Y:S01]  /*0250*/  I2F.RP R0, R5 ;  /* 0x0000000500007306 */ /* 0x000e220000209400 */
[----:B------:R-:W-:Y:S02]  /*0260*/  CS2R R60, SRZ ;  /* 0x00000000003c7805 */ /* 0x000fe4000001ff00 */
[----:B------:R-:W-:-:S02]  /*0270*/  CS2R R58, SRZ ;  /* 0x00000000003a7805 */ /* 0x000fc4000001ff00 */
[----:B------:R-:W-:Y:S02]  /*0280*/  CS2R R56, SRZ ;  /* 0x0000000000387805 */ /* 0x000fe4000001ff00 */
[----:B------:R-:W-:Y:S01]  /*0290*/  CS2R R54, SRZ ;  /* 0x0000000000367805 */ /* 0x000fe2000001ff00 */
[----:B------:R-:W4:Y:S01]  /*02a0*/  LDCU.64 UR6, c[0x0][0x3b8] ;  /* 0x00007700ff0677ac */ /* 0x000f220008000a00 */
[----:B------:R-:W4:Y:S01]  /*02b0*/  LDC.64 R52, c[0x0][0x3a8] ;  /* 0x0000ea00ff347b82 */ /* 0x000f220000000a00 */
[----:B---3--:R-:W-:Y:S01]  /*02c0*/  IMAD R21, R21, UR8, R86 ;  /* 0x0000000815157c24 */ /* 0x008fe2000f8e0256 */
[----:B0-----:R-:W0:Y:S04]  /*02d0*/  MUFU.RCP R0, R0 ;  /* 0x0000000000007308 */ /* 0x001e280000001000 */
[----:B-1----:R-:W-:-:S02]  /*02e0*/  ISETP.GE.U32.AND P1, PT, R21, UR16, PT ;  /* 0x0000001015007c0c */ /* 0x002fc4000bf26070 */
[----:B------:R-:W-:Y:S02]  /*02f0*/  SHF.R.S32.HI R9, RZ, 0x1f, R21 ;  /* 0x0000001fff097819 */ /* 0x000fe40000011415 */
[----:B------:R-:W-:Y:S02]  /*0300*/  IADD3 R29, PT, PT, R21, 0x40, RZ ;  /* 0x00000040151d7810 */ /* 0x000fe40007ffe0ff */
[----:B------:R-:W-:Y:S02]  /*0310*/  ISETP.GE.AND.EX P1, PT, R9, UR17, PT, P1 ;  /* 0x0000001109007c0c */ /* 0x000fe4000bf26310 */
[----:B------:R-:W-:Y:S02]  /*0320*/  IADD3 R39, PT, PT, R21, 0x50, RZ ;  /* 0x0000005015277810 */ /* 0x000fe40007ffe0ff */
[----:B0-----:R-:W-:-:S09]  /*0330*/  IADD3 R2, PT, PT, R0, 0xffffffe, RZ ;  /* 0x0ffffffe00027810 */ /* 0x001fd20007ffe0ff */
[----:B------:R-:W0:Y:S01]  /*0340*/  @!P1 LDC.64 R12, c[0x0][0x3f8] ;  /* 0x0000fe00ff0c9b82 */ /* 0x000e220000000a00 */
[----:B------:R1:W3:Y:S07]  /*0350*/  F2I.FTZ.U32.TRUNC.NTZ R3, R2 ;  /* 0x0000000200037305 */ /* 0x0002ee000021f000 */
[----:B------:R-:W2:Y:S01]  /*0360*/  @!P1 LDC.64 R22, c[0x0][0x3a0] ;  /* 0x0000e800ff169b82 */ /* 0x000ea20000000a00 */
[----:B-1----:R-:W-:Y:S01]  /*0370*/  HFMA2 R2, -RZ, RZ, 0, 0 ;  /* 0x00000000ff027431 */ /* 0x002fe200000001ff */
[----:B---3--:R-:W-:-:S06]  /*0380*/  IADD3 R4, PT, PT, RZ, -R3, RZ ;  /* 0x80000003ff047210 */ /* 0x008fcc0007ffe0ff */
[----:B------:R-:W1:Y:S01]  /*0390*/  @!P1 LDC.64 R24, c[0x0][0x398] ;  /* 0x0000e600ff189b82 */ /* 0x000e620000000a00 */
[----:B------:R-:W-:Y:S01]  /*03a0*/  IMAD R7, R4, R5, RZ ;  /* 0x0000000504077224 */ /* 0x000fe200078e02ff */
[----:B------:R-:W-:-:S03]  /*03b0*/  IABS R4, UR5 ;  /* 0x0000000500047c13 */ /* 0x000fc60008000000 */
[----:B------:R-:W-:Y:S01]  /*03c0*/  IMAD.HI.U32 R3, R3, R7, R2 ;  /* 0x0000000703037227 */ /* 0x000fe200078e0002 */
[----:B------:R-:W-:Y:S02]  /*03d0*/  LOP3.LUT R2, R6, UR5, RZ, 0x3c, !PT ;  /* 0x0000000506027c12 */ /* 0x000fe4000f8e3cff */
[----:B------:R-:W-:Y:S02]  /*03e0*/  IADD3 R7, PT, PT, R21, 0x10, RZ ;  /* 0x0000001015077810 */ /* 0x000fe40007ffe0ff */
[----:B------:R-:W-:Y:S01]  /*03f0*/  ISETP.GE.AND P0, PT, R2, RZ, PT ;  /* 0x000000ff0200720c */ /* 0x000fe20003f06270 */
[----:B------:R-:W-:Y:S01]  /*0400*/  IMAD.HI.U32 R3, R3, R4, RZ ;  /* 0x0000000403037227 */ /* 0x000fe200078e00ff */
[----:B------:R-:W-:-:S04]  /*0410*/  SHF.R.S32.HI R11, RZ, 0x1f, R7 ;  /* 0x0000001fff0b7819 */ /* 0x000fc80000011407 */
        /* <DEDUP_REMOVED lines=8> */
[----:B------:R-:W-:-:S02]  /*04a0*/  ISETP.NE.AND P4, PT, R6, RZ, PT ;  /* 0x000000ff0600720c */ /* 0x000fc40003f85270 */
[----:B------:R-:W-:Y:S02]  /*04b0*/  SEL R0, R5, R0, !P5 ;  /* 0x0000000005007207 */ /* 0x000fe40006800000 */
[----:B------:R-:W-:Y:S02]  /*04c0*/  LOP3.LUT R5, RZ, R6, RZ, 0x33, !PT ;  /* 0x00000006ff057212 */ /* 0x000fe400078e33ff */
[----:B------:R-:W-:Y:S02]  /*04d0*/  @!P3 IADD3 R0, PT, PT, -R0, RZ, RZ ;  /* 0x000000ff0000b210 */ /* 0x000fe40007ffe1ff */
[----:B------:R-:W-:Y:S02]  /*04e0*/  @P2 IADD3 R3, PT, PT, R3, 0x1, RZ ;  /* 0x0000000103032810 */ /* 0x000fe40007ffe0ff */
[----:B------:R-:W-:Y:S02]  /*04f0*/  SEL R0, R5, R0, !P4 ;  /* 0x0000000005007207 */ /* 0x000fe40006000000 */
[----:B------:R-:W-:-:S02]  /*0500*/  ISETP.GE.U32.AND P2, PT, R7, UR16, PT ;  /* 0x0000001007007c0c */ /* 0x000fc4000bf46070 */
[----:B------:R-:W-:Y:S01]  /*0510*/  @!P0 IADD3 R3, PT, PT, -R3, RZ, RZ ;  /* 0x000000ff03038210 */ /* 0x000fe20007ffe1ff */
[----:B------:R-:W-:Y:S01]  /*0520*/  IMAD R2, R0, 0x50, RZ ;  /* 0x0000005000027824 */ /* 0x000fe200078e02ff */
[----:B------:R-:W-:Y:S02]  /*0530*/  ISETP.GE.AND.EX P2, PT, R11, UR17, PT, P2 ;  /* 0x000000110b007c0c */ /* 0x000fe4000bf46320 */
[----:B------:R-:W-:Y:S02]  /*0540*/  SEL R3, R5, R3, !P4 ;  /* 0x0000000305037207 */ /* 0x000fe40006000000 */
[----:B------:R-:W-:Y:S02]  /*0550*/  IADD3 R5, PT, PT, R21, 0x20, RZ ;  /* 0x0000002015057810 */ /* 0x000fe40007ffe0ff */
[----:B------:R-:W-:Y:S02]  /*0560*/  IADD3 R90, P0, PT, R2, R85, RZ ;  /* 0x00000055025a7210 */ /* 0x000fe40007f1e0ff */
[----:B------:R-:W-:-:S02]  /*0570*/  SHF.R.S32.HI R4, RZ, 0x1f, R3 ;  /* 0x0000001fff047819 */ /* 0x000fc40000011403 */
[----:B------:R-:W-:Y:S02]  /*0580*/  ISETP.GE.U32.AND P3, PT, R5, UR16, PT ;  /* 0x0000001005007c0c */ /* 0x000fe4000bf66070 */
[----:B------:R-:W-:Y:S01]  /*0590*/  SHF.R.S32.HI R15, RZ, 0x1f, R5 ;  /* 0x0000001fff0f7819 */ /* 0x000fe20000011405 */
[----:B------:R-:W-:Y:S01]  /*05a0*/  IMAD R4, R4, UR18, RZ ;  /* 0x0000001204047c24 */ /* 0x000fe2000f8e02ff */
[----:B------:R-:W-:Y:S01]  /*05b0*/  LEA.HI.X.SX32 R91, R2, RZ, 0x1, P0 ;  /* 0x000000ff025b7211 */ /* 0x000fe200000f0eff */
[----:B------:R-:W3:Y:S01]  /*05c0*/  @!P2 LDC.64 R18, c[0x0][0x3f8] ;  /* 0x0000fe00ff12ab82 */ /* 0x000ee20000000a00 */
[----:B------:R-:W-:Y:S01]  /*05d0*/  ISETP.GE.AND.EX P3, PT, R15, UR17, PT, P3 ;  /* 0x000000110f007c0c */ /* 0x000fe2000bf66330 */
[C---:B------:R-:W-:Y:S01]  /*05e0*/  IMAD R93, R3.reuse, UR19, R4 ;  /* 0x00000013035d7c24 */ /* 0x040fe2000f8e0204 */
[----:B------:R-:W-:Y:S01]  /*05f0*/  LOP3.LUT R85, R84, 0xffff, RZ, 0xc0, !PT ;  /* 0x0000ffff54557812 */ /* 0x000fe200078ec0ff */
[----:B------:R-:W-:-:S04]  /*0600*/  IMAD.WIDE.U32 R90, R3, UR18, R90 ;  /* 0x00000012035a7c25 */ /* 0x000fc8000f8e005a */
[----:B0-----:R-:W-:Y:S01]  /*0610*/  @!P1 IMAD R2, R9, R12, RZ ;  /* 0x0000000c09029224 */ /* 0x001fe200078e02ff */
[----:B------:R-:W-:Y:S01]  /*0620*/  IADD3 R93, PT, PT, R91, R93, RZ ;  /* 0x0000005d5b5d7210 */ /* 0x000fe20007ffe0ff */
[----:B------:R-:W0:Y:S01]  /*0630*/  @!P2 LDC.64 R30, c[0x0][0x3a0] ;  /* 0x0000e800ff1eab82 */ /* 0x000e220000000a00 */
[----:B------:R-:W-:Y:S01]  /*0640*/  @!P1 MOV R92, R90 ;  /* 0x0000005a005c9202 */ /* 0x000fe20000000f00 */
[C---:B------:R-:W-:Y:S01]  /*0650*/  @!P1 IMAD R9, R21.reuse, R13, R2 ;  /* 0x0000000d15099224 */ /* 0x040fe200078e0202 */
[----:B------:R-:W-:-:S03]  /*0660*/  IADD3 R13, PT, PT, R21, 0x30, RZ ;  /* 0x00000030150d7810 */ /* 0x000fc60007ffe0ff */
[----:B------:R-:W-:Y:S01]  /*0670*/  @!P1 IMAD.WIDE.U32 R2, R21, R12, R92 ;  /* 0x0000000c15029225 */ /* 0x000fe200078e005c */
[----:B------:R-:W-:Y:S01]  /*0680*/  ISETP.GE.U32.AND P5, PT, R13, UR16, PT ;  /* 0x000000100d007c0c */ /* 0x000fe2000bfa6070 */
[----:B------:R-:W4:Y:S01]  /*0690*/  @!P3 LDC.64 R26, c[0x0][0x3f8] ;  /* 0x0000fe00ff1abb82 */ /* 0x000f220000000a00 */
[----:B------:R-:W-:Y:S02]  /*06a0*/  SHF.R.S32.HI R17, RZ, 0x1f, R13 ;  /* 0x0000001fff117819 */ /* 0x000fe4000001140d */
[----:B------:R-:W-:Y:S02]  /*06b0*/  @!P1 IADD3 R3, PT, PT, R3, R9, RZ ;  /* 0x0000000903039210 */ /* 0x000fe40007ffe0ff */
[C---:B------:R-:W-:Y:S01]  /*06c0*/  @!P1 SHF.L.U32 R9, R2.reuse, 0x2, RZ ;  /* 0x0000000202099819 */ /* 0x040fe200000006ff */
[----:B---3--:R-:W-:Y:S01]  /*06d0*/  @!P2 IMAD R6, R11, R18, RZ ;  /* 0x000000120b06a224 */ /* 0x008fe200078e02ff */
[----:B------:R-:W-:Y:S01]  /*06e0*/  ISETP.GE.AND.EX P5, PT, R17, UR17, PT, P5 ;  /* 0x0000001111007c0c */ /* 0x000fe2000bfa6350 */
[----:B------:R-:W3:Y:S01]  /*06f0*/  @!P2 LDC.64 R32, c[0x0][0x398] ;  /* 0x0000e600ff20ab82 */ /* 0x000ee20000000a00 */
[----:B------:R-:W-:Y:S01]  /*0700*/  @!P1 SHF.L.U64.HI R4, R2, 0x2, R3 ;  /* 0x0000000202049819 */ /* 0x000fe20000010203 */
[----:B------:R-:W-:Y:S01]  /*0710*/  @!P2 IMAD R19, R7, R19, R6 ;  /* 0x000000130713a224 */ /* 0x000fe200078e0206 */
[----:B--2---:R-:W-:-:S02]  /*0720*/  @!P1 IADD3 R10, P0, PT, R9, R22, RZ ;  /* 0x00000016090a9210 */ /* 0x004fc40007f1e0ff */
[----:B------:R-:W-:Y:S02]  /*0730*/  @!P2 MOV R2, R90 ;  /* 0x0000005a0002a202 */ /* 0x000fe40000000f00 */
[----:B------:R-:W-:Y:S01]  /*0740*/  @!P1 IADD3.X R11, PT, PT, R4, R23, RZ, P0, !PT ;  /* 0x00000017040b9210 */ /* 0x000fe200007fe4ff */
[----:B------:R-:W2:Y:S01]  /*0750*/  @!P3 LDC.64 R34, c[0x0][0x398] ;  /* 0x0000e600ff22bb82 */ /* 0x000ea20000000a00 */
[----:B------:R-:W-:Y:S02]  /*0760*/  @!P2 MOV R3, R93 ;  /* 0x0000005d0003a202 */ /* 0x000fe40000000f00 */
[----:B------:R-:W-:Y:S01]  /*0770*/  ISETP.NE.AND P0, PT, RZ, UR9, PT ;  /* 0x00000009ff007c0c */ /* 0x000fe2000bf05270 */
[----:B------:R-:W5:Y:S01]  /*0780*/  @!P1 LDG.E.64 R80, desc[UR12][R10.64] ;  /* 0x0000000c0a509981 */ /* 0x000f62000c1e1b00 */
[----:B-1----:R-:W-:Y:S01]  /*0790*/  @!P1 IADD3 R14, P4, PT, R9, R24, RZ ;  /* 0x00000018090e9210 */ /* 0x002fe20007f9e0ff */
[----:B------:R-:W-:Y:S02]  /*07a0*/  @!P2 IMAD.WIDE.U32 R2, R7, R18, R2 ;  /* 0x000000120702a225 */ /* 0x000fe400078e0002 */
[----:B------:R-:W1:Y:S02]  /*07b0*/  @!P3 LDC.64 R8, c[0x0][0x3a0] ;  /* 0x0000e800ff08bb82 */ /* 0x000e640000000a00 */
[----:B----4-:R-:W-:Y:S01]  /*07c0*/  @!P3 IMAD R6, R15, R26, RZ ;  /* 0x0000001a0f06b224 */ /* 0x010fe200078e02ff */
[----:B------:R-:W-:-:S02]  /*07d0*/  @!P2 IADD3 R3, PT, PT, R3, R19, RZ ;  /* 0x000000130303a210 */ /* 0x000fc40007ffe0ff */
[----:B------:R-:W-:Y:S01]  /*07e0*/  @!P1 IADD3.X R15, PT, PT, R4, R25, RZ, P4, !PT ;  /* 0x00000019040f9210 */ /* 0x000fe200027fe4ff */
[----:B------:R-:W-:Y:S01]  /*07f0*/  @!P3 IMAD R7, R5, R27, R6 ;  /* 0x0000001b0507b224 */ /* 0x000fe200078e0206 */
[C---:B------:R-:W-:Y:S01]  /*0800*/  @!P2 SHF.L.U32 R19, R2.reuse, 0x2, RZ ;  /* 0x000000020213a819 */ /* 0x040fe200000006ff */
[----:B------:R-:W4:Y:S01]  /*0810*/  @!P5 LDC.64 R36, c[0x0][0x3f8] ;  /* 0x0000fe00ff24db82 */ /* 0x000f220000000a00 */
[----:B------:R-:W-:Y:S01]  /*0820*/  @!P2 SHF.L.U64.HI R4, R2, 0x2, R3 ;  /* 0x000000020204a819 */ /* 0x000fe20000010203 */
[----:B------:R-:W5:Y:S01]  /*0830*/  @!P1 LDG.E.64 R78, desc[UR12][R14.64] ;  /* 0x0000000c0e4e9981 */ /* 0x000f62000c1e1b00 */
[----:B------:R-:W-:Y:S02]  /*0840*/  @!P3 MOV R2, R90 ;  /* 0x0000005a0002b202 */ /* 0x000fe40000000f00 */
[----:B------:R-:W-:Y:S02]  /*0850*/  @!P3 MOV R3, R93 ;  /* 0x0000005d0003b202 */ /* 0x000fe40000000f00 */
[----:B0-----:R-:W-:Y:S01]  /*0860*/  @!P2 IADD3 R22, P6, PT, R19, R30, RZ ;  /* 0x0000001e1316a210 */ /* 0x001fe20007fde0ff */
[----:B------:R-:W0:Y:S01]  /*0870*/  @P0 LDC.64 R24, c[0x0][0x3b0] ;  /* 0x0000ec00ff180b82 */ /* 0x000e220000000a00 */
[----:B------:R-:W-:Y:S01]  /*0880*/  ISETP.GE.U32.AND P4, PT, R29, UR16, PT ;  /* 0x000000101d007c0c */ /* 0x000fe2000bf86070 */
[----:B------:R-:W-:Y:S01]  /*0890*/  @!P3 IMAD.WIDE.U32 R2, R5, R26, R2 ;  /* 0x0000001a0502b225 */ /* 0x000fe200078e0002 */
[----:B------:R-:W-:-:S02]  /*08a0*/  SHF.R.S32.HI R27, RZ, 0x1f, R29 ;  /* 0x0000001fff1b7819 */ /* 0x000fc4000001141d */
[----:B------:R-:W-:Y:S02]  /*08b0*/  @!P2 IADD3.X R23, PT, PT, R4, R31, RZ, P6, !PT ;  /* 0x0000001f0417a210 */ /* 0x000fe400037fe4ff */
[----:B---3--:R-:W-:Y:S01]  /*08c0*/  @!P2 IADD3 R18, P6, PT, R19, R32, RZ ;  /* 0x000000201312a210 */ /* 0x008fe20007fde0ff */
[----:B------:R-:W3:Y:S01]  /*08d0*/  @!P5 LDC.64 R40, c[0x0][0x398] ;  /* 0x0000e600ff28db82 */ /* 0x000ee20000000a00 */
[----:B------:R-:W-:Y:S01]  /*08e0*/  @!P3 IADD3 R5, PT, PT, R3, R7, RZ ;  /* 0x000000070305b210 */ /* 0x000fe20007ffe0ff */
[----:B------:R-:W5:Y:S01]  /*08f0*/  @!P2 LDG.E.64 R76, desc[UR12][R22.64] ;  /* 0x0000000c164ca981 */ /* 0x000f62000c1e1b00 */
[----:B------:R-:W-:Y:S02]  /*0900*/  ISETP.GE.AND.EX P4, PT, R27, UR17, PT, P4 ;  /* 0x000000111b007c0c */ /* 0x000fe4000bf86340 */
[----:B------:R-:W-:Y:S02]  /*0910*/  @!P3 SHF.L.U32 R3, R2, 0x2, RZ ;  /* 0x000000020203b819 */ /* 0x000fe400000006ff */
[----:B------:R-:W-:-:S02]  /*0920*/  @!P2 IADD3.X R19, PT, PT, R4, R33, RZ, P6, !PT ;  /* 0x000000210413a210 */ /* 0x000fc400037fe4ff */
[----:B------:R-:W-:Y:S01]  /*0930*/  @!P3 SHF.L.U64.HI R6, R2, 0x2, R5 ;  /* 0x000000020206b819 */ /* 0x000fe20000010205 */
[----:B------:R-:W3:Y:S01]  /*0940*/  @!P5 LDC.64 R32, c[0x0][0x3a0] ;  /* 0x0000e800ff20db82 */ /* 0x000ee20000000a00 */
[----:B-1----:R-:W-:Y:S01]  /*0950*/  @!P3 IADD3 R8, P6, PT, R3, R8, RZ ;  /* 0x000000080308b210 */ /* 0x002fe20007fde0ff */
[----:B----4-:R-:W-:Y:S01]  /*0960*/  @!P5 IMAD R2, R17, R36, RZ ;  /* 0x000000241102d224 */ /* 0x010fe200078e02ff */
[----:B------:R-:W-:Y:S01]  /*0970*/  @!P5 MOV R4, R90 ;  /* 0x0000005a0004d202 */ /* 0x000fe20000000f00 */
[----:B------:R-:W-:Y:S01]  /*0980*/  IMAD R17, R0, 0x50, R85 ;  /* 0x0000005000117824 */ /* 0x000fe200078e0255 */
[----:B------:R-:W-:Y:S01]  /*0990*/  @!P3 IADD3.X R9, PT, PT, R6, R9, RZ, P6, !PT ;  /* 0x000000090609b210 */ /* 0x000fe200037fe4ff */
[----:B------:R-:W-:Y:S01]  /*09a0*/  @!P5 IMAD R7, R13, R37, R2 ;  /* 0x000000250d07d224 */ /* 0x000fe200078e0202 */
[----:B--2---:R-:W-:Y:S02]  /*09b0*/  @!P3 IADD3 R12, P6, PT, R3, R34, RZ ;  /* 0x00000022030cb210 */ /* 0x004fe40007fde0ff */
[----:B------:R-:W-:Y:S01]  /*09c0*/  CS2R R2, SRZ ;  /* 0x0000000000027805 */ /* 0x000fe2000001ff00 */
[----:B0-----:R-:W-:Y:S01]  /*09d0*/  @P0 IMAD.WIDE R24, R17, 0x4, R24 ;  /* 0x0000000411180825 */ /* 0x001fe200078e0218 */
[----:B------:R-:W0:Y:S01]  /*09e0*/  @!P4 LDC.64 R42, c[0x0][0x3f8] ;  /* 0x0000fe00ff2acb82 */ /* 0x000e220000000a00 */
[----:B------:R-:W-:Y:S01]  /*09f0*/  @!P5 MOV R5, R93 ;  /* 0x0000005d0005d202 */ /* 0x000fe20000000f00 */
[----:B------:R-:W5:Y:S01]  /*0a00*/  @!P2 LDG.E.64 R74, desc[UR12][R18.64] ;  /* 0x0000000c124aa981 */ /* 0x000f62000c1e1b00 */
[----:B------:R-:W-:-:S03]  /*0a10*/  SHF.R.S32.HI R31, RZ, 0x1f, R39 ;  /* 0x0000001fff1f7819 */ /* 0x000fc60000011427 */
[----:B------:R1:W5:Y:S01]  /*0a20*/  @P0 LDG.E.64 R2, desc[UR12][R24.64] ;  /* 0x0000000c18020981 */ /* 0x000362000c1e1b00 */
[----:B------:R-:W-:Y:S01]  /*0a30*/  ISETP.GE.U32.AND P0, PT, R39, UR16, PT ;  /* 0x0000001027007c0c */ /* 0x000fe2000bf06070 */
[----:B------:R-:W-:Y:S01]  /*0a40*/  @!P5 IMAD.WIDE.U32 R4, R13, R36, R4 ;  /* 0x000000240d04d225 */ /* 0x000fe200078e0004 */
[----:B------:R-:W-:Y:S01]  /*0a50*/  @!P3 IADD3.X R13, PT, PT, R6, R35, RZ, P6, !PT ;  /* 0x00000023060db210 */ /* 0x000fe200037fe4ff */
[----:B------:R-:W2:Y:S01]  /*0a60*/  @!P4 LDC.64 R48, c[0x0][0x3a0] ;  /* 0x0000e800ff30cb82 */ /* 0x000ea20000000a00 */
[----:B------:R-:W-:Y:S01]  /*0a70*/  ISETP.GE.AND.EX P0, PT, R31, UR17, PT, P0 ;  /* 0x000000111f007c0c */ /* 0x000fe2000bf06300 */
[----:B------:R-:W5:Y:S01]  /*0a80*/  @!P3 LDG.E.64 R72, desc[UR12][R8.64] ;  /* 0x0000000c0848b981 */ /* 0x000f62000c1e1b00 */
[----:B------:R-:W-:Y:S02]  /*0a90*/  @!P5 IADD3 R7, PT, PT, R5, R7, RZ ;  /* 0x000000070507d210 */ /* 0x000fe40007ffe0ff */
[C---:B------:R-:W-:Y:S01]  /*0aa0*/  @!P5 SHF.L.U32 R5, R4.reuse, 0x2, RZ ;  /* 0x000000020405d819 */ /* 0x040fe200000006ff */
[----:B------:R4:W5:Y:S01]  /*0ab0*/  @!P3 LDG.E.64 R70, desc[UR12][R12.64] ;  /* 0x0000000c0c46b981 */ /* 0x000962000c1e1b00 */
[----:B------:R-:W-:-:S02]  /*0ac0*/  @!P5 SHF.L.U64.HI R16, R4, 0x2, R7 ;  /* 0x000000020410d819 */ /* 0x000fc40000010207 */
[----:B---3--:R-:W-:-:S04]  /*0ad0*/  @!P5 IADD3 R6, P6, PT, R5, R32, RZ ;  /* 0x000000200506d210 */ /* 0x008fc80007fde0ff */
[C---:B------:R-:W-:Y:S01]  /*0ae0*/  @!P5 IADD3.X R7, PT, PT, R16.reuse, R33, RZ, P6, !PT ;  /* 0x000000211007d210 */ /* 0x040fe200037fe4ff */
[----:B-1----:R-:W1:Y:S01]  /*0af0*/  @!P0 LDC.64 R24, c[0x0][0x3f8] ;  /* 0x0000fe00ff188b82 */ /* 0x002e620000000a00 */
[----:B------:R-:W-:Y:S01]  /*0b00*/  @!P5 IADD3 R4, P6, PT, R5, R40, RZ ;  /* 0x000000280504d210 */ /* 0x000fe20007fde0ff */
[----:B0-----:R-:W-:Y:S01]  /*0b10*/  @!P4 IMAD R20, R27, R42, RZ ;  /* 0x0000002a1b14c224 */ /* 0x001fe200078e02ff */
[----:B------:R-:W-:Y:S01]  /*0b20*/  @!P4 MOV R26, R90 ;  /* 0x0000005a001ac202 */ /* 0x000fe20000000f00 */
[----:B------:R-:W5:Y:S01]  /*0b30*/  @!P5 LDG.E.64 R68, desc[UR12][R6.64] ;  /* 0x0000000c0644d981 */ /* 0x000f62000c1e1b00 */
[----:B------:R-:W-:Y:S02]  /*0b40*/  @!P5 IADD3.X R5, PT, PT, R16, R41, RZ, P6, !PT ;  /* 0x000000291005d210 */ /* 0x000fe400037fe4ff */
[----:B------:R-:W-:Y:S01]  /*0b50*/  IADD3 R41, PT, PT, R21, 0x60, RZ ;  /* 0x0000006015297810 */ /* 0x000fe20007ffe0ff */
[----:B------:R-:W-:Y:S01]  /*0b60*/  @!P4 IMAD R33, R29, R43, R20 ;  /* 0x0000002b1d21c224 */ /* 0x000fe200078e0214 */
[----:B------:R-:W-:Y:S01]  /*0b70*/  @!P4 MOV R27, R93 ;  /* 0x0000005d001bc202 */ /* 0x000fe20000000f00 */
[----:B------:R-:W0:Y:S01]  /*0b80*/  @!P0 LDC.64 R22, c[0x0][0x398] ;  /* 0x0000e600ff168b82 */ /* 0x000e220000000a00 */
[----:B------:R-:W-:Y:S01]  /*0b90*/  ISETP.GE.U32.AND P1, PT, R41, UR16, PT ;  /* 0x0000001029007c0c */ /* 0x000fe2000bf26070 */
[----:B------:R-:W5:Y:S01]  /*0ba0*/  @!P5 LDG.E.64 R66, desc[UR12][R4.64] ;  /* 0x0000000c0442d981 */ /* 0x000f62000c1e1b00 */
[----:B------:R-:W-:Y:S01]  /*0bb0*/  SHF.R.S32.HI R43, RZ, 0x1f, R41 ;  /* 0x0000001fff2b7819 */ /* 0x000fe20000011429 */
[----:B------:R-:W-:Y:S01]  /*0bc0*/  @!P4 IMAD.WIDE.U32 R26, R29, R42, R26 ;  /* 0x0000002a1d1ac225 */ /* 0x000fe200078e001a */
[----:B------:R-:W-:-:S02]  /*0bd0*/  IADD3 R16, PT, PT, R21, 0x70, RZ ;  /* 0x0000007015107810 */ /* 0x000fc40007ffe0ff */
[----:B------:R-:W-:Y:S02]  /*0be0*/  ISETP.GE.AND.EX P1, PT, R43, UR17, PT, P1 ;  /* 0x000000112b007c0c */ /* 0x000fe4000bf26310 */
[----:B------:R-:W-:Y:S02]  /*0bf0*/  @!P4 IADD3 R11, PT, PT, R27, R33, RZ ;  /* 0x000000211b0bc210 */ /* 0x000fe40007ffe0ff */
[----:B------:R-:W-:Y:S01]  /*0c00*/  ISETP.GE.U32.AND P2, PT, R16, UR16, PT ;  /* 0x0000001010007c0c */ /* 0x000fe2000bf46070 */
[----:B------:R-:W3:Y:S01]  /*0c10*/  @!P4 LDC.64 R32, c[0x0][0x398] ;  /* 0x0000e600ff20cb82 */ /* 0x000ee20000000a00 */
[----:B------:R-:W-:Y:S01]  /*0c20*/  SHF.R.S32.HI R35, RZ, 0x1f, R16 ;  /* 0x0000001fff237819 */ /* 0x000fe20000011410 */
[----:B-1----:R-:W-:-:S03]  /*0c30*/  @!P0 IMAD R10, R31, R24, RZ ;  /* 0x000000181f0a8224 */ /* 0x002fc600078e02ff */
[----:B------:R-:W-:-:S03]  /*0c40*/  ISETP.GE.AND.EX P2, PT, R35, UR17, PT, P2 ;  /* 0x0000001123007c0c */ /* 0x000fc6000bf46320 */
[----:B------:R-:W1:Y:S01]  /*0c50*/  @!P1 LDC.64 R30, c[0x0][0x3f8] ;  /* 0x0000fe00ff1e9b82 */ /* 0x000e620000000a00 */
[C---:B------:R-:W-:Y:S02]  /*0c60*/  @!P4 SHF.L.U32 R45, R26.reuse, 0x2, RZ ;  /* 0x000000021a2dc819 */ /* 0x040fe400000006ff */
[----:B------:R-:W-:-:S05]  /*0c70*/  @!P4 SHF.L.U64.HI R20, R26, 0x2, R11 ;  /* 0x000000021a14c819 */ /* 0x000fca000001020b */
[----:B------:R-:W0:Y:S01]  /*0c80*/  @!P0 LDC.64 R26, c[0x0][0x3a0] ;  /* 0x0000e800ff1a8b82 */ /* 0x000e220000000a00 */
[----:B------:R-:W-:Y:S02]  /*0c90*/  @!P0 MOV R36, R90 ;  /* 0x0000005a00248202 */ /* 0x000fe40000000f00 */
[----:B------:R-:W-:Y:S01]  /*0ca0*/  @!P0 MOV R37, R93 ;  /* 0x0000005d00258202 */ /* 0x000fe20000000f00 */
[----:B------:R-:W-:Y:S01]  /*0cb0*/  @!P0 IMAD R47, R39, R25, R10 ;  /* 0x00000019272f8224 */ /* 0x000fe200078e020a */
[----:B--2---:R-:W-:-:S03]  /*0cc0*/  @!P4 IADD3 R10, P6, PT, R45, R48, RZ ;  /* 0x000000302d0ac210 */ /* 0x004fc60007fde0ff */
[----:B------:R-:W2:Y:S01]  /*0cd0*/  @!P2 LDC.64 R14, c[0x0][0x3f8] ;  /* 0x0000fe00ff0eab82 */ /* 0x000ea20000000a00 */
[----:B------:R-:W-:Y:S01]  /*0ce0*/  @!P0 IMAD.WIDE.U32 R36, R39, R24, R36 ;  /* 0x0000001827248225 */ /* 0x000fe200078e0024 */
[C---:B------:R-:W-:Y:S02]  /*0cf0*/  @!P4 IADD3.X R11, PT, PT, R20.reuse, R49, RZ, P6, !PT ;  /* 0x00000031140bc210 */ /* 0x040fe400037fe4ff */
[----:B---3--:R-:W-:Y:S02]  /*0d00*/  @!P4 IADD3 R18, P6, PT, R45, R32, RZ ;  /* 0x000000202d12c210 */ /* 0x008fe40007fde0ff */
[----:B----4-:R-:W-:Y:S01]  /*0d10*/  @!P0 IADD3 R13, PT, PT, R37, R47, RZ ;  /* 0x0000002f250d8210 */ /* 0x010fe20007ffe0ff */
[----:B------:R3:W5:Y:S01]  /*0d20*/  @!P4 LDG.E.64 R64, desc[UR12][R10.64] ;  /* 0x0000000c0a40c981 */ /* 0x000762000c1e1b00 */
[----:B------:R-:W-:Y:S01]  /*0d30*/  IADD3 R28, PT, PT, R21, 0x80, RZ ;  /* 0x00000080151c7810 */ /* 0x000fe20007ffe0ff */
[----:B------:R-:W4:Y:S01]  /*0d40*/  @!P1 LDC.64 R24, c[0x0][0x3a0] ;  /* 0x0000e800ff189b82 */ /* 0x000f220000000a00 */
[----:B------:R-:W-:-:S02]  /*0d50*/  @!P4 IADD3.X R19, PT, PT, R20, R33, RZ, P6, !PT ;  /* 0x000000211413c210 */ /* 0x000fc400037fe4ff */
[C---:B------:R-:W-:Y:S02]  /*0d60*/  @!P0 SHF.L.U32 R39, R36.reuse, 0x2, RZ ;  /* 0x0000000224278819 */ /* 0x040fe400000006ff */
[----:B------:R-:W-:Y:S01]  /*0d70*/  @!P0 SHF.L.U64.HI R20, R36, 0x2, R13 ;  /* 0x0000000224148819 */ /* 0x000fe2000001020d */
[----:B-1----:R-:W-:Y:S01]  /*0d80*/  @!P1 IMAD R12, R43, R30, RZ ;  /* 0x0000001e2b0c9224 */ /* 0x002fe200078e02ff */
[----:B------:R-:W-:Y:S01]  /*0d90*/  ISETP.GE.U32.AND P3, PT, R28, UR16, PT ;  /* 0x000000101c007c0c */ /* 0x000fe2000bf66070 */
[----:B------:R-:W1:Y:S01]  /*0da0*/  @!P1 LDC.64 R8, c[0x0][0x398] ;  /* 0x0000e600ff089b82 */ /* 0x000e620000000a00 */
[----:B------:R-:W-:Y:S01]  /*0db0*/  SHF.R.S32.HI R29, RZ, 0x1f, R28 ;  /* 0x0000001fff1d7819 */ /* 0x000fe2000001141c */
[----:B------:R-:W5:Y:S01]  /*0dc0*/  @!P4 LDG.E.64 R62, desc[UR12][R18.64] ;  /* 0x0000000c123ec981 */ /* 0x000f62000c1e1b00 */
[----:B------:R-:W-:Y:S02]  /*0dd0*/  @!P1 MOV R36, R90 ;  /* 0x0000005a00249202 */ /* 0x000fe40000000f00 */
[----:B------:R-:W-:Y:S01]  /*0de0*/  @!P1 MOV R37, R93 ;  /* 0x0000005d00259202 */ /* 0x000fe20000000f00 */
[----:B------:R-:W-:Y:S01]  /*0df0*/  @!P1 IMAD R43, R41, R31, R12 ;  /* 0x0000001f292b9224 */ /* 0x000fe200078e020c */
[----:B------:R-:W-:Y:S01]  /*0e00*/  ISETP.GE.AND.EX P3, PT, R29, UR17, PT, P3 ;  /* 0x000000111d007c0c */ /* 0x000fe2000bf66330 */
[----:B------:R-:W1:Y:S01]  /*0e10*/  @!P2 LDC.64 R12, c[0x0][0x3a0] ;  /* 0x0000e800ff0cab82 */ /* 0x000e620000000a00 */
[----:B0-----:R-:W-:Y:S01]  /*0e20*/  @!P0 IADD3 R26, P6, PT, R39, R26, RZ ;  /* 0x0000001a271a8210 */ /* 0x001fe20007fde0ff */
[----:B------:R-:W-:-:S03]  /*0e30*/  @!P1 IMAD.WIDE.U32 R36, R41, R30, R36 ;  /* 0x0000001e29249225 */ /* 0x000fc600078e0024 */
[----:B------:R-:W-:Y:S02]  /*0e40*/  @!P0 IADD3.X R27, PT, PT, R20, R27, RZ, P6, !PT ;  /* 0x0000001b141b8210 */ /* 0x000fe400037fe4ff */
[----:B------:R-:W-:Y:S01]  /*0e50*/  @!P0 IADD3 R22, P6, PT, R39, R22, RZ ;  /* 0x0000001627168210 */ /* 0x000fe20007fde0ff */
[----:B--2---:R-:W-:Y:S01]  /*0e60*/  @!P2 IMAD R35, R35, R14, RZ ;  /* 0x0000000e2323a224 */ /* 0x004fe200078e02ff */
[----:B------:R-:W-:Y:S01]  /*0e70*/  @!P1 IADD3 R39, PT, PT, R37, R43, RZ ;  /* 0x0000002b25279210 */ /* 0x000fe20007ffe0ff */
[----:B------:R-:W0:Y:S01]  /*0e80*/  @!P2 LDC.64 R32, c[0x0][0x398] ;  /* 0x0000e600ff20ab82 */ /* 0x000e220000000a00 */
[C---:B------:R-:W-:Y:S01]  /*0e90*/  @!P1 SHF.L.U32 R37, R36.reuse, 0x2, RZ ;  /* 0x0000000224259819 */ /* 0x040fe200000006ff */
[----:B------:R2:W5:Y:S01]  /*0ea0*/  @!P0 LDG.E.64 R60, desc[UR12][R26.64] ;  /* 0x0000000c1a3c8981 */ /* 0x000562000c1e1b00 */
[----:B------:R-:W-:Y:S01]  /*0eb0*/  @!P1 SHF.L.U64.HI R36, R36, 0x2, R39 ;  /* 0x0000000224249819 */ /* 0x000fe20000010227 */
[----:B------:R-:W-:Y:S01]  /*0ec0*/  @!P2 IMAD R39, R16, R15, R35 ;  /* 0x0000000f1027a224 */ /* 0x000fe200078e0223 */
[----:B------:R-:W-:-:S02]  /*0ed0*/  @!P2 MOV R34, R90 ;  /* 0x0000005a0022a202 */ /* 0x000fc40000000f00 */
[----:B------:R-:W-:Y:S01]  /*0ee0*/  @!P2 MOV R35, R93 ;  /* 0x0000005d0023a202 */ /* 0x000fe20000000f00 */
[----:B------:R-:W0:Y:S01]  /*0ef0*/  @!P3 LDC.64 R30, c[0x0][0x3f8] ;  /* 0x0000fe00ff1ebb82 */ /* 0x000e220000000a00 */
[----:B------:R-:W-:Y:S02]  /*0f00*/  @!P0 IADD3.X R23, PT, PT, R20, R23, RZ, P6, !PT ;  /* 0x0000001714178210 */ /* 0x000fe400037fe4ff */
[----:B----4-:R-:W-:Y:S01]  /*0f10*/  @!P1 IADD3 R24, P6, PT, R37, R24, RZ ;  /* 0x0000001825189210 */ /* 0x010fe20007fde0ff */
[----:B------:R-:W-:Y:S01]  /*0f20*/  @!P2 IMAD.WIDE.U32 R14, R16, R14, R34 ;  /* 0x0000000e100ea225 */ /* 0x000fe200078e0022 */
[----:B---3--:R-:W-:Y:S01]  /*0f30*/  IADD3 R10, PT, PT, R21, 0xb0, RZ ;  /* 0x000000b0150a7810 */ /* 0x008fe20007ffe0ff */
[----:B------:R-:W5:Y:S01]  /*0f40*/  @!P0 LDG.E.64 R58, desc[UR12][R22.64] ;  /* 0x0000000c163a8981 */ /* 0x000f62000c1e1b00 */
[----:B------:R-:W-:Y:S01]  /*0f50*/  @!P1 IADD3.X R25, PT, PT, R36, R25, RZ, P6, !PT ;  /* 0x0000001924199210 */ /* 0x000fe200037fe4ff */
[----:B--2---:R-:W2:Y:S01]  /*0f60*/  @!P3 LDC.64 R26, c[0x0][0x398] ;  /* 0x0000e600ff1abb82 */ /* 0x004ea20000000a00 */
[----:B-1----:R-:W-:-:S02]  /*0f70*/  @!P1 IADD3 R8, P6, PT, R37, R8, RZ ;  /* 0x0000000825089210 */ /* 0x002fc40007fde0ff */
[----:B------:R-:W-:Y:S01]  /*0f80*/  @!P2 IADD3 R35, PT, PT, R15, R39, RZ ;  /* 0x000000270f23a210 */ /* 0x000fe20007ffe0ff */
[----:B------:R1:W5:Y:S01]  /*0f90*/  @!P1 LDG.E.64 R56, desc[UR12][R24.64] ;  /* 0x0000000c18389981 */ /* 0x000362000c1e1b00 */
[----:B------:R-:W-:Y:S02]  /*0fa0*/  @!P2 SHF.L.U32 R15, R14, 0x2, RZ ;  /* 0x000000020e0fa819 */ /* 0x000fe400000006ff */
[----:B------:R-:W-:Y:S02]  /*0fb0*/  @!P1 IADD3.X R9, PT, PT, R36, R9, RZ, P6, !PT ;  /* 0x0000000924099210 */ /* 0x000fe400037fe4ff */
[----:B------:R-:W-:Y:S01]  /*0fc0*/  @!P2 SHF.L.U64.HI R16, R14, 0x2, R35 ;  /* 0x000000020e10a819 */ /* 0x000fe20000010223 */
[----:B------:R-:W3:Y:S01]  /*0fd0*/  @!P3 LDC.64 R36, c[0x0][0x3a0] ;  /* 0x0000e800ff24bb82 */ /* 0x000ee20000000a00 */
[----:B------:R-:W-:Y:S01]  /*0fe0*/  @!P2 IADD3 R12, P6, PT, R15, R12, RZ ;  /* 0x0000000c0f0ca210 */ /* 0x000fe20007fde0ff */
[----:B------:R4:W5:Y:S03]  /*0ff0*/  @!P1 LDG.E.64 R54, desc[UR12][R8.64] ;  /* 0x0000000c08369981 */ /* 0x000966000c1e1b00 */
[----:B------:R-:W-:-:S02]  /*1000*/  @!P2 IADD3.X R13, PT, PT, R16, R13, RZ, P6, !PT ;  /* 0x0000000d100da210 */ /* 0x000fc400037fe4ff */
[----:B0-----:R-:W-:Y:S01]  /*1010*/  @!P2 IADD3 R14, P6, PT, R15, R32, RZ ;  /* 0x000000200f0ea210 */ /* 0x001fe20007fde0ff */
[----:B------:R-:W-:Y:S01]  /*1020*/  @!P3 IMAD R29, R29, R30, RZ ;  /* 0x0000001e1d1db224 */ /* 0x000fe200078e02ff */
[----:B------:R-:W-:Y:S02]  /*1030*/  @!P3 MOV R32, R90 ;  /* 0x0000005a0020b202 */ /* 0x000fe40000000f00 */
[----:B------:R-:W-:Y:S02]  /*1040*/  @!P2 IADD3.X R15, PT, PT, R16, R33, RZ, P6, !PT ;  /* 0x00000021100fa210 */ /* 0x000fe400037fe4ff */
[----:B------:R-:W-:Y:S01]  /*1050*/  @!P3 MOV R33, R93 ;  /* 0x0000005d0021b202 */ /* 0x000fe20000000f00 */
[C---:B------:R-:W-:Y:S02]  /*1060*/  @!P3 IMAD R41, R28.reuse, R31, R29 ;  /* 0x0000001f1c29b224 */ /* 0x040fe400078e021d */
[----:B------:R-:W-:Y:S01]  /*1070*/  @!P3 IMAD.WIDE.U32 R28, R28, R30, R32 ;  /* 0x0000001e1c1cb225 */ /* 0x000fe200078e0020 */
[----:B------:R-:W-:-:S04]  /*1080*/  IADD3 R33, PT, PT, R21, 0x90, RZ ;  /* 0x0000009015217810 */ /* 0x000fc80007ffe0ff */
[----:B------:R-:W-:Y:S02]  /*1090*/  ISETP.GE.U32.AND P5, PT, R33, UR16, PT ;  /* 0x0000001021007c0c */ /* 0x000fe4000bfa6070 */
[----:B------:R-:W-:-:S04]  /*10a0*/  SHF.R.S32.HI R35, RZ, 0x1f, R33 ;  /* 0x0000001fff237819 */ /* 0x000fc80000011421 */
[----:B------:R-:W-:Y:S02]  /*10b0*/  ISETP.GE.AND.EX P5, PT, R35, UR17, PT, P5 ;  /* 0x0000001123007c0c */ /* 0x000fe4000bfa6350 */
[----:B------:R-:W-:-:S04]  /*10c0*/  IADD3 R16, PT, PT, R21, 0xa0, RZ ;  /* 0x000000a015107810 */ /* 0x000fc80007ffe0ff */
[----:B------:R-:W-:Y:S02]  /*10d0*/  ISETP.GE.U32.AND P4, PT, R16, UR16, PT ;  /* 0x0000001010007c0c */ /* 0x000fe4000bf86070 */
[----:B------:R-:W-:-:S05]  /*10e0*/  SHF.R.S32.HI R39, RZ, 0x1f, R16 ;  /* 0x0000001fff277819 */ /* 0x000fca0000011410 */
[----:B------:R-:W0:Y:S01]  /*10f0*/  @!P5 LDC.64 R30, c[0x0][0x3f8] ;  /* 0x0000fe00ff1edb82 */ /* 0x000e220000000a00 */
[----:B------:R-:W-:Y:S02]  /*1100*/  ISETP.GE.AND.EX P4, PT, R39, UR17, PT, P4 ;  /* 0x0000001127007c0c */ /* 0x000fe4000bf86340 */
[----:B------:R-:W-:Y:S02]  /*1110*/  ISETP.GE.U32.AND P0, PT, R10, UR16, PT ;  /* 0x000000100a007c0c */ /* 0x000fe4000bf06070 */
[----:B------:R-:W-:Y:S02]  /*1120*/  SHF.R.S32.HI R19, RZ, 0x1f, R10 ;  /* 0x0000001fff137819 */ /* 0x000fe4000001140a */
[----:B------:R-:W-:Y:S01]  /*1130*/  IADD3 R18, PT, PT, R21, 0xc0, RZ ;  /* 0x000000c015127810 */ /* 0x000fe20007ffe0ff */
[----:B-1----:R-:W1:Y:S01]  /*1140*/  @!P5 LDC.64 R24, c[0x0][0x3a0] ;  /* 0x0000e800ff18db82 */ /* 0x002e620000000a00 */
[----:B------:R-:W-:Y:S02]  /*1150*/  ISETP.GE.AND.EX P0, PT, R19, UR17, PT, P0 ;  /* 0x0000001113007c0c */ /* 0x000fe4000bf06300 */
[----:B------:R-:W-:-:S05]  /*1160*/  ISETP.GE.U32.AND P1, PT, R18, UR16, PT ;  /* 0x0000001012007c0c */ /* 0x000fca000bf26070 */
[----:B------:R-:W1:Y:S01]  /*1170*/  @!P4 LDC.64 R6, c[0x0][0x3f8] ;  /* 0x0000fe00ff06cb82 */ /* 0x000e620000000a00 */
[----:B------:R-:W-:Y:S02]  /*1180*/  SHF.R.S32.HI R11, RZ, 0x1f, R18 ;  /* 0x0000001fff0b7819 */ /* 0x000fe40000011412 */
[----:B------:R-:W-:Y:S02]  /*1190*/  @!P3 IADD3 R5, PT, PT, R29, R41, RZ ;  /* 0x000000291d05b210 */ /* 0x000fe40007ffe0ff */
[C---:B------:R-:W-:Y:S02]  /*11a0*/  @!P3 SHF.L.U32 R23, R28.reuse, 0x2, RZ ;  /* 0x000000021c17b819 */ /* 0x040fe400000006ff */
[----:B------:R-:W-:Y:S01]  /*11b0*/  ISETP.GE.AND.EX P1, PT, R11, UR17, PT, P1 ;  /* 0x000000110b007c0c */ /* 0x000fe2000bf26310 */
[----:B0-----:R-:W-:Y:S01]  /*11c0*/  @!P5 IMAD R4, R35, R30, RZ ;  /* 0x0000001e2304d224 */ /* 0x001fe200078e02ff */
[----:B----4-:R-:W-:Y:S01]  /*11d0*/  @!P5 MOV R8, R90 ;  /* 0x0000005a0008d202 */ /* 0x010fe20000000f00 */
[----:B------:R-:W0:Y:S01]  /*11e0*/  @!P5 LDC.64 R40, c[0x0][0x398] ;  /* 0x0000e600ff28db82 */ /* 0x000e220000000a00 */
[----:B------:R-:W-:Y:S01]  /*11f0*/  @!P5 MOV R9, R93 ;  /* 0x0000005d0009d202 */ /* 0x000fe20000000f00 */
[----:B------:R-:W-:Y:S01]  /*1200*/  @!P5 IMAD R35, R33, R31, R4 ;  /* 0x0000001f2123d224 */ /* 0x000fe200078e0204 */
[----:B------:R-:W-:-:S02]  /*1210*/  @!P3 SHF.L.U64.HI R20, R28, 0x2, R5 ;  /* 0x000000021c14b819 */ /* 0x000fc40000010205 */
[----:B---3--:R-:W-:Y:S01]  /*1220*/  @!P3 IADD3 R36, P6, PT, R23, R36, RZ ;  /* 0x000000241724b210 */ /* 0x008fe20007fde0ff */
[----:B------:R-:W-:Y:S02]  /*1230*/  @!P5 IMAD.WIDE.U32 R30, R33, R30, R8 ;  /* 0x0000001e211ed225 */ /* 0x000fe400078e0008 */
[----:B------:R-:W3:Y:S01]  /*1240*/  @!P0 LDC.64 R4, c[0x0][0x3f8] ;  /* 0x0000fe00ff048b82 */ /* 0x000ee20000000a00 */
[----:B------:R-:W-:Y:S02]  /*1250*/  @!P3 IADD3.X R37, PT, PT, R20, R37, RZ, P6, !PT ;  /* 0x000000251425b210 */ /* 0x000fe400037fe4ff */
[----:B--2---:R-:W-:Y:S02]  /*1260*/  @!P3 IADD3 R22, P6, PT, R23, R26, RZ ;  /* 0x0000001a1716b210 */ /* 0x004fe40007fde0ff */
[----:B------:R-:W-:-:S03]  /*1270*/  @!P5 IADD3 R9, PT, PT, R31, R35, RZ ;  /* 0x000000231f09d210 */ /* 0x000fc60007ffe0ff */
[----:B------:R-:W2:Y:S01]  /*1280*/  @!P4 LDC.64 R32, c[0x0][0x3a0] ;  /* 0x0000e800ff20cb82 */ /* 0x000ea20000000a00 */
[----:B------:R-:W-:Y:S02]  /*1290*/  @!P3 IADD3.X R23, PT, PT, R20, R27, RZ, P6, !PT ;  /* 0x0000001b1417b210 */ /* 0x000fe400037fe4ff */
[C---:B------:R-:W-:Y:S01]  /*12a0*/  @!P5 SHF.L.U32 R27, R30.reuse, 0x2, RZ ;  /* 0x000000021e1bd819 */ /* 0x040fe200000006ff */
[----:B-1----:R-:W-:Y:S01]  /*12b0*/  @!P4 IMAD R39, R39, R6, RZ ;  /* 0x000000062727c224 */ /* 0x002fe200078e02ff */
[----:B------:R-:W-:-:S03]  /*12c0*/  @!P5 SHF.L.U64.HI R30, R30, 0x2, R9 ;  /* 0x000000021e1ed819 */ /* 0x000fc60000010209 */
[----:B------:R-:W1:Y:S01]  /*12d0*/  @!P4 LDC.64 R28, c[0x0][0x398] ;  /* 0x0000e600ff1ccb82 */ /* 0x000e620000000a00 */
[----:B------:R-:W-:Y:S02]  /*12e0*/  @!P4 MOV R8, R90 ;  /* 0x0000005a0008c202 */ /* 0x000fe40000000f00 */
[----:B------:R-:W-:-:S05]  /*12f0*/  @!P4 MOV R9, R93 ;  /* 0x0000005d0009c202 */ /* 0x000fca0000000f00 */
[----:B------:R-:W4:Y:S01]  /*1300*/  @!P1 LDC.64 R50, c[0x0][0x3f8] ;  /* 0x0000fe00ff329b82 */ /* 0x000f220000000a00 */
[C---:B------:R-:W-:Y:S02]  /*1310*/  @!P4 IMAD R39, R16.reuse, R7, R39 ;  /* 0x000000071027c224 */ /* 0x040fe400078e0227 */
[----:B------:R-:W-:Y:S01]  /*1320*/  @!P4 IMAD.WIDE.U32 R6, R16, R6, R8 ;  /* 0x000000061006c225 */ /* 0x000fe200078e0008 */
[----:B------:R-:W-:-:S04]  /*1330*/  @!P5 IADD3 R24, P6, PT, R27, R24, RZ ;  /* 0x000000181b18d210 */ /* 0x000fc80007fde0ff */
[----:B------:R-:W-:Y:S01]  /*1340*/  @!P4 IADD3 R7, PT, PT, R7, R39, RZ ;  /* 0x000000270707c210 */ /* 0x000fe20007ffe0ff */
[----:B---3--:R-:W-:Y:S01]  /*1350*/  @!P0 IMAD R19, R19, R4, RZ ;  /* 0x0000000413138224 */ /* 0x008fe200078e02ff */
[----:B------:R-:W-:Y:S01]  /*1360*/  @!P5 IADD3.X R25, PT, PT, R30, R25, RZ, P6, !PT ;  /* 0x000000191e19d210 */ /* 0x000fe200037fe4ff */
[----:B------:R-:W-:Y:S01]  /*1370*/  UIMAD.WIDE UR6, UR5, 0x8, UR6 ;  /* 0x00000008050678a5 */ /* 0x000fe2000f8e0206 */
[----:B0-----:R-:W-:Y:S01]  /*1380*/  @!P5 IADD3 R40, P6, PT, R27, R40, RZ ;  /* 0x000000281b28d210 */ /* 0x001fe20007fde0ff */
[----:B------:R-:W0:Y:S01]  /*1390*/  @!P0 LDC.64 R34, c[0x0][0x398] ;  /* 0x0000e600ff228b82 */ /* 0x000e220000000a00 */
[C---:B------:R-:W-:Y:S02]  /*13a0*/  @!P4 SHF.L.U32 R9, R6.reuse, 0x2, RZ ;  /* 0x000000020609c819 */ /* 0x040fe400000006ff */
[----:B------:R-:W-:Y:S02]  /*13b0*/  @!P4 SHF.L.U64.HI R8, R6, 0x2, R7 ;  /* 0x000000020608c819 */ /* 0x000fe40000010207 */
[----:B------:R-:W-:-:S02]  /*13c0*/  @!P0 MOV R6, R90 ;  /* 0x0000005a00068202 */ /* 0x000fc40000000f00 */
[----:B------:R-:W-:Y:S01]  /*13d0*/  @!P0 MOV R7, R93 ;  /* 0x0000005d00078202 */ /* 0x000fe20000000f00 */
[----:B------:R-:W3:Y:S01]  /*13e0*/  @!P1 LDC.64 R38, c[0x0][0x398] ;  /* 0x0000e600ff269b82 */ /* 0x000ee20000000a00 */
[----:B------:R-:W-:Y:S02]  /*13f0*/  @!P5 IADD3.X R41, PT, PT, R30, R41, RZ, P6, !PT ;  /* 0x000000291e29d210 */ /* 0x000fe400037fe4ff */
[----:B--2---:R-:W-:Y:S01]  /*1400*/  @!P4 IADD3 R32, P6, PT, R9, R32, RZ ;  /* 0x000000200920c210 */ /* 0x004fe20007fde0ff */
[C---:B------:R-:W-:Y:S02]  /*1410*/  @!P0 IMAD R19, R10.reuse, R5, R19 ;  /* 0x000000050a138224 */ /* 0x040fe400078e0213 */
[----:B------:R-:W-:Y:S01]  /*1420*/  @!P0 IMAD.WIDE.U32 R4, R10, R4, R6 ;  /* 0x000000040a048225 */ /* 0x000fe200078e0006 */
[----:B------:R-:W-:Y:S02]  /*1430*/  @!P4 IADD3.X R33, PT, PT, R8, R33, RZ, P6, !PT ;  /* 0x000000210821c210 */ /* 0x000fe400037fe4ff */
[----:B------:R-:W-:-:S02]  /*1440*/  CS2R R6, SRZ ;  /* 0x0000000000067805 */ /* 0x000fc4000001ff00 */
[----:B-1----:R-:W-:Y:S01]  /*1450*/  @!P4 IADD3 R28, P6, PT, R9, R28, RZ ;  /* 0x0000001c091cc210 */ /* 0x002fe20007fde0ff */
[----:B----4-:R-:W-:Y:S01]  /*1460*/  @!P1 IMAD R11, R11, R50, RZ ;  /* 0x000000320b0b9224 */ /* 0x010fe200078e02ff */
[----:B------:R-:W-:Y:S01]  /*1470*/  @!P0 IADD3 R5, PT, PT, R5, R19, RZ ;  /* 0x0000001305058210 */ /* 0x000fe20007ffe0ff */
[----:B------:R-:W1:Y:S01]  /*1480*/  @!P0 LDC.64 R30, c[0x0][0x3a0] ;  /* 0x0000e800ff1e8b82 */ /* 0x000e620000000a00 */
[----:B------:R-:W-:Y:S01]  /*1490*/  @!P4 IADD3.X R29, PT, PT, R8, R29, RZ, P6, !PT ;  /* 0x0000001d081dc210 */ /* 0x000fe200037fe4ff */
[----:B------:R-:W-:Y:S01]  /*14a0*/  @!P1 IMAD R51, R18, R51, R11 ;  /* 0x0000003312339224 */ /* 0x000fe200078e020b */
[----:B------:R-:W-:Y:S01]  /*14b0*/  CS2R R8, SRZ ;  /* 0x0000000000087805 */ /* 0x000fe2000001ff00 */
[----:B------:R2:W5:Y:S01]  /*14c0*/  @!P2 LDG.E.64 R6, desc[UR12][R14.64] ;  /* 0x0000000c0e06a981 */ /* 0x000562000c1e1b00 */
[----:B------:R-:W-:Y:S02]  /*14d0*/  CS2R R10, SRZ ;  /* 0x00000000000a7805 */ /* 0x000fe4000001ff00 */
[----:B------:R-:W-:-:S02]  /*14e0*/  @!P0 SHF.L.U32 R49, R4, 0x2, RZ ;  /* 0x0000000204318819 */ /* 0x000fc400000006ff */
[----:B------:R-:W-:Y:S02]  /*14f0*/  @!P0 SHF.L.U64.HI R26, R4, 0x2, R5 ;  /* 0x00000002041a8819 */ /* 0x000fe40000010205 */
[----:B------:R-:W-:Y:S02]  /*1500*/  CS2R R4, SRZ ;  /* 0x0000000000047805 */ /* 0x000fe4000001ff00 */
[----:B------:R-:W-:Y:S01]  /*1510*/  IADD3 R47, PT, PT, R21, 0xd0, RZ ;  /* 0x000000d0152f7810 */ /* 0x000fe20007ffe0ff */
[----:B------:R4:W5:Y:S01]  /*1520*/  @!P3 LDG.E.64 R8, desc[UR12][R36.64] ;  /* 0x0000000c2408b981 */ /* 0x000962000c1e1b00 */
[----:B--2---:R-:W-:-:S03]  /*1530*/  @!P1 MOV R14, R90 ;  /* 0x0000005a000e9202 */ /* 0x004fc60000000f00 */
[----:B------:R-:W5:Y:S01]  /*1540*/  @!P3 LDG.E.64 R10, desc[UR12][R22.64] ;  /* 0x0000000c160ab981 */ /* 0x000f62000c1e1b00 */
[----:B------:R-:W-:Y:S02]  /*1550*/  @!P1 MOV R15, R93 ;  /* 0x0000005d000f9202 */ /* 0x000fe40000000f00 */
[----:B------:R-:W-:Y:S01]  /*1560*/  IADD3 R43, PT, PT, R21, 0xe0, RZ ;  /* 0x000000e0152b7810 */ /* 0x000fe20007ffe0ff */
[----:B------:R-:W5:Y:S01]  /*1570*/  @!P2 LDG.E.64 R4, desc[UR12][R12.64] ;  /* 0x0000000c0c04a981 */ /* 0x000f62000c1e1b00 */
[----:B------:R-:W-:Y:S01]  /*1580*/  ISETP.GE.U32.AND P3, PT, R47, UR16, PT ;  /* 0x000000102f007c0c */ /* 0x000fe2000bf66070 */
[----:B------:R-:W-:Y:S01]  /*1590*/  @!P1 IMAD.WIDE.U32 R18, R18, R50, R14 ;  /* 0x0000003212129225 */ /* 0x000fe200078e000e */
[----:B------:R-:W-:Y:S02]  /*15a0*/  SHF.R.S32.HI R45, RZ, 0x1f, R47 ;  /* 0x0000001fff2d7819 */ /* 0x000fe4000001142f */
[----:B------:R-:W-:Y:S02]  /*15b0*/  CS2R R14, SRZ ;  /* 0x00000000000e7805 */ /* 0x000fe4000001ff00 */
[----:B------:R-:W-:Y:S01]  /*15c0*/  ISETP.GE.U32.AND P2, PT, R43, UR16, PT ;  /* 0x000000102b007c0c */ /* 0x000fe2000bf46070 */
[----:B----4-:R-:W2:Y:S01]  /*15d0*/  @!P1 LDC.64 R36, c[0x0][0x3a0] ;  /* 0x0000e800ff249b82 */ /* 0x010ea20000000a00 */
[----:B------:R-:W-:-:S02]  /*15e0*/  ISETP.GE.AND.EX P3, PT, R45, UR17, PT, P3 ;  /* 0x000000112d007c0c */ /* 0x000fc4000bf66330 */
[----:B------:R-:W-:Y:S01]  /*15f0*/  SHF.R.S32.HI R27, RZ, 0x1f, R43 ;  /* 0x0000001fff1b7819 */ /* 0x000fe2000001142b */
[----:B------:R4:W5:Y:S03]  /*1600*/  @!P5 LDG.E.64 R14, desc[UR12][R40.64] ;  /* 0x0000000c280ed981 */ /* 0x000966000c1e1b00 */
[----:B------:R-:W-:Y:S02]  /*1610*/  ISETP.GE.AND.EX P2, PT, R27, UR17, PT, P2 ;  /* 0x000000111b007c0c */ /* 0x000fe4000bf46320 */
[----:B----4-:R-:W-:-:S05]  /*1620*/  MOV R40, UR6 ;  /* 0x0000000600287c02 */ /* 0x010fca0008000f00 */
[----:B------:R-:W4:Y:S01]  /*1630*/  @!P3 LDC.64 R22, c[0x0][0x3f8] ;  /* 0x0000fe00ff16bb82 */ /* 0x000f220000000a00 */
[----:B------:R-:W-:-:S06]  /*1640*/  MOV R41, UR7 ;  /* 0x0000000700297c02 */ /* 0x000fcc0008000f00 */
[----:B------:R-:W3:Y:S01]  /*1650*/  LDG.E.64 R40, desc[UR12][R40.64] ;  /* 0x0000000c28287981 */ /* 0x000ee2000c1e1b00 */
[----:B------:R-:W-:Y:S02]  /*1660*/  IADD3 R16, PT, PT, R21, 0xf0, RZ ;  /* 0x000000f015107810 */ /* 0x000fe40007ffe0ff */
[----:B------:R-:W-:Y:S01]  /*1670*/  CS2R R12, SRZ ;  /* 0x00000000000c7805 */ /* 0x000fe2000001ff00 */
[----:B------:R-:W3:Y:S01]  /*1680*/  @!P2 LDC.64 R20, c[0x0][0x3f8] ;  /* 0x0000fe00ff14ab82 */ /* 0x000ee20000000a00 */
[----:B-1----:R-:W-:-:S04]  /*1690*/  @!P0 IADD3 R30, P6, PT, R49, R30, RZ ;  /* 0x0000001e311e8210 */ /* 0x002fc80007fde0ff */
[----:B------:R1:W5:Y:S01]  /*16a0*/  @!P5 LDG.E.64 R12, desc[UR12][R24.64] ;  /* 0x0000000c180cd981 */ /* 0x000362000c1e1b00 */
[----:B------:R-:W-:Y:S02]  /*16b0*/  ISETP.GE.U32.AND P5, PT, R16, UR16, PT ;  /* 0x0000001010007c0c */ /* 0x000fe4000bfa6070 */
[----:B------:R-:W-:Y:S01]  /*16c0*/  @!P0 IADD3.X R31, PT, PT, R26, R31, RZ, P6, !PT ;  /* 0x0000001f1a1f8210 */ /* 0x000fe200037fe4ff */
[----:B------:R-:W3:Y:S01]  /*16d0*/  @!P2 LDC.64 R82, c[0x0][0x3a0] ;  /* 0x0000e800ff52ab82 */ /* 0x000ee20000000a00 */
[----:B0-----:R-:W-:Y:S02]  /*16e0*/  @!P0 IADD3 R34, P6, PT, R49, R34, RZ ;  /* 0x0000002231228210 */ /* 0x001fe40007fde0ff */
[----:B-1----:R-:W-:Y:S02]  /*16f0*/  SHF.R.S32.HI R25, RZ, 0x1f, R16 ;  /* 0x0000001fff197819 */ /* 0x002fe40000011410 */
[----:B------:R-:W-:-:S03]  /*1700*/  @!P1 IADD3 R51, PT, PT, R19, R51, RZ ;  /* 0x0000003313339210 */ /* 0x000fc60007ffe0ff */
[----:B------:R-:W0:Y:S01]  /*1710*/  @!P3 LDC.64 R48, c[0x0][0x3a0] ;  /* 0x0000e800ff30bb82 */ /* 0x000e220000000a00 */
[----:B------:R-:W-:Y:S02]  /*1720*/  ISETP.GE.AND.EX P5, PT, R25, UR17, PT, P5 ;  /* 0x0000001119007c0c */ /* 0x000fe4000bfa6350 */
[----:B------:R-:W-:Y:S02]  /*1730*/  @!P1 SHF.L.U32 R19, R18, 0x2, RZ ;  /* 0x0000000212139819 */ /* 0x000fe400000006ff */
[----:B------:R-:W-:Y:S01]  /*1740*/  @!P0 IADD3.X R35, PT, PT, R26, R35, RZ, P6, !PT ;  /* 0x000000231a238210 */ /* 0x000fe200037fe4ff */
[----:B----4-:R-:W-:Y:S01]  /*1750*/  @!P3 IMAD R26, R45, R22, RZ ;  /* 0x000000162d1ab224 */ /* 0x010fe200078e02ff */
[----:B------:R-:W-:Y:S02]  /*1760*/  @!P1 SHF.L.U64.HI R24, R18, 0x2, R51 ;  /* 0x0000000212189819 */ /* 0x000fe40000010233 */
[----:B--2---:R-:W-:Y:S01]  /*1770*/  @!P1 IADD3 R36, P6, PT, R19, R36, RZ ;  /* 0x0000002413249210 */ /* 0x004fe20007fde0ff */
[----:B------:R-:W-:Y:S01]  /*1780*/  @!P3 IMAD R45, R47, R23, R26 ;  /* 0x000000172f2db224 */ /* 0x000fe200078e021a */
[----:B------:R-:W1:Y:S01]  /*1790*/  @!P3 LDC.64 R50, c[0x0][0x398] ;  /* 0x0000e600ff32bb82 */ /* 0x000e620000000a00 */
[----:B---3--:R-:W-:Y:S01]  /*17a0*/  @!P2 IMAD R42, R27, R20, RZ ;  /* 0x000000141b2aa224 */ /* 0x008fe200078e02ff */
[----:B------:R-:W-:-:S02]  /*17b0*/  @!P3 MOV R26, R90 ;  /* 0x0000005a001ab202 */ /* 0x000fc40000000f00 */
[----:B------:R-:W-:Y:S02]  /*17c0*/  @!P3 MOV R27, R93 ;  /* 0x0000005d001bb202 */ /* 0x000fe40000000f00 */
[----:B------:R-:W-:Y:S02]  /*17d0*/  @!P1 IADD3.X R37, PT, PT, R24, R37, RZ, P6, !PT ;  /* 0x0000002518259210 */ /* 0x000fe400037fe4ff */
[----:B------:R-:W-:Y:S02]  /*17e0*/  @!P1 IADD3 R38, P6, PT, R19, R38, RZ ;  /* 0x0000002613269210 */ /* 0x000fe40007fde0ff */
[----:B------:R-:W2:Y:S01]  /*17f0*/  @!P5 LDC.64 R18, c[0x0][0x3f8] ;  /* 0x0000fe00ff12db82 */ /* 0x000ea20000000a00 */
[----:B------:R-:W-:Y:S01]  /*1800*/  @!P3 IMAD.WIDE.U32 R22, R47, R22, R26 ;  /* 0x000000162f16b225 */ /* 0x000fe200078e001a */
[----:B------:R-:W-:Y:S02]  /*1810*/  @!P2 MOV R26, R90 ;  /* 0x0000005a001aa202 */ /* 0x000fe40000000f00 */
[----:B------:R-:W-:Y:S01]  /*1820*/  @!P2 MOV R27, R93 ;  /* 0x0000005d001ba202 */ /* 0x000fe20000000f00 */
[----:B------:R-:W-:Y:S01]  /*1830*/  @!P2 IMAD R47, R43, R21, R42 ;  /* 0x000000152b2fa224 */ /* 0x000fe200078e022a */
[----:B------:R-:W-:Y:S01]  /*1840*/  @!P3 IADD3 R45, PT, PT, R23, R45, RZ ;  /* 0x0000002d172db210 */ /* 0x000fe20007ffe0ff */
[----:B------:R-:W-:-:S02]  /*1850*/  @!P2 IMAD.WIDE.U32 R20, R43, R20, R26 ;  /* 0x000000142b14a225 */ /* 0x000fc400078e001a */
[----:B------:R-:W3:Y:S01]  /*1860*/  @!P2 LDC.64 R42, c[0x0][0x398] ;  /* 0x0000e600ff2aab82 */ /* 0x000ee20000000a00 */
[----:B------:R-:W-:Y:S02]  /*1870*/  @!P3 SHF.L.U32 R23, R22, 0x2, RZ ;  /* 0x000000021617b819 */ /* 0x000fe400000006ff */
[----:B------:R-:W-:Y:S02]  /*1880*/  @!P1 IADD3.X R39, PT, PT, R24, R39, RZ, P6, !PT ;  /* 0x0000002718279210 */ /* 0x000fe400037fe4ff */
[----:B------:R-:W-:-:S03]  /*1890*/  @!P3 SHF.L.U64.HI R24, R22, 0x2, R45 ;  /* 0x000000021618b819 */ /* 0x000fc6000001022d */
[----:B------:R-:W4:Y:S01]  /*18a0*/  @!P5 LDC.64 R44, c[0x0][0x3a0] ;  /* 0x0000e800ff2cdb82 */ /* 0x000f220000000a00 */
[----:B0-----:R-:W-:Y:S02]  /*18b0*/  @!P3 IADD3 R48, P6, PT, R23, R48, RZ ;  /* 0x000000301730b210 */ /* 0x001fe40007fde0ff */
[----:B------:R-:W-:Y:S02]  /*18c0*/  @!P2 IADD3 R21, PT, PT, R21, R47, RZ ;  /* 0x0000002f1515a210 */ /* 0x000fe40007ffe0ff */
[----:B------:R-:W-:-:S03]  /*18d0*/  @!P3 IADD3.X R49, PT, PT, R24, R49, RZ, P6, !PT ;  /* 0x000000311831b210 */ /* 0x000fc600037fe4ff */
[----:B------:R-:W0:Y:S01]  /*18e0*/  @!P5 LDC.64 R46, c[0x0][0x398] ;  /* 0x0000e600ff2edb82 */ /* 0x000e220000000a00 */
[----:B-1----:R-:W-:Y:S02]  /*18f0*/  @!P3 IADD3 R50, P6, PT, R23, R50, RZ ;  /* 0x000000321732b210 */ /* 0x002fe40007fde0ff */
[C---:B------:R-:W-:Y:S02]  /*1900*/  @!P2 SHF.L.U64.HI R22, R20.reuse, 0x2, R21 ;  /* 0x000000021416a819 */ /* 0x040fe40000010215 */
[----:B------:R-:W-:Y:S01]  /*1910*/  @!P2 SHF.L.U32 R23, R20, 0x2, RZ ;  /* 0x000000021417a819 */ /* 0x000fe200000006ff */
[----:B--2---:R-:W-:Y:S01]  /*1920*/  @!P5 IMAD R25, R25, R18, RZ ;  /* 0x000000121919d224 */ /* 0x004fe200078e02ff */
[----:B------:R-:W-:Y:S02]  /*1930*/  @!P5 MOV R20, R90 ;  /* 0x0000005a0014d202 */ /* 0x000fe40000000f00 */
[----:B------:R-:W-:Y:S01]  /*1940*/  @!P5 MOV R21, R93 ;  /* 0x0000005d0015d202 */ /* 0x000fe20000000f00 */
[----:B------:R-:W-:Y:S01]  /*1950*/  @!P5 IMAD R19, R16, R19, R25 ;  /* 0x000000131013d224 */ /* 0x000fe200078e0219 */
[----:B------:R-:W-:-:S02]  /*1960*/  @!P3 IADD3.X R51, PT, PT, R24, R51, RZ, P6, !PT ;  /* 0x000000331833b210 */ /* 0x000fc400037fe4ff */
[----:B------:R-:W-:Y:S01]  /*1970*/  @!P2 IADD3 R82, P6, PT, R23, R82, RZ ;  /* 0x000000521752a210 */ /* 0x000fe20007fde0ff */
[----:B------:R-:W-:-:S03]  /*1980*/  @!P5 IMAD.WIDE.U32 R20, R16, R18, R20 ;  /* 0x000000121014d225 */ /* 0x000fc600078e0014 */
[----:B------:R-:W-:Y:S02]  /*1990*/  @!P2 IADD3.X R83, PT, PT, R22, R83, RZ, P6, !PT ;  /* 0x000000531653a210 */ /* 0x000fe400037fe4ff */
[----:B---3--:R-:W-:Y:S02]  /*19a0*/  @!P2 IADD3 R42, P6, PT, R23, R42, RZ ;  /* 0x0000002a172aa210 */ /* 0x008fe40007fde0ff */
[----:B------:R-:W-:Y:S02]  /*19b0*/  @!P5 IADD3 R21, PT, PT, R21, R19, RZ ;  /* 0x000000131515d210 */ /* 0x000fe40007ffe0ff */
[----:B------:R-:W-:Y:S02]  /*19c0*/  @!P5 SHF.L.U32 R19, R20, 0x2, RZ ;  /* 0x000000021413d819 */ /* 0x000fe400000006ff */
[----:B------:R-:W-:Y:S02]  /*19d0*/  @!P2 IADD3.X R43, PT, PT, R22, R43, RZ, P6, !PT ;  /* 0x0000002b162ba210 */ /* 0x000fe400037fe4ff */
[----:B------:R-:W-:-:S02]  /*19e0*/  @!P5 SHF.L.U64.HI R20, R20, 0x2, R21 ;  /* 0x000000021414d819 */ /* 0x000fc40000010215 */
[----:B----4-:R-:W-:-:S04]  /*19f0*/  @!P5 IADD3 R44, P6, PT, R19, R44, RZ ;  /* 0x0000002c132cd210 */ /* 0x010fc80007fde0ff */
[C---:B------:R-:W-:Y:S02]  /*1a00*/  @!P5 IADD3.X R45, PT, PT, R20.reuse, R45, RZ, P6, !PT ;  /* 0x0000002d142dd210 */ /* 0x040fe400037fe4ff */
[----:B0-----:R-:W-:Y:S01]  /*1a10*/  @!P5 IADD3 R46, P6, PT, R19, R46, RZ ;  /* 0x0000002e132ed210 */ /* 0x001fe20007fde0ff */
[----:B------:R-:W-:Y:S01]  /*1a20*/  IMAD.WIDE R52, R17, 0x4, R52 ;  /* 0x0000000411347825 */ /* 0x000fe200078e0234 */
[----:B------:R-:W-:Y:S02]  /*1a30*/  CS2R R16, SRZ ;  /* 0x0000000000107805 */ /* 0x000fe4000001ff00 */
[----:B------:R-:W-:Y:S02]  /*1a40*/  CS2R R18, SRZ ;  /* 0x0000000000127805 */ /* 0x000fe4000001ff00 */
[----:B------:R-:W-:Y:S02]  /*1a50*/  @!P5 IADD3.X R47, PT, PT, R20, R47, RZ, P6, !PT ;  /* 0x0000002f142fd210 */ /* 0x000fe400037fe4ff */
[----:B------:R-:W-:-:S02]  /*1a60*/  CS2R R20, SRZ ;  /* 0x0000000000147805 */ /* 0x000fc4000001ff00 */
[----:B------:R-:W-:Y:S02]  /*1a70*/  CS2R R22, SRZ ;  /* 0x0000000000167805 */ /* 0x000fe4000001ff00 */
[----:B------:R-:W-:Y:S02]  /*1a80*/  CS2R R24, SRZ ;  /* 0x0000000000187805 */ /* 0x000fe4000001ff00 */
[----:B------:R-:W-:Y:S01]  /*1a90*/  CS2R R26, SRZ ;  /* 0x00000000001a7805 */ /* 0x000fe2000001ff00 */
[----:B------:R0:W5:Y:S04]  /*1aa0*/  @!P4 LDG.E.64 R16, desc[UR12][R32.64] ;  /* 0x0000000c2010c981 */ /* 0x000168000c1e1b00 */
[----:B------:R1:W5:Y:S04]  /*1ab0*/  @!P4 LDG.E.64 R18, desc[UR12][R28.64] ;  /* 0x0000000c1c12c981 */ /* 0x000368000c1e1b00 */
[----:B------:R2:W5:Y:S01]  /*1ac0*/  @!P0 LDG.E.64 R20, desc[UR12][R30.64] ;  /* 0x0000000c1e148981 */ /* 0x000562000c1e1b00 */
[----:B0-----:R-:W-:-:S03]  /*1ad0*/  CS2R R32, SRZ ;  /* 0x0000000000207805 */ /* 0x001fc6000001ff00 */
[----:B------:R0:W5:Y:S01]  /*1ae0*/  @!P0 LDG.E.64 R22, desc[UR12][R34.64] ;  /* 0x0000000c22168981 */ /* 0x000162000c1e1b00 */
[----:B-1----:R-:W-:-:S03]  /*1af0*/  CS2R R28, SRZ ;  /* 0x00000000001c7805 */ /* 0x002fc6000001ff00 */
[----:B------:R1:W5:Y:S01]  /*1b00*/  @!P1 LDG.E.64 R24, desc[UR12][R36.64] ;  /* 0x0000000c24189981 */ /* 0x000362000c1e1b00 */
[----:B--2---:R-:W-:-:S03]  /*1b10*/  CS2R R30, SRZ ;  /* 0x00000000001e7805 */ /* 0x004fc6000001ff00 */
[----:B------:R2:W5:Y:S01]  /*1b20*/  @!P1 LDG.E.64 R26, desc[UR12][R38.64] ;  /* 0x0000000c261a9981 */ /* 0x000562000c1e1b00 */
[----:B0-----:R-:W-:-:S03]  /*1b30*/  CS2R R34, SRZ ;  /* 0x0000000000227805 */ /* 0x001fc6000001ff00 */
[----:B------:R0:W5:Y:S01]  /*1b40*/  @!P3 LDG.E.64 R28, desc[UR12][R48.64] ;  /* 0x0000000c301cb981 */ /* 0x000162000c1e1b00 */
[----:B-1----:R-:W-:-:S03]  /*1b50*/  CS2R R36, SRZ ;  /* 0x0000000000247805 */ /* 0x002fc6000001ff00 */
[----:B------:R0:W5:Y:S01]  /*1b60*/  @!P3 LDG.E.64 R30, desc[UR12][R50.64] ;  /* 0x0000000c321eb981 */ /* 0x000162000c1e1b00 */
[----:B--2---:R-:W-:-:S03]  /*1b70*/  CS2R R38, SRZ ;  /* 0x0000000000267805 */ /* 0x004fc6000001ff00 */
[----:B------:R0:W5:Y:S04]  /*1b80*/  @!P2 LDG.E.64 R32, desc[UR12][R82.64] ;  /* 0x0000000c5220a981 */ /* 0x000168000c1e1b00 */
[----:B------:R0:W5:Y:S04]  /*1b90*/  @!P2 LDG.E.64 R34, desc[UR12][R42.64] ;  /* 0x0000000c2a22a981 */ /* 0x000168000c1e1b00 */
[----:B------:R0:W5:Y:S04]  /*1ba0*/  @!P5 LDG.E.64 R36, desc[UR12][R44.64] ;  /* 0x0000000c2c24d981 */ /* 0x000168000c1e1b00 */
[----:B------:R0:W5:Y:S04]  /*1bb0*/  @!P5 LDG.E.64 R38, desc[UR12][R46.64] ;  /* 0x0000000c2e26d981 */ /* 0x000168000c1e1b00 */
[----:B------:R-:W5:Y:S01]  /*1bc0*/  LDG.E.64 R52, desc[UR12][R52.64] ;  /* 0x0000000c34347981 */ /* 0x000f62000c1e1b00 */
[----:B------:R-:W-:Y:S01]  /*1bd0*/  UISETP.NE.AND UP1, UPT, UR9, URZ, UPT ;  /* 0x000000ff0900728c */ /* 0x000fe2000bf25270 */
[----:B------:R-:W-:Y:S01]  /*1be0*/  UMOV UR14, 0x3f800000 ;  /* 0x3f800000000e7882 */ /* 0x000fe20000000000 */
[----:B------:R-:W-:-:S13]  /*1bf0*/  R2UR UR11, R40 ;  /* 0x00000000280b72ca */ /* 0x000fda00000e0000 */
        /* <DEDUP_REMOVED lines=11> */
[----:B-----5:R-:W-:Y:S01]  /*1cb0*/  FADD.FTZ R41, R80, -UR11 ;  /* 0x8000000b50297e21 */ /* 0x020fe20008010000 */
[-C--:B------:R-:W-:Y:S01]  /*1cc0*/  FMUL.FTZ R42, R78, R52.reuse ;  /* 0x000000344e2a7220 */ /* 0x080fe20000410000 */
[----:B------:R-:W-:Y:S01]  /*1cd0*/  FADD.FTZ R40, R81, -UR11 ;  /* 0x8000000b51287e21 */ /* 0x000fe20008010000 */
[----:B------:R-:W-:Y:S01]  /*1ce0*/  FMUL.FTZ R43, R79, R53 ;  /* 0x000000354f2b7220 */ /* 0x000fe20000410000 */
[----:B------:R-:W-:Y:S01]  /*1cf0*/  FMUL.FTZ R41, R41, UR14 ;  /* 0x0000000e29297c20 */ /* 0x000fe20008410000 */
[----:B------:R-:W-:Y:S01]  /*1d00*/  FADD.FTZ R44, RZ, R42 ;  /* 0x0000002aff2c7221 */ /* 0x000fe20000010000 */
[----:B------:R-:W-:Y:S01]  /*1d10*/  FMUL.FTZ R40, R40, UR14 ;  /* 0x0000000e28287c20 */ /* 0x000fe20008410000 */
[----:B------:R-:W-:Y:S01]  /*1d20*/  FMUL.FTZ R47, R74, R52 ;  /* 0x000000344a2f7220 */ /* 0x000fe20000410000 */
[----:B------:R-:W-:Y:S01]  /*1d30*/  FFMA.FTZ R45, R41, R42, RZ ;  /* 0x0000002a292d7223 */ /* 0x000fe200000100ff */
[----:B------:R-:W-:Y:S01]  /*1d40*/  FADD.FTZ R42, R76, -UR11 ;  /* 0x8000000b4c2a7e21 */ /* 0x000fe20008010000 */
[----:B------:R-:W-:Y:S01]  /*1d50*/  FADD.FTZ R44, R43, R44 ;  /* 0x0000002c2b2c7221 */ /* 0x000fe20000010000 */
[----:B------:R-:W-:Y:S01]  /*1d60*/  FFMA.FTZ R41, R78, R41, RZ ;  /* 0x000000294e297223 */ /* 0x000fe200000100ff */
[----:B------:R-:W-:Y:S01]  /*1d70*/  FFMA.FTZ R45, R40, R43, R45 ;  /* 0x0000002b282d7223 */ /* 0x000fe2000001002d */
[----:B------:R-:W-:Y:S01]  /*1d80*/  FMUL.FTZ R42, R42, UR14 ;  /* 0x0000000e2a2a7c20 */ /* 0x000fe20008410000 */
[----:B------:R-:W-:Y:S01]  /*1d90*/  FADD.FTZ R43, R77, -UR11 ;  /* 0x8000000b4d2b7e21 */ /* 0x000fe20008010000 */
[----:B------:R-:W-:Y:S01]  /*1da0*/  FMUL.FTZ R49, R75, R53 ;  /* 0x000000354b317220 */ /* 0x000fe20000410000 */
[----:B------:R-:W-:Y:S01]  /*1db0*/  FADD.FTZ R44, R44, R47 ;  /* 0x0000002f2c2c7221 */ /* 0x000fe20000010000 */
[----:B------:R-:W-:Y:S01]  /*1dc0*/  FFMA.FTZ R41, R74, R42, R41 ;  /* 0x0000002a4a297223 */ /* 0x000fe20000010029 */
[----:B------:R-:W-:Y:S01]  /*1dd0*/  FFMA.FTZ R45, R42, R47, R45 ;  /* 0x0000002f2a2d7223 */ /* 0x000fe2000001002d */
[----:B------:R-:W-:Y:S01]  /*1de0*/  FADD.FTZ R42, R72, -UR11 ;  /* 0x8000000b482a7e21 */ /* 0x000fe20008010000 */
[----:B------:R-:W-:Y:S01]  /*1df0*/  FMUL.FTZ R46, R43, UR14 ;  /* 0x0000000e2b2e7c20 */ /* 0x000fe20008410000 */
[----:B------:R-:W-:Y:S01]  /*1e00*/  FADD.FTZ R44, R49, R44 ;  /* 0x0000002c312c7221 */ /* 0x000fe20000010000 */
[----:B------:R-:W-:Y:S01]  /*1e10*/  FMUL.FTZ R47, R70, R52 ;  /* 0x00000034462f7220 */ /* 0x000fe20000410000 */
[----:B------:R-:W-:Y:S01]  /*1e20*/  FFMA.FTZ R40, R79, R40, RZ ;  /* 0x000000284f287223 */ /* 0x000fe200000100ff */
[----:B------:R-:W-:Y:S01]  /*1e30*/  FMUL.FTZ R42, R42, UR14 ;  /* 0x0000000e2a2a7c20 */ /* 0x000fe20008410000 */
[----:B------:R-:W-:Y:S01]  /*1e40*/  FFMA.FTZ R45, R46, R49, R45 ;  /* 0x000000312e2d7223 */ /* 0x000fe2000001002d */
[----:B------:R-:W-:Y:S01]  /*1e50*/  FADD.FTZ R43, R73, -UR11 ;  /* 0x8000000b492b7e21 */ /* 0x000fe20008010000 */
[----:B------:R-:W-:Y:S01]  /*1e60*/  FADD.FTZ R49, R44, R47 ;  /* 0x0000002f2c317221 */ /* 0x000fe20000010000 */
[----:B------:R-:W-:Y:S01]  /*1e70*/  FFMA.FTZ R40, R75, R46, R40 ;  /* 0x0000002e4b287223 */ /* 0x000fe20000010028 */
[----:B------:R-:W-:Y:S01]  /*1e80*/  FFMA.FTZ R41, R70, R42, R41 ;  /* 0x0000002a46297223 */ /* 0x000fe20000010029 */
[----:B------:R-:W-:Y:S01]  /*1e90*/  FADD.FTZ R44, R68, -UR11 ;  /* 0x8000000b442c7e21 */ /* 0x000fe20008010000 */
[----:B------:R-:W-:Y:S01]  /*1ea0*/  FMUL.FTZ R46, R71, R53 ;  /* 0x00000035472e7220 */ /* 0x000fe20000410000 */
[----:B------:R-:W-:Y:S01]  /*1eb0*/  FMUL.FTZ R43, R43, UR14 ;  /* 0x0000000e2b2b7c20 */ /* 0x000fe20008410000 */
[----:B------:R-:W-:Y:S01]  /*1ec0*/  FFMA.FTZ R42, R42, R47, R45 ;  /* 0x0000002f2a2a7223 */ /* 0x000fe2000001002d */
[----:B------:R-:W-:Y:S01]  /*1ed0*/  FMUL.FTZ R45, R44, UR14 ;  /* 0x0000000e2c2d7c20 */ /* 0x000fe20008410000 */
[----:B------:R-:W-:Y:S01]  /*1ee0*/  FADD.FTZ R49, R46, R49 ;  /* 0x000000312e317221 */ /* 0x000fe20000010000 */
[----:B------:R-:W-:Y:S01]  /*1ef0*/  FMUL.FTZ R44, R66, R52 ;  /* 0x00000034422c7220 */ /* 0x000fe20000410000 */
[----:B------:R-:W-:Y:S01]  /*1f00*/  FFMA.FTZ R42, R43, R46, R42 ;  /* 0x0000002e2b2a7223 */ /* 0x000fe2000001002a */
[----:B------:R-:W-:Y:S01]  /*1f10*/  FFMA.FTZ R40, R71, R43, R40 ;  /* 0x0000002b47287223 */ /* 0x000fe20000010028 */
[----:B------:R-:W-:Y:S01]  /*1f20*/  FADD.FTZ R43, R69, -UR11 ;  /* 0x8000000b452b7e21 */ /* 0x000fe20008010000 */
[----:B------:R-:W-:Y:S01]  /*1f30*/  FADD.FTZ R49, R49, R44 ;  /* 0x0000002c31317221 */ /* 0x000fe20000010000 */
[----:B------:R-:W-:Y:S01]  /*1f40*/  FFMA.FTZ R42, R45, R44, R42 ;  /* 0x0000002c2d2a7223 */ /* 0x000fe2000001002a */
[----:B------:R-:W-:Y:S01]  /*1f50*/  FADD.FTZ R44, R64, -UR11 ;  /* 0x8000000b402c7e21 */ /* 0x000fe20008010000 */
[----:B------:R-:W-:Y:S01]  /*1f60*/  FMUL.FTZ R46, R67, R53 ;  /* 0x00000035432e7220 */ /* 0x000fe20000410000 */
[----:B------:R-:W-:Y:S01]  /*1f70*/  FMUL.FTZ R43, R43, UR14 ;  /* 0x0000000e2b2b7c20 */ /* 0x000fe20008410000 */
[----:B------:R-:W-:Y:S01]  /*1f80*/  FFMA.FTZ R41, R66, R45, R41 ;  /* 0x0000002d42297223 */ /* 0x000fe20000010029 */
[----:B------:R-:W-:Y:S01]  /*1f90*/  FMUL.FTZ R45, R44, UR14 ;  /* 0x0000000e2c2d7c20 */ /* 0x000fe20008410000 */
[----:B------:R-:W-:Y:S01]  /*1fa0*/  FADD.FTZ R49, R46, R49 ;  /* 0x000000312e317221 */ /* 0x000fe20000010000 */
[----:B------:R-:W-:Y:S01]  /*1fb0*/  FFMA.FTZ R42, R43, R46, R42 ;  /* 0x0000002e2b2a7223 */ /* 0x000fe2000001002a */
[----:B------:R-:W-:Y:S01]  /*1fc0*/  FMUL.FTZ R44, R62, R52 ;  /* 0x000000343e2c7220 */ /* 0x000fe20000410000 */
[----:B------:R-:W-:Y:S01]  /*1fd0*/  FFMA.FTZ R40, R67, R43, R40 ;  /* 0x0000002b43287223 */ /* 0x000fe20000010028 */
[----:B------:R-:W-:Y:S01]  /*1fe0*/  FADD.FTZ R43, R65, -UR11 ;  /* 0x8000000b412b7e21 */ /* 0x000fe20008010000 */
[----:B------:R-:W-:Y:S01]  /*1ff0*/  FMUL.FTZ R46, R63, R53 ;  /* 0x000000353f2e7220 */ /* 0x000fe20000410000 */
[----:B------:R-:W-:Y:S01]  /*2000*/  FADD.FTZ R49, R49, R44 ;  /* 0x0000002c31317221 */ /* 0x000fe20000010000 */
[----:B------:R-:W-:Y:S01]  /*2010*/  FFMA.FTZ R42, R45, R44, R42 ;  /* 0x0000002c2d2a7223 */ /* 0x000fe2000001002a */
[----:B------:R-:W-:Y:S01]  /*2020*/  FADD.FTZ R44, R60, -UR11 ;  /* 0x8000000b3c2c7e21 */ /* 0x000fe20008010000 */
[----:B------:R-:W-:Y:S01]  /*2030*/  FMUL.FTZ R43, R43, UR14 ;  /* 0x0000000e2b2b7c20 */ /* 0x000fe20008410000 */
[----:B------:R-:W-:Y:S01]  /*2040*/  FFMA.FTZ R41, R62, R45, R41 ;  /* 0x0000002d3e297223 */ /* 0x000fe20000010029 */
[----:B------:R-:W-:Y:S01]  /*2050*/  FADD.FTZ R49, R46, R49 ;  /* 0x000000312e317221 */ /* 0x000fe20000010000 */
[----:B------:R-:W-:Y:S01]  /*2060*/  FMUL.FTZ R45, R44, UR14 ;  /* 0x0000000e2c2d7c20 */ /* 0x000fe20008410000 */
        /* <DEDUP_REMOVED lines=61> */
[----:B------:R-:W-:Y:S01]  /*2440*/  FFMA.FTZ R42, R43, R46, R42 ;  /* 0x0000002e2b2a7223 */ /* 0x000fe2000001002a */
[C---:B------:R-:W-:Y:S01]  /*2450*/  FMUL.FTZ R44, R18.reuse, R52 ;  /* 0x00000034122c7220 */ /* 0x040fe20000410000 */
[----:B------:R-:W-:Y:S01]  /*2460*/  FADD.FTZ R43, R17, -UR11 ;  /* 0x8000000b112b7e21 */ /* 0x000fe20008010000 */
[----:B------:R-:W-:Y:S01]  /*2470*/  FMUL.FTZ R46, R19, R53 ;  /* 0x00000035132e7220 */ /* 0x000fe20000410000 */
[----:B------:R-:W-:Y:S01]  /*2480*/  FFMA.FTZ R41, R18, R45, R41 ;  /* 0x0000002d12297223 */ /* 0x000fe20000010029 */
[----:B------:R-:W-:Y:S01]  /*2490*/  FADD.FTZ R49, R49, R44 ;  /* 0x0000002c31317221 */ /* 0x000fe20000010000 */
[----:B------:R-:W-:Y:S01]  /*24a0*/  FFMA.FTZ R42, R45, R44, R42 ;  /* 0x0000002c2d2a7223 */ /* 0x000fe2000001002a */
[----:B------:R-:W-:Y:S01]  /*24b0*/  FMUL.FTZ R43, R43, UR14 ;  /* 0x0000000e2b2b7c20 */ /* 0x000fe20008410000 */
[----:B------:R-:W-:Y:S01]  /*24c0*/  FADD.FTZ R44, R20, -UR11 ;  /* 0x8000000b142c7e21 */ /* 0x000fe20008010000 */
[----:B------:R-:W-:-:S02]  /*24d0*/  FADD.FTZ R49, R46, R49 ;  /* 0x000000312e317221 */ /* 0x000fc40000010000 */
[----:B------:R-:W-:Y:S01]  /*24e0*/  FFMA.FTZ R40, R19, R43, R40 ;  /* 0x0000002b13287223 */ /* 0x000fe20000010028 */
[----:B------:R-:W-:Y:S01]  /*24f0*/  FFMA.FTZ R42, R43, R46, R42 ;  /* 0x0000002e2b2a7223 */ /* 0x000fe2000001002a */
[----:B------:R-:W-:Y:S01]  /*2500*/  FMUL.FTZ R45, R44, UR14 ;  /* 0x0000000e2c2d7c20 */ /* 0x000fe20008410000 */
[----:B------:R-:W-:Y:S01]  /*2510*/  FADD.FTZ R43, R21, -UR11 ;  /* 0x8000000b152b7e21 */ /* 0x000fe20008010000 */
[C---:B------:R-:W-:Y:S01]  /*2520*/  FMUL.FTZ R44, R22.reuse, R52 ;  /* 0x00000034162c7220 */ /* 0x040fe20000410000 */
[----:B------:R-:W-:Y:S01]  /*2530*/  FMUL.FTZ R46, R23, R53 ;  /* 0x00000035172e7220 */ /* 0x000fe20000410000 */
[----:B------:R-:W-:Y:S01]  /*2540*/  FFMA.FTZ R41, R22, R45, R41 ;  /* 0x0000002d16297223 */ /* 0x000fe20000010029 */
[----:B------:R-:W-:Y:S01]  /*2550*/  FMUL.FTZ R43, R43, UR14 ;  /* 0x0000000e2b2b7c20 */ /* 0x000fe20008410000 */
[----:B------:R-:W-:Y:S01]  /*2560*/  FADD.FTZ R49, R49, R44 ;  /* 0x0000002c31317221 */ /* 0x000fe20000010000 */
[----:B------:R-:W-:Y:S01]  /*2570*/  FFMA.FTZ R42, R45, R44, R42 ;  /* 0x0000002c2d2a7223 */ /* 0x000fe2000001002a */
[----:B------:R-:W-:Y:S01]  /*2580*/  FADD.FTZ R44, R24, -UR11 ;  /* 0x8000000b182c7e21 */ /* 0x000fe20008010000 */
[----:B------:R-:W-:Y:S01]  /*2590*/  FFMA.FTZ R40, R23, R43, R40 ;  /* 0x0000002b17287223 */ /* 0x000fe20000010028 */
[----:B------:R-:W-:Y:S01]  /*25a0*/  FADD.FTZ R49, R46, R49 ;  /* 0x000000312e317221 */ /* 0x000fe20000010000 */
[----:B------:R-:W-:Y:S01]  /*25b0*/  FFMA.FTZ R42, R43, R46, R42 ;  /* 0x0000002e2b2a7223 */ /* 0x000fe2000001002a */
[----:B------:R-:W-:Y:S01]  /*25c0*/  FMUL.FTZ R46, R26, R52 ;  /* 0x000000341a2e7220 */ /* 0x000fe20000410000 */
[----:B------:R-:W-:Y:S01]  /*25d0*/  FADD.FTZ R43, R25, -UR11 ;  /* 0x8000000b192b7e21 */ /* 0x000fe20008010000 */
[----:B------:R-:W-:Y:S01]  /*25e0*/  FMUL.FTZ R45, R44, UR14 ;  /* 0x0000000e2c2d7c20 */ /* 0x000fe20008410000 */
[----:B------:R-:W-:Y:S01]  /*25f0*/  FMUL.FTZ R44, R27, R53 ;  /* 0x000000351b2c7220 */ /* 0x000fe20000410000 */
[----:B------:R-:W-:Y:S01]  /*2600*/  FADD.FTZ R49, R49, R46 ;  /* 0x0000002e31317221 */ /* 0x000fe20000010000 */
[----:B------:R-:W-:Y:S01]  /*2610*/  FMUL.FTZ R43, R43, UR14 ;  /* 0x0000000e2b2b7c20 */ /* 0x000fe20008410000 */
[----:B------:R-:W-:Y:S01]  /*2620*/  FFMA.FTZ R46, R45, R46, R42 ;  /* 0x0000002e2d2e7223 */ /* 0x000fe2000001002a */
[----:B------:R-:W-:Y:S01]  /*2630*/  FFMA.FTZ R41, R26, R45, R41 ;  /* 0x0000002d1a297223 */ /* 0x000fe20000010029 */
[----:B------:R-:W-:Y:S01]  /*2640*/  FADD.FTZ R42, R44, R49 ;  /* 0x000000312c2a7221 */ /* 0x000fe20000010000 */
[----:B------:R-:W-:Y:S01]  /*2650*/  FFMA.FTZ R40, R27, R43, R40 ;  /* 0x0000002b1b287223 */ /* 0x000fe20000010028 */
[----:B------:R-:W-:Y:S01]  /*2660*/  FFMA.FTZ R46, R43, R44, R46 ;  /* 0x0000002c2b2e7223 */ /* 0x000fe2000001002e */
[----:B------:R-:W-:Y:S01]  /*2670*/  FADD.FTZ R43, RZ, R78 ;  /* 0x0000004eff2b7221 */ /* 0x000fe20000010000 */
[----:B------:R-:W-:Y:S01]  /*2680*/  FADD.FTZ R44, RZ, R79 ;  /* 0x0000004fff2c7221 */ /* 0x000fe20000010000 */
[----:B------:R-:W-:Y:S01]  /*2690*/  FADD.FTZ R45, R28, -UR11 ;  /* 0x8000000b1c2d7e21 */ /* 0x000fe20008010000 */
[----:B------:R-:W-:Y:S01]  /*26a0*/  FMUL.FTZ R49, R30, R52 ;  /* 0x000000341e317220 */ /* 0x000fe20000410000 */
[----:B------:R-:W-:Y:S01]  /*26b0*/  FADD.FTZ R43, R74, R43 ;  /* 0x0000002b4a2b7221 */ /* 0x000fe20000010000 */
[----:B------:R-:W-:Y:S01]  /*26c0*/  FADD.FTZ R44, R75, R44 ;  /* 0x0000002c4b2c7221 */ /* 0x000fe20000010000 */
[----:B------:R-:W-:Y:S01]  /*26d0*/  FMUL.FTZ R47, R45, UR14 ;  /* 0x0000000e2d2f7c20 */ /* 0x000fe20008410000 */
[----:B------:R-:W-:Y:S01]  /*26e0*/  FADD.FTZ R45, R29, -UR11 ;  /* 0x8000000b1d2d7e21 */ /* 0x000fe20008010000 */
[----:B------:R-:W-:Y:S01]  /*26f0*/  FADD.FTZ R43, R70, R43 ;  /* 0x0000002b462b7221 */ /* 0x000fe20000010000 */
[----:B------:R-:W-:Y:S01]  /*2700*/  FADD.FTZ R44, R71, R44 ;  /* 0x0000002c472c7221 */ /* 0x000fe20000010000 */
[----:B------:R-:W-:Y:S01]  /*2710*/  FADD.FTZ R42, R42, R49 ;  /* 0x000000312a2a7221 */ /* 0x000fe20000010000 */
[----:B------:R-:W-:Y:S01]  /*2720*/  FFMA.FTZ R49, R47, R49, R46 ;  /* 0x000000312f317223 */ /* 0x000fe2000001002e */
[----:B------:R-:W-:Y:S01]  /*2730*/  FADD.FTZ R43, R66, R43 ;  /* 0x0000002b422b7221 */ /* 0x000fe20000010000 */
[----:B------:R-:W-:Y:S01]  /*2740*/  FADD.FTZ R44, R67, R44 ;  /* 0x0000002c432c7221 */ /* 0x000fe20000010000 */
[----:B------:R-:W-:Y:S01]  /*2750*/  FMUL.FTZ R46, R45, UR14 ;  /* 0x0000000e2d2e7c20 */ /* 0x000fe20008410000 */
[----:B------:R-:W-:Y:S01]  /*2760*/  FFMA.FTZ R41, R30, R47, R41 ;  /* 0x0000002f1e297223 */ /* 0x000fe20000010029 */
[----:B------:R-:W-:Y:S01]  /*2770*/  FADD.FTZ R45, R62, R43 ;  /* 0x0000002b3e2d7221 */ /* 0x000fe20000010000 */
[----:B------:R-:W-:Y:S01]  /*2780*/  FADD.FTZ R44, R63, R44 ;  /* 0x0000002c3f2c7221 */ /* 0x000fe20000010000 */
[C---:B------:R-:W-:Y:S01]  /*2790*/  FMUL.FTZ R47, R31.reuse, R53 ;  /* 0x000000351f2f7220 */ /* 0x040fe20000410000 */
[----:B------:R-:W-:Y:S01]  /*27a0*/  FFMA.FTZ R40, R31, R46, R40 ;  /* 0x0000002e1f287223 */ /* 0x000fe20000010028 */
[----:B------:R-:W-:Y:S01]  /*27b0*/  FADD.FTZ R45, R58, R45 ;  /* 0x0000002d3a2d7221 */ /* 0x000fe20000010000 */
[----:B------:R-:W-:Y:S01]  /*27c0*/  FADD.FTZ R44, R59, R44 ;  /* 0x0000002c3b2c7221 */ /* 0x000fe20000010000 */
[----:B------:R-:W-:Y:S01]  /*27d0*/  FFMA.FTZ R43, R46, R47, R49 ;  /* 0x0000002f2e2b7223 */ /* 0x000fe20000010031 */
[----:B------:R-:W-:Y:S01]  /*27e0*/  FADD.FTZ R46, R32, -UR11 ;  /* 0x8000000b202e7e21 */ /* 0x000fe20008010000 */
[----:B------:R-:W-:Y:S01]  /*27f0*/  FADD.FTZ R45, R54, R45 ;  /* 0x0000002d362d7221 */ /* 0x000fe20000010000 */
[----:B------:R-:W-:Y:S01]  /*2800*/  FADD.FTZ R44, R55, R44 ;  /* 0x0000002c372c7221 */ /* 0x000fe20000010000 */
[----:B------:R-:W-:Y:S01]  /*2810*/  FADD.FTZ R42, R47, R42 ;  /* 0x0000002a2f2a7221 */ /* 0x000fe20000010000 */
[----:B------:R-:W-:Y:S01]  /*2820*/  FMUL.FTZ R48, R46, UR14 ;  /* 0x0000000e2e307c20 */ /* 0x000fe20008410000 */
[----:B------:R-:W-:Y:S01]  /*2830*/  FADD.FTZ R45, R6, R45 ;  /* 0x0000002d062d7221 */ /* 0x000fe20000010000 */
[----:B------:R-:W-:Y:S01]  /*2840*/  FADD.FTZ R44, R7, R44 ;  /* 0x0000002c072c7221 */ /* 0x000fe20000010000 */
[----:B------:R-:W-:Y:S01]  /*2850*/  FMUL.FTZ R47, R34, R52 ;  /* 0x00000034222f7220 */ /* 0x000fe20000410000 */
[----:B------:R-:W-:Y:S01]  /*2860*/  FADD.FTZ R46, R33, -UR11 ;  /* 0x8000000b212e7e21 */ /* 0x000fe20008010000 */
[----:B------:R-:W-:Y:S01]  /*2870*/  FADD.FTZ R45, R10, R45 ;  /* 0x0000002d0a2d7221 */ /* 0x000fe20000010000 */
[----:B------:R-:W-:Y:S01]  /*2880*/  FADD.FTZ R44, R11, R44 ;  /* 0x0000002c0b2c7221 */ /* 0x000fe20000010000 */
[----:B------:R-:W-:Y:S01]  /*2890*/  FADD.FTZ R50, R42, R47 ;  /* 0x0000002f2a327221 */ /* 0x000fe20000010000 */
[----:B------:R-:W-:Y:S01]  /*28a0*/  FMUL.FTZ R46, R46, UR14 ;  /* 0x0000000e2e2e7c20 */ /* 0x000fe20008410000 */
[----:B------:R-:W-:Y:S01]  /*28b0*/  FADD.FTZ R45, R14, R45 ;  /* 0x0000002d0e2d7221 */ /* 0x000fe20000010000 */
[----:B------:R-:W-:Y:S01]  /*28c0*/  FFMA.FTZ R47, R48, R47, R43 ;  /* 0x0000002f302f7223 */ /* 0x000fe2000001002b */
[----:B------:R-:W-:Y:S01]  /*28d0*/  FADD.FTZ R44, R15, R44 ;  /* 0x0000002c0f2c7221 */ /* 0x000fe20000010000 */
[C---:B------:R-:W-:Y:S01]  /*28e0*/  FMUL.FTZ R43, R35.reuse, R53 ;  /* 0x00000035232b7220 */ /* 0x040fe20000410000 */
[----:B------:R-:W-:Y:S01]  /*28f0*/  FFMA.FTZ R42, R35, R46, R40 ;  /* 0x0000002e232a7223 */ /* 0x000fe20000010028 */
[----:B------:R-:W-:Y:S01]  /*2900*/  FADD.FTZ R45, R18, R45 ;  /* 0x0000002d122d7221 */ /* 0x000fe20000010000 */
[----:B------:R-:W-:Y:S01]  /*2910*/  FADD.FTZ R40, R19, R44 ;  /* 0x0000002c13287221 */ /* 0x000fe20000010000 */
[----:B------:R-:W-:Y:S01]  /*2920*/  FADD.FTZ R50, R43, R50 ;  /* 0x000000322b327221 */ /* 0x000fe20000010000 */
[----:B------:R-:W-:Y:S01]  /*2930*/  FFMA.FTZ R47, R46, R43, R47 ;  /* 0x0000002b2e2f7223 */ /* 0x000fe2000001002f */
[----:B------:R-:W-:Y:S01]  /*2940*/  FADD.FTZ R43, R36, -UR11 ;  /* 0x8000000b242b7e21 */ /* 0x000fe20008010000 */
[----:B------:R-:W-:Y:S01]  /*2950*/  FADD.FTZ R45, R22, R45 ;  /* 0x0000002d162d7221 */ /* 0x000fe20000010000 */
[----:B------:R-:W-:Y:S01]  /*2960*/  FADD.FTZ R40, R23, R40 ;  /* 0x0000002817287221 */ /* 0x000fe20000010000 */
[----:B------:R-:W-:Y:S01]  /*2970*/  FMUL.FTZ R49, R38, R52 ;  /* 0x0000003426317220 */ /* 0x000fe20000410000 */
[----:B------:R-:W-:Y:S01]  /*2980*/  FMUL.FTZ R44, R43, UR14 ;  /* 0x0000000e2b2c7c20 */ /* 0x000fe20008410000 */
[----:B------:R-:W-:Y:S01]  /*2990*/  FADD.FTZ R43, R37, -UR11 ;  /* 0x8000000b252b7e21 */ /* 0x000fe20008010000 */
[----:B------:R-:W-:Y:S01]  /*29a0*/  FADD.FTZ R45, R26, R45 ;  /* 0x0000002d1a2d7221 */ /* 0x000fe20000010000 */
[----:B------:R-:W-:Y:S01]  /*29b0*/  FADD.FTZ R40, R27, R40 ;  /* 0x000000281b287221 */ /* 0x000fe20000010000 */
[----:B------:R-:W-:Y:S01]  /*29c0*/  FADD.FTZ R51, R50, R49 ;  /* 0x0000003132337221 */ /* 0x000fe20000010000 */
[----:B------:R-:W-:Y:S01]  /*29d0*/  FFMA.FTZ R41, R34, R48, R41 ;  /* 0x0000003022297223 */ /* 0x000fe20000010029 */
[----:B------:R-:W-:Y:S01]  /*29e0*/  FFMA.FTZ R50, R44, R49, R47 ;  /* 0x000000312c327223 */ /* 0x000fe2000001002f */
[----:B------:R-:W-:Y:S01]  /*29f0*/  FMUL.FTZ R48, R39, R53 ;  /* 0x0000003527307220 */ /* 0x000fe20000410000 */
        /* <DEDUP_REMOVED lines=12> */
.L_x_1338:
        /* <DEDUP_REMOVED lines=10> */
[----:B------:R-:W-:-:S02]  /*2b60*/  FFMA.FTZ R45, R52, R47, R2 ;  /* 0x0000002f342d7223 */ /* 0x000fc40000010002 */
[----:B------:R-:W-:Y:S01]  /*2b70*/  FMUL.FTZ R42, R48, -1.4426950216293334961 ;  /* 0xbfb8aa3b302a7820 */ /* 0x000fe20000410000 */
[----:B------:R-:W-:Y:S01]  /*2b80*/  FMUL.FTZ R88, R49, -1.4426950216293334961 ;  /* 0xbfb8aa3b31587820 */ /* 0x000fe20000410000 */
[----:B------:R-:W-:-:S03]  /*2b90*/  FMUL.FTZ R89, R45, -1.4426950216293334961 ;  /* 0xbfb8aa3b2d597820 */ /* 0x000fc60000410000 */
[----:B------:R-:W0:Y:S04]  /*2ba0*/  MUFU.EX2 R82, R88 ;  /* 0x0000005800527308 */ /* 0x000e280000000800 */
[----:B------:R-:W1:Y:S04]  /*2bb0*/  MUFU.EX2 R42, R42 ;  /* 0x0000002a002a7308 */ /* 0x000e680000000800 */
[----:B------:R-:W2:Y:S01]  /*2bc0*/  MUFU.EX2 R51, R89 ;  /* 0x0000005900337308 */ /* 0x000ea20000000800 */
[----:B0-----:R-:W-:Y:S01]  /*2bd0*/  FADD.FTZ R82, R82, 1 ;  /* 0x3f80000052527421 */ /* 0x001fe20000010000 */
[----:B-1----:R-:W-:Y:S01]  /*2be0*/  FADD.FTZ R83, R42, 1 ;  /* 0x3f8000002a537421 */ /* 0x002fe20000010000 */
[----:B------:R-:W-:-:S04]  /*2bf0*/  FFMA.FTZ R42, R53, R46, R3 ;  /* 0x0000002e352a7223 */ /* 0x000fc80000010003 */
[----:B------:R-:W-:Y:S01]  /*2c00*/  MUFU.RCP R82, R82 ;  /* 0x0000005200527308 */ /* 0x000fe20000001000 */
[----:B--2---:R-:W-:Y:S01]  /*2c10*/  FADD.FTZ R51, R51, 1 ;  /* 0x3f80000033337421 */ /* 0x004fe20000010000 */
[----:B------:R-:W-:-:S06]  /*2c20*/  FMUL.FTZ R87, R42, -1.4426950216293334961 ;  /* 0xbfb8aa3b2a577820 */ /* 0x000fcc0000410000 */
[----:B------:R-:W0:Y:S08]  /*2c30*/  MUFU.RCP R83, R83 ;  /* 0x0000005300537308 */ /* 0x000e300000001000 */
[----:B------:R-:W1:Y:S04]  /*2c40*/  MUFU.EX2 R87, R87 ;  /* 0x0000005700577308 */ /* 0x000e680000000800 */
[----:B------:R-:W2:Y:S01]  /*2c50*/  MUFU.RCP R51, R51 ;  /* 0x0000003300337308 */ /* 0x000ea20000001000 */
[----:B0-----:R-:W-:Y:S01]  /*2c60*/  FADD.FTZ R43, -R83, 1 ;  /* 0x3f800000532b7421 */ /* 0x001fe20000010100 */
[----:B------:R-:W-:-:S03]  /*2c70*/  FMUL.FTZ R83, R78, R83 ;  /* 0x000000534e537220 */ /* 0x000fc60000410000 */
[----:B------:R-:W-:Y:S01]  /*2c80*/  FFMA.FTZ R48, R48, R43, 1 ;  /* 0x3f80000030307423 */ /* 0x000fe2000001002b */
[----:B------:R-:W-:Y:S01]  /*2c90*/  FADD.FTZ R43, R72, -UR11 ;  /* 0x8000000b482b7e21 */ /* 0x000fe20008010000 */
[----:B-1----:R-:W-:Y:S02]  /*2ca0*/  FADD.FTZ R88, R87, 1 ;  /* 0x3f80000057587421 */ /* 0x002fe40000010000 */
[----:B------:R-:W-:Y:S01]  /*2cb0*/  FMUL.FTZ R48, R83, R48 ;  /* 0x0000003053307220 */ /* 0x000fe20000410000 */
[----:B------:R-:W-:-:S03]  /*2cc0*/  FMUL.FTZ R43, R43, UR14 ;  /* 0x0000000e2b2b7c20 */ /* 0x000fc60008410000 */
[----:B------:R-:W0:Y:S01]  /*2cd0*/  MUFU.RCP R88, R88 ;  /* 0x0000005800587308 */ /* 0x000e220000001000 */
[----:B------:R-:W-:-:S04]  /*2ce0*/  FFMA.FTZ R44, R52, R43, R2 ;  /* 0x0000002b342c7223 */ /* 0x000fc80000010002 */
[----:B------:R-:W-:-:S06]  /*2cf0*/  FMUL.FTZ R50, R44, -1.4426950216293334961 ;  /* 0xbfb8aa3b2c327820 */ /* 0x000fcc0000410000 */
[----:B------:R-:W1:Y:S02]  /*2d00*/  MUFU.EX2 R50, R50 ;  /* 0x0000003200327308 */ /* 0x000e640000000800 */
[----:B-1----:R-:W-:Y:S01]  /*2d10*/  FADD.FTZ R87, R50, 1 ;  /* 0x3f80000032577421 */ /* 0x002fe20000010000 */
[----:B------:R-:W-:Y:S01]  /*2d20*/  FADD.FTZ R50, -R82, 1 ;  /* 0x3f80000052327421 */ /* 0x000fe20000010100 */
[----:B------:R-:W-:-:S03]  /*2d30*/  FMUL.FTZ R82, R79, R82 ;  /* 0x000000524f527220 */ /* 0x000fc60000410000 */
[----:B------:R-:W-:Y:S01]  /*2d40*/  FFMA.FTZ R83, R49, R50, 1 ;  /* 0x3f80000031537423 */ /* 0x000fe20000010032 */
[----:B------:R-:W1:Y:S01]  /*2d50*/  MUFU.RCP R87, R87 ;  /* 0x0000005700577308 */ /* 0x000e620000001000 */
[----:B--2---:R-:W-:Y:S01]  /*2d60*/  FADD.FTZ R50, -R51, 1 ;  /* 0x3f80000033327421 */ /* 0x004fe20000010100 */
[----:B------:R-:W-:Y:S01]  /*2d70*/  FMUL.FTZ R49, R74, R51 ;  /* 0x000000334a317220 */ /* 0x000fe20000410000 */
[----:B0-----:R-:W-:Y:S01]  /*2d80*/  FMUL.FTZ R51, R75, R88 ;  /* 0x000000584b337220 */ /* 0x001fe20000410000 */
[----:B------:R-:W-:Y:S01]  /*2d90*/  FMUL.FTZ R83, R82, R83 ;  /* 0x0000005352537220 */ /* 0x000fe20000410000 */
[----:B------:R-:W-:Y:S01]  /*2da0*/  FFMA.FTZ R50, R45, R50, 1 ;  /* 0x3f8000002d327423 */ /* 0x000fe20000010032 */
[----:B------:R-:W-:-:S03]  /*2db0*/  FADD.FTZ R45, -R88, 1 ;  /* 0x3f800000582d7421 */ /* 0x000fc60000010100 */
[----:B------:R-:W-:Y:S01]  /*2dc0*/  FMUL.FTZ R49, R49, R50 ;  /* 0x0000003231317220 */ /* 0x000fe20000410000 */
[----:B------:R-:W-:-:S04]  /*2dd0*/  FFMA.FTZ R42, R42, R45, 1 ;  /* 0x3f8000002a2a7423 */ /* 0x000fc8000001002d */
[----:B------:R-:W-:Y:S01]  /*2de0*/  FMUL.FTZ R51, R51, R42 ;  /* 0x0000002a33337220 */ /* 0x000fe20000410000 */
[----:B-1----:R-:W-:Y:S01]  /*2df0*/  FADD.FTZ R45, -R87, 1 ;  /* 0x3f800000572d7421 */ /* 0x002fe20000010100 */
[----:B------:R-:W-:-:S03]  /*2e00*/  FMUL.FTZ R87, R70, R87 ;  /* 0x0000005746577220 */ /* 0x000fc60000410000 */
[----:B------:R-:W-:Y:S01]  /*2e10*/  FFMA.FTZ R44, R44, R45, 1 ;  /* 0x3f8000002c2c7423 */ /* 0x000fe2000001002d */
[----:B------:R-:W-:-:S03]  /*2e20*/  FMUL.FTZ R45, R53, R83 ;  /* 0x00000053352d7220 */ /* 0x000fc60000410000 */
[----:B------:R-:W-:Y:S01]  /*2e30*/  FMUL.FTZ R42, R87, R44 ;  /* 0x0000002c572a7220 */ /* 0x000fe20000410000 */
[----:B------:R-:W-:-:S04]  /*2e40*/  FMUL.FTZ R44, R52, R48 ;  /* 0x00000030342c7220 */ /* 0x000fc80000410000 */
[----:B------:R-:W-:Y:S01]  /*2e50*/  FFMA.FTZ R87, R41, R44, RZ ;  /* 0x0000002c29577223 */ /* 0x000fe200000100ff */
[----:B------:R-:W-:Y:S01]  /*2e60*/  FADD.FTZ R50, RZ, R44 ;  /* 0x0000002cff327221 */ /* 0x000fe20000010000 */
[----:B------:R-:W-:Y:S01]  /*2e70*/  FADD.FTZ R44, R73, -UR11 ;  /* 0x8000000b492c7e21 */ /* 0x000fe20008010000 */
[----:B------:R-:W-:Y:S01]  /*2e80*/  FFMA.FTZ R41, R41, R48, RZ ;  /* 0x0000003029297223 */ /* 0x000fe200000100ff */
[----:B------:R-:W-:Y:S01]  /*2e90*/  FFMA.FTZ R82, R40, R45, R87 ;  /* 0x0000002d28527223 */ /* 0x000fe20000010057 */
[----:B------:R-:W-:Y:S01]  /*2ea0*/  FADD.FTZ R50, R45, R50 ;  /* 0x000000322d327221 */ /* 0x000fe20000010000 */
[----:B------:R-:W-:Y:S01]  /*2eb0*/  FMUL.FTZ R44, R44, UR14 ;  /* 0x0000000e2c2c7c20 */ /* 0x000fe20008410000 */
[----:B------:R-:W-:-:S03]  /*2ec0*/  FADD.FTZ R48, RZ, R48 ;  /* 0x00000030ff307221 */ /* 0x000fc60000010000 */
[----:B------:R-:W-:Y:S01]  /*2ed0*/  FFMA.FTZ R45, R53, R44, R3 ;  /* 0x0000002c352d7223 */ /* 0x000fe20000010003 */
[----:B------:R-:W-:Y:S01]  /*2ee0*/  FADD.FTZ R87, R48, R49 ;  /* 0x0000003130577221 */ /* 0x000fe20000010000 */
[-C--:B------:R-:W-:Y:S01]  /*2ef0*/  FFMA.FTZ R48, R47, R49.reuse, R41 ;  /* 0x000000312f307223 */ /* 0x080fe20000010029 */
[----:B------:R-:W-:Y:S01]  /*2f00*/  FMUL.FTZ R41, R52, R49 ;  /* 0x0000003134297220 */ /* 0x000fe20000410000 */
[----:B------:R-:W-:Y:S02]  /*2f10*/  FMUL.FTZ R89, R45, -1.4426950216293334961 ;  /* 0xbfb8aa3b2d597820 */ /* 0x000fe40000410000 */
[----:B------:R-:W-:Y:S01]  /*2f20*/  FFMA.FTZ R48, R43, R42, R48 ;  /* 0x0000002a2b307223 */ /* 0x000fe20000010030 */
[----:B------:R-:W-:Y:S01]  /*2f30*/  FFMA.FTZ R82, R47, R41, R82 ;  /* 0x000000292f527223 */ /* 0x000fe20000010052 */
[----:B------:R-:W-:Y:S02]  /*2f40*/  FADD.FTZ R50, R50, R41 ;  /* 0x0000002932327221 */ /* 0x000fe40000010000 */
[----:B------:R-:W0:Y:S02]  /*2f50*/  MUFU.EX2 R89, R89 ;  /* 0x0000005900597308 */ /* 0x000e240000000800 */
[----:B0-----:R-:W-:Y:S01]  /*2f60*/  FADD.FTZ R88, R89, 1 ;  /* 0x3f80000059587421 */ /* 0x001fe20000010000 */
[----:B------:R-:W-:Y:S01]  /*2f70*/  FFMA.FTZ R89, R40, R83, RZ ;  /* 0x0000005328597223 */ /* 0x000fe200000100ff */
[----:B------:R-:W-:-:S03]  /*2f80*/  FADD.FTZ R40, RZ, R83 ;  /* 0x00000053ff287221 */ /* 0x000fc60000010000 */
[-C--:B------:R-:W-:Y:S01]  /*2f90*/  FFMA.FTZ R89, R46, R51.reuse, R89 ;  /* 0x000000332e597223 */ /* 0x080fe20000010059 */
[----:B------:R-:W0:Y:S01]  /*2fa0*/  MUFU.RCP R88, R88 ;  /* 0x0000005800587308 */ /* 0x000e220000001000 */
[----:B------:R-:W-:Y:S01]  /*2fb0*/  FADD.FTZ R40, R40, R51 ;  /* 0x0000003328287221 */ /* 0x000fe20000010000 */
[----:B------:R-:W-:-:S04]  /*2fc0*/  FMUL.FTZ R51, R53, R51 ;  /* 0x0000003335337220 */ /* 0x000fc80000410000 */
[----:B------:R-:W-:Y:S01]  /*2fd0*/  FFMA.FTZ R83, R46, R51, R82 ;  /* 0x000000332e537223 */ /* 0x000fe20000010052 */
[----:B------:R-:W-:Y:S01]  /*2fe0*/  FADD.FTZ R82, R69, -UR11 ;  /* 0x8000000b45527e21 */ /* 0x000fe20008010000 */
[----:B------:R-:W-:-:S03]  /*2ff0*/  FADD.FTZ R50, R51, R50 ;  /* 0x0000003233327221 */ /* 0x000fc60000010000 */
[----:B------:R-:W-:Y:S01]  /*3000*/  FMUL.FTZ R82, R82, UR14 ;  /* 0x0000000e52527c20 */ /* 0x000fe20008410000 */
[----:B0-----:R-:W-:Y:S01]  /*3010*/  FADD.FTZ R47, -R88, 1 ;  /* 0x3f800000582f7421 */ /* 0x001fe20000010100 */
[----:B------:R-:W-:-:S03]  /*3020*/  FMUL.FTZ R49, R71, R88 ;  /* 0x0000005847317220 */ /* 0x000fc60000410000 */
[----:B------:R-:W-:-:S04]  /*3030*/  FFMA.FTZ R47, R45, R47, 1 ;  /* 0x3f8000002d2f7423 */ /* 0x000fc8000001002f */
[----:B------:R-:W-:Y:S01]  /*3040*/  FMUL.FTZ R49, R49, R47 ;  /* 0x0000002f31317220 */ /* 0x000fe20000410000 */
[----:B------:R-:W-:-:S03]  /*3050*/  FADD.FTZ R47, R68, -UR11 ;  /* 0x8000000b442f7e21 */ /* 0x000fc60008010000 */
[----:B------:R-:W-:Y:S01]  /*3060*/  FADD.FTZ R40, R40, R49 ;  /* 0x0000003128287221 */ /* 0x000fe20000010000 */
[----:B------:R-:W-:Y:S01]  /*3070*/  FMUL.FTZ R47, R47, UR14 ;  /* 0x0000000e2f2f7c20 */ /* 0x000fe20008410000 */
[-C--:B------:R-:W-:Y:S01]  /*3080*/  FFMA.FTZ R89, R44, R49.reuse, R89 ;  /* 0x000000312c597223 */ /* 0x080fe20000010059 */
[----:B------:R-:W-:Y:S02]  /*3090*/  FMUL.FTZ R49, R53, R49 ;  /* 0x0000003135317220 */ /* 0x000fe40000410000 */
[----:B------:R-:W-:-:S04]  /*30a0*/  FFMA.FTZ R41, R52, R47, R2 ;  /* 0x0000002f34297223 */ /* 0x000fc80000010002 */
[----:B------:R-:W-:-:S06]  /*30b0*/  FMUL.FTZ R88, R41, -1.4426950216293334961 ;  /* 0xbfb8aa3b29587820 */ /* 0x000fcc0000410000 */
[----:B------:R-:W0:Y:S02]  /*30c0*/  MUFU.EX2 R88, R88 ;  /* 0x0000005800587308 */ /* 0x000e240000000800 */
[----:B0-----:R-:W-:Y:S01]  /*30d0*/  FADD.FTZ R45, R88, 1 ;  /* 0x3f800000582d7421 */ /* 0x001fe20000010000 */
[----:B------:R-:W-:Y:S01]  /*30e0*/  FADD.FTZ R88, R87, R42 ;  /* 0x0000002a57587221 */ /* 0x000fe20000010000 */
[----:B------:R-:W-:-:S04]  /*30f0*/  FMUL.FTZ R42, R52, R42 ;  /* 0x0000002a342a7220 */ /* 0x000fc80000410000 */
[----:B------:R-:W0:Y:S01]  /*3100*/  MUFU.RCP R45, R45 ;  /* 0x0000002d002d7308 */ /* 0x000e220000001000 */
[----:B------:R-:W-:-:S04]  /*3110*/  FADD.FTZ R50, R50, R42 ;  /* 0x0000002a32327221 */ /* 0x000fc80000010000 */
[----:B------:R-:W-:Y:S01]  /*3120*/  FADD.FTZ R50, R49, R50 ;  /* 0x0000003231327221 */ /* 0x000fe20000010000 */
[----:B0-----:R-:W-:-:S04]  /*3130*/  FADD.FTZ R46, -R45, 1 ;  /* 0x3f8000002d2e7421 */ /* 0x001fc80000010100 */
[----:B------:R-:W-:Y:S01]  /*3140*/  FFMA.FTZ R46, R41, R46, 1 ;  /* 0x3f800000292e7423 */ /* 0x000fe2000001002e */
[----:B------:R-:W-:Y:S01]  /*3150*/  FMUL.FTZ R41, R66, R45 ;  /* 0x0000002d42297220 */ /* 0x000fe20000410000 */
[----:B------:R-:W-:-:S03]  /*3160*/  FFMA.FTZ R45, R53, R82, R3 ;  /* 0x00000052352d7223 */ /* 0x000fc60000010003 */
[----:B------:R-:W-:Y:S01]  /*3170*/  FMUL.FTZ R41, R41, R46 ;  /* 0x0000002e29297220 */ /* 0x000fe20000410000 */
[----:B------:R-:W-:-:S03]  /*3180*/  FMUL.FTZ R46, R45, -1.4426950216293334961 ;  /* 0xbfb8aa3b2d2e7820 */ /* 0x000fc60000410000 */
[----:B------:R-:W-:Y:S01]  /*3190*/  FADD.FTZ R88, R88, R41 ;  /* 0x0000002958587221 */ /* 0x000fe20000010000 */
[-C--:B------:R-:W-:Y:S01]  /*31a0*/  FFMA.FTZ R48, R47, R41.reuse, R48 ;  /* 0x000000292f307223 */ /* 0x080fe20000010030 */
[----:B------:R-:W-:Y:S01]  /*31b0*/  FMUL.FTZ R41, R52, R41 ;  /* 0x0000002934297220 */ /* 0x000fe20000410000 */
[----:B------:R-:W0:Y:S03]  /*31c0*/  MUFU.EX2 R46, R46 ;  /* 0x0000002e002e7308 */ /* 0x000e260000000800 */
[----:B------:R-:W-:Y:S01]  /*31d0*/  FADD.FTZ R50, R50, R41 ;  /* 0x0000002932327221 */ /* 0x000fe20000010000 */
[----:B0-----:R-:W-:Y:S01]  /*31e0*/  FADD.FTZ R51, R46, 1 ;  /* 0x3f8000002e337421 */ /* 0x001fe20000010000 */
[----:B------:R-:W-:-:S04]  /*31f0*/  FFMA.FTZ R46, R43, R42, R83 ;  /* 0x0000002a2b2e7223 */ /* 0x000fc80000010053 */
[----:B------:R-:W-:Y:S01]  /*3200*/  FFMA.FTZ R44, R44, R49, R46 ;  /* 0x000000312c2c7223 */ /* 0x000fe2000001002e */
[----:B------:R-:W0:Y:S03]  /*3210*/  MUFU.RCP R51, R51 ;  /* 0x0000003300337308 */ /* 0x000e260000001000 */
[----:B------:R-:W-:Y:S01]  /*3220*/  FFMA.FTZ R44, R47, R41, R44 ;  /* 0x000000292f2c7223 */ /* 0x000fe2000001002c */
[----:B0-----:R-:W-:-:S04]  /*3230*/  FADD.FTZ R43, -R51, 1 ;  /* 0x3f800000332b7421 */ /* 0x001fc80000010100 */
[----:B------:R-:W-:Y:S01]  /*3240*/  FFMA.FTZ R45, R45, R43, 1 ;  /* 0x3f8000002d2d7423 */ /* 0x000fe2000001002b */
[----:B------:R-:W-:-:S04]  /*3250*/  FMUL.FTZ R43, R67, R51 ;  /* 0x00000033432b7220 */ /* 0x000fc80000410000 */
[----:B------:R-:W-:Y:S01]  /*3260*/  FMUL.FTZ R43, R43, R45 ;  /* 0x0000002d2b2b7220 */ /* 0x000fe20000410000 */
[----:B------:R-:W-:-:S03]  /*3270*/  FADD.FTZ R45, R64, -UR11 ;  /* 0x8000000b402d7e21 */ /* 0x000fc60008010000 */
[----:B------:R-:W-:Y:S01]  /*3280*/  FADD.FTZ R40, R40, R43 ;  /* 0x0000002b28287221 */ /* 0x000fe20000010000 */
[----:B------:R-:W-:Y:S01]  /*3290*/  FMUL.FTZ R45, R45, UR14 ;  /* 0x0000000e2d2d7c20 */ /* 0x000fe20008410000 */
[-C--:B------:R-:W-:Y:S01]  /*32a0*/  FFMA.FTZ R89, R82, R43.reuse, R89 ;  /* 0x0000002b52597223 */ /* 0x080fe20000010059 */
[----:B------:R-:W-:Y:S02]  /*32b0*/  FMUL.FTZ R43, R53, R43 ;  /* 0x0000002b352b7220 */ /* 0x000fe40000410000 */
[----:B------:R-:W-:Y:S02]  /*32c0*/  FFMA.FTZ R42, R52, R45, R2 ;  /* 0x0000002d342a7223 */ /* 0x000fe40000010002 */
[----:B------:R-:W-:Y:S01]  /*32d0*/  FFMA.FTZ R82, R82, R43, R44 ;  /* 0x0000002b52527223 */ /* 0x000fe2000001002c */
[----:B------:R-:W-:Y:S01]  /*32e0*/  FADD.FTZ R50, R43, R50 ;  /* 0x000000322b327221 */ /* 0x000fe20000010000 */
[----:B------:R-:W-:-:S06]  /*32f0*/  FMUL.FTZ R83, R42, -1.4426950216293334961 ;  /* 0xbfb8aa3b2a537820 */ /* 0x000fcc0000410000 */
[----:B------:R-:W0:Y:S02]  /*3300*/  MUFU.EX2 R83, R83 ;  /* 0x0000005300537308 */ /* 0x000e240000000800 */
[----:B0-----:R-:W-:-:S04]  /*3310*/  FADD.FTZ R87, R83, 1 ;  /* 0x3f80000053577421 */ /* 0x001fc80000010000 */
[----:B------:R-:W0:Y:S02]  /*3320*/  MUFU.RCP R51, R87 ;  /* 0x0000005700337308 */ /* 0x000e240000001000 */
[----:B0-----:R-:W-:Y:S01]  /*3330*/  FADD.FTZ R46, -R51, 1 ;  /* 0x3f800000332e7421 */ /* 0x001fe20000010100 */
[----:B------:R-:W-:-:S03]  /*3340*/  FMUL.FTZ R51, R62, R51 ;  /* 0x000000333e337220 */ /* 0x000fc60000410000 */
[----:B------:R-:W-:Y:S01]  /*3350*/  FFMA.FTZ R46, R42, R46, 1 ;  /* 0x3f8000002a2e7423 */ /* 0x000fe2000001002e */
[----:B------:R-:W-:-:S03]  /*3360*/  FADD.FTZ R42, R65, -UR11 ;  /* 0x8000000b412a7e21 */ /* 0x000fc60008010000 */
        /* <DEDUP_REMOVED lines=8> */
[----:B------:R-:W-:-:S03]  /*33f0*/  FADD.FTZ R50, R50, R51 ;  /* 0x0000003332327221 */ /* 0x000fc60000010000 */
[----:B------:R-:W0:Y:S02]  /*3400*/  MUFU.EX2 R83, R83 ;  /* 0x0000005300537308 */ /* 0x000e240000000800 */
[----:B0-----:R-:W-:-:S04]  /*3410*/  FADD.FTZ R87, R83, 1 ;  /* 0x3f80000053577421 */ /* 0x001fc80000010000 */
[----:B------:R-:W0:Y:S02]  /*3420*/  MUFU.RCP R49, R87 ;  /* 0x0000005700317308 */ /* 0x000e240000001000 */
[----:B0-----:R-:W-:-:S04]  /*3430*/  FADD.FTZ R47, -R49, 1 ;  /* 0x3f800000312f7421 */ /* 0x001fc80000010100 */
[----:B------:R-:W-:Y:S01]  /*3440*/  FFMA.FTZ R46, R46, R47, 1 ;  /* 0x3f8000002e2e7423 */ /* 0x000fe2000001002f */
[----:B------:R-:W-:Y:S01]  /*3450*/  FMUL.FTZ R47, R63, R49 ;  /* 0x000000313f2f7220 */ /* 0x000fe20000410000 */
        /* <DEDUP_REMOVED lines=9> */
[----:B------:R-:W-:Y:S01]  /*34f0*/  FADD.FTZ R82, R57, -UR11 ;  /* 0x8000000b39527e21 */ /* 0x000fe20008010000 */
[----:B------:R-:W-:Y:S02]  /*3500*/  FADD.FTZ R50, R47, R50 ;  /* 0x000000322f327221 */ /* 0x000fe40000010000 */
[----:B------:R-:W0:Y:S01]  /*3510*/  MUFU.EX2 R46, R46 ;  /* 0x0000002e002e7308 */ /* 0x000e220000000800 */
[----:B------:R-:W-:Y:S01]  /*3520*/  FMUL.FTZ R82, R82, UR14 ;  /* 0x0000000e52527c20 */ /* 0x000fe20008410000 */
[----:B0-----:R-:W-:Y:S01]  /*3530*/  FADD.FTZ R83, R46, 1 ;  /* 0x3f8000002e537421 */ /* 0x001fe20000010000 */
[----:B------:R-:W-:-:S04]  /*3540*/  FADD.FTZ R46, R61, -UR11 ;  /* 0x8000000b3d2e7e21 */ /* 0x000fc80008010000 */
[----:B------:R-:W-:Y:S01]  /*3550*/  FMUL.FTZ R46, R46, UR14 ;  /* 0x0000000e2e2e7c20 */ /* 0x000fe20008410000 */
[----:B------:R-:W0:Y:S03]  /*3560*/  MUFU.RCP R83, R83 ;  /* 0x0000005300537308 */ /* 0x000e260000001000 */
[----:B------:R-:W-:Y:S01]  /*3570*/  FFMA.FTZ R43, R53, R46, R3 ;  /* 0x0000002e352b7223 */ /* 0x000fe20000010003 */
[----:B0-----:R-:W-:-:S04]  /*3580*/  FADD.FTZ R44, -R83, 1 ;  /* 0x3f800000532c7421 */ /* 0x001fc80000010100 */
[----:B------:R-:W-:Y:S01]  /*3590*/  FFMA.FTZ R44, R41, R44, 1 ;  /* 0x3f800000292c7423 */ /* 0x000fe2000001002c */
[----:B------:R-:W-:Y:S01]  /*35a0*/  FMUL.FTZ R41, R58, R83 ;  /* 0x000000533a297220 */ /* 0x000fe20000410000 */
[----:B------:R-:W-:-:S03]  /*35b0*/  FMUL.FTZ R83, R43, -1.4426950216293334961 ;  /* 0xbfb8aa3b2b537820 */ /* 0x000fc60000410000 */
[----:B------:R-:W-:-:S03]  /*35c0*/  FMUL.FTZ R41, R41, R44 ;  /* 0x0000002c29297220 */ /* 0x000fc60000410000 */
[----:B------:R-:W0:Y:S01]  /*35d0*/  MUFU.EX2 R83, R83 ;  /* 0x0000005300537308 */ /* 0x000e220000000800 */
[----:B------:R-:W-:Y:S01]  /*35e0*/  FADD.FTZ R88, R88, R41 ;  /* 0x0000002958587221 */ /* 0x000fe20000010000 */
[-C--:B------:R-:W-:Y:S01]  /*35f0*/  FFMA.FTZ R48, R49, R41.reuse, R48 ;  /* 0x0000002931307223 */ /* 0x080fe20000010030 */
[----:B------:R-:W-:-:S04]  /*3600*/  FMUL.FTZ R41, R52, R41 ;  /* 0x0000002934297220 */ /* 0x000fc80000410000 */
[----:B------:R-:W-:Y:S01]  /*3610*/  FFMA.FTZ R42, R49, R41, R42 ;  /* 0x00000029312a7223 */ /* 0x000fe2000001002a */
[----:B------:R-:W-:Y:S01]  /*3620*/  FADD.FTZ R50, R50, R41 ;  /* 0x0000002932327221 */ /* 0x000fe20000010000 */
[----:B0-----:R-:W-:-:S06]  /*3630*/  FADD.FTZ R44, R83, 1 ;  /* 0x3f800000532c7421 */ /* 0x001fcc0000010000 */
[----:B------:R-:W0:Y:S02]  /*3640*/  MUFU.RCP R44, R44 ;  /* 0x0000002c002c7308 */ /* 0x000e240000001000 */
        /* <DEDUP_REMOVED lines=20> */
[----:B------:R-:W-:-:S03]  /*3790*/  FFMA.FTZ R44, R53, R82, R3 ;  /* 0x00000052352c7223 */ /* 0x000fc60000010003 */
[----:B------:R-:W-:Y:S01]  /*37a0*/  FADD.FTZ R43, R88, R87 ;  /* 0x00000057582b7221 */ /* 0x000fe20000010000 */
[----:B------:R-:W-:Y:S01]  /*37b0*/  FMUL.FTZ R83, R44, -1.4426950216293334961 ;  /* 0xbfb8aa3b2c537820 */ /* 0x000fe20000410000 */
[-C--:B------:R-:W-:Y:S01]  /*37c0*/  FFMA.FTZ R48, R45, R87.reuse, R48 ;  /* 0x000000572d307223 */ /* 0x080fe20000010030 */
[----:B------:R-:W-:-:S04]  /*37d0*/  FMUL.FTZ R87, R52, R87 ;  /* 0x0000005734577220 */ /* 0x000fc80000410000 */
[----:B------:R-:W0:Y:S01]  /*37e0*/  MUFU.EX2 R83, R83 ;  /* 0x0000005300537308 */ /* 0x000e220000000800 */
[----:B------:R-:W-:Y:S01]  /*37f0*/  FFMA.FTZ R46, R45, R87, R46 ;  /* 0x000000572d2e7223 */ /* 0x000fe2000001002e */
[----:B------:R-:W-:Y:S01]  /*3800*/  FADD.FTZ R50, R50, R87 ;  /* 0x0000005732327221 */ /* 0x000fe20000010000 */
[----:B0-----:R-:W-:Y:S01]  /*3810*/  FADD.FTZ R47, R83, 1 ;  /* 0x3f800000532f7421 */ /* 0x001fe20000010000 */
[----:B------:R-:W-:-:S04]  /*3820*/  FADD.FTZ R83, R4, -UR11 ;  /* 0x8000000b04537e21 */ /* 0x000fc80008010000 */
[----:B------:R-:W-:Y:S01]  /*3830*/  FMUL.FTZ R83, R83, UR14 ;  /* 0x0000000e53537c20 */ /* 0x000fe20008410000 */
[----:B------:R-:W0:Y:S03]  /*3840*/  MUFU.RCP R47, R47 ;  /* 0x0000002f002f7308 */ /* 0x000e260000001000 */
[----:B------:R-:W-:Y:S01]  /*3850*/  FFMA.FTZ R41, R52, R83, R2 ;  /* 0x0000005334297223 */ /* 0x000fe20000010002 */
[----:B0-----:R-:W-:Y:S01]  /*3860*/  FADD.FTZ R49, -R47, 1 ;  /* 0x3f8000002f317421 */ /* 0x001fe20000010100 */
[----:B------:R-:W-:-:S03]  /*3870*/  FMUL.FTZ R51, R55, R47 ;  /* 0x0000002f37337220 */ /* 0x000fc60000410000 */
[----:B------:R-:W-:Y:S01]  /*3880*/  FFMA.FTZ R44, R44, R49, 1 ;  /* 0x3f8000002c2c7423 */ /* 0x000fe20000010031 */
[----:B------:R-:W-:-:S03]  /*3890*/  FADD.FTZ R49, R5, -UR11 ;  /* 0x8000000b05317e21 */ /* 0x000fc60008010000 */
[----:B------:R-:W-:Y:S01]  /*38a0*/  FMUL.FTZ R51, R51, R44 ;  /* 0x0000002c33337220 */ /* 0x000fe20000410000 */
[----:B------:R-:W-:Y:S01]  /*38b0*/  FMUL.FTZ R44, R41, -1.4426950216293334961 ;  /* 0xbfb8aa3b292c7820 */ /* 0x000fe20000410000 */
[----:B------:R-:W-:Y:S02]  /*38c0*/  FMUL.FTZ R49, R49, UR14 ;  /* 0x0000000e31317c20 */ /* 0x000fe40008410000 */
[----:B------:R-:W-:-:S03]  /*38d0*/  FADD.FTZ R40, R40, R51 ;  /* 0x0000003328287221 */ /* 0x000fc60000010000 */
        /* <DEDUP_REMOVED lines=12> */
[----:B------:R-:W0:Y:S02]  /*39a0*/  MUFU.EX2 R47, R47 ;  /* 0x0000002f002f7308 */ /* 0x000e240000000800 */
[----:B0-----:R-:W-:Y:S01]  /*39b0*/  FADD.FTZ R44, R47, 1 ;  /* 0x3f8000002f2c7421 */ /* 0x001fe20000010000 */
[----:B------:R-:W-:-:S04]  /*39c0*/  FADD.FTZ R47, R8, -UR11 ;  /* 0x8000000b082f7e21 */ /* 0x000fc80008010000 */
[----:B------:R-:W-:Y:S01]  /*39d0*/  FMUL.FTZ R47, R47, UR14 ;  /* 0x0000000e2f2f7c20 */ /* 0x000fe20008410000 */
[----:B------:R-:W0:Y:S02]  /*39e0*/  MUFU.RCP R44, R44 ;  /* 0x0000002c002c7308 */ /* 0x000e240000001000 */
[----:B0-----:R-:W-:-:S04]  /*39f0*/  FADD.FTZ R45, -R44, 1 ;  /* 0x3f8000002c2d7421 */ /* 0x001fc80000010100 */
[----:B------:R-:W-:Y:S01]  /*3a00*/  FFMA.FTZ R42, R42, R45, 1 ;  /* 0x3f8000002a2a7423 */ /* 0x000fe2000001002d */
[----:B------:R-:W-:Y:S01]  /*3a10*/  FMUL.FTZ R45, R7, R44 ;  /* 0x0000002c072d7220 */ /* 0x000fe20000410000 */
[----:B------:R-:W-:-:S03]  /*3a20*/  FFMA.FTZ R44, R52, R47, R2 ;  /* 0x0000002f342c7223 */ /* 0x000fc60000010002 */
[----:B------:R-:W-:Y:S01]  /*3a30*/  FMUL.FTZ R45, R45, R42 ;  /* 0x0000002a2d2d7220 */ /* 0x000fe20000410000 */
[----:B------:R-:W-:Y:S01]  /*3a40*/  FMUL.FTZ R88, R44, -1.4426950216293334961 ;  /* 0xbfb8aa3b2c587820 */ /* 0x000fe20000410000 */
[-C--:B------:R-:W-:Y:S01]  /*3a50*/  FFMA.FTZ R42, R82, R51.reuse, R89 ;  /* 0x00000033522a7223 */ /* 0x080fe20000010059 */
[----:B------:R-:W-:Y:S01]  /*3a60*/  FMUL.FTZ R51, R53, R51 ;  /* 0x0000003335337220 */ /* 0x000fe20000410000 */
[----:B------:R-:W-:-:S03]  /*3a70*/  FADD.FTZ R40, R40, R45 ;  /* 0x0000002d28287221 */ /* 0x000fc60000010000 */
[----:B------:R-:W0:Y:S01]  /*3a80*/  MUFU.EX2 R88, R88 ;  /* 0x0000005800587308 */ /* 0x000e220000000800 */
[----:B------:R-:W-:Y:S01]  /*3a90*/  FFMA.FTZ R82, R82, R51, R46 ;  /* 0x0000003352527223 */ /* 0x000fe2000001002e */
[----:B------:R-:W-:Y:S01]  /*3aa0*/  FADD.FTZ R46, R9, -UR11 ;  /* 0x8000000b092e7e21 */ /* 0x000fe20008010000 */
[----:B------:R-:W-:Y:S02]  /*3ab0*/  FADD.FTZ R50, R51, R50 ;  /* 0x0000003233327221 */ /* 0x000fe40000010000 */
[----:B------:R-:W-:Y:S01]  /*3ac0*/  FFMA.FTZ R82, R83, R41, R82 ;  /* 0x0000002953527223 */ /* 0x000fe20000010052 */
[----:B------:R-:W-:Y:S01]  /*3ad0*/  FMUL.FTZ R46, R46, UR14 ;  /* 0x0000000e2e2e7c20 */ /* 0x000fe20008410000 */
[----:B------:R-:W-:-:S03]  /*3ae0*/  FADD.FTZ R50, R50, R41 ;  /* 0x0000002932327221 */ /* 0x000fc60000010000 */
[----:B------:R-:W-:Y:S01]  /*3af0*/  FFMA.FTZ R51, R53, R46, R3 ;  /* 0x0000002e35337223 */ /* 0x000fe20000010003 */
[----:B0-----:R-:W-:-:S06]  /*3b00*/  FADD.FTZ R87, R88, 1 ;  /* 0x3f80000058577421 */ /* 0x001fcc0000010000 */
[----:B------:R-:W0:Y:S02]  /*3b10*/  MUFU.RCP R87, R87 ;  /* 0x0000005700577308 */ /* 0x000e240000001000 */
[----:B0-----:R-:W-:-:S04]  /*3b20*/  FADD.FTZ R89, -R87, 1 ;  /* 0x3f80000057597421 */ /* 0x001fc80000010100 */
[----:B------:R-:W-:Y:S01]  /*3b30*/  FFMA.FTZ R89, R44, R89, 1 ;  /* 0x3f8000002c597423 */ /* 0x000fe20000010059 */
[----:B------:R-:W-:Y:S01]  /*3b40*/  FMUL.FTZ R44, R10, R87 ;  /* 0x000000570a2c7220 */ /* 0x000fe20000410000 */
[----:B------:R-:W-:-:S03]  /*3b50*/  FMUL.FTZ R87, R51, -1.4426950216293334961 ;  /* 0xbfb8aa3b33577820 */ /* 0x000fc60000410000 */
[----:B------:R-:W-:Y:S01]  /*3b60*/  FMUL.FTZ R44, R44, R89 ;  /* 0x000000592c2c7220 */ /* 0x000fe20000410000 */
[-C--:B------:R-:W-:Y:S01]  /*3b70*/  FFMA.FTZ R89, R49, R45.reuse, R42 ;  /* 0x0000002d31597223 */ /* 0x080fe2000001002a */
[----:B------:R-:W-:Y:S01]  /*3b80*/  FMUL.FTZ R45, R53, R45 ;  /* 0x0000002d352d7220 */ /* 0x000fe20000410000 */
[----:B------:R-:W0:Y:S01]  /*3b90*/  MUFU.EX2 R87, R87 ;  /* 0x0000005700577308 */ /* 0x000e220000000800 */
[----:B------:R-:W-:Y:S01]  /*3ba0*/  FADD.FTZ R43, R43, R44 ;  /* 0x0000002c2b2b7221 */ /* 0x000fe20000010000 */
[-C--:B------:R-:W-:Y:S01]  /*3bb0*/  FFMA.FTZ R48, R47, R44.reuse, R48 ;  /* 0x0000002c2f307223 */ /* 0x080fe20000010030 */
[----:B------:R-:W-:Y:S01]  /*3bc0*/  FFMA.FTZ R82, R49, R45, R82 ;  /* 0x0000002d31527223 */ /* 0x000fe20000010052 */
[----:B------:R-:W-:Y:S01]  /*3bd0*/  FADD.FTZ R50, R45, R50 ;  /* 0x000000322d327221 */ /* 0x000fe20000010000 */
        /* <DEDUP_REMOVED lines=10> */
[-C--:B------:R-:W-:Y:S01]  /*3c80*/  FMUL.FTZ R82, R53, R83.reuse ;  /* 0x0000005335527220 */ /* 0x080fe20000410000 */
[----:B------:R-:W-:Y:S01]  /*3c90*/  FMUL.FTZ R51, R51, UR14 ;  /* 0x0000000e33337c20 */ /* 0x000fe20008410000 */
[----:B------:R-:W-:Y:S01]  /*3ca0*/  FFMA.FTZ R89, R46, R83, R89 ;  /* 0x000000532e597223 */ /* 0x000fe20000010059 */
[----:B------:R-:W-:Y:S01]  /*3cb0*/  FADD.FTZ R40, R40, R83 ;  /* 0x0000005328287221 */ /* 0x000fe20000010000 */
[----:B------:R-:W-:Y:S01]  /*3cc0*/  FFMA.FTZ R46, R46, R82, R47 ;  /* 0x000000522e2e7223 */ /* 0x000fe2000001002f */
[----:B------:R-:W-:Y:S01]  /*3cd0*/  FFMA.FTZ R41, R52, R51, R2 ;  /* 0x0000003334297223 */ /* 0x000fe20000010002 */
[----:B------:R-:W-:-:S03]  /*3ce0*/  FADD.FTZ R50, R82, R50 ;  /* 0x0000003252327221 */ /* 0x000fc60000010000 */
        /* <DEDUP_REMOVED lines=37> */
[----:B------:R-:W-:Y:S01]  /*3f40*/  FADD.FTZ R87, R40, R44 ;  /* 0x0000002c28577221 */ /* 0x000fe20000010000 */
[----:B------:R-:W-:Y:S02]  /*3f50*/  FMUL.FTZ R44, R53, R44 ;  /* 0x0000002c352c7220 */ /* 0x000fe40000410000 */
[----:B------:R-:W-:Y:S01]  /*3f60*/  FMUL.FTZ R47, R47, R49 ;  /* 0x000000312f2f7220 */ /* 0x000fe20000410000 */
[----:B------:R-:W-:Y:S01]  /*3f70*/  FFMA.FTZ R49, R53, R88, R3 ;  /* 0x0000005835317223 */ /* 0x000fe20000010003 */
[----:B------:R-:W-:Y:S01]  /*3f80*/  FFMA.FTZ R42, R42, R44, R51 ;  /* 0x0000002c2a2a7223 */ /* 0x000fe20000010033 */
[----:B------:R-:W-:Y:S01]  /*3f90*/  FADD.FTZ R50, R44, R50 ;  /* 0x000000322c327221 */ /* 0x000fe20000010000 */
[----:B------:R-:W-:Y:S01]  /*3fa0*/  FADD.FTZ R43, R43, R47 ;  /* 0x0000002f2b2b7221 */ /* 0x000fe20000010000 */
[----:B------:R-:W-:Y:S01]  /*3fb0*/  FMUL.FTZ R83, R49, -1.4426950216293334961 ;  /* 0xbfb8aa3b31537820 */ /* 0x000fe20000410000 */
[-C--:B------:R-:W-:Y:S01]  /*3fc0*/  FFMA.FTZ R48, R45, R47.reuse, R48 ;  /* 0x0000002f2d307223 */ /* 0x080fe20000010030 */
[----:B------:R-:W-:-:S04]  /*3fd0*/  FMUL.FTZ R47, R52, R47 ;  /* 0x0000002f342f7220 */ /* 0x000fc80000410000 */
[----:B------:R-:W0:Y:S01]  /*3fe0*/  MUFU.EX2 R83, R83 ;  /* 0x0000005300537308 */ /* 0x000e220000000800 */
        /* <DEDUP_REMOVED lines=29> */
[----:B------:R-:W-:-:S05]  /*41c0*/  FFMA.FTZ R48, R49, R40, R48 ;  /* 0x0000002831307223 */ /* 0x000fca0000010030 */
        /* <DEDUP_REMOVED lines=16> */
[----:B------:R-:W-:-:S04]  /*42d0*/  FMUL.FTZ R51, R52, R40 ;  /* 0x0000002834337220 */ /* 0x000fc80000410000 */
[----:B------:R-:W-:Y:S01]  /*42e0*/  FFMA.FTZ R49, R49, R51, R88 ;  /* 0x0000003331317223 */ /* 0x000fe20000010058 */
[----:B------:R-:W0:Y:S01]  /*42f0*/  MUFU.RCP R47, R47 ;  /* 0x0000002f002f7308 */ /* 0x000e220000001000 */
[----:B------:R-:W-:Y:S02]  /*4300*/  FADD.FTZ R50, R50, R51 ;  /* 0x0000003332327221 */ /* 0x000fe40000010000 */
[----:B------:R-:W-:Y:S02]  /*4310*/  FFMA.FTZ R82, R82, R42, R49 ;  /* 0x0000002a52527223 */ /* 0x000fe40000010031 */
[----:B------:R-:W-:Y:S01]  /*4320*/  FADD.FTZ R50, R42, R50 ;  /* 0x000000322a327221 */ /* 0x000fe20000010000 */
        /* <DEDUP_REMOVED lines=49> */
[----:B------:R-:W0:Y:S03]  /*4640*/  MUFU.RCP R88, R88 ;  /* 0x0000005800587308 */ /* 0x000e260000001000 */
[----:B------:R-:W-:-:S04]  /*4650*/  FFMA.FTZ R45, R52, R51, R2 ;  /* 0x00000033342d7223 */ /* 0x000fc80000010002 */
[----:B------:R-:W-:-:S06]  /*4660*/  FMUL.FTZ R82, R45, -1.4426950216293334961 ;  /* 0xbfb8aa3b2d527820 */ /* 0x000fcc0000410000 */
[----:B------:R-:W1:Y:S01]  /*4670*/  MUFU.EX2 R82, R82 ;  /* 0x0000005200527308 */ /* 0x000e620000000800 */
[----:B0-----:R-:W-:-:S04]  /*4680*/  FADD.FTZ R83, -R88, 1 ;  /* 0x3f80000058537421 */ /* 0x001fc80000010100 */
[----:B------:R-:W-:Y:S01]  /*4690*/  FFMA.FTZ R83, R42, R83, 1 ;  /* 0x3f8000002a537423 */ /* 0x000fe20000010053 */
[----:B------:R-:W-:-:S04]  /*46a0*/  FMUL.FTZ R42, R31, R88 ;  /* 0x000000581f2a7220 */ /* 0x000fc80000410000 */
[----:B------:R-:W-:Y:S01]  /*46b0*/  FMUL.FTZ R42, R42, R83 ;  /* 0x000000532a2a7220 */ /* 0x000fe20000410000 */
[----:B-1----:R-:W-:Y:S01]  /*46c0*/  FADD.FTZ R83, R82, 1 ;  /* 0x3f80000052537421 */ /* 0x002fe20000010000 */
[----:B------:R-:W-:Y:S02]  /*46d0*/  FADD.FTZ R82, R33, -UR11 ;  /* 0x8000000b21527e21 */ /* 0x000fe40008010000 */
[----:B------:R-:W-:Y:S01]  /*46e0*/  FADD.FTZ R87, R87, R42 ;  /* 0x0000002a57577221 */ /* 0x000fe20000010000 */
[-C--:B------:R-:W-:Y:S01]  /*46f0*/  FFMA.FTZ R89, R46, R42.reuse, R89 ;  /* 0x0000002a2e597223 */ /* 0x080fe20000010059 */
[----:B------:R-:W-:Y:S01]  /*4700*/  FMUL.FTZ R82, R82, UR14 ;  /* 0x0000000e52527c20 */ /* 0x000fe20008410000 */
[----:B------:R-:W0:Y:S01]  /*4710*/  MUFU.RCP R83, R83 ;  /* 0x0000005300537308 */ /* 0x000e220000001000 */
[C---:B------:R-:W-:Y:S02]  /*4720*/  FMUL.FTZ R42, R53.reuse, R42 ;  /* 0x0000002a352a7220 */ /* 0x040fe40000410000 */
[----:B------:R-:W-:-:S02]  /*4730*/  FFMA.FTZ R40, R53, R82, R3 ;  /* 0x0000005235287223 */ /* 0x000fc40000010003 */
[----:B------:R-:W-:Y:S01]  /*4740*/  FFMA.FTZ R46, R46, R42, R47 ;  /* 0x0000002a2e2e7223 */ /* 0x000fe2000001002f */
[----:B------:R-:W-:Y:S01]  /*4750*/  FADD.FTZ R50, R42, R50 ;  /* 0x000000322a327221 */ /* 0x000fe20000010000 */
[----:B0-----:R-:W-:Y:S01]  /*4760*/  FADD.FTZ R88, -R83, 1 ;  /* 0x3f80000053587421 */ /* 0x001fe20000010100 */
[----:B------:R-:W-:-:S03]  /*4770*/  FMUL.FTZ R41, R34, R83 ;  /* 0x0000005322297220 */ /* 0x000fc60000410000 */
[----:B------:R-:W-:Y:S01]  /*4780*/  FFMA.FTZ R88, R45, R88, 1 ;  /* 0x3f8000002d587423 */ /* 0x000fe20000010058 */
[----:B------:R-:W-:-:S03]  /*4790*/  FMUL.FTZ R45, R40, -1.4426950216293334961 ;  /* 0xbfb8aa3b282d7820 */ /* 0x000fc60000410000 */
[----:B------:R-:W-:-:S03]  /*47a0*/  FMUL.FTZ R41, R41, R88 ;  /* 0x0000005829297220 */ /* 0x000fc60000410000 */
[----:B------:R-:W0:Y:S01]  /*47b0*/  MUFU.EX2 R45, R45 ;  /* 0x0000002d002d7308 */ /* 0x000e220000000800 */
[----:B------:R-:W-:Y:S01]  /*47c0*/  FADD.FTZ R42, R43, R41 ;  /* 0x000000292b2a7221 */ /* 0x000fe20000010000 */
[-C--:B------:R-:W-:Y:S01]  /*47d0*/  FMUL.FTZ R43, R52, R41.reuse ;  /* 0x00000029342b7220 */ /* 0x080fe20000410000 */
[----:B------:R-:W-:-:S03]  /*47e0*/  FFMA.FTZ R48, R51, R41, R48 ;  /* 0x0000002933307223 */ /* 0x000fc60000010030 */
[----:B------:R-:W-:Y:S01]  /*47f0*/  FFMA.FTZ R51, R51, R43, R46 ;  /* 0x0000002b33337223 */ /* 0x000fe2000001002e */
[----:B------:R-:W-:Y:S01]  /*4800*/  FADD.FTZ R43, R50, R43 ;  /* 0x0000002b322b7221 */ /* 0x000fe20000010000 */
        /* <DEDUP_REMOVED lines=8> */
[----:B------:R-:W-:-:S03]  /*4890*/  FADD.FTZ R88, R37, -UR11 ;  /* 0x8000000b25587e21 */ /* 0x000fc60008010000 */
[----:B------:R-:W-:Y:S01]  /*48a0*/  FMUL.FTZ R40, R40, R83 ;  /* 0x0000005328287220 */ /* 0x000fe20000410000 */
[----:B------:R-:W-:Y:S01]  /*48b0*/  FMUL.FTZ R83, R44, -1.4426950216293334961 ;  /* 0xbfb8aa3b2c537820 */ /* 0x000fe20000410000 */
[----:B------:R-:W-:Y:S02]  /*48c0*/  FMUL.FTZ R88, R88, UR14 ;  /* 0x0000000e58587c20 */ /* 0x000fe40008410000 */
[----:B------:R-:W-:Y:S01]  /*48d0*/  FADD.FTZ R50, R87, R40 ;  /* 0x0000002857327221 */ /* 0x000fe20000010000 */
[----:B------:R-:W-:Y:S02]  /*48e0*/  FFMA.FTZ R89, R82, R40, R89 ;  /* 0x0000002852597223 */ /* 0x000fe40000010059 */
        /* <DEDUP_REMOVED lines=8> */
[----:B------:R-:W-:-:S06]  /*4970*/  FMUL.FTZ R83, R49, -1.4426950216293334961 ;  /* 0xbfb8aa3b31537820 */ /* 0x000fcc0000410000 */
[----:B------:R-:W0:Y:S02]  /*4980*/  MUFU.EX2 R83, R83 ;  /* 0x0000005300537308 */ /* 0x000e240000000800 */
[----:B0-----:R-:W-:-:S06]  /*4990*/  FADD.FTZ R44, R83, 1 ;  /* 0x3f800000532c7421 */ /* 0x001fcc0000010000 */
[----:B------:R-:W0:Y:S02]  /*49a0*/  MUFU.RCP R44, R44 ;  /* 0x0000002c002c7308 */ /* 0x000e240000001000 */
[----:B0-----:R-:W-:Y:S01]  /*49b0*/  FADD.FTZ R46, -R44, 1 ;  /* 0x3f8000002c2e7421 */ /* 0x001fe20000010100 */
[----:B------:R-:W-:Y:S01]  /*49c0*/  FMUL.FTZ R41, R39, R44 ;  /* 0x0000002c27297220 */ /* 0x000fe20000410000 */
[----:B------:R-:W-:Y:S01]  /*49d0*/  FMUL.FTZ R44, R53, R40 ;  /* 0x00000028352c7220 */ /* 0x000fe20000410000 */
[-C--:B------:R-:W-:Y:S01]  /*49e0*/  FMUL.FTZ R40, R52, R47.reuse ;  /* 0x0000002f34287220 */ /* 0x080fe20000410000 */
[----:B------:R-:W-:Y:S02]  /*49f0*/  FFMA.FTZ R46, R49, R46, 1 ;  /* 0x3f800000312e7423 */ /* 0x000fe4000001002e */
[----:B------:R-:W-:Y:S01]  /*4a00*/  FFMA.FTZ R82, R82, R44, R51 ;  /* 0x0000002c52527223 */ /* 0x000fe20000010033 */
[----:B------:R-:W-:Y:S01]  /*4a10*/  FADD.FTZ R43, R44, R43 ;  /* 0x0000002b2c2b7221 */ /* 0x000fe20000010000 */
[----:B------:R-:W-:Y:S01]  /*4a20*/  FMUL.FTZ R41, R41, R46 ;  /* 0x0000002e29297220 */ /* 0x000fe20000410000 */
[C---:B------:R-:W-:Y:S01]  /*4a30*/  FFMA.FTZ R44, R45.reuse, R47, R48 ;  /* 0x0000002f2d2c7223 */ /* 0x040fe20000010030 */
[----:B------:R-:W-:Y:S01]  /*4a40*/  FFMA.FTZ R51, R45, R40, R82 ;  /* 0x000000282d337223 */ /* 0x000fe20000010052 */
[----:B------:R-:W-:Y:S01]  /*4a50*/  FADD.FTZ R40, R43, R40 ;  /* 0x000000282b287221 */ /* 0x000fe20000010000 */
[-C--:B------:R-:W-:Y:S01]  /*4a60*/  FMUL.FTZ R49, R53, R41.reuse ;  /* 0x0000002935317220 */ /* 0x080fe20000410000 */
[----:B------:R-:W-:Y:S01]  /*4a70*/  FADD.FTZ R46, R42, R47 ;  /* 0x0000002f2a2e7221 */ /* 0x000fe20000010000 */
[----:B------:R-:W-:Y:S01]  /*4a80*/  FFMA.FTZ R45, R88, R41, R89 ;  /* 0x00000029582d7223 */ /* 0x000fe20000010059 */
[----:B------:R-:W-:Y:S01]  /*4a90*/  FADD.FTZ R47, R50, R41 ;  /* 0x00000029322f7221 */ /* 0x000fe20000010000 */
[----:B------:R-:W-:Y:S01]  /*4aa0*/  FFMA.FTZ R43, R88, R49, R51 ;  /* 0x00000031582b7223 */ /* 0x000fe20000010033 */
[----:B------:R-:W-:-:S07]  /*4ab0*/  FADD.FTZ R40, R49, R40 ;  /* 0x0000002831287221 */ /* 0x000fce0000010000 */
.L_x_1339:
[----:B------:R-:W0:Y:S01]  /*4ac0*/  S2R R48, SR_LANEID ;  /* 0x0000000000307919 */ /* 0x000e220000000000 */
[----:B------:R-:W1:Y:S01]  /*4ad0*/  S2UR UR9, SR_CgaCtaId ;  /* 0x00000000000979c3 */ /* 0x000e620000008800 */
[----:B------:R-:W-:Y:S01]  /*4ae0*/  UMOV UR7, 0x400 ;  /* 0x0000040000077882 */ /* 0x000fe20000000000 */
[----:B------:R-:W-:Y:S01]  /*4af0*/  BSSY.RECONVERGENT B0, `(.L_x_1340) ;  /* 0x000002b000007945 */ /* 0x000fe20003800200 */
[----:B------:R-:W2:Y:S01]  /*4b00*/  SHFL.DOWN PT, R42, R43, 0x1, 0x1f ;  /* 0x08201f002b2a7f89 */ /* 0x000ea200000e0000 */
[----:B------:R-:W-:-:S03]  /*4b10*/  UIADD3 UR6, UPT, UPT, UR7, 0xd0, URZ ;  /* 0x000000d007067890 */ /* 0x000fc6000fffe0ff */
[----:B------:R-:W3:Y:S01]  /*4b20*/  SHFL.DOWN PT, R41, R40, 0x1, 0x1f ;  /* 0x08201f0028297f89 */ /* 0x000ee200000e0000 */
[----:B------:R-:W4:Y:S01]  /*4b30*/  S2R R87, SR_TID.X ;  /* 0x0000000000577919 */ /* 0x000f220000002100 */
[----:B-1----:R-:W-:Y:S01]  /*4b40*/  ULEA UR6, UR9, UR6, 0x18 ;  /* 0x0000000609067291 */ /* 0x002fe2000f8ec0ff */
[C---:B0-----:R-:W-:Y:S02]  /*4b50*/  ISETP.GT.AND P0, PT, R48.reuse, 0x1e, PT ;  /* 0x0000001e3000780c */ /* 0x041fe40003f04270 */
[C---:B------:R-:W-:Y:S02]  /*4b60*/  ISETP.GT.AND P2, PT, R48.reuse, 0xf, PT ;  /* 0x0000000f3000780c */ /* 0x040fe40003f44270 */
[----:B------:R-:W-:Y:S02]  /*4b70*/  ISETP.GT.AND P1, PT, R48, 0x17, PT ;  /* 0x000000173000780c */ /* 0x000fe40003f24270 */
[----:B----4-:R-:W-:-:S07]  /*4b80*/  LEA R88, R87, UR6, 0x4 ;  /* 0x0000000657587c11 */ /* 0x010fce000f8e20ff */
[----:B--2---:R-:W-:Y:S01]  /*4b90*/  @!P0 FADD.FTZ R43, R42, R43 ;  /* 0x0000002b2a2b8221 */ /* 0x004fe20000010000 */
[----:B---3--:R-:W-:Y:S01]  /*4ba0*/  @!P0 FADD.FTZ R40, R41, R40 ;  /* 0x0000002829288221 */ /* 0x008fe20000010000 */
        /* <DEDUP_REMOVED lines=22> */
[----:B------:R-:W3:Y:S01]  /*4d10*/  S2R R40, SR_LANEID ;  /* 0x0000000000287919 */ /* 0x000ee20000000000 */
[----:B01----:R-:W-:Y:S01]  /*4d20*/  FADD.FTZ R82, R42, R43 ;  /* 0x0000002b2a527221 */ /* 0x003fe20000010000 */
[----:B--2---:R-:W-:Y:S01]  /*4d30*/  FADD.FTZ R83, R41, R48 ;  /* 0x0000003029537221 */ /* 0x004fe20000010000 */
[----:B---3--:R-:W-:-:S13]  /*4d40*/  ISETP.NE.AND P1, PT, R40, RZ, PT ;  /* 0x000000ff2800720c */ /* 0x008fda0003f25270 */
[----:B------:R-:W-:Y:S01]  /*4d50*/  VOTEU.ALL UP0, P1 ;  /* 0x0000000000ff7886 */ /* 0x000fe20000800000 */
[----:B------:R-:W-:-:S04]  /*4d60*/  @!P1 SHF.R.U32.HI R40, RZ, 0x2, R87 ;  /* 0x00000002ff289819 */ /* 0x000fc80000011657 */
[----:B------:R-:W-:Y:S01]  /*4d70*/  @!UP0 ULEA UR6, UR9, UR7, 0x18 ;  /* 0x0000000709068291 */ /* 0x000fe2000f8ec0ff */
[----:B------:R-:W-:-:S08]  /*4d80*/  @!P1 LOP3.LUT R40, R40, 0xf8, RZ, 0xc0, !PT ;  /* 0x000000f828289812 */ /* 0x000fd000078ec0ff */
[----:B------:R3:W-:Y:S03]  /*4d90*/  @!P1 STS.64 [R40+UR6+0x18], R82 ;  /* 0x0000185228009988 */ /* 0x0007e60008000a06 */
.L_x_1341:
[----:B------:R-:W-:Y:S05]  /*4da0*/  BSYNC.RECONVERGENT B0 ;  /* 0x0000000000007941 */ /* 0x000fea0003800200 */
.L_x_1340:
[----:B------:R-:W-:Y:S06]  /*4db0*/  BAR.SYNC.DEFER_BLOCKING 0x0 ;  /* 0x0000000000007b1d */ /* 0x000fec0000010000 */
[----:B------:R-:W-:Y:S04]  /*4dc0*/  BSSY.RECONVERGENT B0, `(.L_x_1342) ;  /* 0x0000033000007945 */ /* 0x000fe80003800200 */
[----:B------:R-:W-:Y:S05]  /*4dd0*/  @P0 BRA `(.L_x_1343) ;  /* 0x0000000000c40947 */ /* 0x000fea0003800000 */
[----:B------:R-:W-:-:S09]  /*4de0*/  ULEA UR6, UR9, UR7, 0x18 ;  /* 0x0000000709067291 */ /* 0x000fd2000f8ec0ff */
[----:B-1-3--:R-:W1:Y:S04]  /*4df0*/  LDS.128 R40, [UR6+0x20] ;  /* 0x00002006ff287984 */ /* 0x00ae680008000c00 */
[----:B--2---:R-:W2:Y:S01]  /*4e00*/  LDS.128 R48, [UR6+0x30] ;  /* 0x00003006ff307984 */ /* 0x004ea20008000c00 */
[----:B-1----:R-:W-:Y:S01]  /*4e10*/  FADD.FTZ R89, R82, R40 ;  /* 0x0000002852597221 */ /* 0x002fe20000010000 */
[----:B------:R-:W-:-:S03]  /*4e20*/  FADD.FTZ R40, R83, R41 ;  /* 0x0000002953287221 */ /* 0x000fc60000010000 */
[----:B------:R-:W-:Y:S01]  /*4e30*/  FADD.FTZ R89, R89, R42 ;  /* 0x0000002a59597221 */ /* 0x000fe20000010000 */
[----:B0-----:R-:W-:Y:S02]  /*4e40*/  FADD.FTZ R82, R40, R43 ;  /* 0x0000002b28527221 */ /* 0x001fe40000010000 */
        /* <DEDUP_REMOVED lines=42> */
.L_x_1343:
[----:B------:R-:W-:Y:S05]  /*50f0*/  BSYNC.RECONVERGENT B0 ;  /* 0x0000000000007941 */ /* 0x000fea0003800200 */
.L_x_1342:
[----:B------:R-:W-:Y:S06]  /*5100*/  BAR.SYNC.DEFER_BLOCKING 0x0 ;  /* 0x0000000000007b1d */ /* 0x000fec0000010000 */
[----:B------:R-:W-:Y:S04]  /*5110*/  BSSY.RECONVERGENT B0, `(.L_x_1344) ;  /* 0x000004d000007945 */ /* 0x000fe80003800200 */
[----:B------:R-:W-:Y:S05]  /*5120*/  @P3 BRA `(.L_x_1345) ;  /* 0x00000004002c3947 */ /* 0x000fea0003800000 */
[----:B-1-3--:R-:W1:Y:S04]  /*5130*/  LDS.128 R40, [R88+0x280] ;  /* 0x0002800058287984 */ /* 0x00ae680000000c00 */
[----:B--2---:R-:W2:Y:S01]  /*5140*/  LDS.128 R48, [R88+0x500] ;  /* 0x0005000058307984 */ /* 0x004ea20000000c00 */
        /* <DEDUP_REMOVED lines=59> */
[----:B------:R-:W-:Y:S01]  /*5500*/  LDS.128 R44, [R88+0x2580] ;  /* 0x00258000582c7984 */ /* 0x000fe20000000c00 */
[----:B-1----:R-:W-:Y:S01]  /*5510*/  FADD.FTZ R49, R89, R40 ;  /* 0x0000002859317221 */ /* 0x002fe20000010000 */
[----:B------:R-:W-:Y:S01]  /*5520*/  FADD.FTZ R48, R48, R41 ;  /* 0x0000002930307221 */ /* 0x000fe20000010000 */
[----:B------:R-:W-:Y:S01]  /*5530*/  FADD.FTZ R51, R51, R42 ;  /* 0x0000002a33337221 */ /* 0x000fe20000010000 */
[----:B------:R-:W-:Y:S02]  /*5540*/  FADD.FTZ R50, R50, R43 ;  /* 0x0000002b32327221 */ /* 0x000fe40000010000 */
        /* <DEDUP_REMOVED lines=9> */
.L_x_1345:
[----:B------:R-:W-:Y:S05]  /*55e0*/  BSYNC.RECONVERGENT B0 ;  /* 0x0000000000007941 */ /* 0x000fea0003800200 */
.L_x_1344:
[----:B------:R-:W-:Y:S04]  /*55f0*/  BSSY.RECONVERGENT B0, `(.L_x_1346) ;  /* 0x000001d000007945 */ /* 0x000fe80003800200 */
[----:B------:R-:W-:Y:S05]  /*5600*/  @P3 BRA `(.L_x_1347) ;  /* 0x00000000006c3947 */ /* 0x000fea0003800000 */
[----:B--2---:R-:W2:Y:S01]  /*5610*/  LDC.64 R48, c[0x0][0x3d8] ;  /* 0x0000f600ff307b82 */ /* 0x004ea20000000a00 */
[----:B-1----:R-:W-:-:S07]  /*5620*/  IMAD R43, R0, 0x28, R87 ;  /* 0x00000028002b7824 */ /* 0x002fce00078e0257 */
[----:B---3--:R-:W1:Y:S01]  /*5630*/  LDC.64 R40, c[0x0][0x3f8] ;  /* 0x0000fe00ff287b82 */ /* 0x008e620000000a00 */
[----:B--2---:R-:W-:-:S05]  /*5640*/  IMAD.WIDE R48, R43, 0x4, R48 ;  /* 0x000000042b307825 */ /* 0x004fca00078e0230 */
[----:B------:R4:W-:Y:S01]  /*5650*/  REDG.E.ADD.F32.FTZ.RN.STRONG.GPU desc[UR12][R48.64], R44 ;  /* 0x0000002c300079a6 */ /* 0x0009e2000c12f30c */
[----:B-1----:R-:W-:Y:S01]  /*5660*/  IMAD.WIDE.U32 R42, R40, 0x3, RZ ;  /* 0x00000003282a7825 */ /* 0x002fe200078e00ff */
[C---:B------:R-:W-:Y:S02]  /*5670*/  LEA R89, R41.reuse, R41, 0x1 ;  /* 0x0000002929597211 */ /* 0x040fe400078e08ff */
[----:B------:R-:W-:Y:S02]  /*5680*/  LEA.HI R50, P1, R41, R40, RZ, 0x1 ;  /* 0x0000002829327211 */ /* 0x000fe400078308ff */
[----:B------:R-:W-:Y:S02]  /*5690*/  IADD3 R89, PT, PT, R43, R89, RZ ;  /* 0x000000592b597210 */ /* 0x000fe40007ffe0ff */
[----:B------:R-:W-:Y:S02]  /*56a0*/  IADD3.X R51, PT, PT, RZ, R41, RZ, P1, !PT ;  /* 0x00000029ff337210 */ /* 0x000fe40000ffe4ff */
[----:B------:R-:W-:-:S02]  /*56b0*/  LEA.HI R0, P3, R89, R42, RZ, 0x1 ;  /* 0x0000002a59007211 */ /* 0x000fc400078708ff */
[----:B------:R-:W-:Y:S02]  /*56c0*/  LEA R42, P2, R40, R48, 0x2 ;  /* 0x00000030282a7211 */ /* 0x000fe400078410ff */
[C---:B------:R-:W-:Y:S02]  /*56d0*/  SHF.L.U64.HI R51, R50.reuse, 0x1, R51 ;  /* 0x0000000132337819 */ /* 0x040fe40000010233 */
[----:B------:R-:W-:Y:S02]  /*56e0*/  SHF.L.U32 R50, R50, 0x1, RZ ;  /* 0x0000000132327819 */ /* 0x000fe400000006ff */
[----:B------:R-:W-:Y:S02]  /*56f0*/  LEA.HI.X R43, R40, R49, R41, 0x2, P2 ;  /* 0x00000031282b7211 */ /* 0x000fe400010f1429 */
[----:B------:R-:W-:Y:S02]  /*5700*/  IADD3.X R41, PT, PT, RZ, R89, RZ, P3, !PT ;  /* 0x00000059ff297210 */ /* 0x000fe40001ffe4ff */
[----:B------:R-:W-:-:S02]  /*5710*/  LOP3.LUT R50, R50, 0xfffffffc, RZ, 0xc0, !PT ;  /* 0xfffffffc32327812 */ /* 0x000fc400078ec0ff */
[----:B------:R-:W-:Y:S02]  /*5720*/  SHF.L.U32 R89, R0, 0x1, RZ ;  /* 0x0000000100597819 */ /* 0x000fe400000006ff */
[----:B------:R-:W-:Y:S02]  /*5730*/  IADD3 R50, P1, PT, R48, R50, RZ ;  /* 0x0000003230327210 */ /* 0x000fe40007f3e0ff */
[----:B------:R-:W-:Y:S02]  /*5740*/  LOP3.LUT R89, R89, 0xfffffffc, RZ, 0xc0, !PT ;  /* 0xfffffffc59597812 */ /* 0x000fe400078ec0ff */
[C---:B------:R-:W-:Y:S02]  /*5750*/  IADD3.X R51, PT, PT, R49.reuse, R51, RZ, P1, !PT ;  /* 0x0000003331337210 */ /* 0x040fe40000ffe4ff */
[----:B------:R-:W-:Y:S02]  /*5760*/  SHF.L.U64.HI R41, R0, 0x1, R41 ;  /* 0x0000000100297819 */ /* 0x000fe40000010229 */
[----:B------:R-:W-:Y:S01]  /*5770*/  IADD3 R40, P1, PT, R48, R89, RZ ;  /* 0x0000005930287210 */ /* 0x000fe20007f3e0ff */
[----:B------:R4:W-:Y:S03]  /*5780*/  REDG.E.ADD.F32.FTZ.RN.STRONG.GPU desc[UR12][R50.64], R45 ;  /* 0x0000002d320079a6 */ /* 0x0009e6000c12f30c */
[----:B------:R-:W-:Y:S01]  /*5790*/  IADD3.X R41, PT, PT, R49, R41, RZ, P1, !PT ;  /* 0x0000002931297210 */ /* 0x000fe20000ffe4ff */
[----:B------:R4:W-:Y:S04]  /*57a0*/  REDG.E.ADD.F32.FTZ.RN.STRONG.GPU desc[UR12][R42.64], R46 ;  /* 0x0000002e2a0079a6 */ /* 0x0009e8000c12f30c */
[----:B------:R4:W-:Y:S04]  /*57b0*/  REDG.E.ADD.F32.FTZ.RN.STRONG.GPU desc[UR12][R40.64], R47 ;  /* 0x0000002f280079a6 */ /* 0x0009e8000c12f30c */
.L_x_1347:
[----:B------:R-:W-:Y:S05]  /*57c0*/  BSYNC.RECONVERGENT B0 ;  /* 0x0000000000007941 */ /* 0x000fea0003800200 */
.L_x_1346:
[----:B------:R-:W5:Y:S02]  /*57d0*/  LDC R0, c[0x0][0x370] ;  /* 0x0000dc00ff007b82 */ /* 0x000f640000000800 */
[----:B-----5:R-:W-:-:S13]  /*57e0*/  ISETP.GE.U32.AND P1, PT, R0, 0x2, PT ;  /* 0x000000020000780c */ /* 0x020fda0003f26070 */
[----:B------:R-:W-:Y:S05]  /*57f0*/  @!P1 BRA `(.L_x_1348) ;  /* 0x0000001400489947 */ /* 0x000fea0003800000 */
[----:B------:R-:W-:Y:S05]  /*5800*/  @P0 BRA `(.L_x_1349) ;  /* 0x0000000000900947 */ /* 0x000fea0003800000 */
[----:B----4-:R-:W4:Y:S01]  /*5810*/  LDC R47, c[0x0][0x374] ;  /* 0x0000dd00ff2f7b82 */ /* 0x010f220000000800 */
[----:B------:R-:W5:Y:S01]  /*5820*/  S2R R46, SR_CTAID.Y ;  /* 0x00000000002e7919 */ /* 0x000f620000002600 */
[----:B------:R-:W-:-:S06]  /*5830*/  ULOP3.LUT UR6, UR4, 0x1, URZ, 0xc0, !UPT ;  /* 0x0000000104067892 */ /* 0x000fcc000f8ec0ff */
[----:B-1----:R-:W1:Y:S08]  /*5840*/  LDC.64 R42, c[0x0][0x3d0] ;  /* 0x0000f400ff2a7b82 */ /* 0x002e700000000a00 */
[----:B---3--:R-:W3:Y:S01]  /*5850*/  LDC.64 R40, c[0x0][0x3c8] ;  /* 0x0000f200ff287b82 */ /* 0x008ee20000000a00 */
[----:B----4-:R-:W-:-:S04]  /*5860*/  IMAD R45, R47, UR6, RZ ;  /* 0x000000062f2d7c24 */ /* 0x010fc8000f8e02ff */
[----:B------:R-:W-:-:S05]  /*5870*/  IMAD R44, R45, R0, RZ ;  /* 0x000000002d2c7224 */ /* 0x000fca00078e02ff */
[----:B------:R-:W-:Y:S01]  /*5880*/  SHF.L.U32 R49, R44, 0x1, RZ ;  /* 0x000000012c317819 */ /* 0x000fe200000006ff */
[----:B-----5:R-:W-:Y:S01]  /*5890*/  IMAD R47, R47, UR8, R46 ;  /* 0x000000082f2f7c24 */ /* 0x020fe2000f8e022e */
[----:B------:R-:W-:Y:S02]  /*58a0*/  MOV R44, UR4 ;  /* 0x00000004002c7c02 */ /* 0x000fe40008000f00 */
[----:B------:R-:W-:Y:S01]  /*58b0*/  IADD3 R45, PT, PT, R45, R46, RZ ;  /* 0x0000002e2d2d7210 */ /* 0x000fe20007ffe0ff */
[----:B-1----:R-:W-:Y:S01]  /*58c0*/  IMAD.WIDE R42, R49, 0x4, R42 ;  /* 0x00000004312a7825 */ /* 0x002fe200078e022a */
[----:B------:R-:W-:-:S03]  /*58d0*/  LOP3.LUT P1, R44, R44, 0x2, RZ, 0xc0, !PT ;  /* 0x000000022c2c7812 */ /* 0x000fc6000782c0ff */
[----:B---3--:R-:W-:-:S04]  /*58e0*/  IMAD.WIDE.U32 R40, R45, 0x4, R40 ;  /* 0x000000042d287825 */ /* 0x008fc800078e0028 */
[----:B------:R-:W-:Y:S01]  /*58f0*/  IMAD.WIDE.U32 R42, R47, 0x8, R42 ;  /* 0x000000082f2a7825 */ /* 0x000fe200078e002a */
[----:B------:R-:W-:Y:S02]  /*5900*/  IADD3 R47, PT, PT, -R44, 0x1, RZ ;  /* 0x000000012c2f7810 */ /* 0x000fe40007ffe1ff */
[----:B------:R-:W-:Y:S02]  /*5910*/  SEL R44, R0, RZ, !P1 ;  /* 0x000000ff002c7207 */ /* 0x000fe40004800000 */
[----:B------:R1:W-:Y:S02]  /*5920*/  STG.E.64 desc[UR12][R42.64], R82 ;  /* 0x000000522a007986 */ /* 0x0003e4000c101b0c */
[----:B------:R-:W-:Y:S01]  /*5930*/  ISETP.NE.AND P0, PT, R44, -0x1, PT ;  /* 0xffffffff2c00780c */ /* 0x000fe20003f05270 */
[----:B------:R-:W-:Y:S06]  /*5940*/  MEMBAR.ALL.GPU ;  /* 0x0000000000007992 */ /* 0x000fec000000a000 */
[----:B------:R-:W-:-:S00]  /*5950*/  ERRBAR ;  /* 0x00000000000079ab */ /* 0x000fc00000000000 */
[----:B------:R-:W-:Y:S06]  /*5960*/  CGAERRBAR ;  /* 0x00000000000075ab */ /* 0x000fec0000000000 */
[----:B------:R1:W-:Y:S01]  /*5970*/  REDG.E.ADD.S32.STRONG.GPU desc[UR12][R40.64], R47 ;  /* 0x0000002f2800798e */ /* 0x0003e2000c12e30c */
[----:B------:R-:W-:Y:S05]  /*5980*/  @!P0 BRA `(.L_x_1349) ;  /* 0x0000000000308947 */ /* 0x000fea0003800000 */
[----:B------:R-:W3:Y:S01]  /*5990*/  LDC R46, c[0x0][0x2f8] ;  /* 0x0000be00ff2e7b82 */ /* 0x000ee20000000800 */
[----:B-1----:R-:W-:-:S07]  /*59a0*/  MOV R43, 0xffffffff ;  /* 0xffffffff002b7802 */ /* 0x002fce0000000f00 */
.L_x_1350:
[----:B------:R-:W4:Y:S04]  /*59b0*/  LDG.E.STRONG.GPU R45, desc[UR12][R40.64] ;  /* 0x0000000c282d7981 */ /* 0x000f28000c1ef900 */
[----:B----4-:R-:W-:Y:S01]  /*59c0*/  CCTL.IVALL ;  /* 0x00000000ff00798f */ /* 0x010fe20002000000 */
[----:B------:R-:W1:Y:S01]  /*59d0*/  LDC R42, c[0x0][0x370] ;  /* 0x0000dc00ff2a7b82 */ /* 0x000e620000000800 */
[----:B---3--:R-:W-:Y:S01]  /*59e0*/  IADD3 R44, PT, PT, R46, -R46, RZ ;  /* 0x8000002e2e2c7210 */ /* 0x008fe20007ffe0ff */
[----:B------:R-:W-:Y:S05]  /*59f0*/  YIELD ;  /* 0x0000000000007946 */ /* 0x000fea0003800000 */
[----:B------:R-:W-:-:S02]  /*5a00*/  ISETP.EQ.AND P0, PT, R44, RZ, PT ;  /* 0x000000ff2c00720c */ /* 0x000fc40003f02270 */
[----:B-1----:R-:W-:-:S11]  /*5a10*/  SEL R42, R42, RZ, !P1 ;  /* 0x000000ff2a2a7207 */ /* 0x002fd60004800000 */
[----:B------:R-:W-:-:S04]  /*5a20*/  @P0 MOV R43, R45 ;  /* 0x0000002d002b0202 */ /* 0x000fc80000000f00 */
[----:B------:R-:W-:-:S13]  /*5a30*/  ISETP.NE.AND P0, PT, R43, R42, PT ;  /* 0x0000002a2b00720c */ /* 0x000fda0003f05270 */
[----:B------:R-:W-:Y:S05]  /*5a40*/  @P0 BRA `(.L_x_1350) ;  /* 0xfffffffc00d80947 */ /* 0x000fea000383ffff */
.L_x_1349:
[----:B------:R-:W-:Y:S05]  /*5a50*/  WARPSYNC.ALL ;  /* 0x0000000000007948 */ /* 0x000fea0003800000 */
[----:B------:R-:W-:Y:S01]  /*5a60*/  ISETP.GE.U32.AND P0, PT, R0, 0x8, PT ;  /* 0x000000080000780c */ /* 0x000fe20003f06070 */
[----:B------:R-:W-:Y:S01]  /*5a70*/  BAR.SYNC.DEFER_BLOCKING 0x0 ;  /* 0x0000000000007b1d */ /* 0x000fe20000010000 */
[----:B--2-4-:R-:W-:-:S11]  /*5a80*/  HFMA2 R48, -RZ, RZ, 0, 0 ;  /* 0x00000000ff307431 */ /* 0x014fd600000001ff */
[----:B------:R-:W-:Y:S05]  /*5a90*/  @!P0 BRA `(.L_x_1351) ;  /* 0x0000000800988947 */ /* 0x000fea0003800000 */
[----:B------:R-:W2:Y:S01]  /*5aa0*/  S2UR UR6, SR_CTAID.Y ;  /* 0x00000000000679c3 */ /* 0x000ea20000002600 */
[----:B------:R-:W4:Y:S01]  /*5ab0*/  S2R R0, SR_TID.X ;  /* 0x0000000000007919 */ /* 0x000f220000002100 */
[----:B------:R-:W2:Y:S01]  /*5ac0*/  LDCU UR7, c[0x0][0x374] ;  /* 0x00006e80ff0777ac */ /* 0x000ea20008000800 */
[----:B------:R-:W-:Y:S01]  /*5ad0*/  MOV R50, RZ ;  /* 0x000000ff00327202 */ /* 0x000fe20000000f00 */
[----:B------:R-:W-:-:S04]  /*5ae0*/  UIADD3 UR21, UPT, UPT, -UR8, URZ, URZ ;  /* 0x000000ff08157290 */ /* 0x000fc8000fffe1ff */
[----:B------:R-:W0:Y:S01]  /*5af0*/  S2UR UR10, SR_CTAID.X ;  /* 0x00000000000a79c3 */ /* 0x000e220000002500 */
[----:B--2---:R-:W-:Y:S02]  /*5b00*/  UIMAD UR15, UR7, 0x3, UR6 ;  /* 0x00000003070f78a4 */ /* 0x004fe4000f8e0206 */
[----:B------:R-:W-:Y:S02]  /*5b10*/  ULEA UR16, UR7, UR6, 0x1 ;  /* 0x0000000607107291 */ /* 0x000fe4000f8e08ff */
[----:B------:R-:W-:Y:S02]  /*5b20*/  UIMAD UR17, UR7, 0x7, UR6 ;  /* 0x00000007071178a4 */ /* 0x000fe4000f8e0206 */
[----:B------:R-:W-:Y:S02]  /*5b30*/  UIMAD UR18, UR7, 0x6, UR6 ;  /* 0x00000006071278a4 */ /* 0x000fe4000f8e0206 */
[----:B------:R-:W-:Y:S02]  /*5b40*/  UIMAD UR19, UR7, 0x5, UR6 ;  /* 0x00000005071378a4 */ /* 0x000fe4000f8e0206 */
[----:B------:R-:W-:-:S02]  /*5b50*/  ULEA UR20, UR7, UR6, 0x2 ;  /* 0x0000000607147291 */ /* 0x000fc4000f8e10ff */
[----:B0---4-:R-:W-:-:S12]  /*5b60*/  UIADD3 UR7, UPT, UPT, UR6, UR7, URZ ;  /* 0x0000000706077290 */ /* 0x011fd8000fffe0ff */
.L_x_1352:
[----:B------:R-:W-:Y:S01]  /*5b70*/  ISETP.NE.AND P5, PT, RZ, UR21, PT ;  /* 0x00000015ff007c0c */ /* 0x000fe2000bfa5270 */
[----:B------:R-:W-:Y:S01]  /*5b80*/  UMOV UR8, UR10 ;  /* 0x0000000a00087c82 */ /* 0x000fe20008000000 */
[----:B-1----:R-:W-:Y:S02]  /*5b90*/  IADD3 R41, PT, PT, R50, 0x1, RZ ;  /* 0x0000000132297810 */ /* 0x002fe40007ffe0ff */
[----:B------:R-:W-:Y:S02]  /*5ba0*/  ISETP.NE.OR P5, PT, R87, RZ, !P5 ;  /* 0x000000ff5700720c */ /* 0x000fe40006fa5670 */
[----:B------:R-:W-:Y:S02]  /*5bb0*/  ISETP.NE.AND P6, PT, R41, UR8, PT ;  /* 0x0000000829007c0c */ /* 0x000fe4000bfc5270 */
[----:B------:R-:W-:Y:S02]  /*5bc0*/  MOV R87, R0 ;  /* 0x0000000000577202 */ /* 0x000fe40000000f00 */
[----:B------:R-:W-:-:S02]  /*5bd0*/  MOV R43, UR4 ;  /* 0x00000004002b7c02 */ /* 0x000fc40008000f00 */
[----:B------:R-:W-:Y:S02]  /*5be0*/  ISETP.NE.OR P6, PT, R87, RZ, !P6 ;  /* 0x000000ff5700720c */ /* 0x000fe400077c5670 */
[----:B------:R-:W-:-:S03]  /*5bf0*/  MOV R51, UR4 ;  /* 0x0000000400337c02 */ /* 0x000fc60008000f00 */
[----:B---3--:R-:W0:Y:S01]  /*5c00*/  @!P5 LDC R40, c[0x0][0x374] ;  /* 0x0000dd00ff28db82 */ /* 0x008e220000000800 */
[----:B------:R-:W-:-:S07]  /*5c10*/  @!P5 LOP3.LUT R43, R43, 0x1, RZ, 0xc0, !PT ;  /* 0x000000012b2bd812 */ /* 0x000fce00078ec0ff */
[----:B------:R-:W1:Y:S08]  /*5c20*/  @!P5 LDC R41, c[0x0][0x370] ;  /* 0x0000dc00ff29db82 */ /* 0x000e700000000800 */
[----:B------:R-:W2:Y:S01]  /*5c30*/  @!P6 LDC R46, c[0x0][0x374] ;  /* 0x0000dd00ff2eeb82 */ /* 0x000ea20000000800 */
[----:B0-----:R-:W-:-:S07]  /*5c40*/  @!P5 IMAD R40, R43, R40, RZ ;  /* 0x000000282b28d224 */ /* 0x001fce00078e02ff */
[----:B------:R-:W0:Y:S01]  /*5c50*/  @!P5 LDC.64 R44, c[0x0][0x3d0] ;  /* 0x0000f400ff2cdb82 */ /* 0x000e220000000a00 */
[----:B-1----:R-:W-:Y:S01]  /*5c60*/  @!P5 IMAD R40, R40, R41, RZ ;  /* 0x000000292828d224 */ /* 0x002fe200078e02ff */
[----:B------:R-:W-:-:S06]  /*5c70*/  IADD3 R41, PT, PT, R50, 0x2, RZ ;  /* 0x0000000232297810 */ /* 0x000fcc0007ffe0ff */
[----:B------:R-:W1:Y:S01]  /*5c80*/  @!P6 LDC R43, c[0x0][0x370] ;  /* 0x0000dc00ff2beb82 */ /* 0x000e620000000800 */
[----:B------:R-:W-:Y:S02]  /*5c90*/  ISETP.NE.AND P4, PT, R41, UR8, PT ;  /* 0x0000000829007c0c */ /* 0x000fe4000bf85270 */
[----:B------:R-:W-:Y:S02]  /*5ca0*/  MOV R41, UR4 ;  /* 0x0000000400297c02 */ /* 0x000fe40008000f00 */
[----:B------:R-:W-:Y:S02]  /*5cb0*/  ISETP.NE.OR P4, PT, R87, RZ, !P4 ;  /* 0x000000ff5700720c */ /* 0x000fe40006785670 */
[----:B------:R-:W-:-:S05]  /*5cc0*/  @!P6 LOP3.LUT R41, R41, 0x1, RZ, 0xc0, !PT ;  /* 0x000000012929e812 */ /* 0x000fca00078ec0ff */
[----:B--2---:R-:W-:Y:S01]  /*5cd0*/  @!P6 IMAD R46, R41, R46, RZ ;  /* 0x0000002e292ee224 */ /* 0x004fe200078e02ff */
[----:B------:R-:W-:-:S05]  /*5ce0*/  @!P5 SHF.L.U32 R41, R40, 0x1, RZ ;  /* 0x000000012829d819 */ /* 0x000fca00000006ff */
[----:B------:R-:W2:Y:S01]  /*5cf0*/  @!P4 LDC R48, c[0x0][0x374] ;  /* 0x0000dd00ff30cb82 */ /* 0x000ea20000000800 */
[----:B0-----:R-:W-:Y:S01]  /*5d00*/  @!P5 IMAD.WIDE R44, R41, 0x4, R44 ;  /* 0x00000004292cd825 */ /* 0x001fe200078e022c */
[----:B------:R-:W-:-:S03]  /*5d10*/  @!P4 LOP3.LUT R51, R51, 0x1, RZ, 0xc0, !PT ;  /* 0x000000013333c812 */ /* 0x000fc600078ec0ff */
[----:B-1----:R-:W-:Y:S01]  /*5d20*/  @!P6 IMAD R46, R46, R43, RZ ;  /* 0x0000002b2e2ee224 */ /* 0x002fe200078e02ff */
[----:B------:R-:W-:Y:S02]  /*5d30*/  MOV R43, UR6 ;  /* 0x00000006002b7c02 */ /* 0x000fe40008000f00 */
[----:B------:R-:W0:Y:S03]  /*5d40*/  @!P4 LDC R47, c[0x0][0x370] ;  /* 0x0000dc00ff2fcb82 */ /* 0x000e260000000800 */
[----:B------:R-:W-:-:S05]  /*5d50*/  @!P5 IMAD.WIDE.U32 R44, R43, 0x8, R44 ;  /* 0x000000082b2cd825 */ /* 0x000fca00078e002c */
[----:B------:R-:W1:Y:S01]  /*5d60*/  @!P6 LDC.64 R40, c[0x0][0x3d0] ;  /* 0x0000f400ff28eb82 */ /* 0x000e620000000a00 */
[----:B------:R-:W3:Y:S01]  /*5d70*/  @!P5 LDG.E.64 R44, desc[UR12][R44.64] ;  /* 0x0000000c2c2cd981 */ /* 0x000ee2000c1e1b00 */
[----:B------:R-:W-:-:S06]  /*5d80*/  @!P6 SHF.L.U32 R49, R46, 0x1, RZ ;  /* 0x000000012e31e819 */ /* 0x000fcc00000006ff */
[----:B------:R-:W4:Y:S01]  /*5d90*/  @!P4 LDC.64 R42, c[0x0][0x3d0] ;  /* 0x0000f400ff2acb82 */ /* 0x000f220000000a00 */
[----:B--2---:R-:W-:-:S04]  /*5da0*/  @!P4 IMAD R48, R51, R48, RZ ;  /* 0x000000303330c224 */ /* 0x004fc800078e02ff */
[----:B0-----:R-:W-:-:S05]  /*5db0*/  @!P4 IMAD R47, R48, R47, RZ ;  /* 0x0000002f302fc224 */ /* 0x001fca00078e02ff */
[----:B------:R-:W-:Y:S01]  /*5dc0*/  @!P4 SHF.L.U32 R47, R47, 0x1, RZ ;  /* 0x000000012f2fc819 */ /* 0x000fe200000006ff */
[----:B-1----:R-:W-:Y:S01]  /*5dd0*/  @!P6 IMAD.WIDE R40, R49, 0x4, R40 ;  /* 0x000000043128e825 */ /* 0x002fe200078e0228 */
[----:B------:R-:W-:-:S05]  /*5de0*/  MOV R49, UR7 ;  /* 0x0000000700317c02 */ /* 0x000fca0008000f00 */
[----:B------:R-:W-:-:S04]  /*5df0*/  @!P6 IMAD.WIDE.U32 R40, R49, 0x8, R40 ;  /* 0x000000083128e825 */ /* 0x000fc800078e0028 */
[----:B----4-:R-:W-:Y:S01]  /*5e00*/  @!P4 IMAD.WIDE R42, R47, 0x4, R42 ;  /* 0x000000042f2ac825 */ /* 0x010fe200078e022a */
[----:B------:R-:W-:Y:S01]  /*5e10*/  MOV R47, UR16 ;  /* 0x00000010002f7c02 */ /* 0x000fe20008000f00 */
[----:B------:R-:W2:Y:S04]  /*5e20*/  @!P6 LDG.E.64 R40, desc[UR12][R40.64] ;  /* 0x0000000c2828e981 */ /* 0x000ea8000c1e1b00 */
[----:B------:R-:W-:-:S06]  /*5e30*/  @!P4 IMAD.WIDE.U32 R42, R47, 0x8, R42 ;  /* 0x000000082f2ac825 */ /* 0x000fcc00078e002a */
[----:B------:R-:W4:Y:S01]  /*5e40*/  @!P4 LDG.E.64 R42, desc[UR12][R42.64] ;  /* 0x0000000c2a2ac981 */ /* 0x000f22000c1e1b00 */
[C---:B------:R-:W-:Y:S02]  /*5e50*/  IADD3 R46, PT, PT, R50.reuse, 0x3, RZ ;  /* 0x00000003322e7810 */ /* 0x040fe40007ffe0ff */
[----:B------:R-:W-:Y:S02]  /*5e60*/  IADD3 R47, PT, PT, R50, 0x5, RZ ;  /* 0x00000005322f7810 */ /* 0x000fe40007ffe0ff */
[----:B------:R-:W-:Y:S02]  /*5e70*/  ISETP.NE.AND P3, PT, R46, UR8, PT ;  /* 0x000000082e007c0c */ /* 0x000fe4000bf65270 */
[----:B------:R-:W-:Y:S02]  /*5e80*/  IADD3 R46, PT, PT, R50, 0x4, RZ ;  /* 0x00000004322e7810 */ /* 0x000fe40007ffe0ff */
[----:B------:R-:W-:Y:S02]  /*5e90*/  ISETP.NE.OR P3, PT, R87, RZ, !P3 ;  /* 0x000000ff5700720c */ /* 0x000fe40005f65670 */
[----:B------:R-:W-:-:S02]  /*5ea0*/  ISETP.NE.AND P2, PT, R46, UR8, PT ;  /* 0x000000082e007c0c */ /* 0x000fc4000bf45270 */
[----:B------:R-:W-:Y:S02]  /*5eb0*/  MOV R46, UR4 ;  /* 0x00000004002e7c02 */ /* 0x000fe40008000f00 */
[----:B------:R-:W-:Y:S02]  /*5ec0*/  ISETP.NE.OR P2, PT, R87, RZ, !P2 ;  /* 0x000000ff5700720c */ /* 0x000fe40005745670 */
[----:B------:R-:W-:Y:S02]  /*5ed0*/  ISETP.NE.AND P1, PT, R47, UR8, PT ;  /* 0x000000082f007c0c */ /* 0x000fe4000bf25270 */
[----:B------:R-:W-:Y:S02]  /*5ee0*/  MOV R51, UR4 ;  /* 0x0000000400337c02 */ /* 0x000fe40008000f00 */
[----:B------:R-:W-:Y:S01]  /*5ef0*/  ISETP.NE.OR P1, PT, R87, RZ, !P1 ;  /* 0x000000ff5700720c */ /* 0x000fe20004f25670 */
[----:B------:R-:W0:Y:S01]  /*5f00*/  @!P3 LDC R49, c[0x0][0x374] ;  /* 0x0000dd00ff31bb82 */ /* 0x000e220000000800 */
[----:B------:R-:W-:-:S02]  /*5f10*/  @!P3 LOP3.LUT R46, R46, 0x1, RZ, 0xc0, !PT ;  /* 0x000000012e2eb812 */ /* 0x000fc400078ec0ff */
[----:B------:R-:W-:-:S03]  /*5f20*/  MOV R88, UR4 ;  /* 0x0000000400587c02 */ /* 0x000fc60008000f00 */
[----:B------:R-:W-:Y:S02]  /*5f30*/  @!P2 LOP3.LUT R51, R51, 0x1, RZ, 0xc0, !PT ;  /* 0x000000013333a812 */ /* 0x000fe400078ec0ff */
[----:B------:R-:W1:Y:S01]  /*5f40*/  @!P3 LDC R48, c[0x0][0x370] ;  /* 0x0000dc00ff30bb82 */ /* 0x000e620000000800 */
[----:B0-----:R-:W-:-:S07]  /*5f50*/  @!P3 IMAD R49, R46, R49, RZ ;  /* 0x000000312e31b224 */ /* 0x001fce00078e02ff */
[----:B------:R-:W0:Y:S01]  /*5f60*/  @!P2 LDC R46, c[0x0][0x374] ;  /* 0x0000dd00ff2eab82 */ /* 0x000e220000000800 */
[----:B-1----:R-:W-:-:S07]  /*5f70*/  @!P3 IMAD R49, R49, R48, RZ ;  /* 0x000000303131b224 */ /* 0x002fce00078e02ff */
[----:B------:R-:W1:Y:S08]  /*5f80*/  @!P2 LDC R48, c[0x0][0x370] ;  /* 0x0000dc00ff30ab82 */ /* 0x000e700000000800 */
[----:B------:R-:W5:Y:S01]  /*5f90*/  @!P1 LDC R47, c[0x0][0x374] ;  /* 0x0000dd00ff2f9b82 */ /* 0x000f620000000800 */
[----:B0-----:R-:W-:Y:S01]  /*5fa0*/  @!P2 IMAD R51, R51, R46, RZ ;  /* 0x0000002e3333a224 */ /* 0x001fe200078e02ff */
[----:B------:R-:W-:-:S04]  /*5fb0*/  IADD3 R46, PT, PT, R50, 0x6, RZ ;  /* 0x00000006322e7810 */ /* 0x000fc80007ffe0ff */
[----:B------:R-:W-:Y:S01]  /*5fc0*/  ISETP.NE.AND P0, PT, R46, UR8, PT ;  /* 0x000000082e007c0c */ /* 0x000fe2000bf05270 */
[----:B-1----:R-:W-:-:S03]  /*5fd0*/  @!P2 IMAD R46, R51, R48, RZ ;  /* 0x00000030332ea224 */ /* 0x002fc600078e02ff */
[----:B------:R-:W-:Y:S02]  /*5fe0*/  ISETP.NE.OR P0, PT, R87, RZ, !P0 ;  /* 0x000000ff5700720c */ /* 0x000fe40004705670 */
[----:B------:R-:W-:Y:S02]  /*5ff0*/  MOV R48, UR4 ;  /* 0x0000000400307c02 */ /* 0x000fe40008000f00 */
[----:B------:R-:W-:Y:S02]  /*6000*/  @!P2 SHF.L.U32 R89, R46, 0x1, RZ ;  /* 0x000000012e59a819 */ /* 0x000fe400000006ff */
[----:B------:R-:W-:-:S05]  /*6010*/  @!P1 LOP3.LUT R48, R48, 0x1, RZ, 0xc0, !PT ;  /* 0x0000000130309812 */ /* 0x000fca00078ec0ff */
[----:B-----5:R-:W-:Y:S02]  /*6020*/  @!P1 IMAD R47, R48, R47, RZ ;  /* 0x0000002f302f9224 */ /* 0x020fe400078e02ff */
[----:B------:R-:W0:Y:S08]  /*6030*/  @!P1 LDC R48, c[0x0][0x370] ;  /* 0x0000dc00ff309b82 */ /* 0x000e300000000800 */
[----:B------:R-:W1:Y:S01]  /*6040*/  @!P0 LDC R51, c[0x0][0x374] ;  /* 0x0000dd00ff338b82 */ /* 0x000e620000000800 */
[----:B0-----:R-:W-:-:S02]  /*6050*/  @!P1 IMAD R48, R47, R48, RZ ;  /* 0x000000302f309224 */ /* 0x001fc400078e02ff */
[----:B---3--:R-:W-:Y:S01]  /*6060*/  @!P5 FADD.FTZ R82, R82, R44 ;  /* 0x0000002c5252d221 */ /* 0x008fe20000010000 */
[----:B------:R-:W-:Y:S01]  /*6070*/  MOV R44, UR4 ;  /* 0x00000004002c7c02 */ /* 0x000fe20008000f00 */
[----:B------:R-:W-:-:S03]  /*6080*/  @!P5 FADD.FTZ R83, R83, R45 ;  /* 0x0000002d5353d221 */ /* 0x000fc60000010000 */
[----:B------:R-:W0:Y:S01]  /*6090*/  @!P0 LDC R45, c[0x0][0x370] ;  /* 0x0000dc00ff2d8b82 */ /* 0x000e220000000800 */
[----:B------:R-:W-:-:S05]  /*60a0*/  @!P0 LOP3.LUT R44, R44, 0x1, RZ, 0xc0, !PT ;  /* 0x000000012c2c8812 */ /* 0x000fca00078ec0ff */
[----:B-1----:R-:W-:Y:S01]  /*60b0*/  @!P0 IMAD R44, R44, R51, RZ ;  /* 0x000000332c2c8224 */ /* 0x002fe200078e02ff */
[----:B------:R-:W-:-:S04]  /*60c0*/  IADD3 R51, PT, PT, R50, 0x7, RZ ;  /* 0x0000000732337810 */ /* 0x000fc80007ffe0ff */
[----:B------:R-:W-:Y:S02]  /*60d0*/  ISETP.NE.AND P5, PT, R51, UR8, PT ;  /* 0x0000000833007c0c */ /* 0x000fe4000bfa5270 */
[----:B------:R-:W-:Y:S02]  /*60e0*/  @!P3 SHF.L.U32 R51, R49, 0x1, RZ ;  /* 0x000000013133b819 */ /* 0x000fe400000006ff */
[----:B------:R-:W-:Y:S01]  /*60f0*/  ISETP.NE.OR P5, PT, R87, RZ, !P5 ;  /* 0x000000ff5700720c */ /* 0x000fe20006fa5670 */
[----:B0-----:R-:W-:Y:S02]  /*6100*/  @!P0 IMAD R47, R44, R45, RZ ;  /* 0x0000002d2c2f8224 */ /* 0x001fe400078e02ff */
[----:B------:R-:W0:Y:S10]  /*6110*/  @!P1 LDC.64 R44, c[0x0][0x3d0] ;  /* 0x0000f400ff2c9b82 */ /* 0x000e340000000a00 */
[----:B------:R-:W-:-:S02]  /*6120*/  @!P5 LOP3.LUT R88, R88, 0x1, RZ, 0xc0, !PT ;  /* 0x000000015858d812 */ /* 0x000fc400078ec0ff */
[----:B------:R-:W-:Y:S01]  /*6130*/  @!P0 SHF.L.U32 R47, R47, 0x1, RZ ;  /* 0x000000012f2f8819 */ /* 0x000fe200000006ff */
[----:B--2---:R-:W-:Y:S01]  /*6140*/  @!P6 FADD.FTZ R82, R82, R40 ;  /* 0x000000285252e221 */ /* 0x004fe20000010000 */
[----:B------:R-:W-:Y:S02]  /*6150*/  @!P6 FADD.FTZ R83, R83, R41 ;  /* 0x000000295353e221 */ /* 0x000fe40000010000 */
[----:B------:R-:W1:Y:S01]  /*6160*/  @!P3 LDC.64 R40, c[0x0][0x3d0] ;  /* 0x0000f400ff28bb82 */ /* 0x000e620000000a00 */
[----:B----4-:R-:W-:Y:S01]  /*6170*/  @!P4 FADD.FTZ R82, R82, R42 ;  /* 0x0000002a5252c221 */ /* 0x010fe20000010000 */
[----:B------:R-:W-:-:S06]  /*6180*/  @!P4 FADD.FTZ R83, R83, R43 ;  /* 0x0000002b5353c221 */ /* 0x000fcc0000010000 */
[----:B------:R-:W2:Y:S08]  /*6190*/  @!P5 LDC R49, c[0x0][0x374] ;  /* 0x0000dd00ff31db82 */ /* 0x000eb00000000800 */
[----:B------:R-:W3:Y:S01]  /*61a0*/  @!P2 LDC.64 R42, c[0x0][0x3d0] ;  /* 0x0000f400ff2aab82 */ /* 0x000ee20000000a00 */
[----:B-1----:R-:W-:Y:S01]  /*61b0*/  @!P3 IMAD.WIDE R40, R51, 0x4, R40 ;  /* 0x000000043328b825 */ /* 0x002fe200078e0228 */
[----:B------:R-:W-:-:S05]  /*61c0*/  MOV R51, UR15 ;  /* 0x0000000f00337c02 */ /* 0x000fca0008000f00 */
[----:B------:R-:W-:Y:S01]  /*61d0*/  @!P3 IMAD.WIDE.U32 R40, R51, 0x8, R40 ;  /* 0x000000083328b825 */ /* 0x000fe200078e0028 */
[----:B------:R-:W-:-:S03]  /*61e0*/  @!P1 SHF.L.U32 R51, R48, 0x1, RZ ;  /* 0x0000000130339819 */ /* 0x000fc600000006ff */
[----:B--2---:R-:W-:Y:S01]  /*61f0*/  @!P5 IMAD R48, R88, R49, RZ ;  /* 0x000000315830d224 */ /* 0x004fe200078e02ff */
[----:B------:R-:W-:Y:S01]  /*6200*/  MOV R49, UR20 ;  /* 0x0000001400317c02 */ /* 0x000fe20008000f00 */
[----:B0-----:R-:W-:Y:S01]  /*6210*/  @!P1 IMAD.WIDE R44, R51, 0x4, R44 ;  /* 0x00000004332c9825 */ /* 0x001fe200078e022c */
[----:B------:R-:W-:Y:S01]  /*6220*/  MOV R51, UR19 ;  /* 0x0000001300337c02 */ /* 0x000fe20008000f00 */
[----:B------:R-:W2:Y:S02]  /*6230*/  @!P3 LDG.E.64 R40, desc[UR12][R40.64] ;  /* 0x0000000c2828b981 */ /* 0x000ea4000c1e1b00 */
[----:B---3--:R-:W-:Y:S02]  /*6240*/  @!P2 IMAD.WIDE R42, R89, 0x4, R42 ;  /* 0x00000004592aa825 */ /* 0x008fe400078e022a */
[----:B------:R-:W0:Y:S02]  /*6250*/  @!P0 LDC.64 R88, c[0x0][0x3d0] ;  /* 0x0000f400ff588b82 */ /* 0x000e240000000a00 */
[----:B------:R-:W-:-:S04]  /*6260*/  @!P1 IMAD.WIDE.U32 R44, R51, 0x8, R44 ;  /* 0x00000008332c9825 */ /* 0x000fc800078e002c */
[----:B------:R-:W-:Y:S02]  /*6270*/  @!P2 IMAD.WIDE.U32 R42, R49, 0x8, R42 ;  /* 0x00000008312aa825 */ /* 0x000fe400078e002a */
[----:B------:R-:W1:Y:S01]  /*6280*/  @!P5 LDC R49, c[0x0][0x370] ;  /* 0x0000dc00ff31db82 */ /* 0x000e620000000800 */
[----:B------:R-:W3:Y:S04]  /*6290*/  @!P1 LDG.E.64 R44, desc[UR12][R44.64] ;  /* 0x0000000c2c2c9981 */ /* 0x000ee8000c1e1b00 */
[----:B------:R-:W4:Y:S01]  /*62a0*/  @!P2 LDG.E.64 R42, desc[UR12][R42.64] ;  /* 0x0000000c2a2aa981 */ /* 0x000f22000c1e1b00 */
[----:B0-----:R-:W-:Y:S01]  /*62b0*/  @!P0 IMAD.WIDE R88, R47, 0x4, R88 ;  /* 0x000000042f588825 */ /* 0x001fe200078e0258 */
[----:B------:R-:W-:-:S05]  /*62c0*/  MOV R47, UR18 ;  /* 0x00000012002f7c02 */ /* 0x000fca0008000f00 */
[----:B------:R-:W-:Y:S02]  /*62d0*/  @!P0 IMAD.WIDE.U32 R88, R47, 0x8, R88 ;  /* 0x000000082f588825 */ /* 0x000fe400078e0058 */
[----:B------:R-:W0:Y:S02]  /*62e0*/  @!P5 LDC.64 R46, c[0x0][0x3d0] ;  /* 0x0000f400ff2edb82 */ /* 0x000e240000000a00 */
[----:B-1----:R-:W-:-:S05]  /*62f0*/  @!P5 IMAD R48, R48, R49, RZ ;  /* 0x000000313030d224 */ /* 0x002fca00078e02ff */
[----:B------:R-:W-:Y:S02]  /*6300*/  @!P5 SHF.L.U32 R49, R48, 0x1, RZ ;  /* 0x000000013031d819 */ /* 0x000fe400000006ff */
[----:B------:R-:W-:-:S03]  /*6310*/  MOV R51, UR17 ;  /* 0x0000001100337c02 */ /* 0x000fc60008000f00 */
[----:B0-----:R-:W-:Y:S02]  /*6320*/  @!P5 IMAD.WIDE R48, R49, 0x4, R46 ;  /* 0x000000043130d825 */ /* 0x001fe400078e022e */
[----:B------:R-:W5:Y:S02]  /*6330*/  @!P0 LDG.E.64 R46, desc[UR12][R88.64] ;  /* 0x0000000c582e8981 */ /* 0x000f64000c1e1b00 */
[----:B------:R-:W-:-:S06]  /*6340*/  @!P5 IMAD.WIDE.U32 R48, R51, 0x8, R48 ;  /* 0x000000083330d825 */ /* 0x000fcc00078e0030 */
[----:B------:R-:W5:Y:S01]  /*6350*/  @!P5 LDG.E.64 R48, desc[UR12][R48.64] ;  /* 0x0000000c3030d981 */ /* 0x000f62000c1e1b00 */
        /* <DEDUP_REMOVED lines=13> */
[----:B------:R-:W-:Y:S01]  /*6430*/  @!P3 FADD.FTZ R83, R83, R41 ;  /* 0x000000295353b221 */ /* 0x000fe20000010000 */
[----:B-1----:R-:W-:-:S02]  /*6440*/  LOP3.LUT R41, R51, 0x7ffffff8, RZ, 0xc0, !PT ;  /* 0x7ffffff833297812 */ /* 0x002fc400078ec0ff */
[----:B----4-:R-:W-:Y:S01]  /*6450*/  @!P2 FADD.FTZ R82, R82, R42 ;  /* 0x0000002a5252a221 */ /* 0x010fe20000010000 */
[----:B------:R-:W-:-:S03]  /*6460*/  @!P2 FADD.FTZ R83, R83, R43 ;  /* 0x0000002b5353a221 */ /* 0x000fc60000010000 */
[----:B---3--:R-:W-:Y:S01]  /*6470*/  @!P1 FADD.FTZ R82, R82, R44 ;  /* 0x0000002c52529221 */ /* 0x008fe20000010000 */
[----:B------:R-:W-:Y:S01]  /*6480*/  @!P1 FADD.FTZ R83, R83, R45 ;  /* 0x0000002d53539221 */ /* 0x000fe20000010000 */
[----:B------:R-:W-:Y:S02]  /*6490*/  ISETP.NE.AND P1, PT, R50, R41, PT ;  /* 0x000000293200720c */ /* 0x000fe40003f25270 */
[----:B-----5:R-:W-:Y:S01]  /*64a0*/  @!P0 FADD.FTZ R82, R82, R46 ;  /* 0x0000002e52528221 */ /* 0x020fe20000010000 */
[----:B------:R-:W-:-:S03]  /*64b0*/  @!P0 FADD.FTZ R83, R83, R47 ;  /* 0x0000002f53538221 */ /* 0x000fc60000010000 */
[----:B------:R-:W-:Y:S01]  /*64c0*/  @!P5 FADD.FTZ R82, R82, R48 ;  /* 0x000000305252d221 */ /* 0x000fe20000010000 */
[----:B------:R-:W-:-:S06]  /*64d0*/  @!P5 FADD.FTZ R83, R83, R49 ;  /* 0x000000315353d221 */ /* 0x000fcc0000010000 */
[----:B------:R-:W-:Y:S05]  /*64e0*/  @P1 BRA `(.L_x_1352) ;  /* 0xfffffff400a01947 */ /* 0x000fea000383ffff */
[----:B------:R-:W-:-:S07]  /*64f0*/  MOV R48, R41 ;  /* 0x0000002900307202 */ /* 0x000fce0000000f00 */
.L_x_1351:
[----:B------:R-:W1:Y:S02]  /*6500*/  LDC R0, c[0x0][0x370] ;  /* 0x0000dc00ff007b82 */ /* 0x000e640000000800 */
[----:B-1-3--:R-:W-:-:S13]  /*6510*/  LOP3.LUT P0, R40, R0, 0x7, RZ, 0xc0, !PT ;  /* 0x0000000700287812 */ /* 0x00afda000780c0ff */
[----:B------:R-:W-:Y:S05]  /*6520*/  @!P0 BRA `(.L_x_1348) ;  /* 0x0000000400fc8947 */ /* 0x000fea0003800000 */
[----:B------:R-:W-:-:S04]  /*6530*/  IADD3 R40, PT, PT, R40, -0x1, RZ ;  /* 0xffffffff28287810 */ /* 0x000fc80007ffe0ff */
[----:B------:R-:W-:-:S13]  /*6540*/  ISETP.GE.U32.AND P0, PT, R40, 0x3, PT ;  /* 0x000000032800780c */ /* 0x000fda0003f06070 */
[----:B------:R-:W-:Y:S05]  /*6550*/  @!P0 BRA `(.L_x_1353) ;  /* 0x0000000400088947 */ /* 0x000fea0003800000 */
[----:B------:R-:W-:Y:S02]  /*6560*/  ISETP.NE.AND P0, PT, R87, RZ, PT ;  /* 0x000000ff5700720c */ /* 0x000fe40003f05270 */
[C---:B------:R-:W-:Y:S02]  /*6570*/  IADD3 R40, PT, PT, R48.reuse, 0x2, RZ ;  /* 0x0000000230287810 */ /* 0x040fe40007ffe0ff */
[----:B------:R-:W-:Y:S02]  /*6580*/  IADD3 R41, PT, PT, R48, 0x1, RZ ;  /* 0x0000000130297810 */ /* 0x000fe40007ffe0ff */
[----:B------:R-:W-:Y:S02]  /*6590*/  ISETP.EQ.OR P3, PT, R40, UR8, P0 ;  /* 0x0000000828007c0c */ /* 0x000fe40008762670 */
[----:B------:R-:W-:Y:S02]  /*65a0*/  ISETP.EQ.OR P1, PT, R48, UR8, P0 ;  /* 0x0000000830007c0c */ /* 0x000fe40008722670 */
[----:B------:R-:W-:-:S02]  /*65b0*/  ISETP.EQ.OR P2, PT, R41, UR8, P0 ;  /* 0x0000000829007c0c */ /* 0x000fc40008742670 */
[----:B------:R-:W-:Y:S02]  /*65c0*/  MOV R44, UR4 ;  /* 0x00000004002c7c02 */ /* 0x000fe40008000f00 */
[----:B------:R-:W-:-:S05]  /*65d0*/  MOV R49, UR4 ;  /* 0x0000000400317c02 */ /* 0x000fca0008000f00 */
[----:B------:R-:W1:Y:S01]  /*65e0*/  @!P3 S2R R45, SR_CTAID.Y ;  /* 0x00000000002db919 */ /* 0x000e620000002600 */
[----:B------:R-:W-:Y:S01]  /*65f0*/  @!P3 LOP3.LUT R44, R44, 0x1, RZ, 0xc0, !PT ;  /* 0x000000012c2cb812 */ /* 0x000fe200078ec0ff */
[----:B------:R-:W2:Y:S01]  /*6600*/  @!P1 LDC R42, c[0x0][0x374] ;  /* 0x0000dd00ff2a9b82 */ /* 0x000ea20000000800 */
[----:B------:R-:W-:Y:S01]  /*6610*/  @!P1 LOP3.LUT R49, R49, 0x1, RZ, 0xc0, !PT ;  /* 0x0000000131319812 */ /* 0x000fe200078ec0ff */
[----:B------:R-:W2:Y:S01]  /*6620*/  @!P1 S2R R89, SR_CTAID.Y ;  /* 0x0000000000599919 */ /* 0x000ea20000002600 */
[----:B------:R-:W3:Y:S05]  /*6630*/  @!P2 S2R R41, SR_CTAID.Y ;  /* 0x000000000029a919 */ /* 0x000eea0000002600 */
[----:B------:R-:W4:Y:S08]  /*6640*/  @!P2 LDC R43, c[0x0][0x374] ;  /* 0x0000dd00ff2bab82 */ /* 0x000f300000000800 */
[----:B------:R-:W1:Y:S08]  /*6650*/  @!P3 LDC R47, c[0x0][0x374] ;  /* 0x0000dd00ff2fbb82 */ /* 0x000e700000000800 */
[----:B------:R-:W5:Y:S01]  /*6660*/  @!P1 LDC.64 R50, c[0x0][0x3d0] ;  /* 0x0000f400ff329b82 */ /* 0x000f620000000a00 */
[----:B--2---:R-:W-:-:S02]  /*6670*/  @!P1 IMAD R89, R48, R42, R89 ;  /* 0x0000002a30599224 */ /* 0x004fc400078e0259 */
[-C--:B-1----:R-:W-:Y:S02]  /*6680*/  @!P3 IMAD R45, R40, R47.reuse, R45 ;  /* 0x0000002f282db224 */ /* 0x082fe400078e022d */
[----:B------:R-:W-:Y:S01]  /*6690*/  @!P3 IMAD R47, R44, R47, RZ ;  /* 0x0000002f2c2fb224 */ /* 0x000fe200078e02ff */
[----:B------:R-:W-:Y:S01]  /*66a0*/  MOV R44, UR4 ;  /* 0x00000004002c7c02 */ /* 0x000fe20008000f00 */
[----:B------:R-:W-:Y:S01]  /*66b0*/  @!P1 IMAD R40, R49, R42, RZ ;  /* 0x0000002a31289224 */ /* 0x000fe200078e02ff */
[C---:B------:R-:W-:Y:S01]  /*66c0*/  IADD3 R49, PT, PT, R48.reuse, 0x3, RZ ;  /* 0x0000000330317810 */ /* 0x040fe20007ffe0ff */
[----:B----4-:R-:W-:Y:S01]  /*66d0*/  @!P2 IMAD R42, R48, R43, R43 ;  /* 0x0000002b302aa224 */ /* 0x010fe200078e022b */
[----:B------:R-:W-:Y:S01]  /*66e0*/  @!P2 LOP3.LUT R44, R44, 0x1, RZ, 0xc0, !PT ;  /* 0x000000012c2ca812 */ /* 0x000fe200078ec0ff */
[-C--:B------:R-:W-:Y:S01]  /*66f0*/  @!P1 IMAD R40, R40, R0.reuse, RZ ;  /* 0x0000000028289224 */ /* 0x080fe200078e02ff */
[----:B------:R-:W-:Y:S01]  /*6700*/  ISETP.EQ.OR P0, PT, R49, UR8, P0 ;  /* 0x0000000831007c0c */ /* 0x000fe20008702670 */
[-C--:B------:R-:W-:Y:S01]  /*6710*/  @!P3 IMAD R47, R47, R0.reuse, RZ ;  /* 0x000000002f2fb224 */ /* 0x080fe200078e02ff */
[----:B---3--:R-:W-:Y:S01]  /*6720*/  @!P2 IADD3 R41, PT, PT, R42, R41, RZ ;  /* 0x000000292a29a210 */ /* 0x008fe20007ffe0ff */
[----:B------:R-:W-:Y:S01]  /*6730*/  @!P2 IMAD R44, R44, R43, RZ ;  /* 0x0000002b2c2ca224 */ /* 0x000fe200078e02ff */
[----:B------:R-:W-:Y:S01]  /*6740*/  @!P1 SHF.L.U32 R46, R40, 0x1, RZ ;  /* 0x00000001282e9819 */ /* 0x000fe200000006ff */
[----:B------:R-:W1:Y:S01]  /*6750*/  @!P2 LDC.64 R42, c[0x0][0x3d0] ;  /* 0x0000f400ff2aab82 */ /* 0x000e620000000a00 */
[----:B------:R-:W-:Y:S01]  /*6760*/  @!P3 SHF.L.U32 R47, R47, 0x1, RZ ;  /* 0x000000012f2fb819 */ /* 0x000fe200000006ff */
[----:B------:R-:W-:-:S02]  /*6770*/  @!P2 IMAD R40, R44, R0, RZ ;  /* 0x000000002c28a224 */ /* 0x000fc400078e02ff */
[----:B-----5:R-:W-:-:S03]  /*6780*/  @!P1 IMAD.WIDE R50, R46, 0x4, R50 ;  /* 0x000000042e329825 */ /* 0x020fc600078e0232 */
[----:B------:R-:W-:Y:S01]  /*6790*/  @!P2 SHF.L.U32 R40, R40, 0x1, RZ ;  /* 0x000000012828a819 */ /* 0x000fe200000006ff */
[----:B------:R-:W2:Y:S01]  /*67a0*/  @!P0 S2R R44, SR_CTAID.Y ;  /* 0x00000000002c8919 */ /* 0x000ea20000002600 */
[----:B------:R-:W2:Y:S01]  /*67b0*/  @!P0 LDC R46, c[0x0][0x374] ;  /* 0x0000dd00ff2e8b82 */ /* 0x000ea20000000800 */
[----:B------:R-:W-:-:S04]  /*67c0*/  @!P1 IMAD.WIDE.U32 R50, R89, 0x8, R50 ;  /* 0x0000000859329825 */ /* 0x000fc800078e0032 */
[----:B-1----:R-:W-:-:S04]  /*67d0*/  @!P2 IMAD.WIDE R42, R40, 0x4, R42 ;  /* 0x00000004282aa825 */ /* 0x002fc800078e022a */
[----:B------:R-:W-:Y:S02]  /*67e0*/  @!P2 IMAD.WIDE.U32 R42, R41, 0x8, R42 ;  /* 0x00000008292aa825 */ /* 0x000fe400078e002a */
[----:B------:R-:W1:Y:S04]  /*67f0*/  @!P3 LDC.64 R40, c[0x0][0x3d0] ;  /* 0x0000f400ff28bb82 */ /* 0x000e680000000a00 */
[----:B------:R-:W3:Y:S01]  /*6800*/  @!P2 LDG.E.64 R42, desc[UR12][R42.64] ;  /* 0x0000000c2a2aa981 */ /* 0x000ee2000c1e1b00 */
[----:B--2---:R-:W-:Y:S01]  /*6810*/  @!P0 IMAD R44, R49, R46, R44 ;  /* 0x0000002e312c8224 */ /* 0x004fe200078e022c */
[----:B------:R-:W-:-:S04]  /*6820*/  MOV R49, UR4 ;  /* 0x0000000400317c02 */ /* 0x000fc80008000f00 */
[----:B------:R-:W-:-:S05]  /*6830*/  @!P0 LOP3.LUT R49, R49, 0x1, RZ, 0xc0, !PT ;  /* 0x0000000131318812 */ /* 0x000fca00078ec0ff */
[----:B------:R-:W-:-:S04]  /*6840*/  @!P0 IMAD R49, R49, R46, RZ ;  /* 0x0000002e31318224 */ /* 0x000fc800078e02ff */
[----:B------:R-:W-:Y:S02]  /*6850*/  @!P0 IMAD R49, R49, R0, RZ ;  /* 0x0000000031318224 */ /* 0x000fe400078e02ff */
[----:B-1----:R-:W-:Y:S02]  /*6860*/  @!P3 IMAD.WIDE R88, R47, 0x4, R40 ;  /* 0x000000042f58b825 */ /* 0x002fe400078e0228 */
[----:B------:R-:W1:Y:S01]  /*6870*/  @!P0 LDC.64 R46, c[0x0][0x3d0] ;  /* 0x0000f400ff2e8b82 */ /* 0x000e620000000a00 */
[----:B------:R-:W-:Y:S01]  /*6880*/  @!P0 SHF.L.U32 R49, R49, 0x1, RZ ;  /* 0x0000000131318819 */ /* 0x000fe200000006ff */
[----:B------:R-:W0:Y:S01]  /*6890*/  @!P1 LDG.E.64 R40, desc[UR12][R50.64] ;  /* 0x0000000c32289981 */ /* 0x000e22000c1e1b00 */
[----:B------:R-:W-:-:S04]  /*68a0*/  @!P3 IMAD.WIDE.U32 R88, R45, 0x8, R88 ;  /* 0x000000082d58b825 */ /* 0x000fc800078e0058 */
[----:B-1----:R-:W-:-:S04]  /*68b0*/  @!P0 IMAD.WIDE R46, R49, 0x4, R46 ;  /* 0x00000004312e8825 */ /* 0x002fc800078e022e */
[----:B------:R-:W-:Y:S02]  /*68c0*/  @!P0 IMAD.WIDE.U32 R46, R44, 0x8, R46 ;  /* 0x000000082c2e8825 */ /* 0x000fe400078e002e */
[----:B------:R-:W2:Y:S04]  /*68d0*/  @!P3 LDG.E.64 R44, desc[UR12][R88.64] ;  /* 0x0000000c582cb981 */ /* 0x000ea8000c1e1b00 */
[----:B------:R-:W4:Y:S01]  /*68e0*/  @!P0 LDG.E.64 R46, desc[UR12][R46.64] ;  /* 0x0000000c2e2e8981 */ /* 0x000f22000c1e1b00 */
[----:B------:R-:W-:Y:S01]  /*68f0*/  IADD3 R48, PT, PT, R48, 0x4, RZ ;  /* 0x0000000430307810 */ /* 0x000fe20007ffe0ff */
[----:B0-----:R-:W-:Y:S01]  /*6900*/  @!P1 FADD.FTZ R82, R82, R40 ;  /* 0x0000002852529221 */ /* 0x001fe20000010000 */
[----:B------:R-:W-:-:S03]  /*6910*/  @!P1 FADD.FTZ R83, R83, R41 ;  /* 0x0000002953539221 */ /* 0x000fc60000010000 */
[----:B---3--:R-:W-:Y:S01]  /*6920*/  @!P2 FADD.FTZ R82, R82, R42 ;  /* 0x0000002a5252a221 */ /* 0x008fe20000010000 */
[----:B------:R-:W-:-:S03]  /*6930*/  @!P2 FADD.FTZ R83, R83, R43 ;  /* 0x0000002b5353a221 */ /* 0x000fc60000010000 */
[----:B--2---:R-:W-:Y:S01]  /*6940*/  @!P3 FADD.FTZ R82, R82, R44 ;  /* 0x0000002c5252b221 */ /* 0x004fe20000010000 */
[----:B------:R-:W-:-:S03]  /*6950*/  @!P3 FADD.FTZ R83, R83, R45 ;  /* 0x0000002d5353b221 */ /* 0x000fc60000010000 */
[----:B----4-:R-:W-:Y:S01]  /*6960*/  @!P0 FADD.FTZ R82, R82, R46 ;  /* 0x0000002e52528221 */ /* 0x010fe20000010000 */
[----:B------:R-:W-:-:S07]  /*6970*/  @!P0 FADD.FTZ R83, R83, R47 ;  /* 0x0000002f53538221 */ /* 0x000fce0000010000 */
.L_x_1353:
[----:B------:R-:W-:-:S13]  /*6980*/  LOP3.LUT P0, R40, R0, 0x3, RZ, 0xc0, !PT ;  /* 0x0000000300287812 */ /* 0x000fda000780c0ff */
[----:B------:R-:W-:Y:S05]  /*6990*/  @!P0 BRA `(.L_x_1348) ;  /* 0x0000000000e08947 */ /* 0x000fea0003800000 */
[----:B------:R-:W-:-:S13]  /*69a0*/  ISETP.NE.AND P0, PT, R40, 0x1, PT ;  /* 0x000000012800780c */ /* 0x000fda0003f05270 */
[----:B------:R-:W-:Y:S05]  /*69b0*/  @!P0 BRA `(.L_x_1354) ;  /* 0x0000000000888947 */ /* 0x000fea0003800000 */
[----:B------:R-:W-:Y:S02]  /*69c0*/  ISETP.NE.AND P0, PT, R87, RZ, PT ;  /* 0x000000ff5700720c */ /* 0x000fe40003f05270 */
[C---:B------:R-:W-:Y:S02]  /*69d0*/  IADD3 R40, PT, PT, R48.reuse, 0x1, RZ ;  /* 0x0000000130287810 */ /* 0x040fe40007ffe0ff */
[----:B------:R-:W-:Y:S02]  /*69e0*/  ISETP.EQ.OR P1, PT, R48, UR8, P0 ;  /* 0x0000000830007c0c */ /* 0x000fe40008722670 */
[----:B------:R-:W-:Y:S02]  /*69f0*/  ISETP.EQ.OR P0, PT, R40, UR8, P0 ;  /* 0x0000000828007c0c */ /* 0x000fe40008702670 */
[----:B------:R-:W-:Y:S02]  /*6a00*/  MOV R50, UR4 ;  /* 0x0000000400327c02 */ /* 0x000fe40008000f00 */
[----:B------:R-:W-:-:S07]  /*6a10*/  MOV R51, UR4 ;  /* 0x0000000400337c02 */ /* 0x000fce0008000f00 */
[----:B------:R-:W1:Y:S01]  /*6a20*/  @!P1 LDC R45, c[0x0][0x374] ;  /* 0x0000dd00ff2d9b82 */ /* 0x000e620000000800 */
[----:B------:R-:W2:Y:S01]  /*6a30*/  @!P1 S2R R46, SR_CTAID.Y ;  /* 0x00000000002e9919 */ /* 0x000ea20000002600 */
[----:B------:R-:W-:Y:S01]  /*6a40*/  @!P1 LOP3.LUT R50, R50, 0x1, RZ, 0xc0, !PT ;  /* 0x0000000132329812 */ /* 0x000fe200078ec0ff */
[----:B------:R-:W3:Y:S05]  /*6a50*/  @!P0 S2R R44, SR_CTAID.Y ;  /* 0x00000000002c8919 */ /* 0x000eea0000002600 */
[----:B------:R-:W4:Y:S08]  /*6a60*/  @!P0 LDC R47, c[0x0][0x374] ;  /* 0x0000dd00ff2f8b82 */ /* 0x000f300000000800 */
[----:B------:R-:W5:Y:S08]  /*6a70*/  @!P1 LDC.64 R42, c[0x0][0x3d0] ;  /* 0x0000f400ff2a9b82 */ /* 0x000f700000000a00 */
[----:B------:R-:W0:Y:S01]  /*6a80*/  @!P0 LDC.64 R40, c[0x0][0x3d0] ;  /* 0x0000f400ff288b82 */ /* 0x000e220000000a00 */
[----:B-1----:R-:W-:Y:S01]  /*6a90*/  @!P1 IMAD R49, R50, R45, RZ ;  /* 0x0000002d32319224 */ /* 0x002fe200078e02ff */
[----:B------:R-:W-:-:S03]  /*6aa0*/  @!P0 LOP3.LUT R50, R51, 0x1, RZ, 0xc0, !PT ;  /* 0x0000000133328812 */ /* 0x000fc600078ec0ff */
[----:B------:R-:W-:Y:S02]  /*6ab0*/  @!P1 IMAD R49, R49, R0, RZ ;  /* 0x0000000031319224 */ /* 0x000fe400078e02ff */
[----:B----4-:R-:W-:-:S03]  /*6ac0*/  @!P0 IMAD R51, R50, R47, RZ ;  /* 0x0000002f32338224 */ /* 0x010fc600078e02ff */
[----:B------:R-:W-:Y:S01]  /*6ad0*/  @!P1 SHF.L.U32 R49, R49, 0x1, RZ ;  /* 0x0000000131319819 */ /* 0x000fe200000006ff */
[C---:B------:R-:W-:Y:S02]  /*6ae0*/  @!P0 IMAD R47, R48.reuse, R47, R47 ;  /* 0x0000002f302f8224 */ /* 0x040fe400078e022f */
[----:B------:R-:W-:Y:S02]  /*6af0*/  @!P0 IMAD R51, R51, R0, RZ ;  /* 0x0000000033338224 */ /* 0x000fe400078e02ff */
[----:B--2---:R-:W-:Y:S01]  /*6b00*/  @!P1 IMAD R45, R48, R45, R46 ;  /* 0x0000002d302d9224 */ /* 0x004fe200078e022e */
[----:B---3--:R-:W-:Y:S01]  /*6b10*/  @!P0 IADD3 R47, PT, PT, R47, R44, RZ ;  /* 0x0000002c2f2f8210 */ /* 0x008fe20007ffe0ff */
[----:B-----5:R-:W-:Y:S01]  /*6b20*/  @!P1 IMAD.WIDE R42, R49, 0x4, R42 ;  /* 0x00000004312a9825 */ /* 0x020fe200078e022a */
[----:B------:R-:W-:-:S03]  /*6b30*/  @!P0 SHF.L.U32 R51, R51, 0x1, RZ ;  /* 0x0000000133338819 */ /* 0x000fc600000006ff */
[----:B------:R-:W-:-:S04]  /*6b40*/  @!P1 IMAD.WIDE.U32 R42, R45, 0x8, R42 ;  /* 0x000000082d2a9825 */ /* 0x000fc800078e002a */
[----:B0-----:R-:W-:Y:S02]  /*6b50*/  @!P0 IMAD.WIDE R40, R51, 0x4, R40 ;  /* 0x0000000433288825 */ /* 0x001fe400078e0228 */
        /* <DEDUP_REMOVED lines=8> */
.L_x_1354:
[----:B------:R-:W-:Y:S01]  /*6be0*/  ISETP.NE.AND P0, PT, R48, UR8, PT ;  /* 0x0000000830007c0c */ /* 0x000fe2000bf05270 */
[----:B------:R-:W-:Y:S01]  /*6bf0*/  BSSY.RECONVERGENT B0, `(.L_x_1348) ;  /* 0x0000012000007945 */ /* 0x000fe20003800200 */
[----:B------:R-:W-:Y:S02]  /*6c00*/  LOP3.LUT R40, R0, 0x1, RZ, 0xc0, !PT ;  /* 0x0000000100287812 */ /* 0x000fe400078ec0ff */
[----:B------:R-:W-:-:S04]  /*6c10*/  ISETP.NE.OR P0, PT, R87, RZ, !P0 ;  /* 0x000000ff5700720c */ /* 0x000fc80004705670 */
[----:B------:R-:W-:-:S13]  /*6c20*/  ISETP.NE.U32.OR P0, PT, R40, 0x1, P0 ;  /* 0x000000012800780c */ /* 0x000fda0000705470 */
[----:B------:R-:W-:Y:S05]  /*6c30*/  @P0 BRA `(.L_x_1355) ;  /* 0x0000000000340947 */ /* 0x000fea0003800000 */
[----:B------:R-:W1:Y:S01]  /*6c40*/  LDCU UR7, c[0x0][0x374] ;  /* 0x00006e80ff0777ac */ /* 0x000e620008000800 */
[----:B------:R-:W2:Y:S01]  /*6c50*/  S2R R45, SR_CTAID.Y ;  /* 0x00000000002d7919 */ /* 0x000ea20000002600 */
[----:B------:R-:W3:Y:S01]  /*6c60*/  LDC.64 R40, c[0x0][0x3d0] ;  /* 0x0000f400ff287b82 */ /* 0x000ee20000000a00 */
[----:B------:R-:W-:-:S04]  /*6c70*/  ULOP3.LUT UR6, UR4, 0x1, URZ, 0xc0, !UPT ;  /* 0x0000000104067892 */ /* 0x000fc8000f8ec0ff */
[----:B-1----:R-:W-:-:S06]  /*6c80*/  UIMAD UR6, UR6, UR7, URZ ;  /* 0x00000007060672a4 */ /* 0x002fcc000f8e02ff */
[----:B------:R-:W-:-:S05]  /*6c90*/  IMAD R0, R0, UR6, RZ ;  /* 0x0000000600007c24 */ /* 0x000fca000f8e02ff */
[----:B------:R-:W-:-:S05]  /*6ca0*/  SHF.L.U32 R43, R0, 0x1, RZ ;  /* 0x00000001002b7819 */ /* 0x000fca00000006ff */
[----:B---3--:R-:W-:-:S04]  /*6cb0*/  IMAD.WIDE R40, R43, 0x4, R40 ;  /* 0x000000042b287825 */ /* 0x008fc800078e0228 */
[----:B--2---:R-:W-:-:S04]  /*6cc0*/  IMAD R43, R48, UR7, R45 ;  /* 0x00000007302b7c24 */ /* 0x004fc8000f8e022d */
[----:B------:R-:W-:-:S06]  /*6cd0*/  IMAD.WIDE.U32 R40, R43, 0x8, R40 ;  /* 0x000000082b287825 */ /* 0x000fcc00078e0028 */
[----:B------:R-:W0:Y:S02]  /*6ce0*/  LDG.E.64 R40, desc[UR12][R40.64] ;  /* 0x0000000c28287981 */ /* 0x000e24000c1e1b00 */
[----:B0-----:R-:W-:Y:S01]  /*6cf0*/  FADD.FTZ R82, R82, R40 ;  /* 0x0000002852527221 */ /* 0x001fe20000010000 */
[----:B------:R-:W-:-:S07]  /*6d00*/  FADD.FTZ R83, R83, R41 ;  /* 0x0000002953537221 */ /* 0x000fce0000010000 */
.L_x_1355:
[----:B------:R-:W-:Y:S05]  /*6d10*/  BSYNC.RECONVERGENT B0 ;  /* 0x0000000000007941 */ /* 0x000fea0003800200 */
.L_x_1348:
[----:B------:R-:W5:Y:S01]  /*6d20*/  S2UR UR7, SR_CgaCtaId ;  /* 0x00000000000779c3 */ /* 0x000f620000008800 */
[----:B------:R-:W-:Y:S01]  /*6d30*/  ISETP.NE.AND P0, PT, R87, RZ, PT ;  /* 0x000000ff5700720c */ /* 0x000fe20003f05270 */
[----:B------:R-:W-:Y:S01]  /*6d40*/  UMOV UR6, 0x400 ;  /* 0x0000040000067882 */ /* 0x000fe20000000000 */
[----:B------:R-:W0:Y:S01]  /*6d50*/  LDCU UR9, c[0x0][0x42c] ;  /* 0x00008580ff0977ac */ /* 0x000e220008000800 */
[----:B----4-:R-:W-:Y:S01]  /*6d60*/  FADD.FTZ R45, R80, -UR11 ;  /* 0x8000000b502d7e21 */ /* 0x010fe20008010000 */
[----:B------:R-:W-:Y:S01]  /*6d70*/  FADD.FTZ R81, R81, -UR11 ;  /* 0x8000000b51517e21 */ /* 0x000fe20008010000 */
[----:B------:R-:W-:Y:S01]  /*6d80*/  FADD.FTZ R76, R76, -UR11 ;  /* 0x8000000b4c4c7e21 */ /* 0x000fe20008010000 */
[----:B------:R-:W4:Y:S01]  /*6d90*/  LDCU.U8 UR10, c[0x0][0x414] ;  /* 0x00008280ff0a77ac */ /* 0x000f220008000000 */
[----:B------:R-:W1:Y:S01]  /*6da0*/  LDC R41, c[0x0][0x41c] ;  /* 0x00010700ff297b82 */ /* 0x000e620000000800 */
[----:B------:R-:W-:Y:S01]  /*6db0*/  FADD.FTZ R77, R77, -UR11 ;  /* 0x8000000b4d4d7e21 */ /* 0x000fe20008010000 */
[----:B------:R-:W-:Y:S01]  /*6dc0*/  FMUL.FTZ R45, R45, UR14 ;  /* 0x0000000e2d2d7c20 */ /* 0x000fe20008410000 */
[----:B-----5:R-:W-:-:S02]  /*6dd0*/  ULEA UR6, UR7, UR6, 0x18 ;  /* 0x0000000607067291 */ /* 0x020fc4000f8ec0ff */
[----:B----4-:R-:W-:Y:S01]  /*6de0*/  UISETP.NE.AND UP0, UPT, UR10, URZ, UPT ;  /* 0x000000ff0a00728c */ /* 0x010fe2000bf05270 */
[----:B-1----:R-:W-:-:S06]  /*6df0*/  IMAD R0, R41, UR8, R86 ;  /* 0x0000000829007c24 */ /* 0x002fcc000f8e0256 */
[----:B------:R-:W-:Y:S01]  /*6e00*/  @!P0 STS.64 [UR6+0xc0], R82 ;  /* 0x0000c052ff008988 */ /* 0x000fe20008000a06 */
[----:B------:R-:W-:Y:S01]  /*6e10*/  BAR.SYNC.DEFER_BLOCKING 0x0 ;  /* 0x0000000000007b1d */ /* 0x000fe20000010000 */
[----:B------:R-:W-:-:S05]  /*6e20*/  SHF.R.S32.HI R41, RZ, 0x1f, R0 ;  /* 0x0000001fff297819 */ /* 0x000fca0000011400 */
[----:B------:R-:W0:Y:S01]  /*6e30*/  LDS.64 R42, [UR6+0xc0] ;  /* 0x0000c006ff2a7984 */ /* 0x000e220008000a00 */
[----:B------:R-:W1:Y:S02]  /*6e40*/  LDCU.64 UR6, c[0x0][0x400] ;  /* 0x00008000ff0677ac */ /* 0x000e640008000a00 */
[----:B-1----:R-:W-:-:S04]  /*6e50*/  ISETP.GE.U32.AND P0, PT, R0, UR6, PT ;  /* 0x0000000600007c0c */ /* 0x002fc8000bf06070 */
[----:B------:R-:W-:Y:S01]  /*6e60*/  ISETP.GE.AND.EX P0, PT, R41, UR7, PT, P0 ;  /* 0x0000000729007c0c */ /* 0x000fe2000bf06300 */
[----:B0-----:R-:W-:Y:S01]  /*6e70*/  FMUL.FTZ R42, R42, UR9 ;  /* 0x000000092a2a7c20 */ /* 0x001fe20008410000 */
[----:B---3--:R-:W-:Y:S01]  /*6e80*/  FMUL.FTZ R40, R43, UR9 ;  /* 0x000000092b287c20 */ /* 0x008fe20008410000 */
[----:B------:R-:W-:-:S03]  /*6e90*/  FMUL.FTZ R43, R81, UR14 ;  /* 0x0000000e512b7c20 */ /* 0x000fc60008410000 */
[----:B------:R-:W-:Y:S01]  /*6ea0*/  R2UR UR8, R42 ;  /* 0x000000002a0872ca */ /* 0x000fe200000e0000 */
[----:B------:R-:W-:-:S14]  /*6eb0*/  BRA.U !UP0, `(.L_x_1356) ;  /* 0x0000000108487547 */ /* 0x000fdc000b800000 */
        /* <DEDUP_REMOVED lines=18> */
.L_x_1356:
[--C-:B------:R-:W-:Y:S01]  /*6fe0*/  FFMA.FTZ R45, R45, UR8, R40.reuse ;  /* 0x000000082d2d7c23 */ /* 0x100fe20008010028 */
[----:B------:R-:W-:Y:S01]  /*6ff0*/  FMUL.FTZ R51, R76, UR14 ;  /* 0x0000000e4c337c20 */ /* 0x000fe20008410000 */
[----:B------:R-:W-:Y:S01]  /*7000*/  FMUL.FTZ R77, R77, UR14 ;  /* 0x0000000e4d4d7c20 */ /* 0x000fe20008410000 */
[--C-:B------:R-:W-:Y:S01]  /*7010*/  FFMA.FTZ R42, R43, UR8, R40.reuse ;  /* 0x000000082b2a7c23 */ /* 0x100fe20008010028 */
[----:B------:R-:W-:Y:S01]  /*7020*/  BSSY.RECONVERGENT B0, `(.L_x_1357) ;  /* 0x0000013000007945 */ /* 0x000fe20003800200 */
[----:B------:R-:W-:Y:S01]  /*7030*/  FFMA.FTZ R45, R52, R78, -R45 ;  /* 0x0000004e342d7223 */ /* 0x000fe2000001082d */
[--C-:B------:R-:W-:Y:S01]  /*7040*/  FFMA.FTZ R47, R51, UR8, R40.reuse ;  /* 0x00000008332f7c23 */ /* 0x100fe20008010028 */
[----:B------:R-:W-:Y:S01]  /*7050*/  FFMA.FTZ R80, R77, UR8, R40 ;  /* 0x000000084d507c23 */ /* 0x000fe20008010028 */
[----:B------:R-:W-:Y:S01]  /*7060*/  FFMA.FTZ R49, R53, R79, -R42 ;  /* 0x0000004f35317223 */ /* 0x000fe2000001082a */
[----:B------:R-:W-:Y:S06]  /*7070*/  @P0 BRA `(.L_x_1358) ;  /* 0x0000000000340947 */ /* 0x000fec0003800000 */
[----:B------:R-:W0:Y:S01]  /*7080*/  LDCU.64 UR18, c[0x0][0x3f8] ;  /* 0x00007f00ff1277ac */ /* 0x000e220008000a00 */
[----:B------:R-:W-:Y:S01]  /*7090*/  MOV R42, R90 ;  /* 0x0000005a002a7202 */ /* 0x000fe20000000f00 */
[----:B--2---:R-:W-:Y:S01]  /*70a0*/  FMUL.FTZ R48, R45, UR14 ;  /* 0x0000000e2d307c20 */ /* 0x004fe20008410000 */
        /* <DEDUP_REMOVED lines=10> */
.L_x_1358:
[----:B------:R-:W-:Y:S05]  /*7150*/  BSYNC.RECONVERGENT B0 ;  /* 0x0000000000007941 */ /* 0x000fea0003800200 */
.L_x_1357:
        /* <DEDUP_REMOVED lines=19> */
.L_x_1359:
[----:B0-----:R-:W-:Y:S01]  /*7290*/  IADD3 R49, PT, PT, R0, 0x10, RZ ;  /* 0x0000001000317810 */ /* 0x001fe20007ffe0ff */
[----:B------:R-:W-:Y:S01]  /*72a0*/  FFMA.FTZ R79, R52, R74, -R47 ;  /* 0x0000004a344f7223 */ /* 0x000fe2000001082f */
[----:B------:R-:W-:Y:S01]  /*72b0*/  IADD3 R77, PT, PT, R0, 0x20, RZ ;  /* 0x00000020004d7810 */ /* 0x000fe20007ffe0ff */
[----:B------:R-:W-:Y:S01]  /*72c0*/  FFMA.FTZ R80, R53, R75, -R80 ;  /* 0x0000004b35507223 */ /* 0x000fe20000010850 */
[----:B------:R-:W-:Y:S01]  /*72d0*/  ISETP.GE.U32.AND P5, PT, R49, UR6, PT ;  /* 0x0000000631007c0c */ /* 0x000fe2000bfa6070 */
[----:B------:R-:W-:Y:S01]  /*72e0*/  FADD.FTZ R50, R72, -UR11 ;  /* 0x8000000b48327e21 */ /* 0x000fe20008010000 */
[----:B--2---:R-:W-:Y:S01]  /*72f0*/  SHF.R.S32.HI R48, RZ, 0x1f, R49 ;  /* 0x0000001fff307819 */ /* 0x004fe20000011431 */
[----:B------:R-:W-:Y:S01]  /*7300*/  BSSY.RECONVERGENT B0, `(.L_x_1360) ;  /* 0x0000029000007945 */ /* 0x000fe20003800200 */
[----:B------:R-:W-:Y:S01]  /*7310*/  IADD3 R41, PT, PT, R0, 0x30, RZ ;  /* 0x0000003000297810 */ /* 0x000fe20007ffe0ff */
[----:B------:R-:W-:Y:S01]  /*7320*/  FADD.FTZ R72, R73, -UR11 ;  /* 0x8000000b49487e21 */ /* 0x000fe20008010000 */
[----:B------:R-:W-:Y:S01]  /*7330*/  ISETP.GE.AND.EX P5, PT, R48, UR7, PT, P5 ;  /* 0x0000000730007c0c */ /* 0x000fe2000bfa6350 */
[----:B------:R-:W-:Y:S01]  /*7340*/  FMUL.FTZ R73, R50, UR14 ;  /* 0x0000000e32497c20 */ /* 0x000fe20008410000 */
[----:B------:R-:W-:-:S02]  /*7350*/  IADD3 R42, PT, PT, R0, 0x40, RZ ;  /* 0x00000040002a7810 */ /* 0x000fc40007ffe0ff */
[C---:B------:R-:W-:Y:S02]  /*7360*/  IADD3 R43, PT, PT, R0.reuse, 0x50, RZ ;  /* 0x00000050002b7810 */ /* 0x040fe40007ffe0ff */
[C---:B------:R-:W-:Y:S02]  /*7370*/  IADD3 R44, PT, PT, R0.reuse, 0x60, RZ ;  /* 0x00000060002c7810 */ /* 0x040fe40007ffe0ff */
[----:B------:R-:W-:Y:S02]  /*7380*/  IADD3 R45, PT, PT, R0, 0x70, RZ ;  /* 0x00000070002d7810 */ /* 0x000fe40007ffe0ff */
[----:B------:R-:W-:Y:S02]  /*7390*/  ISETP.GE.U32.AND P1, PT, R77, UR6, PT ;  /* 0x000000064d007c0c */ /* 0x000fe4000bf26070 */
[----:B------:R-:W-:Y:S02]  /*73a0*/  ISETP.GE.U32.AND P0, PT, R41, UR6, PT ;  /* 0x0000000629007c0c */ /* 0x000fe4000bf06070 */
[----:B------:R-:W-:-:S02]  /*73b0*/  ISETP.GE.U32.AND P6, PT, R42, UR6, PT ;  /* 0x000000062a007c0c */ /* 0x000fc4000bfc6070 */
[----:B------:R-:W-:Y:S02]  /*73c0*/  ISETP.GE.U32.AND P2, PT, R43, UR6, PT ;  /* 0x000000062b007c0c */ /* 0x000fe4000bf46070 */
[----:B------:R-:W-:Y:S02]  /*73d0*/  ISETP.GE.U32.AND P3, PT, R44, UR6, PT ;  /* 0x000000062c007c0c */ /* 0x000fe4000bf66070 */
[----:B------:R-:W-:Y:S02]  /*73e0*/  ISETP.GE.U32.AND P4, PT, R45, UR6, PT ;  /* 0x000000062d007c0c */ /* 0x000fe4000bf86070 */
[----:B------:R-:W-:Y:S02]  /*73f0*/  SHF.R.S32.HI R78, RZ, 0x1f, R77 ;  /* 0x0000001fff4e7819 */ /* 0x000fe4000001144d */
[----:B------:R-:W-:Y:S02]  /*7400*/  SHF.R.S32.HI R46, RZ, 0x1f, R41 ;  /* 0x0000001fff2e7819 */ /* 0x000fe40000011429 */
[----:B------:R-:W-:-:S02]  /*7410*/  SHF.R.S32.HI R47, RZ, 0x1f, R42 ;  /* 0x0000001fff2f7819 */ /* 0x000fc4000001142a */
[----:B------:R-:W-:Y:S02]  /*7420*/  SHF.R.S32.HI R74, RZ, 0x1f, R43 ;  /* 0x0000001fff4a7819 */ /* 0x000fe4000001142b */
[----:B------:R-:W-:Y:S02]  /*7430*/  SHF.R.S32.HI R75, RZ, 0x1f, R44 ;  /* 0x0000001fff4b7819 */ /* 0x000fe4000001142c */
[----:B------:R-:W-:Y:S02]  /*7440*/  SHF.R.S32.HI R76, RZ, 0x1f, R45 ;  /* 0x0000001fff4c7819 */ /* 0x000fe4000001142d */
[----:B------:R-:W-:Y:S02]  /*7450*/  ISETP.GE.AND.EX P1, PT, R78, UR7, PT, P1 ;  /* 0x000000074e007c0c */ /* 0x000fe4000bf26310 */
[----:B------:R-:W-:Y:S02]  /*7460*/  ISETP.GE.AND.EX P0, PT, R46, UR7, PT, P0 ;  /* 0x000000072e007c0c */ /* 0x000fe4000bf06300 */
[----:B------:R-:W-:-:S02]  /*7470*/  ISETP.GE.AND.EX P6, PT, R47, UR7, PT, P6 ;  /* 0x000000072f007c0c */ /* 0x000fc4000bfc6360 */
[----:B------:R-:W-:Y:S02]  /*7480*/  ISETP.GE.AND.EX P2, PT, R74, UR7, PT, P2 ;  /* 0x000000074a007c0c */ /* 0x000fe4000bf46320 */
[----:B------:R-:W-:Y:S02]  /*7490*/  ISETP.GE.AND.EX P3, PT, R75, UR7, PT, P3 ;  /* 0x000000074b007c0c */ /* 0x000fe4000bf66330 */
[----:B------:R-:W-:Y:S01]  /*74a0*/  ISETP.GE.AND.EX P4, PT, R76, UR7, PT, P4 ;  /* 0x000000074c007c0c */ /* 0x000fe2000bf86340 */
[----:B------:R-:W-:-:S12]  /*74b0*/  @P5 BRA `(.L_x_1361) ;  /* 0x0000000000345947 */ /* 0x000fd80003800000 */
[----:B------:R-:W0:Y:S01]  /*74c0*/  LDCU.64 UR16, c[0x0][0x3f8] ;  /* 0x00007f00ff1077ac */ /* 0x000e220008000a00 */
[----:B------:R-:W-:Y:S02]  /*74d0*/  MOV R50, R90 ;  /* 0x0000005a00327202 */ /* 0x000fe40000000f00 */
[----:B------:R-:W-:Y:S01]  /*74e0*/  MOV R51, R93 ;  /* 0x0000005d00337202 */ /* 0x000fe20000000f00 */
[----:B------:R-:W1:Y:S01]  /*74f0*/  LDCU.64 UR18, c[0x0][0x380] ;  /* 0x00007000ff1277ac */ /* 0x000e620008000a00 */
[----:B0-----:R-:W-:Y:S02]  /*7500*/  IMAD R48, R48, UR16, RZ ;  /* 0x0000001030307c24 */ /* 0x001fe4000f8e02ff */
[----:B------:R-:W-:-:S04]  /*7510*/  IMAD.WIDE.U32 R50, R49, UR16, R50 ;  /* 0x0000001031327c25 */ /* 0x000fc8000f8e0032 */
[----:B------:R-:W-:Y:S01]  /*7520*/  IMAD R81, R49, UR17, R48 ;  /* 0x0000001131517c24 */ /* 0x000fe2000f8e0230 */
[----:B-1----:R-:W-:-:S04]  /*7530*/  LEA R48, P5, R50, UR18, 0x2 ;  /* 0x0000001232307c11 */ /* 0x002fc8000f8a10ff */
[----:B------:R-:W-:Y:S01]  /*7540*/  IADD3 R81, PT, PT, R51, R81, RZ ;  /* 0x0000005133517210 */ /* 0x000fe20007ffe0ff */
[----:B------:R-:W-:-:S03]  /*7550*/  FMUL.FTZ R51, R80, UR14 ;  /* 0x0000000e50337c20 */ /* 0x000fc60008410000 */
[----:B------:R-:W-:Y:S01]  /*7560*/  LEA.HI.X R49, R50, UR19, R81, 0x2, P5 ;  /* 0x0000001332317c11 */ /* 0x000fe2000a8f1451 */
[----:B------:R-:W-:-:S05]  /*7570*/  FMUL.FTZ R50, R79, UR14 ;  /* 0x0000000e4f327c20 */ /* 0x000fca0008410000 */
[----:B------:R0:W-:Y:S02]  /*7580*/  STG.E.64 desc[UR12][R48.64], R50 ;  /* 0x0000003230007986 */ /* 0x0001e4000c101b0c */
.L_x_1361:
[----:B------:R-:W-:Y:S05]  /*7590*/  BSYNC.RECONVERGENT B0 ;  /* 0x0000000000007941 */ /* 0x000fea0003800200 */
.L_x_1360:
[----:B0-----:R-:W-:Y:S01]  /*75a0*/  FFMA.FTZ R49, R73, UR8, R40 ;  /* 0x0000000849317c23 */ /* 0x001fe20008010028 */
        /* <DEDUP_REMOVED lines=20> */
.L_x_1362:
[----:B------:R-:W-:Y:S01]  /*76f0*/  FADD.FTZ R73, R68, -UR11 ;  /* 0x8000000b44497e21 */ /* 0x000fe20008010000 */
[----:B------:R-:W-:Y:S01]  /*7700*/  FFMA.FTZ R48, R51, UR8, R40 ;  /* 0x0000000833307c23 */ /* 0x000fe20008010028 */
        /* <DEDUP_REMOVED lines=19> */
.L_x_1364:
[----:B------:R-:W-:Y:S05]  /*7840*/  BSYNC.RECONVERGENT B0 ;  /* 0x0000000000007941 */ /* 0x000fea0003800200 */
.L_x_1363:
[----:B------:R-:W-:Y:S01]  /*7850*/  FFMA.FTZ R49, R73, UR8, R40 ;  /* 0x0000000849317c23 */ /* 0x000fe20008010028 */
[----:B0-----:R-:W-:Y:S01]  /*7860*/  FMUL.FTZ R51, R70, UR14 ;  /* 0x0000000e46337c20 */ /* 0x001fe20008410000 */
        /* <DEDUP_REMOVED lines=19> */
.L_x_1365:
        /* <DEDUP_REMOVED lines=21> */
.L_x_1367:
[----:B------:R-:W-:Y:S05]  /*7af0*/  BSYNC.RECONVERGENT B0 ;  /* 0x0000000000007941 */ /* 0x000fea0003800200 */
.L_x_1366:
[----:B------:R-:W-:Y:S01]  /*7b00*/  FFMA.FTZ R67, R69, UR8, R40 ;  /* 0x0000000845437c23 */ /* 0x000fe20008010028 */
[----:B------:R-:W-:Y:S01]  /*7b10*/  FMUL.FTZ R71, R66, UR14 ;  /* 0x0000000e42477c20 */ /* 0x000fe20008410000 */
        /* <DEDUP_REMOVED lines=19> */
.L_x_1368:
[----:B------:R-:W-:Y:S01]  /*7c50*/  FADD.FTZ R60, R60, -UR11 ;  /* 0x8000000b3c3c7e21 */ /* 0x000fe20008010000 */
[----:B------:R-:W-:Y:S01]  /*7c60*/  FFMA.FTZ R46, R71, UR8, R40 ;  /* 0x00000008472e7c23 */ /* 0x000fe20008010028 */
[----:B------:R-:W-:Y:S01]  /*7c70*/  BSSY.RECONVERGENT B0, `(.L_x_1369) ;  /* 0x0000013000007945 */ /* 0x000fe20003800200 */
[----:B------:R-:W-:Y:S01]  /*7c80*/  FFMA.FTZ R67, R52, R62, -R67 ;  /* 0x0000003e34437223 */ /* 0x000fe20000010843 */
[----:B------:R-:W-:Y:S01]  /*7c90*/  FADD.FTZ R62, R61, -UR11 ;  /* 0x8000000b3d3e7e21 */ /* 0x000fe20008010000 */
[----:B0-----:R-:W-:Y:S01]  /*7ca0*/  FMUL.FTZ R65, R60, UR14 ;  /* 0x0000000e3c417c20 */ /* 0x001fe20008410000 */
        /* <DEDUP_REMOVED lines=8> */
[----:B------:R-:W-:-:S03]  /*7d30*/  MOV R47, R93 ;  /* 0x0000005d002f7202 */ /* 0x000fc60000000f00 */
[C---:B------:R-:W-:Y:S02]  /*7d40*/  IMAD R41, R42.reuse, UR17, R41 ;  /* 0x000000112a297c24 */ /* 0x040fe4000f8e0229 */
[----:B------:R-:W-:-:S03]  /*7d50*/  IMAD.WIDE.U32 R46, R42, UR16, R46 ;  /* 0x000000102a2e7c25 */ /* 0x000fc6000f8e002e */
[----:B-1----:R-:W-:Y:S02]  /*7d60*/  LEA R48, P0, R46, UR18, 0x2 ;  /* 0x000000122e307c11 */ /* 0x002fe4000f8010ff */
[----:B------:R-:W-:-:S04]  /*7d70*/  IADD3 R41, PT, PT, R47, R41, RZ ;  /* 0x000000292f297210 */ /* 0x000fc80007ffe0ff */
[----:B------:R-:W-:-:S05]  /*7d80*/  LEA.HI.X R49, R46, UR19, R41, 0x2, P0 ;  /* 0x000000132e317c11 */ /* 0x000fca00080f1429 */
[----:B------:R0:W-:Y:S02]  /*7d90*/  STG.E.64 desc[UR12][R48.64], R50 ;  /* 0x0000003230007986 */ /* 0x0001e4000c101b0c */
.L_x_1370:
[----:B------:R-:W-:Y:S05]  /*7da0*/  BSYNC.RECONVERGENT B0 ;  /* 0x0000000000007941 */ /* 0x000fea0003800200 */
.L_x_1369:
        /* <DEDUP_REMOVED lines=21> */
.L_x_1371:
        /* <DEDUP_REMOVED lines=21> */
.L_x_1373:
[----:B------:R-:W-:Y:S05]  /*8050*/  BSYNC.RECONVERGENT B0 ;  /* 0x0000000000007941 */ /* 0x000fea0003800200 */
.L_x_1372:
        /* <DEDUP_REMOVED lines=21> */
.L_x_1374:
[----:B------:R-:W-:Y:S01]  /*81b0*/  FADD.FTZ R41, R4, -UR11 ;  /* 0x8000000b04297e21 */ /* 0x000fe20008010000 */
[----:B------:R-:W-:Y:S01]  /*81c0*/  FFMA.FTZ R4, R59, UR8, R40 ;  /* 0x000000083b047c23 */ /* 0x000fe20008010028 */
[----:B------:R-:W-:Y:S01]  /*81d0*/  BSSY.RECONVERGENT B0, `(.L_x_1375) ;  /* 0x0000013000007945 */ /* 0x000fe20003800200 */
[----:B------:R-:W-:Y:S01]  /*81e0*/  FFMA.FTZ R57, R52, R54, -R57 ;  /* 0x0000003634397223 */ /* 0x000fe20000010839 */
[----:B0-----:R-:W-:Y:S01]  /*81f0*/  FADD.FTZ R48, R5, -UR11 ;  /* 0x8000000b05307e21 */ /* 0x001fe20008010000 */
        /* <DEDUP_REMOVED lines=16> */
.L_x_1376:
[----:B------:R-:W-:Y:S05]  /*8300*/  BSYNC.RECONVERGENT B0 ;  /* 0x0000000000007941 */ /* 0x000fea0003800200 */
.L_x_1375:
        /* <DEDUP_REMOVED lines=21> */
.L_x_1377:
[----:B0-----:R-:W-:Y:S01]  /*8460*/  FFMA.FTZ R4, R51, UR8, R40 ;  /* 0x0000000833047c23 */ /* 0x001fe20008010028 */
[----:B------:R-:W-:Y:S01]  /*8470*/  BSSY.RECONVERGENT B0, `(.L_x_1378) ;  /* 0x0000013000007945 */ /* 0x000fe20003800200 */
[----:B------:R-:W-:Y:S01]  /*8480*/  FFMA.FTZ R49, R52, R6, -R49 ;  /* 0x0000000634317223 */ /* 0x000fe20000010831 */
        /* <DEDUP_REMOVED lines=17> */
.L_x_1379:
[----:B------:R-:W-:Y:S05]  /*85a0*/  BSYNC.RECONVERGENT B0 ;  /* 0x0000000000007941 */ /* 0x000fea0003800200 */
.L_x_1378:
[----:B------:R-:W-:Y:S01]  /*85b0*/  IADD3 R45, PT, PT, R0, 0x90, RZ ;  /* 0x00000090002d7810 */ /* 0x000fe20007ffe0ff */
[----:B------:R-:W-:Y:S01]  /*85c0*/  FMUL.FTZ R49, R48, UR14 ;  /* 0x0000000e30317c20 */ /* 0x000fe20008410000 */
[C---:B0-----:R-:W-:Y:S01]  /*85d0*/  IADD3 R43, PT, PT, R0.reuse, 0xa0, RZ ;  /* 0x000000a0002b7810 */ /* 0x041fe20007ffe0ff */
[----:B------:R-:W-:Y:S01]  /*85e0*/  FADD.FTZ R9, R9, -UR11 ;  /* 0x8000000b09097e21 */ /* 0x000fe20008010000 */
[C---:B------:R-:W-:Y:S01]  /*85f0*/  IADD3 R41, PT, PT, R0.reuse, 0xb0, RZ ;  /* 0x000000b000297810 */ /* 0x040fe20007ffe0ff */
[----:B------:R-:W-:Y:S01]  /*8600*/  FFMA.FTZ R59, R49, UR8, R40 ;  /* 0x00000008313b7c23 */ /* 0x000fe20008010028 */
[C---:B------:R-:W-:Y:S01]  /*8610*/  IADD3 R7, PT, PT, R0.reuse, 0xc0, RZ ;  /* 0x000000c000077810 */ /* 0x040fe20007ffe0ff */
[----:B------:R-:W-:Y:S01]  /*8620*/  FMUL.FTZ R61, R9, UR14 ;  /* 0x0000000e093d7c20 */ /* 0x000fe20008410000 */
[C---:B------:R-:W-:Y:S02]  /*8630*/  IADD3 R5, PT, PT, R0.reuse, 0xd0, RZ ;  /* 0x000000d000057810 */ /* 0x040fe40007ffe0ff */
[----:B------:R-:W-:-:S02]  /*8640*/  IADD3 R4, PT, PT, R0, 0xe0, RZ ;  /* 0x000000e000047810 */ /* 0x000fc40007ffe0ff */
[----:B------:R-:W-:Y:S02]  /*8650*/  ISETP.GE.U32.AND P2, PT, R47, UR6, PT ;  /* 0x000000062f007c0c */ /* 0x000fe4000bf46070 */
[----:B------:R-:W-:Y:S02]  /*8660*/  ISETP.GE.U32.AND P1, PT, R45, UR6, PT ;  /* 0x000000062d007c0c */ /* 0x000fe4000bf26070 */
[----:B------:R-:W-:Y:S02]  /*8670*/  ISETP.GE.U32.AND P0, PT, R43, UR6, PT ;  /* 0x000000062b007c0c */ /* 0x000fe4000bf06070 */
[----:B------:R-:W-:Y:S02]  /*8680*/  ISETP.GE.U32.AND P6, PT, R41, UR6, PT ;  /* 0x0000000629007c0c */ /* 0x000fe4000bfc6070 */
[----:B------:R-:W-:Y:S02]  /*8690*/  ISETP.GE.U32.AND P4, PT, R7, UR6, PT ;  /* 0x0000000607007c0c */ /* 0x000fe4000bf86070 */
        /* <DEDUP_REMOVED lines=33> */
.L_x_1380:
        /* <DEDUP_REMOVED lines=21> */
.L_x_1382:
[----:B------:R-:W-:Y:S05]  /*8a00*/  BSYNC.RECONVERGENT B0 ;  /* 0x0000000000007941 */ /* 0x000fea0003800200 */
.L_x_1381:
        /* <DEDUP_REMOVED lines=21> */
.L_x_1383:
[----:B------:R-:W-:Y:S01]  /*8b60*/  FADD.FTZ R16, R16, -UR11 ;  /* 0x8000000b10107e21 */ /* 0x000fe20008010000 */
[----:B0-----:R-:W-:Y:S01]  /*8b70*/  FFMA.FTZ R10, R55, UR8, R40 ;  /* 0x00000008370a7c23 */ /* 0x001fe20008010028 */
        /* <DEDUP_REMOVED lines=19> */
.L_x_1385:
[----:B------:R-:W-:Y:S05]  /*8cb0*/  BSYNC.RECONVERGENT B0 ;  /* 0x0000000000007941 */ /* 0x000fea0003800200 */
.L_x_1384:
        /* <DEDUP_REMOVED lines=21> */
.L_x_1386:
        /* <DEDUP_REMOVED lines=21> */
.L_x_1388:
[----:B------:R-:W-:Y:S05]  /*8f60*/  BSYNC.RECONVERGENT B0 ;  /* 0x0000000000007941 */ /* 0x000fea0003800200 */
.L_x_1387:
        /* <DEDUP_REMOVED lines=21> */
.L_x_1389:
        /* <DEDUP_REMOVED lines=21> */
.L_x_1391:
[----:B------:R-:W-:Y:S05]  /*9210*/  BSYNC.RECONVERGENT B0 ;  /* 0x0000000000007941 */ /* 0x000fea0003800200 */
.L_x_1390:
        /* <DEDUP_REMOVED lines=21> */
.L_x_1392:
        /* <DEDUP_REMOVED lines=11> */
[----:B------:R-:W1:Y:S01]  /*9420*/  LDCU.64 UR18, c[0x0][0x380] ;  /* 0x00007000ff1277ac */ /* 0x000e620008000a00 */
[----:B0-----:R-:W-:Y:S01]  /*9430*/  IMAD R12, R8, UR16, RZ ;  /* 0x00000010080c7c24 */ /* 0x001fe2000f8e02ff */
[----:B------:R-:W-:-:S05]  /*9440*/  MOV R8, R90 ;  /* 0x0000005a00087202 */ /* 0x000fca0000000f00 */
[----:B------:R-:W-:-:S04]  /*9450*/  IMAD.WIDE.U32 R10, R7, UR16, R8 ;  /* 0x00000010070a7c25 */ /* 0x000fc8000f8e0008 */
[----:B------:R-:W-:Y:S01]  /*9460*/  IMAD R7, R7, UR17, R12 ;  /* 0x0000001107077c24 */ /* 0x000fe2000f8e020c */
[----:B-1----:R-:W-:Y:S01]  /*9470*/  LEA R8, P0, R10, UR18, 0x2 ;  /* 0x000000120a087c11 */ /* 0x002fe2000f8010ff */
[----:B------:R-:W-:-:S03]  /*9480*/  FMUL.FTZ R12, R19, UR14 ;  /* 0x0000000e130c7c20 */ /* 0x000fc60008410000 */
[----:B------:R-:W-:-:S04]  /*9490*/  IADD3 R7, PT, PT, R11, R7, RZ ;  /* 0x000000070b077210 */ /* 0x000fc80007ffe0ff */
[----:B------:R-:W-:-:S05]  /*94a0*/  LEA.HI.X R9, R10, UR19, R7, 0x2, P0 ;  /* 0x000000130a097c11 */ /* 0x000fca00080f1407 */
[----:B------:R0:W-:Y:S02]  /*94b0*/  STG.E.64 desc[UR12][R8.64], R12 ;  /* 0x0000000c08007986 */ /* 0x0001e4000c101b0c */
.L_x_1394:
[----:B------:R-:W-:Y:S05]  /*94c0*/  BSYNC.RECONVERGENT B0 ;  /* 0x0000000000007941 */ /* 0x000fea0003800200 */
.L_x_1393:
        /* <DEDUP_REMOVED lines=21> */
.L_x_1395:
        /* <DEDUP_REMOVED lines=21> */
.L_x_1397:
[----:B------:R-:W-:Y:S05]  /*9770*/  BSYNC.RECONVERGENT B0 ;  /* 0x0000000000007941 */ /* 0x000fea0003800200 */
.L_x_1396:
        /* <DEDUP_REMOVED lines=21> */
.L_x_1398:
[----:B------:R-:W-:Y:S01]  /*98d0*/  SHF.R.S32.HI R5, RZ, 0x1f, R4 ;  /* 0x0000001fff057819 */ /* 0x000fe20000011404 */
[----:B------:R-:W-:Y:S01]  /*98e0*/  FADD.FTZ R36, R36, -UR11 ;  /* 0x8000000b24247e21 */ /* 0x000fe20008010000 */
[----:B------:R-:W-:Y:S01]  /*98f0*/  FADD.FTZ R37, R37, -UR11 ;  /* 0x8000000b25257e21 */ /* 0x000fe20008010000 */
[----:B------:R-:W-:Y:S01]  /*9900*/  IADD3 R17, PT, PT, R0, 0xf0, RZ ;  /* 0x000000f000117810 */ /* 0x000fe20007ffe0ff */
[--C-:B------:R-:W-:Y:S01]  /*9910*/  FFMA.FTZ R0, R33, UR8, R40.reuse ;  /* 0x0000000821007c23 */ /* 0x100fe20008010028 */
[----:B------:R-:W-:Y:S01]  /*9920*/  ISETP.GE.AND.EX P3, PT, R5, UR7, PT, P3 ;  /* 0x0000000705007c0c */ /* 0x000fe2000bf66330 */
[----:B------:R-:W-:Y:S01]  /*9930*/  FMUL.FTZ R13, R36, UR14 ;  /* 0x0000000e240d7c20 */ /* 0x000fe20008410000 */
[----:B------:R-:W-:Y:S01]  /*9940*/  FMUL.FTZ R37, R37, UR14 ;  /* 0x0000000e25257c20 */ /* 0x000fe20008410000 */
[----:B------:R-:W-:Y:S01]  /*9950*/  BSSY.RECONVERGENT B0, `(.L_x_1399) ;  /* 0x0000015000007945 */ /* 0x000fe20003800200 */
[----:B------:R-:W-:Y:S01]  /*9960*/  FFMA.FTZ R15, R52, R34, -R15 ;  /* 0x00000022340f7223 */ /* 0x000fe2000001080f */
[--C-:B0-----:R-:W-:Y:S01]  /*9970*/  FFMA.FTZ R11, R13, UR8, R40.reuse ;  /* 0x000000080d0b7c23 */ /* 0x101fe20008010028 */
[----:B------:R-:W-:Y:S01]  /*9980*/  ISETP.GE.U32.AND P0, PT, R17, UR6, PT ;  /* 0x0000000611007c0c */ /* 0x000fe2000bf06070 */
[----:B------:R-:W-:Y:S01]  /*9990*/  FFMA.FTZ R40, R37, UR8, R40 ;  /* 0x0000000825287c23 */ /* 0x000fe20008010028 */
[----:B------:R-:W-:Y:S01]  /*99a0*/  SHF.R.S32.HI R12, RZ, 0x1f, R17 ;  /* 0x0000001fff0c7819 */ /* 0x000fe20000011411 */
[----:B------:R-:W-:-:S04]  /*99b0*/  FFMA.FTZ R0, R53, R35, -R0 ;  /* 0x0000002335007223 */ /* 0x000fc80000010800 */
        /* <DEDUP_REMOVED lines=14> */
.L_x_1400:
[----:B------:R-:W-:Y:S05]  /*9aa0*/  BSYNC.RECONVERGENT B0 ;  /* 0x0000000000007941 */ /* 0x000fea0003800200 */
.L_x_1399:
[----:B------:R-:W-:Y:S05]  /*9ab0*/  BRA.U !UP0, `(.L_x_1401) ;  /* 0x0000000108487547 */ /* 0x000fea000b800000 */
        /* <DEDUP_REMOVED lines=18> */
.L_x_1401:
        /* <DEDUP_REMOVED lines=15> */
[----:B------:R-:W-:-:S05]  /*9cd0*/  LEA.HI.X R3, R90, UR9, R17, 0x2, P0 ;  /* 0x000000095a037c11 */ /* 0x000fca00080f1411 */
[----:B------:R0:W-:Y:S02]  /*9ce0*/  STG.E.64 desc[UR12][R2.64], R4 ;  /* 0x0000000402007986 */ /* 0x0001e4000c101b0c */
.L_x_1403:
[----:B------:R-:W-:Y:S05]  /*9cf0*/  BSYNC.RECONVERGENT B0 ;  /* 0x0000000000007941 */ /* 0x000fea0003800200 */
.L_x_1402:
[----:B------:R-:W1:Y:S01]  /*9d00*/  LDCU UR6, c[0x0][0x374] ;  /* 0x00006e80ff0677ac */ /* 0x000e620008000800 */
[----:B------:R-:W2:Y:S01]  /*9d10*/  LDCU UR7, c[0x0][0x410] ;  /* 0x00008200ff0777ac */ /* 0x000ea20008000800 */
[----:B------:R-:W2:Y:S01]  /*9d20*/  LDCU UR8, c[0x0][0x3e0] ;  /* 0x00007c00ff0877ac */ /* 0x000ea20008000800 */
[----:B------:R-:W-:Y:S02]  /*9d30*/  UIADD3 UR4, UPT, UPT, UR4, 0x1, URZ ;  /* 0x0000000104047890 */ /* 0x000fe4000fffe0ff */
[----:B-1----:R-:W-:Y:S02]  /*9d40*/  UIADD3 UR5, UPT, UPT, UR6, UR5, URZ ;  /* 0x0000000506057290 */ /* 0x002fe4000fffe0ff */
[----:B--2---:R-:W-:-:S04]  /*9d50*/  UIMAD UR7, UR7, UR8, URZ ;  /* 0x00000008070772a4 */ /* 0x004fc8000f8e02ff */
[----:B------:R-:W-:-:S09]  /*9d60*/  UISETP.GE.AND UP0, UPT, UR5, UR7, UPT ;  /* 0x000000070500728c */ /* 0x000fd2000bf06270 */
[----:B------:R-:W-:Y:S05]  /*9d70*/  BRA.U !UP0, `(.L_x_1404) ;  /* 0xffffff6108f07547 */ /* 0x000fea000b83ffff */
.L_x_1337:
[----:B0-----:R-:W0:Y:S01]  /*9d80*/  LDC R4, c[0x0][0x370] ;  /* 0x0000dc00ff047b82 */ /* 0x001e220000000800 */
[----:B------:R-:W-:Y:S01]  /*9d90*/  ISETP.NE.AND P1, PT, R87, RZ, PT ;  /* 0x000000ff5700720c */ /* 0x000fe20003f25270 */
[----:B------:R-:W-:Y:S06]  /*9da0*/  BSSY.RECONVERGENT B0, `(.L_x_1405) ;  /* 0x000000d000007945 */ /* 0x000fec0003800200 */
[----:B------:R-:W1:Y:S08]  /*9db0*/  LDC R7, c[0x0][0x374] ;  /* 0x0000dd00ff077b82 */ /* 0x000e700000000800 */
[----:B------:R-:W2:Y:S01]  /*9dc0*/  LDC.64 R2, c[0x0][0x3c8] ;  /* 0x0000f200ff027b82 */ /* 0x000ea20000000a00 */
[----:B0-----:R-:W-:-:S02]  /*9dd0*/  ISETP.NE.AND P0, PT, R4, 0x1, PT ;  /* 0x000000010400780c */ /* 0x001fc40003f05270 */
        /* <DEDUP_REMOVED lines=9> */
.L_x_1406:
[----:B------:R-:W-:Y:S05]  /*9e70*/  BSYNC.RECONVERGENT B0 ;  /* 0x0000000000007941 */ /* 0x000fea0003800200 */
.L_x_1405:
        /* <DEDUP_REMOVED lines=11> */
.L_x_1408:
[----:B------:R-:W2:Y:S04]  /*9f30*/  LDG.E.STRONG.GPU R5, desc[UR12][R2.64] ;  /* 0x0000000c02057981 */ /* 0x000ea8000c1ef900 */
[----:B--2---:R-:W-:Y:S01]  /*9f40*/  CCTL.IVALL ;  /* 0x00000000ff00798f */ /* 0x004fe20002000000 */
[----:B------:R-:W-:Y:S05]  /*9f50*/  YIELD ;  /* 0x0000000000007946 */ /* 0x000fea0003800000 */
[----:B------:R-:W-:-:S13]  /*9f60*/  ISETP.NE.AND P0, PT, R5, R0, PT ;  /* 0x000000000500720c */ /* 0x000fda0003f05270 */
[----:B------:R-:W-:Y:S05]  /*9f70*/  @P0 BRA `(.L_x_1408) ;  /* 0xfffffffc00ec0947 */ /* 0x000fea000383ffff */
.L_x_1407:
        /* <DEDUP_REMOVED lines=74> */
.L_x_1411:
        /* <DEDUP_REMOVED lines=29> */
.L_x_1410:
[----:B------:R-:W-:Y:S05]  /*a5f0*/  BSYNC.RECONVERGENT B0 ;  /* 0x0000000000007941 */ /* 0x000fea0003800200 */
.L_x_1409:
        /* <DEDUP_REMOVED lines=10> */
.L_x_1412:
        /* <DEDUP_REMOVED lines=18> */
[----:B--2---:R-:W-:Y:S02]  /*a7c0*/  IADD3 R12, P0, PT, R14, UR6, RZ ;  /* 0x000000060e0c7c10 */ /* 0x004fe4000ff1e0ff */
        /* <DEDUP_REMOVED lines=63> */
.L_x_1413:
        /* <DEDUP_REMOVED lines=12> */
.L_x_4519:


//--------------------- .text._Z35group_norm_nhwc_bwd_one_pass_kernelI11Fp32IOFp32WLi512ELi80ELi640EEv26Group_norm_nhwc_bwd_params --------------------------
	.section	.text._Z35group_norm_nhwc_bwd_one_pass_kernelI11Fp32IOFp32WLi512ELi80ELi640EEv26Group_norm_nhwc_bwd_params,"ax",@progbits
	.align	128
        .global         _Z35group_norm_nhwc_bwd_one_pass_kernelI11Fp32IOFp32WLi512ELi80ELi640EEv26Group_norm_nhwc_bwd_params
        .type           _Z35group_norm_nhwc_bwd_one_pass_kernelI11Fp32IOFp32WLi512ELi80ELi640EEv26Group_norm_nhwc_bwd_params,@function
        .size           _Z35group_norm_nhwc_bwd_one_pass_kernelI11Fp32IOFp32WLi512ELi80ELi640EEv26Group_norm_nhwc_bwd_params,(.L_x_4520 - _Z35group_norm_nhwc_bwd_one_pass_kernelI11Fp32IOFp32WLi512ELi80ELi640EEv26Group_norm_nhwc_bwd_params)
        .other          _Z35group_norm_nhwc_bwd_one_pass_kernelI11Fp32IOFp32WLi512ELi80ELi640EEv26Group_norm_nhwc_bwd_params,@"STO_CUDA_ENTRY STV_DEFAULT"
_Z35group_norm_nhwc_bwd_one_pass_kernelI11Fp32IOFp32WLi512ELi80ELi640EEv26Group_norm_nhwc_bwd_params:
.text._Z35group_norm_nhwc_bwd_one_pass_kernelI11Fp32IOFp32WLi512ELi80ELi640EEv26Group_norm_nhwc_bwd_params:
        /* <DEDUP_REMOVED lines=28> */
.L_x_1440:
        /* <DEDUP_REMOVED lines=31> */
[----:B------:R-:W-:Y:S01]  /*03b0*/  UISETP.GE.AND UP2, UPT, UR12, URZ, UPT ;  /* 0x000000ff0c00728c */ /* 0x000fe2000bf46270 */
[----:B------:R-:W-:Y:S01]  /*03c0*/  IADD3 R18, PT, PT, R0, 0x10, RZ ;  /* 0x0000001000127810 */ /* 0x000fe20007ffe0ff */
[----:B------:R-:W-:-:S02]  /*03d0*/  ULOP3.LUT UR9, URZ, UR14, URZ, 0x33, !UPT ;  /* 0x0000000eff097292 */ /* 0x000fc4000f8e33ff */
[----:B------:R-:W-:Y:S02]  /*03e0*/  UISETP.NE.AND UP0, UPT, UR14, URZ, UPT ;  /* 0x000000ff0e00728c */ /* 0x000fe4000bf05270 */
[----:B------:R-:W-:Y:S02]  /*03f0*/  @!UP4 UIADD3 UR5, UPT, UPT, -UR5, URZ, URZ ;  /* 0x000000ff0505c290 */ /* 0x000fe4000fffe1ff */
[----:B------:R-:W-:Y:S01]  /*0400*/  @UP1 UIADD3 UR7, UPT, UPT, UR7, 0x1, URZ ;  /* 0x0000000107071890 */ /* 0x000fe2000fffe0ff */
[----:B------:R-:W-:Y:S01]  /*0410*/  ISETP.GE.U32.AND P1, PT, R18, UR16, PT ;  /* 0x0000001012007c0c */ /* 0x000fe2000bf26070 */
[----:B------:R-:W-:Y:S01]  /*0420*/  USEL UR13, UR9, UR5, !UP0 ;  /* 0x00000005090d7287 */ /* 0x000fe2000c000000 */
[----:B------:R-:W-:Y:S01]  /*0430*/  SHF.R.S32.HI R13, RZ, 0x1f, R18 ;  /* 0x0000001fff0d7819 */ /* 0x000fe20000011412 */
[----:B------:R-:W-:Y:S02]  /*0440*/  @!UP2 UIADD3 UR7, UPT, UPT, -UR7, URZ, URZ ;  /* 0x000000ff0707a290 */ /* 0x000fe4000fffe1ff */
[----:B------:R-:W-:Y:S01]  /*0450*/  UIMAD UR5, UR13, 0x50, URZ ;  /* 0x000000500d0578a4 */ /* 0x000fe2000f8e02ff */
[----:B------:R-:W-:Y:S01]  /*0460*/  ISETP.GE.AND.EX P4, PT, R13, UR17, PT, P1 ;  /* 0x000000110d007c0c */ /* 0x000fe2000bf86310 */
[----:B------:R-:W-:Y:S01]  /*0470*/  USEL UR7, UR9, UR7, !UP0 ;  /* 0x0000000709077287 */ /* 0x000fe2000c000000 */
[----:B------:R-:W-:-:S03]  /*0480*/  IADD3 R25, PT, PT, R0, 0x20, RZ ;  /* 0x0000002000197810 */ /* 0x000fc60007ffe0ff */
[----:B------:R-:W-:Y:S02]  /*0490*/  MOV R3, UR5 ;  /* 0x0000000500037c02 */ /* 0x000fe40008000f00 */
[----:B------:R-:W-:Y:S02]  /*04a0*/  ISETP.GE.U32.AND P1, PT, R25, UR16, PT ;  /* 0x0000001019007c0c */ /* 0x000fe4000bf26070 */
[----:B------:R-:W-:-:S04]  /*04b0*/  SHF.R.S32.HI R17, RZ, 0x1f, R25 ;  /* 0x0000001fff117819 */ /* 0x000fc80000011419 */
[----:B------:R-:W0:Y:S01]  /*04c0*/  @!P4 LDC.64 R6, c[0x0][0x3f8] ;  /* 0x0000fe00ff06cb82 */ /* 0x000e220000000a00 */
[----:B------:R-:W-:Y:S02]  /*04d0*/  ISETP.GE.AND.EX P3, PT, R17, UR17, PT, P1 ;  /* 0x0000001111007c0c */ /* 0x000fe4000bf66310 */
[----:B------:R-:W-:-:S04]  /*04e0*/  LOP3.LUT R22, R22, 0xfeffffff, RZ, 0xc0, !PT ;  /* 0xfeffffff16167812 */ /* 0x000fc800078ec0ff */
[----:B------:R-:W-:Y:S02]  /*04f0*/  @P4 LOP3.LUT R22, R22, 0x1000000, RZ, 0xfc, !PT ;  /* 0x0100000016164812 */ /* 0x000fe400078efcff */
[----:B------:R-:W-:Y:S02]  /*0500*/  IADD3 R21, PT, PT, R0, 0x30, RZ ;  /* 0x0000003000157810 */ /* 0x000fe40007ffe0ff */
[----:B------:R-:W-:-:S03]  /*0510*/  LOP3.LUT R22, R22, 0xff7fffff, RZ, 0xc0, !PT ;  /* 0xff7fffff16167812 */ /* 0x000fc600078ec0ff */
[----:B------:R-:W1:Y:S01]  /*0520*/  @!P3 LDC.64 R26, c[0x0][0x3f8] ;  /* 0x0000fe00ff1abb82 */ /* 0x000e620000000a00 */
[----:B------:R-:W-:Y:S02]  /*0530*/  @P3 LOP3.LUT R22, R22, 0x800000, RZ, 0xfc, !PT ;  /* 0x0080000016163812 */ /* 0x000fe400078efcff */
[----:B------:R-:W-:Y:S02]  /*0540*/  ISETP.GE.U32.AND P1, PT, R21, UR16, PT ;  /* 0x0000001015007c0c */ /* 0x000fe4000bf26070 */
[----:B------:R-:W-:Y:S02]  /*0550*/  SHF.R.S32.HI R23, RZ, 0x1f, R21 ;  /* 0x0000001fff177819 */ /* 0x000fe40000011415 */
[----:B------:R-:W-:Y:S02]  /*0560*/  IADD3 R37, PT, PT, R0, 0x40, RZ ;  /* 0x0000004000257810 */ /* 0x000fe40007ffe0ff */
[----:B------:R-:W-:Y:S02]  /*0570*/  ISETP.GE.AND.EX P6, PT, R23, UR17, PT, P1 ;  /* 0x0000001117007c0c */ /* 0x000fe4000bfc6310 */
[----:B------:R-:W-:-:S11]  /*0580*/  ISETP.GE.U32.AND P1, PT, R37, UR16, PT ;  /* 0x0000001025007c0c */ /* 0x000fd6000bf26070 */
[----:B------:R-:W4:Y:S08]  /*0590*/  @!P6 LDC.64 R28, c[0x0][0x3f8] ;  /* 0x0000fe00ff1ceb82 */ /* 0x000f300000000a00 */
[----:B------:R-:W4:Y:S01]  /*05a0*/  @!P6 LDC.64 R38, c[0x0][0x398] ;  /* 0x0000e600ff26eb82 */ /* 0x000f220000000a00 */
[----:B--2---:R-:W-:-:S13]  /*05b0*/  ISETP.GE.AND.EX P0, PT, R10, UR17, PT, P0 ;  /* 0x000000110a007c0c */ /* 0x004fda000bf06300 */
[----:B------:R-:W2:Y:S01]  /*05c0*/  @!P0 LDC.64 R14, c[0x0][0x3f8] ;  /* 0x0000fe00ff0e8b82 */ /* 0x000ea20000000a00 */
[----:B---3--:R-:W-:Y:S01]  /*05d0*/  IADD3 R2, P2, PT, R5, UR5, RZ ;  /* 0x0000000505027c10 */ /* 0x008fe2000ff5e0ff */
[----:B------:R-:W-:Y:S01]  /*05e0*/  USHF.R.S32.HI UR5, URZ, 0x1f, UR7 ;  /* 0x0000001fff057899 */ /* 0x000fe20008011407 */
[----:B------:R-:W-:Y:S02]  /*05f0*/  MOV R5, UR18 ;  /* 0x0000001200057c02 */ /* 0x000fe40008000f00 */
[----:B------:R-:W-:Y:S01]  /*0600*/  LEA.HI.X.SX32 R3, R3, RZ, 0x1, P2 ;  /* 0x000000ff03037211 */ /* 0x000fe200010f0eff */
[----:B------:R-:W-:Y:S01]  /*0610*/  UIMAD UR5, UR5, UR18, URZ ;  /* 0x00000012050572a4 */ /* 0x000fe2000f8e02ff */
[----:B------:R-:W-:Y:S01]  /*0620*/  @!P0 SHF.R.S32.HI R10, RZ, 0x1f, R0 ;  /* 0x0000001fff0a8819 */ /* 0x000fe20000011400 */
[----:B------:R-:W3:Y:S02]  /*0630*/  @!P0 LDC.64 R8, c[0x0][0x398] ;  /* 0x0000e600ff088b82 */ /* 0x000ee40000000a00 */
[----:B------:R-:W-:-:S02]  /*0640*/  UIMAD UR5, UR7, UR19, UR5 ;  /* 0x00000013070572a4 */ /* 0x000fc4000f8e0205 */
[----:B------:R-:W-:-:S04]  /*0650*/  IMAD.WIDE.U32 R2, R5, UR7, R2 ;  /* 0x0000000705027c25 */ /* 0x000fc8000f8e0002 */
[----:B------:R-:W1:Y:S01]  /*0660*/  @!P0 LDC.64 R40, c[0x0][0x3a0] ;  /* 0x0000e800ff288b82 */ /* 0x000e620000000a00 */
[----:B------:R-:W-:Y:S01]  /*0670*/  IADD3 R5, PT, PT, R3, UR5, RZ ;  /* 0x0000000503057c10 */ /* 0x000fe2000fffe0ff */
[----:B--2---:R-:W-:Y:S01]  /*0680*/  @!P0 IMAD R4, R10, R14, RZ ;  /* 0x0000000e0a048224 */ /* 0x004fe200078e02ff */
[----:B------:R2:W-:Y:S01]  /*0690*/  @!P0 STL [R1+0x4a4], R10 ;  /* 0x0004a40a01008387 */ /* 0x0005e20000100800 */
[C---:B------:R-:W-:Y:S01]  /*06a0*/  IADD3 R44, PT, PT, R0.reuse, 0x80, RZ ;  /* 0x00000080002c7810 */ /* 0x040fe20007ffe0ff */
[----:B------:R-:W4:Y:S01]  /*06b0*/  LDCU.64 UR6, c[0x0][0x3b8] ;  /* 0x00007700ff0677ac */ /* 0x000f220008000a00 */
[----:B------:R-:W-:Y:S01]  /*06c0*/  @!P0 IMAD R15, R0, R15, R4 ;  /* 0x0000000f000f8224 */ /* 0x000fe200078e0204 */
[----:B------:R-:W-:-:S05]  /*06d0*/  @!P0 MOV R4, R2 ;  /* 0x0000000200048202 */ /* 0x000fca0000000f00 */
[----:B--2---:R-:W-:-:S05]  /*06e0*/  @!P0 IMAD.WIDE.U32 R10, R0, R14, R4 ;  /* 0x0000000e000a8225 */ /* 0x004fca00078e0004 */
[----:B------:R-:W-:Y:S02]  /*06f0*/  @!P0 IADD3 R15, PT, PT, R11, R15, RZ ;  /* 0x0000000f0b0f8210 */ /* 0x000fe40007ffe0ff */
[C---:B------:R-:W-:Y:S02]  /*0700*/  @!P0 SHF.L.U32 R11, R10.reuse, 0x2, RZ ;  /* 0x000000020a0b8819 */ /* 0x040fe400000006ff */
[----:B------:R-:W-:Y:S02]  /*0710*/  @!P0 SHF.L.U64.HI R12, R10, 0x2, R15 ;  /* 0x000000020a0c8819 */ /* 0x000fe4000001020f */
[----:B---3--:R-:W-:Y:S01]  /*0720*/  @!P0 IADD3 R8, P3, PT, R11, R8, RZ ;  /* 0x000000080b088210 */ /* 0x008fe20007f7e0ff */
[----:B0-----:R-:W-:Y:S01]  /*0730*/  @!P4 IMAD R14, R13, R6, RZ ;  /* 0x000000060d0ec224 */ /* 0x001fe200078e02ff */
[----:B-1----:R-:W-:Y:S02]  /*0740*/  @!P0 IADD3 R40, P2, PT, R11, R40, RZ ;  /* 0x000000280b288210 */ /* 0x002fe40007f5e0ff */
[----:B------:R-:W0:Y:S01]  /*0750*/  @!P4 LDC.64 R10, c[0x0][0x3a0] ;  /* 0x0000e800ff0acb82 */ /* 0x000e220000000a00 */
[----:B------:R-:W-:Y:S01]  /*0760*/  @!P0 IADD3.X R9, PT, PT, R12, R9, RZ, P3, !PT ;  /* 0x000000090c098210 */ /* 0x000fe20001ffe4ff */
[----:B------:R-:W-:Y:S01]  /*0770*/  @!P4 IMAD R31, R18, R7, R14 ;  /* 0x00000007121fc224 */ /* 0x000fe200078e020e */
[----:B------:R-:W-:-:S02]  /*0780*/  LOP3.LUT P3, RZ, R22, 0x800000, RZ, 0xc0, !PT ;  /* 0x0080000016ff7812 */ /* 0x000fc4000786c0ff */
[----:B------:R-:W-:Y:S02]  /*0790*/  SHF.R.S32.HI R7, RZ, 0x1f, R37 ;  /* 0x0000001fff077819 */ /* 0x000fe40000011425 */
[----:B------:R-:W-:Y:S02]  /*07a0*/  @!P4 MOV R14, R2 ;  /* 0x00000002000ec202 */ /* 0x000fe40000000f00 */
[----:B------:R-:W-:Y:S02]  /*07b0*/  @!P4 MOV R15, R5 ;  /* 0x00000005000fc202 */ /* 0x000fe40000000f00 */
[----:B------:R-:W-:Y:S02]  /*07c0*/  ISETP.GE.AND.EX P5, PT, R7, UR17, PT, P1 ;  /* 0x0000001107007c0c */ /* 0x000fe4000bfa6310 */
[----:B------:R-:W-:Y:S01]  /*07d0*/  LOP3.LUT R22, R22, 0xffbfffff, RZ, 0xc0, !PT ;  /* 0xffbfffff16167812 */ /* 0x000fe200078ec0ff */
[----:B------:R-:W-:Y:S01]  /*07e0*/  @!P4 IMAD.WIDE.U32 R18, R18, R6, R14 ;  /* 0x000000061212c225 */ /* 0x000fe200078e000e */
[----:B------:R-:W-:Y:S01]  /*07f0*/  @!P0 IADD3.X R41, PT, PT, R12, R41, RZ, P2, !PT ;  /* 0x000000290c298210 */ /* 0x000fe200017fe4ff */
[----:B------:R-:W1:Y:S01]  /*0800*/  @!P3 LDC.64 R14, c[0x0][0x3a0] ;  /* 0x0000e800ff0ebb82 */ /* 0x000e620000000a00 */
[----:B------:R-:W-:Y:S01]  /*0810*/  @P6 LOP3.LUT R22, R22, 0x400000, RZ, 0xfc, !PT ;  /* 0x0040000016166812 */ /* 0x000fe200078efcff */
[----:B------:R-:W-:Y:S01]  /*0820*/  @!P3 IMAD R20, R17, R26, RZ ;  /* 0x0000001a1114b224 */ /* 0x000fe200078e02ff */
[----:B------:R-:W-:-:S02]  /*0830*/  IADD3 R6, PT, PT, R0, 0x50, RZ ;  /* 0x0000005000067810 */ /* 0x000fc40007ffe0ff */
[----:B------:R-:W-:-:S03]  /*0840*/  LOP3.LUT R22, R22, 0xffdfffff, RZ, 0xc0, !PT ;  /* 0xffdfffff16167812 */ /* 0x000fc600078ec0ff */
[----:B------:R-:W2:Y:S01]  /*0850*/  @!P4 LDC.64 R12, c[0x0][0x398] ;  /* 0x0000e600ff0ccb82 */ /* 0x000ea20000000a00 */
[----:B------:R-:W-:Y:S01]  /*0860*/  @!P4 IADD3 R19, PT, PT, R19, R31, RZ ;  /* 0x0000001f1313c210 */ /* 0x000fe20007ffe0ff */
[----:B------:R-:W-:Y:S01]  /*0870*/  @!P3 IMAD R33, R25, R27, R20 ;  /* 0x0000001b1921b224 */ /* 0x000fe200078e0214 */
[----:B------:R-:W-:Y:S02]  /*0880*/  @!P4 SHF.L.U32 R31, R18, 0x2, RZ ;  /* 0x00000002121fc819 */ /* 0x000fe400000006ff */
[----:B------:R-:W-:Y:S02]  /*0890*/  ISETP.GE.U32.AND P2, PT, R6, UR16, PT ;  /* 0x0000001006007c0c */ /* 0x000fe4000bf46070 */
[----:B------:R-:W-:Y:S01]  /*08a0*/  SHF.R.S32.HI R20, RZ, 0x1f, R6 ;  /* 0x0000001fff147819 */ /* 0x000fe20000011406 */
[----:B------:R-:W3:Y:S01]  /*08b0*/  @!P3 LDC.64 R16, c[0x0][0x398] ;  /* 0x0000e600ff10bb82 */ /* 0x000ee20000000a00 */
[----:B------:R-:W-:Y:S02]  /*08c0*/  @P5 LOP3.LUT R22, R22, 0x200000, RZ, 0xfc, !PT ;  /* 0x0020000016165812 */ /* 0x000fe400078efcff */
[----:B------:R-:W-:-:S02]  /*08d0*/  @!P4 SHF.L.U64.HI R24, R18, 0x2, R19 ;  /* 0x000000021218c819 */ /* 0x000fc40000010213 */
[----:B0-----:R-:W-:Y:S02]  /*08e0*/  @!P4 IADD3 R10, P1, PT, R31, R10, RZ ;  /* 0x0000000a1f0ac210 */ /* 0x001fe40007f3e0ff */
[----:B------:R-:W-:Y:S01]  /*08f0*/  ISETP.GE.AND.EX P4, PT, R20, UR17, PT, P2 ;  /* 0x0000001114007c0c */ /* 0x000fe2000bf86320 */
[----:B------:R-:W0:Y:S01]  /*0900*/  @!P5 LDC.64 R34, c[0x0][0x3f8] ;  /* 0x0000fe00ff22db82 */ /* 0x000e220000000a00 */
[----:B------:R-:W-:Y:S02]  /*0910*/  LOP3.LUT P2, RZ, R22, 0x1000000, RZ, 0xc0, !PT ;  /* 0x0100000016ff7812 */ /* 0x000fe4000784c0ff */
[----:B------:R-:W-:Y:S02]  /*0920*/  @!P3 MOV R18, R2 ;  /* 0x000000020012b202 */ /* 0x000fe40000000f00 */
[----:B------:R-:W-:-:S03]  /*0930*/  @!P3 MOV R19, R5 ;  /* 0x000000050013b202 */ /* 0x000fc60000000f00 */
[----:B------:R-:W-:-:S03]  /*0940*/  @!P3 IMAD.WIDE.U32 R26, R25, R26, R18 ;  /* 0x0000001a191ab225 */ /* 0x000fc600078e0012 */
[----:B------:R-:W0:Y:S03]  /*0950*/  @!P6 LDC.64 R18, c[0x0][0x3a0] ;  /* 0x0000e800ff12eb82 */ /* 0x000e260000000a00 */
[----:B------:R-:W-:Y:S02]  /*0960*/  @!P2 IADD3.X R11, PT, PT, R24, R11, RZ, P1, !PT ;  /* 0x0000000b180ba210 */ /* 0x000fe40000ffe4ff */
[----:B--2---:R-:W-:Y:S02]  /*0970*/  @!P2 IADD3 R12, P1, PT, R31, R12, RZ ;  /* 0x0000000c1f0ca210 */ /* 0x004fe40007f3e0ff */
[----:B------:R-:W-:Y:S02]  /*0980*/  @!P3 IADD3 R27, PT, PT, R27, R33, RZ ;  /* 0x000000211b1bb210 */ /* 0x000fe40007ffe0ff */
[----:B------:R-:W-:Y:S01]  /*0990*/  @!P3 SHF.L.U32 R25, R26, 0x2, RZ ;  /* 0x000000021a19b819 */ /* 0x000fe200000006ff */
[----:B------:R-:W2:Y:S01]  /*09a0*/  @!P4 LDC.64 R32, c[0x0][0x3f8] ;  /* 0x0000fe00ff20cb82 */ /* 0x000ea20000000a00 */
[----:B------:R-:W-:Y:S01]  /*09b0*/  @!P2 IADD3.X R13, PT, PT, R24, R13, RZ, P1, !PT ;  /* 0x0000000d180da210 */ /* 0x000fe20000ffe4ff */
[----:B----4-:R-:W-:Y:S01]  /*09c0*/  @!P6 IMAD R24, R23, R28, RZ ;  /* 0x0000001c1718e224 */ /* 0x010fe200078e02ff */
[----:B------:R-:W-:-:S02]  /*09d0*/  @!P3 SHF.L.U64.HI R26, R26, 0x2, R27 ;  /* 0x000000021a1ab819 */ /* 0x000fc4000001021b */
[----:B-1----:R-:W-:Y:S01]  /*09e0*/  @!P3 IADD3 R14, P1, PT, R25, R14, RZ ;  /* 0x0000000e190eb210 */ /* 0x002fe20007f3e0ff */
[----:B------:R-:W-:Y:S01]  /*09f0*/  @!P6 IMAD R23, R21, R29, R24 ;  /* 0x0000001d1517e224 */ /* 0x000fe200078e0218 */
[----:B------:R-:W-:Y:S02]  /*0a00*/  @!P6 MOV R24, R2 ;  /* 0x000000020018e202 */ /* 0x000fe40000000f00 */
[----:B------:R-:W-:Y:S02]  /*0a10*/  @!P3 IADD3.X R15, PT, PT, R26, R15, RZ, P1, !PT ;  /* 0x0000000f1a0fb210 */ /* 0x000fe40000ffe4ff */
[----:B---3--:R-:W-:Y:S02]  /*0a20*/  @!P3 IADD3 R16, P1, PT, R25, R16, RZ ;  /* 0x000000101910b210 */ /* 0x008fe40007f3e0ff */
[----:B------:R-:W-:-:S03]  /*0a30*/  @!P6 MOV R25, R5 ;  /* 0x000000050019e202 */ /* 0x000fc60000000f00 */
[----:B------:R-:W-:-:S03]  /*0a40*/  @!P6 IMAD.WIDE.U32 R28, R21, R28, R24 ;  /* 0x0000001c151ce225 */ /* 0x000fc600078e0018 */
[----:B------:R-:W1:Y:S01]  /*0a50*/  @!P5 LDC.64 R24, c[0x0][0x3a0] ;  /* 0x0000e800ff18db82 */ /* 0x000e620000000a00 */
[----:B0-----:R-:W-:Y:S01]  /*0a60*/  @!P5 IMAD R30, R7, R34, RZ ;  /* 0x00000022071ed224 */ /* 0x001fe200078e02ff */
[----:B------:R-:W-:Y:S02]  /*0a70*/  @!P6 IADD3 R21, PT, PT, R29, R23, RZ ;  /* 0x000000171d15e210 */ /* 0x000fe40007ffe0ff */
[----:B------:R-:W-:Y:S02]  /*0a80*/  @!P3 IADD3.X R17, PT, PT, R26, R17, RZ, P1, !PT ;  /* 0x000000111a11b210 */ /* 0x000fe40000ffe4ff */
[C---:B------:R-:W-:Y:S01]  /*0a90*/  @!P6 SHF.L.U64.HI R7, R28.reuse, 0x2, R21 ;  /* 0x000000021c07e819 */ /* 0x040fe20000010215 */
[----:B------:R-:W-:Y:S01]  /*0aa0*/  @!P5 IMAD R21, R37, R35, R30 ;  /* 0x000000232515d224 */ /* 0x000fe200078e021e */
[----:B------:R-:W-:Y:S01]  /*0ab0*/  @!P6 SHF.L.U32 R23, R28, 0x2, RZ ;  /* 0x000000021c17e819 */ /* 0x000fe200000006ff */
[----:B------:R-:W0:Y:S01]  /*0ac0*/  @!P5 LDC.64 R26, c[0x0][0x398] ;  /* 0x0000e600ff1adb82 */ /* 0x000e220000000a00 */
[----:B------:R-:W-:-:S02]  /*0ad0*/  @!P5 MOV R30, R2 ;  /* 0x00000002001ed202 */ /* 0x000fc40000000f00 */
[----:B------:R-:W-:Y:S02]  /*0ae0*/  @!P5 MOV R31, R5 ;  /* 0x00000005001fd202 */ /* 0x000fe40000000f00 */
[----:B------:R-:W-:-:S03]  /*0af0*/  @!P6 IADD3 R18, P1, PT, R23, R18, RZ ;  /* 0x000000121712e210 */ /* 0x000fc60007f3e0ff */
[----:B------:R-:W3:Y:S01]  /*0b00*/  @!P4 LDC.64 R28, c[0x0][0x3a0] ;  /* 0x0000e800ff1ccb82 */ /* 0x000ee20000000a00 */
[----:B------:R-:W-:Y:S01]  /*0b10*/  @!P5 IMAD.WIDE.U32 R34, R37, R34, R30 ;  /* 0x000000222522d225 */ /* 0x000fe200078e001e */
[----:B------:R-:W-:Y:S02]  /*0b20*/  @!P6 IADD3.X R19, PT, PT, R7, R19, RZ, P1, !PT ;  /* 0x000000130713e210 */ /* 0x000fe40000ffe4ff */
[----:B------:R-:W-:Y:S01]  /*0b30*/  @!P6 IADD3 R38, P1, PT, R23, R38, RZ ;  /* 0x000000261726e210 */ /* 0x000fe20007f3e0ff */
[----:B--2---:R-:W-:Y:S01]  /*0b40*/  @!P4 IMAD R20, R20, R32, RZ ;  /* 0x000000201414c224 */ /* 0x004fe200078e02ff */
[----:B------:R-:W-:Y:S02]  /*0b50*/  @!P5 IADD3 R21, PT, PT, R35, R21, RZ ;  /* 0x000000152315d210 */ /* 0x000fe40007ffe0ff */
[----:B------:R-:W2:Y:S01]  /*0b60*/  @!P4 LDC.64 R30, c[0x0][0x398] ;  /* 0x0000e600ff1ecb82 */ /* 0x000ea20000000a00 */
[----:B------:R-:W-:Y:S01]  /*0b70*/  @!P6 IADD3.X R39, PT, PT, R7, R39, RZ, P1, !PT ;  /* 0x000000270727e210 */ /* 0x000fe20000ffe4ff */
[----:B------:R-:W-:Y:S01]  /*0b80*/  @!P4 IMAD R33, R6, R33, R20 ;  /* 0x000000210621c224 */ /* 0x000fe200078e0214 */
[----:B------:R-:W-:-:S02]  /*0b90*/  @!P5 SHF.L.U32 R7, R34, 0x2, RZ ;  /* 0x000000022207d819 */ /* 0x000fc400000006ff */
[----:B------:R-:W-:Y:S02]  /*0ba0*/  @!P5 SHF.L.U64.HI R34, R34, 0x2, R21 ;  /* 0x000000022222d819 */ /* 0x000fe40000010215 */
[----:B------:R-:W-:Y:S02]  /*0bb0*/  @!P4 MOV R20, R2 ;  /* 0x000000020014c202 */ /* 0x000fe40000000f00 */
[----:B------:R-:W-:Y:S02]  /*0bc0*/  @!P4 MOV R21, R5 ;  /* 0x000000050015c202 */ /* 0x000fe40000000f00 */
[----:B-1----:R-:W-:Y:S01]  /*0bd0*/  @!P5 IADD3 R24, P1, PT, R7, R24, RZ ;  /* 0x000000180718d210 */ /* 0x002fe20007f3e0ff */
[----:B------:R-:W-:-:S03]  /*0be0*/  @!P4 IMAD.WIDE.U32 R20, R6, R32, R20 ;  /* 0x000000200614c225 */ /* 0x000fc600078e0014 */
[----:B------:R-:W-:Y:S02]  /*0bf0*/  @!P5 IADD3.X R25, PT, PT, R34, R25, RZ, P1, !PT ;  /* 0x000000192219d210 */ /* 0x000fe40000ffe4ff */
[----:B0-----:R-:W-:Y:S02]  /*0c00*/  @!P5 IADD3 R26, P1, PT, R7, R26, RZ ;  /* 0x0000001a071ad210 */ /* 0x001fe40007f3e0ff */
[----:B------:R-:W-:Y:S02]  /*0c10*/  @!P4 IADD3 R21, PT, PT, R21, R33, RZ ;  /* 0x000000211515c210 */ /* 0x000fe40007ffe0ff */
[----:B------:R-:W-:Y:S02]  /*0c20*/  @!P4 SHF.L.U32 R7, R20, 0x2, RZ ;  /* 0x000000021407c819 */ /* 0x000fe400000006ff */
[----:B------:R-:W-:Y:S02]  /*0c30*/  @!P5 IADD3.X R27, PT, PT, R34, R27, RZ, P1, !PT ;  /* 0x0000001b221bd210 */ /* 0x000fe40000ffe4ff */
[----:B------:R-:W-:-:S02]  /*0c40*/  @!P4 SHF.L.U64.HI R20, R20, 0x2, R21 ;  /* 0x000000021414c819 */ /* 0x000fc40000010215 */
[C---:B---3--:R-:W-:Y:S02]  /*0c50*/  @!P4 IADD3 R28, P1, PT, R7.reuse, R28, RZ ;  /* 0x0000001c071cc210 */ /* 0x048fe40007f3e0ff */
[----:B------:R-:W-:Y:S02]  /*0c60*/  IADD3 R23, PT, PT, R0, 0x60, RZ ;  /* 0x0000006000177810 */ /* 0x000fe40007ffe0ff */
[C---:B------:R-:W-:Y:S02]  /*0c70*/  @!P4 IADD3.X R29, PT, PT, R20.reuse, R29, RZ, P1, !PT ;  /* 0x0000001d141dc210 */ /* 0x040fe40000ffe4ff */
[----:B--2---:R-:W-:Y:S02]  /*0c80*/  @!P4 IADD3 R30, P1, PT, R7, R30, RZ ;  /* 0x0000001e071ec210 */ /* 0x004fe40007f3e0ff */
        /* <DEDUP_REMOVED lines=10> */
[----:B------:R-:W-:Y:S02]  /*0d30*/  @!P2 IMAD.WIDE.U32 R6, R23, R6, R20 ;  /* 0x000000061706a225 */ /* 0x000fe400078e0014 */
[----:B------:R-:W0:Y:S03]  /*0d40*/  @!P2 LDC.64 R20, c[0x0][0x398] ;  /* 0x0000e600ff14ab82 */ /* 0x000e260000000a00 */
[----:B------:R-:W-:Y:S02]  /*0d50*/  @!P2 IADD3 R7, PT, PT, R7, R35, RZ ;  /* 0x000000230707a210 */ /* 0x000fe40007ffe0ff */
[C---:B------:R-:W-:Y:S02]  /*0d60*/  @!P2 SHF.L.U32 R35, R6.reuse, 0x2, RZ ;  /* 0x000000020623a819 */ /* 0x040fe400000006ff */
[----:B------:R-:W-:Y:S02]  /*0d70*/  @!P2 SHF.L.U64.HI R6, R6, 0x2, R7 ;  /* 0x000000020606a819 */ /* 0x000fe40000010207 */
[----:B-1----:R-:W-:-:S02]  /*0d80*/  @!P2 IADD3 R32, P1, PT, R35, R32, RZ ;  /* 0x000000202320a210 */ /* 0x002fc40007f3e0ff */
[----:B------:R-:W-:Y:S02]  /*0d90*/  LOP3.LUT R22, R22, 0xffefffff, RZ, 0xc0, !PT ;  /* 0xffefffff16167812 */ /* 0x000fe400078ec0ff */
[----:B------:R-:W-:Y:S02]  /*0da0*/  @!P2 IADD3.X R33, PT, PT, R6, R33, RZ, P1, !PT ;  /* 0x000000210621a210 */ /* 0x000fe40000ffe4ff */
[----:B------:R-:W-:Y:S02]  /*0db0*/  @P4 LOP3.LUT R22, R22, 0x100000, RZ, 0xfc, !PT ;  /* 0x0010000016164812 */ /* 0x000fe400078efcff */
[----:B------:R-:W-:Y:S02]  /*0dc0*/  IADD3 R23, PT, PT, R0, 0x70, RZ ;  /* 0x0000007000177810 */ /* 0x000fe40007ffe0ff */
[----:B------:R-:W-:Y:S02]  /*0dd0*/  LOP3.LUT R22, R22, 0xfff7ffff, RZ, 0xc0, !PT ;  /* 0xfff7ffff16167812 */ /* 0x000fe400078ec0ff */
[----:B0-----:R-:W-:-:S04]  /*0de0*/  @!P2 IADD3 R34, P1, PT, R35, R20, RZ ;  /* 0x000000142322a210 */ /* 0x001fc80007f3e0ff */
[----:B------:R-:W-:Y:S02]  /*0df0*/  @!P2 IADD3.X R35, PT, PT, R6, R21, RZ, P1, !PT ;  /* 0x000000150623a210 */ /* 0x000fe40000ffe4ff */
[----:B------:R-:W-:Y:S02]  /*0e00*/  SHF.R.S32.HI R21, RZ, 0x1f, R23 ;  /* 0x0000001fff157819 */ /* 0x000fe40000011417 */
[----:B------:R-:W-:Y:S02]  /*0e10*/  ISETP.GE.U32.AND P1, PT, R23, UR16, PT ;  /* 0x0000001017007c0c */ /* 0x000fe4000bf26070 */
[----:B------:R-:W-:Y:S02]  /*0e20*/  @P2 LOP3.LUT R22, R22, 0x80000, RZ, 0xfc, !PT ;  /* 0x0008000016162812 */ /* 0x000fe400078efcff */
        /* <DEDUP_REMOVED lines=14> */
[----:B------:R-:W-:Y:S02]  /*0f10*/  LOP3.LUT R22, R22, 0xfffbffff, RZ, 0xc0, !PT ;  /* 0xfffbffff16167812 */ /* 0x000fe400078ec0ff */
[----:B------:R-:W-:Y:S02]  /*0f20*/  SHF.R.S32.HI R23, RZ, 0x1f, R44 ;  /* 0x0000001fff177819 */ /* 0x000fe4000001142c */
[----:B------:R-:W-:Y:S02]  /*0f30*/  @P2 LOP3.LUT R22, R22, 0x40000, RZ, 0xfc, !PT ;  /* 0x0004000016162812 */ /* 0x000fe400078efcff */
[----:B0-----:R-:W-:-:S04]  /*0f40*/  @!P2 IADD3 R42, P1, PT, R21, R6, RZ ;  /* 0x00000006152aa210 */ /* 0x001fc80007f3e0ff */
[----:B------:R-:W-:Y:S02]  /*0f50*/  @!P2 IADD3.X R43, PT, PT, R20, R7, RZ, P1, !PT ;  /* 0x00000007142ba210 */ /* 0x000fe40000ffe4ff */
[----:B------:R-:W-:-:S03]  /*0f60*/  ISETP.GE.U32.AND P1, PT, R44, UR16, PT ;  /* 0x000000102c007c0c */ /* 0x000fc6000bf26070 */
[----:B------:R0:W-:Y:S01]  /*0f70*/  @!P2 STL.64 [R1+0x308], R42 ;  /* 0x0003082a0100a387 */ /* 0x0001e20000100a00 */
[----:B------:R-:W-:-:S13]  /*0f80*/  ISETP.GE.AND.EX P2, PT, R23, UR17, PT, P1 ;  /* 0x0000001117007c0c */ /* 0x000fda000bf46310 */
[----:B------:R-:W1:Y:S08]  /*0f90*/  @!P2 LDC.64 R20, c[0x0][0x3f8] ;  /* 0x0000fe00ff14ab82 */ /* 0x000e700000000a00 */
[----:B------:R-:W2:Y:S01]  /*0fa0*/  @!P2 LDC.64 R6, c[0x0][0x3a0] ;  /* 0x0000e800ff06ab82 */ /* 0x000ea20000000a00 */
[----:B0-----:R-:W-:Y:S02]  /*0fb0*/  @!P2 MOV R42, R2 ;  /* 0x00000002002aa202 */ /* 0x001fe40000000f00 */
[----:B------:R-:W-:Y:S01]  /*0fc0*/  @!P2 MOV R43, R5 ;  /* 0x00000005002ba202 */ /* 0x000fe20000000f00 */
[----:B-1----:R-:W-:-:S04]  /*0fd0*/  @!P2 IMAD R23, R23, R20, RZ ;  /* 0x000000141717a224 */ /* 0x002fc800078e02ff */
[C---:B------:R-:W-:Y:S02]  /*0fe0*/  @!P2 IMAD R23, R44.reuse, R21, R23 ;  /* 0x000000152c17a224 */ /* 0x040fe400078e0217 */
[----:B------:R-:W-:Y:S01]  /*0ff0*/  @!P2 IMAD.WIDE.U32 R20, R44, R20, R42 ;  /* 0x000000142c14a225 */ /* 0x000fe200078e002a */
[----:B------:R2:W-:Y:S04]  /*1000*/  STL.64 [R1+0x550], R8 ;  /* 0x0005500801007387 */ /* 0x0005e80000100a00 */
[----:B------:R-:W-:Y:S02]  /*1010*/  @!P2 IADD3 R23, PT, PT, R21, R23, RZ ;  /* 0x000000171517a210 */ /* 0x000fe40007ffe0ff */
[C---:B------:R-:W-:Y:S02]  /*1020*/  @!P2 SHF.L.U32 R21, R20.reuse, 0x2, RZ ;  /* 0x000000021415a819 */ /* 0x040fe400000006ff */
[----:B------:R-:W-:-:S02]  /*1030*/  @!P2 SHF.L.U64.HI R20, R20, 0x2, R23 ;  /* 0x000000021414a819 */ /* 0x000fc40000010217 */
[----:B--2---:R-:W-:-:S04]  /*1040*/  @!P2 IADD3 R8, P1, PT, R21, R6, RZ ;  /* 0x000000061508a210 */ /* 0x004fc80007f3e0ff */
        /* <DEDUP_REMOVED lines=14> */
[----:B------:R-:W-:Y:S02]  /*1130*/  @!P2 MOV R42, R2 ;  /* 0x00000002002aa202 */ /* 0x000fe40000000f00 */
[----:B------:R-:W-:Y:S01]  /*1140*/  @!P2 MOV R43, R5 ;  /* 0x00000005002ba202 */ /* 0x000fe20000000f00 */
[----:B-1----:R-:W-:-:S04]  /*1150*/  @!P2 IMAD R23, R23, R20, RZ ;  /* 0x000000141717a224 */ /* 0x002fc800078e02ff */
        /* <DEDUP_REMOVED lines=216> */
[----:B------:R0:W-:Y:S01]  /*1ee0*/  @!P2 STL.64 [R1+0x220], R8 ;  /* 0x000220080100a387 */ /* 0x0001e20000100a00 */
[----:B------:R-:W-:Y:S02]  /*1ef0*/  LOP3.LUT R22, R22, 0xffffff7f, RZ, 0xc0, !PT ;  /* 0xffffff7f16167812 */ /* 0x000fe400078ec0ff */
[----:B------:R-:W-:Y:S02]  /*1f00*/  SHF.R.S32.HI R23, RZ, 0x1f, R44 ;  /* 0x0000001fff177819 */ /* 0x000fe4000001142c */
[----:B------:R-:W-:-:S02]  /*1f10*/  @P2 LOP3.LUT R22, R22, 0x80, RZ, 0xfc, !PT ;  /* 0x0000008016162812 */ /* 0x000fc400078efcff */
[----:B0-----:R-:W-:-:S04]  /*1f20*/  @!P2 IADD3 R8, P1, PT, R21, R6, RZ ;  /* 0x000000061508a210 */ /* 0x001fc80007f3e0ff */
[----:B------:R-:W-:Y:S02]  /*1f30*/  @!P2 IADD3.X R9, PT, PT, R20, R7, RZ, P1, !PT ;  /* 0x000000071409a210 */ /* 0x000fe40000ffe4ff */
[----:B------:R-:W-:-:S04]  /*1f40*/  ISETP.GE.U32.AND P1, PT, R44, UR16, PT ;  /* 0x000000102c007c0c */ /* 0x000fc8000bf26070 */
[----:B------:R-:W-:-:S13]  /*1f50*/  ISETP.GE.AND.EX P2, PT, R23, UR17, PT, P1 ;  /* 0x0000001117007c0c */ /* 0x000fda000bf46310 */
[----:B------:R-:W0:Y:S08]  /*1f60*/  @!P2 LDC.64 R20, c[0x0][0x3f8] ;  /* 0x0000fe00ff14ab82 */ /* 0x000e300000000a00 */
[----:B------:R-:W1:Y:S01]  /*1f70*/  @!P2 LDC.64 R6, c[0x0][0x3a0] ;  /* 0x0000e800ff06ab82 */ /* 0x000e620000000a00 */
[----:B------:R-:W-:Y:S02]  /*1f80*/  @!P2 MOV R42, R2 ;  /* 0x00000002002aa202 */ /* 0x000fe40000000f00 */
[----:B------:R-:W-:Y:S01]  /*1f90*/  @!P2 MOV R43, R5 ;  /* 0x00000005002ba202 */ /* 0x000fe20000000f00 */
[----:B0-----:R-:W-:-:S04]  /*1fa0*/  @!P2 IMAD R23, R23, R20, RZ ;  /* 0x000000141717a224 */ /* 0x001fc800078e02ff */
[C---:B------:R-:W-:Y:S02]  /*1fb0*/  @!P2 IMAD R23, R44.reuse, R21, R23 ;  /* 0x000000152c17a224 */ /* 0x040fe400078e0217 */
[----:B------:R-:W-:Y:S01]  /*1fc0*/  @!P2 IMAD.WIDE.U32 R20, R44, R20, R42 ;  /* 0x000000142c14a225 */ /* 0x000fe200078e002a */
[----:B------:R1:W-:Y:S04]  /*1fd0*/  STL.64 [R1+0x540], R10 ;  /* 0x0005400a01007387 */ /* 0x0003e80000100a00 */
[----:B------:R-:W-:Y:S02]  /*1fe0*/  @!P2 IADD3 R23, PT, PT, R21, R23, RZ ;  /* 0x000000171517a210 */ /* 0x000fe40007ffe0ff */
[C---:B------:R-:W-:Y:S02]  /*1ff0*/  @!P2 SHF.L.U32 R21, R20.reuse, 0x2, RZ ;  /* 0x000000021415a819 */ /* 0x040fe400000006ff */
[----:B------:R-:W-:-:S02]  /*2000*/  @!P2 SHF.L.U64.HI R20, R20, 0x2, R23 ;  /* 0x000000021414a819 */ /* 0x000fc40000010217 */
[----:B-1----:R-:W-:-:S04]  /*2010*/  @!P2 IADD3 R10, P1, PT, R21, R6, RZ ;  /* 0x00000006150aa210 */ /* 0x002fc80007f3e0ff */
[----:B------:R-:W-:Y:S02]  /*2020*/  @!P2 IADD3.X R11, PT, PT, R20, R7, RZ, P1, !PT ;  /* 0x00000007140ba210 */ /* 0x000fe40000ffe4ff */
[----:B------:R-:W0:Y:S01]  /*2030*/  @!P2 LDC.64 R6, c[0x0][0x398] ;  /* 0x0000e600ff06ab82 */ /* 0x000e220000000a00 */
[----:B------:R0:W-:Y:S01]  /*2040*/  STL.64 [R1+0x548], R40 ;  /* 0x0005482801007387 */ /* 0x0001e20000100a00 */
[----:B------:R-:W-:Y:S02]  /*2050*/  IADD3 R44, PT, PT, R0, 0x140, RZ ;  /* 0x00000140002c7810 */ /* 0x000fe40007ffe0ff */
[----:B------:R-:W-:Y:S02]  /*2060*/  LOP3.LUT R22, R22, 0xffffffbf, RZ, 0xc0, !PT ;  /* 0xffffffbf16167812 */ /* 0x000fe400078ec0ff */
[----:B------:R-:W-:Y:S01]  /*2070*/  SHF.R.S32.HI R23, RZ, 0x1f, R44 ;  /* 0x0000001fff177819 */ /* 0x000fe2000001142c */
[----:B------:R1:W-:Y:S01]  /*2080*/  @!P2 STL.64 [R1+0x218], R10 ;  /* 0x0002180a0100a387 */ /* 0x0003e20000100a00 */
        /* <DEDUP_REMOVED lines=42> */
[----:B------:R-:W-:Y:S02]  /*2330*/  IADD3 R44, PT, PT, R0, 0x160, RZ ;  /* 0x00000160002c7810 */ /* 0x000fe40007ffe0ff */
        /* <DEDUP_REMOVED lines=91> */
[----:B------:R-:W-:-:S04]  /*28f0*/  IADD3 R44, PT, PT, R0, 0x1a0, RZ ;  /* 0x000001a0002c7810 */ /* 0x000fc80007ffe0ff */
[----:B------:R-:W-:Y:S02]  /*2900*/  SHF.R.S32.HI R23, RZ, 0x1f, R44 ;  /* 0x0000001fff177819 */ /* 0x000fe4000001142c */
[----:B0-----:R-:W-:-:S04]  /*2910*/  @!P2 IADD3 R26, P1, PT, R21, R6, RZ ;  /* 0x00000006151aa210 */ /* 0x001fc80007f3e0ff */
[----:B------:R-:W-:Y:S02]  /*2920*/  @!P2 IADD3.X R27, PT, PT, R20, R7, RZ, P1, !PT ;  /* 0x00000007141ba210 */ /* 0x000fe40000ffe4ff */
[----:B------:R-:W-:-:S04]  /*2930*/  ISETP.GE.U32.AND P1, PT, R44, UR16, PT ;  /* 0x000000102c007c0c */ /* 0x000fc8000bf26070 */
[----:B------:R-:W-:-:S13]  /*2940*/  ISETP.GE.AND.EX P1, PT, R23, UR17, PT, P1 ;  /* 0x0000001117007c0c */ /* 0x000fda000bf26310 */
[----:B------:R-:W0:Y:S08]  /*2950*/  @!P1 LDC.64 R20, c[0x0][0x3f8] ;  /* 0x0000fe00ff149b82 */ /* 0x000e300000000a00 */
[----:B------:R-:W1:Y:S01]  /*2960*/  @!P1 LDC.64 R6, c[0x0][0x3a0] ;  /* 0x0000e800ff069b82 */ /* 0x000e620000000a00 */
[----:B------:R-:W-:Y:S02]  /*2970*/  @!P1 MOV R42, R2 ;  /* 0x00000002002a9202 */ /* 0x000fe40000000f00 */
[----:B------:R-:W-:-:S02]  /*2980*/  @!P1 MOV R43, R5 ;  /* 0x00000005002b9202 */ /* 0x000fc40000000f00 */
[----:B------:R-:W-:Y:S01]  /*2990*/  LOP3.LUT R22, R22, 0xfffffffe, RZ, 0xc0, !PT ;  /* 0xfffffffe16167812 */ /* 0x000fe200078ec0ff */
[----:B0-----:R-:W-:-:S04]  /*29a0*/  @!P1 IMAD R23, R23, R20, RZ ;  /* 0x0000001417179224 */ /* 0x001fc800078e02ff */
[C---:B------:R-:W-:Y:S02]  /*29b0*/  @!P1 IMAD R23, R44.reuse, R21, R23 ;  /* 0x000000152c179224 */ /* 0x040fe400078e0217 */
[----:B------:R-:W-:Y:S01]  /*29c0*/  @!P1 IMAD.WIDE.U32 R20, R44, R20, R42 ;  /* 0x000000142c149225 */ /* 0x000fe200078e002a */
[----:B------:R-:W-:-:S04]  /*29d0*/  @P2 LOP3.LUT R22, R22, 0x1, RZ, 0xfc, !PT ;  /* 0x0000000116162812 */ /* 0x000fc800078efcff */
[----:B------:R-:W-:Y:S02]  /*29e0*/  @!P1 IADD3 R23, PT, PT, R21, R23, RZ ;  /* 0x0000001715179210 */ /* 0x000fe40007ffe0ff */
[C---:B------:R-:W-:Y:S02]  /*29f0*/  @!P1 SHF.L.U32 R21, R20.reuse, 0x2, RZ ;  /* 0x0000000214159819 */ /* 0x040fe400000006ff */
[----:B------:R-:W-:Y:S02]  /*2a00*/  @!P1 SHF.L.U64.HI R20, R20, 0x2, R23 ;  /* 0x0000000214149819 */ /* 0x000fe40000010217 */
[----:B-1----:R-:W-:-:S04]  /*2a10*/  @!P1 IADD3 R42, P2, PT, R21, R6, RZ ;  /* 0x00000006152a9210 */ /* 0x002fc80007f5e0ff */
[----:B------:R-:W-:Y:S02]  /*2a20*/  @!P1 IADD3.X R43, PT, PT, R20, R7, RZ, P2, !PT ;  /* 0x00000007142b9210 */ /* 0x000fe400017fe4ff */
[----:B------:R-:W0:Y:S01]  /*2a30*/  @!P1 LDC.64 R6, c[0x0][0x398] ;  /* 0x0000e600ff069b82 */ /* 0x000e220000000a00 */
[----:B------:R-:W-:Y:S02]  /*2a40*/  IADD3 R44, PT, PT, R0, 0x1b0, RZ ;  /* 0x000001b0002c7810 */ /* 0x000fe40007ffe0ff */
[----:B------:R0:W-:Y:S02]  /*2a50*/  @!P1 STL.64 [R1+0x2b0], R42 ;  /* 0x0002b02a01009387 */ /* 0x0001e40000100a00 */
[----:B------:R-:W-:Y:S02]  /*2a60*/  SHF.R.S32.HI R23, RZ, 0x1f, R44 ;  /* 0x0000001fff177819 */ /* 0x000fe4000001142c */
[----:B0-----:R-:W-:-:S04]  /*2a70*/  @!P1 IADD3 R42, P2, PT, R21, R6, RZ ;  /* 0x00000006152a9210 */ /* 0x001fc80007f5e0ff */
[----:B------:R-:W-:Y:S02]  /*2a80*/  @!P1 IADD3.X R43, PT, PT, R20, R7, RZ, P2, !PT ;  /* 0x00000007142b9210 */ /* 0x000fe400017fe4ff */
[----:B------:R-:W-:-:S04]  /*2a90*/  ISETP.GE.U32.AND P2, PT, R44, UR16, PT ;  /* 0x000000102c007c0c */ /* 0x000fc8000bf46070 */
[----:B------:R-:W-:-:S13]  /*2aa0*/  ISETP.GE.AND.EX P2, PT, R23, UR17, PT, P2 ;  /* 0x0000001117007c0c */ /* 0x000fda000bf46320 */
[----:B------:R-:W0:Y:S08]  /*2ab0*/  @!P2 LDC.64 R20, c[0x0][0x3f8] ;  /* 0x0000fe00ff14ab82 */ /* 0x000e300000000a00 */
[----:B------:R-:W1:Y:S01]  /*2ac0*/  @!P2 LDC.64 R6, c[0x0][0x3a0] ;  /* 0x0000e800ff06ab82 */ /* 0x000e620000000a00 */
[----:B------:R2:W-:Y:S02]  /*2ad0*/  @!P1 STL.64 [R1+0x2b8], R42 ;  /* 0x0002b82a01009387 */ /* 0x0005e40000100a00 */
[----:B--2---:R-:W-:-:S02]  /*2ae0*/  @!P2 MOV R42, R2 ;  /* 0x00000002002aa202 */ /* 0x004fc40000000f00 */
        /* <DEDUP_REMOVED lines=75> */
[----:B0-----:R-:W-:-:S04]  /*2fa0*/  @!P5 IADD3 R44, P6, PT, R21, R6, RZ ;  /* 0x00000006152cd210 */ /* 0x001fc80007fde0ff */
[----:B------:R-:W-:Y:S02]  /*2fb0*/  @!P5 IADD3.X R45, PT, PT, R20, R7, RZ, P6, !PT ;  /* 0x00000007142dd210 */ /* 0x000fe400037fe4ff */
[----:B------:R-:W-:Y:S02]  /*2fc0*/  SHF.R.S32.HI R20, RZ, 0x1f, R23 ;  /* 0x0000001fff147819 */ /* 0x000fe40000011417 */
[----:B------:R-:W-:-:S04]  /*2fd0*/  ISETP.GE.U32.AND P6, PT, R23, UR16, PT ;  /* 0x0000001017007c0c */ /* 0x000fc8000bfc6070 */
[----:B------:R-:W-:-:S13]  /*2fe0*/  ISETP.GE.AND.EX P6, PT, R20, UR17, PT, P6 ;  /* 0x0000001114007c0c */ /* 0x000fda000bfc6360 */
[----:B------:R-:W0:Y:S01]  /*2ff0*/  @!P6 LDC.64 R6, c[0x0][0x3f8] ;  /* 0x0000fe00ff06eb82 */ /* 0x000e220000000a00 */
[----:B------:R-:W-:Y:S01]  /*3000*/  @!P6 MOV R21, R5 ;  /* 0x000000050015e202 */ /* 0x000fe20000000f00 */
[----:B------:R1:W-:Y:S01]  /*3010*/  STL.64 [R1+0x4b0], R2 ;  /* 0x0004b00201007387 */ /* 0x0003e20000100a00 */
[----:B0-----:R-:W-:-:S04]  /*3020*/  @!P6 IMAD R20, R20, R6, RZ ;  /* 0x000000061414e224 */ /* 0x001fc800078e02ff */
[----:B------:R-:W-:Y:S01]  /*3030*/  @!P6 IMAD R7, R23, R7, R20 ;  /* 0x000000071707e224 */ /* 0x000fe200078e0214 */
[----:B------:R-:W-:-:S05]  /*3040*/  @!P6 MOV R20, R2 ;  /* 0x000000020014e202 */ /* 0x000fca0000000f00 */
[----:B------:R-:W-:-:S05]  /*3050*/  @!P6 IMAD.WIDE.U32 R20, R23, R6, R20 ;  /* 0x000000061714e225 */ /* 0x000fca00078e0014 */
[----:B------:R-:W-:Y:S02]  /*3060*/  @!P6 IADD3 R7, PT, PT, R21, R7, RZ ;  /* 0x000000071507e210 */ /* 0x000fe40007ffe0ff */
[C---:B-1----:R-:W-:Y:S02]  /*3070*/  @!P6 SHF.L.U32 R2, R20.reuse, 0x2, RZ ;  /* 0x000000021402e819 */ /* 0x042fe400000006ff */
[----:B------:R-:W-:Y:S02]  /*3080*/  @!P6 SHF.L.U64.HI R3, R20, 0x2, R7 ;  /* 0x000000021403e819 */ /* 0x000fe40000010207 */
[----:B------:R-:W-:Y:S02]  /*3090*/  MOV R20, R8 ;  /* 0x0000000800147202 */ /* 0x000fe40000000f00 */
[----:B------:R-:W-:Y:S02]  /*30a0*/  MOV R21, R9 ;  /* 0x0000000900157202 */ /* 0x000fe40000000f00 */
[----:B------:R-:W-:Y:S01]  /*30b0*/  MOV R6, R40 ;  /* 0x0000002800067202 */ /* 0x000fe20000000f00 */
[----:B------:R-:W2:Y:S01]  /*30c0*/  LDL.LU.64 R8, [R1+0x550] ;  /* 0x0005500001087983 */ /* 0x000ea20000300a00 */
[----:B------:R-:W-:-:S03]  /*30d0*/  MOV R7, R41 ;  /* 0x0000002900077202 */ /* 0x000fc60000000f00 */
[----:B------:R-:W3:Y:S04]  /*30e0*/  LDL.LU.64 R40, [R1+0x548] ;  /* 0x0005480001287983 */ /* 0x000ee80000300a00 */
[----:B------:R0:W-:Y:S02]  /*30f0*/  @!P5 STL.64 [R1+0x268], R44 ;  /* 0x0002682c0100d387 */ /* 0x0001e40000100a00 */
[----:B0-----:R-:W0:Y:S01]  /*3100*/  @!P6 LDC.64 R44, c[0x0][0x3a0] ;  /* 0x0000e800ff2ceb82 */ /* 0x001e220000000a00 */
[----:B------:R-:W-:-:S04]  /*3110*/  LOP3.LUT R22, R22, 0xfbffffff, RZ, 0xc0, !PT ;  /* 0xfbffffff16167812 */ /* 0x000fc800078ec0ff */
[----:B------:R-:W-:Y:S01]  /*3120*/  @P1 LOP3.LUT R22, R22, 0x4000000, RZ, 0xfc, !PT ;  /* 0x0400000016161812 */ /* 0x000fe200078efcff */
[----:B------:R1:W-:Y:S01]  /*3130*/  STL.64 [R1+0x4c0], R2 ;  /* 0x0004c00201007387 */ /* 0x0003e20000100a00 */
[----:B0-----:R-:W-:-:S04]  /*3140*/  @!P6 IADD3 R44, P1, PT, R2, R44, RZ ;  /* 0x0000002c022ce210 */ /* 0x001fc80007f3e0ff */
[----:B------:R-:W-:Y:S02]  /*3150*/  @!P6 IADD3.X R45, PT, PT, R3, R45, RZ, P1, !PT ;  /* 0x0000002d032de210 */ /* 0x000fe40000ffe4ff */
[----:B-1----:R-:W-:Y:S02]  /*3160*/  MOV R2, R6 ;  /* 0x0000000600027202 */ /* 0x002fe40000000f00 */
[----:B------:R-:W-:Y:S01]  /*3170*/  MOV R3, R7 ;  /* 0x0000000700037202 */ /* 0x000fe20000000f00 */
[----:B------:R0:W-:Y:S01]  /*3180*/  STL.64 [R1+0x4c8], R44 ;  /* 0x0004c82c01007387 */ /* 0x0001e20000100a00 */
[----:B------:R-:W-:Y:S02]  /*3190*/  CS2R R6, SRZ ;  /* 0x0000000000067805 */ /* 0x000fe4000001ff00 */
[----:B0-----:R-:W-:Y:S02]  /*31a0*/  MOV R44, R20 ;  /* 0x00000014002c7202 */ /* 0x001fe40000000f00 */
[----:B------:R-:W-:-:S02]  /*31b0*/  MOV R45, R21 ;  /* 0x00000015002d7202 */ /* 0x000fc40000000f00 */
[----:B------:R-:W-:Y:S01]  /*31c0*/  CS2R R20, SRZ ;  /* 0x0000000000147805 */ /* 0x000fe2000001ff00 */
[----:B------:R0:W-:Y:S04]  /*31d0*/  STL [R1+0x4ac], R5 ;  /* 0x0004ac0501007387 */ /* 0x0001e80000100800 */
[----:B------:R1:W-:Y:S01]  /*31e0*/  STL [R1+0x4b8], R4 ;  /* 0x0004b80401007387 */ /* 0x0003e20000100800 */
[----:B0-----:R-:W-:Y:S02]  /*31f0*/  MOV R5, R13 ;  /* 0x0000000d00057202 */ /* 0x001fe40000000f00 */
[----:B-1----:R-:W-:Y:S02]  /*3200*/  MOV R4, R12 ;  /* 0x0000000c00047202 */ /* 0x002fe40000000f00 */
[----:B------:R-:W4:Y:S04]  /*3210*/  LDL.LU.64 R12, [R1+0x558] ;  /* 0x00055800010c7983 */ /* 0x000f280000300a00 */
[----:B--2---:R-:W2:Y:S04]  /*3220*/  @!P0 LDG.E.64 R6, desc[UR10][R8.64] ;  /* 0x0000000a08068981 */ /* 0x004ea8000c1e1b00 */
[----:B---3--:R0:W3:Y:S02]  /*3230*/  @!P0 LDG.E.64 R20, desc[UR10][R40.64] ;  /* 0x0000000a28148981 */ /* 0x0080e4000c1e1b00 */
[----:B0-----:R-:W-:-:S02]  /*3240*/  MOV R40, R10 ;  /* 0x0000000a00287202 */ /* 0x001fc40000000f00 */
[----:B------:R-:W-:Y:S02]  /*3250*/  MOV R41, R11 ;  /* 0x0000000b00297202 */ /* 0x000fe40000000f00 */
[----:B------:R-:W4:Y:S01]  /*3260*/  LDL.LU.64 R10, [R1+0x540] ;  /* 0x00054000010a7983 */ /* 0x000f220000300a00 */
[----:B------:R-:W-:Y:S02]  /*3270*/  LOP3.LUT R22, R22, 0xf7ffffff, RZ, 0xc0, !PT ;  /* 0xf7ffffff16167812 */ /* 0x000fe400078ec0ff */
[----:B------:R-:W-:Y:S02]  /*3280*/  CS2R R8, SRZ ;  /* 0x0000000000087805 */ /* 0x000fe4000001ff00 */
[----:B------:R-:W-:Y:S01]  /*3290*/  MOV R23, RZ ;  /* 0x000000ff00177202 */ /* 0x000fe20000000f00 */
[----:B------:R0:W-:Y:S01]  /*32a0*/  STL [R1+0x508], R37 ;  /* 0x0005082501007387 */ /* 0x0001e20000100800 */
[----:B------:R-:W-:-:S03]  /*32b0*/  @P2 LOP3.LUT R22, R22, 0x8000000, RZ, 0xfc, !PT ;  /* 0x0800000016162812 */ /* 0x000fc600078efcff */
[----:B------:R1:W-:Y:S01]  /*32c0*/  STL [R1+0x4a8], R0 ;  /* 0x0004a80001007387 */ /* 0x0003e20000100800 */
[----:B0-----:R-:W-:Y:S02]  /*32d0*/  HFMA2 R37, -RZ, RZ, 0, 0 ;  /* 0x00000000ff257431 */ /* 0x001fe400000001ff */
[----:B-1----:R-:W-:Y:S01]  /*32e0*/  HFMA2 R0, -RZ, RZ, 0, 0 ;  /* 0x00000000ff007431 */ /* 0x002fe200000001ff */
[----:B------:R-:W-:Y:S02]  /*32f0*/  MOV R42, R14 ;  /* 0x0000000e002a7202 */ /* 0x000fe40000000f00 */
[----:B------:R-:W-:Y:S02]  /*3300*/  MOV R43, R15 ;  /* 0x0000000f002b7202 */ /* 0x000fe40000000f00 */
[----:B------:R-:W4:Y:S01]  /*3310*/  LDL.LU.64 R14, [R1+0x560] ;  /* 0x00056000010e7983 */ /* 0x000f220000300a00 */
[----:B--2---:R-:W-:Y:S02]  /*3320*/  @!P0 MOV R23, R6 ;  /* 0x0000000600178202 */ /* 0x004fe40000000f00 */
[----:B------:R-:W-:-:S02]  /*3330*/  @!P0 MOV R0, R7 ;  /* 0x0000000700008202 */ /* 0x000fc40000000f00 */
[----:B---3--:R-:W-:Y:S02]  /*3340*/  @!P0 MOV R9, R20 ;  /* 0x0000001400098202 */ /* 0x008fe40000000f00 */
[----:B------:R-:W-:Y:S02]  /*3350*/  @!P0 MOV R37, R21 ;  /* 0x0000001500258202 */ /* 0x000fe40000000f00 */
[----:B------:R-:W-:Y:S01]  /*3360*/  LOP3.LUT P0, RZ, R22, 0x1000000, RZ, 0xc0, !PT ;  /* 0x0100000016ff7812 */ /* 0x000fe2000780c0ff */
[----:B------:R0:W-:Y:S02]  /*3370*/  STL [R1+0x2e4], R9 ;  /* 0x0002e40901007387 */ /* 0x0001e40000100800 */
[----:B0-----:R-:W-:-:S10]  /*3380*/  HFMA2 R9, -RZ, RZ, 0, 0 ;  /* 0x00000000ff097431 */ /* 0x001fd400000001ff */
[----:B----4-:R0:W2:Y:S02]  /*3390*/  @!P0 LDG.E.64 R8, desc[UR10][R10.64] ;  /* 0x0000000a0a088981 */ /* 0x0100a4000c1e1b00 */
[----:B0-----:R-:W-:-:S06]  /*33a0*/  CS2R R10, SRZ ;  /* 0x00000000000a7805 */ /* 0x001fcc000001ff00 */
[----:B------:R0:W3:Y:S01]  /*33b0*/  @!P0 LDG.E.64 R10, desc[UR10][R12.64] ;  /* 0x0000000a0c0a8981 */ /* 0x0000e2000c1e1b00 */
[----:B------:R-:W-:Y:S02]  /*33c0*/  LOP3.LUT P2, RZ, R22, 0x800000, RZ, 0xc0, !PT ;  /* 0x0080000016ff7812 */ /* 0x000fe4000784c0ff */
[----:B0-----:R-:W-:Y:S02]  /*33d0*/  CS2R R12, SRZ ;  /* 0x00000000000c7805 */ /* 0x001fe4000001ff00 */
[----:B--2---:R-:W-:-:S05]  /*33e0*/  @!P0 MOV R13, R9 ;  /* 0x00000009000d8202 */ /* 0x004fca0000000f00 */
[----:B------:R-:W-:Y:S01]  /*33f0*/  STL [R1+0x354], R13 ;  /* 0x0003540d01007387 */ /* 0x000fe20000100800 */
[----:B---3--:R-:W-:-:S05]  /*3400*/  @!P0 MOV R12, R10 ;  /* 0x0000000a000c8202 */ /* 0x008fca0000000f00 */
[----:B------:R0:W-:Y:S02]  /*3410*/  STL [R1+0x264], R12 ;  /* 0x0002640c01007387 */ /* 0x0001e40000100800 */
[----:B0-----:R-:W-:-:S06]  /*3420*/  CS2R R12, SRZ ;  /* 0x00000000000c7805 */ /* 0x001fcc000001ff00 */
[----:B------:R0:W2:Y:S02]  /*3430*/  @!P2 LDG.E.64 R12, desc[UR10][R14.64] ;  /* 0x0000000a0e0ca981 */ /* 0x0000a4000c1e1b00 */
[----:B0-----:R-:W-:-:S06]  /*3440*/  CS2R R14, SRZ ;  /* 0x00000000000e7805 */ /* 0x001fcc000001ff00 */
[----:B------:R0:W3:Y:S01]  /*3450*/  @!P2 LDG.E.64 R14, desc[UR10][R16.64] ;  /* 0x0000000a100ea981 */ /* 0x0000e2000c1e1b00 */
[----:B------:R-:W-:Y:S02]  /*3460*/  LOP3.LUT P1, RZ, R22, 0x400000, RZ, 0xc0, !PT ;  /* 0x0040000016ff7812 */ /* 0x000fe4000782c0ff */
[----:B0-----:R-:W-:Y:S01]  /*3470*/  CS2R R16, SRZ ;  /* 0x0000000000107805 */ /* 0x001fe2000001ff00 */
[----:B------:R0:W-:Y:S04]  /*3480*/  STL.64 [R1+0x10], R20 ;  /* 0x0000101401007387 */ /* 0x0001e80000100a00 */
[----:B------:R1:W-:Y:S01]  /*3490*/  STL [R1+0x258], R0 ;  /* 0x0002580001007387 */ /* 0x0003e20000100800 */
[----:B0-----:R-:W-:Y:S02]  /*34a0*/  MOV R20, R24 ;  /* 0x0000001800147202 */ /* 0x001fe40000000f00 */
[----:B------:R-:W-:-:S02]  /*34b0*/  MOV R21, R25 ;  /* 0x0000001900157202 */ /* 0x000fc40000000f00 */
[----:B------:R-:W4:Y:S01]  /*34c0*/  LDL.LU.64 R24, [R1+0x530] ;  /* 0x0005300001187983 */ /* 0x000f220000300a00 */
[----:B-1----:R-:W-:Y:S02]  /*34d0*/  MOV R0, RZ ;  /* 0x000000ff00007202 */ /* 0x002fe40000000f00 */
[----:B------:R-:W-:Y:S01]  /*34e0*/  @!P0 MOV R0, R8 ;  /* 0x0000000800008202 */ /* 0x000fe20000000f00 */
[----:B------:R0:W-:Y:S04]  /*34f0*/  STL.64 [R1+0x18], R8 ;  /* 0x0000180801007387 */ /* 0x0001e80000100a00 */
[----:B------:R1:W-:Y:S01]  /*3500*/  STL [R1+0x32c], R0 ;  /* 0x00032c0001007387 */ /* 0x0003e20000100800 */
[----:B0-----:R-:W-:Y:S01]  /*3510*/  MOV R8, R28 ;  /* 0x0000001c00087202 */ /* 0x001fe20000000f00 */
[----:B-1----:R-:W-:Y:S01]  /*3520*/  HFMA2 R0, -RZ, RZ, 0, 0 ;  /* 0x00000000ff007431 */ /* 0x002fe200000001ff */
[----:B------:R-:W-:-:S02]  /*3530*/  @!P0 MOV R0, R11 ;  /* 0x0000000b00008202 */ /* 0x000fc40000000f00 */
[----:B------:R-:W-:Y:S02]  /*3540*/  MOV R9, R29 ;  /* 0x0000001d00097202 */ /* 0x000fe40000000f00 */
[----:B------:R-:W4:Y:S04]  /*3550*/  LDL.LU.64 R28, [R1+0x520] ;  /* 0x00052000011c7983 */ /* 0x000f280000300a00 */
[----:B------:R0:W-:Y:S02]  /*3560*/  STL [R1+0x28c], R0 ;  /* 0x00028c0001007387 */ /* 0x0001e40000100800 */
[----:B0-----:R-:W-:Y:S01]  /*3570*/  HFMA2 R0, -RZ, RZ, 0, 0 ;  /* 0x00000000ff007431 */ /* 0x001fe200000001ff */
[----:B--2---:R-:W-:-:S05]  /*3580*/  @!P2 MOV R17, R13 ;  /* 0x0000000d0011a202 */ /* 0x004fca0000000f00 */
[----:B------:R-:W-:Y:S01]  /*3590*/  STL [R1+0x38c], R17 ;  /* 0x00038c1101007387 */ /* 0x000fe20000100800 */
[----:B---3--:R-:W-:-:S05]  /*35a0*/  @!P2 MOV R16, R14 ;  /* 0x0000000e0010a202 */ /* 0x008fca0000000f00 */
[----:B------:R0:W-:Y:S02]  /*35b0*/  STL [R1+0x288], R16 ;  /* 0x0002881001007387 */ /* 0x0001e40000100800 */
[----:B0-----:R-:W-:-:S06]  /*35c0*/  CS2R R16, SRZ ;  /* 0x0000000000107805 */ /* 0x001fcc000001ff00 */
[----:B------:R0:W2:Y:S02]  /*35d0*/  @!P1 LDG.E.64 R16, desc[UR10][R18.64] ;  /* 0x0000000a12109981 */ /* 0x0000a4000c1e1b00 */
[----:B0-----:R-:W-:-:S06]  /*35e0*/  CS2R R18, SRZ ;  /* 0x0000000000127805 */ /* 0x001fcc000001ff00 */
[----:B------:R0:W3:Y:S02]  /*35f0*/  @!P1 LDG.E.64 R18, desc[UR10][R38.64] ;  /* 0x0000000a26129981 */ /* 0x0000e4000c1e1b00 */
[----:B0-----:R-:W-:Y:S02]  /*3600*/  MOV R38, R26 ;  /* 0x0000001a00267202 */ /* 0x001fe40000000f00 */
[----:B------:R-:W-:Y:S02]  /*3610*/  MOV R39, R27 ;  /* 0x0000001b00277202 */ /* 0x000fe40000000f00 */
[----:B------:R-:W3:Y:S01]  /*3620*/  LDL.LU.64 R26, [R1+0x538] ;  /* 0x00053800011a7983 */ /* 0x000ee20000300a00 */
[----:B------:R-:W-:-:S03]  /*3630*/  @!P2 MOV R0, R12 ;  /* 0x0000000c0000a202 */ /* 0x000fc60000000f00 */
[----:B------:R0:W-:Y:S02]  /*3640*/  STL.64 [R1+0x20], R12 ;  /* 0x0000200c01007387 */ /* 0x0001e40000100a00 */
[----:B0-----:R-:W-:Y:S02]  /*3650*/  MOV R12, R32 ;  /* 0x00000020000c7202 */ /* 0x001fe40000000f00 */
[----:B------:R-:W-:Y:S02]  /*3660*/  MOV R13, R33 ;  /* 0x00000021000d7202 */ /* 0x000fe40000000f00 */
[----:B------:R-:W3:Y:S01]  /*3670*/  LDL.LU.64 R32, [R1+0x510] ;  /* 0x0005100001207983 */ /* 0x000ee20000300a00 */
[----:B------:R-:W-:-:S03]  /*3680*/  LOP3.LUT P0, RZ, R22, 0x200000, RZ, 0xc0, !PT ;  /* 0x0020000016ff7812 */ /* 0x000fc6000780c0ff */
[----:B------:R0:W-:Y:S04]  /*3690*/  STL [R1+0x37c], R0 ;  /* 0x00037c0001007387 */ /* 0x0001e80000100800 */
[----:B------:R1:W-:Y:S01]  /*36a0*/  STL.64 [R1+0x110], R6 ;  /* 0x0001100601007387 */ /* 0x0003e20000100a00 */
[----:B0-----:R-:W-:Y:S01]  /*36b0*/  HFMA2 R0, -RZ, RZ, 0, 0 ;  /* 0x00000000ff007431 */ /* 0x001fe200000001ff */
[----:B------:R-:W-:Y:S02]  /*36c0*/  @!P2 MOV R0, R15 ;  /* 0x0000000f0000a202 */ /* 0x000fe40000000f00 */
[----:B-1----:R-:W-:-:S03]  /*36d0*/  CS2R R6, SRZ ;  /* 0x0000000000067805 */ /* 0x002fc6000001ff00 */
[----:B------:R0:W-:Y:S01]  /*36e0*/  STL [R1+0x2ac], R0 ;  /* 0x0002ac0001007387 */ /* 0x0001e20000100800 */
[----:B------:R-:W-:-:S03]  /*36f0*/  LOP3.LUT P2, RZ, R22, 0x100000, RZ, 0xc0, !PT ;  /* 0x0010000016ff7812 */ /* 0x000fc6000784c0ff */
[----:B----4-:R1:W4:Y:S01]  /*3700*/  @!P0 LDG.E.64 R6, desc[UR10][R24.64] ;  /* 0x0000000a18068981 */ /* 0x010322000c1e1b00 */
[----:B0-----:R-:W-:-:S03]  /*3710*/  HFMA2 R0, -RZ, RZ, 0, 0 ;  /* 0x00000000ff007431 */ /* 0x001fc600000001ff */
[----:B------:R0:W-:Y:S01]  /*3720*/  STL [R1+0x2fc], R37 ;  /* 0x0002fc2501007387 */ /* 0x0001e20000100800 */
[----:B-1----:R-:W-:Y:S02]  /*3730*/  MOV R24, R20 ;  /* 0x0000001400187202 */ /* 0x002fe40000000f00 */
[----:B------:R-:W-:Y:S02]  /*3740*/  MOV R25, R21 ;  /* 0x0000001500197202 */ /* 0x000fe40000000f00 */
[----:B------:R-:W-:Y:S01]  /*3750*/  CS2R R20, SRZ ;  /* 0x0000000000147805 */ /* 0x000fe2000001ff00 */
[----:B------:R1:W-:Y:S01]  /*3760*/  STL [R1+0x25c], R23 ;  /* 0x00025c1701007387 */ /* 0x0003e20000100800 */
[----:B0-----:R-:W-:-:S03]  /*3770*/  HFMA2 R37, -RZ, RZ, 0, 0 ;  /* 0x00000000ff257431 */ /* 0x001fc600000001ff */
[----:B------:R0:W-:Y:S01]  /*3780*/  STL.64 [R1+0x118], R10 ;  /* 0x0001180a01007387 */ /* 0x0001e20000100a00 */
[----:B-1----:R-:W-:Y:S02]  /*3790*/  MOV R23, RZ ;  /* 0x000000ff00177202 */ /* 0x002fe40000000f00 */
[----:B0-----:R-:W-:Y:S01]  /*37a0*/  MOV R10, R8 ;  /* 0x00000008000a7202 */ /* 0x001fe20000000f00 */
[----:B------:R-:W-:Y:S01]  /*37b0*/  HFMA2 R8, -RZ, RZ, 0, 0 ;  /* 0x00000000ff087431 */ /* 0x000fe200000001ff */
[----:B------:R-:W-:Y:S02]  /*37c0*/  MOV R11, R9 ;  /* 0x00000009000b7202 */ /* 0x000fe40000000f00 */
[----:B------:R-:W-:Y:S01]  /*37d0*/  MOV R9, RZ ;  /* 0x000000ff00097202 */ /* 0x000fe20000000f00 */
[----:B------:R0:W-:Y:S05]  /*37e0*/  STL.64 [R1+0x120], R14 ;  /* 0x0001200e01007387 */ /* 0x0001ea0000100a00 */
[----:B------:R-:W4:Y:S01]  /*37f0*/  @!P2 LDG.E.64 R8, desc[UR10][R28.64] ;  /* 0x0000000a1c08a981 */ /* 0x000f22000c1e1b00 */
[----:B0-----:R-:W-:-:S02]  /*3800*/  MOV R14, R12 ;  /* 0x0000000c000e7202 */ /* 0x001fc40000000f00 */
[----:B------:R-:W-:Y:S02]  /*3810*/  MOV R15, R13 ;  /* 0x0000000d000f7202 */ /* 0x000fe40000000f00 */
[----:B------:R-:W-:Y:S02]  /*3820*/  CS2R R12, SRZ ;  /* 0x00000000000c7805 */ /* 0x000fe4000001ff00 */
[----:B--2---:R-:W-:Y:S02]  /*3830*/  @!P1 MOV R0, R16 ;  /* 0x0000001000009202 */ /* 0x004fe40000000f00 */
[----:B------:R-:W-:-:S03]  /*3840*/  @!P1 MOV R37, R17 ;  /* 0x0000001100259202 */ /* 0x000fc60000000f00 */
[----:B------:R0:W-:Y:S02]  /*3850*/  STL [R1+0x3a8], R0 ;  /* 0x0003a80001007387 */ /* 0x0001e40000100800 */
[----:B0-----:R-:W-:Y:S01]  /*3860*/  HFMA2 R0, -RZ, RZ, 0, 0 ;  /* 0x00000000ff007431 */ /* 0x001fe200000001ff */
[----:B---3--:R-:W-:Y:S02]  /*3870*/  @!P1 MOV R23, R18 ;  /* 0x0000001200179202 */ /* 0x008fe40000000f00 */
[----:B------:R-:W-:Y:S02]  /*3880*/  @!P1 MOV R0, R19 ;  /* 0x0000001300009202 */ /* 0x000fe40000000f00 */
[----:B------:R-:W-:Y:S01]  /*3890*/  LOP3.LUT P1, RZ, R22, 0x80000, RZ, 0xc0, !PT ;  /* 0x0008000016ff7812 */ /* 0x000fe2000782c0ff */
[----:B------:R0:W2:Y:S02]  /*38a0*/  @!P0 LDG.E.64 R20, desc[UR10][R26.64] ;  /* 0x0000000a1a148981 */ /* 0x0000a4000c1e1b00 */
[----:B0-----:R-:W-:-:S02]  /*38b0*/  MOV R26, R30 ;  /* 0x0000001e001a7202 */ /* 0x001fc40000000f00 */
[----:B------:R-:W-:Y:S02]  /*38c0*/  MOV R27, R31 ;  /* 0x0000001f001b7202 */ /* 0x000fe40000000f00 */
[----:B------:R-:W3:Y:S06]  /*38d0*/  LDL.LU.64 R30, [R1+0x528] ;  /* 0x00052800011e7983 */ /* 0x000eec0000300a00 */
[----:B------:R-:W2:Y:S01]  /*38e0*/  @!P1 LDG.E.64 R12, desc[UR10][R32.64] ;  /* 0x0000000a200c9981 */ /* 0x000ea2000c1e1b00 */
[----:B------:R-:W-:Y:S02]  /*38f0*/  MOV R28, R10 ;  /* 0x0000000a001c7202 */ /* 0x000fe40000000f00 */
[----:B------:R-:W-:Y:S01]  /*3900*/  MOV R29, R11 ;  /* 0x0000000b001d7202 */ /* 0x000fe20000000f00 */
[----:B------:R0:W-:Y:S01]  /*3910*/  STL [R1+0x3c0], R37 ;  /* 0x0003c02501007387 */ /* 0x0001e20000100800 */
[----:B------:R-:W-:Y:S01]  /*3920*/  CS2R R10, SRZ ;  /* 0x00000000000a7805 */ /* 0x000fe2000001ff00 */
[----:B0-----:R-:W-:-:S02]  /*3930*/  HFMA2 R37, -RZ, RZ, 0, 0 ;  /* 0x00000000ff257431 */ /* 0x001fc400000001ff */
[----:B------:R0:W-:Y:S01]  /*3940*/  STL [R1+0x260], R0 ;  /* 0x0002600001007387 */ /* 0x0001e20000100800 */
[----:B----4-:R-:W-:-:S05]  /*3950*/  @!P0 MOV R37, R7 ;  /* 0x0000000700258202 */ /* 0x010fca0000000f00 */
[----:B------:R1:W-:Y:S01]  /*3960*/  STL [R1+0x3e0], R37 ;  /* 0x0003e02501007387 */ /* 0x0003e20000100800 */
[----:B0-----:R-:W-:Y:S01]  /*3970*/  HFMA2 R0, -RZ, RZ, 0, 0 ;  /* 0x00000000ff007431 */ /* 0x001fe200000001ff */
[----:B------:R-:W-:Y:S02]  /*3980*/  @!P0 MOV R0, R6 ;  /* 0x0000000600008202 */ /* 0x000fe40000000f00 */
[----:B------:R0:W-:Y:S01]  /*3990*/  STL.64 [R1+0x28], R16 ;  /* 0x0000281001007387 */ /* 0x0001e20000100a00 */
[----:B-1----:R-:W-:-:S03]  /*39a0*/  HFMA2 R37, -RZ, RZ, 0, 0 ;  /* 0x00000000ff257431 */ /* 0x002fc600000001ff */
[----:B------:R1:W-:Y:S04]  /*39b0*/  STL [R1+0x3c4], R0 ;  /* 0x0003c40001007387 */ /* 0x0003e80000100800 */
[----:B0-----:R-:W4:Y:S01]  /*39c0*/  LDL.LU.64 R16, [R1+0x318] ;  /* 0x0003180001107983 */ /* 0x001f220000300a00 */
[----:B-1----:R-:W-:Y:S01]  /*39d0*/  HFMA2 R0, -RZ, RZ, 0, 0 ;  /* 0x00000000ff007431 */ /* 0x002fe200000001ff */
[----:B------:R-:W-:-:S05]  /*39e0*/  @!P2 MOV R37, R9 ;  /* 0x000000090025a202 */ /* 0x000fca0000000f00 */
[----:B------:R0:W-:Y:S02]  /*39f0*/  STL [R1+0x400], R37 ;  /* 0x0004002501007387 */ /* 0x0001e40000100800 */
[----:B0-----:R-:W-:Y:S02]  /*3a00*/  HFMA2 R37, -RZ, RZ, 0, 0 ;  /* 0x00000000ff257431 */ /* 0x001fe400000001ff */
[----:B------:R-:W-:Y:S04]  /*3a10*/  STL.64 [R1+0x500], R8 ;  /* 0x0005000801007387 */ /* 0x000fe80000100a00 */
[----:B---3--:R0:W3:Y:S01]  /*3a20*/  @!P2 LDG.E.64 R10, desc[UR10][R30.64] ;  /* 0x0000000a1e0aa981 */ /* 0x0080e2000c1e1b00 */
[----:B--2---:R-:W-:Y:S02]  /*3a30*/  @!P1 MOV R37, R13 ;  /* 0x0000000d00259202 */ /* 0x004fe40000000f00 */
[----:B------:R-:W-:-:S03]  /*3a40*/  @!P0 MOV R0, R21 ;  /* 0x0000001500008202 */ /* 0x000fc60000000f00 */
[----:B------:R1:W-:Y:S04]  /*3a50*/  STL [R1+0x410], R37 ;  /* 0x0004102501007387 */ /* 0x0003e80000100800 */
[----:B------:R2:W-:Y:S04]  /*3a60*/  STL [R1+0x2d0], R0 ;  /* 0x0002d00001007387 */ /* 0x0005e80000100800 */
[----:B-1----:R-:W3:Y:S01]  /*3a70*/  LDL.LU R37, [R1+0x508] ;  /* 0x0005080001257983 */ /* 0x002ee20000300800 */
[----:B--2---:R-:W-:Y:S01]  /*3a80*/  HFMA2 R0, -RZ, RZ, 0, 0 ;  /* 0x00000000ff007431 */ /* 0x004fe200000001ff */
[----:B------:R-:W-:-:S02]  /*3a90*/  @!P2 MOV R0, R8 ;  /* 0x000000080000a202 */ /* 0x000fc40000000f00 */
[----:B------:R-:W2:Y:S04]  /*3aa0*/  LDL.LU.64 R8, [R1+0x308] ;  /* 0x0003080001087983 */ /* 0x000ea80000300a00 */
[----:B------:R1:W-:Y:S04]  /*3ab0*/  STL [R1+0x3e4], R0 ;  /* 0x0003e40001007387 */ /* 0x0003e80000100800 */
[----:B------:R0:W-:Y:S01]  /*3ac0*/  STL [R1+0x2a8], R23 ;  /* 0x0002a81701007387 */ /* 0x0001e20000100800 */
[----:B-1----:R-:W-:Y:S01]  /*3ad0*/  HFMA2 R0, -RZ, RZ, 0, 0 ;  /* 0x00000000ff007431 */ /* 0x002fe200000001ff */
[----:B0-----:R-:W-:-:S02]  /*3ae0*/  MOV R23, RZ ;  /* 0x000000ff00177202 */ /* 0x001fc40000000f00 */
[----:B------:R-:W-:Y:S02]  /*3af0*/  @!P0 MOV R23, R20 ;  /* 0x0000001400178202 */ /* 0x000fe40000000f00 */
[----:B------:R-:W-:Y:S01]  /*3b00*/  LOP3.LUT P0, RZ, R22, 0x40000, RZ, 0xc0, !PT ;  /* 0x0004000016ff7812 */ /* 0x000fe2000780c0ff */
[----:B------:R4:W-:Y:S04]  /*3b10*/  STL.64 [R1+0x4f8], R12 ;  /* 0x0004f80c01007387 */ /* 0x0009e80000100a00 */
[----:B------:R0:W-:Y:S01]  /*3b20*/  STL.64 [R1+0x128], R18 ;  /* 0x0001281201007387 */ /* 0x0001e20000100a00 */
[----:B----4-:R-:W-:Y:S02]  /*3b30*/  MOV R13, R17 ;  /* 0x00000011000d7202 */ /* 0x010fe40000000f00 */
[----:B0-----:R-:W-:-:S02]  /*3b40*/  CS2R R18, SRZ ;  /* 0x0000000000127805 */ /* 0x001fc4000001ff00 */
[----:B------:R-:W-:Y:S02]  /*3b50*/  MOV R30, R34 ;  /* 0x00000022001e7202 */ /* 0x000fe40000000f00 */
[----:B------:R-:W-:Y:S02]  /*3b60*/  MOV R31, R35 ;  /* 0x00000023001f7202 */ /* 0x000fe40000000f00 */
[----:B------:R-:W4:Y:S01]  /*3b70*/  LDL.LU.64 R34, [R1+0x518] ;  /* 0x0005180001227983 */ /* 0x000f220000300a00 */
[----:B---3--:R-:W-:-:S05]  /*3b80*/  @!P2 MOV R0, R11 ;  /* 0x0000000b0000a202 */ /* 0x008fca0000000f00 */
[----:B------:R0:W-:Y:S02]  /*3b90*/  STL [R1+0x2e0], R0 ;  /* 0x0002e00001007387 */ /* 0x0001e40000100800 */
[----:B0-----:R-:W-:Y:S01]  /*3ba0*/  HFMA2 R0, -RZ, RZ, 0, 0 ;  /* 0x00000000ff007431 */ /* 0x001fe200000001ff */
[----:B------:R-:W-:Y:S02]  /*3bb0*/  @!P1 MOV R0, R12 ;  /* 0x0000000c00009202 */ /* 0x000fe40000000f00 */
[----:B------:R-:W-:Y:S02]  /*3bc0*/  MOV R12, R16 ;  /* 0x00000010000c7202 */ /* 0x000fe40000000f00 */
[----:B------:R-:W-:-:S06]  /*3bd0*/  CS2R R16, SRZ ;  /* 0x0000000000107805 */ /* 0x000fcc000001ff00 */
[----:B------:R-:W3:Y:S04]  /*3be0*/  @!P0 LDG.E.64 R16, desc[UR10][R36.64] ;  /* 0x0000000a24108981 */ /* 0x000ee8000c1e1b00 */
[----:B--2---:R-:W2:Y:S04]  /*3bf0*/  @!P0 LDG.E.64 R18, desc[UR10][R8.64] ;  /* 0x0000000a08128981 */ /* 0x004ea8000c1e1b00 */
[----:B------:R-:W3:Y:S04]  /*3c00*/  LDL.LU.64 R36, [R1+0x340] ;  /* 0x0003400001247983 */ /* 0x000ee80000300a00 */
[----:B------:R-:W2:Y:S04]  /*3c10*/  LDL.LU.64 R8, [R1+0x408] ;  /* 0x0004080001087983 */ /* 0x000ea80000300a00 */
[----:B------:R0:W-:Y:S02]  /*3c20*/  STL [R1+0x2c0], R23 ;  /* 0x0002c01701007387 */ /* 0x0001e40000100800 */
[----:B0-----:R-:W-:-:S02]  /*3c30*/  MOV R23, RZ ;  /* 0x000000ff00177202 */ /* 0x001fc40000000f00 */
[----:B------:R-:W-:Y:S02]  /*3c40*/  @!P2 MOV R23, R10 ;  /* 0x0000000a0017a202 */ /* 0x000fe40000000f00 */
[----:B------:R-:W-:Y:S01]  /*3c50*/  LOP3.LUT P2, RZ, R22, 0x20000, RZ, 0xc0, !PT ;  /* 0x0002000016ff7812 */ /* 0x000fe2000784c0ff */
[----:B------:R0:W-:Y:S01]  /*3c60*/  STL.64 [R1+0x130], R20 ;  /* 0x0001301401007387 */ /* 0x0001e20000100a00 */
[----:B------:R-:W-:Y:S02]  /*3c70*/  MOV R32, R14 ;  /* 0x0000000e00207202 */ /* 0x000fe40000000f00 */
[----:B------:R-:W-:Y:S02]  /*3c80*/  MOV R33, R15 ;  /* 0x0000000f00217202 */ /* 0x000fe40000000f00 */
[----:B0-----:R-:W-:Y:S02]  /*3c90*/  CS2R R20, SRZ ;  /* 0x0000000000147805 */ /* 0x001fe4000001ff00 */
[----:B------:R-:W-:-:S06]  /*3ca0*/  CS2R R14, SRZ ;  /* 0x00000000000e7805 */ /* 0x000fcc000001ff00 */
[----:B----4-:R-:W4:Y:S04]  /*3cb0*/  @!P1 LDG.E.64 R14, desc[UR10][R34.64] ;  /* 0x0000000a220e9981 */ /* 0x010f28000c1e1b00 */
[----:B------:R0:W-:Y:S04]  /*3cc0*/  STL.64 [R1+0x30], R6 ;  /* 0x0000300601007387 */ /* 0x0001e80000100a00 */
[----:B------:R1:W-:Y:S04]  /*3cd0*/  STL.64 [R1+0x138], R10 ;  /* 0x0001380a01007387 */ /* 0x0003e80000100a00 */
[----:B------:R-:W4:Y:S01]  /*3ce0*/  LDL.LU.64 R34, [R1+0x338] ;  /* 0x0003380001227983 */ /* 0x000f220000300a00 */
[----:B0-----:R-:W-:-:S03]  /*3cf0*/  CS2R R6, SRZ ;  /* 0x0000000000067805 */ /* 0x001fc6000001ff00 */
[----:B-1----:R-:W4:Y:S04]  /*3d00*/  LDL.LU.64 R10, [R1+0x3f0] ;  /* 0x0003f000010a7983 */ /* 0x002f280000300a00 */
[----:B---3--:R0:W3:Y:S02]  /*3d10*/  @!P2 LDG.E.64 R20, desc[UR10][R36.64] ;  /* 0x0000000a2414a981 */ /* 0x0080e4000c1e1b00 */
[----:B0-----:R-:W-:Y:S02]  /*3d20*/  MOV R36, R24 ;  /* 0x0000001800247202 */ /* 0x001fe40000000f00 */
[----:B------:R-:W-:Y:S02]  /*3d30*/  MOV R37, R25 ;  /* 0x0000001900257202 */ /* 0x000fe40000000f00 */
[----:B------:R-:W-:-:S06]  /*3d40*/  CS2R R24, SRZ ;  /* 0x0000000000187805 */ /* 0x000fcc000001ff00 */
[----:B--2---:R0:W2:Y:S04]  /*3d50*/  @!P2 LDG.E.64 R24, desc[UR10][R8.64] ;  /* 0x0000000a0818a981 */ /* 0x0040a8000c1e1b00 */
[----:B------:R-:W3:Y:S01]  /*3d60*/  LDL.LU.64 R8, [R1+0x500] ;  /* 0x0005000001087983 */ /* 0x000ee20000300a00 */
[----:B------:R-:W-:Y:S02]  /*3d70*/  @!P0 MOV R7, R17 ;  /* 0x0000001100078202 */ /* 0x000fe40000000f00 */
[----:B------:R-:W-:-:S03]  /*3d80*/  @!P0 MOV R6, R18 ;  /* 0x0000001200068202 */ /* 0x000fc60000000f00 */
[----:B------:R1:W-:Y:S04]  /*3d90*/  STL [R1+0x418], R7 ;  /* 0x0004180701007387 */ /* 0x0003e80000100800 */
[----:B------:R0:W-:Y:S01]  /*3da0*/  STL [R1+0x308], R6 ;  /* 0x0003080601007387 */ /* 0x0001e20000100800 */
[----:B-1----:R-:W-:Y:S02]  /*3db0*/  MOV R7, R13 ;  /* 0x0000000d00077202 */ /* 0x002fe40000000f00 */
[----:B0-----:R-:W-:Y:S02]  /*3dc0*/  MOV R6, R12 ;  /* 0x0000000c00067202 */ /* 0x001fe40000000f00 */
[----:B------:R-:W2:Y:S04]  /*3dd0*/  LDL.LU.64 R12, [R1+0x3f8] ;  /* 0x0003f800010c7983 */ /* 0x000ea80000300a00 */
[----:B------:R0:W-:Y:S04]  /*3de0*/  STL [R1+0x2c4], R23 ;  /* 0x0002c41701007387 */ /* 0x0001e80000100800 */
[----:B------:R1:W-:Y:S01]  /*3df0*/  STL [R1+0x404], R0 ;  /* 0x0004040001007387 */ /* 0x0003e20000100800 */
[----:B0-----:R-:W-:-:S02]  /*3e00*/  MOV R23, RZ ;  /* 0x000000ff00177202 */ /* 0x001fc40000000f00 */
[----:B----4-:R-:W-:Y:S01]  /*3e10*/  @!P1 MOV R23, R14 ;  /* 0x0000000e00179202 */ /* 0x010fe20000000f00 */
[----:B-1----:R-:W-:Y:S01]  /*3e20*/  HFMA2 R0, -RZ, RZ, 0, 0 ;  /* 0x00000000ff007431 */ /* 0x002fe200000001ff */
[----:B------:R-:W-:Y:S02]  /*3e30*/  @!P1 MOV R0, R15 ;  /* 0x0000000f00009202 */ /* 0x000fe40000000f00 */
[----:B------:R-:W-:Y:S01]  /*3e40*/  LOP3.LUT P1, RZ, R22, 0x10000, RZ, 0xc0, !PT ;  /* 0x0001000016ff7812 */ /* 0x000fe2000782c0ff */
[----:B---3--:R0:W-:Y:S02]  /*3e50*/  STL.64 [R1+0x38], R8 ;  /* 0x0000380801007387 */ /* 0x0081e40000100a00 */
[----:B0-----:R-:W-:Y:S02]  /*3e60*/  CS2R R8, SRZ ;  /* 0x0000000000087805 */ /* 0x001fe4000001ff00 */
[----:B------:R-:W-:Y:S02]  /*3e70*/  @!P2 MOV R9, R21 ;  /* 0x000000150009a202 */ /* 0x000fe40000000f00 */
[----:B--2---:R-:W-:-:S03]  /*3e80*/  @!P2 MOV R8, R24 ;  /* 0x000000180008a202 */ /* 0x004fc60000000f00 */
[----:B------:R-:W-:Y:S04]  /*3e90*/  STL [R1+0x40c], R9 ;  /* 0x00040c0901007387 */ /* 0x000fe80000100800 */
[----:B------:R0:W-:Y:S02]  /*3ea0*/  STL [R1+0x328], R8 ;  /* 0x0003280801007387 */ /* 0x0001e40000100800 */
[----:B0-----:R-:W-:-:S06]  /*3eb0*/  CS2R R8, SRZ ;  /* 0x0000000000087805 */ /* 0x001fcc000001ff00 */
[----:B------:R0:W2:Y:S02]  /*3ec0*/  @!P1 LDG.E.64 R8, desc[UR10][R10.64] ;  /* 0x0000000a0a089981 */ /* 0x0000a4000c1e1b00 */
[----:B0-----:R-:W-:Y:S02]  /*3ed0*/  MOV R10, R34 ;  /* 0x00000022000a7202 */ /* 0x001fe40000000f00 */
[----:B------:R-:W-:Y:S02]  /*3ee0*/  MOV R11, R35 ;  /* 0x00000023000b7202 */ /* 0x000fe40000000f00 */
[----:B------:R-:W-:Y:S02]  /*3ef0*/  MOV R34, R26 ;  /* 0x0000001a00227202 */ /* 0x000fe40000000f00 */
[----:B------:R-:W-:Y:S02]  /*3f00*/  MOV R35, R27 ;  /* 0x0000001b00237202 */ /* 0x000fe40000000f00 */
[----:B------:R-:W-:-:S06]  /*3f10*/  CS2R R26, SRZ ;  /* 0x00000000001a7805 */ /* 0x000fcc000001ff00 */
[----:B------:R-:W3:Y:S04]  /*3f20*/  @!P1 LDG.E.64 R26, desc[UR10][R12.64] ;  /* 0x0000000a0c1a9981 */ /* 0x000ee8000c1e1b00 */
[----:B------:R-:W4:Y:S04]  /*3f30*/  LDL.LU.64 R12, [R1+0x4f8] ;  /* 0x0004f800010c7983 */ /* 0x000f280000300a00 */
[----:B------:R0:W-:Y:S02]  /*3f40*/  STL [R1+0x2f8], R0 ;  /* 0x0002f80001007387 */ /* 0x0001e40000100800 */
[----:B0-----:R-:W-:Y:S01]  /*3f50*/  HFMA2 R0, -RZ, RZ, 0, 0 ;  /* 0x00000000ff007431 */ /* 0x001fe200000001ff */
[----:B------:R-:W-:-:S05]  /*3f60*/  @!P0 MOV R0, R16 ;  /* 0x0000001000008202 */ /* 0x000fca0000000f00 */
[----:B------:R-:W-:Y:S04]  /*3f70*/  STL [R1+0x414], R0 ;  /* 0x0004140001007387 */ /* 0x000fe80000100800 */
[----:B----4-:R0:W-:Y:S04]  /*3f80*/  STL.64 [R1+0x40], R12 ;  /* 0x0000400c01007387 */ /* 0x0101e80000100a00 */
[----:B0-----:R-:W4:Y:S01]  /*3f90*/  LDL.LU.64 R12, [R1+0x360] ;  /* 0x00036000010c7983 */ /* 0x001f220000300a00 */
[----:B------:R-:W-:Y:S01]  /*3fa0*/  HFMA2 R0, -RZ, RZ, 0, 0 ;  /* 0x00000000ff007431 */ /* 0x000fe200000001ff */
[----:B------:R-:W-:-:S05]  /*3fb0*/  @!P0 MOV R0, R19 ;  /* 0x0000001300008202 */ /* 0x000fca0000000f00 */
[----:B------:R0:W-:Y:S02]  /*3fc0*/  STL [R1+0x30c], R0 ;  /* 0x00030c0001007387 */ /* 0x0001e40000100800 */
[----:B0-----:R-:W-:Y:S01]  /*3fd0*/  HFMA2 R0, -RZ, RZ, 0, 0 ;  /* 0x00000000ff007431 */ /* 0x001fe200000001ff */
[----:B------:R-:W-:-:S05]  /*3fe0*/  @!P2 MOV R0, R20 ;  /* 0x000000140000a202 */ /* 0x000fca0000000f00 */
[----:B------:R0:W-:Y:S01]  /*3ff0*/  STL [R1+0x408], R0 ;  /* 0x0004080001007387 */ /* 0x0001e20000100800 */
[----:B------:R-:W-:-:S03]  /*4000*/  LOP3.LUT P0, RZ, R22, 0x8000, RZ, 0xc0, !PT ;  /* 0x0000800016ff7812 */ /* 0x000fc6000780c0ff */
[----:B------:R1:W-:Y:S01]  /*4010*/  STL [R1+0x2d4], R23 ;  /* 0x0002d41701007387 */ /* 0x0003e20000100800 */
[----:B0-----:R-:W-:Y:S01]  /*4020*/  HFMA2 R0, -RZ, RZ, 0, 0 ;  /* 0x00000000ff007431 */ /* 0x001fe200000001ff */
[----:B------:R-:W-:Y:S02]  /*4030*/  @!P2 MOV R0, R25 ;  /* 0x000000190000a202 */ /* 0x000fe40000000f00 */
[----:B--2---:R0:W-:Y:S01]  /*4040*/  STL.64 [R1+0x4e8], R8 ;  /* 0x0004e80801007387 */ /* 0x0041e20000100a00 */
[----:B-1----:R-:W-:-:S03]  /*4050*/  HFMA2 R23, -RZ, RZ, 0, 0 ;  /* 0x00000000ff177431 */ /* 0x002fc600000001ff */
[----:B------:R1:W-:Y:S01]  /*4060*/  STL [R1+0x340], R0 ;  /* 0x0003400001007387 */ /* 0x0003e20000100800 */
[----:B------:R-:W-:Y:S02]  /*4070*/  @!P1 MOV R23, R9 ;  /* 0x0000000900179202 */ /* 0x000fe40000000f00 */
[----:B0-----:R-:W-:Y:S01]  /*4080*/  MOV R9, R29 ;  /* 0x0000001d00097202 */ /* 0x001fe20000000f00 */
[----:B-1----:R-:W-:Y:S01]  /*4090*/  HFMA2 R0, -RZ, RZ, 0, 0 ;  /* 0x00000000ff007431 */ /* 0x002fe200000001ff */
[----:B------:R-:W-:Y:S02]  /*40a0*/  @!P1 MOV R0, R8 ;  /* 0x0000000800009202 */ /* 0x000fe40000000f00 */
[----:B------:R-:W-:Y:S02]  /*40b0*/  MOV R8, R28 ;  /* 0x0000001c00087202 */ /* 0x000fe40000000f00 */
[----:B------:R-:W-:Y:S01]  /*40c0*/  CS2R R28, SRZ ;  /* 0x00000000001c7805 */ /* 0x000fe2000001ff00 */
[----:B------:R0:W-:Y:S04]  /*40d0*/  STL.64 [R1+0x140], R14 ;  /* 0x0001400e01007387 */ /* 0x0001e80000100a00 */
[----:B0-----:R-:W2:Y:S04]  /*40e0*/  LDL.LU.64 R14, [R1+0x3e8] ;  /* 0x0003e800010e7983 */ /* 0x001ea80000300a00 */
[----:B----4-:R0:W4:Y:S04]  /*40f0*/  @!P0 LDG.E.64 R28, desc[UR10][R12.64] ;  /* 0x0000000a0c1c8981 */ /* 0x010128000c1e1b00 */
[----:B------:R1:W-:Y:S02]  /*4100*/  STL [R1+0x4f0], R18 ;  /* 0x0004f01201007387 */ /* 0x0003e40000100800 */
[----:B-1----:R-:W-:-:S02]  /*4110*/  MOV R18, RZ ;  /* 0x000000ff00127202 */ /* 0x002fc40000000f00 */
[----:B---3--:R-:W-:-:S05]  /*4120*/  @!P1 MOV R18, R26 ;  /* 0x0000001a00129202 */ /* 0x008fca0000000f00 */
[----:B------:R1:W-:Y:S02]  /*4130*/  STL [R1+0x344], R18 ;  /* 0x0003441201007387 */ /* 0x0003e40000100800 */
[----:B-1----:R-:W-:Y:S01]  /*4140*/  HFMA2 R18, -RZ, RZ, 0, 0 ;  /* 0x00000000ff127431 */ /* 0x002fe200000001ff */
[----:B0-----:R-:W-:Y:S02]  /*4150*/  MOV R12, R10 ;  /* 0x0000000a000c7202 */ /* 0x001fe40000000f00 */
[----:B------:R-:W-:Y:S01]  /*4160*/  MOV R13, R11 ;  /* 0x0000000b000d7202 */ /* 0x000fe20000000f00 */
[----:B------:R0:W-:Y:S01]  /*4170*/  STL.64 [R1+0x48], R16 ;  /* 0x0000481001007387 */ /* 0x0001e20000100a00 */
[----:B------:R-:W-:Y:S02]  /*4180*/  MOV R10, R6 ;  /* 0x00000006000a7202 */ /* 0x000fe40000000f00 */
[----:B------:R-:W-:Y:S02]  /*4190*/  MOV R11, R7 ;  /* 0x00000007000b7202 */ /* 0x000fe40000000f00 */
[----:B------:R-:W-:Y:S01]  /*41a0*/  CS2R R6, SRZ ;  /* 0x0000000000067805 */ /* 0x000fe2000001ff00 */
[----:B0-----:R-:W3:Y:S05]  /*41b0*/  LDL.LU.64 R16, [R1+0x3d0] ;  /* 0x0003d00001107983 */ /* 0x001eea0000300a00 */
[----:B--2---:R0:W2:Y:S02]  /*41c0*/  @!P0 LDG.E.64 R6, desc[UR10][R14.64] ;  /* 0x0000000a0e068981 */ /* 0x0040a4000c1e1b00 */
[----:B0-----:R-:W-:-:S02]  /*41d0*/  MOV R14, R8 ;  /* 0x00000008000e7202 */ /* 0x001fc40000000f00 */
[----:B------:R-:W-:Y:S02]  /*41e0*/  MOV R15, R9 ;  /* 0x00000009000f7202 */ /* 0x000fe40000000f00 */
[----:B------:R-:W2:Y:S01]  /*41f0*/  LDL.LU.64 R8, [R1+0x3d8] ;  /* 0x0003d80001087983 */ /* 0x000ea20000300a00 */
[----:B----4-:R-:W-:-:S05]  /*4200*/  @!P0 MOV R18, R29 ;  /* 0x0000001d00128202 */ /* 0x010fca0000000f00 */
[----:B------:R0:W-:Y:S04]  /*4210*/  STL [R1+0x3ec], R18 ;  /* 0x0003ec1201007387 */ /* 0x0001e80000100800 */
[----:B0-----:R-:W4:Y:S01]  /*4220*/  LDL.LU R18, [R1+0x4f0] ;  /* 0x0004f00001127983 */ /* 0x001f220000300800 */
[----:B------:R-:W-:-:S03]  /*4230*/  LOP3.LUT P2, RZ, R22, 0x4000, RZ, 0xc0, !PT ;  /* 0x0000400016ff7812 */ /* 0x000fc6000784c0ff */
[----:B------:R0:W-:Y:S02]  /*4240*/  STL [R1+0x3f0], R0 ;  /* 0x0003f00001007387 */ /* 0x0001e40000100800 */
[----:B0-----:R-:W-:Y:S01]  /*4250*/  HFMA2 R0, -RZ, RZ, 0, 0 ;  /* 0x00000000ff007431 */ /* 0x001fe200000001ff */
[----:B------:R-:W-:Y:S01]  /*4260*/  @!P1 MOV R0, R27 ;  /* 0x0000001b00009202 */ /* 0x000fe20000000f00 */
[----:B------:R-:W-:Y:S04]  /*4270*/  STL.64 [R1+0x4e0], R28 ;  /* 0x0004e01c01007387 */ /* 0x000fe80000100a00 */
[----:B------:R0:W-:Y:S02]  /*4280*/  STL [R1+0x350], R0 ;  /* 0x0003500001007387 */ /* 0x0001e40000100800 */
[----:B0-----:R-:W-:Y:S01]  /*4290*/  HFMA2 R0, -RZ, RZ, 0, 0 ;  /* 0x00000000ff007431 */ /* 0x001fe200000001ff */
[----:B------:R-:W-:-:S02]  /*42a0*/  @!P0 MOV R0, R28 ;  /* 0x0000001c00008202 */ /* 0x000fc40000000f00 */
[----:B------:R-:W2:Y:S04]  /*42b0*/  LDL.LU.64 R28, [R1+0x398] ;  /* 0x00039800011c7983 */ /* 0x000ea80000300a00 */
[----:B----4-:R0:W-:Y:S02]  /*42c0*/  STL.64 [R1+0x148], R18 ;  /* 0x0001481201007387 */ /* 0x0101e40000100a00 */
[----:B0-----:R-:W-:-:S06]  /*42d0*/  CS2R R18, SRZ ;  /* 0x0000000000127805 */ /* 0x001fcc000001ff00 */
[----:B---3--:R0:W3:Y:S02]  /*42e0*/  @!P2 LDG.E.64 R18, desc[UR10][R16.64] ;  /* 0x0000000a1012a981 */ /* 0x0080e4000c1e1b00 */
[----:B0-----:R-:W-:-:S06]  /*42f0*/  CS2R R16, SRZ ;  /* 0x0000000000107805 */ /* 0x001fcc000001ff00 */
[----:B--2---:R-:W2:Y:S04]  /*4300*/  @!P2 LDG.E.64 R16, desc[UR10][R8.64] ;  /* 0x0000000a0810a981 */ /* 0x004ea8000c1e1b00 */
[----:B------:R-:W4:Y:S01]  /*4310*/  LDL.LU.64 R8, [R1+0x3c8] ;  /* 0x0003c80001087983 */ /* 0x000f220000300a00 */
[----:B------:R-:W-:-:S03]  /*4320*/  LOP3.LUT P1, RZ, R22, 0x2000, RZ, 0xc0, !PT ;  /* 0x0000200016ff7812 */ /* 0x000fc6000782c0ff */
[----:B------:R0:W-:Y:S04]  /*4330*/  STL.64 [R1+0x50], R20 ;  /* 0x0000501401007387 */ /* 0x0001e80000100a00 */
[----:B------:R1:W-:Y:S01]  /*4340*/  STL.64 [R1+0x150], R24 ;  /* 0x0001501801007387 */ /* 0x0003e20000100a00 */
[----:B0-----:R-:W-:Y:S02]  /*4350*/  CS2R R20, SRZ ;  /* 0x0000000000147805 */ /* 0x001fe4000001ff00 */
[----:B-1----:R-:W-:Y:S02]  /*4360*/  MOV R24, R12 ;  /* 0x0000000c00187202 */ /* 0x002fe40000000f00 */
[----:B------:R-:W-:Y:S02]  /*4370*/  MOV R25, R13 ;  /* 0x0000000d00197202 */ /* 0x000fe40000000f00 */
[----:B------:R-:W-:-:S02]  /*4380*/  MOV R12, R10 ;  /* 0x0000000a000c7202 */ /* 0x000fc40000000f00 */
[----:B------:R-:W-:Y:S02]  /*4390*/  MOV R13, R11 ;  /* 0x0000000b000d7202 */ /* 0x000fe40000000f00 */
[----:B------:R-:W-:Y:S01]  /*43a0*/  CS2R R10, SRZ ;  /* 0x00000000000a7805 */ /* 0x000fe2000001ff00 */
[----:B------:R0:W-:Y:S04]  /*43b0*/  STL.64 [R1+0x158], R26 ;  /* 0x0001581a01007387 */ /* 0x0001e80000100a00 */
[----:B0-----:R-:W4:Y:S01]  /*43c0*/  LDL.LU.64 R26, [R1+0x250] ;  /* 0x00025000011a7983 */ /* 0x001f220000300a00 */
[----:B---3--:R-:W-:-:S05]  /*43d0*/  @!P2 MOV R21, R19 ;  /* 0x000000130015a202 */ /* 0x008fca0000000f00 */
[----:B------:R-:W-:Y:S01]  /*43e0*/  STL [R1+0x3d4], R21 ;  /* 0x0003d41501007387 */ /* 0x000fe20000100800 */
[----:B--2---:R-:W-:-:S05]  /*43f0*/  @!P2 MOV R20, R16 ;  /* 0x000000100014a202 */ /* 0x004fca0000000f00 */
[----:B------:R0:W-:Y:S04]  /*4400*/  STL [R1+0x378], R20 ;  /* 0x0003781401007387 */ /* 0x0001e80000100800 */
[----:B----4-:R1:W2:Y:S01]  /*4410*/  @!P1 LDG.E.64 R10, desc[UR10][R8.64] ;  /* 0x0000000a080a9981 */ /* 0x0102a2000c1e1b00 */
[----:B0-----:R-:W-:-:S03]  /*4420*/  CS2R R20, SRZ ;  /* 0x0000000000147805 */ /* 0x001fc6000001ff00 */
[----:B------:R-:W3:Y:S04]  /*4430*/  LDL.LU.64 R8, [R1+0x4e8] ;  /* 0x0004e80001087983 */ /* 0x000ee80000300a00 */
[----:B------:R-:W4:Y:S04]  /*4440*/  @!P1 LDG.E.64 R20, desc[UR10][R28.64] ;  /* 0x0000000a1c149981 */ /* 0x000f28000c1e1b00 */
[----:B------:R-:W2:Y:S04]  /*4450*/  LDL.LU.64 R28, [R1+0x3b8] ;  /* 0x0003b800011c7983 */ /* 0x000ea80000300a00 */
[----:B------:R0:W-:Y:S04]  /*4460*/  STL [R1+0x3f4], R23 ;  /* 0x0003f41701007387 */ /* 0x0001e80000100800 */
[----:B------:R1:W-:Y:S01]  /*4470*/  STL [R1+0x3e8], R0 ;  /* 0x0003e80001007387 */ /* 0x0003e20000100800 */
[----:B0-----:R-:W-:-:S02]  /*4480*/  MOV R23, RZ ;  /* 0x000000ff00177202 */ /* 0x001fc40000000f00 */
[----:B------:R-:W-:Y:S01]  /*4490*/  @!P0 MOV R23, R6 ;  /* 0x0000000600178202 */ /* 0x000fe20000000f00 */
[----:B-1----:R-:W-:Y:S01]  /*44a0*/  HFMA2 R0, -RZ, RZ, 0, 0 ;  /* 0x00000000ff007431 */ /* 0x002fe200000001ff */
[----:B------:R-:W-:Y:S02]  /*44b0*/  @!P0 MOV R0, R7 ;  /* 0x0000000700008202 */ /* 0x000fe40000000f00 */
[----:B------:R-:W-:Y:S01]  /*44c0*/  LOP3.LUT P0, RZ, R22, 0x1000, RZ, 0xc0, !PT ;  /* 0x0000100016ff7812 */ /* 0x000fe2000780c0ff */
[----:B------:R0:W-:Y:S04]  /*44d0*/  STL.64 [R1+0x160], R6 ;  /* 0x0001600601007387 */ /* 0x0001e80000100a00 */
[----:B0-----:R-:W2:Y:S04]  /*44e0*/  LDL.LU.64 R6, [R1+0x248] ;  /* 0x0002480001067983 */ /* 0x001ea80000300a00 */
[----:B---3--:R0:W-:Y:S02]  /*44f0*/  STL.64 [R1+0x58], R8 ;  /* 0x0000580801007387 */ /* 0x0081e40000100a00 */
[----:B0-----:R-:W-:-:S02]  /*4500*/  MOV R8, R14 ;  /* 0x0000000e00087202 */ /* 0x001fc40000000f00 */
[----:B------:R-:W-:Y:S02]  /*4510*/  MOV R9, R15 ;  /* 0x0000000f00097202 */ /* 0x000fe40000000f00 */
[----:B------:R-:W-:Y:S02]  /*4520*/  CS2R R14, SRZ ;  /* 0x00000000000e7805 */ /* 0x000fe4000001ff00 */
[----:B----4-:R-:W-:Y:S02]  /*4530*/  @!P1 MOV R15, R21 ;  /* 0x00000015000f9202 */ /* 0x010fe40000000f00 */
[----:B--2---:R-:W-:-:S03]  /*4540*/  @!P1 MOV R14, R10 ;  /* 0x0000000a000e9202 */ /* 0x004fc60000000f00 */
[----:B------:R-:W-:Y:S04]  /*4550*/  STL [R1+0x3cc], R15 ;  /* 0x0003cc0f01007387 */ /* 0x000fe80000100800 */
[----:B------:R0:W-:Y:S02]  /*4560*/  STL [R1+0x398], R14 ;  /* 0x0003980e01007387 */ /* 0x0001e40000100800 */
[----:B0-----:R-:W-:-:S06]  /*4570*/  CS2R R14, SRZ ;  /* 0x00000000000e7805 */ /* 0x001fcc000001ff00 */
[----:B------:R0:W2:Y:S02]  /*4580*/  @!P0 LDG.E.64 R14, desc[UR10][R26.64] ;  /* 0x0000000a1a0e8981 */ /* 0x0000a4000c1e1b00 */
[----:B0-----:R-:W-:Y:S02]  /*4590*/  MOV R26, R12 ;  /* 0x0000000c001a7202 */ /* 0x001fe40000000f00 */
[----:B------:R-:W-:Y:S02]  /*45a0*/  MOV R27, R13 ;  /* 0x0000000d001b7202 */ /* 0x000fe40000000f00 */
[----:B------:R-:W-:-:S06]  /*45b0*/  CS2R R12, SRZ ;  /* 0x00000000000c7805 */ /* 0x000fcc000001ff00 */
[----:B------:R0:W3:Y:S04]  /*45c0*/  @!P0 LDG.E.64 R12, desc[UR10][R28.64] ;  /* 0x0000000a1c0c8981 */ /* 0x0000e8000c1e1b00 */
[----:B------:R-:W4:Y:S04]  /*45d0*/  LDL.LU.64 R28, [R1+0x4e0] ;  /* 0x0004e000011c7983 */ /* 0x000f280000300a00 */
[----:B------:R1:W-:Y:S02]  /*45e0*/  STL [R1+0x364], R0 ;  /* 0x0003640001007387 */ /* 0x0003e40000100800 */
[----:B-1----:R-:W-:Y:S01]  /*45f0*/  HFMA2 R0, -RZ, RZ, 0, 0 ;  /* 0x00000000ff007431 */ /* 0x002fe200000001ff */
[----:B------:R-:W-:-:S05]  /*4600*/  @!P2 MOV R0, R18 ;  /* 0x000000120000a202 */ /* 0x000fca0000000f00 */
[----:B------:R1:W-:Y:S02]  /*4610*/  STL [R1+0x3d0], R0 ;  /* 0x0003d00001007387 */ /* 0x0003e40000100800 */
[----:B-1----:R-:W-:Y:S01]  /*4620*/  HFMA2 R0, -RZ, RZ, 0, 0 ;  /* 0x00000000ff007431 */ /* 0x002fe200000001ff */
[----:B------:R-:W-:-:S05]  /*4630*/  @!P2 MOV R0, R17 ;  /* 0x000000110000a202 */ /* 0x000fca0000000f00 */
[----:B------:R1:W-:Y:S02]  /*4640*/  STL [R1+0x388], R0 ;  /* 0x0003880001007387 */ /* 0x0003e40000100800 */
[----:B-1----:R-:W-:Y:S01]  /*4650*/  HFMA2 R0, -RZ, RZ, 0, 0 ;  /* 0x00000000ff007431 */ /* 0x002fe200000001ff */
[----:B------:R-:W-:-:S05]  /*4660*/  @!P1 MOV R0, R20 ;  /* 0x0000001400009202 */ /* 0x000fca0000000f00 */
[----:B------:R1:W-:Y:S01]  /*4670*/  STL [R1+0x3c8], R0 ;  /* 0x0003c80001007387 */ /* 0x0003e20000100800 */
[----:B------:R-:W-:Y:S01]  /*4680*/  LOP3.LUT P2, RZ, R22, 0x800, RZ, 0xc0, !PT ;  /* 0x0000080016ff7812 */ /* 0x000fe2000784c0ff */
[----:B-1----:R-:W-:Y:S01]  /*4690*/  HFMA2 R0, -RZ, RZ, 0, 0 ;  /* 0x00000000ff007431 */ /* 0x002fe200000001ff */
[----:B------:R-:W-:-:S05]  /*46a0*/  @!P1 MOV R0, R11 ;  /* 0x0000000b00009202 */ /* 0x000fca0000000f00 */
[----:B------:R1:W-:Y:S02]  /*46b0*/  STL [R1+0x39c], R0 ;  /* 0x00039c0001007387 */ /* 0x0003e40000100800 */
[----:B-1----:R-:W-:Y:S01]  /*46c0*/  HFMA2 R0, -RZ, RZ, 0, 0 ;  /* 0x00000000ff007431 */ /* 0x002fe200000001ff */
[----:B--2---:R-:W-:Y:S01]  /*46d0*/  @!P0 MOV R0, R14 ;  /* 0x0000000e00008202 */ /* 0x004fe20000000f00 */
[----:B------:R-:W-:Y:S04]  /*46e0*/  STL.64 [R1+0x4d8], R14 ;  /* 0x0004d80e01007387 */ /* 0x000fe80000100a00 */
[----:B----4-:R0:W-:Y:S02]  /*46f0*/  STL.64 [R1+0x60], R28 ;  /* 0x0000601c01007387 */ /* 0x0101e40000100a00 */
[----:B0-----:R-:W-:-:S02]  /*4700*/  MOV R28, R8 ;  /* 0x00000008001c7202 */ /* 0x001fc40000000f00 */
[----:B------:R-:W-:Y:S02]  /*4710*/  MOV R29, R9 ;  /* 0x00000009001d7202 */ /* 0x000fe40000000f00 */
[----:B------:R-:W-:Y:S02]  /*4720*/  CS2R R8, SRZ ;  /* 0x0000000000087805 */ /* 0x000fe4000001ff00 */
[----:B------:R-:W-:Y:S02]  /*4730*/  @!P0 MOV R9, R15 ;  /* 0x0000000f00098202 */ /* 0x000fe40000000f00 */
[----:B---3--:R-:W-:Y:S01]  /*4740*/  @!P0 MOV R8, R12 ;  /* 0x0000000c00088202 */ /* 0x008fe20000000f00 */
[----:B------:R-:W2:Y:S04]  /*4750*/  LDL.LU.64 R14, [R1+0x3b0] ;  /* 0x0003b000010e7983 */ /* 0x000ea80000300a00 */
[----:B------:R-:W-:Y:S04]  /*4760*/  STL [R1+0x3bc], R9 ;  /* 0x0003bc0901007387 */ /* 0x000fe80000100800 */
[----:B------:R0:W-:Y:S02]  /*4770*/  STL [R1+0x254], R8 ;  /* 0x0002540801007387 */ /* 0x0001e40000100800 */
[----:B0-----:R-:W-:-:S06]  /*4780*/  CS2R R8, SRZ ;  /* 0x0000000000087805 */ /* 0x001fcc000001ff00 */
[----:B------:R0:W3:Y:S02]  /*4790*/  @!P2 LDG.E.64 R8, desc[UR10][R6.64] ;  /* 0x0000000a0608a981 */ /* 0x0000e4000c1e1b00 */
[----:B0-----:R-:W-:Y:S02]  /*47a0*/  CS2R R6, SRZ ;  /* 0x0000000000067805 */ /* 0x001fe4000001ff00 */
[----:B------:R0:W-:Y:S04]  /*47b0*/  STL [R1+0x3b8], R0 ;  /* 0x0003b80001007387 */ /* 0x0001e80000100800 */
[----:B------:R1:W-:Y:S01]  /*47c0*/  STL.64 [R1+0x68], R18 ;  /* 0x0000681201007387 */ /* 0x0003e20000100a00 */
[----:B0-----:R-:W-:Y:S01]  /*47d0*/  HFMA2 R0, -RZ, RZ, 0, 0 ;  /* 0x00000000ff007431 */ /* 0x001fe200000001ff */
[----:B------:R-:W-:-:S05]  /*47e0*/  @!P0 MOV R0, R13 ;  /* 0x0000000d00008202 */ /* 0x000fca0000000f00 */
[----:B------:R0:W-:Y:S01]  /*47f0*/  STL [R1+0x3ac], R0 ;  /* 0x0003ac0001007387 */ /* 0x0001e20000100800 */
[----:B-1----:R-:W-:Y:S01]  /*4800*/  CS2R R18, SRZ ;  /* 0x0000000000127805 */ /* 0x002fe2000001ff00 */
[----:B0-----:R-:W-:Y:S02]  /*4810*/  HFMA2 R0, -RZ, RZ, 0, 0 ;  /* 0x00000000ff007431 */ /* 0x001fe400000001ff */
[----:B--2---:R-:W2:Y:S04]  /*4820*/  @!P2 LDG.E.64 R6, desc[UR10][R14.64] ;  /* 0x0000000a0e06a981 */ /* 0x004ea8000c1e1b00 */
[----:B------:R-:W4:Y:S01]  /*4830*/  LDL.LU.64 R14, [R1+0x3a0] ;  /* 0x0003a000010e7983 */ /* 0x000f220000300a00 */
[----:B---3--:R-:W-:-:S03]  /*4840*/  @!P2 MOV R0, R8 ;  /* 0x000000080000a202 */ /* 0x008fc60000000f00 */
[----:B------:R0:W-:Y:S01]  /*4850*/  STL.64 [R1+0x4d0], R8 ;  /* 0x0004d00801007387 */ /* 0x0001e20000100a00 */
[----:B------:R-:W-:-:S03]  /*4860*/  @!P2 MOV R19, R9 ;  /* 0x000000090013a202 */ /* 0x000fc60000000f00 */
[----:B0-----:R-:W3:Y:S01]  /*4870*/  LDL.LU.64 R8, [R1+0x240] ;  /* 0x0002400001087983 */ /* 0x001ee20000300a00 */
[----:B------:R-:W-:-:S03]  /*4880*/  LOP3.LUT P1, RZ, R22, 0x400, RZ, 0xc0, !PT ;  /* 0x0000040016ff7812 */ /* 0x000fc6000782c0ff */
[----:B------:R-:W-:Y:S04]  /*4890*/  STL [R1+0x3b4], R19 ;  /* 0x0003b41301007387 */ /* 0x000fe80000100800 */
[----:B------:R0:W-:Y:S02]  /*48a0*/  STL.64 [R1+0x168], R16 ;  /* 0x0001681001007387 */ /* 0x0001e40000100a00 */
[----:B0-----:R-:W-:Y:S02]  /*48b0*/  CS2R R16, SRZ ;  /* 0x0000000000107805 */ /* 0x001fe4000001ff00 */
[----:B--2---:R-:W-:-:S05]  /*48c0*/  @!P2 MOV R18, R6 ;  /* 0x000000060012a202 */ /* 0x004fca0000000f00 */
[----:B------:R0:W-:Y:S04]  /*48d0*/  STL [R1+0x250], R18 ;  /* 0x0002501201007387 */ /* 0x0001e80000100800 */
[----:B----4-:R-:W2:Y:S01]  /*48e0*/  @!P1 LDG.E.64 R16, desc[UR10][R14.64] ;  /* 0x0000000a0e109981 */ /* 0x010ea2000c1e1b00 */
[----:B0-----:R-:W-:-:S03]  /*48f0*/  CS2R R18, SRZ ;  /* 0x0000000000127805 */ /* 0x001fc6000001ff00 */
[----:B------:R-:W4:Y:S04]  /*4900*/  LDL.LU.64 R14, [R1+0x390] ;  /* 0x00039000010e7983 */ /* 0x000f280000300a00 */
[----:B---3--:R-:W3:Y:S04]  /*4910*/  @!P1 LDG.E.64 R18, desc[UR10][R8.64] ;  /* 0x0000000a08129981 */ /* 0x008ee8000c1e1b00 */
[----:B------:R-:W3:Y:S01]  /*4920*/  LDL.LU.64 R8, [R1+0x230] ;  /* 0x0002300001087983 */ /* 0x000ee20000300a00 */
[----:B------:R-:W-:-:S03]  /*4930*/  LOP3.LUT P0, RZ, R22, 0x200, RZ, 0xc0, !PT ;  /* 0x0000020016ff7812 */ /* 0x000fc6000780c0ff */
[----:B------:R0:W-:Y:S04]  /*4940*/  STL.64 [R1+0x70], R20 ;  /* 0x0000701401007387 */ /* 0x0001e80000100a00 */
[----:B------:R1:W-:Y:S01]  /*4950*/  STL.64 [R1+0x170], R10 ;  /* 0x0001700a01007387 */ /* 0x0003e20000100a00 */
[----:B0-----:R-:W-:Y:S02]  /*4960*/  CS2R R20, SRZ ;  /* 0x0000000000147805 */ /* 0x001fe4000001ff00 */
[----:B-1----:R-:W-:Y:S01]  /*4970*/  CS2R R10, SRZ ;  /* 0x00000000000a7805 */ /* 0x002fe2000001ff00 */
[----:B------:R0:W-:Y:S04]  /*4980*/  STL.64 [R1+0x178], R12 ;  /* 0x0001780c01007387 */ /* 0x0001e80000100a00 */
[----:B0-----:R-:W3:Y:S01]  /*4990*/  LDL.LU.64 R12, [R1+0x228] ;  /* 0x00022800010c7983 */ /* 0x001ee20000300a00 */
[----:B--2---:R-:W-:-:S05]  /*49a0*/  @!P1 MOV R20, R16 ;  /* 0x0000001000149202 */ /* 0x004fca0000000f00 */
[----:B------:R-:W-:Y:S04]  /*49b0*/  STL [R1+0x248], R20 ;  /* 0x0002481401007387 */ /* 0x000fe80000100800 */
[----:B----4-:R0:W2:Y:S04]  /*49c0*/  @!P0 LDG.E.64 R10, desc[UR10][R14.64] ;  /* 0x0000000a0e0a8981 */ /* 0x0100a8000c1e1b00 */
[----:B------:R-:W4:Y:S01]  /*49d0*/  LDL.LU.64 R14, [R1+0x4d8] ;  /* 0x0004d800010e7983 */ /* 0x000f220000300a00 */
[----:B---3--:R-:W-:-:S05]  /*49e0*/  @!P1 MOV R21, R19 ;  /* 0x0000001300159202 */ /* 0x008fca0000000f00 */
[----:B------:R1:W-:Y:S02]  /*49f0*/  STL [R1+0x3a4], R21 ;  /* 0x0003a41501007387 */ /* 0x0003e40000100800 */
[----:B-1----:R-:W-:-:S06]  /*4a00*/  CS2R R20, SRZ ;  /* 0x0000000000147805 */ /* 0x002fcc000001ff00 */
[----:B------:R-:W3:Y:S04]  /*4a10*/  @!P0 LDG.E.64 R20, desc[UR10][R8.64] ;  /* 0x0000000a08148981 */ /* 0x000ee8000c1e1b00 */
[----:B------:R-:W3:Y:S04]  /*4a20*/  LDL.LU.64 R8, [R1+0x380] ;  /* 0x0003800001087983 */ /* 0x000ee80000300a00 */
[----:B------:R1:W-:Y:S02]  /*4a30*/  STL [R1+0x3b0], R0 ;  /* 0x0003b00001007387 */ /* 0x0003e40000100800 */
[----:B-1----:R-:W-:Y:S01]  /*4a40*/  HFMA2 R0, -RZ, RZ, 0, 0 ;  /* 0x00000000ff007431 */ /* 0x002fe200000001ff */
[----:B------:R-:W-:-:S02]  /*4a50*/  @!P2 MOV R0, R7 ;  /* 0x000000070000a202 */ /* 0x000fc40000000f00 */
[----:B------:R-:W-:Y:S01]  /*4a60*/  LOP3.LUT P2, RZ, R22, 0x100, RZ, 0xc0, !PT ;  /* 0x0000010016ff7812 */ /* 0x000fe2000784c0ff */
[----:B------:R1:W-:Y:S04]  /*4a70*/  STL.64 [R1+0x180], R6 ;  /* 0x0001800601007387 */ /* 0x0003e80000100a00 */
[----:B-1----:R-:W3:Y:S04]  /*4a80*/  LDL.LU.64 R6, [R1+0x220] ;  /* 0x0002200001067983 */ /* 0x002ee80000300a00 */
[----:B----4-:R0:W-:Y:S02]  /*4a90*/  STL.64 [R1+0x78], R14 ;  /* 0x0000780e01007387 */ /* 0x0101e40000100a00 */
[----:B0-----:R-:W-:-:S02]  /*4aa0*/  CS2R R14, SRZ ;  /* 0x00000000000e7805 */ /* 0x001fc4000001ff00 */
[----:B--2---:R-:W-:-:S05]  /*4ab0*/  @!P0 MOV R14, R10 ;  /* 0x0000000a000e8202 */ /* 0x004fca0000000f00 */
[----:B------:R-:W-:Y:S01]  /*4ac0*/  STL [R1+0x240], R14 ;  /* 0x0002400e01007387 */ /* 0x000fe20000100800 */
[----:B---3--:R-:W-:-:S05]  /*4ad0*/  @!P0 MOV R15, R21 ;  /* 0x00000015000f8202 */ /* 0x008fca0000000f00 */
[----:B------:R0:W-:Y:S02]  /*4ae0*/  STL [R1+0x394], R15 ;  /* 0x0003940f01007387 */ /* 0x0001e40000100800 */
[----:B0-----:R-:W-:-:S06]  /*4af0*/  CS2R R14, SRZ ;  /* 0x00000000000e7805 */ /* 0x001fcc000001ff00 */
[----:B------:R0:W2:Y:S02]  /*4b00*/  @!P2 LDG.E.64 R14, desc[UR10][R12.64] ;  /* 0x0000000a0c0ea981 */ /* 0x0000a4000c1e1b00 */
[----:B0-----:R-:W-:-:S06]  /*4b10*/  CS2R R12, SRZ ;  /* 0x00000000000c7805 */ /* 0x001fcc000001ff00 */
[----:B------:R0:W3:Y:S04]  /*4b20*/  @!P2 LDG.E.64 R12, desc[UR10][R8.64] ;  /* 0x0000000a080ca981 */ /* 0x0000e8000c1e1b00 */
[----:B------:R-:W4:Y:S04]  /*4b30*/  LDL.LU.64 R8, [R1+0x4d0] ;  /* 0x0004d00001087983 */ /* 0x000f280000300a00 */
[----:B------:R1:W-:Y:S02]  /*4b40*/  STL [R1+0x24c], R0 ;  /* 0x00024c0001007387 */ /* 0x0003e40000100800 */
[----:B-1----:R-:W-:Y:S01]  /*4b50*/  HFMA2 R0, -RZ, RZ, 0, 0 ;  /* 0x00000000ff007431 */ /* 0x002fe200000001ff */
[----:B------:R-:W-:-:S05]  /*4b60*/  @!P1 MOV R0, R18 ;  /* 0x0000001200009202 */ /* 0x000fca0000000f00 */
[----:B------:R1:W-:Y:S02]  /*4b70*/  STL [R1+0x3a0], R0 ;  /* 0x0003a00001007387 */ /* 0x0003e40000100800 */
[----:B-1----:R-:W-:Y:S01]  /*4b80*/  HFMA2 R0, -RZ, RZ, 0, 0 ;  /* 0x00000000ff007431 */ /* 0x002fe200000001ff */
[----:B------:R-:W-:Y:S02]  /*4b90*/  @!P1 MOV R0, R17 ;  /* 0x0000001100009202 */ /* 0x000fe40000000f00 */
[----:B------:R-:W-:Y:S01]  /*4ba0*/  LOP3.LUT P1, RZ, R22, 0x80, RZ, 0xc0, !PT ;  /* 0x0000008016ff7812 */ /* 0x000fe2000782c0ff */
[----:B------:R1:W-:Y:S04]  /*4bb0*/  STL.64 [R1+0x188], R16 ;  /* 0x0001881001007387 */ /* 0x0003e80000100a00 */
[----:B-1----:R-:W3:Y:S04]  /*4bc0*/  LDL.LU.64 R16, [R1+0x218] ;  /* 0x0002180001107983 */ /* 0x002ee80000300a00 */
[----:B----4-:R0:W-:Y:S02]  /*4bd0*/  STL.64 [R1+0x80], R8 ;  /* 0x0000800801007387 */ /* 0x0101e40000100a00 */
[----:B0-----:R-:W-:-:S02]  /*4be0*/  CS2R R8, SRZ ;  /* 0x0000000000087805 */ /* 0x001fc4000001ff00 */
[----:B--2---:R-:W-:Y:S02]  /*4bf0*/  @!P2 MOV R9, R15 ;  /* 0x0000000f0009a202 */ /* 0x004fe40000000f00 */
[----:B---3--:R-:W-:-:S03]  /*4c00*/  @!P2 MOV R8, R12 ;  /* 0x0000000c0008a202 */ /* 0x008fc60000000f00 */
[----:B------:R-:W-:Y:S04]  /*4c10*/  STL [R1+0x384], R9 ;  /* 0x0003840901007387 */ /* 0x000fe80000100800 */
[----:B------:R0:W-:Y:S02]  /*4c20*/  STL [R1+0x230], R8 ;  /* 0x0002300801007387 */ /* 0x0001e40000100800 */
[----:B0-----:R-:W-:-:S06]  /*4c30*/  CS2R R8, SRZ ;  /* 0x0000000000087805 */ /* 0x001fcc000001ff00 */
[----:B------:R0:W2:Y:S02]  /*4c40*/  @!P1 LDG.E.64 R8, desc[UR10][R6.64] ;  /* 0x0000000a06089981 */ /* 0x0000a4000c1e1b00 */
[----:B0-----:R-:W-:-:S06]  /*4c50*/  CS2R R6, SRZ ;  /* 0x0000000000067805 */ /* 0x001fcc000001ff00 */
[----:B------:R-:W3:Y:S04]  /*4c60*/  @!P1 LDG.E.64 R6, desc[UR10][R44.64] ;  /* 0x0000000a2c069981 */ /* 0x000ee8000c1e1b00 */
[----:B------:R0:W-:Y:S04]  /*4c70*/  STL [R1+0x244], R0 ;  /* 0x0002440001007387 */ /* 0x0001e80000100800 */
[----:B------:R1:W-:Y:S04]  /*4c80*/  STL.64 [R1+0x88], R18 ;  /* 0x0000881201007387 */ /* 0x0003e80000100a00 */
[----:B------:R-:W-:Y:S01]  /*4c90*/  STL.64 [R1+0x190], R10 ;  /* 0x0001900a01007387 */ /* 0x000fe20000100a00 */
[----:B0-----:R-:W-:Y:S01]  /*4ca0*/  HFMA2 R0, -RZ, RZ, 0, 0 ;  /* 0x00000000ff007431 */ /* 0x001fe200000001ff */
[----:B------:R-:W-:-:S02]  /*4cb0*/  @!P0 MOV R0, R20 ;  /* 0x0000001400008202 */ /* 0x000fc40000000f00 */
[----:B------:R-:W-:Y:S04]  /*4cc0*/  STL.64 [R1+0x90], R20 ;  /* 0x0000901401007387 */ /* 0x000fe80000100a00 */
[----:B------:R0:W-:Y:S01]  /*4cd0*/  STL [R1+0x390], R0 ;  /* 0x0003900001007387 */ /* 0x0001e20000100800 */
[----:B-1----:R-:W-:-:S03]  /*4ce0*/  CS2R R18, SRZ ;  /* 0x0000000000127805 */ /* 0x002fc6000001ff00 */
[----:B------:R-:W-:Y:S04]  /*4cf0*/  STL.64 [R1+0x98], R14 ;  /* 0x0000980e01007387 */ /* 0x000fe80000100a00 */
[----:B------:R-:W-:Y:S01]  /*4d00*/  STL.64 [R1+0x198], R12 ;  /* 0x0001980c01007387 */ /* 0x000fe20000100a00 */
[----:B0-----:R-:W-:Y:S01]  /*4d10*/  HFMA2 R0, -RZ, RZ, 0, 0 ;  /* 0x00000000ff007431 */ /* 0x001fe200000001ff */
[----:B------:R-:W-:Y:S02]  /*4d20*/  @!P0 MOV R0, R11 ;  /* 0x0000000b00008202 */ /* 0x000fe40000000f00 */
[----:B------:R-:W-:Y:S01]  /*4d30*/  STL [R1+0x360], R23 ;  /* 0x0003601701007387 */ /* 0x000fe20000100800 */
[----:B------:R-:W-:-:S03]  /*4d40*/  LOP3.LUT P0, RZ, R22, 0x40, RZ, 0xc0, !PT ;  /* 0x0000004016ff7812 */ /* 0x000fc6000780c0ff */
[----:B------:R-:W4:Y:S01]  /*4d50*/  LDL.LU.64 R10, [R1+0x210] ;  /* 0x00021000010a7983 */ /* 0x000f220000300a00 */
[----:B------:R-:W-:-:S03]  /*4d60*/  UIMAD.WIDE UR6, UR8, 0x8, UR6 ;  /* 0x00000008080678a5 */ /* 0x000fc6000f8e0206 */
[----:B------:R-:W4:Y:S01]  /*4d70*/  LDL.LU.64 R44, [R1+0x4c8] ;  /* 0x0004c800012c7983 */ /* 0x000f220000300a00 */
[----:B--2---:R-:W-:-:S05]  /*4d80*/  @!P1 MOV R19, R9 ;  /* 0x0000000900139202 */ /* 0x004fca0000000f00 */
[----:B------:R-:W-:Y:S01]  /*4d90*/  STL [R1+0x36c], R19 ;  /* 0x00036c1301007387 */ /* 0x000fe20000100800 */
[----:B---3--:R-:W-:-:S05]  /*4da0*/  @!P1 MOV R18, R6 ;  /* 0x0000000600129202 */ /* 0x008fca0000000f00 */
[----:B------:R0:W-:Y:S02]  /*4db0*/  STL [R1+0x228], R18 ;  /* 0x0002281201007387 */ /* 0x0001e40000100800 */
[----:B0-----:R-:W-:-:S06]  /*4dc0*/  CS2R R18, SRZ ;  /* 0x0000000000127805 */ /* 0x001fcc000001ff00 */
[----:B------:R0:W2:Y:S02]  /*4dd0*/  @!P0 LDG.E.64 R18, desc[UR10][R16.64] ;  /* 0x0000000a10128981 */ /* 0x0000a4000c1e1b00 */
[----:B0-----:R-:W-:-:S06]  /*4de0*/  CS2R R16, SRZ ;  /* 0x0000000000107805 */ /* 0x001fcc000001ff00 */
[----:B------:R-:W3:Y:S04]  /*4df0*/  @!P0 LDG.E.64 R16, desc[UR10][R2.64] ;  /* 0x0000000a02108981 */ /* 0x000ee8000c1e1b00 */
[----:B------:R0:W-:Y:S01]  /*4e00*/  STL [R1+0x234], R0 ;  /* 0x0002340001007387 */ /* 0x0001e20000100800 */
[----:B------:R-:W-:-:S03]  /*4e10*/  CS2R R20, SRZ ;  /* 0x0000000000147805 */ /* 0x000fc6000001ff00 */
[----:B------:R-:W-:Y:S04]  /*4e20*/  STL.64 [R1+0x1a0], R6 ;  /* 0x0001a00601007387 */ /* 0x000fe80000100a00 */
[----:B------:R-:W-:Y:S01]  /*4e30*/  STL.64 [R1+0xa0], R8 ;  /* 0x0000a00801007387 */ /* 0x000fe20000100a00 */
[----:B0-----:R-:W-:Y:S01]  /*4e40*/  HFMA2 R0, -RZ, RZ, 0, 0 ;  /* 0x00000000ff007431 */ /* 0x001fe200000001ff */
[----:B------:R-:W-:Y:S02]  /*4e50*/  @!P2 MOV R0, R14 ;  /* 0x0000000e0000a202 */ /* 0x000fe40000000f00 */
[----:B------:R-:W4:Y:S04]  /*4e60*/  LDL.LU.64 R2, [R1+0x4c0] ;  /* 0x0004c00001027983 */ /* 0x000f280000300a00 */
[----:B------:R0:W-:Y:S02]  /*4e70*/  STL [R1+0x380], R0 ;  /* 0x0003800001007387 */ /* 0x0001e40000100800 */
[----:B0-----:R-:W-:Y:S01]  /*4e80*/  HFMA2 R0, -RZ, RZ, 0, 0 ;  /* 0x00000000ff007431 */ /* 0x001fe200000001ff */
[----:B------:R-:W-:-:S02]  /*4e90*/  @!P2 MOV R0, R13 ;  /* 0x0000000d0000a202 */ /* 0x000fc40000000f00 */
[----:B------:R-:W-:Y:S02]  /*4ea0*/  LOP3.LUT P2, RZ, R22, 0x20, RZ, 0xc0, !PT ;  /* 0x0000002016ff7812 */ /* 0x000fe4000784c0ff */
[----:B--2---:R-:W-:-:S05]  /*4eb0*/  @!P0 MOV R21, R19 ;  /* 0x0000001300158202 */ /* 0x004fca0000000f00 */
[----:B------:R-:W-:Y:S01]  /*4ec0*/  STL [R1+0x3dc], R21 ;  /* 0x0003dc1501007387 */ /* 0x000fe20000100800 */
[----:B---3--:R-:W-:-:S05]  /*4ed0*/  @!P0 MOV R20, R16 ;  /* 0x0000001000148202 */ /* 0x008fca0000000f00 */
[----:B------:R0:W-:Y:S02]  /*4ee0*/  STL [R1+0x220], R20 ;  /* 0x0002201401007387 */ /* 0x0001e40000100800 */
[----:B0-----:R-:W-:-:S06]  /*4ef0*/  CS2R R20, SRZ ;  /* 0x0000000000147805 */ /* 0x001fcc000001ff00 */
[----:B----4-:R0:W2:Y:S04]  /*4f00*/  @!P2 LDG.E.64 R20, desc[UR10][R10.64] ;  /* 0x0000000a0a14a981 */ /* 0x0100a8000c1e1b00 */
[----:B------:R1:W-:Y:S02]  /*4f10*/  STL [R1+0x22c], R0 ;  /* 0x00022c0001007387 */ /* 0x0003e40000100800 */
[----:B-1----:R-:W-:Y:S01]  /*4f20*/  HFMA2 R0, -RZ, RZ, 0, 0 ;  /* 0x00000000ff007431 */ /* 0x002fe200000001ff */
[----:B------:R-:W-:Y:S02]  /*4f30*/  @!P1 MOV R0, R8 ;  /* 0x0000000800009202 */ /* 0x000fe40000000f00 */
[----:B0-----:R-:W-:-:S03]  /*4f40*/  CS2R R10, SRZ ;  /* 0x00000000000a7805 */ /* 0x001fc6000001ff00 */
[----:B------:R0:W-:Y:S01]  /*4f50*/  STL [R1+0x368], R0 ;  /* 0x0003680001007387 */ /* 0x0001e20000100800 */
[----:B------:R-:W-:Y:S01]  /*4f60*/  HFMA2 R14, -RZ, RZ, 0, 0 ;  /* 0x00000000ff0e7431 */ /* 0x000fe200000001ff */
[----:B------:R-:W-:Y:S02]  /*4f70*/  CS2R R12, SRZ ;  /* 0x00000000000c7805 */ /* 0x000fe4000001ff00 */
[----:B------:R1:W3:Y:S01]  /*4f80*/  @!P2 LDG.E.64 R10, desc[UR10][R4.64] ;  /* 0x0000000a040aa981 */ /* 0x0002e2000c1e1b00 */
[----:B0-----:R-:W-:Y:S01]  /*4f90*/  HFMA2 R0, -RZ, RZ, 0, 0 ;  /* 0x00000000ff007431 */ /* 0x001fe200000001ff */
[----:B------:R-:W-:Y:S02]  /*4fa0*/  @!P1 MOV R0, R7 ;  /* 0x0000000700009202 */ /* 0x000fe40000000f00 */
[----:B------:R-:W-:Y:S02]  /*4fb0*/  LOP3.LUT P1, RZ, R22, 0x10, RZ, 0xc0, !PT ;  /* 0x0000001016ff7812 */ /* 0x000fe4000782c0ff */
[----:B------:R-:W-:-:S02]  /*4fc0*/  CS2R R8, SRZ ;  /* 0x0000000000087805 */ /* 0x000fc4000001ff00 */
[----:B--2---:R-:W-:-:S09]  /*4fd0*/  @!P2 MOV R14, R21 ;  /* 0x00000015000ea202 */ /* 0x004fd20000000f00 */
[----:B------:R-:W2:Y:S04]  /*4fe0*/  @!P1 LDG.E.64 R12, desc[UR10][R28.64] ;  /* 0x0000000a1c0c9981 */ /* 0x000ea8000c1e1b00 */
[----:B------:R0:W-:Y:S04]  /*4ff0*/  STL [R1+0x3fc], R14 ;  /* 0x0003fc0e01007387 */ /* 0x0001e80000100800 */
[----:B------:R4:W-:Y:S01]  /*5000*/  STL [R1+0x224], R0 ;  /* 0x0002240001007387 */ /* 0x0009e20000100800 */
[----:B-1----:R-:W-:Y:S02]  /*5010*/  MOV R5, RZ ;  /* 0x000000ff00057202 */ /* 0x002fe40000000f00 */
[----:B------:R-:W-:Y:S01]  /*5020*/  CS2R R6, SRZ ;  /* 0x0000000000067805 */ /* 0x000fe2000001ff00 */
[----:B------:R-:W-:Y:S01]  /*5030*/  STL.64 [R1+0xb0], R20 ;  /* 0x0000b01401007387 */ /* 0x000fe20000100a00 */
[----:B0-----:R-:W-:-:S03]  /*5040*/  CS2R R14, SRZ ;  /* 0x00000000000e7805 */ /* 0x001fc6000001ff00 */
[----:B------:R-:W-:Y:S04]  /*5050*/  STL.64 [R1+0x1a8], R16 ;  /* 0x0001a81001007387 */ /* 0x000fe80000100a00 */
[----:B------:R0:W2:Y:S01]  /*5060*/  @!P1 LDG.E.64 R14, desc[UR10][R24.64] ;  /* 0x0000000a180e9981 */ /* 0x0000a2000c1e1b00 */
[----:B----4-:R-:W-:Y:S01]  /*5070*/  HFMA2 R0, -RZ, RZ, 0, 0 ;  /* 0x00000000ff007431 */ /* 0x010fe200000001ff */
[----:B------:R-:W-:Y:S02]  /*5080*/  @!P0 MOV R0, R18 ;  /* 0x0000001200008202 */ /* 0x000fe40000000f00 */
[----:B------:R-:W-:Y:S04]  /*5090*/  STL.64 [R1+0xa8], R18 ;  /* 0x0000a81201007387 */ /* 0x000fe80000100a00 */
[----:B------:R1:W-:Y:S04]  /*50a0*/  STL [R1+0x3d8], R0 ;  /* 0x0003d80001007387 */ /* 0x0003e80000100800 */
[----:B---3--:R-:W-:Y:S04]  /*50b0*/  STL.64 [R1+0x1b0], R10 ;  /* 0x0001b00a01007387 */ /* 0x008fe80000100a00 */
[----:B------:R-:W3:Y:S01]  /*50c0*/  LDL.LU.64 R28, [R1+0x298] ;  /* 0x00029800011c7983 */ /* 0x000ee20000300a00 */
[----:B-1----:R-:W-:Y:S01]  /*50d0*/  HFMA2 R0, -RZ, RZ, 0, 0 ;  /* 0x00000000ff007431 */ /* 0x002fe200000001ff */
[----:B------:R-:W-:-:S02]  /*50e0*/  @!P0 MOV R0, R17 ;  /* 0x0000001100008202 */ /* 0x000fc40000000f00 */
[----:B------:R-:W5:Y:S04]  /*50f0*/  LDL.LU R4, [R1+0x4b8] ;  /* 0x0004b80001047983 */ /* 0x000f680000300800 */
[----:B------:R1:W-:Y:S02]  /*5100*/  STL [R1+0x21c], R0 ;  /* 0x00021c0001007387 */ /* 0x0003e40000100800 */
[----:B-1----:R-:W-:Y:S01]  /*5110*/  HFMA2 R0, -RZ, RZ, 0, 0 ;  /* 0x00000000ff007431 */ /* 0x002fe200000001ff */
[----:B------:R-:W-:-:S05]  /*5120*/  @!P2 MOV R0, R20 ;  /* 0x000000140000a202 */ /* 0x000fca0000000f00 */
[----:B------:R1:W-:Y:S01]  /*5130*/  STL [R1+0x3f8], R0 ;  /* 0x0003f80001007387 */ /* 0x0003e20000100800 */
[----:B------:R-:W-:Y:S01]  /*5140*/  LOP3.LUT P0, RZ, R22, 0x8, RZ, 0xc0, !PT ;  /* 0x0000000816ff7812 */ /* 0x000fe2000780c0ff */
[----:B-1----:R-:W-:Y:S01]  /*5150*/  HFMA2 R0, -RZ, RZ, 0, 0 ;  /* 0x00000000ff007431 */ /* 0x002fe200000001ff */
[----:B------:R-:W-:Y:S02]  /*5160*/  @!P2 MOV R0, R11 ;  /* 0x0000000b0000a202 */ /* 0x000fe40000000f00 */
[----:B------:R-:W-:-:S09]  /*5170*/  @!P2 MOV R5, R10 ;  /* 0x0000000a0005a202 */ /* 0x000fd20000000f00 */
[----:B------:R-:W4:Y:S04]  /*5180*/  @!P0 LDG.E.64 R6, desc[UR10][R26.64] ;  /* 0x0000000a1a068981 */ /* 0x000f28000c1e1b00 */
[----:B------:R1:W-:Y:S01]  /*5190*/  STL [R1+0x214], R0 ;  /* 0x0002140001007387 */ /* 0x0003e20000100800 */
[----:B0-----:R-:W-:Y:S02]  /*51a0*/  MOV R24, R40 ;  /* 0x0000002800187202 */ /* 0x001fe40000000f00 */
[----:B------:R-:W-:Y:S01]  /*51b0*/  MOV R25, R41 ;  /* 0x0000002900197202 */ /* 0x000fe20000000f00 */
[----:B------:R0:W-:Y:S01]  /*51c0*/  STL [R1+0x218], R5 ;  /* 0x0002180501007387 */ /* 0x0001e20000100800 */
[----:B------:R-:W-:-:S03]  /*51d0*/  CS2R R20, SRZ ;  /* 0x0000000000147805 */ /* 0x000fc6000001ff00 */
[----:B------:R0:W3:Y:S01]  /*51e0*/  @!P0 LDG.E.64 R8, desc[UR10][R34.64] ;  /* 0x0000000a22088981 */ /* 0x0000e2000c1e1b00 */
[----:B-1----:R-:W-:Y:S01]  /*51f0*/  HFMA2 R0, -RZ, RZ, 0, 0 ;  /* 0x00000000ff007431 */ /* 0x002fe200000001ff */
[----:B------:R-:W-:Y:S02]  /*5200*/  CS2R R40, SRZ ;  /* 0x0000000000287805 */ /* 0x000fe4000001ff00 */
[----:B------:R-:W-:Y:S02]  /*5210*/  LOP3.LUT P2, RZ, R22, 0x4, RZ, 0xc0, !PT ;  /* 0x0000000416ff7812 */ /* 0x000fe4000784c0ff */
[----:B------:R-:W-:Y:S01]  /*5220*/  CS2R R16, SRZ ;  /* 0x0000000000107805 */ /* 0x000fe2000001ff00 */
[----:B0-----:R-:W-:Y:S01]  /*5230*/  HFMA2 R5, -RZ, RZ, 0, 0 ;  /* 0x00000000ff057431 */ /* 0x001fe200000001ff */
[----:B------:R-:W-:Y:S02]  /*5240*/  CS2R R18, SRZ ;  /* 0x0000000000127805 */ /* 0x000fe4000001ff00 */
[----:B------:R-:W-:Y:S01]  /*5250*/  CS2R R10, SRZ ;  /* 0x00000000000a7805 */ /* 0x000fe2000001ff00 */
[----:B------:R-:W3:Y:S01]  /*5260*/  LDL.LU.64 R26, [R1+0x280] ;  /* 0x00028000011a7983 */ /* 0x000ee20000300a00 */
[----:B------:R-:W-:-:S02]  /*5270*/  MOV R34, R32 ;  /* 0x0000002000227202 */ /* 0x000fc40000000f00 */
[----:B------:R-:W-:-:S03]  /*5280*/  MOV R35, R33 ;  /* 0x0000002100237202 */ /* 0x000fc60000000f00 */
[----:B------:R-:W3:Y:S04]  /*5290*/  @!P2 LDG.E.64 R16, desc[UR10][R24.64] ;  /* 0x0000000a1810a981 */ /* 0x000ee8000c1e1b00 */
[----:B------:R-:W3:Y:S01]  /*52a0*/  @!P2 LDG.E.64 R18, desc[UR10][R36.64] ;  /* 0x0000000a2412a981 */ /* 0x000ee2000c1e1b00 */
[----:B--2---:R-:W-:-:S03]  /*52b0*/  @!P1 MOV R0, R12 ;  /* 0x0000000c00009202 */ /* 0x004fc60000000f00 */
[----:B------:R-:W-:Y:S01]  /*52c0*/  STL.64 [R1+0xb8], R12 ;  /* 0x0000b80c01007387 */ /* 0x000fe20000100a00 */
[----:B------:R-:W-:-:S03]  /*52d0*/  @!P1 MOV R5, R13 ;  /* 0x0000000d00059202 */ /* 0x000fc60000000f00 */
[----:B------:R0:W-:Y:S01]  /*52e0*/  STL [R1+0x41c], R0 ;  /* 0x00041c0001007387 */ /* 0x0001e20000100800 */
[----:B------:R-:W-:-:S03]  /*52f0*/  @!P1 MOV R40, R15 ;  /* 0x0000000f00289202 */ /* 0x000fc60000000f00 */
[----:B------:R1:W-:Y:S01]  /*5300*/  STL.64 [R1+0x1b8], R14 ;  /* 0x0001b80e01007387 */ /* 0x0003e20000100a00 */
[----:B0-----:R-:W-:Y:S02]  /*5310*/  MOV R0, RZ ;  /* 0x000000ff00007202 */ /* 0x001fe40000000f00 */
[----:B------:R-:W-:Y:S01]  /*5320*/  @!P1 MOV R0, R14 ;  /* 0x0000000e00009202 */ /* 0x000fe20000000f00 */
[----:B------:R-:W2:Y:S01]  /*5330*/  LDL.LU.64 R24, [R1+0x2a0] ;  /* 0x0002a00001187983 */ /* 0x000ea20000300a00 */
[----:B------:R-:W-:Y:S02]  /*5340*/  LOP3.LUT P1, RZ, R22, 0x2, RZ, 0xc0, !PT ;  /* 0x0000000216ff7812 */ /* 0x000fe4000782c0ff */
[----:B------:R-:W-:Y:S01]  /*5350*/  MOV R32, R42 ;  /* 0x0000002a00207202 */ /* 0x000fe20000000f00 */
[----:B------:R-:W2:Y:S10]  /*5360*/  LDL.LU.64 R36, [R1+0x290] ;  /* 0x0002900001247983 */ /* 0x000eb40000300a00 */
[----:B------:R-:W2:Y:S01]  /*5370*/  @!P1 LDG.E.64 R20, desc[UR10][R34.64] ;  /* 0x0000000a22149981 */ /* 0x000ea2000c1e1b00 */
[----:B------:R-:W-:-:S05]  /*5380*/  MOV R33, R43 ;  /* 0x0000002b00217202 */ /* 0x000fca0000000f00 */
[----:B------:R-:W2:Y:S04]  /*5390*/  @!P1 LDG.E.64 R10, desc[UR10][R32.64] ;  /* 0x0000000a200a9981 */ /* 0x000ea8000c1e1b00 */
[----:B------:R0:W-:Y:S01]  /*53a0*/  STL [R1+0x210], R0 ;  /* 0x0002100001007387 */ /* 0x0001e20000100800 */
[----:B------:R-:W-:Y:S01]  /*53b0*/  CS2R R42, SRZ ;  /* 0x00000000002a7805 */ /* 0x000fe2000001ff00 */
[----:B------:R-:W-:Y:S01]  /*53c0*/  HFMA2 R12, -RZ, RZ, 0, 0 ;  /* 0x00000000ff0c7431 */ /* 0x000fe200000001ff */
[----:B-1----:R-:W-:Y:S01]  /*53d0*/  CS2R R14, SRZ ;  /* 0x00000000000e7805 */ /* 0x002fe2000001ff00 */
[----:B------:R-:W2:Y:S04]  /*53e0*/  LDL.LU.64 R34, [R1+0x238] ;  /* 0x0002380001227983 */ /* 0x000ea80000300a00 */
[----:B------:R-:W2:Y:S01]  /*53f0*/  LDL.LU.64 R32, [R1+0x278] ;  /* 0x0002780001207983 */ /* 0x000ea20000300a00 */
[----:B0-----:R-:W-:Y:S01]  /*5400*/  HFMA2 R0, -RZ, RZ, 0, 0 ;  /* 0x00000000ff007431 */ /* 0x001fe200000001ff */
[----:B----4-:R-:W-:-:S05]  /*5410*/  @!P0 MOV R0, R6 ;  /* 0x0000000600008202 */ /* 0x010fca0000000f00 */
[----:B------:R0:W-:Y:S01]  /*5420*/  STL [R1+0x424], R0 ;  /* 0x0004240001007387 */ /* 0x0001e20000100800 */
[----:B---3--:R-:W-:Y:S02]  /*5430*/  @!P0 MOV R41, R8 ;  /* 0x0000000800298202 */ /* 0x008fe40000000f00 */
[----:B------:R-:W-:Y:S01]  /*5440*/  @!P0 MOV R42, R9 ;  /* 0x00000009002a8202 */ /* 0x000fe20000000f00 */
[----:B0-----:R-:W-:Y:S01]  /*5450*/  HFMA2 R0, -RZ, RZ, 0, 0 ;  /* 0x00000000ff007431 */ /* 0x001fe200000001ff */
[----:B------:R-:W-:Y:S02]  /*5460*/  @!P0 MOV R0, R7 ;  /* 0x0000000700008202 */ /* 0x000fe40000000f00 */
[----:B------:R-:W-:Y:S01]  /*5470*/  LOP3.LUT P0, RZ, R22, 0x1, RZ, 0xc0, !PT ;  /* 0x0000000116ff7812 */ /* 0x000fe2000780c0ff */
[----:B------:R0:W-:Y:S04]  /*5480*/  STL.64 [R1+0xc0], R6 ;  /* 0x0000c00601007387 */ /* 0x0001e80000100a00 */
[----:B0-----:R-:W3:Y:S08]  /*5490*/  LDL.LU.64 R6, [R1+0x2b0] ;  /* 0x0002b00001067983 */ /* 0x001ef00000300a00 */
[----:B------:R-:W4:Y:S04]  /*54a0*/  @!P0 LDG.E.64 R14, desc[UR10][R38.64] ;  /* 0x0000000a260e8981 */ /* 0x000f28000c1e1b00 */
[----:B------:R-:W4:Y:S04]  /*54b0*/  LDL.LU.64 R38, [R1+0x268] ;  /* 0x0002680001267983 */ /* 0x000f280000300a00 */
[----:B------:R-:W-:Y:S01]  /*54c0*/  STL [R1+0x42c], R0 ;  /* 0x00042c0001007387 */ /* 0x000fe20000100800 */
[----:B--2---:R-:W-:-:S05]  /*54d0*/  @!P1 MOV R12, R21 ;  /* 0x00000015000c9202 */ /* 0x004fca0000000f00 */
[----:B------:R0:W-:Y:S02]  /*54e0*/  STL [R1+0x460], R12 ;  /* 0x0004600c01007387 */ /* 0x0001e40000100800 */
[----:B0-----:R-:W-:-:S06]  /*54f0*/  CS2R R12, SRZ ;  /* 0x00000000000c7805 */ /* 0x001fcc000001ff00 */
[----:B------:R-:W2:Y:S04]  /*5500*/  @!P0 LDG.E.64 R12, desc[UR10][R30.64] ;  /* 0x0000000a1e0c8981 */ /* 0x000ea8000c1e1b00 */
[----:B------:R-:W4:Y:S01]  /*5510*/  LDL.LU.64 R30, [R1+0x270] ;  /* 0x00027000011e7983 */ /* 0x000f220000300a00 */
[----:B------:R-:W-:Y:S01]  /*5520*/  HFMA2 R0, -RZ, RZ, 0, 0 ;  /* 0x00000000ff007431 */ /* 0x000fe200000001ff */
[----:B------:R-:W-:-:S05]  /*5530*/  @!P2 MOV R0, R16 ;  /* 0x000000100000a202 */ /* 0x000fca0000000f00 */
[----:B------:R0:W-:Y:S04]  /*5540*/  STL [R1+0x434], R0 ;  /* 0x0004340001007387 */ /* 0x0001e80000100800 */
[----:B------:R1:W-:Y:S01]  /*5550*/  STL [R1+0x420], R5 ;  /* 0x0004200501007387 */ /* 0x0003e20000100800 */
[----:B0-----:R-:W-:Y:S02]  /*5560*/  MOV R0, RZ ;  /* 0x000000ff00007202 */ /* 0x001fe40000000f00 */
[----:B------:R-:W-:Y:S01]  /*5570*/  @!P2 MOV R0, R19 ;  /* 0x000000130000a202 */ /* 0x000fe20000000f00 */
[----:B-1----:R-:W-:Y:S01]  /*5580*/  HFMA2 R5, -RZ, RZ, 0, 0 ;  /* 0x00000000ff057431 */ /* 0x002fe200000001ff */
[----:B------:R-:W-:-:S03]  /*5590*/  @!P2 MOV R5, R17 ;  /* 0x000000110005a202 */ /* 0x000fc60000000f00 */
[----:B------:R0:W-:Y:S01]  /*55a0*/  STL [R1+0x300], R0 ;  /* 0x0003000001007387 */ /* 0x0001e20000100800 */
[----:B------:R-:W-:-:S03]  /*55b0*/  @!P2 MOV R43, R18 ;  /* 0x00000012002ba202 */ /* 0x000fc60000000f00 */
[----:B------:R1:W-:Y:S01]  /*55c0*/  STL [R1+0x444], R5 ;  /* 0x0004440501007387 */ /* 0x0003e20000100800 */
[----:B0-----:R-:W-:Y:S01]  /*55d0*/  HFMA2 R0, -RZ, RZ, 0, 0 ;  /* 0x00000000ff007431 */ /* 0x001fe200000001ff */
[----:B------:R-:W-:Y:S02]  /*55e0*/  @!P1 MOV R0, R20 ;  /* 0x0000001400009202 */ /* 0x000fe40000000f00 */
[----:B-1----:R-:W-:-:S03]  /*55f0*/  MOV R5, RZ ;  /* 0x000000ff00057202 */ /* 0x002fc60000000f00 */
[----:B------:R0:W-:Y:S01]  /*5600*/  STL [R1+0x44c], R0 ;  /* 0x00044c0001007387 */ /* 0x0001e20000100800 */
[----:B------:R-:W-:Y:S02]  /*5610*/  @!P1 MOV R5, R10 ;  /* 0x0000000a00059202 */ /* 0x000fe40000000f00 */
[C---:B------:R-:W-:Y:S01]  /*5620*/  LOP3.LUT P2, RZ, R22.reuse, 0x8000000, RZ, 0xc0, !PT ;  /* 0x0800000016ff7812 */ /* 0x040fe2000784c0ff */
[----:B0-----:R-:W-:Y:S01]  /*5630*/  HFMA2 R0, -RZ, RZ, 0, 0 ;  /* 0x00000000ff007431 */ /* 0x001fe200000001ff */
[----:B------:R-:W-:Y:S02]  /*5640*/  @!P1 MOV R0, R11 ;  /* 0x0000000b00009202 */ /* 0x000fe40000000f00 */
[----:B------:R-:W-:Y:S02]  /*5650*/  LOP3.LUT P1, RZ, R22, 0x4000000, RZ, 0xc0, !PT ;  /* 0x0400000016ff7812 */ /* 0x000fe4000782c0ff */
[----:B------:R-:W2:Y:S04]  /*5660*/  LDL.LU.64 R22, [R1+0x2b8] ;  /* 0x0002b80001167983 */ /* 0x000ea80000300a00 */
[----:B------:R0:W-:Y:S02]  /*5670*/  STL.64 [R1+0xd0], R20 ;  /* 0x0000d01401007387 */ /* 0x0001e40000100a00 */
[----:B0-----:R-:W-:-:S06]  /*5680*/  CS2R R20, SRZ ;  /* 0x0000000000147805 */ /* 0x001fcc000001ff00 */
[----:B------:R0:W2:Y:S02]  /*5690*/  @!P2 LDG.E.64 R20, desc[UR10][R28.64] ;  /* 0x0000000a1c14a981 */ /* 0x0000a4000c1e1b00 */
[----:B0-----:R-:W-:Y:S02]  /*56a0*/  CS2R R28, SRZ ;  /* 0x00000000001c7805 */ /* 0x001fe4000001ff00 */
[----:B------:R0:W-:Y:S02]  /*56b0*/  STL.64 [R1+0xc8], R16 ;  /* 0x0000c81001007387 */ /* 0x0001e40000100a00 */
[----:B0-----:R-:W-:-:S06]  /*56c0*/  CS2R R16, SRZ ;  /* 0x0000000000107805 */ /* 0x001fcc000001ff00 */
[----:B---3--:R0:W3:Y:S02]  /*56d0*/  @!P1 LDG.E.64 R16, desc[UR10][R6.64] ;  /* 0x0000000a06109981 */ /* 0x0080e4000c1e1b00 */
[----:B0-----:R-:W-:Y:S02]  /*56e0*/  MOV R6, UR6 ;  /* 0x0000000600067c02 */ /* 0x001fe40008000f00 */
[----:B------:R0:W-:Y:S01]  /*56f0*/  STL.64 [R1+0x1c8], R18 ;  /* 0x0001c81201007387 */ /* 0x0001e20000100a00 */
[----:B------:R-:W-:Y:S01]  /*5700*/  MOV R7, UR7 ;  /* 0x0000000700077c02 */ /* 0x000fe20008000f00 */
[----:B------:R-:W1:Y:S02]  /*5710*/  LDCU.U8 UR6, c[0x0][0x414] ;  /* 0x00008280ff0677ac */ /* 0x000e640008000000 */
[----:B----4-:R4:W3:Y:S02]  /*5720*/  @!P4 LDG.E.64 R28, desc[UR10][R30.64] ;  /* 0x0000000a1e1cc981 */ /* 0x0108e4000c1e1b00 */
[----:B----4-:R-:W-:-:S06]  /*5730*/  CS2R R30, SRZ ;  /* 0x00000000001e7805 */ /* 0x010fcc000001ff00 */
[----:B------:R4:W3:Y:S02]  /*5740*/  @!P4 LDG.E.64 R30, desc[UR10][R32.64] ;  /* 0x0000000a201ec981 */ /* 0x0008e4000c1e1b00 */
[----:B----4-:R-:W-:-:S06]  /*5750*/  CS2R R32, SRZ ;  /* 0x0000000000207805 */ /* 0x010fcc000001ff00 */
[----:B------:R4:W3:Y:S02]  /*5760*/  @!P5 LDG.E.64 R32, desc[UR10][R34.64] ;  /* 0x0000000a2220d981 */ /* 0x0008e4000c1e1b00 */
[----:B----4-:R-:W-:-:S06]  /*5770*/  CS2R R34, SRZ ;  /* 0x0000000000227805 */ /* 0x010fcc000001ff00 */
[----:B------:R-:W4:Y:S04]  /*5780*/  @!P5 LDG.E.64 R34, desc[UR10][R38.64] ;  /* 0x0000000a2622d981 */ /* 0x000f28000c1e1b00 */
[----:B------:R1:W3:Y:S01]  /*5790*/  LDG.E.64 R38, desc[UR10][R6.64] ;  /* 0x0000000a06267981 */ /* 0x0002e2000c1e1b00 */
[----:B0-----:R-:W-:-:S06]  /*57a0*/  CS2R R18, SRZ ;  /* 0x0000000000127805 */ /* 0x001fcc000001ff00 */
[----:B--2---:R0:W2:Y:S01]  /*57b0*/  @!P1 LDG.E.64 R18, desc[UR10][R22.64] ;  /* 0x0000000a16129981 */ /* 0x0040a2000c1e1b00 */
[----:B-1----:R-:W1:Y:S01]  /*57c0*/  @!P6 LDC.64 R6, c[0x0][0x398] ;  /* 0x0000e600ff06eb82 */ /* 0x002e620000000a00 */
[----:B0-----:R-:W-:Y:S01]  /*57d0*/  HFMA2 R22, -RZ, RZ, 0, 0 ;  /* 0x00000000ff167431 */ /* 0x001fe200000001ff */
[----:B------:R-:W-:-:S06]  /*57e0*/  MOV R23, RZ ;  /* 0x000000ff00177202 */ /* 0x000fcc0000000f00 */
[----:B------:R0:W2:Y:S02]  /*57f0*/  @!P2 LDG.E.64 R22, desc[UR10][R24.64] ;  /* 0x0000000a1816a981 */ /* 0x0000a4000c1e1b00 */
[----:B0-----:R-:W-:-:S06]  /*5800*/  CS2R R24, SRZ ;  /* 0x0000000000187805 */ /* 0x001fcc000001ff00 */
[----:B------:R0:W4:Y:S02]  /*5810*/  @!P3 LDG.E.64 R24, desc[UR10][R26.64] ;  /* 0x0000000a1a18b981 */ /* 0x000124000c1e1b00 */
[----:B0-----:R-:W-:-:S06]  /*5820*/  CS2R R26, SRZ ;  /* 0x00000000001a7805 */ /* 0x001fcc000001ff00 */
[----:B------:R0:W2:Y:S04]  /*5830*/  @!P3 LDG.E.64 R26, desc[UR10][R36.64] ;  /* 0x0000000a241ab981 */ /* 0x0000a8000c1e1b00 */
[----:B------:R-:W-:Y:S01]  /*5840*/  STL [R1+0x2e8], R5 ;  /* 0x0002e80501007387 */ /* 0x000fe20000100800 */
[----:B0-----:R-:W-:Y:S01]  /*5850*/  HFMA2 R36, -RZ, RZ, 0, 0 ;  /* 0x00000000ff247431 */ /* 0x001fe200000001ff */
[----:B------:R-:W-:-:S06]  /*5860*/  MOV R37, RZ ;  /* 0x000000ff00257202 */ /* 0x000fcc0000000f00 */
[----:B------:R0:W2:Y:S04]  /*5870*/  @!P6 LDG.E.64 R36, desc[UR10][R44.64] ;  /* 0x0000000a2c24e981 */ /* 0x0000a8000c1e1b00 */
[----:B------:R-:W-:Y:S01]  /*5880*/  STL [R1+0x2ec], R0 ;  /* 0x0002ec0001007387 */ /* 0x000fe20000100800 */
[----:B0-----:R-:W-:Y:S02]  /*5890*/  CS2R R44, SRZ ;  /* 0x00000000002c7805 */ /* 0x001fe4000001ff00 */
[----:B------:R-:W-:Y:S02]  /*58a0*/  @!P0 MOV R44, R14 ;  /* 0x0000000e002c8202 */ /* 0x000fe40000000f00 */
[----:B------:R-:W-:Y:S01]  /*58b0*/  @!P0 MOV R45, R15 ;  /* 0x0000000f002d8202 */ /* 0x000fe20000000f00 */
[----:B------:R0:W-:Y:S02]  /*58c0*/  STL.64 [R1+0x1c0], R8 ;  /* 0x0001c00801007387 */ /* 0x0001e40000100a00 */
[----:B0-----:R-:W0:Y:S01]  /*58d0*/  S2R R9, SR_TID.X ;  /* 0x0000000000097919 */ /* 0x001e220000002100 */
[----:B---3--:R-:W-:Y:S01]  /*58e0*/  MOV R5, R38 ;  /* 0x0000002600057202 */ /* 0x008fe20000000f00 */
[----:B------:R-:W-:Y:S01]  /*58f0*/  HFMA2 R38, -RZ, RZ, 0, 0 ;  /* 0x00000000ff267431 */ /* 0x000fe200000001ff */
[----:B------:R-:W-:-:S05]  /*5900*/  @!P0 MOV R38, R12 ;  /* 0x0000000c00268202 */ /* 0x000fca0000000f00 */
[----:B------:R3:W-:Y:S01]  /*5910*/  STL [R1+0x270], R38 ;  /* 0x0002702601007387 */ /* 0x0007e20000100800 */
[----:B------:R-:W-:Y:S01]  /*5920*/  MOV R0, R39 ;  /* 0x0000002700007202 */ /* 0x000fe20000000f00 */
[----:B---3--:R-:W-:Y:S01]  /*5930*/  HFMA2 R38, -RZ, RZ, 0, 0 ;  /* 0x00000000ff267431 */ /* 0x008fe200000001ff */
[----:B------:R-:W-:Y:S02]  /*5940*/  @!P0 MOV R38, R13 ;  /* 0x0000000d00268202 */ /* 0x000fe40000000f00 */
[----:B-1----:R-:W-:-:S03]  /*5950*/  @!P6 IADD3 R6, P0, PT, R2, R6, RZ ;  /* 0x000000060206e210 */ /* 0x002fc60007f1e0ff */
[----:B------:R1:W-:Y:S01]  /*5960*/  STL [R1+0x278], R38 ;  /* 0x0002782601007387 */ /* 0x0003e20000100800 */
[----:B------:R-:W-:Y:S02]  /*5970*/  @!P6 IADD3.X R7, PT, PT, R3, R7, RZ, P0, !PT ;  /* 0x000000070307e210 */ /* 0x000fe400007fe4ff */
[----:B-1----:R-:W-:-:S06]  /*5980*/  CS2R R38, SRZ ;  /* 0x0000000000267805 */ /* 0x002fcc000001ff00 */
[----:B------:R1:W3:Y:S01]  /*5990*/  @!P6 LDG.E.64 R38, desc[UR10][R6.64] ;  /* 0x0000000a0626e981 */ /* 0x0002e2000c1e1b00 */
[----:B0-----:R-:W-:-:S03]  /*59a0*/  LOP3.LUT R8, R9, 0xffff, RZ, 0xc0, !PT ;  /* 0x0000ffff09087812 */ /* 0x001fc600078ec0ff */
[----:B------:R0:W-:Y:S02]  /*59b0*/  STL.64 [R1+0x1d0], R10 ;  /* 0x0001d00a01007387 */ /* 0x0001e40000100a00 */
[----:B------:R-:W-:Y:S02]  /*59c0*/  IMAD R8, R8, 0x667, RZ ;  /* 0x0000066708087824 */ /* 0x000fe400078e02ff */
[----:B------:R1:W-:Y:S01]  /*59d0*/  STL.64 [R1+0x1d8], R14 ;  /* 0x0001d80e01007387 */ /* 0x0003e20000100a00 */
[----:B0-----:R-:W-:Y:S02]  /*59e0*/  MOV R10, R5 ;  /* 0x00000005000a7202 */ /* 0x001fe40000000f00 */
[----:B------:R-:W-:Y:S01]  /*59f0*/  SHF.R.U32.HI R8, RZ, 0x10, R8 ;  /* 0x00000010ff087819 */ /* 0x000fe20000011608 */
[----:B----4-:R-:W-:Y:S01]  /*5a00*/  STL.64 [R1+0xf0], R24 ;  /* 0x0000f01801007387 */ /* 0x010fe20000100a00 */
[----:B-1----:R-:W-:Y:S02]  /*5a10*/  MOV R14, R10 ;  /* 0x0000000a000e7202 */ /* 0x002fe40000000f00 */
[----:B------:R-:W-:Y:S01]  /*5a20*/  ISETP.NE.AND P0, PT, RZ, UR6, PT ;  /* 0x00000006ff007c0c */ /* 0x000fe2000bf05270 */
[----:B--2---:R-:W-:Y:S01]  /*5a30*/  STL.64 [R1+0x1f0], R26 ;  /* 0x0001f01a01007387 */ /* 0x004fe20000100a00 */
[----:B------:R-:W-:Y:S01]  /*5a40*/  R2UR UR28, R14 ;  /* 0x000000000e1c72ca */ /* 0x000fe200000e0000 */
[----:B------:R-:W-:Y:S01]  /*5a50*/  HFMA2 R14, -RZ, RZ, 0, 0 ;  /* 0x00000000ff0e7431 */ /* 0x000fe200000001ff */
[----:B------:R-:W-:Y:S01]  /*5a60*/  @!P3 MOV R14, R24 ;  /* 0x00000018000eb202 */ /* 0x000fe20000000f00 */
[----:B------:R-:W-:Y:S01]  /*5a70*/  STL.64 [R1+0xf8], R28 ;  /* 0x0000f81c01007387 */ /* 0x000fe20000100a00 */
[----:B------:R-:W-:-:S03]  /*5a80*/  PRMT R8, R8, 0x9910, RZ ;  /* 0x0000991008087816 */ /* 0x000fc600000000ff */
[----:B------:R0:W-:Y:S02]  /*5a90*/  STL [R1+0x45c], R14 ;  /* 0x00045c0e01007387 */ /* 0x0001e40000100800 */
[----:B------:R-:W-:Y:S02]  /*5aa0*/  IMAD R8, R8, 0x28, RZ ;  /* 0x0000002808087824 */ /* 0x000fe400078e02ff */
[----:B------:R-:W1:Y:S01]  /*5ab0*/  @P0 LDC.64 R2, c[0x0][0x3b0] ;  /* 0x0000ec00ff020b82 */ /* 0x000e620000000a00 */
[----:B------:R-:W-:Y:S01]  /*5ac0*/  MOV R11, R0 ;  /* 0x00000000000b7202 */ /* 0x000fe20000000f00 */
[----:B------:R-:W-:Y:S01]  /*5ad0*/  HFMA2 R10, -RZ, RZ, 0, 0 ;  /* 0x00000000ff0a7431 */ /* 0x000fe200000001ff */
[----:B------:R-:W-:Y:S01]  /*5ae0*/  STL.64 [R1+0x1f8], R30 ;  /* 0x0001f81e01007387 */ /* 0x000fe20000100a00 */
[----:B0-----:R-:W-:Y:S01]  /*5af0*/  HFMA2 R14, -RZ, RZ, 0, 0 ;  /* 0x00000000ff0e7431 */ /* 0x001fe200000001ff */
[----:B------:R-:W-:Y:S02]  /*5b00*/  @!P3 MOV R14, R25 ;  /* 0x00000019000eb202 */ /* 0x000fe40000000f00 */
[----:B------:R-:W-:Y:S01]  /*5b10*/  STL.64 [R1+0x100], R32 ;  /* 0x0001002001007387 */ /* 0x000fe20000100a00 */
[----:B------:R-:W-:-:S03]  /*5b20*/  IADD3 R8, PT, PT, RZ, -R8, RZ ;  /* 0x80000008ff087210 */ /* 0x000fc60007ffe0ff */
[----:B------:R0:W-:Y:S01]  /*5b30*/  STL [R1+0x468], R14 ;  /* 0x0004680e01007387 */ /* 0x0001e20000100800 */
[----:B------:R-:W-:Y:S02]  /*5b40*/  PRMT R8, R8, 0x7710, RZ ;  /* 0x0000771008087816 */ /* 0x000fe400000000ff */
[----:B------:R-:W-:Y:S01]  /*5b50*/  MOV R15, R11 ;  /* 0x0000000b000f7202 */ /* 0x000fe20000000f00 */
[----:B------:R-:W-:Y:S04]  /*5b60*/  STL.64 [R1+0x200], R34 ;  /* 0x0002002201007387 */ /* 0x000fe80000100a00 */
[----:B------:R-:W-:Y:S01]  /*5b70*/  STL.64 [R1+0x108], R36 ;  /* 0x0001082401007387 */ /* 0x000fe20000100a00 */
[----:B0-----:R-:W-:Y:S01]  /*5b80*/  HFMA2 R14, -RZ, RZ, 0, 0 ;  /* 0x00000000ff0e7431 */ /* 0x001fe200000001ff */
[----:B------:R-:W-:-:S02]  /*5b90*/  @!P3 MOV R14, R26 ;  /* 0x0000001a000eb202 */ /* 0x000fc40000000f00 */
[----:B------:R-:W5:Y:S01]  /*5ba0*/  LDL.LU R5, [R1+0x4ac] ;  /* 0x0004ac0001057983 */ /* 0x000f620000300800 */
[----:B------:R-:W-:-:S03]  /*5bb0*/  IADD3 R8, PT, PT, R8, R9, RZ ;  /* 0x0000000908087210 */ /* 0x000fc60007ffe0ff */
[----:B------:R0:W-:Y:S01]  /*5bc0*/  STL [R1+0x290], R14 ;  /* 0x0002900e01007387 */ /* 0x0001e20000100800 */
[----:B------:R-:W-:Y:S02]  /*5bd0*/  SHF.L.U32 R6, R8, 0x1, RZ ;  /* 0x0000000108067819 */ /* 0x000fe400000006ff */
[----:B------:R-:W-:Y:S01]  /*5be0*/  MOV R8, UR13 ;  /* 0x0000000d00087c02 */ /* 0x000fe20008000f00 */
[----:B------:R-:W5:Y:S01]  /*5bf0*/  LDL.LU R0, [R1+0x4a8] ;  /* 0x0004a80001007983 */ /* 0x000f620000300800 */
[----:B------:R-:W-:-:S03]  /*5c00*/  @!P1 MOV R10, R16 ;  /* 0x00000010000a9202 */ /* 0x000fc60000000f00 */
[----:B------:R-:W5:Y:S01]  /*5c10*/  LDL R24, [R1+0x42c] ;  /* 0x00042c0001187983 */ /* 0x000f620000100800 */
[----:B0-----:R-:W-:Y:S02]  /*5c20*/  MOV R14, UR28 ;  /* 0x0000001c000e7c02 */ /* 0x001fe40008000f00 */
[----:B------:R-:W-:Y:S01]  /*5c30*/  LOP3.LUT R9, R6, 0xffff, RZ, 0xc0, !PT ;  /* 0x0000ffff06097812 */ /* 0x000fe200078ec0ff */
[----:B------:R-:W5:Y:S02]  /*5c40*/  LDL R26, [R1+0x444] ;  /* 0x00044400011a7983 */ /* 0x000f640000100800 */
[----:B------:R-:W-:Y:S01]  /*5c50*/  FFMA.FTZ R14, -R14, UR28, R15 ;  /* 0x0000001c0e0e7c23 */ /* 0x000fe2000801010f */
[----:B------:R-:W-:Y:S01]  /*5c60*/  HFMA2 R15, -RZ, RZ, 0, 0 ;  /* 0x00000000ff0f7431 */ /* 0x000fe200000001ff */
[----:B------:R-:W-:Y:S01]  /*5c70*/  @!P3 MOV R15, R27 ;  /* 0x0000001b000fb202 */ /* 0x000fe20000000f00 */
[----:B------:R-:W-:Y:S01]  /*5c80*/  IMAD R8, R8, 0x50, R9 ;  /* 0x0000005008087824 */ /* 0x000fe200078e0209 */
[----:B------:R-:W-:Y:S01]  /*5c90*/  CS2R R6, SRZ ;  /* 0x0000000000067805 */ /* 0x000fe2000001ff00 */
[----:B------:R-:W-:Y:S04]  /*5ca0*/  STL [R1+0x26c], R10 ;  /* 0x00026c0a01007387 */ /* 0x000fe80000100800 */
[----:B------:R0:W-:Y:S01]  /*5cb0*/  STL [R1+0x298], R15 ;  /* 0x0002980f01007387 */ /* 0x0001e20000100800 */
[----:B-1----:R-:W-:-:S03]  /*5cc0*/  @P0 IMAD.WIDE R2, R8, 0x4, R2 ;  /* 0x0000000408020825 */ /* 0x002fc600078e0202 */
[----:B------:R-:W-:Y:S04]  /*5cd0*/  STL [R1+0x4a0], R9 ;  /* 0x0004a00901007387 */ /* 0x000fe80000100800 */
[----:B------:R1:W5:Y:S01]  /*5ce0*/  @P0 LDG.E.64 R6, desc[UR10][R2.64] ;  /* 0x0000000a02060981 */ /* 0x000362000c1e1b00 */
[----:B0-----:R-:W-:Y:S01]  /*5cf0*/  HFMA2 R15, -RZ, RZ, 0, 0 ;  /* 0x00000000ff0f7431 */ /* 0x001fe200000001ff */
[----:B------:R-:W-:Y:S02]  /*5d00*/  @!P4 MOV R15, R28 ;  /* 0x0000001c000fc202 */ /* 0x000fe40000000f00 */
[----:B------:R0:W5:Y:S01]  /*5d10*/  LDL R27, [R1+0x434] ;  /* 0x00043400011b7983 */ /* 0x0001620000100800 */
[----:B------:R-:W-:-:S03]  /*5d20*/  FSETP.GTU.FTZ.AND P0, PT, R14, RZ, PT ;  /* 0x000000ff0e00720b */ /* 0x000fc60003f1c000 */
[----:B------:R2:W-:Y:S01]  /*5d30*/  STL [R1+0x470], R15 ;  /* 0x0004700f01007387 */ /* 0x0005e20000100800 */
[----:B-1----:R-:W1:Y:S01]  /*5d40*/  LDC.64 R2, c[0x0][0x3a8] ;  /* 0x0000ea00ff027b82 */ /* 0x002e620000000a00 */
[----:B------:R-:W-:Y:S02]  /*5d50*/  HFMA2 R10, -RZ, RZ, 0, 0 ;  /* 0x00000000ff0a7431 */ /* 0x000fe400000001ff */
[----:B------:R0:W5:Y:S01]  /*5d60*/  LDL R28, [R1+0x44c] ;  /* 0x00044c00011c7983 */ /* 0x0001620000100800 */
[----:B--2---:R-:W-:Y:S01]  /*5d70*/  HFMA2 R15, -RZ, RZ, 0, 0 ;  /* 0x00000000ff0f7431 */ /* 0x004fe200000001ff */
[----:B------:R-:W-:-:S04]  /*5d80*/  @!P4 MOV R15, R29 ;  /* 0x0000001d000fc202 */ /* 0x000fc80000000f00 */
[----:B------:R-:W-:Y:S01]  /*5d90*/  VOTEU.ANY UP0, P0 ;  /* 0x0000000000ff7886 */ /* 0x000fe20000000100 */
[----:B------:R-:W-:Y:S01]  /*5da0*/  @!P1 MOV R10, R17 ;  /* 0x00000011000a9202 */ /* 0x000fe20000000f00 */
[----:B------:R0:W5:Y:S03]  /*5db0*/  LDL R29, [R1+0x460] ;  /* 0x00046000011d7983 */ /* 0x0001660000100800 */
[----:B------:R-:W2:Y:S01]  /*5dc0*/  @UP0 LDCU UR5, c[0x0][0x3c0] ;  /* 0x00007800ff0507ac */ /* 0x000ea20008000800 */
[----:B------:R4:W-:Y:S02]  /*5dd0*/  STL [R1+0x474], R15 ;  /* 0x0004740f01007387 */ /* 0x0009e40000100800 */
[----:B----4-:R-:W-:Y:S01]  /*5de0*/  HFMA2 R15, -RZ, RZ, 0, 0 ;  /* 0x00000000ff0f7431 */ /* 0x010fe200000001ff */
[----:B------:R-:W-:Y:S02]  /*5df0*/  @!P4 MOV R15, R30 ;  /* 0x0000001e000fc202 */ /* 0x000fe40000000f00 */
[----:B------:R-:W-:Y:S01]  /*5e00*/  PLOP3.LUT P0, PT, PT, PT, UP0, 0x80, 0x8 ;  /* 0x000000000008781c */ /* 0x000fe20003f0f008 */
[----:B-1----:R-:W-:Y:S01]  /*5e10*/  IMAD.WIDE R8, R8, 0x4, R2 ;  /* 0x0000000408087825 */ /* 0x002fe200078e0202 */
[----:B------:R-:W-:Y:S04]  /*5e20*/  STL [R1+0x274], R10 ;  /* 0x0002740a01007387 */ /* 0x000fe80000100800 */
[----:B------:R1:W-:Y:S04]  /*5e30*/  STL [R1+0x2a4], R15 ;  /* 0x0002a40f01007387 */ /* 0x0003e80000100800 */
[----:B------:R0:W5:Y:S03]  /*5e40*/  LDL.LU.64 R2, [R1+0x4b0] ;  /* 0x0004b00001027983 */ /* 0x0001660000300a00 */
[----:B--2---:R-:W-:Y:S01]  /*5e50*/  @P0 FADD.FTZ R14, R14, UR5 ;  /* 0x000000050e0e0e21 */ /* 0x004fe20008010000 */
[----:B------:R-:W5:Y:S01]  /*5e60*/  LDG.E.64 R8, desc[UR10][R8.64] ;  /* 0x0000000a08087981 */ /* 0x000f62000c1e1b00 */
[----:B-1----:R-:W-:Y:S01]  /*5e70*/  HFMA2 R15, -RZ, RZ, 0, 0 ;  /* 0x00000000ff0f7431 */ /* 0x002fe200000001ff */
[----:B------:R-:W-:-:S02]  /*5e80*/  @!P4 MOV R15, R31 ;  /* 0x0000001f000fc202 */ /* 0x000fc40000000f00 */
[----:B------:R0:W5:Y:S04]  /*5e90*/  LDL R30, [R1+0x270] ;  /* 0x00027000011e7983 */ /* 0x0001680000100800 */
[----:B------:R1:W-:Y:S01]  /*5ea0*/  STL [R1+0x2b0], R15 ;  /* 0x0002b00f01007387 */ /* 0x0003e20000100800 */
[----:B------:R-:W2:Y:S03]  /*5eb0*/  @P0 MUFU.RSQ R14, R14 ;  /* 0x0000000e000e0308 */ /* 0x000ea60000001400 */
[----:B------:R0:W5:Y:S01]  /*5ec0*/  LDL R31, [R1+0x26c] ;  /* 0x00026c00011f7983 */ /* 0x0001620000100800 */
[----:B-1----:R-:W-:Y:S01]  /*5ed0*/  HFMA2 R15, -RZ, RZ, 0, 0 ;  /* 0x00000000ff0f7431 */ /* 0x002fe200000001ff */
[----:B------:R-:W-:-:S02]  /*5ee0*/  @!P5 MOV R15, R32 ;  /* 0x00000020000fd202 */ /* 0x000fc40000000f00 */
[----:B------:R0:W5:Y:S04]  /*5ef0*/  LDL R32, [R1+0x274] ;  /* 0x0002740001207983 */ /* 0x0001680000100800 */
[----:B------:R1:W-:Y:S02]  /*5f00*/  STL [R1+0x478], R15 ;  /* 0x0004780f01007387 */ /* 0x0003e40000100800 */
[----:B-1----:R-:W-:Y:S01]  /*5f10*/  HFMA2 R15, -RZ, RZ, 0, 0 ;  /* 0x00000000ff0f7431 */ /* 0x002fe200000001ff */
[----:B------:R-:W-:Y:S02]  /*5f20*/  @!P5 MOV R15, R33 ;  /* 0x00000021000fd202 */ /* 0x000fe40000000f00 */
[----:B--2---:R-:W-:Y:S01]  /*5f30*/  @P0 R2UR UR5, R14 ;  /* 0x000000000e0502ca */ /* 0x004fe200000e0000 */
[----:B------:R0:W5:Y:S04]  /*5f40*/  LDL R33, [R1+0x474] ;  /* 0x0004740001217983 */ /* 0x0001680000100800 */
[----:B------:R1:W-:Y:S02]  /*5f50*/  STL [R1+0x47c], R15 ;  /* 0x00047c0f01007387 */ /* 0x0003e40000100800 */
[----:B-1----:R-:W-:Y:S01]  /*5f60*/  HFMA2 R15, -RZ, RZ, 0, 0 ;  /* 0x00000000ff0f7431 */ /* 0x002fe200000001ff */
[----:B------:R-:W-:-:S05]  /*5f70*/  @!P5 MOV R15, R34 ;  /* 0x00000022000fd202 */ /* 0x000fca0000000f00 */
[----:B------:R1:W-:Y:S04]  /*5f80*/  STL [R1+0x2bc], R15 ;  /* 0x0002bc0f01007387 */ /* 0x0003e80000100800 */
[----:B------:R0:W5:Y:S01]  /*5f90*/  LDL R34, [R1+0x2bc] ;  /* 0x0002bc0001227983 */ /* 0x0001620000100800 */
[----:B-1----:R-:W-:Y:S01]  /*5fa0*/  HFMA2 R15, -RZ, RZ, 0, 0 ;  /* 0x00000000ff0f7431 */ /* 0x002fe200000001ff */
[----:B------:R-:W-:Y:S02]  /*5fb0*/  @!P5 MOV R15, R35 ;  /* 0x00000023000fd202 */ /* 0x000fe40000000f00 */
[----:B------:R0:W5:Y:S04]  /*5fc0*/  LDL R35, [R1+0x2b0] ;  /* 0x0002b00001237983 */ /* 0x0001680000100800 */
[----:B------:R1:W-:Y:S02]  /*5fd0*/  STL [R1+0x2c8], R15 ;  /* 0x0002c80f01007387 */ /* 0x0003e40000100800 */
[----:B-1----:R-:W-:Y:S01]  /*5fe0*/  HFMA2 R15, -RZ, RZ, 0, 0 ;  /* 0x00000000ff0f7431 */ /* 0x002fe200000001ff */
[----:B------:R-:W-:-:S02]  /*5ff0*/  @!P6 MOV R15, R36 ;  /* 0x00000024000fe202 */ /* 0x000fc40000000f00 */
[----:B------:R0:W5:Y:S04]  /*6000*/  LDL R36, [R1+0x298] ;  /* 0x0002980001247983 */ /* 0x0001680000100800 */
[----:B------:R1:W-:Y:S02]  /*6010*/  STL [R1+0x480], R15 ;  /* 0x0004800f01007387 */ /* 0x0003e40000100800 */
[----:B-1----:R-:W-:Y:S01]  /*6020*/  HFMA2 R15, -RZ, RZ, 0, 0 ;  /* 0x00000000ff0f7431 */ /* 0x002fe200000001ff */
[----:B------:R-:W-:Y:S02]  /*6030*/  @!P6 MOV R15, R37 ;  /* 0x00000025000fe202 */ /* 0x000fe40000000f00 */
[----:B------:R0:W5:Y:S04]  /*6040*/  LDL R37, [R1+0x290] ;  /* 0x0002900001257983 */ /* 0x0001680000100800 */
[----:B------:R1:W-:Y:S02]  /*6050*/  STL [R1+0x484], R15 ;  /* 0x0004840f01007387 */ /* 0x0003e40000100800 */
[----:B-1----:R-:W-:-:S02]  /*6060*/  CS2R R14, SRZ ;  /* 0x00000000000e7805 */ /* 0x002fc4000001ff00 */
[----:B---3--:R1:W-:Y:S01]  /*6070*/  STL.64 [R1+0x208], R38 ;  /* 0x0002082601007387 */ /* 0x0083e20000100a00 */
[----:B------:R-:W-:Y:S02]  /*6080*/  @!P6 MOV R15, R38 ;  /* 0x00000026000fe202 */ /* 0x000fe40000000f00 */
[----:B------:R-:W-:Y:S01]  /*6090*/  @!P6 MOV R14, R39 ;  /* 0x00000027000ee202 */ /* 0x000fe20000000f00 */
[----:B-1----:R0:W5:Y:S04]  /*60a0*/  LDL R38, [R1+0x480] ;  /* 0x0004800001267983 */ /* 0x0021680000100800 */
[----:B------:R0:W5:Y:S04]  /*60b0*/  LDL R39, [R1+0x484] ;  /* 0x0004840001277983 */ /* 0x0001680000100800 */
[----:B------:R-:W-:Y:S04]  /*60c0*/  STL.64 [R1+0xe0], R16 ;  /* 0x0000e01001007387 */ /* 0x000fe80000100a00 */
[----:B------:R-:W-:Y:S04]  /*60d0*/  STL.64 [R1+0x1e0], R18 ;  /* 0x0001e01201007387 */ /* 0x000fe80000100a00 */
[----:B------:R-:W-:Y:S04]  /*60e0*/  STL.64 [R1+0xe8], R20 ;  /* 0x0000e81401007387 */ /* 0x000fe80000100a00 */
[----:B------:R-:W-:Y:S04]  /*60f0*/  STL.64 [R1+0x1e8], R22 ;  /* 0x0001e81601007387 */ /* 0x000fe80000100a00 */
[----:B------:R-:W-:Y:S04]  /*6100*/  STL [R1+0x2dc], R15 ;  /* 0x0002dc0f01007387 */ /* 0x000fe80000100800 */
[----:B------:R-:W-:Y:S04]  /*6110*/  STL [R1+0x2f4], R14 ;  /* 0x0002f40e01007387 */ /* 0x000fe80000100800 */
[----:B------:R1:W-:Y:S01]  /*6120*/  STL.64 [R1+0xd8], R12 ;  /* 0x0000d80c01007387 */ /* 0x0003e20000100a00 */
[----:B------:R-:W-:Y:S01]  /*6130*/  UISETP.NE.AND UP1, UPT, UR6, URZ, UPT ;  /* 0x000000ff0600728c */ /* 0x000fe2000bf25270 */
[----:B-1----:R-:W-:Y:S01]  /*6140*/  HFMA2 R12, -RZ, RZ, 0, 0 ;  /* 0x00000000ff0c7431 */ /* 0x002fe200000001ff */
[----:B------:R-:W-:-:S05]  /*6150*/  @!P2 MOV R12, R20 ;  /* 0x00000014000ca202 */ /* 0x000fca0000000f00 */
[----:B------:R1:W-:Y:S01]  /*6160*/  STL [R1+0x440], R12 ;  /* 0x0004400c01007387 */ /* 0x0003e20000100800 */
[----:B------:R-:W-:Y:S01]  /*6170*/  CS2R R10, SRZ ;  /* 0x00000000000a7805 */ /* 0x000fe2000001ff00 */
[----:B-1----:R-:W-:Y:S01]  /*6180*/  HFMA2 R12, -RZ, RZ, 0, 0 ;  /* 0x00000000ff0c7431 */ /* 0x002fe200000001ff */
[----:B------:R-:W-:Y:S02]  /*6190*/  @!P2 MOV R12, R21 ;  /* 0x00000015000ca202 */ /* 0x000fe40000000f00 */
[----:B------:R-:W-:-:S03]  /*61a0*/  @!P1 MOV R10, R18 ;  /* 0x00000012000a9202 */ /* 0x000fc60000000f00 */
[----:B------:R1:W-:Y:S01]  /*61b0*/  STL [R1+0x450], R12 ;  /* 0x0004500c01007387 */ /* 0x0003e20000100800 */
[----:B------:R-:W-:Y:S01]  /*61c0*/  @!P1 MOV R11, R19 ;  /* 0x00000013000b9202 */ /* 0x000fe20000000f00 */
[----:B------:R-:W-:Y:S01]  /*61d0*/  UMOV UR16, 0x3f800000 ;  /* 0x3f80000000107882 */ /* 0x000fe20000000000 */
[----:B------:R-:W-:Y:S01]  /*61e0*/  @UP0 UMOV UR16, UR5 ;  /* 0x0000000500100c82 */ /* 0x000fe20008000000 */
[----:B-1----:R-:W-:Y:S02]  /*61f0*/  CS2R R12, SRZ ;  /* 0x00000000000c7805 */ /* 0x002fe4000001ff00 */
[----:B------:R-:W-:Y:S02]  /*6200*/  @!P2 MOV R12, R22 ;  /* 0x00000016000ca202 */ /* 0x000fe40000000f00 */
[----:B------:R-:W-:Y:S01]  /*6210*/  @!P2 MOV R13, R23 ;  /* 0x00000017000da202 */ /* 0x000fe20000000f00 */
[----:B0-----:R-:W-:Y:S06]  /*6220*/  BRA.U UP1, `(.L_x_1415) ;  /* 0x0000002501087547 */ /* 0x001fec000b800000 */
        /* <DEDUP_REMOVED lines=11> */
[----:B------:R-:W4:Y:S04]  /*62e0*/  LDL.LU R25, [R1+0x2ac] ;  /* 0x0002ac0001197983 */ /* 0x000f280000300800 */
[----:B0-----:R-:W4:Y:S04]  /*62f0*/  LDL.LU R6, [R1+0x354] ;  /* 0x0003540001067983 */ /* 0x001f280000300800 */
[----:B------:R0:W-:Y:S04]  /*6300*/  STL [R1+0x4c0], R7 ;  /* 0x0004c00701007387 */ /* 0x0001e80000100800 */
[----:B------:R1:W-:Y:S04]  /*6310*/  STL [R1+0x4c8], R38 ;  /* 0x0004c82601007387 */ /* 0x0003e80000100800 */
[----:B0-----:R-:W4:Y:S04]  /*6320*/  LDL.LU R7, [R1+0x3a8] ;  /* 0x0003a80001077983 */ /* 0x001f280000300800 */
[----:B-1----:R-:W4:Y:S04]  /*6330*/  LDL.LU R38, [R1+0x2a8] ;  /* 0x0002a80001267983 */ /* 0x002f280000300800 */
[----:B------:R0:W-:Y:S04]  /*6340*/  STL [R1+0x4b8], R5 ;  /* 0x0004b80501007387 */ /* 0x0001e80000100800 */
[----:B0-----:R-:W4:Y:S04]  /*6350*/  LDL.LU R5, [R1+0x288] ;  /* 0x0002880001057983 */ /* 0x001f280000300800 */
[----:B------:R-:W-:Y:S04]  /*6360*/  STL [R1+0x4cc], R34 ;  /* 0x0004cc2201007387 */ /* 0x000fe80000100800 */
[----:B------:R-:W-:Y:S04]  /*6370*/  STL [R1+0x4b4], R4 ;  /* 0x0004b40401007387 */ /* 0x000fe80000100800 */
[----:B------:R-:W-:Y:S04]  /*6380*/  STL [R1+0x4c4], R39 ;  /* 0x0004c42701007387 */ /* 0x000fe80000100800 */
[----:B------:R0:W-:Y:S04]  /*6390*/  STL [R1+0x4a8], R0 ;  /* 0x0004a80001007387 */ /* 0x0001e80000100800 */
[----:B0-----:R-:W4:Y:S01]  /*63a0*/  LDL.LU R0, [R1+0x2c0] ;  /* 0x0002c00001007983 */ /* 0x001f220000300800 */
[----:B--2---:R-:W-:Y:S01]  /*63b0*/  FADD.FTZ R15, R15, -UR28 ;  /* 0x8000001c0f0f7e21 */ /* 0x004fe20008010000 */
[----:B---3--:R-:W-:-:S03]  /*63c0*/  MOV R34, R16 ;  /* 0x0000001000227202 */ /* 0x008fc60000000f00 */
[----:B------:R-:W-:Y:S01]  /*63d0*/  FMUL.FTZ R15, R15, UR16 ;  /* 0x000000100f0f7c20 */ /* 0x000fe20008410000 */
[----:B----4-:R-:W-:Y:S01]  /*63e0*/  FMUL.FTZ R16, R8, R19 ;  /* 0x0000001308107220 */ /* 0x010fe20000410000 */
[----:B------:R-:W-:Y:S01]  /*63f0*/  MOV R4, R14 ;  /* 0x0000000e00047202 */ /* 0x000fe20000000f00 */
[----:B------:R-:W-:Y:S01]  /*6400*/  FADD.FTZ R14, R23, -UR28 ;  /* 0x8000001c170e7e21 */ /* 0x000fe20008010000 */
[----:B------:R-:W-:Y:S01]  /*6410*/  MOV R23, R17 ;  /* 0x0000001100177202 */ /* 0x000fe20000000f00 */
[----:B------:R-:W-:Y:S02]  /*6420*/  FADD.FTZ R17, RZ, R16 ;  /* 0x00000010ff117221 */ /* 0x000fe40000010000 */
[----:B------:R-:W-:Y:S01]  /*6430*/  FMUL.FTZ R14, R14, UR16 ;  /* 0x000000100e0e7c20 */ /* 0x000fe20008410000 */
[----:B------:R-:W-:Y:S01]  /*6440*/  FFMA.FTZ R16, R15, R16, RZ ;  /* 0x000000100f107223 */ /* 0x000fe200000100ff */
[----:B------:R-:W-:Y:S01]  /*6450*/  MOV R39, R18 ;  /* 0x0000001200277202 */ /* 0x000fe20000000f00 */
[----:B------:R-:W-:-:S04]  /*6460*/  FMUL.FTZ R18, R9, R21 ;  /* 0x0000001509127220 */ /* 0x000fc80000410000 */
[----:B------:R-:W-:Y:S01]  /*6470*/  FFMA.FTZ R16, R14, R18, R16 ;  /* 0x000000120e107223 */ /* 0x000fe20000010010 */
[----:B------:R-:W-:Y:S01]  /*6480*/  FADD.FTZ R17, R18, R17 ;  /* 0x0000001112117221 */ /* 0x000fe20000010000 */
[----:B------:R-:W-:Y:S01]  /*6490*/  FADD.FTZ R18, R4, -UR28 ;  /* 0x8000001c04127e21 */ /* 0x000fe20008010000 */
[----:B------:R-:W-:Y:S01]  /*64a0*/  FFMA.FTZ R15, R15, R19, RZ ;  /* 0x000000130f0f7223 */ /* 0x000fe200000100ff */
[----:B------:R-:W-:Y:S01]  /*64b0*/  FADD.FTZ R19, RZ, R19 ;  /* 0x00000013ff137221 */ /* 0x000fe20000010000 */
[----:B------:R-:W-:Y:S01]  /*64c0*/  FFMA.FTZ R14, R14, R21, RZ ;  /* 0x000000150e0e7223 */ /* 0x000fe200000100ff */
[----:B------:R-:W-:Y:S01]  /*64d0*/  FMUL.FTZ R18, R18, UR16 ;  /* 0x0000001012127c20 */ /* 0x000fe20008410000 */
[----:B------:R0:W-:Y:S01]  /*64e0*/  STL [R1+0x4ac], R2 ;  /* 0x0004ac0201007387 */ /* 0x0001e20000100800 */
[----:B------:R-:W-:Y:S02]  /*64f0*/  FADD.FTZ R19, R19, R20 ;  /* 0x0000001413137221 */ /* 0x000fe40000010000 */
[-C--:B------:R-:W-:Y:S01]  /*6500*/  FFMA.FTZ R15, R18, R20.reuse, R15 ;  /* 0x00000014120f7223 */ /* 0x080fe2000001000f */
[----:B------:R-:W-:Y:S01]  /*6510*/  FMUL.FTZ R20, R8, R20 ;  /* 0x0000001408147220 */ /* 0x000fe20000410000 */
[----:B------:R1:W-:Y:S03]  /*6520*/  STL [R1+0x4b0], R3 ;  /* 0x0004b00301007387 */ /* 0x0003e60000100800 */
[----:B------:R-:W-:Y:S01]  /*6530*/  FFMA.FTZ R16, R18, R20, R16 ;  /* 0x0000001412107223 */ /* 0x000fe20000010010 */
[----:B------:R-:W-:Y:S01]  /*6540*/  FADD.FTZ R18, R6, -UR28 ;  /* 0x8000001c06127e21 */ /* 0x000fe20008010000 */
[----:B------:R-:W-:Y:S01]  /*6550*/  FADD.FTZ R21, RZ, R21 ;  /* 0x00000015ff157221 */ /* 0x000fe20000010000 */
[----:B0-----:R-:W2:Y:S02]  /*6560*/  LDL.LU R2, [R1+0x2d0] ;  /* 0x0002d00001027983 */ /* 0x001ea40000300800 */
[----:B------:R-:W-:Y:S01]  /*6570*/  FMUL.FTZ R18, R18, UR16 ;  /* 0x0000001012127c20 */ /* 0x000fe20008410000 */
[----:B------:R-:W-:Y:S01]  /*6580*/  FADD.FTZ R21, R21, R22 ;  /* 0x0000001615157221 */ /* 0x000fe20000010000 */
[----:B------:R-:W-:Y:S01]  /*6590*/  FADD.FTZ R17, R17, R20 ;  /* 0x0000001411117221 */ /* 0x000fe20000010000 */
[----:B-1----:R-:W3:Y:S01]  /*65a0*/  LDL.LU R3, [R1+0x2c4] ;  /* 0x0002c40001037983 */ /* 0x002ee20000300800 */
[-C--:B------:R-:W-:Y:S01]  /*65b0*/  FFMA.FTZ R14, R18, R22.reuse, R14 ;  /* 0x00000016120e7223 */ /* 0x080fe2000001000e */
[----:B------:R-:W-:-:S02]  /*65c0*/  FMUL.FTZ R22, R9, R22 ;  /* 0x0000001609167220 */ /* 0x000fc40000410000 */
[----:B------:R-:W4:Y:S01]  /*65d0*/  LDL.LU R4, [R1+0x2e0] ;  /* 0x0002e00001047983 */ /* 0x000f220000300800 */
[----:B------:R-:W-:Y:S02]  /*65e0*/  MOV R6, R7 ;  /* 0x0000000700067202 */ /* 0x000fe40000000f00 */
[----:B------:R-:W-:Y:S02]  /*65f0*/  MOV R7, R38 ;  /* 0x0000002600077202 */ /* 0x000fe40000000f00 */
[----:B------:R-:W2:Y:S01]  /*6600*/  LDL.LU R38, [R1+0x3c0] ;  /* 0x0003c00001267983 */ /* 0x000ea20000300800 */
[----:B------:R-:W-:Y:S01]  /*6610*/  FFMA.FTZ R16, R18, R22, R16 ;  /* 0x0000001612107223 */ /* 0x000fe20000010010 */
[----:B------:R-:W-:Y:S02]  /*6620*/  FADD.FTZ R18, R34, -UR28 ;  /* 0x8000001c22127e21 */ /* 0x000fe40008010000 */
[----:B------:R-:W3:Y:S01]  /*6630*/  LDL.LU R34, [R1+0x260] ;  /* 0x0002600001227983 */ /* 0x000ee20000300800 */
[----:B------:R-:W-:Y:S01]  /*6640*/  FADD.FTZ R17, R22, R17 ;  /* 0x0000001116117221 */ /* 0x000fe20000010000 */
[----:B------:R-:W-:Y:S01]  /*6650*/  FADD.FTZ R22, R39, -UR28 ;  /* 0x8000001c27167e21 */ /* 0x000fe20008010000 */
[----:B------:R-:W-:Y:S01]  /*6660*/  FMUL.FTZ R18, R18, UR16 ;  /* 0x0000001012127c20 */ /* 0x000fe20008410000 */
[----:B------:R-:W-:Y:S01]  /*6670*/  FADD.FTZ R21, R21, R25 ;  /* 0x0000001915157221 */ /* 0x000fe20000010000 */
[----:B------:R-:W4:Y:S01]  /*6680*/  LDL.LU R39, [R1+0x3e0] ;  /* 0x0003e00001277983 */ /* 0x000f220000300800 */
[----:B------:R-:W-:Y:S01]  /*6690*/  FMUL.FTZ R22, R22, UR16 ;  /* 0x0000001016167c20 */ /* 0x000fe20008410000 */
[-C--:B------:R-:W-:Y:S01]  /*66a0*/  FMUL.FTZ R20, R8, R5.reuse ;  /* 0x0000000508147220 */ /* 0x080fe20000410000 */
[----:B------:R-:W-:-:S02]  /*66b0*/  FFMA.FTZ R15, R18, R5, R15 ;  /* 0x00000005120f7223 */ /* 0x000fc4000001000f */
[-C--:B------:R-:W-:Y:S01]  /*66c0*/  FFMA.FTZ R14, R22, R25.reuse, R14 ;  /* 0x00000019160e7223 */ /* 0x080fe2000001000e */
[----:B------:R-:W-:Y:S01]  /*66d0*/  FFMA.FTZ R16, R18, R20, R16 ;  /* 0x0000001412107223 */ /* 0x000fe20000010010 */
[----:B------:R-:W-:Y:S02]  /*66e0*/  FMUL.FTZ R18, R9, R25 ;  /* 0x0000001909127220 */ /* 0x000fe40000410000 */
[----:B------:R-:W4:Y:S01]  /*66f0*/  LDL.LU R25, [R1+0x3e4] ;  /* 0x0003e40001197983 */ /* 0x000f220000300800 */
[----:B------:R-:W-:Y:S01]  /*6700*/  FADD.FTZ R17, R17, R20 ;  /* 0x0000001411117221 */ /* 0x000fe20000010000 */
[----:B------:R-:W-:Y:S01]  /*6710*/  FADD.FTZ R20, R6, -UR28 ;  /* 0x8000001c06147e21 */ /* 0x000fe20008010000 */
[----:B------:R-:W-:Y:S01]  /*6720*/  FFMA.FTZ R16, R22, R18, R16 ;  /* 0x0000001216107223 */ /* 0x000fe20000010010 */
[----:B------:R-:W4:Y:S01]  /*6730*/  LDL.LU R6, [R1+0x410] ;  /* 0x0004100001067983 */ /* 0x000f220000300800 */
[----:B------:R-:W-:Y:S01]  /*6740*/  FADD.FTZ R17, R18, R17 ;  /* 0x0000001112117221 */ /* 0x000fe20000010000 */
[----:B------:R-:W-:Y:S01]  /*6750*/  FMUL.FTZ R20, R20, UR16 ;  /* 0x0000001014147c20 */ /* 0x000fe20008410000 */
[----:B------:R-:W-:-:S03]  /*6760*/  FMUL.FTZ R18, R8, R7 ;  /* 0x0000000708127220 */ /* 0x000fc60000410000 */
[C---:B------:R-:W-:Y:S01]  /*6770*/  FFMA.FTZ R15, R20.reuse, R7, R15 ;  /* 0x00000007140f7223 */ /* 0x040fe2000001000f */
[----:B------:R-:W-:Y:S01]  /*6780*/  FFMA.FTZ R16, R20, R18, R16 ;  /* 0x0000001214107223 */ /* 0x000fe20000010010 */
[----:B------:R-:W-:Y:S01]  /*6790*/  FADD.FTZ R17, R17, R18 ;  /* 0x0000001211117221 */ /* 0x000fe20000010000 */
[----:B------:R-:W-:Y:S01]  /*67a0*/  FMUL.FTZ R18, R8, R0 ;  /* 0x0000000008127220 */ /* 0x000fe20000410000 */
[----:B--2---:R-:W-:Y:S02]  /*67b0*/  FADD.FTZ R22, R38, -UR28 ;  /* 0x8000001c26167e21 */ /* 0x004fe40008010000 */
[----:B------:R-:W2:Y:S02]  /*67c0*/  LDL.LU R38, [R1+0x400] ;  /* 0x0004000001267983 */ /* 0x000ea40000300800 */
[----:B------:R-:W-:Y:S01]  /*67d0*/  FMUL.FTZ R22, R22, UR16 ;  /* 0x0000001016167c20 */ /* 0x000fe20008410000 */
[----:B---3--:R-:W-:-:S03]  /*67e0*/  FMUL.FTZ R20, R9, R34 ;  /* 0x0000002209147220 */ /* 0x008fc60000410000 */
[C---:B------:R-:W-:Y:S01]  /*67f0*/  FFMA.FTZ R14, R22.reuse, R34, R14 ;  /* 0x00000022160e7223 */ /* 0x040fe2000001000e */
[----:B------:R-:W-:Y:S01]  /*6800*/  FFMA.FTZ R22, R22, R20, R16 ;  /* 0x0000001416167223 */ /* 0x000fe20000010010 */
[----:B------:R-:W-:Y:S01]  /*6810*/  FADD.FTZ R16, R23, -UR28 ;  /* 0x8000001c17107e21 */ /* 0x000fe20008010000 */
[----:B------:R-:W-:-:S03]  /*6820*/  FADD.FTZ R23, R20, R17 ;  /* 0x0000001114177221 */ /* 0x000fc60000010000 */
[----:B------:R-:W-:Y:S01]  /*6830*/  FMUL.FTZ R20, R16, UR16 ;  /* 0x0000001010147c20 */ /* 0x000fe20008410000 */
[----:B------:R-:W-:-:S03]  /*6840*/  FADD.FTZ R16, R23, R18 ;  /* 0x0000001217107221 */ /* 0x000fc60000010000 */
[----:B------:R-:W-:Y:S01]  /*6850*/  FFMA.FTZ R22, R20, R18, R22 ;  /* 0x0000001214167223 */ /* 0x000fe20000010016 */
[----:B----4-:R-:W-:Y:S02]  /*6860*/  FADD.FTZ R18, R25, -UR28 ;  /* 0x8000001c19127e21 */ /* 0x010fe40008010000 */
[----:B------:R-:W3:Y:S01]  /*6870*/  LDL.LU R25, [R1+0x414] ;  /* 0x0004140001197983 */ /* 0x000ee20000300800 */
[----:B------:R-:W-:-:S03]  /*6880*/  FADD.FTZ R21, R21, R34 ;  /* 0x0000002215157221 */ /* 0x000fc60000010000 */
[----:B------:R-:W4:Y:S01]  /*6890*/  LDL.LU R34, [R1+0x404] ;  /* 0x0004040001227983 */ /* 0x000f220000300800 */
[----:B------:R-:W-:Y:S01]  /*68a0*/  FADD.FTZ R19, R19, R5 ;  /* 0x0000000513137221 */ /* 0x000fe20000010000 */
[----:B------:R-:W-:Y:S01]  /*68b0*/  FADD.FTZ R17, R39, -UR28 ;  /* 0x8000001c27117e21 */ /* 0x000fe20008010000 */
[----:B------:R-:W-:Y:S01]  /*68c0*/  FMUL.FTZ R23, R9, R2 ;  /* 0x0000000209177220 */ /* 0x000fe20000410000 */
[----:B------:R-:W4:Y:S01]  /*68d0*/  LDL.LU R39, [R1+0x2f8] ;  /* 0x0002f80001277983 */ /* 0x000f220000300800 */
[----:B------:R-:W-:-:S03]  /*68e0*/  FADD.FTZ R19, R19, R7 ;  /* 0x0000000713137221 */ /* 0x000fc60000010000 */
[----:B------:R-:W4:Y:S01]  /*68f0*/  LDL.LU R7, [R1+0x2d4] ;  /* 0x0002d40001077983 */ /* 0x000f220000300800 */
[----:B------:R-:W-:Y:S01]  /*6900*/  FMUL.FTZ R17, R17, UR16 ;  /* 0x0000001011117c20 */ /* 0x000fe20008410000 */
[----:B------:R-:W-:Y:S01]  /*6910*/  FADD.FTZ R16, R23, R16 ;  /* 0x0000001017107221 */ /* 0x000fe20000010000 */
[----:B------:R-:W-:Y:S01]  /*6920*/  FMUL.FTZ R18, R18, UR16 ;  /* 0x0000001012127c20 */ /* 0x000fe20008410000 */
[----:B------:R-:W-:Y:S01]  /*6930*/  FFMA.FTZ R15, R20, R0, R15 ;  /* 0x00000000140f7223 */ /* 0x000fe2000001000f */
[----:B------:R-:W-:Y:S01]  /*6940*/  FFMA.FTZ R22, R17, R23, R22 ;  /* 0x0000001711167223 */ /* 0x000fe20000010016 */
[----:B------:R-:W-:Y:S01]  /*6950*/  FMUL.FTZ R23, R8, R3 ;  /* 0x0000000308177220 */ /* 0x000fe20000410000 */
[----:B------:R-:W4:Y:S01]  /*6960*/  LDL.LU R5, [R1+0x308] ;  /* 0x0003080001057983 */ /* 0x000f220000300800 */
[----:B------:R-:W-:Y:S01]  /*6970*/  FADD.FTZ R21, R21, R2 ;  /* 0x0000000215157221 */ /* 0x000fe20000010000 */
[----:B------:R-:W-:Y:S01]  /*6980*/  FFMA.FTZ R14, R17, R2, R14 ;  /* 0x00000002110e7223 */ /* 0x000fe2000001000e */
[----:B------:R-:W-:Y:S01]  /*6990*/  FADD.FTZ R16, R16, R23 ;  /* 0x0000001710107221 */ /* 0x000fe20000010000 */
[C---:B------:R-:W-:Y:S01]  /*69a0*/  FFMA.FTZ R22, R18.reuse, R23, R22 ;  /* 0x0000001712167223 */ /* 0x040fe20000010016 */
[----:B------:R-:W-:Y:S01]  /*69b0*/  FMUL.FTZ R23, R9, R4 ;  /* 0x0000000409177220 */ /* 0x000fe20000410000 */
[----:B------:R-:W4:Y:S01]  /*69c0*/  LDL.LU R2, [R1+0x30c] ;  /* 0x00030c0001027983 */ /* 0x000f220000300800 */
[----:B------:R-:W-:Y:S01]  /*69d0*/  FFMA.FTZ R15, R18, R3, R15 ;  /* 0x00000003120f7223 */ /* 0x000fe2000001000f */
[----:B------:R-:W-:-:S02]  /*69e0*/  FADD.FTZ R18, R6, -UR28 ;  /* 0x8000001c06127e21 */ /* 0x000fc40008010000 */
[----:B------:R-:W4:Y:S01]  /*69f0*/  LDL.LU R6, [R1+0x40c] ;  /* 0x00040c0001067983 */ /* 0x000f220000300800 */
[----:B--2---:R-:W-:-:S03]  /*6a00*/  FADD.FTZ R20, R38, -UR28 ;  /* 0x8000001c26147e21 */ /* 0x004fc60008010000 */
[----:B------:R-:W2:Y:S01]  /*6a10*/  LDL.LU R38, [R1+0x418] ;  /* 0x0004180001267983 */ /* 0x000ea20000300800 */
[----:B------:R-:W-:-:S04]  /*6a20*/  FMUL.FTZ R20, R20, UR16 ;  /* 0x0000001014147c20 */ /* 0x000fc80008410000 */
[C---:B------:R-:W-:Y:S01]  /*6a30*/  FFMA.FTZ R22, R20.reuse, R23, R22 ;  /* 0x0000001714167223 */ /* 0x040fe20000010016 */
[----:B------:R-:W-:Y:S01]  /*6a40*/  FFMA.FTZ R14, R20, R4, R14 ;  /* 0x00000004140e7223 */ /* 0x000fe2000001000e */
[----:B---3--:R-:W-:Y:S02]  /*6a50*/  FADD.FTZ R20, R25, -UR28 ;  /* 0x8000001c19147e21 */ /* 0x008fe40008010000 */
[----:B------:R-:W3:Y:S01]  /*6a60*/  LDL.LU R25, [R1+0x3f0] ;  /* 0x0003f00001197983 */ /* 0x000ee20000300800 */
[----:B----4-:R-:W-:-:S03]  /*6a70*/  FADD.FTZ R17, R34, -UR28 ;  /* 0x8000001c22117e21 */ /* 0x010fc60008010000 */
[----:B------:R-:W4:Y:S01]  /*6a80*/  LDL.LU R34, [R1+0x408] ;  /* 0x0004080001227983 */ /* 0x000f220000300800 */
[----:B------:R-:W-:Y:S01]  /*6a90*/  FADD.FTZ R16, R23, R16 ;  /* 0x0000001017107221 */ /* 0x000fe20000010000 */
[----:B------:R-:W-:Y:S01]  /*6aa0*/  FADD.FTZ R19, R19, R0 ;  /* 0x0000000013137221 */ /* 0x000fe20000010000 */
[----:B------:R-:W-:Y:S01]  /*6ab0*/  FMUL.FTZ R17, R17, UR16 ;  /* 0x0000001011117c20 */ /* 0x000fe20008410000 */
[----:B------:R-:W4:Y:S01]  /*6ac0*/  LDL.LU R0, [R1+0x328] ;  /* 0x0003280001007983 */ /* 0x000f220000300800 */
[----:B------:R-:W-:Y:S01]  /*6ad0*/  FMUL.FTZ R23, R8, R7 ;  /* 0x0000000708177220 */ /* 0x000fe20000410000 */
[----:B------:R-:W-:Y:S01]  /*6ae0*/  FADD.FTZ R19, R19, R3 ;  /* 0x0000000313137221 */ /* 0x000fe20000010000 */
[----:B------:R-:W-:Y:S01]  /*6af0*/  FMUL.FTZ R18, R18, UR16 ;  /* 0x0000001012127c20 */ /* 0x000fe20008410000 */
[----:B------:R-:W4:Y:S01]  /*6b00*/  LDL.LU R3, [R1+0x340] ;  /* 0x0003400001037983 */ /* 0x000f220000300800 */
[----:B------:R-:W-:Y:S01]  /*6b10*/  FADD.FTZ R16, R16, R23 ;  /* 0x0000001710107221 */ /* 0x000fe20000010000 */
[----:B------:R-:W-:Y:S01]  /*6b20*/  FFMA.FTZ R22, R17, R23, R22 ;  /* 0x0000001711167223 */ /* 0x000fe20000010016 */
[----:B------:R-:W-:Y:S01]  /*6b30*/  FMUL.FTZ R23, R9, R39 ;  /* 0x0000002709177220 */ /* 0x000fe20000410000 */
[----:B------:R-:W-:Y:S01]  /*6b40*/  FADD.FTZ R21, R21, R4 ;  /* 0x0000000415157221 */ /* 0x000fe20000010000 */
[----:B------:R-:W-:Y:S01]  /*6b50*/  FMUL.FTZ R20, R20, UR16 ;  /* 0x0000001014147c20 */ /* 0x000fe20008410000 */
[----:B------:R-:W-:Y:S01]  /*6b60*/  FFMA.FTZ R15, R17, R7, R15 ;  /* 0x00000007110f7223 */ /* 0x000fe2000001000f */
[----:B------:R-:W-:Y:S01]  /*6b70*/  FADD.FTZ R16, R23, R16 ;  /* 0x0000001017107221 */ /* 0x000fe20000010000 */
[----:B------:R-:W-:Y:S01]  /*6b80*/  FFMA.FTZ R22, R18, R23, R22 ;  /* 0x0000001712167223 */ /* 0x000fe20000010016 */
[----:B------:R-:W-:Y:S01]  /*6b90*/  FMUL.FTZ R23, R8, R5 ;  /* 0x0000000508177220 */ /* 0x000fe20000410000 */
[----:B------:R-:W-:Y:S01]  /*6ba0*/  FADD.FTZ R19, R19, R7 ;  /* 0x0000000713137221 */ /* 0x000fe20000010000 */
[----:B------:R-:W4:Y:S01]  /*6bb0*/  LDL.LU R4, [R1+0x344] ;  /* 0x0003440001047983 */ /* 0x000f220000300800 */
[----:B------:R-:W-:Y:S01]  /*6bc0*/  FFMA.FTZ R14, R18, R39, R14 ;  /* 0x00000027120e7223 */ /* 0x000fe2000001000e */
[----:B------:R-:W-:Y:S01]  /*6bd0*/  FADD.FTZ R16, R16, R23 ;  /* 0x0000001710107221 */ /* 0x000fe20000010000 */
[C---:B------:R-:W-:Y:S01]  /*6be0*/  FFMA.FTZ R22, R20.reuse, R23, R22 ;  /* 0x0000001714167223 */ /* 0x040fe20000010016 */
[----:B------:R-:W-:Y:S01]  /*6bf0*/  FMUL.FTZ R23, R9, R2 ;  /* 0x0000000209177220 */ /* 0x000fe20000410000 */
[----:B------:R-:W-:Y:S01]  /*6c00*/  FADD.FTZ R19, R19, R5 ;  /* 0x0000000513137221 */ /* 0x000fe20000010000 */
[----:B------:R-:W-:Y:S01]  /*6c10*/  FFMA.FTZ R15, R20, R5, R15 ;  /* 0x00000005140f7223 */ /* 0x000fe2000001000f */
[----:B------:R-:W4:Y:S04]  /*6c20*/  LDL.LU R7, [R1+0x350] ;  /* 0x0003500001077983 */ /* 0x000f280000300800 */
[----:B------:R-:W4:Y:S01]  /*6c30*/  LDL.LU R5, [R1+0x3ec] ;  /* 0x0003ec0001057983 */ /* 0x000f220000300800 */
[----:B------:R-:W-:-:S03]  /*6c40*/  FADD.FTZ R21, R21, R39 ;  /* 0x0000002715157221 */ /* 0x000fc60000010000 */
[----:B------:R-:W4:Y:S01]  /*6c50*/  LDL.LU R39, [R1+0x3e8] ;  /* 0x0003e80001277983 */ /* 0x000f220000300800 */
[----:B------:R-:W-:-:S03]  /*6c60*/  FADD.FTZ R20, R6, -UR28 ;  /* 0x8000001c06147e21 */ /* 0x000fc60008010000 */
        /* <DEDUP_REMOVED lines=11> */
[-C--:B------:R-:W-:Y:S01]  /*6d20*/  FMUL.FTZ R23, R8, R0.reuse ;  /* 0x0000000008177220 */ /* 0x080fe20000410000 */
[----:B------:R-:W-:Y:S01]  /*6d30*/  FMUL.FTZ R18, R18, UR16 ;  /* 0x0000001012127c20 */ /* 0x000fe20008410000 */
[----:B------:R-:W-:Y:S02]  /*6d40*/  FMUL.FTZ R20, R20, UR16 ;  /* 0x0000001014147c20 */ /* 0x000fe40008410000 */
[----:B------:R-:W-:Y:S01]  /*6d50*/  FADD.FTZ R16, R16, R23 ;  /* 0x0000001710107221 */ /* 0x000fe20000010000 */
[C---:B------:R-:W-:Y:S01]  /*6d60*/  FFMA.FTZ R22, R18.reuse, R23, R22 ;  /* 0x0000001712167223 */ /* 0x040fe20000010016 */
[----:B------:R-:W-:Y:S01]  /*6d70*/  FMUL.FTZ R23, R9, R3 ;  /* 0x0000000309177220 */ /* 0x000fe20000410000 */
[----:B------:R-:W-:Y:S01]  /*6d80*/  FADD.FTZ R21, R21, R2 ;  /* 0x0000000215157221 */ /* 0x000fe20000010000 */
[----:B------:R-:W-:Y:S01]  /*6d90*/  FMUL.FTZ R17, R17, UR16 ;  /* 0x0000001011117c20 */ /* 0x000fe20008410000 */
[----:B------:R-:W-:Y:S01]  /*6da0*/  FFMA.FTZ R15, R18, R0, R15 ;  /* 0x00000000120f7223 */ /* 0x000fe2000001000f */
[----:B------:R-:W-:Y:S01]  /*6db0*/  FADD.FTZ R16, R23, R16 ;  /* 0x0000001017107221 */ /* 0x000fe20000010000 */
[----:B------:R-:W-:Y:S01]  /*6dc0*/  FFMA.FTZ R22, R20, R23, R22 ;  /* 0x0000001714167223 */ /* 0x000fe20000010016 */
[----:B------:R-:W4:Y:S01]  /*6dd0*/  LDL.LU R2, [R1+0x378] ;  /* 0x0003780001027983 */ /* 0x000f220000300800 */
[-C--:B------:R-:W-:Y:S01]  /*6de0*/  FMUL.FTZ R23, R8, R4.reuse ;  /* 0x0000000408177220 */ /* 0x080fe20000410000 */
[----:B------:R-:W-:Y:S01]  /*6df0*/  FFMA.FTZ R15, R17, R4, R15 ;  /* 0x00000004110f7223 */ /* 0x000fe2000001000f */
[----:B------:R-:W-:Y:S01]  /*6e00*/  FADD.FTZ R19, R19, R0 ;  /* 0x0000000013137221 */ /* 0x000fe20000010000 */
[----:B------:R-:W-:Y:S01]  /*6e10*/  FFMA.FTZ R14, R20, R3, R14 ;  /* 0x00000003140e7223 */ /* 0x000fe2000001000e */
[----:B------:R-:W-:Y:S01]  /*6e20*/  FADD.FTZ R16, R16, R23 ;  /* 0x0000001710107221 */ /* 0x000fe20000010000 */
[----:B------:R-:W-:Y:S01]  /*6e30*/  FFMA.FTZ R22, R17, R23, R22 ;  /* 0x0000001711167223 */ /* 0x000fe20000010016 */
[----:B------:R-:W4:Y:S01]  /*6e40*/  LDL.LU R0, [R1+0x388] ;  /* 0x0003880001007983 */ /* 0x000f220000300800 */
[----:B------:R-:W-:Y:S01]  /*6e50*/  FMUL.FTZ R23, R9, R7 ;  /* 0x0000000709177220 */ /* 0x000fe20000410000 */
[----:B------:R-:W-:-:S02]  /*6e60*/  FADD.FTZ R17, R5, -UR28 ;  /* 0x8000001c05117e21 */ /* 0x000fc40008010000 */
[----:B------:R-:W4:Y:S01]  /*6e70*/  LDL.LU R5, [R1+0x3cc] ;  /* 0x0003cc0001057983 */ /* 0x000f220000300800 */
[----:B------:R-:W-:-:S03]  /*6e80*/  FADD.FTZ R20, R39, -UR28 ;  /* 0x8000001c27147e21 */ /* 0x000fc60008010000 */
[----:B------:R-:W4:Y:S01]  /*6e90*/  LDL.LU R39, [R1+0x3c8] ;  /* 0x0003c80001277983 */ /* 0x000f220000300800 */
[----:B------:R-:W-:-:S03]  /*6ea0*/  FADD.FTZ R21, R21, R3 ;  /* 0x0000000315157221 */ /* 0x000fc60000010000 */
[----:B------:R-:W4:Y:S01]  /*6eb0*/  LDL.LU R3, [R1+0x398] ;  /* 0x0003980001037983 */ /* 0x000f220000300800 */
[----:B------:R-:W-:Y:S01]  /*6ec0*/  FADD.FTZ R16, R23, R16 ;  /* 0x0000001017107221 */ /* 0x000fe20000010000 */
[----:B------:R-:W-:Y:S01]  /*6ed0*/  FMUL.FTZ R20, R20, UR16 ;  /* 0x0000001014147c20 */ /* 0x000fe20008410000 */
[----:B------:R-:W-:Y:S01]  /*6ee0*/  FADD.FTZ R19, R19, R4 ;  /* 0x0000000413137221 */ /* 0x000fe20000010000 */
[----:B------:R-:W-:Y:S01]  /*6ef0*/  FADD.FTZ R21, R21, R7 ;  /* 0x0000000715157221 */ /* 0x000fe20000010000 */
[----:B------:R-:W-:Y:S01]  /*6f00*/  FMUL.FTZ R17, R17, UR16 ;  /* 0x0000001011117c20 */ /* 0x000fe20008410000 */
[----:B------:R-:W4:Y:S02]  /*6f10*/  LDL.LU R4, [R1+0x39c] ;  /* 0x00039c0001047983 */ /* 0x000f240000300800 */
[----:B------:R-:W-:Y:S01]  /*6f20*/  FADD.FTZ R21, R21, R6 ;  /* 0x0000000615157221 */ /* 0x000fe20000010000 */
[----:B--2---:R-:W-:Y:S02]  /*6f30*/  FADD.FTZ R18, R38, -UR28 ;  /* 0x8000001c26127e21 */ /* 0x004fe40008010000 */
[----:B------:R-:W2:Y:S02]  /*6f40*/  LDL.LU R38, [R1+0x3d4] ;  /* 0x0003d40001267983 */ /* 0x000ea40000300800 */
[----:B------:R-:W-:-:S04]  /*6f50*/  FMUL.FTZ R18, R18, UR16 ;  /* 0x0000001012127c20 */ /* 0x000fc80008410000 */
[C---:B------:R-:W-:Y:S01]  /*6f60*/  FFMA.FTZ R22, R18.reuse, R23, R22 ;  /* 0x0000001712167223 */ /* 0x040fe20000010016 */
[----:B------:R-:W-:Y:S02]  /*6f70*/  FFMA.FTZ R14, R18, R7, R14 ;  /* 0x00000007120e7223 */ /* 0x000fe4000001000e */
[----:B------:R-:W2:Y:S01]  /*6f80*/  LDL.LU R7, [R1+0x3bc] ;  /* 0x0003bc0001077983 */ /* 0x000ea20000300800 */
[----:B---3--:R-:W-:-:S03]  /*6f90*/  FADD.FTZ R18, R25, -UR28 ;  /* 0x8000001c19127e21 */ /* 0x008fc60008010000 */
[----:B------:R-:W3:Y:S01]  /*6fa0*/  LDL.LU R25, [R1+0x3b8] ;  /* 0x0003b80001197983 */ /* 0x000ee20000300800 */
[----:B----4-:R-:W-:Y:S01]  /*6fb0*/  FMUL.FTZ R23, R8, R34 ;  /* 0x0000002208177220 */ /* 0x010fe20000410000 */
[----:B------:R-:W-:-:S03]  /*6fc0*/  FFMA.FTZ R14, R17, R6, R14 ;  /* 0x00000006110e7223 */ /* 0x000fc6000001000e */
[----:B------:R-:W-:Y:S01]  /*6fd0*/  FADD.FTZ R16, R16, R23 ;  /* 0x0000001710107221 */ /* 0x000fe20000010000 */
[----:B------:R-:W-:Y:S01]  /*6fe0*/  FFMA.FTZ R22, R20, R23, R22 ;  /* 0x0000001714167223 */ /* 0x000fe20000010016 */
[----:B------:R-:W-:Y:S02]  /*6ff0*/  FMUL.FTZ R23, R9, R6 ;  /* 0x0000000609177220 */ /* 0x000fe40000410000 */
[----:B------:R-:W4:Y:S01]  /*7000*/  LDL.LU R6, [R1+0x3b0] ;  /* 0x0003b00001067983 */ /* 0x000f220000300800 */
[----:B------:R-:W-:Y:S01]  /*7010*/  FMUL.FTZ R18, R18, UR16 ;  /* 0x0000001012127c20 */ /* 0x000fe20008410000 */
[----:B------:R-:W-:Y:S01]  /*7020*/  FADD.FTZ R16, R23, R16 ;  /* 0x0000001017107221 */ /* 0x000fe20000010000 */
[----:B------:R-:W-:Y:S01]  /*7030*/  FFMA.FTZ R22, R17, R23, R22 ;  /* 0x0000001711167223 */ /* 0x000fe20000010016 */
[----:B------:R-:W-:Y:S01]  /*7040*/  FADD.FTZ R19, R19, R34 ;  /* 0x0000002213137221 */ /* 0x000fe20000010000 */
[----:B------:R-:W-:Y:S01]  /*7050*/  FFMA.FTZ R15, R20, R34, R15 ;  /* 0x00000022140f7223 */ /* 0x000fe2000001000f */
[-C--:B------:R-:W-:Y:S01]  /*7060*/  FMUL.FTZ R23, R8, R2.reuse ;  /* 0x0000000208177220 */ /* 0x080fe20000410000 */
[----:B------:R-:W4:Y:S02]  /*7070*/  LDL.LU R34, [R1+0x254] ;  /* 0x0002540001227983 */ /* 0x000f240000300800 */
[----:B------:R-:W-:Y:S01]  /*7080*/  FFMA.FTZ R15, R18, R2, R15 ;  /* 0x00000002120f7223 */ /* 0x000fe2000001000f */
[----:B------:R-:W-:Y:S01]  /*7090*/  FADD.FTZ R16, R16, R23 ;  /* 0x0000001710107221 */ /* 0x000fe20000010000 */
[----:B------:R-:W-:Y:S01]  /*70a0*/  FFMA.FTZ R22, R18, R23, R22 ;  /* 0x0000001712167223 */ /* 0x000fe20000010016 */
[----:B------:R-:W-:Y:S01]  /*70b0*/  FMUL.FTZ R23, R9, R0 ;  /* 0x0000000009177220 */ /* 0x000fe20000410000 */
[----:B------:R-:W-:-:S02]  /*70c0*/  FADD.FTZ R18, R5, -UR28 ;  /* 0x8000001c05127e21 */ /* 0x000fc40008010000 */
[----:B------:R-:W4:Y:S01]  /*70d0*/  LDL.LU R5, [R1+0x3b4] ;  /* 0x0003b40001057983 */ /* 0x000f220000300800 */
[----:B------:R-:W-:Y:S01]  /*70e0*/  FADD.FTZ R17, R39, -UR28 ;  /* 0x8000001c27117e21 */ /* 0x000fe20008010000 */
[----:B------:R-:W-:Y:S02]  /*70f0*/  FADD.FTZ R16, R23, R16 ;  /* 0x0000001017107221 */ /* 0x000fe40000010000 */
[----:B------:R-:W4:Y:S01]  /*7100*/  LDL.LU R39, [R1+0x250] ;  /* 0x0002500001277983 */ /* 0x000f220000300800 */
[----:B------:R-:W-:Y:S01]  /*7110*/  FMUL.FTZ R17, R17, UR16 ;  /* 0x0000001011117c20 */ /* 0x000fe20008410000 */
[----:B------:R-:W-:Y:S01]  /*7120*/  FADD.FTZ R19, R19, R2 ;  /* 0x0000000213137221 */ /* 0x000fe20000010000 */
[----:B------:R-:W-:Y:S01]  /*7130*/  FMUL.FTZ R18, R18, UR16 ;  /* 0x0000001012127c20 */ /* 0x000fe20008410000 */
[----:B------:R-:W4:Y:S01]  /*7140*/  LDL.LU R2, [R1+0x24c] ;  /* 0x00024c0001027983 */ /* 0x000f220000300800 */
[----:B------:R-:W-:Y:S01]  /*7150*/  FFMA.FTZ R15, R17, R3, R15 ;  /* 0x00000003110f7223 */ /* 0x000fe2000001000f */
[----:B--2---:R-:W-:-:S02]  /*7160*/  FADD.FTZ R20, R38, -UR28 ;  /* 0x8000001c26147e21 */ /* 0x004fc40008010000 */
[----:B------:R-:W2:Y:S02]  /*7170*/  LDL.LU R38, [R1+0x3ac] ;  /* 0x0003ac0001267983 */ /* 0x000ea40000300800 */
[----:B------:R-:W-:-:S04]  /*7180*/  FMUL.FTZ R20, R20, UR16 ;  /* 0x0000001014147c20 */ /* 0x000fc80008410000 */
[C---:B------:R-:W-:Y:S01]  /*7190*/  FFMA.FTZ R22, R20.reuse, R23, R22 ;  /* 0x0000001714167223 */ /* 0x040fe20000010016 */
[----:B------:R-:W-:Y:S01]  /*71a0*/  FFMA.FTZ R14, R20, R0, R14 ;  /* 0x00000000140e7223 */ /* 0x000fe2000001000e */
[----:B------:R-:W-:Y:S01]  /*71b0*/  FMUL.FTZ R23, R8, R3 ;  /* 0x0000000308177220 */ /* 0x000fe20000410000 */
[----:B---3--:R-:W-:Y:S02]  /*71c0*/  FADD.FTZ R20, R25, -UR28 ;  /* 0x8000001c19147e21 */ /* 0x008fe40008010000 */
[----:B------:R-:W3:Y:S01]  /*71d0*/  LDL.LU R25, [R1+0x3a0] ;  /* 0x0003a00001197983 */ /* 0x000ee20000300800 */
[----:B------:R-:W-:Y:S01]  /*71e0*/  FADD.FTZ R16, R16, R23 ;  /* 0x0000001710107221 */ /* 0x000fe20000010000 */
[----:B------:R-:W-:Y:S01]  /*71f0*/  FFMA.FTZ R22, R17, R23, R22 ;  /* 0x0000001711167223 */ /* 0x000fe20000010016 */
[-C--:B------:R-:W-:Y:S01]  /*7200*/  FMUL.FTZ R23, R9, R4.reuse ;  /* 0x0000000409177220 */ /* 0x080fe20000410000 */
[----:B------:R-:W-:Y:S02]  /*7210*/  FADD.FTZ R17, R7, -UR28 ;  /* 0x8000001c07117e21 */ /* 0x000fe40008010000 */
[----:B------:R-:W3:Y:S01]  /*7220*/  LDL.LU R7, [R1+0x3a4] ;  /* 0x0003a40001077983 */ /* 0x000ee20000300800 */
[C---:B------:R-:W-:Y:S01]  /*7230*/  FFMA.FTZ R22, R18.reuse, R23, R22 ;  /* 0x0000001712167223 */ /* 0x040fe20000010016 */
[----:B------:R-:W-:Y:S01]  /*7240*/  FFMA.FTZ R14, R18, R4, R14 ;  /* 0x00000004120e7223 */ /* 0x000fe2000001000e */
[----:B----4-:R-:W-:-:S02]  /*7250*/  FADD.FTZ R18, R6, -UR28 ;  /* 0x8000001c06127e21 */ /* 0x010fc40008010000 */
[----:B------:R-:W4:Y:S01]  /*7260*/  LDL.LU R6, [R1+0x390] ;  /* 0x0003900001067983 */ /* 0x000f220000300800 */
[----:B------:R-:W-:-:S03]  /*7270*/  FADD.FTZ R21, R21, R0 ;  /* 0x0000000015157221 */ /* 0x000fc60000010000 */
[----:B------:R-:W4:Y:S01]  /*7280*/  LDL.LU R0, [R1+0x248] ;  /* 0x0002480001007983 */ /* 0x000f220000300800 */
[----:B------:R-:W-:Y:S01]  /*7290*/  FADD.FTZ R16, R23, R16 ;  /* 0x0000001017107221 */ /* 0x000fe20000010000 */
[-C--:B------:R-:W-:Y:S01]  /*72a0*/  FMUL.FTZ R23, R8, R34.reuse ;  /* 0x0000002208177220 */ /* 0x080fe20000410000 */
[----:B------:R-:W-:Y:S01]  /*72b0*/  FMUL.FTZ R20, R20, UR16 ;  /* 0x0000001014147c20 */ /* 0x000fe20008410000 */
[----:B------:R-:W-:Y:S01]  /*72c0*/  FADD.FTZ R21, R21, R4 ;  /* 0x0000000415157221 */ /* 0x000fe20000010000 */
[----:B------:R-:W-:Y:S01]  /*72d0*/  FADD.FTZ R19, R19, R3 ;  /* 0x0000000313137221 */ /* 0x000fe20000010000 */
[----:B------:R-:W4:Y:S01]  /*72e0*/  LDL.LU R4, [R1+0x244] ;  /* 0x0002440001047983 */ /* 0x000f220000300800 */
[----:B------:R-:W-:Y:S01]  /*72f0*/  FADD.FTZ R16, R16, R23 ;  /* 0x0000001710107221 */ /* 0x000fe20000010000 */
[C---:B------:R-:W-:Y:S01]  /*7300*/  FFMA.FTZ R22, R20.reuse, R23, R22 ;  /* 0x0000001714167223 */ /* 0x040fe20000010016 */
[----:B------:R-:W-:Y:S01]  /*7310*/  FFMA.FTZ R15, R20, R34, R15 ;  /* 0x00000022140f7223 */ /* 0x000fe2000001000f */
[----:B------:R-:W-:Y:S01]  /*7320*/  FMUL.FTZ R17, R17, UR16 ;  /* 0x0000001011117c20 */ /* 0x000fe20008410000 */
[----:B------:R-:W-:Y:S01]  /*7330*/  FADD.FTZ R19, R19, R34 ;  /* 0x0000002213137221 */ /* 0x000fe20000010000 */
[----:B------:R-:W-:Y:S01]  /*7340*/  FMUL.FTZ R18, R18, UR16 ;  /* 0x0000001012127c20 */ /* 0x000fe20008410000 */
[----:B------:R-:W4:Y:S04]  /*7350*/  LDL.LU R34, [R1+0x240] ;  /* 0x0002400001227983 */ /* 0x000f280000300800 */
[----:B------:R-:W4:Y:S01]  /*7360*/  LDL.LU R3, [R1+0x384] ;  /* 0x0003840001037983 */ /* 0x000f220000300800 */
[----:B------:R-:W-:-:S03]  /*7370*/  FADD.FTZ R20, R5, -UR28 ;  /* 0x8000001c05147e21 */ /* 0x000fc60008010000 */
[----:B------:R-:W4:Y:S01]  /*7380*/  LDL.LU R5, [R1+0x394] ;  /* 0x0003940001057983 */ /* 0x000f220000300800 */
[----:B------:R-:W-:Y:S01]  /*7390*/  FADD.FTZ R19, R19, R39 ;  /* 0x0000002713137221 */ /* 0x000fe20000010000 */
[----:B------:R-:W-:Y:S01]  /*73a0*/  FFMA.FTZ R15, R18, R39, R15 ;  /* 0x00000027120f7223 */ /* 0x000fe2000001000f */
[----:B------:R-:W-:Y:S01]  /*73b0*/  FMUL.FTZ R20, R20, UR16 ;  /* 0x0000001014147c20 */ /* 0x000fe20008410000 */
[-C--:B--2---:R-:W-:Y:S01]  /*73c0*/  FMUL.FTZ R23, R9, R38.reuse ;  /* 0x0000002609177220 */ /* 0x084fe20000410000 */
[----:B------:R-:W-:Y:S01]  /*73d0*/  FFMA.FTZ R14, R17, R38, R14 ;  /* 0x00000026110e7223 */ /* 0x000fe2000001000e */
[----:B------:R-:W-:Y:S02]  /*73e0*/  FADD.FTZ R21, R21, R38 ;  /* 0x0000002615157221 */ /* 0x000fe40000010000 */
[----:B------:R-:W-:Y:S01]  /*73f0*/  FFMA.FTZ R22, R17, R23, R22 ;  /* 0x0000001711167223 */ /* 0x000fe20000010016 */
[----:B------:R-:W2:Y:S01]  /*7400*/  LDL.LU R38, [R1+0x234] ;  /* 0x0002340001267983 */ /* 0x000ea20000300800 */
[----:B------:R-:W-:Y:S01]  /*7410*/  FADD.FTZ R16, R23, R16 ;  /* 0x0000001017107221 */ /* 0x000fe20000010000 */
[----:B------:R-:W-:-:S02]  /*7420*/  FMUL.FTZ R23, R8, R39 ;  /* 0x0000002708177220 */ /* 0x000fc40000410000 */
[----:B------:R-:W2:Y:S01]  /*7430*/  LDL.LU R39, [R1+0x230] ;  /* 0x0002300001277983 */ /* 0x000ea20000300800 */
[----:B---3--:R-:W-:-:S03]  /*7440*/  FADD.FTZ R17, R25, -UR28 ;  /* 0x8000001c19117e21 */ /* 0x008fc60008010000 */
[----:B------:R-:W3:Y:S01]  /*7450*/  LDL.LU R25, [R1+0x380] ;  /* 0x0003800001197983 */ /* 0x000ee20000300800 */
[----:B------:R-:W-:Y:S01]  /*7460*/  FADD.FTZ R16, R16, R23 ;  /* 0x0000001710107221 */ /* 0x000fe20000010000 */
[----:B------:R-:W-:Y:S01]  /*7470*/  FFMA.FTZ R22, R18, R23, R22 ;  /* 0x0000001712167223 */ /* 0x000fe20000010016 */
[-C--:B------:R-:W-:Y:S01]  /*7480*/  FMUL.FTZ R23, R9, R2.reuse ;  /* 0x0000000209177220 */ /* 0x080fe20000410000 */
[----:B------:R-:W-:Y:S01]  /*7490*/  FADD.FTZ R18, R7, -UR28 ;  /* 0x8000001c07127e21 */ /* 0x000fe20008010000 */
[----:B------:R-:W-:Y:S01]  /*74a0*/  FADD.FTZ R21, R21, R2 ;  /* 0x0000000215157221 */ /* 0x000fe20000010000 */
[C---:B------:R-:W-:Y:S01]  /*74b0*/  FFMA.FTZ R14, R20.reuse, R2, R14 ;  /* 0x00000002140e7223 */ /* 0x040fe2000001000e */
[----:B------:R-:W3:Y:S01]  /*74c0*/  LDL.LU R7, [R1+0x22c] ;  /* 0x00022c0001077983 */ /* 0x000ee20000300800 */
[----:B------:R-:W-:-:S03]  /*74d0*/  FFMA.FTZ R22, R20, R23, R22 ;  /* 0x0000001714167223 */ /* 0x000fc60000010016 */
[----:B------:R-:W3:Y:S01]  /*74e0*/  LDL.LU R2, [R1+0x368] ;  /* 0x0003680001027983 */ /* 0x000ee20000300800 */
[----:B----4-:R-:W-:-:S03]  /*74f0*/  FADD.FTZ R20, R6, -UR28 ;  /* 0x8000001c06147e21 */ /* 0x010fc60008010000 */
[----:B------:R-:W4:Y:S01]  /*7500*/  LDL.LU R6, [R1+0x228] ;  /* 0x0002280001067983 */ /* 0x000f220000300800 */
[----:B------:R-:W-:Y:S01]  /*7510*/  FADD.FTZ R16, R23, R16 ;  /* 0x0000001017107221 */ /* 0x000fe20000010000 */
[----:B------:R-:W-:Y:S01]  /*7520*/  FMUL.FTZ R23, R8, R0 ;  /* 0x0000000008177220 */ /* 0x000fe20000410000 */
[----:B------:R-:W-:Y:S01]  /*7530*/  FMUL.FTZ R17, R17, UR16 ;  /* 0x0000001011117c20 */ /* 0x000fe20008410000 */
[----:B------:R-:W-:Y:S01]  /*7540*/  FMUL.FTZ R18, R18, UR16 ;  /* 0x0000001012127c20 */ /* 0x000fe20008410000 */
[----:B------:R-:W-:Y:S01]  /*7550*/  FADD.FTZ R19, R19, R0 ;  /* 0x0000000013137221 */ /* 0x000fe20000010000 */
[----:B------:R-:W-:Y:S01]  /*7560*/  FADD.FTZ R16, R16, R23 ;  /* 0x0000001710107221 */ /* 0x000fe20000010000 */
[----:B------:R-:W-:Y:S01]  /*7570*/  FFMA.FTZ R22, R17, R23, R22 ;  /* 0x0000001711167223 */ /* 0x000fe20000010016 */
[----:B------:R-:W-:Y:S01]  /*7580*/  FMUL.FTZ R23, R9, R4 ;  /* 0x0000000409177220 */ /* 0x000fe20000410000 */
[----:B------:R-:W-:Y:S02]  /*7590*/  FFMA.FTZ R15, R17, R0, R15 ;  /* 0x00000000110f7223 */ /* 0x000fe4000001000f */
[----:B------:R-:W4:Y:S01]  /*75a0*/  LDL.LU R0, [R1+0x36c] ;  /* 0x00036c0001007983 */ /* 0x000f220000300800 */
[----:B------:R-:W-:Y:S01]  /*75b0*/  FADD.FTZ R16, R23, R16 ;  /* 0x0000001017107221 */ /* 0x000fe20000010000 */
[----:B------:R-:W-:Y:S01]  /*75c0*/  FFMA.FTZ R22, R18, R23, R22 ;  /* 0x0000001712167223 */ /* 0x000fe20000010016 */
[----:B------:R-:W-:Y:S01]  /*75d0*/  FMUL.FTZ R23, R8, R34 ;  /* 0x0000002208177220 */ /* 0x000fe20000410000 */
[----:B------:R-:W-:Y:S01]  /*75e0*/  FMUL.FTZ R20, R20, UR16 ;  /* 0x0000001014147c20 */ /* 0x000fe20008410000 */
[----:B------:R-:W-:-:S02]  /*75f0*/  FADD.FTZ R17, R5, -UR28 ;  /* 0x8000001c05117e21 */ /* 0x000fc40008010000 */
[----:B------:R-:W4:Y:S01]  /*7600*/  LDL.LU R5, [R1+0x224] ;  /* 0x0002240001057983 */ /* 0x000f220000300800 */
[----:B------:R-:W-:Y:S01]  /*7610*/  FADD.FTZ R16, R16, R23 ;  /* 0x0000001710107221 */ /* 0x000fe20000010000 */
[----:B------:R-:W-:Y:S01]  /*7620*/  FFMA.FTZ R22, R20, R23, R22 ;  /* 0x0000001714167223 */ /* 0x000fe20000010016 */
[----:B------:R-:W-:Y:S01]  /*7630*/  FFMA.FTZ R14, R18, R4, R14 ;  /* 0x00000004120e7223 */ /* 0x000fe2000001000e */
[----:B------:R-:W-:Y:S01]  /*7640*/  FMUL.FTZ R17, R17, UR16 ;  /* 0x0000001011117c20 */ /* 0x000fe20008410000 */
[----:B------:R-:W-:Y:S01]  /*7650*/  FADD.FTZ R21, R21, R4 ;  /* 0x0000000415157221 */ /* 0x000fe20000010000 */
[----:B------:R-:W-:Y:S01]  /*7660*/  FFMA.FTZ R15, R20, R34, R15 ;  /* 0x00000022140f7223 */ /* 0x000fe2000001000f */
[----:B------:R-:W4:Y:S01]  /*7670*/  LDL.LU R4, [R1+0x220] ;  /* 0x0002200001047983 */ /* 0x000f220000300800 */
[----:B------:R-:W-:-:S03]  /*7680*/  FADD.FTZ R20, R3, -UR28 ;  /* 0x8000001c03147e21 */ /* 0x000fc60008010000 */
[----:B------:R-:W4:Y:S01]  /*7690*/  LDL.LU R3, [R1+0x21c] ;  /* 0x00021c0001037983 */ /* 0x000f220000300800 */
[----:B------:R-:W-:Y:S01]  /*76a0*/  FMUL.FTZ R20, R20, UR16 ;  /* 0x0000001014147c20 */ /* 0x000fe20008410000 */
[----:B--2---:R-:W-:-:S04]  /*76b0*/  FMUL.FTZ R23, R9, R38 ;  /* 0x0000002609177220 */ /* 0x004fc80000410000 */
[----:B------:R-:W-:Y:S01]  /*76c0*/  FADD.FTZ R16, R23, R16 ;  /* 0x0000001017107221 */ /* 0x000fe20000010000 */
[C---:B------:R-:W-:Y:S01]  /*76d0*/  FFMA.FTZ R22, R17.reuse, R23, R22 ;  /* 0x0000001711167223 */ /* 0x040fe20000010016 */
[----:B------:R-:W-:Y:S01]  /*76e0*/  FMUL.FTZ R23, R8, R39 ;  /* 0x0000002708177220 */ /* 0x000fe20000410000 */
[----:B------:R-:W-:Y:S01]  /*76f0*/  FFMA.FTZ R14, R17, R38, R14 ;  /* 0x00000026110e7223 */ /* 0x000fe2000001000e */
[----:B---3--:R-:W-:Y:S02]  /*7700*/  FADD.FTZ R18, R25, -UR28 ;  /* 0x8000001c19127e21 */ /* 0x008fe40008010000 */
[----:B------:R-:W2:Y:S02]  /*7710*/  LDL.LU R25, [R1+0x3d8] ;  /* 0x0003d80001197983 */ /* 0x000ea40000300800 */
[----:B------:R-:W-:Y:S01]  /*7720*/  FMUL.FTZ R18, R18, UR16 ;  /* 0x0000001012127c20 */ /* 0x000fe20008410000 */
[----:B------:R-:W-:-:S03]  /*7730*/  FADD.FTZ R16, R16, R23 ;  /* 0x0000001710107221 */ /* 0x000fc60000010000 */
[----:B------:R-:W-:Y:S01]  /*7740*/  FFMA.FTZ R22, R18, R23, R22 ;  /* 0x0000001712167223 */ /* 0x000fe20000010016 */
[----:B------:R-:W-:Y:S01]  /*7750*/  FMUL.FTZ R23, R9, R7 ;  /* 0x0000000709177220 */ /* 0x000fe20000410000 */
[----:B------:R-:W-:Y:S01]  /*7760*/  FADD.FTZ R17, R2, -UR28 ;  /* 0x8000001c02117e21 */ /* 0x000fe20008010000 */
[----:B------:R-:W-:Y:S02]  /*7770*/  FFMA.FTZ R15, R18, R39, R15 ;  /* 0x00000027120f7223 */ /* 0x000fe4000001000f */
[----:B------:R-:W-:Y:S01]  /*7780*/  FADD.FTZ R16, R23, R16 ;  /* 0x0000001017107221 */ /* 0x000fe20000010000 */
[----:B------:R-:W-:Y:S01]  /*7790*/  FFMA.FTZ R22, R20, R23, R22 ;  /* 0x0000001714167223 */ /* 0x000fe20000010016 */
[----:B------:R-:W-:Y:S01]  /*77a0*/  FMUL.FTZ R17, R17, UR16 ;  /* 0x0000001011117c20 */ /* 0x000fe20008410000 */
[-C--:B----4-:R-:W-:Y:S01]  /*77b0*/  FMUL.FTZ R23, R8, R6.reuse ;  /* 0x0000000608177220 */ /* 0x090fe20000410000 */
[----:B------:R-:W-:Y:S01]  /*77c0*/  FFMA.FTZ R14, R20, R7, R14 ;  /* 0x00000007140e7223 */ /* 0x000fe2000001000e */
[----:B------:R-:W3:Y:S01]  /*77d0*/  LDL.LU R2, [R1+0x218] ;  /* 0x0002180001027983 */ /* 0x000ee20000300800 */
[C---:B------:R-:W-:Y:S01]  /*77e0*/  FFMA.FTZ R15, R17.reuse, R6, R15 ;  /* 0x00000006110f7223 */ /* 0x040fe2000001000f */
[----:B------:R-:W-:-:S02]  /*77f0*/  FFMA.FTZ R22, R17, R23, R22 ;  /* 0x0000001711167223 */ /* 0x000fc40000010016 */
[----:B------:R-:W4:Y:S01]  /*7800*/  LDL.LU R17, [R1+0x3dc] ;  /* 0x0003dc0001117983 */ /* 0x000f220000300800 */
[----:B------:R-:W-:Y:S01]  /*7810*/  FADD.FTZ R18, R0, -UR28 ;  /* 0x8000001c00127e21 */ /* 0x000fe20008010000 */
[----:B------:R-:W-:Y:S02]  /*7820*/  FADD.FTZ R16, R16, R23 ;  /* 0x0000001710107221 */ /* 0x000fe40000010000 */
[----:B------:R-:W3:Y:S01]  /*7830*/  LDL.LU R0, [R1+0x214] ;  /* 0x0002140001007983 */ /* 0x000ee20000300800 */
[----:B------:R-:W-:Y:S01]  /*7840*/  FMUL.FTZ R18, R18, UR16 ;  /* 0x0000001012127c20 */ /* 0x000fe20008410000 */
[----:B------:R-:W-:-:S03]  /*7850*/  FMUL.FTZ R23, R9, R5 ;  /* 0x0000000509177220 */ /* 0x000fc60000410000 */
[C---:B------:R-:W-:Y:S01]  /*7860*/  FFMA.FTZ R14, R18.reuse, R5, R14 ;  /* 0x00000005120e7223 */ /* 0x040fe2000001000e */
[----:B------:R-:W-:Y:S02]  /*7870*/  FFMA.FTZ R22, R18, R23, R22 ;  /* 0x0000001712167223 */ /* 0x000fe40000010016 */
[----:B------:R-:W3:Y:S01]  /*7880*/  LDL.LU R18, [R1+0x3f8] ;  /* 0x0003f80001127983 */ /* 0x000ee20000300800 */
[----:B------:R-:W-:Y:S01]  /*7890*/  FADD.FTZ R16, R23, R16 ;  /* 0x0000001017107221 */ /* 0x000fe20000010000 */
[----:B------:R-:W-:-:S04]  /*78a0*/  FMUL.FTZ R23, R8, R4 ;  /* 0x0000000408177220 */ /* 0x000fc80000410000 */
[----:B------:R-:W-:Y:S01]  /*78b0*/  FADD.FTZ R16, R16, R23 ;  /* 0x0000001710107221 */ /* 0x000fe20000010000 */
[----:B--2---:R-:W-:Y:S02]  /*78c0*/  FADD.FTZ R20, R25, -UR28 ;  /* 0x8000001c19147e21 */ /* 0x004fe40008010000 */
[----:B------:R-:W2:Y:S02]  /*78d0*/  LDL.LU R25, [R1+0x210] ;  /* 0x0002100001197983 */ /* 0x000ea40000300800 */
[----:B------:R-:W-:-:S04]  /*78e0*/  FMUL.FTZ R20, R20, UR16 ;  /* 0x0000001014147c20 */ /* 0x000fc80008410000 */
[C---:B------:R-:W-:Y:S01]  /*78f0*/  FFMA.FTZ R22, R20.reuse, R23, R22 ;  /* 0x0000001714167223 */ /* 0x040fe20000010016 */
[----:B------:R-:W-:Y:S02]  /*7900*/  FFMA.FTZ R15, R20, R4, R15 ;  /* 0x00000004140f7223 */ /* 0x000fe4000001000f */
[----:B------:R-:W2:Y:S01]  /*7910*/  LDL.LU R20, [R1+0x3fc] ;  /* 0x0003fc0001147983 */ /* 0x000ea20000300800 */
[----:B------:R-:W-:Y:S01]  /*7920*/  FMUL.FTZ R23, R9, R3 ;  /* 0x0000000309177220 */ /* 0x000fe20000410000 */
[----:B----4-:R-:W-:-:S04]  /*7930*/  FADD.FTZ R17, R17, -UR28 ;  /* 0x8000001c11117e21 */ /* 0x010fc80008010000 */
[----:B------:R-:W-:-:S04]  /*7940*/  FMUL.FTZ R17, R17, UR16 ;  /* 0x0000001011117c20 */ /* 0x000fc80008410000 */
[C---:B------:R-:W-:Y:S01]  /*7950*/  FFMA.FTZ R22, R17.reuse, R23, R22 ;  /* 0x0000001711167223 */ /* 0x040fe20000010016 */
[----:B------:R-:W-:Y:S02]  /*7960*/  FFMA.FTZ R14, R17, R3, R14 ;  /* 0x00000003110e7223 */ /* 0x000fe4000001000e */
[----:B------:R-:W4:Y:S01]  /*7970*/  LDL.LU R17, [R1+0x41c] ;  /* 0x00041c0001117983 */ /* 0x000f220000300800 */
[----:B------:R-:W-:Y:S01]  /*7980*/  FADD.FTZ R16, R23, R16 ;  /* 0x0000001017107221 */ /* 0x000fe20000010000 */
[----:B---3--:R-:W-:Y:S01]  /*7990*/  FMUL.FTZ R23, R8, R2 ;  /* 0x0000000208177220 */ /* 0x008fe20000410000 */
[----:B------:R-:W-:-:S04]  /*79a0*/  FADD.FTZ R18, R18, -UR28 ;  /* 0x8000001c12127e21 */ /* 0x000fc80008010000 */
[----:B------:R-:W-:-:S04]  /*79b0*/  FMUL.FTZ R18, R18, UR16 ;  /* 0x0000001012127c20 */ /* 0x000fc80008410000 */
[C---:B------:R-:W-:Y:S01]  /*79c0*/  FFMA.FTZ R22, R18.reuse, R23, R22 ;  /* 0x0000001712167223 */ /* 0x040fe20000010016 */
[----:B------:R-:W-:Y:S02]  /*79d0*/  FFMA.FTZ R15, R18, R2, R15 ;  /* 0x00000002120f7223 */ /* 0x000fe4000001000f */
[----:B------:R-:W3:Y:S01]  /*79e0*/  LDL.LU R18, [R1+0x420] ;  /* 0x0004200001127983 */ /* 0x000ee20000300800 */
[----:B------:R-:W-:Y:S01]  /*79f0*/  FADD.FTZ R16, R16, R23 ;  /* 0x0000001710107221 */ /* 0x000fe20000010000 */
[----:B------:R-:W-:-:S04]  /*7a00*/  FMUL.FTZ R23, R9, R0 ;  /* 0x0000000009177220 */ /* 0x000fc80000410000 */
[----:B------:R-:W-:Y:S01]  /*7a10*/  FADD.FTZ R16, R23, R16 ;  /* 0x0000001017107221 */ /* 0x000fe20000010000 */
[----:B--2---:R-:W-:-:S04]  /*7a20*/  FADD.FTZ R20, R20, -UR28 ;  /* 0x8000001c14147e21 */ /* 0x004fc80008010000 */
        /* <DEDUP_REMOVED lines=8> */
[----:B------:R-:W-:Y:S01]  /*7ab0*/  FFMA.FTZ R15, R17, R25, R15 ;  /* 0x00000019110f7223 */ /* 0x000fe2000001000f */
[----:B------:R-:W-:Y:S02]  /*7ac0*/  FADD.FTZ R17, R24, -UR28 ;  /* 0x8000001c18117e21 */ /* 0x000fe40008010000 */
[----:B------:R-:W4:Y:S01]  /*7ad0*/  LDL.LU R24, [R1+0x300] ;  /* 0x0003000001187983 */ /* 0x000f220000300800 */
[----:B------:R-:W-:Y:S01]  /*7ae0*/  FADD.FTZ R19, R19, R34 ;  /* 0x0000002213137221 */ /* 0x000fe20000010000 */
[----:B------:R-:W-:Y:S01]  /*7af0*/  FADD.FTZ R21, R21, R38 ;  /* 0x0000002615157221 */ /* 0x000fe20000010000 */
[----:B------:R-:W-:Y:S01]  /*7b00*/  FADD.FTZ R16, R16, R23 ;  /* 0x0000001710107221 */ /* 0x000fe20000010000 */
[----:B---3--:R-:W-:Y:S01]  /*7b10*/  FADD.FTZ R18, R18, -UR28 ;  /* 0x8000001c12127e21 */ /* 0x008fe20008010000 */
[----:B------:R-:W-:Y:S01]  /*7b20*/  FADD.FTZ R19, R19, R39 ;  /* 0x0000002713137221 */ /* 0x000fe20000010000 */
[----:B------:R-:W-:Y:S01]  /*7b30*/  FADD.FTZ R21, R21, R7 ;  /* 0x0000000715157221 */ /* 0x000fe20000010000 */
[-C--:B------:R-:W-:Y:S01]  /*7b40*/  FMUL.FTZ R23, R9, R40.reuse ;  /* 0x0000002809177220 */ /* 0x080fe20000410000 */
[----:B------:R-:W-:Y:S01]  /*7b50*/  FMUL.FTZ R18, R18, UR16 ;  /* 0x0000001012127c20 */ /* 0x000fe20008410000 */
[----:B------:R-:W-:Y:S01]  /*7b60*/  FADD.FTZ R19, R19, R6 ;  /* 0x0000000613137221 */ /* 0x000fe20000010000 */
[----:B------:R-:W-:Y:S01]  /*7b70*/  FADD.FTZ R21, R21, R5 ;  /* 0x0000000515157221 */ /* 0x000fe20000010000 */
[----:B------:R-:W-:Y:S01]  /*7b80*/  FADD.FTZ R16, R23, R16 ;  /* 0x0000001017107221 */ /* 0x000fe20000010000 */
[C---:B------:R-:W-:Y:S01]  /*7b90*/  FFMA.FTZ R22, R18.reuse, R23, R22 ;  /* 0x0000001712167223 */ /* 0x040fe20000010016 */
[----:B------:R-:W-:Y:S01]  /*7ba0*/  FADD.FTZ R19, R19, R4 ;  /* 0x0000000413137221 */ /* 0x000fe20000010000 */
[----:B------:R-:W-:Y:S01]  /*7bb0*/  FFMA.FTZ R14, R18, R40, R14 ;  /* 0x00000028120e7223 */ /* 0x000fe2000001000e */
[----:B------:R-:W-:Y:S01]  /*7bc0*/  FADD.FTZ R18, R27, -UR28 ;  /* 0x8000001c1b127e21 */ /* 0x000fe20008010000 */
[----:B------:R-:W-:Y:S01]  /*7bd0*/  FADD.FTZ R21, R21, R3 ;  /* 0x0000000315157221 */ /* 0x000fe20000010000 */
[----:B------:R-:W-:Y:S01]  /*7be0*/  FADD.FTZ R19, R19, R2 ;  /* 0x0000000213137221 */ /* 0x000fe20000010000 */
[----:B------:R-:W3:Y:S01]  /*7bf0*/  LDL.LU R27, [R1+0x2e8] ;  /* 0x0002e800011b7983 */ /* 0x000ee20000300800 */
[----:B------:R-:W-:-:S02]  /*7c00*/  FMUL.FTZ R23, R8, R41 ;  /* 0x0000002908177220 */ /* 0x000fc40000410000 */
[----:B------:R-:W-:Y:S01]  /*7c10*/  FADD.FTZ R19, R19, R25 ;  /* 0x0000001913137221 */ /* 0x000fe20000010000 */
[----:B------:R-:W-:Y:S01]  /*7c20*/  FADD.FTZ R21, R21, R0 ;  /* 0x0000000015157221 */ /* 0x000fe20000010000 */
[----:B------:R-:W3:Y:S01]  /*7c30*/  LDL.LU R25, [R1+0x2ec] ;  /* 0x0002ec0001197983 */ /* 0x000ee20000300800 */
[----:B------:R-:W-:Y:S01]  /*7c40*/  FADD.FTZ R16, R16, R23 ;  /* 0x0000001710107221 */ /* 0x000fe20000010000 */
[----:B------:R-:W-:Y:S01]  /*7c50*/  FMUL.FTZ R17, R17, UR16 ;  /* 0x0000001011117c20 */ /* 0x000fe20008410000 */
[----:B------:R-:W-:Y:S01]  /*7c60*/  FADD.FTZ R21, R21, R40 ;  /* 0x0000002815157221 */ /* 0x000fe20000010000 */
[----:B------:R-:W-:Y:S01]  /*7c70*/  FMUL.FTZ R18, R18, UR16 ;  /* 0x0000001012127c20 */ /* 0x000fe20008410000 */
[----:B------:R-:W3:Y:S01]  /*7c80*/  LDL.LU R40, [R1+0x278] ;  /* 0x0002780001287983 */ /* 0x000ee20000300800 */
[----:B------:R-:W-:Y:S01]  /*7c90*/  FFMA.FTZ R14, R17, R42, R14 ;  /* 0x0000002a110e7223 */ /* 0x000fe2000001000e */
[----:B------:R-:W-:Y:S01]  /*7ca0*/  FADD.FTZ R21, R21, R42 ;  /* 0x0000002a15157221 */ /* 0x000fe20000010000 */
[----:B--2---:R-:W-:Y:S01]  /*7cb0*/  FADD.FTZ R20, R20, -UR28 ;  /* 0x8000001c14147e21 */ /* 0x004fe20008010000 */
[----:B------:R-:W-:Y:S01]  /*7cc0*/  FADD.FTZ R19, R19, R41 ;  /* 0x0000002913137221 */ /* 0x000fe20000010000 */
[----:B------:R-:W2:Y:S02]  /*7cd0*/  LDL.LU R34, [R1+0x4cc] ;  /* 0x0004cc0001227983 */ /* 0x000ea40000300800 */
[----:B------:R-:W-:-:S02]  /*7ce0*/  FMUL.FTZ R20, R20, UR16 ;  /* 0x0000001014147c20 */ /* 0x000fc40008410000 */
[----:B------:R-:W2:Y:S02]  /*7cf0*/  LDL.LU R38, [R1+0x4c8] ;  /* 0x0004c80001267983 */ /* 0x000ea40000300800 */
[C---:B------:R-:W-:Y:S01]  /*7d00*/  FFMA.FTZ R22, R20.reuse, R23, R22 ;  /* 0x0000001714167223 */ /* 0x040fe20000010016 */
[----:B------:R-:W-:Y:S01]  /*7d10*/  FMUL.FTZ R23, R9, R42 ;  /* 0x0000002a09177220 */ /* 0x000fe20000410000 */
[----:B------:R-:W-:Y:S01]  /*7d20*/  FFMA.FTZ R15, R20, R41, R15 ;  /* 0x00000029140f7223 */ /* 0x000fe2000001000f */
[----:B------:R-:W-:Y:S01]  /*7d30*/  FADD.FTZ R20, R26, -UR28 ;  /* 0x8000001c1a147e21 */ /* 0x000fe20008010000 */
[----:B------:R-:W2:Y:S01]  /*7d40*/  LDL.LU R39, [R1+0x4c4] ;  /* 0x0004c40001277983 */ /* 0x000ea20000300800 */
[----:B------:R-:W-:Y:S01]  /*7d50*/  FADD.FTZ R16, R23, R16 ;  /* 0x0000001017107221 */ /* 0x000fe20000010000 */
[----:B------:R-:W-:Y:S01]  /*7d60*/  FFMA.FTZ R22, R17, R23, R22 ;  /* 0x0000001711167223 */ /* 0x000fe20000010016 */
[----:B------:R-:W-:Y:S01]  /*7d70*/  FMUL.FTZ R23, R8, R43 ;  /* 0x0000002b08177220 */ /* 0x000fe20000410000 */
[----:B------:R-:W-:Y:S01]  /*7d80*/  FMUL.FTZ R20, R20, UR16 ;  /* 0x0000001014147c20 */ /* 0x000fe20008410000 */
[----:B------:R0:W5:Y:S02]  /*7d90*/  LDL.LU R7, [R1+0x4c0] ;  /* 0x0004c00001077983 */ /* 0x0001640000300800 */
[----:B------:R-:W-:Y:S01]  /*7da0*/  FADD.FTZ R16, R16, R23 ;  /* 0x0000001710107221 */ /* 0x000fe20000010000 */
[----:B------:R-:W-:Y:S01]  /*7db0*/  FFMA.FTZ R22, R18, R23, R22 ;  /* 0x0000001712167223 */ /* 0x000fe20000010016 */
[-C--:B----4-:R-:W-:Y:S01]  /*7dc0*/  FMUL.FTZ R23, R9, R24.reuse ;  /* 0x0000001809177220 */ /* 0x090fe20000410000 */
[----:B------:R-:W-:Y:S01]  /*7dd0*/  FADD.FTZ R21, R21, R24 ;  /* 0x0000001815157221 */ /* 0x000fe20000010000 */
[----:B------:R-:W-:Y:S01]  /*7de0*/  FFMA.FTZ R14, R20, R24, R14 ;  /* 0x00000018140e7223 */ /* 0x000fe2000001000e */
[----:B------:R-:W-:Y:S01]  /*7df0*/  FFMA.FTZ R15, R18, R43, R15 ;  /* 0x0000002b120f7223 */ /* 0x000fe2000001000f */
[----:B------:R-:W4:Y:S01]  /*7e00*/  LDL.LU R24, [R1+0x440] ;  /* 0x0004400001187983 */ /* 0x000f220000300800 */
[----:B------:R-:W-:Y:S01]  /*7e10*/  FADD.FTZ R17, R28, -UR28 ;  /* 0x8000001c1c117e21 */ /* 0x000fe20008010000 */
[----:B------:R-:W-:Y:S01]  /*7e20*/  FADD.FTZ R16, R23, R16 ;  /* 0x0000001017107221 */ /* 0x000fe20000010000 */
[----:B------:R-:W-:Y:S01]  /*7e30*/  FFMA.FTZ R22, R20, R23, R22 ;  /* 0x0000001714167223 */ /* 0x000fe20000010016 */
[----:B------:R-:W-:Y:S01]  /*7e40*/  FADD.FTZ R18, R29, -UR28 ;  /* 0x8000001c1d127e21 */ /* 0x000fe20008010000 */
[----:B------:R-:W-:Y:S01]  /*7e50*/  FMUL.FTZ R17, R17, UR16 ;  /* 0x0000001011117c20 */ /* 0x000fe20008410000 */
[----:B------:R-:W-:Y:S01]  /*7e60*/  FADD.FTZ R20, R30, -UR28 ;  /* 0x8000001c1e147e21 */ /* 0x000fe20008010000 */
[----:B------:R-:W-:Y:S01]  /*7e70*/  FADD.FTZ R19, R19, R43 ;  /* 0x0000002b13137221 */ /* 0x000fe20000010000 */
[----:B------:R-:W-:Y:S01]  /*7e80*/  FMUL.FTZ R18, R18, UR16 ;  /* 0x0000001012127c20 */ /* 0x000fe20008410000 */
[----:B------:R-:W2:Y:S04]  /*7e90*/  LDL.LU R41, [R1+0x450] ;  /* 0x0004500001297983 */ /* 0x000ea80000300800 */
[----:B------:R-:W2:Y:S04]  /*7ea0*/  LDL.LU R26, [R1+0x2a4] ;  /* 0x0002a400011a7983 */ /* 0x000ea80000300800 */
[----:B------:R-:W2:Y:S01]  /*7eb0*/  LDL.LU R42, [R1+0x478] ;  /* 0x00047800012a7983 */ /* 0x000ea20000300800 */
[----:B---3--:R-:W-:-:S03]  /*7ec0*/  FMUL.FTZ R23, R8, R27 ;  /* 0x0000001b08177220 */ /* 0x008fc60000410000 */
[----:B------:R0:W5:Y:S01]  /*7ed0*/  LDL.LU R6, [R1+0x4bc] ;  /* 0x0004bc0001067983 */ /* 0x0001620000300800 */
[----:B------:R-:W-:Y:S01]  /*7ee0*/  FADD.FTZ R16, R16, R23 ;  /* 0x0000001710107221 */ /* 0x000fe20000010000 */
[----:B------:R-:W-:Y:S01]  /*7ef0*/  FFMA.FTZ R22, R17, R23, R22 ;  /* 0x0000001711167223 */ /* 0x000fe20000010016 */
[----:B------:R-:W-:Y:S01]  /*7f00*/  FMUL.FTZ R23, R9, R25 ;  /* 0x0000001909177220 */ /* 0x000fe20000410000 */
[----:B------:R-:W-:Y:S01]  /*7f10*/  FMUL.FTZ R20, R20, UR16 ;  /* 0x0000001014147c20 */ /* 0x000fe20008410000 */
[----:B------:R-:W-:Y:S01]  /*7f20*/  FFMA.FTZ R15, R17, R27, R15 ;  /* 0x0000001b110f7223 */ /* 0x000fe2000001000f */
[----:B------:R0:W5:Y:S01]  /*7f30*/  LDL.LU R5, [R1+0x4b8] ;  /* 0x0004b80001057983 */ /* 0x0001620000300800 */
[----:B------:R-:W-:Y:S01]  /*7f40*/  FADD.FTZ R16, R23, R16 ;  /* 0x0000001017107221 */ /* 0x000fe20000010000 */
[----:B------:R-:W-:Y:S01]  /*7f50*/  FFMA.FTZ R22, R18, R23, R22 ;  /* 0x0000001712167223 */ /* 0x000fe20000010016 */
[----:B------:R-:W-:Y:S01]  /*7f60*/  FMUL.FTZ R23, R8, R44 ;  /* 0x0000002c08177220 */ /* 0x000fe20000410000 */
[----:B------:R-:W-:Y:S01]  /*7f70*/  FADD.FTZ R17, R40, -UR28 ;  /* 0x8000001c28117e21 */ /* 0x000fe20008010000 */
[----:B------:R-:W-:Y:S01]  /*7f80*/  FADD.FTZ R19, R19, R27 ;  /* 0x0000001b13137221 */ /* 0x000fe20000010000 */
[----:B------:R-:W-:Y:S01]  /*7f90*/  FFMA.FTZ R14, R18, R25, R14 ;  /* 0x00000019120e7223 */ /* 0x000fe2000001000e */
[----:B------:R-:W3:Y:S01]  /*7fa0*/  LDL.LU R27, [R1+0x45c] ;  /* 0x00045c00011b7983 */ /* 0x000ee20000300800 */
[----:B------:R-:W-:Y:S01]  /*7fb0*/  FADD.FTZ R16, R16, R23 ;  /* 0x0000001710107221 */ /* 0x000fe20000010000 */
[----:B------:R-:W-:Y:S01]  /*7fc0*/  FFMA.FTZ R22, R20, R23, R22 ;  /* 0x0000001714167223 */ /* 0x000fe20000010016 */
[----:B------:R-:W-:Y:S01]  /*7fd0*/  FMUL.FTZ R23, R9, R45 ;  /* 0x0000002d09177220 */ /* 0x000fe20000410000 */
[----:B------:R-:W-:Y:S01]  /*7fe0*/  FMUL.FTZ R17, R17, UR16 ;  /* 0x0000001011117c20 */ /* 0x000fe20008410000 */
[----:B------:R-:W3:Y:S03]  /*7ff0*/  LDL.LU R40, [R1+0x468] ;  /* 0x0004680001287983 */ /* 0x000ee60000300800 */
[C---:B------:R-:W-:Y:S01]  /*8000*/  FFMA.FTZ R22, R17.reuse, R23, R22 ;  /* 0x0000001711167223 */ /* 0x040fe20000010016 */
[----:B------:R-:W-:Y:S01]  /*8010*/  FFMA.FTZ R14, R17, R45, R14 ;  /* 0x0000002d110e7223 */ /* 0x000fe2000001000e */
[----:B------:R0:W5:Y:S04]  /*8020*/  LDL.LU R4, [R1+0x4b4] ;  /* 0x0004b40001047983 */ /* 0x0001680000300800 */
[----:B------:R0:W5:Y:S04]  /*8030*/  LDL.LU R3, [R1+0x4b0] ;  /* 0x0004b00001037983 */ /* 0x0001680000300800 */
[----:B------:R0:W5:Y:S04]  /*8040*/  LDL.LU R2, [R1+0x4ac] ;  /* 0x0004ac0001027983 */ /* 0x0001680000300800 */
[----:B------:R0:W5:Y:S01]  /*8050*/  LDL.LU R0, [R1+0x4a8] ;  /* 0x0004a80001007983 */ /* 0x0001620000300800 */
[----:B----4-:R-:W-:-:S03]  /*8060*/  FADD.FTZ R17, R24, -UR28 ;  /* 0x8000001c18117e21 */ /* 0x010fc60008010000 */
[----:B------:R-:W4:Y:S01]  /*8070*/  LDL.LU R24, [R1+0x470] ;  /* 0x0004700001187983 */ /* 0x000f220000300800 */
[----:B------:R-:W-:Y:S01]  /*8080*/  FADD.FTZ R18, R31, -UR28 ;  /* 0x8000001c1f127e21 */ /* 0x000fe20008010000 */
[----:B------:R-:W-:Y:S01]  /*8090*/  FADD.FTZ R16, R23, R16 ;  /* 0x0000001017107221 */ /* 0x000fe20000010000 */
[----:B------:R-:W-:Y:S01]  /*80a0*/  FFMA.FTZ R15, R20, R44, R15 ;  /* 0x0000002c140f7223 */ /* 0x000fe2000001000f */
[-C--:B------:R-:W-:Y:S01]  /*80b0*/  FMUL.FTZ R23, R8, R10.reuse ;  /* 0x0000000a08177220 */ /* 0x080fe20000410000 */
[----:B------:R-:W-:Y:S01]  /*80c0*/  FMUL.FTZ R18, R18, UR16 ;  /* 0x0000001012127c20 */ /* 0x000fe20008410000 */
[----:B------:R-:W-:Y:S01]  /*80d0*/  FADD.FTZ R20, R32, -UR28 ;  /* 0x8000001c20147e21 */ /* 0x000fe20008010000 */
[----:B------:R-:W-:Y:S01]  /*80e0*/  FADD.FTZ R21, R21, R25 ;  /* 0x0000001915157221 */ /* 0x000fe20000010000 */
[----:B------:R-:W-:Y:S01]  /*80f0*/  FADD.FTZ R19, R19, R44 ;  /* 0x0000002c13137221 */ /* 0x000fe20000010000 */
[----:B------:R-:W-:Y:S01]  /*8100*/  FADD.FTZ R16, R16, R23 ;  /* 0x0000001710107221 */ /* 0x000fe20000010000 */
[----:B------:R-:W-:Y:S01]  /*8110*/  FFMA.FTZ R22, R18, R23, R22 ;  /* 0x0000001712167223 */ /* 0x000fe20000010016 */
[----:B------:R-:W-:Y:S01]  /*8120*/  FMUL.FTZ R25, R20, UR16 ;  /* 0x0000001014197c20 */ /* 0x000fe20008410000 */
[----:B------:R-:W-:Y:S01]  /*8130*/  FMUL.FTZ R23, R9, R11 ;  /* 0x0000000b09177220 */ /* 0x000fe20000410000 */
[----:B------:R-:W-:Y:S01]  /*8140*/  FADD.FTZ R20, R21, R45 ;  /* 0x0000002d15147221 */ /* 0x000fe20000010000 */
[----:B------:R-:W-:Y:S01]  /*8150*/  FADD.FTZ R19, R19, R10 ;  /* 0x0000000a13137221 */ /* 0x000fe20000010000 */
[----:B------:R-:W-:Y:S01]  /*8160*/  FFMA.FTZ R10, R18, R10, R15 ;  /* 0x0000000a120a7223 */ /* 0x000fe2000001000f */
[----:B--2---:R-:W-:Y:S01]  /*8170*/  FADD.FTZ R18, R41, -UR28 ;  /* 0x8000001c29127e21 */ /* 0x004fe20008010000 */
[----:B------:R-:W-:Y:S01]  /*8180*/  FADD.FTZ R16, R23, R16 ;  /* 0x0000001017107221 */ /* 0x000fe20000010000 */
[----:B------:R-:W2:Y:S01]  /*8190*/  LDL.LU R41, [R1+0x47c] ;  /* 0x00047c0001297983 */ /* 0x000ea20000300800 */
[----:B------:R-:W-:Y:S01]  /*81a0*/  FFMA.FTZ R22, R25, R23, R22 ;  /* 0x0000001719167223 */ /* 0x000fe20000010016 */
[-C--:B------:R-:W-:Y:S01]  /*81b0*/  FMUL.FTZ R21, R8, R12.reuse ;  /* 0x0000000c08157220 */ /* 0x080fe20000410000 */
[----:B------:R-:W-:Y:S01]  /*81c0*/  FMUL.FTZ R17, R17, UR16 ;  /* 0x0000001011117c20 */ /* 0x000fe20008410000 */
[----:B------:R-:W-:Y:S01]  /*81d0*/  FADD.FTZ R20, R20, R11 ;  /* 0x0000000b14147221 */ /* 0x000fe20000010000 */
[----:B------:R-:W-:Y:S01]  /*81e0*/  FFMA.FTZ R11, R25, R11, R14 ;  /* 0x0000000b190b7223 */ /* 0x000fe2000001000e */
[----:B------:R-:W-:Y:S01]  /*81f0*/  FADD.FTZ R15, R16, R21 ;  /* 0x00000015100f7221 */ /* 0x000fe20000010000 */
[----:B------:R-:W-:Y:S01]  /*8200*/  FFMA.FTZ R23, R17, R21, R22 ;  /* 0x0000001511177223 */ /* 0x000fe20000010016 */
[----:B------:R-:W-:Y:S01]  /*8210*/  FMUL.FTZ R21, R9, R13 ;  /* 0x0000000d09157220 */ /* 0x000fe20000410000 */
[----:B------:R-:W-:Y:S01]  /*8220*/  FMUL.FTZ R16, R18, UR16 ;  /* 0x0000001012107c20 */ /* 0x000fe20008410000 */
[----:B------:R-:W-:Y:S01]  /*8230*/  FFMA.FTZ R17, R17, R12, R10 ;  /* 0x0000000c11117223 */ /* 0x000fe2000001000a */
[----:B---3--:R-:W-:-:S02]  /*8240*/  FADD.FTZ R14, R27, -UR28 ;  /* 0x8000001c1b0e7e21 */ /* 0x008fc40008010000 */
[----:B------:R-:W3:Y:S01]  /*8250*/  LDL.LU R27, [R1+0x2c8] ;  /* 0x0002c800011b7983 */ /* 0x000ee20000300800 */
[----:B------:R-:W-:-:S03]  /*8260*/  FADD.FTZ R10, R40, -UR28 ;  /* 0x8000001c280a7e21 */ /* 0x000fc60008010000 */
[----:B------:R-:W3:Y:S01]  /*8270*/  LDL.LU R40, [R1+0x2dc] ;  /* 0x0002dc0001287983 */ /* 0x000ee20000300800 */
[C---:B------:R-:W-:Y:S01]  /*8280*/  FFMA.FTZ R23, R16.reuse, R21, R23 ;  /* 0x0000001510177223 */ /* 0x040fe20000010017 */
[----:B------:R-:W-:Y:S01]  /*8290*/  FFMA.FTZ R11, R16, R13, R11 ;  /* 0x0000000d100b7223 */ /* 0x000fe2000001000b */
[----:B----4-:R-:W-:Y:S02]  /*82a0*/  FADD.FTZ R16, R24, -UR28 ;  /* 0x8000001c18107e21 */ /* 0x010fe40008010000 */
[----:B------:R-:W4:Y:S01]  /*82b0*/  LDL.LU R24, [R1+0x2f4] ;  /* 0x0002f40001187983 */ /* 0x000f220000300800 */
[----:B------:R-:W-:Y:S01]  /*82c0*/  FADD.FTZ R15, R21, R15 ;  /* 0x0000000f150f7221 */ /* 0x000fe20000010000 */
[-C--:B------:R-:W-:Y:S01]  /*82d0*/  FMUL.FTZ R18, R8, R37.reuse ;  /* 0x0000002508127220 */ /* 0x080fe20000410000 */
[----:B------:R-:W-:Y:S01]  /*82e0*/  FMUL.FTZ R14, R14, UR16 ;  /* 0x000000100e0e7c20 */ /* 0x000fe20008410000 */
[----:B------:R-:W-:Y:S02]  /*82f0*/  FADD.FTZ R19, R19, R12 ;  /* 0x0000000c13137221 */ /* 0x000fe40000010000 */
[----:B------:R-:W-:Y:S01]  /*8300*/  FADD.FTZ R12, R15, R18 ;  /* 0x000000120f0c7221 */ /* 0x000fe20000010000 */
[----:B------:R-:W-:Y:S01]  /*8310*/  FMUL.FTZ R15, R9, R36 ;  /* 0x00000024090f7220 */ /* 0x000fe20000410000 */
[----:B------:R-:W-:Y:S01]  /*8320*/  FFMA.FTZ R23, R14, R18, R23 ;  /* 0x000000120e177223 */ /* 0x000fe20000010017 */
[----:B------:R-:W-:Y:S01]  /*8330*/  FMUL.FTZ R10, R10, UR16 ;  /* 0x000000100a0a7c20 */ /* 0x000fe20008410000 */
[----:B------:R-:W-:Y:S01]  /*8340*/  FADD.FTZ R20, R20, R13 ;  /* 0x0000000d14147221 */ /* 0x000fe20000010000 */
[----:B------:R-:W-:Y:S01]  /*8350*/  FADD.FTZ R13, R15, R12 ;  /* 0x0000000c0f0d7221 */ /* 0x000fe20000010000 */
[----:B------:R-:W-:Y:S01]  /*8360*/  FMUL.FTZ R18, R8, R26 ;  /* 0x0000001a08127220 */ /* 0x000fe20000410000 */
[----:B------:R-:W-:Y:S01]  /*8370*/  FFMA.FTZ R17, R14, R37, R17 ;  /* 0x000000250e117223 */ /* 0x000fe20000010011 */
[----:B------:R-:W-:Y:S01]  /*8380*/  FFMA.FTZ R23, R10, R15, R23 ;  /* 0x0000000f0a177223 */ /* 0x000fe20000010017 */
[----:B------:R-:W-:Y:S01]  /*8390*/  FMUL.FTZ R12, R16, UR16 ;  /* 0x00000010100c7c20 */ /* 0x000fe20008410000 */
[----:B------:R-:W-:Y:S01]  /*83a0*/  FADD.FTZ R14, R33, -UR28 ;  /* 0x8000001c210e7e21 */ /* 0x000fe20008010000 */
[----:B------:R-:W-:Y:S01]  /*83b0*/  FFMA.FTZ R10, R10, R36, R11 ;  /* 0x000000240a0a7223 */ /* 0x000fe2000001000b */
[----:B------:R-:W-:Y:S01]  /*83c0*/  FADD.FTZ R15, R13, R18 ;  /* 0x000000120d0f7221 */ /* 0x000fe20000010000 */
[----:B------:R-:W-:Y:S01]  /*83d0*/  FADD.FTZ R11, R42, -UR28 ;  /* 0x8000001c2a0b7e21 */ /* 0x000fe20008010000 */
[----:B------:R-:W-:Y:S01]  /*83e0*/  FFMA.FTZ R18, R12, R18, R23 ;  /* 0x000000120c127223 */ /* 0x000fe20000010017 */
[----:B------:R-:W-:Y:S01]  /*83f0*/  FMUL.FTZ R16, R9, R35 ;  /* 0x0000002309107220 */ /* 0x000fe20000410000 */
[----:B------:R-:W-:Y:S01]  /*8400*/  FMUL.FTZ R13, R14, UR16 ;  /* 0x000000100e0d7c20 */ /* 0x000fe20008410000 */
[----:B------:R-:W-:Y:S01]  /*8410*/  FMUL.FTZ R14, R11, UR16 ;  /* 0x000000100b0e7c20 */ /* 0x000fe20008410000 */
[----:B------:R-:W-:Y:S01]  /*8420*/  FMUL.FTZ R21, R8, R34 ;  /* 0x0000002208157220 */ /* 0x000fe20000410000 */
[----:B------:R-:W-:Y:S01]  /*8430*/  FADD.FTZ R15, R16, R15 ;  /* 0x0000000f100f7221 */ /* 0x000fe20000010000 */
[----:B------:R-:W-:Y:S01]  /*8440*/  FFMA.FTZ R18, R13, R16, R18 ;  /* 0x000000100d127223 */ /* 0x000fe20000010012 */
[----:B--2---:R-:W-:Y:S01]  /*8450*/  FADD.FTZ R11, R41, -UR28 ;  /* 0x8000001c290b7e21 */ /* 0x004fe20008010000 */
[----:B------:R-:W-:Y:S01]  /*8460*/  FFMA.FTZ R17, R12, R26, R17 ;  /* 0x0000001a0c117223 */ /* 0x000fe20000010011 */
[----:B------:R-:W-:Y:S01]  /*8470*/  FADD.FTZ R15, R15, R21 ;  /* 0x000000150f0f7221 */ /* 0x000fe20000010000 */
[----:B------:R-:W-:Y:S01]  /*8480*/  FFMA.FTZ R18, R14, R21, R18 ;  /* 0x000000150e127223 */ /* 0x000fe20000010012 */
[----:B------:R-:W-:Y:S01]  /*8490*/  FMUL.FTZ R11, R11, UR16 ;  /* 0x000000100b0b7c20 */ /* 0x000fe20008410000 */
[----:B---3--:R-:W-:Y:S01]  /*84a0*/  FMUL.FTZ R12, R9, R27 ;  /* 0x0000001b090c7220 */ /* 0x008fe20000410000 */
[----:B------:R-:W-:Y:S01]  /*84b0*/  FFMA.FTZ R10, R13, R35, R10 ;  /* 0x000000230d0a7223 */ /* 0x000fe2000001000a */
[----:B------:R-:W-:Y:S01]  /*84c0*/  FADD.FTZ R13, R38, -UR28 ;  /* 0x8000001c260d7e21 */ /* 0x000fe20008010000 */
[----:B------:R-:W-:Y:S01]  /*84d0*/  FADD.FTZ R19, R19, R37 ;  /* 0x0000002513137221 */ /* 0x000fe20000010000 */
[----:B------:R-:W-:Y:S01]  /*84e0*/  FADD.FTZ R20, R20, R36 ;  /* 0x0000002414147221 */ /* 0x000fe20000010000 */
        /* <DEDUP_REMOVED lines=8> */
[----:B------:R-:W-:Y:S01]  /*8570*/  FADD.FTZ R21, R15, R16 ;  /* 0x000000100f157221 */ /* 0x000fe20000010000 */
[----:B------:R-:W-:Y:S01]  /*8580*/  FFMA.FTZ R18, R13, R16, R18 ;  /* 0x000000100d127223 */ /* 0x000fe20000010012 */
[----:B------:R-:W-:Y:S01]  /*8590*/  FMUL.FTZ R15, R12, UR16 ;  /* 0x000000100c0f7c20 */ /* 0x000fe20008410000 */
[----:B------:R-:W-:Y:S01]  /*85a0*/  FADD.FTZ R19, R19, R34 ;  /* 0x0000002213137221 */ /* 0x000fe20000010000 */
[----:B------:R-:W-:Y:S01]  /*85b0*/  FADD.FTZ R20, R20, R27 ;  /* 0x0000001b14147221 */ /* 0x000fe20000010000 */
[----:B------:R-:W-:Y:S01]  /*85c0*/  FFMA.FTZ R10, R11, R27, R10 ;  /* 0x0000001b0b0a7223 */ /* 0x000fe2000001000a */
[----:B------:R-:W-:Y:S01]  /*85d0*/  FFMA.FTZ R16, R13, R40, R17 ;  /* 0x000000280d107223 */ /* 0x000fe20000010011 */
[----:B----4-:R-:W-:-:S02]  /*85e0*/  FMUL.FTZ R14, R9, R24 ;  /* 0x00000018090e7220 */ /* 0x010fc40000410000 */
[C---:B------:R-:W-:Y:S02]  /*85f0*/  FFMA.FTZ R17, R15.reuse, R24, R10 ;  /* 0x000000180f117223 */ /* 0x040fe4000001000a */
[----:B------:R-:W-:Y:S01]  /*8600*/  FADD.FTZ R21, R14, R21 ;  /* 0x000000150e157221 */ /* 0x000fe20000010000 */
[----:B------:R-:W-:Y:S01]  /*8610*/  FFMA.FTZ R14, R15, R14, R18 ;  /* 0x0000000e0f0e7223 */ /* 0x000fe20000010012 */
[----:B------:R-:W-:Y:S01]  /*8620*/  FADD.FTZ R18, R19, R40 ;  /* 0x0000002813127221 */ /* 0x000fe20000010000 */
[----:B------:R-:W-:Y:S01]  /*8630*/  FADD.FTZ R19, R20, R24 ;  /* 0x0000001814137221 */ /* 0x000fe20000010000 */
[----:B0-----:R-:W-:Y:S06]  /*8640*/  BRA `(.L_x_1416) ;  /* 0x0000005400147947 */ /* 0x001fec0003800000 */
.L_x_1415:
[----:B------:R-:W2:Y:S04]  /*8650*/  LDL.LU R15, [R1+0x2e4] ;  /* 0x0002e400010f7983 */ /* 0x000ea80000300800 */
[----:B------:R-:W3:Y:S04]  /*8660*/  LDL.LU R25, [R1+0x25c] ;  /* 0x00025c0001197983 */ /* 0x000ee80000300800 */
[----:B------:R-:W4:Y:S04]  /*8670*/  LDL.LU R23, [R1+0x2fc] ;  /* 0x0002fc0001177983 */ /* 0x000f280000300800 */
[----:B------:R-:W4:Y:S04]  /*8680*/  LDL.LU R22, [R1+0x258] ;  /* 0x0002580001167983 */ /* 0x000f280000300800 */
[----:B------:R-:W4:Y:S04]  /*8690*/  LDL.LU R20, [R1+0x32c] ;  /* 0x00032c0001147983 */ /* 0x000f280000300800 */
[----:B-----5:R0:W-:Y:S04]  /*86a0*/  STL [R1+0x4b0], R3 ;  /* 0x0004b00301007387 */ /* 0x0201e80000100800 */
[----:B------:R1:W-:Y:S04]  /*86b0*/  STL [R1+0x4b4], R4 ;  /* 0x0004b40401007387 */ /* 0x0003e80000100800 */
[----:B------:R1:W-:Y:S04]  /*86c0*/  STL [R1+0x4b8], R5 ;  /* 0x0004b80501007387 */ /* 0x0003e80000100800 */
[----:B0-----:R-:W4:Y:S04]  /*86d0*/  LDL.LU R3, [R1+0x264] ;  /* 0x0002640001037983 */ /* 0x001f280000300800 */
[----:B-1----:R-:W4:Y:S04]  /*86e0*/  LDL.LU R4, [R1+0x28c] ;  /* 0x00028c0001047983 */ /* 0x002f280000300800 */
[----:B------:R-:W4:Y:S04]  /*86f0*/  LDL.LU R5, [R1+0x37c] ;  /* 0x00037c0001057983 */ /* 0x000f280000300800 */
[----:B------:R0:W-:Y:S04]  /*8700*/  STL [R1+0x4a8], R0 ;  /* 0x0004a80001007387 */ /* 0x0001e80000100800 */
[----:B------:R1:W-:Y:S04]  /*8710*/  STL [R1+0x4ac], R2 ;  /* 0x0004ac0201007387 */ /* 0x0003e80000100800 */
[----:B0-----:R-:W4:Y:S01]  /*8720*/  LDL.LU R0, [R1+0x288] ;  /* 0x0002880001007983 */ /* 0x001f220000300800 */
[----:B--2---:R-:W-:-:S04]  /*8730*/  FADD.FTZ R14, R15, -UR28 ;  /* 0x8000001c0f0e7e21 */ /* 0x004fc80008010000 */
[----:B------:R-:W-:-:S04]  /*8740*/  FMUL.FTZ R14, R14, UR16 ;  /* 0x000000100e0e7c20 */ /* 0x000fc80008410000 */
[----:B------:R-:W-:-:S04]  /*8750*/  FFMA.FTZ R15, R8, R14, R6 ;  /* 0x0000000e080f7223 */ /* 0x000fc80000010006 */
[----:B------:R-:W-:-:S06]  /*8760*/  FMUL.FTZ R16, R15, -1.4426950216293334961 ;  /* 0xbfb8aa3b0f107820 */ /* 0x000fcc0000410000 */
[----:B------:R-:W0:Y:S02]  /*8770*/  MUFU.EX2 R16, R16 ;  /* 0x0000001000107308 */ /* 0x000e240000000800 */
[----:B0-----:R-:W-:-:S04]  /*8780*/  FADD.FTZ R16, R16, 1 ;  /* 0x3f80000010107421 */ /* 0x001fc80000010000 */
[----:B------:R-:W3:Y:S02]  /*8790*/  MUFU.RCP R17, R16 ;  /* 0x0000001000117308 */ /* 0x000ee40000001000 */
[C---:B---3--:R-:W-:Y:S02]  /*87a0*/  FMUL.FTZ R16, R17.reuse, R25 ;  /* 0x0000001911107220 */ /* 0x048fe40000410000 */
[----:B------:R-:W2:Y:S01]  /*87b0*/  LDL.LU R25, [R1+0x354] ;  /* 0x0003540001197983 */ /* 0x000ea20000300800 */
[----:B------:R-:W-:Y:S01]  /*87c0*/  FADD.FTZ R18, -R17, 1 ;  /* 0x3f80000011127421 */ /* 0x000fe20000010100 */
[----:B----4-:R-:W-:-:S03]  /*87d0*/  FADD.FTZ R17, R23, -UR28 ;  /* 0x8000001c17117e21 */ /* 0x010fc60008010000 */
[----:B------:R-:W-:Y:S01]  /*87e0*/  FFMA.FTZ R18, R15, R18, 1 ;  /* 0x3f8000000f127423 */ /* 0x000fe20000010012 */
[----:B------:R-:W-:-:S04]  /*87f0*/  FMUL.FTZ R15, R17, UR16 ;  /* 0x00000010110f7c20 */ /* 0x000fc80008410000 */
[----:B------:R-:W-:Y:S01]  /*8800*/  FFMA.FTZ R17, R9, R15, R7 ;  /* 0x0000000f09117223 */ /* 0x000fe20000010007 */
[----:B------:R-:W-:-:S03]  /*8810*/  FMUL.FTZ R16, R16, R18 ;  /* 0x0000001210107220 */ /* 0x000fc60000410000 */
[----:B------:R-:W-:-:S06]  /*8820*/  FMUL.FTZ R18, R17, -1.4426950216293334961 ;  /* 0xbfb8aa3b11127820 */ /* 0x000fcc0000410000 */
[----:B------:R-:W0:Y:S02]  /*8830*/  MUFU.EX2 R18, R18 ;  /* 0x0000001200127308 */ /* 0x000e240000000800 */
[----:B0-----:R-:W-:-:S06]  /*8840*/  FADD.FTZ R18, R18, 1 ;  /* 0x3f80000012127421 */ /* 0x001fcc0000010000 */
[----:B------:R-:W0:Y:S02]  /*8850*/  MUFU.RCP R18, R18 ;  /* 0x0000001200127308 */ /* 0x000e240000001000 */
[C---:B0-----:R-:W-:Y:S01]  /*8860*/  FMUL.FTZ R19, R18.reuse, R22 ;  /* 0x0000001612137220 */ /* 0x041fe20000410000 */
[----:B------:R-:W-:-:S04]  /*8870*/  FADD.FTZ R18, -R18, 1 ;  /* 0x3f80000012127421 */ /* 0x000fc80000010100 */
[----:B------:R-:W-:Y:S01]  /*8880*/  FFMA.FTZ R17, R17, R18, 1 ;  /* 0x3f80000011117423 */ /* 0x000fe20000010012 */
[----:B------:R-:W-:-:S03]  /*8890*/  FMUL.FTZ R18, R8, R16 ;  /* 0x0000001008127220 */ /* 0x000fc60000410000 */
[----:B------:R-:W-:Y:S01]  /*88a0*/  FMUL.FTZ R17, R19, R17 ;  /* 0x0000001113117220 */ /* 0x000fe20000410000 */
[----:B------:R-:W-:Y:S01]  /*88b0*/  FADD.FTZ R19, R20, -UR28 ;  /* 0x8000001c14137e21 */ /* 0x000fe20008010000 */
[----:B------:R-:W-:-:S03]  /*88c0*/  FFMA.FTZ R23, R14, R18, RZ ;  /* 0x000000120e177223 */ /* 0x000fc600000100ff */
[----:B------:R-:W-:Y:S01]  /*88d0*/  FMUL.FTZ R19, R19, UR16 ;  /* 0x0000001013137c20 */ /* 0x000fe20008410000 */
[----:B------:R-:W-:Y:S01]  /*88e0*/  FADD.FTZ R18, RZ, R18 ;  /* 0x00000012ff127221 */ /* 0x000fe20000010000 */
[----:B------:R-:W-:Y:S02]  /*88f0*/  FMUL.FTZ R20, R9, R17 ;  /* 0x0000001109147220 */ /* 0x000fe40000410000 */
[----:B------:R-:W-:Y:S02]  /*8900*/  FFMA.FTZ R21, R8, R19, R6 ;  /* 0x0000001308157223 */ /* 0x000fe40000010006 */
[----:B------:R-:W-:Y:S01]  /*8910*/  FFMA.FTZ R23, R15, R20, R23 ;  /* 0x000000140f177223 */ /* 0x000fe20000010017 */
[----:B------:R-:W-:Y:S01]  /*8920*/  FADD.FTZ R18, R20, R18 ;  /* 0x0000001214127221 */ /* 0x000fe20000010000 */
[----:B------:R-:W-:-:S06]  /*8930*/  FMUL.FTZ R20, R21, -1.4426950216293334961 ;  /* 0xbfb8aa3b15147820 */ /* 0x000fcc0000410000 */
[----:B------:R-:W0:Y:S02]  /*8940*/  MUFU.EX2 R20, R20 ;  /* 0x0000001400147308 */ /* 0x000e240000000800 */
[----:B0-----:R-:W-:-:S04]  /*8950*/  FADD.FTZ R20, R20, 1 ;  /* 0x3f80000014147421 */ /* 0x001fc80000010000 */
[----:B------:R-:W0:Y:S01]  /*8960*/  MUFU.RCP R22, R20 ;  /* 0x0000001400167308 */ /* 0x000e220000001000 */
[----:B------:R-:W-:Y:S01]  /*8970*/  FFMA.FTZ R14, R14, R16, RZ ;  /* 0x000000100e0e7223 */ /* 0x000fe200000100ff */
[C---:B0-----:R-:W-:Y:S01]  /*8980*/  FMUL.FTZ R20, R22.reuse, R3 ;  /* 0x0000000316147220 */ /* 0x041fe20000410000 */
[----:B------:R-:W-:-:S04]  /*8990*/  FADD.FTZ R22, -R22, 1 ;  /* 0x3f80000016167421 */ /* 0x000fc80000010100 */
[----:B------:R-:W-:Y:S01]  /*89a0*/  FFMA.FTZ R22, R21, R22, 1 ;  /* 0x3f80000015167423 */ /* 0x000fe20000010016 */
[----:B------:R-:W-:-:S03]  /*89b0*/  FADD.FTZ R21, RZ, R16 ;  /* 0x00000010ff157221 */ /* 0x000fc60000010000 */
[----:B------:R-:W-:-:S04]  /*89c0*/  FMUL.FTZ R20, R20, R22 ;  /* 0x0000001614147220 */ /* 0x000fc80000410000 */
[----:B------:R-:W-:Y:S01]  /*89d0*/  FADD.FTZ R3, R21, R20 ;  /* 0x0000001415037221 */ /* 0x000fe20000010000 */
[-C--:B-1----:R-:W-:Y:S01]  /*89e0*/  FFMA.FTZ R2, R19, R20.reuse, R14 ;  /* 0x0000001413027223 */ /* 0x082fe2000001000e */
[----:B------:R-:W-:-:S04]  /*89f0*/  FMUL.FTZ R20, R8, R20 ;  /* 0x0000001408147220 */ /* 0x000fc80000410000 */
[----:B------:R-:W-:Y:S01]  /*8a00*/  FFMA.FTZ R23, R19, R20, R23 ;  /* 0x0000001413177223 */ /* 0x000fe20000010017 */
[----:B------:R0:W-:Y:S04]  /*8a10*/  STL [R1+0x498], R2 ;  /* 0x0004980201007387 */ /* 0x0001e80000100800 */
[----:B------:R1:W-:Y:S04]  /*8a20*/  STL [R1+0x49c], R3 ;  /* 0x00049c0301007387 */ /* 0x0003e80000100800 */
[----:B0-----:R-:W3:Y:S04]  /*8a30*/  LDL.LU R2, [R1+0x2ac] ;  /* 0x0002ac0001027983 */ /* 0x001ee80000300800 */
[----:B-1----:R-:W4:Y:S01]  /*8a40*/  LDL.LU R3, [R1+0x3a8] ;  /* 0x0003a80001037983 */ /* 0x002f220000300800 */
[----:B------:R-:W-:Y:S01]  /*8a50*/  FFMA.FTZ R15, R15, R17, RZ ;  /* 0x000000110f0f7223 */ /* 0x000fe200000100ff */
[----:B------:R-:W-:Y:S01]  /*8a60*/  FADD.FTZ R17, RZ, R17 ;  /* 0x00000011ff117221 */ /* 0x000fe20000010000 */
[----:B--2---:R-:W-:-:S02]  /*8a70*/  FADD.FTZ R16, R25, -UR28 ;  /* 0x8000001c19107e21 */ /* 0x004fc40008010000 */
[----:B------:R-:W2:Y:S02]  /*8a80*/  LDL.LU R25, [R1+0x38c] ;  /* 0x00038c0001197983 */ /* 0x000ea40000300800 */
[----:B------:R-:W-:-:S04]  /*8a90*/  FMUL.FTZ R16, R16, UR16 ;  /* 0x0000001010107c20 */ /* 0x000fc80008410000 */
[----:B------:R-:W-:-:S04]  /*8aa0*/  FFMA.FTZ R19, R9, R16, R7 ;  /* 0x0000001009137223 */ /* 0x000fc80000010007 */
[----:B------:R-:W-:-:S06]  /*8ab0*/  FMUL.FTZ R14, R19, -1.4426950216293334961 ;  /* 0xbfb8aa3b130e7820 */ /* 0x000fcc0000410000 */
[----:B------:R-:W0:Y:S02]  /*8ac0*/  MUFU.EX2 R14, R14 ;  /* 0x0000000e000e7308 */ /* 0x000e240000000800 */
[----:B0-----:R-:W-:-:S04]  /*8ad0*/  FADD.FTZ R14, R14, 1 ;  /* 0x3f8000000e0e7421 */ /* 0x001fc80000010000 */
[----:B------:R-:W0:Y:S02]  /*8ae0*/  MUFU.RCP R21, R14 ;  /* 0x0000000e00157308 */ /* 0x000e240000001000 */
[C---:B0-----:R-:W-:Y:S01]  /*8af0*/  FMUL.FTZ R14, R21.reuse, R4 ;  /* 0x00000004150e7220 */ /* 0x041fe20000410000 */
[----:B------:R-:W-:Y:S01]  /*8b00*/  FADD.FTZ R21, -R21, 1 ;  /* 0x3f80000015157421 */ /* 0x000fe20000010100 */
[----:B------:R-:W-:-:S03]  /*8b10*/  FADD.FTZ R4, R18, R20 ;  /* 0x0000001412047221 */ /* 0x000fc60000010000 */
[----:B------:R-:W-:-:S04]  /*8b20*/  FFMA.FTZ R21, R19, R21, 1 ;  /* 0x3f80000013157423 */ /* 0x000fc80000010015 */
[----:B------:R-:W-:Y:S01]  /*8b30*/  FMUL.FTZ R14, R14, R21 ;  /* 0x000000150e0e7220 */ /* 0x000fe20000410000 */
[----:B------:R0:W-:Y:S01]  /*8b40*/  STL [R1+0x494], R4 ;  /* 0x0004940401007387 */ /* 0x0001e20000100800 */
[----:B------:R-:W-:Y:S02]  /*8b50*/  FADD.FTZ R18, R5, -UR28 ;  /* 0x8000001c05127e21 */ /* 0x000fe40008010000 */
[----:B0-----:R-:W-:Y:S01]  /*8b60*/  FADD.FTZ R4, R17, R14 ;  /* 0x0000000e11047221 */ /* 0x001fe20000010000 */
[----:B------:R-:W-:-:S04]  /*8b70*/  FMUL.FTZ R5, R9, R14 ;  /* 0x0000000e09057220 */ /* 0x000fc80000410000 */
[----:B------:R0:W-:Y:S01]  /*8b80*/  STL [R1+0x490], R4 ;  /* 0x0004900401007387 */ /* 0x0001e20000100800 */
[----:B------:R-:W-:Y:S01]  /*8b90*/  FFMA.FTZ R15, R16, R14, R15 ;  /* 0x0000000e100f7223 */ /* 0x000fe2000001000f */
[----:B0-----:R-:W-:Y:S02]  /*8ba0*/  FMUL.FTZ R4, R18, UR16 ;  /* 0x0000001012047c20 */ /* 0x001fe40008410000 */
[----:B------:R0:W-:Y:S02]  /*8bb0*/  STL [R1+0x428], R5 ;  /* 0x0004280501007387 */ /* 0x0001e40000100800 */
[----:B------:R-:W-:Y:S02]  /*8bc0*/  FFMA.FTZ R14, R8, R4, R6 ;  /* 0x00000004080e7223 */ /* 0x000fe40000010006 */
[----:B------:R1:W-:Y:S01]  /*8bd0*/  STL [R1+0x46c], R4 ;  /* 0x00046c0401007387 */ /* 0x0003e20000100800 */
[----:B0-----:R-:W-:-:S03]  /*8be0*/  FFMA.FTZ R5, R16, R5, R23 ;  /* 0x0000000510057223 */ /* 0x001fc60000010017 */
[----:B-1----:R-:W3:Y:S04]  /*8bf0*/  LDL.LU R4, [R1+0x2a8] ;  /* 0x0002a80001047983 */ /* 0x002ee80000300800 */
[----:B------:R0:W-:Y:S04]  /*8c00*/  STL [R1+0x488], R5 ;  /* 0x0004880501007387 */ /* 0x0001e80000100800 */
[----:B0-----:R-:W3:Y:S04]  /*8c10*/  LDL.LU R5, [R1+0x3c0] ;  /* 0x0003c00001057983 */ /* 0x001ee80000300800 */
[----:B------:R0:W-:Y:S02]  /*8c20*/  STL [R1+0x48c], R15 ;  /* 0x00048c0f01007387 */ /* 0x0001e40000100800 */
[----:B0-----:R-:W-:-:S06]  /*8c30*/  FMUL.FTZ R15, R14, -1.4426950216293334961 ;  /* 0xbfb8aa3b0e0f7820 */ /* 0x001fcc0000410000 */
[----:B------:R-:W0:Y:S02]  /*8c40*/  MUFU.EX2 R15, R15 ;  /* 0x0000000f000f7308 */ /* 0x000e240000000800 */
[----:B0-----:R-:W-:-:S06]  /*8c50*/  FADD.FTZ R15, R15, 1 ;  /* 0x3f8000000f0f7421 */ /* 0x001fcc0000010000 */
[----:B------:R-:W0:Y:S02]  /*8c60*/  MUFU.RCP R15, R15 ;  /* 0x0000000f000f7308 */ /* 0x000e240000001000 */
[C---:B0-----:R-:W-:Y:S01]  /*8c70*/  FMUL.FTZ R16, R15.reuse, R0 ;  /* 0x000000000f107220 */ /* 0x041fe20000410000 */
[----:B------:R-:W-:-:S04]  /*8c80*/  FADD.FTZ R15, -R15, 1 ;  /* 0x3f8000000f0f7421 */ /* 0x000fc80000010100 */
[----:B------:R-:W-:-:S04]  /*8c90*/  FFMA.FTZ R15, R14, R15, 1 ;  /* 0x3f8000000e0f7423 */ /* 0x000fc8000001000f */
[----:B------:R-:W-:-:S05]  /*8ca0*/  FMUL.FTZ R15, R16, R15 ;  /* 0x0000000f100f7220 */ /* 0x000fca0000410000 */
[----:B------:R0:W-:Y:S01]  /*8cb0*/  STL [R1+0x304], R15 ;  /* 0x0003040f01007387 */ /* 0x0001e20000100800 */
[----:B--2---:R-:W-:-:S03]  /*8cc0*/  FADD.FTZ R17, R25, -UR28 ;  /* 0x8000001c19117e21 */ /* 0x004fc60008010000 */
[----:B------:R-:W2:Y:S01]  /*8cd0*/  LDL.LU R25, [R1+0x3c4] ;  /* 0x0003c40001197983 */ /* 0x000ea20000300800 */
[----:B------:R-:W-:-:S04]  /*8ce0*/  FMUL.FTZ R0, R17, UR16 ;  /* 0x0000001011007c20 */ /* 0x000fc80008410000 */
[----:B------:R-:W-:Y:S01]  /*8cf0*/  FFMA.FTZ R14, R9, R0, R7 ;  /* 0x00000000090e7223 */ /* 0x000fe20000010007 */
[----:B------:R1:W-:Y:S03]  /*8d00*/  STL [R1+0x464], R0 ;  /* 0x0004640001007387 */ /* 0x0003e60000100800 */
[----:B0-----:R-:W-:Y:S01]  /*8d10*/  FMUL.FTZ R15, R14, -1.4426950216293334961 ;  /* 0xbfb8aa3b0e0f7820 */ /* 0x001fe20000410000 */
[----:B-1----:R-:W2:Y:S05]  /*8d20*/  LDL.LU R0, [R1+0x260] ;  /* 0x0002600001007983 */ /* 0x002eaa0000300800 */
[----:B------:R-:W0:Y:S02]  /*8d30*/  MUFU.EX2 R15, R15 ;  /* 0x0000000f000f7308 */ /* 0x000e240000000800 */
[----:B0-----:R-:W-:-:S06]  /*8d40*/  FADD.FTZ R15, R15, 1 ;  /* 0x3f8000000f0f7421 */ /* 0x001fcc0000010000 */
[----:B------:R-:W3:Y:S01]  /*8d50*/  MUFU.RCP R15, R15 ;  /* 0x0000000f000f7308 */ /* 0x000ee20000001000 */
[----:B----4-:R-:W-:Y:S01]  /*8d60*/  FADD.FTZ R17, R3, -UR28 ;  /* 0x8000001c03117e21 */ /* 0x010fe20008010000 */
[C---:B---3--:R-:W-:Y:S01]  /*8d70*/  FMUL.FTZ R16, R15.reuse, R2 ;  /* 0x000000020f107220 */ /* 0x048fe20000410000 */
[----:B------:R-:W-:-:S04]  /*8d80*/  FADD.FTZ R15, -R15, 1 ;  /* 0x3f8000000f0f7421 */ /* 0x000fc80000010100 */
[----:B------:R-:W-:Y:S01]  /*8d90*/  FFMA.FTZ R15, R14, R15, 1 ;  /* 0x3f8000000e0f7423 */ /* 0x000fe2000001000f */
[----:B------:R-:W-:-:S03]  /*8da0*/  FMUL.FTZ R2, R17, UR16 ;  /* 0x0000001011027c20 */ /* 0x000fc60008410000 */
[----:B------:R-:W-:Y:S01]  /*8db0*/  FMUL.FTZ R3, R16, R15 ;  /* 0x0000000f10037220 */ /* 0x000fe20000410000 */
[----:B------:R-:W-:Y:S01]  /*8dc0*/  FFMA.FTZ R14, R8, R2, R6 ;  /* 0x00000002080e7223 */ /* 0x000fe20000010006 */
[----:B------:R0:W-:Y:S04]  /*8dd0*/  STL [R1+0x458], R2 ;  /* 0x0004580201007387 */ /* 0x0001e80000100800 */
[----:B------:R1:W-:Y:S01]  /*8de0*/  STL [R1+0x2fc], R3 ;  /* 0x0002fc0301007387 */ /* 0x0003e20000100800 */
[----:B------:R-:W-:-:S03]  /*8df0*/  FMUL.FTZ R15, R14, -1.4426950216293334961 ;  /* 0xbfb8aa3b0e0f7820 */ /* 0x000fc60000410000 */
[----:B0-----:R-:W3:Y:S04]  /*8e00*/  LDL.LU R2, [R1+0x2c0] ;  /* 0x0002c00001027983 */ /* 0x001ee80000300800 */
[----:B-1----:R-:W4:Y:S01]  /*8e10*/  LDL.LU R3, [R1+0x3e0] ;  /* 0x0003e00001037983 */ /* 0x002f220000300800 */
[----:B------:R-:W0:Y:S02]  /*8e20*/  MUFU.EX2 R15, R15 ;  /* 0x0000000f000f7308 */ /* 0x000e240000000800 */
[----:B0-----:R-:W-:-:S06]  /*8e30*/  FADD.FTZ R15, R15, 1 ;  /* 0x3f8000000f0f7421 */ /* 0x001fcc0000010000 */
[----:B------:R-:W0:Y:S02]  /*8e40*/  MUFU.RCP R15, R15 ;  /* 0x0000000f000f7308 */ /* 0x000e240000001000 */
[C---:B0-----:R-:W-:Y:S01]  /*8e50*/  FMUL.FTZ R16, R15.reuse, R4 ;  /* 0x000000040f107220 */ /* 0x041fe20000410000 */
[----:B------:R-:W-:Y:S01]  /*8e60*/  FADD.FTZ R15, -R15, 1 ;  /* 0x3f8000000f0f7421 */ /* 0x000fe20000010100 */
[----:B------:R-:W-:-:S03]  /*8e70*/  FADD.FTZ R17, R5, -UR28 ;  /* 0x8000001c05117e21 */ /* 0x000fc60008010000 */
[----:B------:R-:W-:Y:S01]  /*8e80*/  FFMA.FTZ R15, R14, R15, 1 ;  /* 0x3f8000000e0f7423 */ /* 0x000fe2000001000f */
[----:B------:R-:W-:-:S03]  /*8e90*/  FMUL.FTZ R4, R17, UR16 ;  /* 0x0000001011047c20 */ /* 0x000fc60008410000 */
[----:B------:R-:W-:Y:S01]  /*8ea0*/  FMUL.FTZ R5, R16, R15 ;  /* 0x0000000f10057220 */ /* 0x000fe20000410000 */
[----:B------:R-:W-:Y:S01]  /*8eb0*/  FFMA.FTZ R14, R9, R4, R7 ;  /* 0x00000004090e7223 */ /* 0x000fe20000010007 */
[----:B------:R0:W-:Y:S04]  /*8ec0*/  STL [R1+0x454], R4 ;  /* 0x0004540401007387 */ /* 0x0001e80000100800 */
[----:B------:R1:W-:Y:S04]  /*8ed0*/  STL [R1+0x2f0], R5 ;  /* 0x0002f00501007387 */ /* 0x0003e80000100800 */
[----:B0-----:R-:W3:Y:S04]  /*8ee0*/  LDL.LU R4, [R1+0x2d0] ;  /* 0x0002d00001047983 */ /* 0x001ee80000300800 */
[----:B-1----:R-:W3:Y:S01]  /*8ef0*/  LDL.LU R5, [R1+0x3e4] ;  /* 0x0003e40001057983 */ /* 0x002ee20000300800 */
[----:B------:R-:W-:-:S06]  /*8f00*/  FMUL.FTZ R15, R14, -1.4426950216293334961 ;  /* 0xbfb8aa3b0e0f7820 */ /* 0x000fcc0000410000 */
[----:B------:R-:W0:Y:S02]  /*8f10*/  MUFU.EX2 R15, R15 ;  /* 0x0000000f000f7308 */ /* 0x000e240000000800 */
[----:B0-----:R-:W-:-:S06]  /*8f20*/  FADD.FTZ R15, R15, 1 ;  /* 0x3f8000000f0f7421 */ /* 0x001fcc0000010000 */
[----:B------:R-:W0:Y:S01]  /*8f30*/  MUFU.RCP R15, R15 ;  /* 0x0000000f000f7308 */ /* 0x000e220000001000 */
[----:B--2---:R-:W-:Y:S02]  /*8f40*/  FADD.FTZ R17, R25, -UR28 ;  /* 0x8000001c19117e21 */ /* 0x004fe40008010000 */
[----:B------:R-:W2:Y:S01]  /*8f50*/  LDL.LU R25, [R1+0x400] ;  /* 0x0004000001197983 */ /* 0x000ea20000300800 */
[C---:B0-----:R-:W-:Y:S01]  /*8f60*/  FMUL.FTZ R16, R15.reuse, R0 ;  /* 0x000000000f107220 */ /* 0x041fe20000410000 */
[----:B------:R-:W-:Y:S01]  /*8f70*/  FADD.FTZ R15, -R15, 1 ;  /* 0x3f8000000f0f7421 */ /* 0x000fe20000010100 */
[----:B------:R-:W-:-:S03]  /*8f80*/  FMUL.FTZ R0, R17, UR16 ;  /* 0x0000001011007c20 */ /* 0x000fc60008410000 */
[----:B------:R-:W-:Y:S01]  /*8f90*/  FFMA.FTZ R15, R14, R15, 1 ;  /* 0x3f8000000e0f7423 */ /* 0x000fe2000001000f */
[----:B------:R-:W-:Y:S01]  /*8fa0*/  FFMA.FTZ R14, R8, R0, R6 ;  /* 0x00000000080e7223 */ /* 0x000fe20000010006 */
[----:B------:R0:W-:Y:S02]  /*8fb0*/  STL [R1+0x448], R0 ;  /* 0x0004480001007387 */ /* 0x0001e40000100800 */
[----:B------:R-:W-:Y:S02]  /*8fc0*/  FMUL.FTZ R15, R16, R15 ;  /* 0x0000000f100f7220 */ /* 0x000fe40000410000 */
[----:B0-----:R-:W2:Y:S04]  /*8fd0*/  LDL.LU R0, [R1+0x2c4] ;  /* 0x0002c40001007983 */ /* 0x001ea80000300800 */
[----:B------:R0:W-:Y:S02]  /*8fe0*/  STL [R1+0x2e4], R15 ;  /* 0x0002e40f01007387 */ /* 0x0001e40000100800 */
[----:B0-----:R-:W-:-:S06]  /*8ff0*/  FMUL.FTZ R15, R14, -1.4426950216293334961 ;  /* 0xbfb8aa3b0e0f7820 */ /* 0x001fcc0000410000 */
[----:B------:R-:W0:Y:S02]  /*9000*/  MUFU.EX2 R15, R15 ;  /* 0x0000000f000f7308 */ /* 0x000e240000000800 */
[----:B0-----:R-:W-:-:S06]  /*9010*/  FADD.FTZ R15, R15, 1 ;  /* 0x3f8000000f0f7421 */ /* 0x001fcc0000010000 */
[----:B------:R-:W3:Y:S01]  /*9020*/  MUFU.RCP R15, R15 ;  /* 0x0000000f000f7308 */ /* 0x000ee20000001000 */
[----:B----4-:R-:W-:Y:S01]  /*9030*/  FADD.FTZ R17, R3, -UR28 ;  /* 0x8000001c03117e21 */ /* 0x010fe20008010000 */
[C---:B---3--:R-:W-:Y:S01]  /*9040*/  FMUL.FTZ R16, R15.reuse, R2 ;  /* 0x000000020f107220 */ /* 0x048fe20000410000 */
[----:B------:R-:W-:Y:S02]  /*9050*/  FADD.FTZ R15, -R15, 1 ;  /* 0x3f8000000f0f7421 */ /* 0x000fe40000010100 */
[----:B------:R-:W-:Y:S02]  /*9060*/  FMUL.FTZ R2, R17, UR16 ;  /* 0x0000001011027c20 */ /* 0x000fe40008410000 */
[----:B------:R-:W-:Y:S02]  /*9070*/  FFMA.FTZ R15, R14, R15, 1 ;  /* 0x3f8000000e0f7423 */ /* 0x000fe4000001000f */
[----:B------:R-:W-:Y:S01]  /*9080*/  FFMA.FTZ R14, R9, R2, R7 ;  /* 0x00000002090e7223 */ /* 0x000fe20000010007 */
[----:B------:R0:W-:Y:S01]  /*9090*/  STL [R1+0x43c], R2 ;  /* 0x00043c0201007387 */ /* 0x0001e20000100800 */
[----:B------:R-:W-:-:S03]  /*90a0*/  FMUL.FTZ R3, R16, R15 ;  /* 0x0000000f10037220 */ /* 0x000fc60000410000 */
[----:B0-----:R-:W3:Y:S04]  /*90b0*/  LDL.LU R2, [R1+0x2e0] ;  /* 0x0002e00001027983 */ /* 0x001ee80000300800 */
[----:B------:R0:W-:Y:S01]  /*90c0*/  STL [R1+0x2d8], R3 ;  /* 0x0002d80301007387 */ /* 0x0001e20000100800 */
[----:B------:R-:W-:-:S03]  /*90d0*/  FMUL.FTZ R15, R14, -1.4426950216293334961 ;  /* 0xbfb8aa3b0e0f7820 */ /* 0x000fc60000410000 */
[----:B0-----:R-:W4:Y:S03]  /*90e0*/  LDL.LU R3, [R1+0x404] ;  /* 0x0004040001037983 */ /* 0x001f260000300800 */
[----:B------:R-:W0:Y:S02]  /*90f0*/  MUFU.EX2 R15, R15 ;  /* 0x0000000f000f7308 */ /* 0x000e240000000800 */
[----:B0-----:R-:W-:-:S06]  /*9100*/  FADD.FTZ R15, R15, 1 ;  /* 0x3f8000000f0f7421 */ /* 0x001fcc0000010000 */
[----:B------:R-:W0:Y:S01]  /*9110*/  MUFU.RCP R15, R15 ;  /* 0x0000000f000f7308 */ /* 0x000e220000001000 */
[----:B------:R-:W-:Y:S01]  /*9120*/  FADD.FTZ R17, R5, -UR28 ;  /* 0x8000001c05117e21 */ /* 0x000fe20008010000 */
[C---:B0-----:R-:W-:Y:S01]  /*9130*/  FMUL.FTZ R16, R15.reuse, R4 ;  /* 0x000000040f107220 */ /* 0x041fe20000410000 */
[----:B------:R-:W-:Y:S02]  /*9140*/  FADD.FTZ R15, -R15, 1 ;  /* 0x3f8000000f0f7421 */ /* 0x000fe40000010100 */
[----:B------:R-:W-:Y:S02]  /*9150*/  FMUL.FTZ R4, R17, UR16 ;  /* 0x0000001011047c20 */ /* 0x000fe40008410000 */
[----:B------:R-:W-:Y:S02]  /*9160*/  FFMA.FTZ R15, R14, R15, 1 ;  /* 0x3f8000000e0f7423 */ /* 0x000fe4000001000f */
[----:B------:R-:W-:Y:S01]  /*9170*/  FFMA.FTZ R14, R8, R4, R6 ;  /* 0x00000004080e7223 */ /* 0x000fe20000010006 */
[----:B------:R0:W-:Y:S01]  /*9180*/  STL [R1+0x438], R4 ;  /* 0x0004380401007387 */ /* 0x0001e20000100800 */
[----:B------:R-:W-:-:S03]  /*9190*/  FMUL.FTZ R5, R16, R15 ;  /* 0x0000000f10057220 */ /* 0x000fc60000410000 */
[----:B0-----:R-:W4:Y:S04]  /*91a0*/  LDL.LU R4, [R1+0x2d4] ;  /* 0x0002d40001047983 */ /* 0x001f280000300800 */
[----:B------:R0:W-:Y:S04]  /*91b0*/  STL [R1+0x2cc], R5 ;  /* 0x0002cc0501007387 */ /* 0x0001e80000100800 */
[----:B0-----:R-:W4:Y:S01]  /*91c0*/  LDL.LU R5, [R1+0x410] ;  /* 0x0004100001057983 */ /* 0x001f220000300800 */
        /* <DEDUP_REMOVED lines=10> */
[----:B------:R-:W-:-:S03]  /*9270*/  FFMA.FTZ R14, R9, R0, R7 ;  /* 0x00000000090e7223 */ /* 0x000fc60000010007 */
[----:B------:R-:W-:Y:S01]  /*9280*/  FMUL.FTZ R15, R16, R15 ;  /* 0x0000000f100f7220 */ /* 0x000fe20000410000 */
[----:B------:R0:W-:Y:S04]  /*9290*/  STL [R1+0x430], R0 ;  /* 0x0004300001007387 */ /* 0x0001e80000100800 */
[----:B------:R1:W-:Y:S04]  /*92a0*/  STL [R1+0x2c0], R15 ;  /* 0x0002c00f01007387 */ /* 0x0003e80000100800 */
[----:B0-----:R-:W2:Y:S01]  /*92b0*/  LDL.LU R0, [R1+0x2f8] ;  /* 0x0002f80001007983 */ /* 0x001ea20000300800 */
[----:B-1----:R-:W-:-:S06]  /*92c0*/  FMUL.FTZ R15, R14, -1.4426950216293334961 ;  /* 0xbfb8aa3b0e0f7820 */ /* 0x002fcc0000410000 */
[----:B------:R-:W0:Y:S02]  /*92d0*/  MUFU.EX2 R15, R15 ;  /* 0x0000000f000f7308 */ /* 0x000e240000000800 */
[----:B0-----:R-:W-:-:S06]  /*92e0*/  FADD.FTZ R15, R15, 1 ;  /* 0x3f8000000f0f7421 */ /* 0x001fcc0000010000 */
[----:B------:R-:W3:Y:S02]  /*92f0*/  MUFU.RCP R15, R15 ;  /* 0x0000000f000f7308 */ /* 0x000ee40000001000 */
[C---:B---3--:R-:W-:Y:S01]  /*9300*/  FMUL.FTZ R16, R15.reuse, R2 ;  /* 0x000000020f107220 */ /* 0x048fe20000410000 */
[----:B------:R-:W-:-:S04]  /*9310*/  FADD.FTZ R15, -R15, 1 ;  /* 0x3f8000000f0f7421 */ /* 0x000fc80000010100 */
[----:B------:R-:W-:Y:S01]  /*9320*/  FFMA.FTZ R15, R14, R15, 1 ;  /* 0x3f8000000e0f7423 */ /* 0x000fe2000001000f */
[----:B----4-:R-:W-:-:S03]  /*9330*/  FADD.FTZ R17, R3, -UR28 ;  /* 0x8000001c03117e21 */ /* 0x010fc60008010000 */
[----:B------:R-:W-:Y:S01]  /*9340*/  FMUL.FTZ R3, R16, R15 ;  /* 0x0000000f10037220 */ /* 0x000fe20000410000 */
[----:B------:R-:W-:-:S04]  /*9350*/  FMUL.FTZ R2, R17, UR16 ;  /* 0x0000001011027c20 */ /* 0x000fc80008410000 */
[----:B------:R0:W-:Y:S01]  /*9360*/  STL [R1+0x2b8], R3 ;  /* 0x0002b80301007387 */ /* 0x0001e20000100800 */
[----:B------:R-:W-:-:S03]  /*9370*/  FFMA.FTZ R14, R8, R2, R6 ;  /* 0x00000002080e7223 */ /* 0x000fc60000010006 */
[----:B------:R1:W-:Y:S04]  /*9380*/  STL [R1+0x400], R2 ;  /* 0x0004000201007387 */ /* 0x0003e80000100800 */
[----:B0-----:R-:W3:Y:S01]  /*9390*/  LDL.LU R3, [R1+0x418] ;  /* 0x0004180001037983 */ /* 0x001ee20000300800 */
[----:B------:R-:W-:-:S03]  /*93a0*/  FMUL.FTZ R15, R14, -1.4426950216293334961 ;  /* 0xbfb8aa3b0e0f7820 */ /* 0x000fc60000410000 */
[----:B-1----:R-:W4:Y:S03]  /*93b0*/  LDL.LU R2, [R1+0x308] ;  /* 0x0003080001027983 */ /* 0x002f260000300800 */
[----:B------:R-:W0:Y:S02]  /*93c0*/  MUFU.EX2 R15, R15 ;  /* 0x0000000f000f7308 */ /* 0x000e240000000800 */
[----:B0-----:R-:W-:-:S06]  /*93d0*/  FADD.FTZ R15, R15, 1 ;  /* 0x3f8000000f0f7421 */ /* 0x001fcc0000010000 */
[----:B------:R-:W0:Y:S02]  /*93e0*/  MUFU.RCP R15, R15 ;  /* 0x0000000f000f7308 */ /* 0x000e240000001000 */
[C---:B0-----:R-:W-:Y:S01]  /*93f0*/  FMUL.FTZ R16, R15.reuse, R4 ;  /* 0x000000040f107220 */ /* 0x041fe20000410000 */
[----:B------:R-:W-:-:S04]  /*9400*/  FADD.FTZ R15, -R15, 1 ;  /* 0x3f8000000f0f7421 */ /* 0x000fc80000010100 */
[----:B------:R-:W-:Y:S01]  /*9410*/  FFMA.FTZ R15, R14, R15, 1 ;  /* 0x3f8000000e0f7423 */ /* 0x000fe2000001000f */
[----:B------:R-:W-:-:S03]  /*9420*/  FADD.FTZ R17, R5, -UR28 ;  /* 0x8000001c05117e21 */ /* 0x000fc60008010000 */
[----:B------:R-:W-:Y:S01]  /*9430*/  FMUL.FTZ R5, R16, R15 ;  /* 0x0000000f10057220 */ /* 0x000fe20000410000 */
[----:B------:R-:W-:-:S04]  /*9440*/  FMUL.FTZ R4, R17, UR16 ;  /* 0x0000001011047c20 */ /* 0x000fc80008410000 */
[----:B------:R0:W-:Y:S01]  /*9450*/  STL [R1+0x2ac], R5 ;  /* 0x0002ac0501007387 */ /* 0x0001e20000100800 */
[----:B------:R-:W-:-:S03]  /*9460*/  FFMA.FTZ R14, R9, R4, R7 ;  /* 0x00000004090e7223 */ /* 0x000fc60000010007 */
[----:B------:R1:W-:Y:S04]  /*9470*/  STL [R1+0x3e4], R4 ;  /* 0x0003e40401007387 */ /* 0x0003e80000100800 */
[----:B0-----:R-:W4:Y:S04]  /*9480*/  LDL.LU R5, [R1+0x408] ;  /* 0x0004080001057983 */ /* 0x001f280000300800 */
[----:B-1----:R-:W4:Y:S01]  /*9490*/  LDL.LU R4, [R1+0x30c] ;  /* 0x00030c0001047983 */ /* 0x002f220000300800 */
        /* <DEDUP_REMOVED lines=18> */
[----:B------:R-:W4:Y:S01]  /*95c0*/  MUFU.RCP R15, R15 ;  /* 0x0000000f000f7308 */ /* 0x000f220000001000 */
[----:B---3--:R-:W-:Y:S01]  /*95d0*/  FADD.FTZ R17, R3, -UR28 ;  /* 0x8000001c03117e21 */ /* 0x008fe20008010000 */
[C---:B----4-:R-:W-:Y:S01]  /*95e0*/  FMUL.FTZ R16, R15.reuse, R2 ;  /* 0x000000020f107220 */ /* 0x050fe20000410000 */
        /* <DEDUP_REMOVED lines=115> */
[----:B------:R-:W0:Y:S01]  /*9d20*/  MUFU.EX2 R15, R15 ;  /* 0x0000000f000f7308 */ /* 0x000e220000000800 */
[----:B--2---:R-:W-:Y:S02]  /*9d30*/  FADD.FTZ R17, R25, -UR28 ;  /* 0x8000001c19117e21 */ /* 0x004fe40008010000 */
[----:B------:R-:W2:Y:S01]  /*9d40*/  LDL.LU R25, [R1+0x3b8] ;  /* 0x0003b80001197983 */ /* 0x000ea20000300800 */
[----:B0-----:R-:W-:-:S06]  /*9d50*/  FADD.FTZ R15, R15, 1 ;  /* 0x3f8000000f0f7421 */ /* 0x001fcc0000010000 */
[----:B------:R-:W0:Y:S02]  /*9d60*/  MUFU.RCP R15, R15 ;  /* 0x0000000f000f7308 */ /* 0x000e240000001000 */
        /* <DEDUP_REMOVED lines=39> */
[----:B------:R-:W-:Y:S01]  /*9fe0*/  FMUL.FTZ R15, R14, -1.4426950216293334961 ;  /* 0xbfb8aa3b0e0f7820 */ /* 0x000fe20000410000 */
[----:B--2---:R-:W-:-:S02]  /*9ff0*/  FADD.FTZ R17, R25, -UR28 ;  /* 0x8000001c19117e21 */ /* 0x004fc40008010000 */
[----:B------:R-:W2:Y:S03]  /*a000*/  LDL.LU R25, [R1+0x3b4] ;  /* 0x0003b40001197983 */ /* 0x000ea60000300800 */
[----:B------:R-:W0:Y:S02]  /*a010*/  MUFU.EX2 R15, R15 ;  /* 0x0000000f000f7308 */ /* 0x000e240000000800 */
[----:B0-----:R-:W-:-:S06]  /*a020*/  FADD.FTZ R15, R15, 1 ;  /* 0x3f8000000f0f7421 */ /* 0x001fcc0000010000 */
[----:B------:R-:W0:Y:S02]  /*a030*/  MUFU.RCP R15, R15 ;  /* 0x0000000f000f7308 */ /* 0x000e240000001000 */
        /* <DEDUP_REMOVED lines=39> */
[----:B--2---:R-:W-:-:S03]  /*a2b0*/  FADD.FTZ R17, R25, -UR28 ;  /* 0x8000001c19117e21 */ /* 0x004fc60008010000 */
[----:B------:R-:W2:Y:S01]  /*a2c0*/  LDL.LU R25, [R1+0x390] ;  /* 0x0003900001197983 */ /* 0x000ea20000300800 */
[----:B------:R-:W-:-:S06]  /*a2d0*/  FMUL.FTZ R15, R14, -1.4426950216293334961 ;  /* 0xbfb8aa3b0e0f7820 */ /* 0x000fcc0000410000 */
[----:B------:R-:W0:Y:S02]  /*a2e0*/  MUFU.EX2 R15, R15 ;  /* 0x0000000f000f7308 */ /* 0x000e240000000800 */
        /* <DEDUP_REMOVED lines=75> */
[----:B------:R-:W-:Y:S02]  /*a7a0*/  FADD.FTZ R17, R5, -UR28 ;  /* 0x8000001c05117e21 */ /* 0x000fe40008010000 */
[----:B------:R-:W4:Y:S01]  /*a7b0*/  LDL.LU R5, [R1+0x36c] ;  /* 0x00036c0001057983 */ /* 0x000f220000300800 */
[C---:B0-----:R-:W-:Y:S01]  /*a7c0*/  FMUL.FTZ R16, R15.reuse, R4 ;  /* 0x000000040f107220 */ /* 0x041fe20000410000 */
[----:B------:R-:W-:Y:S01]  /*a7d0*/  FADD.FTZ R15, -R15, 1 ;  /* 0x3f8000000f0f7421 */ /* 0x000fe20000010100 */
[----:B------:R-:W-:-:S03]  /*a7e0*/  FMUL.FTZ R4, R17, UR16 ;  /* 0x0000001011047c20 */ /* 0x000fc60008410000 */
[----:B------:R-:W-:Y:S01]  /*a7f0*/  FFMA.FTZ R14, R14, R15, 1 ;  /* 0x3f8000000e0e7423 */ /* 0x000fe2000001000f */
[----:B------:R-:W-:Y:S01]  /*a800*/  FFMA.FTZ R15, R8, R4, R6 ;  /* 0x00000004080f7223 */ /* 0x000fe20000010006 */
[----:B------:R0:W-:Y:S04]  /*a810*/  STL [R1+0x330], R4 ;  /* 0x0003300401007387 */ /* 0x0001e80000100800 */
[----:B0-----:R-:W4:Y:S01]  /*a820*/  LDL.LU R4, [R1+0x228] ;  /* 0x0002280001047983 */ /* 0x001f220000300800 */
[----:B--2---:R-:W-:-:S03]  /*a830*/  FADD.FTZ R18, R25, -UR28 ;  /* 0x8000001c19127e21 */ /* 0x004fc60008010000 */
[----:B------:R-:W2:Y:S01]  /*a840*/  LDL.LU R25, [R1+0x3d8] ;  /* 0x0003d80001197983 */ /* 0x000ea20000300800 */
[----:B------:R-:W-:Y:S01]  /*a850*/  FMUL.FTZ R14, R16, R14 ;  /* 0x0000000e100e7220 */ /* 0x000fe20000410000 */
        /* <DEDUP_REMOVED lines=10> */
[----:B------:R-:W-:Y:S01]  /*a900*/  FMUL.FTZ R17, R16, -1.4426950216293334961 ;  /* 0xbfb8aa3b10117820 */ /* 0x000fe20000410000 */
[----:B------:R0:W-:Y:S05]  /*a910*/  STL [R1+0x32c], R0 ;  /* 0x00032c0001007387 */ /* 0x0001ea0000100800 */
[----:B------:R-:W1:Y:S01]  /*a920*/  MUFU.EX2 R17, R17 ;  /* 0x0000001100117308 */ /* 0x000e620000000800 */
[----:B0-----:R-:W2:Y:S01]  /*a930*/  LDL.LU R0, [R1+0x224] ;  /* 0x0002240001007983 */ /* 0x001ea20000300800 */
[----:B-1----:R-:W-:-:S06]  /*a940*/  FADD.FTZ R17, R17, 1 ;  /* 0x3f80000011117421 */ /* 0x002fcc0000010000 */
        /* <DEDUP_REMOVED lines=31> */
[----:B------:R-:W0:Y:S01]  /*ab40*/  MUFU.RCP R18, R18 ;  /* 0x0000001200127308 */ /* 0x000e220000001000 */
[----:B------:R1:W-:Y:S01]  /*ab50*/  STL [R1+0x4c8], R14 ;  /* 0x0004c80e01007387 */ /* 0x0003e20000100800 */
[C---:B0-----:R-:W-:Y:S01]  /*ab60*/  FMUL.FTZ R19, R18.reuse, R0 ;  /* 0x0000000012137220 */ /* 0x041fe20000410000 */
[----:B------:R-:W-:Y:S01]  /*ab70*/  FADD.FTZ R18, -R18, 1 ;  /* 0x3f80000012127421 */ /* 0x000fe20000010100 */
[----:B------:R-:W-:-:S03]  /*ab80*/  FMUL.FTZ R0, R20, UR16 ;  /* 0x0000001014007c20 */ /* 0x000fc60008410000 */
[----:B------:R-:W-:Y:S01]  /*ab90*/  FFMA.FTZ R18, R17, R18, 1 ;  /* 0x3f80000011127423 */ /* 0x000fe20000010012 */
[----:B------:R-:W-:-:S03]  /*aba0*/  FFMA.FTZ R17, R8, R0, R6 ;  /* 0x0000000008117223 */ /* 0x000fc60000010006 */
[----:B-1----:R-:W-:Y:S01]  /*abb0*/  FMUL.FTZ R14, R19, R18 ;  /* 0x00000012130e7220 */ /* 0x002fe20000410000 */
[----:B------:R-:W-:-:S06]  /*abc0*/  FMUL.FTZ R18, R17, -1.4426950216293334961 ;  /* 0xbfb8aa3b11127820 */ /* 0x000fcc0000410000 */
[----:B------:R-:W0:Y:S02]  /*abd0*/  MUFU.EX2 R18, R18 ;  /* 0x0000001200127308 */ /* 0x000e240000000800 */
[----:B0-----:R-:W-:-:S06]  /*abe0*/  FADD.FTZ R18, R18, 1 ;  /* 0x3f80000012127421 */ /* 0x001fcc0000010000 */
[----:B------:R-:W4:Y:S01]  /*abf0*/  MUFU.RCP R18, R18 ;  /* 0x0000001200127308 */ /* 0x000f220000001000 */
[----:B------:R0:W-:Y:S04]  /*ac00*/  STL [R1+0x320], R0 ;  /* 0x0003200001007387 */ /* 0x0001e80000100800 */
[----:B0-----:R-:W2:Y:S01]  /*ac10*/  LDL.LU R0, [R1+0x218] ;  /* 0x0002180001007983 */ /* 0x001ea20000300800 */
[----:B---3--:R-:W-:-:S03]  /*ac20*/  FADD.FTZ R20, R3, -UR28 ;  /* 0x8000001c03147e21 */ /* 0x008fc60008010000 */
[----:B------:R-:W3:Y:S01]  /*ac30*/  LDL.LU R3, [R1+0x41c] ;  /* 0x00041c0001037983 */ /* 0x000ee20000300800 */
[C---:B----4-:R-:W-:Y:S01]  /*ac40*/  FMUL.FTZ R19, R18.reuse, R2 ;  /* 0x0000000212137220 */ /* 0x050fe20000410000 */
        /* <DEDUP_REMOVED lines=10> */
[----:B-1----:R-:W4:Y:S01]  /*acf0*/  LDL.LU R2, [R1+0x214] ;  /* 0x0002140001027983 */ /* 0x002f220000300800 */
[----:B------:R-:W-:Y:S01]  /*ad00*/  FADD.FTZ R21, R5, -UR28 ;  /* 0x8000001c05157e21 */ /* 0x000fe20008010000 */
[C---:B0-----:R-:W-:Y:S01]  /*ad10*/  FMUL.FTZ R20, R19.reuse, R4 ;  /* 0x0000000413147220 */ /* 0x041fe20000410000 */
[----:B------:R-:W-:-:S04]  /*ad20*/  FADD.FTZ R19, -R19, 1 ;  /* 0x3f80000013137421 */ /* 0x000fc80000010100 */
[----:B------:R-:W-:-:S04]  /*ad30*/  FFMA.FTZ R19, R18, R19, 1 ;  /* 0x3f80000012137423 */ /* 0x000fc80000010013 */
[----:B------:R-:W-:-:S05]  /*ad40*/  FMUL.FTZ R5, R20, R19 ;  /* 0x0000001314057220 */ /* 0x000fca0000410000 */
[----:B------:R0:W-:Y:S04]  /*ad50*/  STL [R1+0x220], R5 ;  /* 0x0002200501007387 */ /* 0x0001e80000100800 */
[----:B0-----:R-:W4:Y:S01]  /*ad60*/  LDL.LU R5, [R1+0x420] ;  /* 0x0004200001057983 */ /* 0x001f220000300800 */
[----:B------:R-:W-:-:S04]  /*ad70*/  FMUL.FTZ R4, R21, UR16 ;  /* 0x0000001015047c20 */ /* 0x000fc80008410000 */
[----:B------:R-:W-:Y:S01]  /*ad80*/  FFMA.FTZ R18, R8, R4, R6 ;  /* 0x0000000408127223 */ /* 0x000fe20000010006 */
        /* <DEDUP_REMOVED lines=17> */
[----:B------:R-:W4:Y:S01]  /*aea0*/  MUFU.RCP R20, R20 ;  /* 0x0000001400147308 */ /* 0x000f220000001000 */
[----:B------:R0:W-:Y:S01]  /*aeb0*/  STL [R1+0x314], R0 ;  /* 0x0003140001007387 */ /* 0x0001e20000100800 */
[----:B---3--:R-:W-:-:S03]  /*aec0*/  FADD.FTZ R22, R3, -UR28 ;  /* 0x8000001c03167e21 */ /* 0x008fc60008010000 */
[----:B------:R-:W3:Y:S01]  /*aed0*/  LDL.LU R3, [R1+0x2e8] ;  /* 0x0002e80001037983 */ /* 0x000ee20000300800 */
[----:B0-----:R-:W-:Y:S01]  /*aee0*/  FMUL.FTZ R0, R22, UR16 ;  /* 0x0000001016007c20 */ /* 0x001fe20008410000 */
[C---:B----4-:R-:W-:Y:S01]  /*aef0*/  FMUL.FTZ R21, R20.reuse, R2 ;  /* 0x0000000214157220 */ /* 0x050fe20000410000 */
[----:B------:R-:W-:Y:S01]  /*af00*/  FADD.FTZ R20, -R20, 1 ;  /* 0x3f80000014147421 */ /* 0x000fe20000010100 */
[----:B------:R-:W-:-:S03]  /*af10*/  FADD.FTZ R23, R5, -UR28 ;  /* 0x8000001c05177e21 */ /* 0x000fc60008010000 */
[----:B------:R-:W-:Y:S01]  /*af20*/  FFMA.FTZ R19, R19, R20, 1 ;  /* 0x3f80000013137423 */ /* 0x000fe20000010014 */
[----:B------:R-:W-:Y:S01]  /*af30*/  FFMA.FTZ R20, R8, R0, R6 ;  /* 0x0000000008147223 */ /* 0x000fe20000010006 */
[----:B------:R-:W4:Y:S02]  /*af40*/  LDL.LU R5, [R1+0x300] ;  /* 0x0003000001057983 */ /* 0x000f240000300800 */
[----:B------:R-:W-:Y:S01]  /*af50*/  FMUL.FTZ R19, R21, R19 ;  /* 0x0000001315137220 */ /* 0x000fe20000410000 */
[----:B------:R-:W-:Y:S01]  /*af60*/  FMUL.FTZ R21, R20, -1.4426950216293334961 ;  /* 0xbfb8aa3b14157820 */ /* 0x000fe20000410000 */
[----:B------:R0:W-:Y:S01]  /*af70*/  STL [R1+0x310], R0 ;  /* 0x0003100001007387 */ /* 0x0001e20000100800 */
[----:B------:R-:W-:Y:S01]  /*af80*/  FADD.FTZ R24, R24, -UR28 ;  /* 0x8000001c18187e21 */ /* 0x000fe20008010000 */
[----:B------:R-:W-:Y:S01]  /*af90*/  FADD.FTZ R26, R26, -UR28 ;  /* 0x8000001c1a1a7e21 */ /* 0x000fe20008010000 */
[----:B------:R-:W-:Y:S01]  /*afa0*/  FADD.FTZ R28, R28, -UR28 ;  /* 0x8000001c1c1c7e21 */ /* 0x000fe20008010000 */
[----:B------:R-:W-:Y:S01]  /*afb0*/  FADD.FTZ R29, R29, -UR28 ;  /* 0x8000001c1d1d7e21 */ /* 0x000fe20008010000 */
[----:B------:R-:W1:Y:S01]  /*afc0*/  MUFU.EX2 R21, R21 ;  /* 0x0000001500157308 */ /* 0x000e620000000800 */
[----:B------:R-:W-:Y:S01]  /*afd0*/  FADD.FTZ R30, R30, -UR28 ;  /* 0x8000001c1e1e7e21 */ /* 0x000fe20008010000 */
[----:B------:R-:W-:Y:S01]  /*afe0*/  FADD.FTZ R31, R31, -UR28 ;  /* 0x8000001c1f1f7e21 */ /* 0x000fe20008010000 */
[----:B------:R-:W-:Y:S01]  /*aff0*/  FADD.FTZ R32, R32, -UR28 ;  /* 0x8000001c20207e21 */ /* 0x000fe20008010000 */
[----:B------:R-:W3:Y:S01]  /*b000*/  LDL.LU R2, [R1+0x2c8] ;  /* 0x0002c80001027983 */ /* 0x000ee20000300800 */
[----:B-1----:R-:W-:-:S06]  /*b010*/  FADD.FTZ R21, R21, 1 ;  /* 0x3f80000015157421 */ /* 0x002fcc0000010000 */
[----:B------:R-:W1:Y:S01]  /*b020*/  MUFU.RCP R21, R21 ;  /* 0x0000001500157308 */ /* 0x000e620000001000 */
[----:B0-----:R-:W-:Y:S01]  /*b030*/  FMUL.FTZ R0, R23, UR16 ;  /* 0x0000001017007c20 */ /* 0x001fe20008410000 */
[C---:B-1----:R-:W-:Y:S01]  /*b040*/  FMUL.FTZ R22, R21.reuse, R4 ;  /* 0x0000000415167220 */ /* 0x042fe20000410000 */
[----:B------:R-:W-:Y:S01]  /*b050*/  FADD.FTZ R21, -R21, 1 ;  /* 0x3f80000015157421 */ /* 0x000fe20000010100 */
[----:B--2---:R-:W-:Y:S02]  /*b060*/  FADD.FTZ R23, R25, -UR28 ;  /* 0x8000001c19177e21 */ /* 0x004fe40008010000 */
[----:B------:R0:W-:Y:S01]  /*b070*/  STL [R1+0x30c], R0 ;  /* 0x00030c0001007387 */ /* 0x0001e20000100800 */
[----:B------:R-:W-:Y:S01]  /*b080*/  FFMA.FTZ R20, R20, R21, 1 ;  /* 0x3f80000014147423 */ /* 0x000fe20000010015 */
[----:B------:R-:W-:Y:S02]  /*b090*/  FFMA.FTZ R21, R9, R0, R7 ;  /* 0x0000000009157223 */ /* 0x000fe40000010007 */
[----:B------:R-:W2:Y:S01]  /*b0a0*/  LDL.LU R4, [R1+0x2ec] ;  /* 0x0002ec0001047983 */ /* 0x000ea20000300800 */
[----:B------:R-:W-:Y:S01]  /*b0b0*/  FMUL.FTZ R20, R22, R20 ;  /* 0x0000001416147220 */ /* 0x000fe20000410000 */
[----:B------:R-:W-:-:S06]  /*b0c0*/  FMUL.FTZ R22, R21, -1.4426950216293334961 ;  /* 0xbfb8aa3b15167820 */ /* 0x000fcc0000410000 */
[----:B------:R-:W1:Y:S02]  /*b0d0*/  MUFU.EX2 R22, R22 ;  /* 0x0000001600167308 */ /* 0x000e640000000800 */
[----:B-1----:R-:W-:-:S06]  /*b0e0*/  FADD.FTZ R22, R22, 1 ;  /* 0x3f80000016167421 */ /* 0x002fcc0000010000 */
[----:B------:R-:W1:Y:S01]  /*b0f0*/  MUFU.RCP R22, R22 ;  /* 0x0000001600167308 */ /* 0x000e620000001000 */
[----:B0-----:R-:W-:Y:S01]  /*b100*/  FMUL.FTZ R0, R23, UR16 ;  /* 0x0000001017007c20 */ /* 0x001fe20008410000 */
[C---:B-1----:R-:W-:Y:S01]  /*b110*/  FMUL.FTZ R40, R22.reuse, R40 ;  /* 0x0000002816287220 */ /* 0x042fe20000410000 */
[----:B------:R-:W-:-:S04]  /*b120*/  FADD.FTZ R22, -R22, 1 ;  /* 0x3f80000016167421 */ /* 0x000fc80000010100 */
[----:B------:R-:W-:Y:S01]  /*b130*/  FFMA.FTZ R21, R21, R22, 1 ;  /* 0x3f80000015157423 */ /* 0x000fe20000010016 */
[----:B------:R-:W-:-:S04]  /*b140*/  FFMA.FTZ R22, R8, R0, R6 ;  /* 0x0000000008167223 */ /* 0x000fc80000010006 */
[----:B------:R-:W-:-:S06]  /*b150*/  FMUL.FTZ R23, R22, -1.4426950216293334961 ;  /* 0xbfb8aa3b16177820 */ /* 0x000fcc0000410000 */
[----:B------:R-:W0:Y:S02]  /*b160*/  MUFU.EX2 R23, R23 ;  /* 0x0000001700177308 */ /* 0x000e240000000800 */
[----:B0-----:R-:W-:-:S06]  /*b170*/  FADD.FTZ R23, R23, 1 ;  /* 0x3f80000017177421 */ /* 0x001fcc0000010000 */
[----:B------:R-:W0:Y:S01]  /*b180*/  MUFU.RCP R23, R23 ;  /* 0x0000001700177308 */ /* 0x000e220000001000 */
[----:B------:R1:W-:Y:S02]  /*b190*/  STL [R1+0x308], R0 ;  /* 0x0003080001007387 */ /* 0x0003e40000100800 */
[----:B-1----:R-:W-:Y:S01]  /*b1a0*/  FMUL.FTZ R0, R24, UR16 ;  /* 0x0000001018007c20 */ /* 0x002fe20008410000 */
[C---:B0-----:R-:W-:Y:S01]  /*b1b0*/  FMUL.FTZ R41, R23.reuse, R41 ;  /* 0x0000002917297220 */ /* 0x041fe20000410000 */
[----:B------:R-:W-:-:S04]  /*b1c0*/  FADD.FTZ R23, -R23, 1 ;  /* 0x3f80000017177421 */ /* 0x000fc80000010100 */
[----:B------:R-:W-:Y:S01]  /*b1d0*/  FFMA.FTZ R22, R22, R23, 1 ;  /* 0x3f80000016167423 */ /* 0x000fe20000010017 */
        /* <DEDUP_REMOVED lines=19> */
[----:B------:R-:W-:-:S03]  /*b310*/  FADD.FTZ R25, -R25, 1 ;  /* 0x3f80000019197421 */ /* 0x000fc60000010100 */
[----:B------:R0:W-:Y:S01]  /*b320*/  STL [R1+0x2d4], R0 ;  /* 0x0002d40001007387 */ /* 0x0001e20000100800 */
[----:B------:R-:W-:Y:S01]  /*b330*/  FFMA.FTZ R25, R24, R25, 1 ;  /* 0x3f80000018197423 */ /* 0x000fe20000010019 */
[----:B------:R-:W-:Y:S02]  /*b340*/  FFMA.FTZ R24, R9, R0, R7 ;  /* 0x0000000009187223 */ /* 0x000fe40000010007 */
[----:B------:R1:W-:Y:S01]  /*b350*/  STL [R1+0x224], R14 ;  /* 0x0002240e01007387 */ /* 0x0003e20000100800 */
[----:B------:R-:W-:Y:S01]  /*b360*/  FMUL.FTZ R27, R27, R25 ;  /* 0x000000191b1b7220 */ /* 0x000fe20000410000 */
[----:B------:R-:W-:Y:S02]  /*b370*/  FMUL.FTZ R25, R24, -1.4426950216293334961 ;  /* 0xbfb8aa3b18197820 */ /* 0x000fe40000410000 */
[----:B------:R1:W-:Y:S01]  /*b380*/  STL [R1+0x4c4], R15 ;  /* 0x0004c40f01007387 */ /* 0x0003e20000100800 */
[----:B------:R-:W-:Y:S01]  /*b390*/  FMUL.FTZ R21, R40, R21 ;  /* 0x0000001528157220 */ /* 0x000fe20000410000 */
[----:B0-----:R-:W-:-:S02]  /*b3a0*/  FMUL.FTZ R0, R28, UR16 ;  /* 0x000000101c007c20 */ /* 0x001fc40008410000 */
[----:B------:R0:W-:Y:S01]  /*b3b0*/  STL [R1+0x4d0], R19 ;  /* 0x0004d01301007387 */ /* 0x0001e20000100800 */
[----:B------:R-:W0:Y:S03]  /*b3c0*/  MUFU.EX2 R25, R25 ;  /* 0x0000001900197308 */ /* 0x000e260000000800 */
[----:B------:R-:W-:Y:S04]  /*b3d0*/  STL [R1+0x2d0], R0 ;  /* 0x0002d00001007387 */ /* 0x000fe80000100800 */
[----:B-1----:R-:W2:Y:S04]  /*b3e0*/  LDL.LU R14, [R1+0x2f4] ;  /* 0x0002f400010e7983 */ /* 0x002ea80000300800 */
[----:B------:R-:W2:Y:S01]  /*b3f0*/  LDL.LU R15, [R1+0x49c] ;  /* 0x00049c00010f7983 */ /* 0x000ea20000300800 */
[----:B0-----:R-:W-:-:S03]  /*b400*/  FADD.FTZ R25, R25, 1 ;  /* 0x3f80000019197421 */ /* 0x001fc60000010000 */
[----:B------:R-:W2:Y:S01]  /*b410*/  LDL.LU R40, [R1+0x304] ;  /* 0x0003040001287983 */ /* 0x000ea20000300800 */
[----:B------:R-:W4:Y:S03]  /*b420*/  MUFU.RCP R26, R25 ;  /* 0x00000019001a7308 */ /* 0x000f260000001000 */
[----:B------:R-:W2:Y:S01]  /*b430*/  LDL.LU R19, [R1+0x46c] ;  /* 0x00046c0001137983 */ /* 0x000ea20000300800 */
[----:B------:R-:W-:-:S03]  /*b440*/  FMUL.FTZ R23, R42, R23 ;  /* 0x000000172a177220 */ /* 0x000fc60000410000 */
[----:B------:R-:W-:Y:S04]  /*b450*/  STL [R1+0x4cc], R16 ;  /* 0x0004cc1001007387 */ /* 0x000fe80000100800 */
[----:B------:R0:W-:Y:S04]  /*b460*/  STL [R1+0x4c0], R17 ;  /* 0x0004c01101007387 */ /* 0x0001e80000100800 */
[----:B------:R1:W-:Y:S04]  /*b470*/  STL [R1+0x4e4], R27 ;  /* 0x0004e41b01007387 */ /* 0x0003e80000100800 */
[----:B------:R-:W2:Y:S01]  /*b480*/  LDL.LU R42, [R1+0x428] ;  /* 0x00042800012a7983 */ /* 0x000ea20000300800 */
[C---:B----4-:R-:W-:Y:S01]  /*b490*/  FMUL.FTZ R25, R26.reuse, R5 ;  /* 0x000000051a197220 */ /* 0x050fe20000410000 */
[----:B------:R-:W-:-:S02]  /*b4a0*/  FADD.FTZ R26, -R26, 1 ;  /* 0x3f8000001a1a7421 */ /* 0x000fc40000010100 */
[----:B------:R-:W4:Y:S02]  /*b4b0*/  LDL.LU R5, [R1+0x278] ;  /* 0x0002780001057983 */ /* 0x000f240000300800 */
[----:B------:R-:W-:Y:S01]  /*b4c0*/  FFMA.FTZ R26, R24, R26, 1 ;  /* 0x3f800000181a7423 */ /* 0x000fe2000001001a */
[----:B------:R-:W-:Y:S01]  /*b4d0*/  FFMA.FTZ R24, R8, R0, R6 ;  /* 0x0000000008187223 */ /* 0x000fe20000010006 */
[----:B0-----:R-:W4:Y:S02]  /*b4e0*/  LDL.LU R17, [R1+0x490] ;  /* 0x0004900001117983 */ /* 0x001f240000300800 */
[----:B------:R-:W-:Y:S01]  /*b4f0*/  FMUL.FTZ R25, R25, R26 ;  /* 0x0000001a19197220 */ /* 0x000fe20000410000 */
[----:B------:R-:W-:Y:S01]  /*b500*/  FMUL.FTZ R26, R24, -1.4426950216293334961 ;  /* 0xbfb8aa3b181a7820 */ /* 0x000fe20000410000 */
[----:B------:R-:W4:Y:S04]  /*b510*/  LDL.LU R43, [R1+0x48c] ;  /* 0x00048c00012b7983 */ /* 0x000f280000300800 */
[----:B-1----:R-:W4:Y:S01]  /*b520*/  LDL.LU R27, [R1+0x2fc] ;  /* 0x0002fc00011b7983 */ /* 0x002f220000300800 */
[----:B------:R-:W0:Y:S03]  /*b530*/  MUFU.EX2 R26, R26 ;  /* 0x0000001a001a7308 */ /* 0x000e260000000800 */
[----:B------:R-:W4:Y:S01]  /*b540*/  LDL.LU R16, [R1+0x464] ;  /* 0x0004640001107983 */ /* 0x000f220000300800 */
[----:B0-----:R-:W-:-:S04]  /*b550*/  FADD.FTZ R26, R26, 1 ;  /* 0x3f8000001a1a7421 */ /* 0x001fc80000010000 */
[----:B------:R-:W3:Y:S01]  /*b560*/  MUFU.RCP R28, R26 ;  /* 0x0000001a001c7308 */ /* 0x000ee20000001000 */
[----:B------:R-:W-:Y:S01]  /*b570*/  FMUL.FTZ R0, R29, UR16 ;  /* 0x000000101d007c20 */ /* 0x000fe20008410000 */
[C---:B---3--:R-:W-:Y:S01]  /*b580*/  FMUL.FTZ R26, R28.reuse, R3 ;  /* 0x000000031c1a7220 */ /* 0x048fe20000410000 */
[----:B------:R-:W-:Y:S01]  /*b590*/  FADD.FTZ R28, -R28, 1 ;  /* 0x3f8000001c1c7421 */ /* 0x000fe20000010100 */
[----:B------:R-:W3:Y:S03]  /*b5a0*/  LDL.LU R3, [R1+0x450] ;  /* 0x0004500001037983 */ /* 0x000ee60000300800 */
[----:B------:R-:W-:Y:S01]  /*b5b0*/  FFMA.FTZ R28, R24, R28, 1 ;  /* 0x3f800000181c7423 */ /* 0x000fe2000001001c */
[----:B------:R-:W-:-:S03]  /*b5c0*/  FFMA.FTZ R24, R9, R0, R7 ;  /* 0x0000000009187223 */ /* 0x000fc60000010007 */
[----:B------:R-:W-:Y:S01]  /*b5d0*/  FMUL.FTZ R26, R26, R28 ;  /* 0x0000001c1a1a7220 */ /* 0x000fe20000410000 */
[----:B------:R-:W-:-:S06]  /*b5e0*/  FMUL.FTZ R28, R24, -1.4426950216293334961 ;  /* 0xbfb8aa3b181c7820 */ /* 0x000fcc0000410000 */
[----:B------:R-:W0:Y:S02]  /*b5f0*/  MUFU.EX2 R28, R28 ;  /* 0x0000001c001c7308 */ /* 0x000e240000000800 */
[----:B0-----:R-:W-:-:S04]  /*b600*/  FADD.FTZ R28, R28, 1 ;  /* 0x3f8000001c1c7421 */ /* 0x001fc80000010000 */
[----:B------:R-:W2:Y:S02]  /*b610*/  MUFU.RCP R29, R28 ;  /* 0x0000001c001d7308 */ /* 0x000ea40000001000 */
[C---:B--2---:R-:W-:Y:S02]  /*b620*/  FMUL.FTZ R28, R29.reuse, R4 ;  /* 0x000000041d1c7220 */ /* 0x044fe40000410000 */
[----:B------:R-:W2:Y:S01]  /*b630*/  LDL.LU R4, [R1+0x440] ;  /* 0x0004400001047983 */ /* 0x000ea20000300800 */
[----:B------:R-:W-:-:S03]  /*b640*/  FADD.FTZ R29, -R29, 1 ;  /* 0x3f8000001d1d7421 */ /* 0x000fc60000010100 */
[----:B------:R0:W-:Y:S01]  /*b650*/  STL [R1+0x2c4], R0 ;  /* 0x0002c40001007387 */ /* 0x0001e20000100800 */
[----:B------:R-:W-:-:S04]  /*b660*/  FFMA.FTZ R24, R24, R29, 1 ;  /* 0x3f80000018187423 */ /* 0x000fc8000001001d */
[----:B------:R-:W-:Y:S01]  /*b670*/  FMUL.FTZ R24, R28, R24 ;  /* 0x000000181c187220 */ /* 0x000fe20000410000 */
[----:B0-----:R-:W-:-:S04]  /*b680*/  FMUL.FTZ R0, R30, UR16 ;  /* 0x000000101e007c20 */ /* 0x001fc80008410000 */
[----:B------:R-:W-:-:S04]  /*b690*/  FFMA.FTZ R28, R8, R0, R6 ;  /* 0x00000000081c7223 */ /* 0x000fc80000010006 */
[----:B------:R-:W-:-:S06]  /*b6a0*/  FMUL.FTZ R29, R28, -1.4426950216293334961 ;  /* 0xbfb8aa3b1c1d7820 */ /* 0x000fcc0000410000 */
[----:B------:R-:W0:Y:S02]  /*b6b0*/  MUFU.EX2 R29, R29 ;  /* 0x0000001d001d7308 */ /* 0x000e240000000800 */
[----:B0-----:R-:W-:-:S06]  /*b6c0*/  FADD.FTZ R29, R29, 1 ;  /* 0x3f8000001d1d7421 */ /* 0x001fcc0000010000 */
[----:B------:R-:W0:Y:S01]  /*b6d0*/  MUFU.RCP R29, R29 ;  /* 0x0000001d001d7308 */ /* 0x000e220000001000 */
[----:B------:R1:W-:Y:S01]  /*b6e0*/  STL [R1+0x2b4], R0 ;  /* 0x0002b40001007387 */ /* 0x0003e20000100800 */
[C---:B0-----:R-:W-:Y:S01]  /*b6f0*/  FMUL.FTZ R44, R29.reuse, R44 ;  /* 0x0000002c1d2c7220 */ /* 0x041fe20000410000 */
[----:B------:R-:W-:-:S04]  /*b700*/  FADD.FTZ R29, -R29, 1 ;  /* 0x3f8000001d1d7421 */ /* 0x000fc80000010100 */
[----:B------:R-:W-:Y:S01]  /*b710*/  FFMA.FTZ R28, R28, R29, 1 ;  /* 0x3f8000001c1c7423 */ /* 0x000fe2000001001d */
[----:B----4-:R-:W-:Y:S02]  /*b720*/  FADD.FTZ R30, R5, -UR28 ;  /* 0x8000001c051e7e21 */ /* 0x010fe40008010000 */
[----:B------:R-:W4:Y:S02]  /*b730*/  LDL.LU R5, [R1+0x45c] ;  /* 0x00045c0001057983 */ /* 0x000f240000300800 */
[----:B-1----:R-:W-:-:S04]  /*b740*/  FMUL.FTZ R0, R30, UR16 ;  /* 0x000000101e007c20 */ /* 0x002fc80008410000 */
        /* <DEDUP_REMOVED lines=10> */
[----:B------:R-:W-:Y:S01]  /*b7f0*/  FFMA.FTZ R30, R8, R0, R6 ;  /* 0x00000000081e7223 */ /* 0x000fe20000010006 */
[----:B------:R0:W-:Y:S03]  /*b800*/  STL [R1+0x27c], R0 ;  /* 0x00027c0001007387 */ /* 0x0001e60000100800 */
[----:B------:R-:W-:Y:S01]  /*b810*/  FMUL.FTZ R31, R30, -1.4426950216293334961 ;  /* 0xbfb8aa3b1e1f7820 */ /* 0x000fe20000410000 */
[----:B0-----:R-:W-:-:S05]  /*b820*/  FMUL.FTZ R0, R32, UR16 ;  /* 0x0000001020007c20 */ /* 0x001fca0008410000 */
[----:B------:R-:W0:Y:S01]  /*b830*/  MUFU.EX2 R31, R31 ;  /* 0x0000001f001f7308 */ /* 0x000e220000000800 */
[----:B--2---:R-:W-:Y:S02]  /*b840*/  FADD.FTZ R32, R4, -UR28 ;  /* 0x8000001c04207e21 */ /* 0x004fe40008010000 */
[----:B------:R-:W2:Y:S01]  /*b850*/  LDL.LU R4, [R1+0x468] ;  /* 0x0004680001047983 */ /* 0x000ea20000300800 */
[----:B0-----:R-:W-:-:S06]  /*b860*/  FADD.FTZ R31, R31, 1 ;  /* 0x3f8000001f1f7421 */ /* 0x001fcc0000010000 */
[----:B------:R-:W0:Y:S01]  /*b870*/  MUFU.RCP R31, R31 ;  /* 0x0000001f001f7308 */ /* 0x000e220000001000 */
[----:B------:R1:W-:Y:S01]  /*b880*/  STL [R1+0x278], R0 ;  /* 0x0002780001007387 */ /* 0x0003e20000100800 */
[C---:B0-----:R-:W-:Y:S01]  /*b890*/  FMUL.FTZ R10, R31.reuse, R10 ;  /* 0x0000000a1f0a7220 */ /* 0x041fe20000410000 */
[----:B------:R-:W-:-:S04]  /*b8a0*/  FADD.FTZ R31, -R31, 1 ;  /* 0x3f8000001f1f7421 */ /* 0x000fc80000010100 */
[----:B------:R-:W-:-:S04]  /*b8b0*/  FFMA.FTZ R30, R30, R31, 1 ;  /* 0x3f8000001e1e7423 */ /* 0x000fc8000001001f */
[----:B------:R-:W-:Y:S01]  /*b8c0*/  FMUL.FTZ R30, R10, R30 ;  /* 0x0000001e0a1e7220 */ /* 0x000fe20000410000 */
[----:B------:R-:W-:Y:S01]  /*b8d0*/  FFMA.FTZ R10, R9, R0, R7 ;  /* 0x00000000090a7223 */ /* 0x000fe20000010007 */
[----:B-1----:R-:W-:Y:S01]  /*b8e0*/  FMUL.FTZ R0, R32, UR16 ;  /* 0x0000001020007c20 */ /* 0x002fe20008410000 */
[----:B---3--:R-:W-:Y:S02]  /*b8f0*/  FADD.FTZ R32, R3, -UR28 ;  /* 0x8000001c03207e21 */ /* 0x008fe40008010000 */
[----:B------:R-:W3:Y:S01]  /*b900*/  LDL.LU R3, [R1+0x470] ;  /* 0x0004700001037983 */ /* 0x000ee20000300800 */
[----:B------:R-:W-:-:S06]  /*b910*/  FMUL.FTZ R31, R10, -1.4426950216293334961 ;  /* 0xbfb8aa3b0a1f7820 */ /* 0x000fcc0000410000 */
[----:B------:R-:W0:Y:S02]  /*b920*/  MUFU.EX2 R31, R31 ;  /* 0x0000001f001f7308 */ /* 0x000e240000000800 */
[----:B0-----:R-:W-:-:S06]  /*b930*/  FADD.FTZ R31, R31, 1 ;  /* 0x3f8000001f1f7421 */ /* 0x001fcc0000010000 */
[----:B------:R-:W0:Y:S02]  /*b940*/  MUFU.RCP R31, R31 ;  /* 0x0000001f001f7308 */ /* 0x000e240000001000 */
[C---:B0-----:R-:W-:Y:S01]  /*b950*/  FMUL.FTZ R11, R31.reuse, R11 ;  /* 0x0000000b1f0b7220 */ /* 0x041fe20000410000 */
        /* <DEDUP_REMOVED lines=18> */
[----:B------:R-:W0:Y:S02]  /*ba80*/  MUFU.RCP R12, R12 ;  /* 0x0000000c000c7308 */ /* 0x000e240000001000 */
[C---:B0-----:R-:W-:Y:S01]  /*ba90*/  FMUL.FTZ R32, R12.reuse, R13 ;  /* 0x0000000d0c207220 */ /* 0x041fe20000410000 */
[----:B----4-:R-:W-:Y:S02]  /*baa0*/  FADD.FTZ R13, R5, -UR28 ;  /* 0x8000001c050d7e21 */ /* 0x010fe40008010000 */
[----:B------:R-:W4:Y:S04]  /*bab0*/  LDL.LU R5, [R1+0x2a4] ;  /* 0x0002a40001057983 */ /* 0x000f280000300800 */
[----:B------:R0:W-:Y:S02]  /*bac0*/  STL [R1+0x270], R0 ;  /* 0x0002700001007387 */ /* 0x0001e40000100800 */
[----:B0-----:R-:W-:Y:S01]  /*bad0*/  FMUL.FTZ R0, R13, UR16 ;  /* 0x000000100d007c20 */ /* 0x001fe20008410000 */
[----:B------:R-:W-:-:S04]  /*bae0*/  FADD.FTZ R12, -R12, 1 ;  /* 0x3f8000000c0c7421 */ /* 0x000fc80000010100 */
[----:B------:R-:W-:Y:S01]  /*baf0*/  FFMA.FTZ R12, R10, R12, 1 ;  /* 0x3f8000000a0c7423 */ /* 0x000fe2000001000c */
[----:B------:R0:W-:Y:S01]  /*bb00*/  STL [R1+0x26c], R0 ;  /* 0x00026c0001007387 */ /* 0x0001e20000100800 */
[----:B------:R-:W-:Y:S02]  /*bb10*/  FFMA.FTZ R10, R8, R0, R6 ;  /* 0x00000000080a7223 */ /* 0x000fe40000010006 */
[----:B------:R-:W-:Y:S02]  /*bb20*/  FMUL.FTZ R32, R32, R12 ;  /* 0x0000000c20207220 */ /* 0x000fe40000410000 */
[----:B------:R-:W-:-:S06]  /*bb30*/  FMUL.FTZ R12, R10, -1.4426950216293334961 ;  /* 0xbfb8aa3b0a0c7820 */ /* 0x000fcc0000410000 */
[----:B------:R-:W1:Y:S01]  /*bb40*/  MUFU.EX2 R12, R12 ;  /* 0x0000000c000c7308 */ /* 0x000e620000000800 */
[----:B--2---:R-:W-:Y:S02]  /*bb50*/  FADD.FTZ R13, R4, -UR28 ;  /* 0x8000001c040d7e21 */ /* 0x004fe40008010000 */
[----:B------:R-:W2:Y:S02]  /*bb60*/  LDL.LU R4, [R1+0x478] ;  /* 0x0004780001047983 */ /* 0x000ea40000300800 */
[----:B0-----:R-:W-:Y:S01]  /*bb70*/  FMUL.FTZ R0, R13, UR16 ;  /* 0x000000100d007c20 */ /* 0x001fe20008410000 */
[----:B-1----:R-:W-:Y:S01]  /*bb80*/  FADD.FTZ R12, R12, 1 ;  /* 0x3f8000000c0c7421 */ /* 0x002fe20000010000 */
[----:B---3--:R-:W-:Y:S02]  /*bb90*/  FADD.FTZ R13, R3, -UR28 ;  /* 0x8000001c030d7e21 */ /* 0x008fe40008010000 */
[----:B------:R-:W3:Y:S03]  /*bba0*/  LDL.LU R3, [R1+0x47c] ;  /* 0x00047c0001037983 */ /* 0x000ee60000300800 */
        /* <DEDUP_REMOVED lines=17> */
[----:B0-----:R-:W3:Y:S01]  /*bcc0*/  LDL.LU R0, [R1+0x2dc] ;  /* 0x0002dc0001007983 */ /* 0x001ee20000300800 */
[----:B------:R-:W-:Y:S01]  /*bcd0*/  FMUL.FTZ R36, R36, R12 ;  /* 0x0000000c24247220 */ /* 0x000fe20000410000 */
[----:B------:R-:W-:-:S06]  /*bce0*/  FMUL.FTZ R12, R10, -1.4426950216293334961 ;  /* 0xbfb8aa3b0a0c7820 */ /* 0x000fcc0000410000 */
[----:B------:R-:W0:Y:S01]  /*bcf0*/  MUFU.EX2 R12, R12 ;  /* 0x0000000c000c7308 */ /* 0x000e220000000800 */
[----:B------:R-:W-:Y:S02]  /*bd00*/  FMUL.FTZ R29, R45, R29 ;  /* 0x0000001d2d1d7220 */ /* 0x000fe40000410000 */
[----:B------:R-:W3:Y:S01]  /*bd10*/  LDL.LU R45, [R1+0x498] ;  /* 0x00049800012d7983 */ /* 0x000ee20000300800 */
[----:B0-----:R-:W-:-:S03]  /*bd20*/  FADD.FTZ R12, R12, 1 ;  /* 0x3f8000000c0c7421 */ /* 0x001fc60000010000 */
[----:B------:R0:W-:Y:S03]  /*bd30*/  STL [R1+0x4e8], R25 ;  /* 0x0004e81901007387 */ /* 0x0001e60000100800 */
[----:B------:R-:W4:Y:S01]  /*bd40*/  MUFU.RCP R12, R12 ;  /* 0x0000000c000c7308 */ /* 0x000f220000001000 */
[----:B------:R-:W-:Y:S02]  /*bd50*/  FMUL.FTZ R28, R44, R28 ;  /* 0x0000001c2c1c7220 */ /* 0x000fe40000410000 */
[----:B------:R-:W3:Y:S04]  /*bd60*/  LDL.LU R44, [R1+0x494] ;  /* 0x00049400012c7983 */ /* 0x000ee80000300800 */
[----:B0-----:R-:W3:Y:S01]  /*bd70*/  LDL.LU R25, [R1+0x488] ;  /* 0x0004880001197983 */ /* 0x001ee20000300800 */
[----:B------:R-:W-:Y:S01]  /*bd80*/  FADD.FTZ R33, R33, -UR28 ;  /* 0x8000001c21217e21 */ /* 0x000fe20008010000 */
[C---:B----4-:R-:W-:Y:S01]  /*bd90*/  FMUL.FTZ R13, R12.reuse, R5 ;  /* 0x000000050c0d7220 */ /* 0x050fe20000410000 */
[----:B------:R-:W-:-:S02]  /*bda0*/  FADD.FTZ R12, -R12, 1 ;  /* 0x3f8000000c0c7421 */ /* 0x000fc40000010100 */
[----:B------:R-:W-:Y:S02]  /*bdb0*/  FMUL.FTZ R5, R33, UR16 ;  /* 0x0000001021057c20 */ /* 0x000fe40008410000 */
[----:B------:R-:W-:Y:S02]  /*bdc0*/  FFMA.FTZ R12, R10, R12, 1 ;  /* 0x3f8000000a0c7423 */ /* 0x000fe4000001000c */
[----:B------:R-:W-:Y:S02]  /*bdd0*/  FFMA.FTZ R10, R9, R5, R7 ;  /* 0x00000005090a7223 */ /* 0x000fe40000010007 */
[----:B------:R-:W-:Y:S02]  /*bde0*/  FMUL.FTZ R13, R13, R12 ;  /* 0x0000000c0d0d7220 */ /* 0x000fe40000410000 */
[----:B------:R-:W-:-:S06]  /*bdf0*/  FMUL.FTZ R12, R10, -1.4426950216293334961 ;  /* 0xbfb8aa3b0a0c7820 */ /* 0x000fcc0000410000 */
[----:B------:R-:W0:Y:S02]  /*be00*/  MUFU.EX2 R12, R12 ;  /* 0x0000000c000c7308 */ /* 0x000e240000000800 */
[----:B0-----:R-:W-:-:S06]  /*be10*/  FADD.FTZ R12, R12, 1 ;  /* 0x3f8000000c0c7421 */ /* 0x001fcc0000010000 */
[----:B------:R-:W0:Y:S02]  /*be20*/  MUFU.RCP R12, R12 ;  /* 0x0000000c000c7308 */ /* 0x000e240000001000 */
[C---:B0-----:R-:W-:Y:S01]  /*be30*/  FMUL.FTZ R35, R12.reuse, R35 ;  /* 0x000000230c237220 */ /* 0x041fe20000410000 */
[----:B------:R-:W-:-:S04]  /*be40*/  FADD.FTZ R12, -R12, 1 ;  /* 0x3f8000000c0c7421 */ /* 0x000fc80000010100 */
[----:B------:R-:W-:-:S04]  /*be50*/  FFMA.FTZ R12, R10, R12, 1 ;  /* 0x3f8000000a0c7423 */ /* 0x000fc8000001000c */
[----:B------:R-:W-:Y:S01]  /*be60*/  FMUL.FTZ R35, R35, R12 ;  /* 0x0000000c23237220 */ /* 0x000fe20000410000 */
[----:B--2---:R-:W-:-:S04]  /*be70*/  FADD.FTZ R33, R4, -UR28 ;  /* 0x8000001c04217e21 */ /* 0x004fc80008010000 */
[----:B------:R-:W-:-:S04]  /*be80*/  FMUL.FTZ R4, R33, UR16 ;  /* 0x0000001021047c20 */ /* 0x000fc80008410000 */
[----:B------:R-:W-:-:S04]  /*be90*/  FFMA.FTZ R10, R8, R4, R6 ;  /* 0x00000004080a7223 */ /* 0x000fc80000010006 */
[----:B------:R-:W-:-:S06]  /*bea0*/  FMUL.FTZ R12, R10, -1.4426950216293334961 ;  /* 0xbfb8aa3b0a0c7820 */ /* 0x000fcc0000410000 */
[----:B------:R-:W0:Y:S02]  /*beb0*/  MUFU.EX2 R12, R12 ;  /* 0x0000000c000c7308 */ /* 0x000e240000000800 */
[----:B0-----:R-:W-:-:S06]  /*bec0*/  FADD.FTZ R12, R12, 1 ;  /* 0x3f8000000c0c7421 */ /* 0x001fcc0000010000 */
[----:B------:R-:W0:Y:S01]  /*bed0*/  MUFU.RCP R12, R12 ;  /* 0x0000000c000c7308 */ /* 0x000e220000001000 */
[----:B---3--:R-:W-:-:S04]  /*bee0*/  FADD.FTZ R33, R3, -UR28 ;  /* 0x8000001c03217e21 */ /* 0x008fc80008010000 */
[----:B------:R-:W-:Y:S01]  /*bef0*/  FMUL.FTZ R3, R33, UR16 ;  /* 0x0000001021037c20 */ /* 0x000fe20008410000 */
        /* <DEDUP_REMOVED lines=14> */
[----:B------:R-:W-:Y:S02]  /*bfe0*/  FFMA.FTZ R10, R8, R2, R6 ;  /* 0x00000002080a7223 */ /* 0x000fe40000010006 */
[----:B------:R-:W-:-:S02]  /*bff0*/  FMUL.FTZ R33, R33, R12 ;  /* 0x0000000c21217220 */ /* 0x000fc40000410000 */
[----:B------:R-:W-:-:S06]  /*c000*/  FMUL.FTZ R12, R10, -1.4426950216293334961 ;  /* 0xbfb8aa3b0a0c7820 */ /* 0x000fcc0000410000 */
[----:B------:R-:W0:Y:S02]  /*c010*/  MUFU.EX2 R12, R12 ;  /* 0x0000000c000c7308 */ /* 0x000e240000000800 */
[----:B0-----:R-:W-:-:S04]  /*c020*/  FADD.FTZ R12, R12, 1 ;  /* 0x3f8000000c0c7421 */ /* 0x001fc80000010000 */
[----:B------:R-:W0:Y:S01]  /*c030*/  MUFU.RCP R38, R12 ;  /* 0x0000000c00267308 */ /* 0x000e220000001000 */
[----:B------:R-:W-:Y:S01]  /*c040*/  FADD.FTZ R39, R39, -UR28 ;  /* 0x8000001c27277e21 */ /* 0x000fe20008010000 */
[C---:B0-----:R-:W-:Y:S01]  /*c050*/  FMUL.FTZ R12, R38.reuse, R0 ;  /* 0x00000000260c7220 */ /* 0x041fe20000410000 */
[----:B------:R-:W-:Y:S02]  /*c060*/  FADD.FTZ R38, -R38, 1 ;  /* 0x3f80000026267421 */ /* 0x000fe40000010100 */
[----:B------:R-:W-:Y:S02]  /*c070*/  FMUL.FTZ R0, R39, UR16 ;  /* 0x0000001027007c20 */ /* 0x000fe40008410000 */
[----:B------:R-:W-:-:S04]  /*c080*/  FFMA.FTZ R38, R10, R38, 1 ;  /* 0x3f8000000a267423 */ /* 0x000fc80000010026 */
[----:B------:R-:W-:Y:S01]  /*c090*/  FMUL.FTZ R12, R12, R38 ;  /* 0x000000260c0c7220 */ /* 0x000fe20000410000 */
[----:B------:R-:W-:-:S04]  /*c0a0*/  FFMA.FTZ R38, R9, R0, R7 ;  /* 0x0000000009267223 */ /* 0x000fc80000010007 */
[----:B------:R-:W-:-:S06]  /*c0b0*/  FMUL.FTZ R10, R38, -1.4426950216293334961 ;  /* 0xbfb8aa3b260a7820 */ /* 0x000fcc0000410000 */
[----:B------:R-:W0:Y:S02]  /*c0c0*/  MUFU.EX2 R10, R10 ;  /* 0x0000000a000a7308 */ /* 0x000e240000000800 */
[----:B0-----:R-:W-:-:S04]  /*c0d0*/  FADD.FTZ R10, R10, 1 ;  /* 0x3f8000000a0a7421 */ /* 0x001fc80000010000 */
[----:B------:R-:W0:Y:S01]  /*c0e0*/  MUFU.RCP R39, R10 ;  /* 0x0000000a00277308 */ /* 0x000e220000001000 */
[----:B------:R-:W-:Y:S01]  /*c0f0*/  FMUL.FTZ R22, R41, R22 ;  /* 0x0000001629167220 */ /* 0x000fe20000410000 */
[----:B------:R1:W-:Y:S04]  /*c100*/  STL [R1+0x4e0], R23 ;  /* 0x0004e01701007387 */ /* 0x0003e80000100800 */
[----:B------:R2:W-:Y:S04]  /*c110*/  STL [R1+0x4bc], R18 ;  /* 0x0004bc1201007387 */ /* 0x0005e80000100800 */
[----:B-1----:R-:W3:Y:S01]  /*c120*/  LDL.LU R23, [R1+0x2f0] ;  /* 0x0002f00001177983 */ /* 0x002ee20000300800 */
[C---:B0-----:R-:W-:Y:S01]  /*c130*/  FMUL.FTZ R10, R39.reuse, R14 ;  /* 0x0000000e270a7220 */ /* 0x041fe20000410000 */
[----:B------:R-:W-:-:S02]  /*c140*/  FADD.FTZ R39, -R39, 1 ;  /* 0x3f80000027277421 */ /* 0x000fc40000010100 */
[----:B------:R0:W-:Y:S02]  /*c150*/  STL [R1+0x4dc], R22 ;  /* 0x0004dc1601007387 */ /* 0x0001e40000100800 */
[----:B------:R-:W-:Y:S02]  /*c160*/  FFMA.FTZ R39, R38, R39, 1 ;  /* 0x3f80000026277423 */ /* 0x000fe40000010027 */
[----:B--2---:R-:W2:Y:S01]  /*c170*/  LDL.LU R18, [R1+0x458] ;  /* 0x0004580001127983 */ /* 0x004ea20000300800 */
[----:B------:R-:W-:-:S03]  /*c180*/  FADD.FTZ R41, R15, R40 ;  /* 0x000000280f297221 */ /* 0x000fc60000010000 */
[----:B------:R1:W-:Y:S04]  /*c190*/  STL [R1+0x4d8], R21 ;  /* 0x0004d81501007387 */ /* 0x0003e80000100800 */
[----:B0-----:R-:W4:Y:S01]  /*c1a0*/  LDL.LU R22, [R1+0x2e4] ;  /* 0x0002e40001167983 */ /* 0x001f220000300800 */
[----:B------:R-:W-:Y:S01]  /*c1b0*/  FMUL.FTZ R10, R10, R39 ;  /* 0x000000270a0a7220 */ /* 0x000fe20000410000 */
[-C--:B------:R-:W-:Y:S02]  /*c1c0*/  FFMA.FTZ R39, R19, R40.reuse, R45 ;  /* 0x0000002813277223 */ /* 0x080fe4000001002d */
[----:B------:R-:W4:Y:S01]  /*c1d0*/  LDL.LU R14, [R1+0x2d8] ;  /* 0x0002d800010e7983 */ /* 0x000f220000300800 */
[----:B------:R-:W-:-:S03]  /*c1e0*/  FMUL.FTZ R40, R8, R40 ;  /* 0x0000002808287220 */ /* 0x000fc60000410000 */
[----:B-1----:R-:W4:Y:S04]  /*c1f0*/  LDL.LU R21, [R1+0x454] ;  /* 0x0004540001157983 */ /* 0x002f280000300800 */
[----:B------:R0:W-:Y:S01]  /*c200*/  STL [R1+0x4d4], R20 ;  /* 0x0004d41401007387 */ /* 0x0001e20000100800 */
[----:B------:R-:W-:-:S03]  /*c210*/  FFMA.FTZ R45, R19, R40, R25 ;  /* 0x00000028132d7223 */ /* 0x000fc60000010019 */
[----:B------:R-:W4:Y:S01]  /*c220*/  LDL.LU R15, [R1+0x2cc] ;  /* 0x0002cc00010f7983 */ /* 0x000f220000300800 */
[----:B------:R-:W-:-:S03]  /*c230*/  FADD.FTZ R42, R42, R44 ;  /* 0x0000002c2a2a7221 */ /* 0x000fc60000010000 */
[----:B------:R-:W4:Y:S04]  /*c240*/  LDL.LU R19, [R1+0x43c] ;  /* 0x00043c0001137983 */ /* 0x000f280000300800 */
[----:B0-----:R-:W4:Y:S01]  /*c250*/  LDL.LU R20, [R1+0x448] ;  /* 0x0004480001147983 */ /* 0x001f220000300800 */
[----:B------:R-:W-:Y:S01]  /*c260*/  FADD.FTZ R38, R17, R27 ;  /* 0x0000001b11267221 */ /* 0x000fe20000010000 */
[-C--:B------:R-:W-:Y:S01]  /*c270*/  FFMA.FTZ R43, R16, R27.reuse, R43 ;  /* 0x0000001b102b7223 */ /* 0x080fe2000001002b */
[----:B------:R-:W-:Y:S01]  /*c280*/  FMUL.FTZ R44, R9, R27 ;  /* 0x0000001b092c7220 */ /* 0x000fe20000410000 */
[----:B------:R-:W4:Y:S04]  /*c290*/  LDL.LU R17, [R1+0x2c0] ;  /* 0x0002c00001117983 */ /* 0x000f280000300800 */
[----:B------:R-:W4:Y:S01]  /*c2a0*/  LDL.LU R27, [R1+0x438] ;  /* 0x00043800011b7983 */ /* 0x000f220000300800 */
[----:B------:R-:W-:Y:S01]  /*c2b0*/  FADD.FTZ R40, R42, R40 ;  /* 0x000000282a287221 */ /* 0x000fe20000010000 */
[----:B------:R-:W-:-:S02]  /*c2c0*/  FFMA.FTZ R45, R16, R44, R45 ;  /* 0x0000002c102d7223 */ /* 0x000fc4000001002d */
[----:B------:R-:W4:Y:S01]  /*c2d0*/  LDL.LU R16, [R1+0x2b8] ;  /* 0x0002b80001107983 */ /* 0x000f220000300800 */
[----:B------:R-:W-:-:S03]  /*c2e0*/  FADD.FTZ R44, R44, R40 ;  /* 0x000000282c2c7221 */ /* 0x000fc60000010000 */
[----:B------:R-:W4:Y:S01]  /*c2f0*/  LDL.LU R25, [R1+0x28c] ;  /* 0x00028c0001197983 */ /* 0x000f220000300800 */
[-C--:B---3--:R-:W-:Y:S01]  /*c300*/  FMUL.FTZ R42, R8, R23.reuse ;  /* 0x00000017082a7220 */ /* 0x088fe20000410000 */
[----:B------:R-:W-:Y:S01]  /*c310*/  FADD.FTZ R41, R41, R23 ;  /* 0x0000001729297221 */ /* 0x000fe20000010000 */
[C---:B--2---:R-:W-:Y:S02]  /*c320*/  FFMA.FTZ R39, R18.reuse, R23, R39 ;  /* 0x0000001712277223 */ /* 0x044fe40000010027 */
[----:B------:R-:W-:Y:S01]  /*c330*/  FFMA.FTZ R45, R18, R42, R45 ;  /* 0x0000002a122d7223 */ /* 0x000fe2000001002d */
[----:B------:R-:W2:Y:S01]  /*c340*/  LDL.LU R23, [R1+0x430] ;  /* 0x0004300001177983 */ /* 0x000ea20000300800 */
[----:B------:R-:W-:-:S03]  /*c350*/  FADD.FTZ R42, R44, R42 ;  /* 0x0000002a2c2a7221 */ /* 0x000fc60000010000 */
[----:B------:R-:W3:Y:S01]  /*c360*/  LDL.LU R18, [R1+0x2ac] ;  /* 0x0002ac0001127983 */ /* 0x000ee20000300800 */
[----:B----4-:R-:W-:Y:S01]  /*c370*/  FMUL.FTZ R40, R9, R22 ;  /* 0x0000001609287220 */ /* 0x010fe20000410000 */
[----:B------:R-:W-:Y:S01]  /*c380*/  FADD.FTZ R38, R38, R22 ;  /* 0x0000001626267221 */ /* 0x000fe20000010000 */
[----:B------:R-:W-:Y:S01]  /*c390*/  FMUL.FTZ R44, R8, R14 ;  /* 0x0000000e082c7220 */ /* 0x000fe20000410000 */
[C---:B------:R-:W-:Y:S01]  /*c3a0*/  FFMA.FTZ R43, R21.reuse, R22, R43 ;  /* 0x00000016152b7223 */ /* 0x040fe2000001002b */
[----:B------:R-:W-:Y:S01]  /*c3b0*/  FFMA.FTZ R45, R21, R40, R45 ;  /* 0x00000028152d7223 */ /* 0x000fe2000001002d */
[----:B------:R-:W4:Y:S01]  /*c3c0*/  LDL.LU R22, [R1+0x400] ;  /* 0x0004000001167983 */ /* 0x000f220000300800 */
[----:B------:R-:W-:-:S03]  /*c3d0*/  FADD.FTZ R40, R40, R42 ;  /* 0x0000002a28287221 */ /* 0x000fc60000010000 */
[----:B------:R-:W4:Y:S01]  /*c3e0*/  LDL.LU R21, [R1+0x2a8] ;  /* 0x0002a80001157983 */ /* 0x000f220000300800 */
[----:B------:R-:W-:Y:S01]  /*c3f0*/  FADD.FTZ R41, R41, R14 ;  /* 0x0000000e29297221 */ /* 0x000fe20000010000 */
[-C--:B------:R-:W-:Y:S01]  /*c400*/  FMUL.FTZ R42, R9, R15.reuse ;  /* 0x0000000f092a7220 */ /* 0x080fe20000410000 */
[----:B------:R-:W-:Y:S01]  /*c410*/  FADD.FTZ R38, R38, R15 ;  /* 0x0000000f26267221 */ /* 0x000fe20000010000 */
[C---:B------:R-:W-:Y:S02]  /*c420*/  FFMA.FTZ R43, R19.reuse, R15, R43 ;  /* 0x0000000f132b7223 */ /* 0x040fe4000001002b */
[----:B------:R-:W4:Y:S01]  /*c430*/  LDL.LU R15, [R1+0x3e0] ;  /* 0x0003e000010f7983 */ /* 0x000f220000300800 */
[C---:B------:R-:W-:Y:S01]  /*c440*/  FFMA.FTZ R39, R20.reuse, R14, R39 ;  /* 0x0000000e14277223 */ /* 0x040fe20000010027 */
[----:B------:R-:W-:Y:S02]  /*c450*/  FFMA.FTZ R45, R20, R44, R45 ;  /* 0x0000002c142d7223 */ /* 0x000fe4000001002d */
[----:B------:R-:W4:Y:S04]  /*c460*/  LDL.LU R14, [R1+0x3e4] ;  /* 0x0003e400010e7983 */ /* 0x000f280000300800 */
[----:B------:R-:W4:Y:S01]  /*c470*/  LDL.LU R20, [R1+0x2a0] ;  /* 0x0002a00001147983 */ /* 0x000f220000300800 */
[----:B------:R-:W-:Y:S01]  /*c480*/  FFMA.FTZ R45, R19, R42, R45 ;  /* 0x0000002a132d7223 */ /* 0x000fe2000001002d */
[----:B------:R-:W-:-:S02]  /*c490*/  FADD.FTZ R44, R40, R44 ;  /* 0x0000002c282c7221 */ /* 0x000fc40000010000 */
[----:B------:R-:W4:Y:S01]  /*c4a0*/  LDL.LU R19, [R1+0x29c] ;  /* 0x00029c0001137983 */ /* 0x000f220000300800 */
[-C--:B------:R-:W-:Y:S01]  /*c4b0*/  FMUL.FTZ R40, R8, R17.reuse ;  /* 0x0000001108287220 */ /* 0x080fe20000410000 */
[----:B------:R-:W-:Y:S01]  /*c4c0*/  FFMA.FTZ R39, R27, R17, R39 ;  /* 0x000000111b277223 */ /* 0x000fe20000010027 */
[----:B------:R-:W-:Y:S02]  /*c4d0*/  FADD.FTZ R41, R41, R17 ;  /* 0x0000001129297221 */ /* 0x000fe40000010000 */
[----:B------:R-:W4:Y:S01]  /*c4e0*/  LDL.LU R17, [R1+0x3c4] ;  /* 0x0003c40001117983 */ /* 0x000f220000300800 */
[----:B------:R-:W-:Y:S01]  /*c4f0*/  FADD.FTZ R42, R42, R44 ;  /* 0x0000002c2a2a7221 */ /* 0x000fe20000010000 */
[----:B------:R-:W-:Y:S01]  /*c500*/  FFMA.FTZ R45, R27, R40, R45 ;  /* 0x000000281b2d7223 */ /* 0x000fe2000001002d */
[----:B------:R-:W-:Y:S01]  /*c510*/  FMUL.FTZ R44, R9, R16 ;  /* 0x00000010092c7220 */ /* 0x000fe20000410000 */
[----:B------:R-:W-:Y:S01]  /*c520*/  FADD.FTZ R38, R38, R16 ;  /* 0x0000001026267221 */ /* 0x000fe20000010000 */
[----:B------:R-:W-:Y:S01]  /*c530*/  FADD.FTZ R40, R42, R40 ;  /* 0x000000282a287221 */ /* 0x000fe20000010000 */
[----:B------:R-:W4:Y:S01]  /*c540*/  LDL.LU R27, [R1+0x288] ;  /* 0x00028800011b7983 */ /* 0x000f220000300800 */
[C---:B--2---:R-:W-:Y:S01]  /*c550*/  FFMA.FTZ R45, R23.reuse, R44, R45 ;  /* 0x0000002c172d7223 */ /* 0x044fe2000001002d */
[----:B------:R-:W-:Y:S01]  /*c560*/  FFMA.FTZ R43, R23, R16, R43 ;  /* 0x00000010172b7223 */ /* 0x000fe2000001002b */
[----:B---3--:R-:W-:Y:S01]  /*c570*/  FMUL.FTZ R42, R8, R18 ;  /* 0x00000012082a7220 */ /* 0x008fe20000410000 */
[----:B------:R-:W2:Y:S01]  /*c580*/  LDL.LU R16, [R1+0x3c0] ;  /* 0x0003c00001107983 */ /* 0x000ea20000300800 */
[----:B------:R-:W-:Y:S01]  /*c590*/  FADD.FTZ R44, R44, R40 ;  /* 0x000000282c2c7221 */ /* 0x000fe20000010000 */
[----:B------:R-:W-:-:S02]  /*c5a0*/  FADD.FTZ R41, R41, R18 ;  /* 0x0000001229297221 */ /* 0x000fc40000010000 */
[----:B------:R-:W3:Y:S01]  /*c5b0*/  LDL.LU R23, [R1+0x284] ;  /* 0x0002840001177983 */ /* 0x000ee20000300800 */
[C---:B----4-:R-:W-:Y:S01]  /*c5c0*/  FFMA.FTZ R45, R22.reuse, R42, R45 ;  /* 0x0000002a162d7223 */ /* 0x050fe2000001002d */
[----:B------:R-:W-:Y:S01]  /*c5d0*/  FFMA.FTZ R39, R22, R18, R39 ;  /* 0x0000001216277223 */ /* 0x000fe20000010027 */
[----:B------:R-:W-:Y:S01]  /*c5e0*/  FMUL.FTZ R40, R9, R21 ;  /* 0x0000001509287220 */ /* 0x000fe20000410000 */
[----:B------:R-:W4:Y:S01]  /*c5f0*/  LDL.LU R18, [R1+0x3a8] ;  /* 0x0003a80001127983 */ /* 0x000f220000300800 */
[----:B------:R-:W-:-:S03]  /*c600*/  FADD.FTZ R42, R44, R42 ;  /* 0x0000002a2c2a7221 */ /* 0x000fc60000010000 */
[----:B------:R-:W4:Y:S01]  /*c610*/  LDL.LU R22, [R1+0x280] ;  /* 0x0002800001167983 */ /* 0x000f220000300800 */
[----:B------:R-:W-:Y:S01]  /*c620*/  FADD.FTZ R42, R40, R42 ;  /* 0x0000002a282a7221 */ /* 0x000fe20000010000 */
[----:B------:R-:W-:Y:S01]  /*c630*/  FADD.FTZ R38, R38, R21 ;  /* 0x0000001526267221 */ /* 0x000fe20000010000 */
[C---:B------:R-:W-:Y:S01]  /*c640*/  FFMA.FTZ R45, R14.reuse, R40, R45 ;  /* 0x000000280e2d7223 */ /* 0x040fe2000001002d */
[----:B------:R-:W-:Y:S02]  /*c650*/  FFMA.FTZ R43, R14, R21, R43 ;  /* 0x000000150e2b7223 */ /* 0x000fe4000001002b */
[----:B------:R-:W4:Y:S01]  /*c660*/  LDL.LU R14, [R1+0x38c] ;  /* 0x00038c00010e7983 */ /* 0x000f220000300800 */
[-C--:B------:R-:W-:Y:S01]  /*c670*/  FMUL.FTZ R44, R8, R20.reuse ;  /* 0x00000014082c7220 */ /* 0x080fe20000410000 */
[C---:B------:R-:W-:Y:S02]  /*c680*/  FFMA.FTZ R39, R15.reuse, R20, R39 ;  /* 0x000000140f277223 */ /* 0x040fe40000010027 */
[----:B------:R-:W4:Y:S01]  /*c690*/  LDL.LU R21, [R1+0x238] ;  /* 0x0002380001157983 */ /* 0x000f220000300800 */
[----:B------:R-:W-:Y:S01]  /*c6a0*/  FFMA.FTZ R45, R15, R44, R45 ;  /* 0x0000002c0f2d7223 */ /* 0x000fe2000001002d */
[----:B------:R-:W-:-:S02]  /*c6b0*/  FMUL.FTZ R40, R9, R19 ;  /* 0x0000001309287220 */ /* 0x000fc40000410000 */
[----:B------:R-:W4:Y:S01]  /*c6c0*/  LDL.LU R15, [R1+0x37c] ;  /* 0x00037c00010f7983 */ /* 0x000f220000300800 */
[----:B------:R-:W-:Y:S01]  /*c6d0*/  FADD.FTZ R41, R41, R20 ;  /* 0x0000001429297221 */ /* 0x000fe20000010000 */
[C---:B------:R-:W-:Y:S01]  /*c6e0*/  FFMA.FTZ R43, R17.reuse, R19, R43 ;  /* 0x00000013112b7223 */ /* 0x040fe2000001002b */
[----:B------:R-:W-:Y:S01]  /*c6f0*/  FFMA.FTZ R45, R17, R40, R45 ;  /* 0x00000028112d7223 */ /* 0x000fe2000001002d */
[----:B------:R-:W4:Y:S04]  /*c700*/  LDL.LU R20, [R1+0x374] ;  /* 0x0003740001147983 */ /* 0x000f280000300800 */
[----:B------:R-:W4:Y:S01]  /*c710*/  LDL.LU R17, [R1+0x23c] ;  /* 0x00023c0001117983 */ /* 0x000f220000300800 */
[----:B------:R-:W-:-:S03]  /*c720*/  FADD.FTZ R38, R38, R19 ;  /* 0x0000001326267221 */ /* 0x000fc60000010000 */
[----:B------:R-:W4:Y:S01]  /*c730*/  LDL.LU R19, [R1+0x370] ;  /* 0x0003700001137983 */ /* 0x000f220000300800 */
[----:B------:R-:W-:Y:S01]  /*c740*/  FADD.FTZ R42, R42, R44 ;  /* 0x0000002c2a2a7221 */ /* 0x000fe20000010000 */
[----:B------:R-:W-:-:S03]  /*c750*/  FMUL.FTZ R44, R8, R25 ;  /* 0x00000019082c7220 */ /* 0x000fc60000410000 */
[----:B------:R-:W-:Y:S01]  /*c760*/  FADD.FTZ R42, R40, R42 ;  /* 0x0000002a282a7221 */ /* 0x000fe20000010000 */
[----:B------:R-:W-:-:S03]  /*c770*/  FMUL.FTZ R40, R9, R27 ;  /* 0x0000001b09287220 */ /* 0x000fc60000410000 */
[----:B------:R-:W-:-:S04]  /*c780*/  FADD.FTZ R42, R42, R44 ;  /* 0x0000002c2a2a7221 */ /* 0x000fc80000010000 */
[----:B------:R-:W-:Y:S01]  /*c790*/  FADD.FTZ R42, R40, R42 ;  /* 0x0000002a282a7221 */ /* 0x000fe20000010000 */
[----:B--2---:R-:W-:Y:S01]  /*c7a0*/  FFMA.FTZ R45, R16, R44, R45 ;  /* 0x0000002c102d7223 */ /* 0x004fe2000001002d */
[----:B---3--:R-:W-:-:S04]  /*c7b0*/  FMUL.FTZ R44, R8, R23 ;  /* 0x00000017082c7220 */ /* 0x008fc80000410000 */
[----:B------:R-:W-:Y:S01]  /*c7c0*/  FADD.FTZ R42, R42, R44 ;  /* 0x0000002c2a2a7221 */ /* 0x000fe20000010000 */
[----:B----4-:R-:W-:Y:S01]  /*c7d0*/  FFMA.FTZ R45, R18, R40, R45 ;  /* 0x00000028122d7223 */ /* 0x010fe2000001002d */
[----:B------:R-:W-:Y:S01]  /*c7e0*/  FMUL.FTZ R40, R9, R22 ;  /* 0x0000001609287220 */ /* 0x000fe20000410000 */
[----:B------:R-:W-:Y:S02]  /*c7f0*/  FFMA.FTZ R39, R16, R25, R39 ;  /* 0x0000001910277223 */ /* 0x000fe40000010027 */
[----:B------:R-:W2:Y:S01]  /*c800*/  LDL.LU R16, [R1+0x258] ;  /* 0x0002580001107983 */ /* 0x000ea20000300800 */
[----:B------:R-:W-:Y:S01]  /*c810*/  FADD.FTZ R42, R40, R42 ;  /* 0x0000002a282a7221 */ /* 0x000fe20000010000 */
[----:B------:R-:W-:Y:S01]  /*c820*/  FFMA.FTZ R45, R14, R44, R45 ;  /* 0x0000002c0e2d7223 */ /* 0x000fe2000001002d */
[----:B------:R-:W-:-:S03]  /*c830*/  FMUL.FTZ R44, R8, R21 ;  /* 0x00000015082c7220 */ /* 0x000fc60000410000 */
[----:B------:R-:W-:Y:S01]  /*c840*/  FFMA.FTZ R45, R15, R40, R45 ;  /* 0x000000280f2d7223 */ /* 0x000fe2000001002d */
[----:B------:R-:W-:-:S03]  /*c850*/  FADD.FTZ R42, R42, R44 ;  /* 0x0000002c2a2a7221 */ /* 0x000fc60000010000 */
[----:B------:R-:W-:Y:S01]  /*c860*/  FFMA.FTZ R45, R20, R44, R45 ;  /* 0x0000002c142d7223 */ /* 0x000fe2000001002d */
[----:B------:R-:W-:-:S04]  /*c870*/  FMUL.FTZ R40, R9, R17 ;  /* 0x0000001109287220 */ /* 0x000fc80000410000 */
[----:B------:R-:W-:Y:S01]  /*c880*/  FFMA.FTZ R45, R19, R40, R45 ;  /* 0x00000028132d7223 */ /* 0x000fe2000001002d */
[----:B------:R-:W-:Y:S02]  /*c890*/  FADD.FTZ R42, R40, R42 ;  /* 0x0000002a282a7221 */ /* 0x000fe40000010000 */
[----:B------:R-:W3:Y:S01]  /*c8a0*/  LDL.LU R40, [R1+0x360] ;  /* 0x0003600001287983 */ /* 0x000ee20000300800 */
[----:B------:R-:W-:-:S03]  /*c8b0*/  FFMA.FTZ R43, R18, R27, R43 ;  /* 0x0000001b122b7223 */ /* 0x000fc6000001002b */
[----:B------:R-:W4:Y:S01]  /*c8c0*/  LDL.LU R18, [R1+0x25c] ;  /* 0x00025c0001127983 */ /* 0x000f220000300800 */
[----:B--2---:R-:W-:-:S04]  /*c8d0*/  FMUL.FTZ R44, R8, R16 ;  /* 0x00000010082c7220 */ /* 0x004fc80000410000 */
[----:B------:R-:W-:Y:S01]  /*c8e0*/  FADD.FTZ R42, R42, R44 ;  /* 0x0000002c2a2a7221 */ /* 0x000fe20000010000 */
[----:B---3--:R-:W-:Y:S02]  /*c8f0*/  FFMA.FTZ R45, R40, R44, R45 ;  /* 0x0000002c282d7223 */ /* 0x008fe4000001002d */
[----:B------:R-:W2:Y:S01]  /*c900*/  LDL.LU R44, [R1+0x35c] ;  /* 0x00035c00012c7983 */ /* 0x000ea20000300800 */
[----:B------:R-:W-:-:S03]  /*c910*/  FFMA.FTZ R39, R14, R23, R39 ;  /* 0x000000170e277223 */ /* 0x000fc60000010027 */
[----:B------:R-:W3:Y:S01]  /*c920*/  LDL.LU R14, [R1+0x260] ;  /* 0x00026000010e7983 */ /* 0x000ee20000300800 */
        /* <DEDUP_REMOVED lines=9> */
[----:B------:R-:W-:-:S03]  /*c9c0*/  FFMA.FTZ R43, R19, R17, R43 ;  /* 0x00000011132b7223 */ /* 0x000fc6000001002b */
[----:B------:R-:W4:Y:S01]  /*c9d0*/  LDL.LU R19, [R1+0x268] ;  /* 0x0002680001137983 */ /* 0x000f220000300800 */
[----:B------:R-:W-:Y:S01]  /*c9e0*/  FFMA.FTZ R43, R44, R18, R43 ;  /* 0x000000122c2b7223 */ /* 0x000fe2000001002b */
[----:B---3--:R-:W-:-:S04]  /*c9f0*/  FMUL.FTZ R44, R8, R14 ;  /* 0x0000000e082c7220 */ /* 0x008fc80000410000 */
[----:B------:R-:W-:Y:S01]  /*ca00*/  FADD.FTZ R42, R42, R44 ;  /* 0x0000002c2a2a7221 */ /* 0x000fe20000010000 */
[C---:B--2---:R-:W-:Y:S02]  /*ca10*/  FFMA.FTZ R45, R40.reuse, R44, R45 ;  /* 0x0000002c282d7223 */ /* 0x044fe4000001002d */
[----:B------:R-:W2:Y:S01]  /*ca20*/  LDL.LU R44, [R1+0x354] ;  /* 0x00035400012c7983 */ /* 0x000ea20000300800 */
[----:B------:R-:W-:Y:S01]  /*ca30*/  FFMA.FTZ R39, R40, R14, R39 ;  /* 0x0000000e28277223 */ /* 0x000fe20000010027 */
[----:B------:R-:W-:-:S04]  /*ca40*/  FMUL.FTZ R40, R9, R15 ;  /* 0x0000000f09287220 */ /* 0x000fc80000410000 */
[----:B------:R-:W-:Y:S01]  /*ca50*/  FADD.FTZ R42, R40, R42 ;  /* 0x0000002a282a7221 */ /* 0x000fe20000010000 */
[C---:B--2---:R-:W-:Y:S02]  /*ca60*/  FFMA.FTZ R45, R44.reuse, R40, R45 ;  /* 0x000000282c2d7223 */ /* 0x044fe4000001002d */
[----:B------:R-:W2:Y:S01]  /*ca70*/  LDL.LU R40, [R1+0x350] ;  /* 0x0003500001287983 */ /* 0x000ea20000300800 */
[----:B------:R-:W-:Y:S01]  /*ca80*/  FFMA.FTZ R43, R44, R15, R43 ;  /* 0x0000000f2c2b7223 */ /* 0x000fe2000001002b */
[----:B----4-:R-:W-:-:S04]  /*ca90*/  FMUL.FTZ R44, R8, R20 ;  /* 0x00000014082c7220 */ /* 0x010fc80000410000 */
[----:B------:R-:W-:Y:S01]  /*caa0*/  FADD.FTZ R42, R42, R44 ;  /* 0x0000002c2a2a7221 */ /* 0x000fe20000010000 */
[----:B------:R-:W-:Y:S01]  /*cab0*/  FADD.FTZ R38, R38, R27 ;  /* 0x0000001b26267221 */ /* 0x000fe20000010000 */
[----:B------:R-:W-:Y:S01]  /*cac0*/  FADD.FTZ R41, R41, R25 ;  /* 0x0000001929297221 */ /* 0x000fe20000010000 */
[----:B------:R-:W3:Y:S01]  /*cad0*/  LDL.LU R27, [R1+0x4e4] ;  /* 0x0004e400011b7983 */ /* 0x000ee20000300800 */
[----:B--2---:R-:W-:Y:S01]  /*cae0*/  FFMA.FTZ R45, R40, R44, R45 ;  /* 0x0000002c282d7223 */ /* 0x004fe2000001002d */
[----:B------:R-:W-:Y:S02]  /*caf0*/  FADD.FTZ R38, R38, R22 ;  /* 0x0000001626267221 */ /* 0x000fe40000010000 */
[----:B------:R-:W2:Y:S01]  /*cb00*/  LDL.LU R44, [R1+0x34c] ;  /* 0x00034c00012c7983 */ /* 0x000ea20000300800 */
[----:B------:R-:W-:Y:S01]  /*cb10*/  FFMA.FTZ R39, R40, R20, R39 ;  /* 0x0000001428277223 */ /* 0x000fe20000010027 */
[----:B------:R-:W-:Y:S01]  /*cb20*/  FMUL.FTZ R40, R9, R19 ;  /* 0x0000001309287220 */ /* 0x000fe20000410000 */
[----:B------:R-:W-:Y:S01]  /*cb30*/  FADD.FTZ R38, R38, R17 ;  /* 0x0000001126267221 */ /* 0x000fe20000010000 */
[----:B------:R-:W-:Y:S01]  /*cb40*/  FADD.FTZ R41, R41, R23 ;  /* 0x0000001729297221 */ /* 0x000fe20000010000 */
[----:B------:R-:W4:Y:S01]  /*cb50*/  LDL.LU R17, [R1+0x250] ;  /* 0x0002500001117983 */ /* 0x000f220000300800 */
[----:B------:R-:W-:-:S02]  /*cb60*/  FADD.FTZ R42, R40, R42 ;  /* 0x0000002a282a7221 */ /* 0x000fc40000010000 */
[----:B------:R-:W-:Y:S01]  /*cb70*/  FADD.FTZ R41, R41, R21 ;  /* 0x0000001529297221 */ /* 0x000fe20000010000 */
[----:B------:R-:W3:Y:S04]  /*cb80*/  LDL.LU R22, [R1+0x4dc] ;  /* 0x0004dc0001167983 */ /* 0x000ee80000300800 */
[----:B------:R-:W3:Y:S01]  /*cb90*/  LDL.LU R25, [R1+0x4e8] ;  /* 0x0004e80001197983 */ /* 0x000ee20000300800 */
[C---:B--2---:R-:W-:Y:S01]  /*cba0*/  FFMA.FTZ R45, R44.reuse, R40, R45 ;  /* 0x000000282c2d7223 */ /* 0x044fe2000001002d */
[----:B------:R-:W-:Y:S02]  /*cbb0*/  FFMA.FTZ R43, R44, R19, R43 ;  /* 0x000000132c2b7223 */ /* 0x000fe4000001002b */
[----:B------:R-:W2:Y:S01]  /*cbc0*/  LDL.LU R40, [R1+0x348] ;  /* 0x0003480001287983 */ /* 0x000ea20000300800 */
[----:B------:R-:W-:Y:S01]  /*cbd0*/  FADD.FTZ R41, R41, R16 ;  /* 0x0000001029297221 */ /* 0x000fe20000010000 */
[----:B----4-:R-:W-:-:S02]  /*cbe0*/  FMUL.FTZ R44, R8, R17 ;  /* 0x00000011082c7220 */ /* 0x010fc40000410000 */
[----:B------:R-:W4:Y:S02]  /*cbf0*/  LDL.LU R16, [R1+0x24c] ;  /* 0x00024c0001107983 */ /* 0x000f240000300800 */
[----:B------:R-:W-:Y:S01]  /*cc00*/  FADD.FTZ R42, R42, R44 ;  /* 0x0000002c2a2a7221 */ /* 0x000fe20000010000 */
[----:B------:R-:W-:Y:S01]  /*cc10*/  FADD.FTZ R38, R38, R18 ;  /* 0x0000001226267221 */ /* 0x000fe20000010000 */
[----:B------:R-:W3:Y:S04]  /*cc20*/  LDL.LU R21, [R1+0x4d8] ;  /* 0x0004d80001157983 */ /* 0x000ee80000300800 */
[----:B------:R-:W3:Y:S04]  /*cc30*/  LDL.LU R18, [R1+0x248] ;  /* 0x0002480001127983 */ /* 0x000ee80000300800 */
[----:B------:R-:W3:Y:S01]  /*cc40*/  LDL.LU R23, [R1+0x4e0] ;  /* 0x0004e00001177983 */ /* 0x000ee20000300800 */
[----:B--2---:R-:W-:-:S03]  /*cc50*/  FFMA.FTZ R45, R40, R44, R45 ;  /* 0x0000002c282d7223 */ /* 0x004fc6000001002d */
[----:B------:R-:W2:Y:S01]  /*cc60*/  LDL.LU R44, [R1+0x344] ;  /* 0x00034400012c7983 */ /* 0x000ea20000300800 */
[----:B------:R-:W-:Y:S01]  /*cc70*/  FFMA.FTZ R39, R40, R17, R39 ;  /* 0x0000001128277223 */ /* 0x000fe20000010027 */
[----:B----4-:R-:W-:-:S04]  /*cc80*/  FMUL.FTZ R40, R9, R16 ;  /* 0x0000001009287220 */ /* 0x010fc80000410000 */
[----:B------:R-:W-:Y:S01]  /*cc90*/  FADD.FTZ R42, R40, R42 ;  /* 0x0000002a282a7221 */ /* 0x000fe20000010000 */
[C---:B--2---:R-:W-:Y:S02]  /*cca0*/  FFMA.FTZ R45, R44.reuse, R40, R45 ;  /* 0x000000282c2d7223 */ /* 0x044fe4000001002d */
[----:B------:R-:W2:Y:S01]  /*ccb0*/  LDL.LU R40, [R1+0x340] ;  /* 0x0003400001287983 */ /* 0x000ea20000300800 */
[----:B------:R-:W-:Y:S01]  /*ccc0*/  FFMA.FTZ R43, R44, R16, R43 ;  /* 0x000000102c2b7223 */ /* 0x000fe2000001002b */
[----:B------:R-:W-:Y:S01]  /*ccd0*/  FADD.FTZ R41, R41, R14 ;  /* 0x0000000e29297221 */ /* 0x000fe20000010000 */
[----:B---3--:R-:W-:Y:S01]  /*cce0*/  FMUL.FTZ R44, R8, R18 ;  /* 0x00000012082c7220 */ /* 0x008fe20000410000 */
[----:B------:R-:W3:Y:S03]  /*ccf0*/  LDL.LU R14, [R1+0x244] ;  /* 0x00024400010e7983 */ /* 0x000ee60000300800 */
[----:B------:R-:W-:Y:S01]  /*cd00*/  FADD.FTZ R42, R42, R44 ;  /* 0x0000002c2a2a7221 */ /* 0x000fe20000010000 */
[----:B--2---:R-:W-:-:S02]  /*cd10*/  FFMA.FTZ R45, R40, R44, R45 ;  /* 0x0000002c282d7223 */ /* 0x004fc4000001002d */
[----:B------:R-:W2:Y:S01]  /*cd20*/  LDL.LU R44, [R1+0x33c] ;  /* 0x00033c00012c7983 */ /* 0x000ea20000300800 */
[----:B------:R-:W-:Y:S01]  /*cd30*/  FFMA.FTZ R39, R40, R18, R39 ;  /* 0x0000001228277223 */ /* 0x000fe20000010027 */
[----:B------:R-:W-:Y:S01]  /*cd40*/  FADD.FTZ R38, R38, R15 ;  /* 0x0000000f26267221 */ /* 0x000fe20000010000 */
[----:B---3--:R-:W-:Y:S01]  /*cd50*/  FMUL.FTZ R40, R9, R14 ;  /* 0x0000000e09287220 */ /* 0x008fe20000410000 */
[----:B------:R-:W3:Y:S03]  /*cd60*/  LDL.LU R15, [R1+0x240] ;  /* 0x00024000010f7983 */ /* 0x000ee60000300800 */
[----:B------:R-:W-:Y:S01]  /*cd70*/  FADD.FTZ R42, R40, R42 ;  /* 0x0000002a282a7221 */ /* 0x000fe20000010000 */
[----:B--2---:R-:W-:Y:S02]  /*cd80*/  FFMA.FTZ R45, R44, R40, R45 ;  /* 0x000000282c2d7223 */ /* 0x004fe4000001002d */
[----:B------:R-:W2:Y:S01]  /*cd90*/  LDL.LU R40, [R1+0x338] ;  /* 0x0003380001287983 */ /* 0x000ea20000300800 */
[----:B------:R-:W-:Y:S01]  /*cda0*/  FADD.FTZ R38, R38, R19 ;  /* 0x0000001326267221 */ /* 0x000fe20000010000 */
[----:B------:R-:W-:Y:S01]  /*cdb0*/  FFMA.FTZ R43, R44, R14, R43 ;  /* 0x0000000e2c2b7223 */ /* 0x000fe2000001002b */
[----:B---3--:R-:W-:Y:S01]  /*cdc0*/  FMUL.FTZ R44, R8, R15 ;  /* 0x0000000f082c7220 */ /* 0x008fe20000410000 */
[----:B------:R-:W-:Y:S01]  /*cdd0*/  FADD.FTZ R41, R41, R20 ;  /* 0x0000001429297221 */ /* 0x000fe20000010000 */
[----:B------:R-:W-:Y:S01]  /*cde0*/  FADD.FTZ R38, R38, R16 ;  /* 0x0000001026267221 */ /* 0x000fe20000010000 */
[----:B------:R-:W3:Y:S01]  /*cdf0*/  LDL.LU R19, [R1+0x4d0] ;  /* 0x0004d00001137983 */ /* 0x000ee20000300800 */
[----:B------:R-:W-:-:S02]  /*ce00*/  FADD.FTZ R42, R42, R44 ;  /* 0x0000002c2a2a7221 */ /* 0x000fc40000010000 */
[----:B------:R-:W-:Y:S01]  /*ce10*/  FADD.FTZ R38, R38, R14 ;  /* 0x0000000e26267221 */ /* 0x000fe20000010000 */
[C---:B--2---:R-:W-:Y:S01]  /*ce20*/  FFMA.FTZ R45, R40.reuse, R44, R45 ;  /* 0x0000002c282d7223 */ /* 0x044fe2000001002d */
[----:B------:R-:W2:Y:S04]  /*ce30*/  LDL.LU R14, [R1+0x4c8] ;  /* 0x0004c800010e7983 */ /* 0x000ea80000300800 */
[----:B------:R-:W4:Y:S01]  /*ce40*/  LDL.LU R44, [R1+0x334] ;  /* 0x00033400012c7983 */ /* 0x000f220000300800 */
[----:B------:R-:W-:Y:S01]  /*ce50*/  FADD.FTZ R41, R41, R17 ;  /* 0x0000001129297221 */ /* 0x000fe20000010000 */
[----:B------:R-:W-:Y:S02]  /*ce60*/  FFMA.FTZ R39, R40, R15, R39 ;  /* 0x0000000f28277223 */ /* 0x000fe40000010027 */
[----:B------:R-:W3:Y:S01]  /*ce70*/  LDL.LU R17, [R1+0x22c] ;  /* 0x00022c0001117983 */ /* 0x000ee20000300800 */
[----:B------:R-:W-:-:S03]  /*ce80*/  FADD.FTZ R41, R41, R18 ;  /* 0x0000001229297221 */ /* 0x000fc60000010000 */
[----:B------:R-:W3:Y:S01]  /*ce90*/  LDL.LU R16, [R1+0x4cc] ;  /* 0x0004cc0001107983 */ /* 0x000ee20000300800 */
[----:B------:R-:W-:-:S03]  /*cea0*/  FADD.FTZ R41, R41, R15 ;  /* 0x0000000f29297221 */ /* 0x000fc60000010000 */
[----:B------:R-:W3:Y:S04]  /*ceb0*/  LDL.LU R15, [R1+0x4c4] ;  /* 0x0004c400010f7983 */ /* 0x000ee80000300800 */
[----:B------:R-:W3:Y:S04]  /*cec0*/  LDL.LU R18, [R1+0x224] ;  /* 0x0002240001127983 */ /* 0x000ee80000300800 */
[----:B------:R-:W3:Y:S01]  /*ced0*/  LDL.LU R20, [R1+0x4d4] ;  /* 0x0004d40001147983 */ /* 0x000ee20000300800 */
[-C--:B--2---:R-:W-:Y:S01]  /*cee0*/  FMUL.FTZ R40, R9, R14.reuse ;  /* 0x0000000e09287220 */ /* 0x084fe20000410000 */
[----:B------:R-:W-:Y:S01]  /*cef0*/  FADD.FTZ R38, R38, R14 ;  /* 0x0000000e26267221 */ /* 0x000fe20000010000 */
[----:B----4-:R-:W-:-:S02]  /*cf00*/  FFMA.FTZ R43, R44, R14, R43 ;  /* 0x0000000e2c2b7223 */ /* 0x010fc4000001002b */
[----:B------:R-:W2:Y:S01]  /*cf10*/  LDL.LU R14, [R1+0x330] ;  /* 0x00033000010e7983 */ /* 0x000ea20000300800 */
[----:B------:R-:W-:Y:S01]  /*cf20*/  FFMA.FTZ R45, R44, R40, R45 ;  /* 0x000000282c2d7223 */ /* 0x000fe2000001002d */
[-C--:B---3--:R-:W-:Y:S01]  /*cf30*/  FMUL.FTZ R44, R8, R15.reuse ;  /* 0x0000000f082c7220 */ /* 0x088fe20000410000 */
[----:B------:R-:W-:Y:S01]  /*cf40*/  FADD.FTZ R41, R41, R15 ;  /* 0x0000000f29297221 */ /* 0x000fe20000010000 */
[----:B--2---:R-:W-:Y:S02]  /*cf50*/  FFMA.FTZ R39, R14, R15, R39 ;  /* 0x0000000f0e277223 */ /* 0x004fe40000010027 */
[----:B------:R-:W2:Y:S01]  /*cf60*/  LDL.LU R15, [R1+0x32c] ;  /* 0x00032c00010f7983 */ /* 0x000ea20000300800 */
[----:B------:R-:W-:Y:S01]  /*cf70*/  FADD.FTZ R42, R40, R42 ;  /* 0x0000002a282a7221 */ /* 0x000fe20000010000 */
[----:B------:R-:W-:Y:S01]  /*cf80*/  FFMA.FTZ R45, R14, R44, R45 ;  /* 0x0000002c0e2d7223 */ /* 0x000fe2000001002d */
[----:B------:R-:W-:Y:S01]  /*cf90*/  FMUL.FTZ R14, R9, R17 ;  /* 0x00000011090e7220 */ /* 0x000fe20000410000 */
[----:B------:R-:W-:Y:S01]  /*cfa0*/  FADD.FTZ R38, R38, R17 ;  /* 0x0000001126267221 */ /* 0x000fe20000010000 */
[----:B------:R-:W-:Y:S01]  /*cfb0*/  FADD.FTZ R42, R42, R44 ;  /* 0x0000002c2a2a7221 */ /* 0x000fe20000010000 */
[----:B------:R-:W-:Y:S01]  /*cfc0*/  FADD.FTZ R41, R41, R16 ;  /* 0x0000001029297221 */ /* 0x000fe20000010000 */
[----:B------:R-:W3:Y:S02]  /*cfd0*/  LDL.LU R44, [R1+0x320] ;  /* 0x00032000012c7983 */ /* 0x000ee40000300800 */
[----:B------:R-:W-:-:S02]  /*cfe0*/  FADD.FTZ R42, R14, R42 ;  /* 0x0000002a0e2a7221 */ /* 0x000fc40000010000 */
[----:B------:R-:W4:Y:S01]  /*cff0*/  LDL.LU R40, [R1+0x220] ;  /* 0x0002200001287983 */ /* 0x000f220000300800 */
[----:B--2---:R-:W-:-:S03]  /*d000*/  FFMA.FTZ R45, R15, R14, R45 ;  /* 0x0000000e0f2d7223 */ /* 0x004fc6000001002d */
[----:B------:R-:W2:Y:S01]  /*d010*/  LDL.LU R14, [R1+0x328] ;  /* 0x00032800010e7983 */ /* 0x000ea20000300800 */
[----:B------:R-:W-:Y:S01]  /*d020*/  FFMA.FTZ R43, R15, R17, R43 ;  /* 0x000000110f2b7223 */ /* 0x000fe2000001002b */
[-C--:B------:R-:W-:Y:S02]  /*d030*/  FMUL.FTZ R15, R8, R16.reuse ;  /* 0x00000010080f7220 */ /* 0x080fe40000410000 */
[----:B------:R-:W3:Y:S01]  /*d040*/  LDL.LU R17, [R1+0x4c0] ;  /* 0x0004c00001117983 */ /* 0x000ee20000300800 */
[----:B--2---:R-:W-:-:S03]  /*d050*/  FFMA.FTZ R39, R14, R16, R39 ;  /* 0x000000100e277223 */ /* 0x004fc60000010027 */
[----:B------:R-:W2:Y:S01]  /*d060*/  LDL.LU R16, [R1+0x324] ;  /* 0x0003240001107983 */ /* 0x000ea20000300800 */
[----:B------:R-:W-:Y:S01]  /*d070*/  FFMA.FTZ R45, R14, R15, R45 ;  /* 0x0000000f0e2d7223 */ /* 0x000fe2000001002d */
[----:B------:R-:W-:Y:S01]  /*d080*/  FMUL.FTZ R14, R9, R18 ;  /* 0x00000012090e7220 */ /* 0x000fe20000410000 */
[----:B------:R-:W-:Y:S01]  /*d090*/  FADD.FTZ R42, R42, R15 ;  /* 0x0000000f2a2a7221 */ /* 0x000fe20000010000 */
[----:B---3--:R-:W-:-:S03]  /*d0a0*/  FMUL.FTZ R15, R8, R17 ;  /* 0x00000011080f7220 */ /* 0x008fc60000410000 */
[----:B------:R-:W-:-:S04]  /*d0b0*/  FADD.FTZ R42, R14, R42 ;  /* 0x0000002a0e2a7221 */ /* 0x000fc80000010000 */
[----:B------:R-:W-:Y:S01]  /*d0c0*/  FADD.FTZ R42, R42, R15 ;  /* 0x0000000f2a2a7221 */ /* 0x000fe20000010000 */
[----:B--2---:R-:W-:-:S04]  /*d0d0*/  FFMA.FTZ R45, R16, R14, R45 ;  /* 0x0000000e102d7223 */ /* 0x004fc8000001002d */
[----:B------:R-:W-:Y:S02]  /*d0e0*/  FFMA.FTZ R45, R44, R15, R45 ;  /* 0x0000000f2c2d7223 */ /* 0x000fe4000001002d */
[----:B------:R-:W2:Y:S01]  /*d0f0*/  LDL.LU R15, [R1+0x31c] ;  /* 0x00031c00010f7983 */ /* 0x000ea20000300800 */
[----:B----4-:R-:W-:Y:S01]  /*d100*/  FMUL.FTZ R14, R9, R40 ;  /* 0x00000028090e7220 */ /* 0x010fe20000410000 */
[----:B------:R-:W-:Y:S01]  /*d110*/  FFMA.FTZ R43, R16, R18, R43 ;  /* 0x00000012102b7223 */ /* 0x000fe2000001002b */
[----:B------:R-:W-:Y:S01]  /*d120*/  FADD.FTZ R38, R38, R18 ;  /* 0x0000001226267221 */ /* 0x000fe20000010000 */
[----:B------:R-:W-:Y:S01]  /*d130*/  FFMA.FTZ R39, R44, R17, R39 ;  /* 0x000000112c277223 */ /* 0x000fe20000010027 */
[----:B------:R-:W-:Y:S01]  /*d140*/  FADD.FTZ R42, R14, R42 ;  /* 0x0000002a0e2a7221 */ /* 0x000fe20000010000 */
[----:B------:R-:W3:Y:S01]  /*d150*/  LDL.LU R18, [R1+0x4bc] ;  /* 0x0004bc0001127983 */ /* 0x000ee20000300800 */
[----:B------:R-:W-:-:S03]  /*d160*/  FADD.FTZ R41, R41, R17 ;  /* 0x0000001129297221 */ /* 0x000fc60000010000 */
[----:B------:R-:W4:Y:S04]  /*d170*/  LDL.LU R17, [R1+0x310] ;  /* 0x0003100001117983 */ /* 0x000f280000300800 */
[----:B------:R-:W4:Y:S01]  /*d180*/  LDL.LU R16, [R1+0x30c] ;  /* 0x00030c0001107983 */ /* 0x000f220000300800 */
[C---:B--2---:R-:W-:Y:S01]  /*d190*/  FFMA.FTZ R45, R15.reuse, R14, R45 ;  /* 0x0000000e0f2d7223 */ /* 0x044fe2000001002d */
[----:B------:R-:W-:Y:S02]  /*d1a0*/  FFMA.FTZ R43, R15, R40, R43 ;  /* 0x000000280f2b7223 */ /* 0x000fe4000001002b */
[----:B------:R-:W2:Y:S01]  /*d1b0*/  LDL.LU R14, [R1+0x318] ;  /* 0x00031800010e7983 */ /* 0x000ea20000300800 */
[----:B---3--:R-:W-:Y:S01]  /*d1c0*/  FMUL.FTZ R15, R8, R18 ;  /* 0x00000012080f7220 */ /* 0x008fe20000410000 */
[----:B------:R-:W-:-:S02]  /*d1d0*/  FADD.FTZ R41, R41, R18 ;  /* 0x0000001229297221 */ /* 0x000fc40000010000 */
[----:B------:R-:W3:Y:S01]  /*d1e0*/  LDL.LU R44, [R1+0x308] ;  /* 0x00030800012c7983 */ /* 0x000ee20000300800 */
[----:B------:R-:W-:-:S03]  /*d1f0*/  FADD.FTZ R38, R38, R40 ;  /* 0x0000002826267221 */ /* 0x000fc60000010000 */
[----:B------:R-:W3:Y:S01]  /*d200*/  LDL.LU R40, [R1+0x2f8] ;  /* 0x0002f80001287983 */ /* 0x000ee20000300800 */
[----:B--2---:R-:W-:-:S03]  /*d210*/  FFMA.FTZ R39, R14, R18, R39 ;  /* 0x000000120e277223 */ /* 0x004fc60000010027 */
[----:B------:R-:W2:Y:S01]  /*d220*/  LDL.LU R18, [R1+0x314] ;  /* 0x0003140001127983 */ /* 0x000ea20000300800 */
[----:B------:R-:W-:Y:S01]  /*d230*/  FFMA.FTZ R45, R14, R15, R45 ;  /* 0x0000000f0e2d7223 */ /* 0x000fe2000001002d */
[----:B------:R-:W-:Y:S01]  /*d240*/  FMUL.FTZ R14, R9, R19 ;  /* 0x00000013090e7220 */ /* 0x000fe20000410000 */
[----:B------:R-:W-:Y:S01]  /*d250*/  FADD.FTZ R38, R38, R19 ;  /* 0x0000001326267221 */ /* 0x000fe20000010000 */
[----:B------:R-:W-:Y:S01]  /*d260*/  FADD.FTZ R42, R42, R15 ;  /* 0x0000000f2a2a7221 */ /* 0x000fe20000010000 */
[-C--:B------:R-:W-:Y:S01]  /*d270*/  FMUL.FTZ R15, R8, R20.reuse ;  /* 0x00000014080f7220 */ /* 0x080fe20000410000 */
[----:B----4-:R-:W-:Y:S02]  /*d280*/  FFMA.FTZ R39, R17, R20, R39 ;  /* 0x0000001411277223 */ /* 0x010fe40000010027 */
[----:B------:R-:W-:-:S04]  /*d290*/  FADD.FTZ R42, R14, R42 ;  /* 0x0000002a0e2a7221 */ /* 0x000fc80000010000 */
[----:B------:R-:W-:Y:S01]  /*d2a0*/  FADD.FTZ R42, R42, R15 ;  /* 0x0000000f2a2a7221 */ /* 0x000fe20000010000 */
[----:B---3--:R-:W-:Y:S01]  /*d2b0*/  FFMA.FTZ R39, R44, R22, R39 ;  /* 0x000000162c277223 */ /* 0x008fe20000010027 */
[C---:B--2---:R-:W-:Y:S02]  /*d2c0*/  FFMA.FTZ R43, R18.reuse, R19, R43 ;  /* 0x00000013122b7223 */ /* 0x044fe4000001002b */
[----:B------:R-:W2:Y:S01]  /*d2d0*/  LDL.LU R19, [R1+0x2e0] ;  /* 0x0002e00001137983 */ /* 0x000ea20000300800 */
[----:B------:R-:W-:-:S03]  /*d2e0*/  FFMA.FTZ R45, R18, R14, R45 ;  /* 0x0000000e122d7223 */ /* 0x000fc6000001002d */
[----:B------:R-:W3:Y:S01]  /*d2f0*/  LDL.LU R18, [R1+0x2d4] ;  /* 0x0002d40001127983 */ /* 0x000ee20000300800 */
[----:B------:R-:W-:Y:S01]  /*d300*/  FFMA.FTZ R45, R17, R15, R45 ;  /* 0x0000000f112d7223 */ /* 0x000fe2000001002d */
[CC--:B------:R-:W-:Y:S02]  /*d310*/  FMUL.FTZ R14, R9.reuse, R21.reuse ;  /* 0x00000015090e7220 */ /* 0x0c0fe40000410000 */
[----:B------:R-:W4:Y:S01]  /*d320*/  LDL.LU R17, [R1+0x2d0] ;  /* 0x0002d00001117983 */ /* 0x000f220000300800 */
[C---:B------:R-:W-:Y:S01]  /*d330*/  FFMA.FTZ R43, R16.reuse, R21, R43 ;  /* 0x00000015102b7223 */ /* 0x040fe2000001002b */
[----:B------:R-:W-:Y:S01]  /*d340*/  FFMA.FTZ R45, R16, R14, R45 ;  /* 0x0000000e102d7223 */ /* 0x000fe2000001002d */
[----:B------:R-:W-:Y:S01]  /*d350*/  FMUL.FTZ R15, R8, R22 ;  /* 0x00000016080f7220 */ /* 0x000fe20000410000 */
[----:B------:R-:W4:Y:S01]  /*d360*/  LDL.LU R16, [R1+0x2c4] ;  /* 0x0002c40001107983 */ /* 0x000f220000300800 */
[----:B------:R-:W-:Y:S01]  /*d370*/  FADD.FTZ R42, R14, R42 ;  /* 0x0000002a0e2a7221 */ /* 0x000fe20000010000 */
[----:B------:R-:W-:Y:S01]  /*d380*/  FMUL.FTZ R14, R9, R23 ;  /* 0x00000017090e7220 */ /* 0x000fe20000410000 */
[----:B------:R-:W-:-:S02]  /*d390*/  FFMA.FTZ R45, R44, R15, R45 ;  /* 0x0000000f2c2d7223 */ /* 0x000fc4000001002d */
[----:B------:R-:W4:Y:S01]  /*d3a0*/  LDL.LU R44, [R1+0x2b4] ;  /* 0x0002b400012c7983 */ /* 0x000f220000300800 */
[C---:B------:R-:W-:Y:S01]  /*d3b0*/  FFMA.FTZ R43, R40.reuse, R23, R43 ;  /* 0x00000017282b7223 */ /* 0x040fe2000001002b */
[----:B------:R-:W-:Y:S02]  /*d3c0*/  FFMA.FTZ R45, R40, R14, R45 ;  /* 0x0000000e282d7223 */ /* 0x000fe4000001002d */
[----:B------:R-:W4:Y:S01]  /*d3d0*/  LDL.LU R40, [R1+0x294] ;  /* 0x0002940001287983 */ /* 0x000f220000300800 */
[----:B------:R-:W-:Y:S01]  /*d3e0*/  FADD.FTZ R41, R41, R20 ;  /* 0x0000001429297221 */ /* 0x000fe20000010000 */
[----:B------:R-:W-:-:S03]  /*d3f0*/  FADD.FTZ R42, R42, R15 ;  /* 0x0000000f2a2a7221 */ /* 0x000fc60000010000 */
[----:B------:R-:W-:Y:S01]  /*d400*/  FADD.FTZ R41, R41, R22 ;  /* 0x0000001629297221 */ /* 0x000fe20000010000 */
[----:B------:R-:W-:Y:S01]  /*d410*/  FMUL.FTZ R15, R8, R27 ;  /* 0x0000001b080f7220 */ /* 0x000fe20000410000 */
[----:B------:R-:W-:Y:S01]  /*d420*/  FADD.FTZ R42, R14, R42 ;  /* 0x0000002a0e2a7221 */ /* 0x000fe20000010000 */
[----:B------:R-:W-:Y:S01]  /*d430*/  FADD.FTZ R38, R38, R21 ;  /* 0x0000001526267221 */ /* 0x000fe20000010000 */
[----:B------:R-:W-:Y:S01]  /*d440*/  FADD.FTZ R41, R41, R27 ;  /* 0x0000001b29297221 */ /* 0x000fe20000010000 */
[----:B------:R-:W-:Y:S01]  /*d450*/  FMUL.FTZ R14, R9, R25 ;  /* 0x00000019090e7220 */ /* 0x000fe20000410000 */
[----:B------:R-:W-:Y:S01]  /*d460*/  FADD.FTZ R42, R42, R15 ;  /* 0x0000000f2a2a7221 */ /* 0x000fe20000010000 */
[----:B------:R-:W-:Y:S01]  /*d470*/  FADD.FTZ R38, R38, R23 ;  /* 0x0000001726267221 */ /* 0x000fe20000010000 */
[----:B------:R-:W4:Y:S02]  /*d480*/  LDL.LU R22, [R1+0x270] ;  /* 0x0002700001167983 */ /* 0x000f240000300800 */
[----:B------:R-:W-:-:S02]  /*d490*/  FADD.FTZ R42, R14, R42 ;  /* 0x0000002a0e2a7221 */ /* 0x000fc40000010000 */
[----:B------:R-:W4:Y:S04]  /*d4a0*/  LDL.LU R23, [R1+0x274] ;  /* 0x0002740001177983 */ /* 0x000f280000300800 */
[----:B------:R-:W4:Y:S01]  /*d4b0*/  LDL.LU R21, [R1+0x26c] ;  /* 0x00026c0001157983 */ /* 0x000f220000300800 */
[----:B--2---:R-:W-:-:S03]  /*d4c0*/  FFMA.FTZ R39, R19, R27, R39 ;  /* 0x0000001b13277223 */ /* 0x004fc60000010027 */
[----:B------:R-:W2:Y:S01]  /*d4d0*/  LDL.LU R27, [R1+0x27c] ;  /* 0x00027c00011b7983 */ /* 0x000ea20000300800 */
[----:B------:R-:W-:-:S03]  /*d4e0*/  FFMA.FTZ R45, R19, R15, R45 ;  /* 0x0000000f132d7223 */ /* 0x000fc6000001002d */
[----:B------:R-:W2:Y:S01]  /*d4f0*/  LDL.LU R19, [R1+0x278] ;  /* 0x0002780001137983 */ /* 0x000ea20000300800 */
[----:B---3--:R-:W-:Y:S01]  /*d500*/  FFMA.FTZ R45, R18, R14, R45 ;  /* 0x0000000e122d7223 */ /* 0x008fe2000001002d */
[----:B------:R-:W-:Y:S01]  /*d510*/  FMUL.FTZ R15, R8, R26 ;  /* 0x0000001a080f7220 */ /* 0x000fe20000410000 */
[----:B------:R-:W-:-:S03]  /*d520*/  FMUL.FTZ R14, R9, R24 ;  /* 0x00000018090e7220 */ /* 0x000fc60000410000 */
[C---:B----4-:R-:W-:Y:S01]  /*d530*/  FFMA.FTZ R45, R17.reuse, R15, R45 ;  /* 0x0000000f112d7223 */ /* 0x050fe2000001002d */
[----:B------:R-:W-:Y:S01]  /*d540*/  FADD.FTZ R42, R42, R15 ;  /* 0x0000000f2a2a7221 */ /* 0x000fe20000010000 */
[----:B------:R-:W-:Y:S01]  /*d550*/  FFMA.FTZ R43, R18, R25, R43 ;  /* 0x00000019122b7223 */ /* 0x000fe2000001002b */
[----:B------:R-:W-:Y:S01]  /*d560*/  FMUL.FTZ R15, R8, R28 ;  /* 0x0000001c080f7220 */ /* 0x000fe20000410000 */
[----:B------:R-:W-:Y:S01]  /*d570*/  FFMA.FTZ R45, R16, R14, R45 ;  /* 0x0000000e102d7223 */ /* 0x000fe2000001002d */
[----:B------:R-:W-:Y:S01]  /*d580*/  FFMA.FTZ R39, R17, R26, R39 ;  /* 0x0000001a11277223 */ /* 0x000fe20000010027 */
[----:B------:R-:W-:Y:S01]  /*d590*/  FADD.FTZ R42, R14, R42 ;  /* 0x0000002a0e2a7221 */ /* 0x000fe20000010000 */
[----:B------:R-:W-:Y:S01]  /*d5a0*/  FFMA.FTZ R43, R16, R24, R43 ;  /* 0x00000018102b7223 */ /* 0x000fe2000001002b */
[C---:B------:R-:W-:Y:S01]  /*d5b0*/  FFMA.FTZ R45, R44.reuse, R15, R45 ;  /* 0x0000000f2c2d7223 */ /* 0x040fe2000001002d */
[----:B------:R-:W-:Y:S01]  /*d5c0*/  FMUL.FTZ R14, R9, R29 ;  /* 0x0000001d090e7220 */ /* 0x000fe20000410000 */
[----:B------:R-:W-:-:S02]  /*d5d0*/  FFMA.FTZ R39, R44, R28, R39 ;  /* 0x0000001c2c277223 */ /* 0x000fc40000010027 */
[----:B------:R-:W3:Y:S01]  /*d5e0*/  LDL.LU R44, [R1+0x234] ;  /* 0x00023400012c7983 */ /* 0x000ee20000300800 */
[C---:B------:R-:W-:Y:S01]  /*d5f0*/  FFMA.FTZ R16, R40.reuse, R29, R43 ;  /* 0x0000001d28107223 */ /* 0x040fe2000001002b */
[----:B------:R-:W-:Y:S02]  /*d600*/  FFMA.FTZ R18, R40, R14, R45 ;  /* 0x0000000e28127223 */ /* 0x000fe4000001002d */
[----:B------:R-:W4:Y:S01]  /*d610*/  LDL.LU R40, [R1+0x230] ;  /* 0x0002300001287983 */ /* 0x000f220000300800 */
[----:B------:R-:W-:Y:S01]  /*d620*/  FADD.FTZ R15, R42, R15 ;  /* 0x0000000f2a0f7221 */ /* 0x000fe20000010000 */
[----:B------:R-:W-:-:S03]  /*d630*/  FMUL.FTZ R17, R8, R30 ;  /* 0x0000001e08117220 */ /* 0x000fc60000410000 */
[----:B------:R-:W-:Y:S01]  /*d640*/  FADD.FTZ R20, R14, R15 ;  /* 0x0000000f0e147221 */ /* 0x000fe20000010000 */
[----:B------:R-:W-:Y:S01]  /*d650*/  FMUL.FTZ R15, R9, R11 ;  /* 0x0000000b090f7220 */ /* 0x000fe20000410000 */
[----:B------:R-:W-:Y:S02]  /*d660*/  FADD.FTZ R38, R38, R25 ;  /* 0x0000001926267221 */ /* 0x000fe40000010000 */
[----:B------:R-:W-:Y:S02]  /*d670*/  FADD.FTZ R20, R20, R17 ;  /* 0x0000001114147221 */ /* 0x000fe40000010000 */
[----:B------:R-:W-:-:S04]  /*d680*/  FADD.FTZ R38, R38, R24 ;  /* 0x0000001826267221 */ /* 0x000fc80000010000 */
[----:B------:R-:W-:Y:S01]  /*d690*/  FADD.FTZ R38, R38, R29 ;  /* 0x0000001d26267221 */ /* 0x000fe20000010000 */
[----:B--2---:R-:W-:Y:S01]  /*d6a0*/  FFMA.FTZ R18, R27, R17, R18 ;  /* 0x000000111b127223 */ /* 0x004fe20000010012 */
[----:B------:R-:W-:-:S03]  /*d6b0*/  FFMA.FTZ R17, R19, R11, R16 ;  /* 0x0000000b13117223 */ /* 0x000fc60000010010 */
[----:B------:R-:W-:Y:S01]  /*d6c0*/  FFMA.FTZ R19, R19, R15, R18 ;  /* 0x0000000f13137223 */ /* 0x000fe20000010012 */
[C---:B------:R-:W-:Y:S01]  /*d6d0*/  FMUL.FTZ R16, R8.reuse, R31 ;  /* 0x0000001f08107220 */ /* 0x040fe20000410000 */
[----:B------:R-:W-:Y:S01]  /*d6e0*/  FADD.FTZ R15, R15, R20 ;  /* 0x000000140f0f7221 */ /* 0x000fe20000010000 */
[----:B------:R-:W-:Y:S02]  /*d6f0*/  FMUL.FTZ R18, R9, R32 ;  /* 0x0000002009127220 */ /* 0x000fe40000410000 */
[----:B------:R-:W-:Y:S01]  /*d700*/  FFMA.FTZ R19, R23, R16, R19 ;  /* 0x0000001017137223 */ /* 0x000fe20000010013 */
        /* <DEDUP_REMOVED lines=8> */
[----:B------:R-:W-:Y:S01]  /*d790*/  FMUL.FTZ R18, R9, R36 ;  /* 0x0000002409127220 */ /* 0x000fe20000410000 */
[----:B------:R-:W-:Y:S01]  /*d7a0*/  FFMA.FTZ R17, R22, R32, R17 ;  /* 0x0000002016117223 */ /* 0x000fe20000010011 */
[----:B------:R-:W-:Y:S01]  /*d7b0*/  FADD.FTZ R11, R11, R32 ;  /* 0x000000200b0b7221 */ /* 0x000fe20000010000 */
[----:B------:R-:W-:Y:S01]  /*d7c0*/  FFMA.FTZ R14, R21, R37, R14 ;  /* 0x00000025150e7223 */ /* 0x000fe2000001000e */
[----:B------:R-:W-:Y:S01]  /*d7d0*/  FADD.FTZ R15, R15, R16 ;  /* 0x000000100f0f7221 */ /* 0x000fe20000010000 */
[----:B---3--:R-:W-:Y:S01]  /*d7e0*/  FFMA.FTZ R19, R44, R18, R19 ;  /* 0x000000122c137223 */ /* 0x008fe20000010013 */
[-C--:B------:R-:W-:Y:S01]  /*d7f0*/  FMUL.FTZ R20, R8, R13.reuse ;  /* 0x0000000d08147220 */ /* 0x080fe20000410000 */
[----:B------:R-:W-:Y:S01]  /*d800*/  FFMA.FTZ R16, R44, R36, R17 ;  /* 0x000000242c107223 */ /* 0x000fe20000010011 */
[----:B------:R-:W-:Y:S01]  /*d810*/  FADD.FTZ R36, R11, R36 ;  /* 0x000000240b247221 */ /* 0x000fe20000010000 */
[----:B------:R-:W-:Y:S01]  /*d820*/  FADD.FTZ R15, R18, R15 ;  /* 0x0000000f120f7221 */ /* 0x000fe20000010000 */
[C---:B----4-:R-:W-:Y:S01]  /*d830*/  FFMA.FTZ R11, R40.reuse, R13, R14 ;  /* 0x0000000d280b7223 */ /* 0x050fe2000001000e */
[----:B------:R-:W-:Y:S01]  /*d840*/  FFMA.FTZ R19, R40, R20, R19 ;  /* 0x0000001428137223 */ /* 0x000fe20000010013 */
[----:B------:R-:W-:Y:S01]  /*d850*/  FMUL.FTZ R14, R9, R35 ;  /* 0x00000023090e7220 */ /* 0x000fe20000410000 */
[----:B------:R-:W-:Y:S01]  /*d860*/  FADD.FTZ R15, R15, R20 ;  /* 0x000000140f0f7221 */ /* 0x000fe20000010000 */
[----:B------:R-:W-:-:S02]  /*d870*/  FMUL.FTZ R18, R8, R34 ;  /* 0x0000002208127220 */ /* 0x000fc40000410000 */
[----:B------:R-:W-:Y:S01]  /*d880*/  FFMA.FTZ R19, R5, R14, R19 ;  /* 0x0000000e05137223 */ /* 0x000fe20000010013 */
        /* <DEDUP_REMOVED lines=33> */
.L_x_1416:
        /* <DEDUP_REMOVED lines=47> */
.L_x_1418:
[----:B------:R-:W-:Y:S05]  /*dd90*/  BSYNC.RECONVERGENT B0 ;  /* 0x0000000000007941 */ /* 0x000fea0003800200 */
.L_x_1417:
        /* <DEDUP_REMOVED lines=52> */
.L_x_1420:
[----:B------:R-:W-:Y:S05]  /*e0e0*/  BSYNC.RECONVERGENT B0 ;  /* 0x0000000000007941 */ /* 0x000fea0003800200 */
.L_x_1419:
        /* <DEDUP_REMOVED lines=26> */
[----:B------:R-:W-:Y:S01]  /*e290*/  STL [R1+0x4a8], R0 ;  /* 0x0004a80001007387 */ /* 0x000fe20000100800 */
[----:B-1----:R-:W-:Y:S01]  /*e2a0*/  FADD.FTZ R12, R24, R12 ;  /* 0x0000000c180c7221 */ /* 0x002fe20000010000 */
[----:B------:R-:W-:Y:S01]  /*e2b0*/  FADD.FTZ R13, R17, R13 ;  /* 0x0000000d110d7221 */ /* 0x000fe20000010000 */
[----:B------:R-:W-:Y:S01]  /*e2c0*/  FADD.FTZ R25, R16, R14 ;  /* 0x0000000e10197221 */ /* 0x000fe20000010000 */
[----:B------:R-:W-:Y:S01]  /*e2d0*/  FADD.FTZ R24, R27, R15 ;  /* 0x0000000f1b187221 */ /* 0x000fe20000010000 */
[----:B--2---:R-:W-:Y:S01]  /*e2e0*/  MOV R9, R6 ;  /* 0x0000000600097202 */ /* 0x004fe20000000f00 */
[----:B------:R-:W-:Y:S01]  /*e2f0*/  STL [R1+0x4b0], R3 ;  /* 0x0004b00301007387 */ /* 0x000fe20000100800 */
[----:B0-----:R-:W-:-:S02]  /*e300*/  MOV R11, R4 ;  /* 0x00000004000b7202 */ /* 0x001fc40000000f00 */
[----:B---3--:R-:W-:Y:S01]  /*e310*/  MOV R6, R37 ;  /* 0x0000002500067202 */ /* 0x008fe20000000f00 */
[----:B------:R-:W-:Y:S01]  /*e320*/  STL [R1+0x4ac], R2 ;  /* 0x0004ac0201007387 */ /* 0x000fe20000100800 */
[----:B----4-:R-:W-:Y:S01]  /*e330*/  MOV R10, R5 ;  /* 0x00000005000a7202 */ /* 0x010fe20000000f00 */
[----:B------:R-:W-:Y:S02]  /*e340*/  FADD.FTZ R32, R12, R32 ;  /* 0x000000200c207221 */ /* 0x000fe40000010000 */
[----:B------:R0:W-:Y:S01]  /*e350*/  STL [R1+0x4d4], R6 ;  /* 0x0004d40601007387 */ /* 0x0001e20000100800 */
[----:B------:R-:W-:Y:S01]  /*e360*/  MOV R8, R7 ;  /* 0x0000000700087202 */ /* 0x000fe20000000f00 */
[----:B------:R-:W-:Y:S01]  /*e370*/  FADD.FTZ R25, R25, R34 ;  /* 0x0000002219197221 */ /* 0x000fe20000010000 */
[----:B------:R-:W-:Y:S01]  /*e380*/  MOV R26, R28 ;  /* 0x0000001c001a7202 */ /* 0x000fe20000000f00 */
[----:B------:R-:W-:Y:S01]  /*e390*/  STL.64 [R1+0x248], R30 ;  /* 0x0002481e01007387 */ /* 0x000fe20000100a00 */
[----:B------:R-:W-:-:S02]  /*e3a0*/  MOV R7, R36 ;  /* 0x0000002400077202 */ /* 0x000fc40000000f00 */
[----:B------:R-:W-:Y:S01]  /*e3b0*/  MOV R5, R38 ;  /* 0x0000002600057202 */ /* 0x000fe20000000f00 */
[----:B------:R1:W-:Y:S01]  /*e3c0*/  STL [R1+0x4d8], R11 ;  /* 0x0004d80b01007387 */ /* 0x0003e20000100800 */
[----:B------:R-:W-:Y:S01]  /*e3d0*/  MOV R4, R39 ;  /* 0x0000002700047202 */ /* 0x000fe20000000f00 */
[----:B0-----:R-:W-:Y:S01]  /*e3e0*/  FADD.FTZ R6, R13, R33 ;  /* 0x000000210d067221 */ /* 0x001fe20000010000 */
[----:B------:R-:W-:Y:S01]  /*e3f0*/  FADD.FTZ R33, R32, R26 ;  /* 0x0000001a20217221 */ /* 0x000fe20000010000 */
[----:B------:R-:W0:Y:S01]  /*e400*/  LDS.128 R36, [R44+0x1400] ;  /* 0x001400002c247984 */ /* 0x000e220000000c00 */
[----:B------:R-:W-:Y:S02]  /*e410*/  MOV R0, R29 ;  /* 0x0000001d00007202 */ /* 0x000fe40000000f00 */
[----:B------:R-:W-:Y:S01]  /*e420*/  MOV R34, R6 ;  /* 0x0000000600227202 */ /* 0x000fe20000000f00 */
[----:B------:R-:W2:Y:S01]  /*e430*/  LDL.LU R32, [R1+0x24c] ;  /* 0x00024c0001207983 */ /* 0x000ea20000300800 */
[----:B------:R-:W-:Y:S01]  /*e440*/  FADD.FTZ R6, R24, R35 ;  /* 0x0000002318067221 */ /* 0x000fe20000010000 */
[----:B-1----:R-:W-:-:S02]  /*e450*/  MOV R11, R0 ;  /* 0x00000000000b7202 */ /* 0x002fc40000000f00 */
[----:B------:R-:W-:Y:S01]  /*e460*/  MOV R35, R25 ;  /* 0x0000001900237202 */ /* 0x000fe20000000f00 */
[----:B------:R-:W1:Y:S04]  /*e470*/  LDS.128 R40, [R44+0x1680] ;  /* 0x001680002c287984 */ /* 0x000e680000000c00 */
[----:B------:R-:W-:Y:S04]  /*e480*/  LDS.128 R28, [R44+0x1b80] ;  /* 0x001b80002c1c7984 */ /* 0x000fe80000000c00 */
[----:B------:R-:W-:Y:S04]  /*e490*/  LDS.128 R20, [R44+0x1e00] ;  /* 0x001e00002c147984 */ /* 0x000fe80000000c00 */
[----:B------:R-:W-:Y:S04]  /*e4a0*/  LDS.128 R16, [R44+0x2080] ;  /* 0x002080002c107984 */ /* 0x000fe80000000c00 */
[----:B------:R-:W-:Y:S04]  /*e4b0*/  LDS.128 R12, [R44+0x2300] ;  /* 0x002300002c0c7984 */ /* 0x000fe80000000c00 */
[----:B------:R-:W-:Y:S01]  /*e4c0*/  LDS.128 R24, [R44+0x2580] ;  /* 0x002580002c187984 */ /* 0x000fe20000000c00 */
[----:B------:R-:W-:-:S03]  /*e4d0*/  FADD.FTZ R34, R34, R11 ;  /* 0x0000000b22227221 */ /* 0x000fc60000010000 */
[----:B------:R-:W3:Y:S01]  /*e4e0*/  LDL.LU R11, [R1+0x4d8] ;  /* 0x0004d800010b7983 */ /* 0x000ee20000300800 */
[----:B0-----:R-:W-:Y:S02]  /*e4f0*/  MOV R3, R36 ;  /* 0x0000002400037202 */ /* 0x001fe40000000f00 */
[----:B------:R-:W-:Y:S02]  /*e500*/  MOV R2, R37 ;  /* 0x0000002500027202 */ /* 0x000fe40000000f00 */
[----:B------:R-:W-:Y:S02]  /*e510*/  MOV R0, R38 ;  /* 0x0000002600007202 */ /* 0x000fe40000000f00 */
[----:B------:R-:W-:Y:S02]  /*e520*/  MOV R45, R39 ;  /* 0x00000027002d7202 */ /* 0x000fe40000000f00 */
[----:B------:R0:W4:Y:S04]  /*e530*/  LDS.128 R36, [R44+0x1900] ;  /* 0x001900002c247984 */ /* 0x0001280000000c00 */
[----:B0-----:R-:W4:Y:S01]  /*e540*/  LDL.LU R44, [R1+0x248] ;  /* 0x00024800012c7983 */ /* 0x001f220000300800 */
[----:B--2---:R-:W-:-:S03]  /*e550*/  FADD.FTZ R32, R6, R32 ;  /* 0x0000002006207221 */ /* 0x004fc60000010000 */
[----:B------:R-:W2:Y:S01]  /*e560*/  LDL.LU R6, [R1+0x4d4] ;  /* 0x0004d40001067983 */ /* 0x000ea20000300800 */
[----:B------:R-:W-:Y:S01]  /*e570*/  FADD.FTZ R34, R34, R10 ;  /* 0x0000000a22227221 */ /* 0x000fe20000010000 */
[----:B------:R-:W-:Y:S02]  /*e580*/  FADD.FTZ R32, R32, R8 ;  /* 0x0000000820207221 */ /* 0x000fe40000010000 */
[----:B------:R0:W5:Y:S02]  /*e590*/  LDL.LU R10, [R1+0x4cc] ;  /* 0x0004cc00010a7983 */ /* 0x0001640000300800 */
[----:B------:R-:W-:Y:S02]  /*e5a0*/  FADD.FTZ R32, R32, R4 ;  /* 0x0000000420207221 */ /* 0x000fe40000010000 */
[----:B------:R0:W5:Y:S04]  /*e5b0*/  LDL.LU R8, [R1+0x4c4] ;  /* 0x0004c40001087983 */ /* 0x0001680000300800 */
[----:B------:R0:W5:Y:S01]  /*e5c0*/  LDL.LU R4, [R1+0x4b4] ;  /* 0x0004b40001047983 */ /* 0x0001620000300800 */
[----:B---3--:R-:W-:-:S03]  /*e5d0*/  FADD.FTZ R33, R33, R11 ;  /* 0x0000000b21217221 */ /* 0x008fc60000010000 */
[----:B------:R0:W5:Y:S01]  /*e5e0*/  LDL.LU R11, [R1+0x4d0] ;  /* 0x0004d000010b7983 */ /* 0x0001620000300800 */
[----:B------:R-:W-:-:S03]  /*e5f0*/  FADD.FTZ R33, R33, R7 ;  /* 0x0000000721217221 */ /* 0x000fc60000010000 */
[----:B------:R0:W5:Y:S01]  /*e600*/  LDL.LU R7, [R1+0x4c0] ;  /* 0x0004c00001077983 */ /* 0x0001620000300800 */
[----:B------:R-:W-:-:S03]  /*e610*/  FADD.FTZ R33, R33, R3 ;  /* 0x0000000321217221 */ /* 0x000fc60000010000 */
[----:B------:R0:W5:Y:S01]  /*e620*/  LDL.LU R3, [R1+0x4b0] ;  /* 0x0004b00001037983 */ /* 0x0001620000300800 */
[----:B----4-:R-:W-:-:S04]  /*e630*/  FADD.FTZ R35, R35, R44 ;  /* 0x0000002c23237221 */ /* 0x010fc80000010000 */
[----:B------:R-:W-:Y:S02]  /*e640*/  FADD.FTZ R35, R35, R9 ;  /* 0x0000000923237221 */ /* 0x000fe40000010000 */
[----:B------:R0:W5:Y:S02]  /*e650*/  LDL.LU R9, [R1+0x4c8] ;  /* 0x0004c80001097983 */ /* 0x0001640000300800 */
[----:B------:R-:W-:Y:S02]  /*e660*/  FADD.FTZ R35, R35, R5 ;  /* 0x0000000523237221 */ /* 0x000fe40000010000 */
[----:B------:R0:W5:Y:S02]  /*e670*/  LDL.LU R5, [R1+0x4b8] ;  /* 0x0004b80001057983 */ /* 0x0001640000300800 */
[----:B------:R-:W-:Y:S02]  /*e680*/  FADD.FTZ R35, R35, R0 ;  /* 0x0000000023237221 */ /* 0x000fe40000010000 */
[----:B------:R0:W5:Y:S01]  /*e690*/  LDL.LU R0, [R1+0x4a8] ;  /* 0x0004a80001007983 */ /* 0x0001620000300800 */
[----:B--2---:R-:W-:-:S03]  /*e6a0*/  FADD.FTZ R34, R34, R6 ;  /* 0x0000000622227221 */ /* 0x004fc60000010000 */
[----:B------:R0:W5:Y:S01]  /*e6b0*/  LDL.LU R6, [R1+0x4bc] ;  /* 0x0004bc0001067983 */ /* 0x0001620000300800 */
[----:B------:R-:W-:-:S03]  /*e6c0*/  FADD.FTZ R34, R34, R2 ;  /* 0x0000000222227221 */ /* 0x000fc60000010000 */
[----:B------:R0:W5:Y:S01]  /*e6d0*/  LDL.LU R2, [R1+0x4ac] ;  /* 0x0004ac0001027983 */ /* 0x0001620000300800 */
[----:B------:R-:W-:Y:S01]  /*e6e0*/  FADD.FTZ R32, R32, R45 ;  /* 0x0000002d20207221 */ /* 0x000fe20000010000 */
[----:B-1----:R-:W-:Y:S01]  /*e6f0*/  FADD.FTZ R33, R33, R40 ;  /* 0x0000002821217221 */ /* 0x002fe20000010000 */
[----:B------:R-:W-:Y:S01]  /*e700*/  FADD.FTZ R34, R34, R41 ;  /* 0x0000002922227221 */ /* 0x000fe20000010000 */
[----:B------:R-:W-:Y:S01]  /*e710*/  FADD.FTZ R35, R35, R42 ;  /* 0x0000002a23237221 */ /* 0x000fe20000010000 */
[----:B------:R-:W-:Y:S01]  /*e720*/  FADD.FTZ R32, R32, R43 ;  /* 0x0000002b20207221 */ /* 0x000fe20000010000 */
[----:B------:R-:W4:Y:S01]  /*e730*/  S2R R45, SR_TID.X ;  /* 0x00000000002d7919 */ /* 0x000f220000002100 */
        /* <DEDUP_REMOVED lines=24> */
.L_x_1422:
[----:B------:R-:W-:Y:S05]  /*e8c0*/  BSYNC.RECONVERGENT B0 ;  /* 0x0000000000007941 */ /* 0x000fea0003800200 */
.L_x_1421:
[----:B------:R-:W-:Y:S04]  /*e8d0*/  BSSY.RECONVERGENT B0, `(.L_x_1423) ;  /* 0x000001e000007945 */ /* 0x000fe80003800200 */
[----:B------:R-:W-:Y:S05]  /*e8e0*/  @P3 BRA `(.L_x_1424) ;  /* 0x0000000000703947 */ /* 0x000fea0003800000 */
[----:B-12---:R-:W1:Y:S01]  /*e8f0*/  LDC.64 R14, c[0x0][0x3f8] ;  /* 0x0000fe00ff0e7b82 */ /* 0x006e620000000a00 */
[----:B------:R-:W-:-:S05]  /*e900*/  MOV R22, UR13 ;  /* 0x0000000d00167c02 */ /* 0x000fca0008000f00 */
[----:B----4-:R-:W-:Y:S02]  /*e910*/  IMAD R23, R22, 0x28, R45 ;  /* 0x0000002816177824 */ /* 0x010fe400078e022d */
        /* <DEDUP_REMOVED lines=25> */
.L_x_1424:
[----:B------:R-:W-:Y:S05]  /*eab0*/  BSYNC.RECONVERGENT B0 ;  /* 0x0000000000007941 */ /* 0x000fea0003800200 */
.L_x_1423:
[----:B------:R-:W-:-:S09]  /*eac0*/  UISETP.GE.U32.AND UP0, UPT, UR12, 0x2, UPT ;  /* 0x000000020c00788c */ /* 0x000fd2000bf06070 */
[----:B------:R-:W-:Y:S05]  /*ead0*/  BRA.U !UP0, `(.L_x_1425) ;  /* 0x0000000d08787547 */ /* 0x000fea000b800000 */
[----:B-12---:R-:W1:Y:S01]  /*eae0*/  LDC.64 R14, c[0x0][0x3d0] ;  /* 0x0000f400ff0e7b82 */ /* 0x006e620000000a00 */
[----:B------:R-:W-:Y:S01]  /*eaf0*/  ULOP3.LUT UR5, UR4, 0x1, URZ, 0xc0, !UPT ;  /* 0x0000000104057892 */ /* 0x000fe2000f8ec0ff */
[----:B------:R-:W-:Y:S03]  /*eb00*/  BSSY.RECONVERGENT B0, `(.L_x_1426) ;  /* 0x0000023000007945 */ /* 0x000fe60003800200 */
[----:B------:R-:W-:-:S03]  /*eb10*/  UIMAD UR6, UR5, UR9, URZ ;  /* 0x00000009050672a4 */ /* 0x000fc6000f8e02ff */
[----:B------:R-:W2:Y:S01]  /*eb20*/  S2UR UR29, SR_CTAID.X ;  /* 0x00000000001d79c3 */ /* 0x000ea20000002500 */
[----:B------:R-:W-:-:S04]  /*eb30*/  UIMAD UR5, UR6, UR12, URZ ;  /* 0x0000000c060572a4 */ /* 0x000fc8000f8e02ff */
[----:B------:R-:W-:-:S03]  /*eb40*/  USHF.L.U32 UR5, UR5, 0x1, URZ ;  /* 0x0000000105057899 */ /* 0x000fc600080006ff */
[----:B------:R-:W0:Y:S03]  /*eb50*/  S2UR UR14, SR_CTAID.Y ;  /* 0x00000000000e79c3 */ /* 0x000e260000002600 */
[----:B------:R-:W-:-:S05]  /*eb60*/  MOV R13, UR5 ;  /* 0x00000005000d7c02 */ /* 0x000fca0008000f00 */
[----:B-1----:R-:W-:Y:S01]  /*eb70*/  IMAD.WIDE R14, R13, 0x4, R14 ;  /* 0x000000040d0e7825 */ /* 0x002fe200078e020e */
[----:B0-2---:R-:W-:Y:S06]  /*eb80*/  @P0 BRA `(.L_x_1427) ;  /* 0x0000000000680947 */ /* 0x005fec0003800000 */
[----:B---3--:R-:W0:Y:S01]  /*eb90*/  LDC.64 R12, c[0x0][0x3c8] ;  /* 0x0000f200ff0c7b82 */ /* 0x008e220000000a00 */
        /* <DEDUP_REMOVED lines=19> */
[----:B-1----:R-:W-:Y:S05]  /*ecd0*/  BRA.U !UP0, `(.L_x_1427) ;  /* 0x0000000108147547 */ /* 0x002fea000b800000 */
.L_x_1428:
[----:B------:R-:W2:Y:S04]  /*ece0*/  LDG.E.STRONG.GPU R12, desc[UR10][R18.64] ;  /* 0x0000000a120c7981 */ /* 0x000ea8000c1ef900 */
[----:B--2---:R-:W-:Y:S04]  /*ecf0*/  CCTL.IVALL ;  /* 0x00000000ff00798f */ /* 0x004fe80002000000 */
[----:B------:R0:W-:Y:S01]  /*ed00*/  STL [R1], R12 ;  /* 0x0000000c01007387 */ /* 0x0001e20000100800 */
[----:B------:R-:W-:-:S13]  /*ed10*/  ISETP.NE.AND P0, PT, R12, UR5, PT ;  /* 0x000000050c007c0c */ /* 0x000fda000bf05270 */
[----:B0-----:R-:W-:Y:S05]  /*ed20*/  @P0 BRA `(.L_x_1428) ;  /* 0xfffffffc00ec0947 */ /* 0x001fea000383ffff */
.L_x_1427:
[----:B------:R-:W-:Y:S05]  /*ed30*/  BSYNC.RECONVERGENT B0 ;  /* 0x0000000000007941 */ /* 0x000fea0003800200 */
.L_x_1426:
        /* <DEDUP_REMOVED lines=15> */
.L_x_1430:
[----:B------:R-:W-:Y:S02]  /*ee30*/  ISETP.NE.AND P1, PT, RZ, UR23, PT ;  /* 0x00000017ff007c0c */ /* 0x000fe4000bf25270 */
[----:B------:R-:W-:Y:S02]  /*ee40*/  MOV R13, UR6 ;  /* 0x00000006000d7c02 */ /* 0x000fe40008000f00 */
[----:B----4-:R-:W-:-:S13]  /*ee50*/  ISETP.NE.OR P1, PT, R45, RZ, !P1 ;  /* 0x000000ff2d00720c */ /* 0x010fda0004f25670 */
[----:B---3--:R-:W-:-:S06]  /*ee60*/  @!P1 IMAD.WIDE.U32 R12, R13, 0x8, R14 ;  /* 0x000000080d0c9825 */ /* 0x008fcc00078e000e */
        /* <DEDUP_REMOVED lines=28> */
[----:B------:R-:W3:Y:S01]  /*f030*/  @!P3 LDG.E.64 R18, desc[UR10][R18.64] ;  /* 0x0000000a1212b981 */ /* 0x000ee2000c1e1b00 */
[----:B------:R-:W-:-:S03]  /*f040*/  MOV R27, UR19 ;  /* 0x00000013001b7c02 */ /* 0x000fc60008000f00 */
[----:B------:R-:W4:Y:S01]  /*f050*/  @!P2 LDG.E.64 R20, desc[UR10][R20.64] ;  /* 0x0000000a1414a981 */ /* 0x000f22000c1e1b00 */
[----:B------:R-:W-:-:S04]  /*f060*/  @!P6 IMAD.WIDE.U32 R24, R25, 0x8, R14 ;  /* 0x000000081918e825 */ /* 0x000fc800078e000e */
[----:B------:R-:W-:Y:S02]  /*f070*/  @!P5 IMAD.WIDE.U32 R26, R27, 0x8, R14 ;  /* 0x000000081b1ad825 */ /* 0x000fe400078e000e */
[----:B------:R-:W4:Y:S04]  /*f080*/  @!P6 LDG.E.64 R24, desc[UR10][R24.64] ;  /* 0x0000000a1818e981 */ /* 0x000f28000c1e1b00 */
[----:B------:R-:W4:Y:S01]  /*f090*/  @!P5 LDG.E.64 R26, desc[UR10][R26.64] ;  /* 0x0000000a1a1ad981 */ /* 0x000f22000c1e1b00 */
[----:B--2--5:R-:W-:Y:S01]  /*f0a0*/  @!P1 FADD.FTZ R11, R11, R13 ;  /* 0x0000000d0b0b9221 */ /* 0x024fe20000010000 */
        /* <DEDUP_REMOVED lines=37> */
.L_x_1429:
[----:B------:R-:W-:-:S09]  /*f300*/  ULOP3.LUT UP0, UR6, UR12, 0x7, URZ, 0xc0, !UPT ;  /* 0x000000070c067892 */ /* 0x000fd2000f80c0ff */
[----:B------:R-:W-:Y:S05]  /*f310*/  BRA.U !UP0, `(.L_x_1425) ;  /* 0x0000000508687547 */ /* 0x000fea000b800000 */
[----:B------:R-:W-:Y:S02]  /*f320*/  UIADD3 UR6, UPT, UPT, UR6, -0x1, URZ ;  /* 0xffffffff06067890 */ /* 0x000fe4000fffe0ff */
[----:B------:R-:W-:Y:S02]  /*f330*/  ULOP3.LUT UP0, UR18, UR12, 0x3, URZ, 0xc0, !UPT ;  /* 0x000000030c127892 */ /* 0x000fe4000f80c0ff */
[----:B------:R-:W-:-:S09]  /*f340*/  UISETP.GE.U32.AND UP1, UPT, UR6, 0x3, UPT ;  /* 0x000000030600788c */ /* 0x000fd2000bf26070 */
[----:B------:R-:W-:Y:S05]  /*f350*/  BRA.U !UP1, `(.L_x_1431) ;  /* 0x0000000109b87547 */ /* 0x000fea000b800000 */
[----:B---3--:R-:W0:Y:S01]  /*f360*/  S2R R12, SR_CTAID.X ;  /* 0x00000000000c7919 */ /* 0x008e220000002500 */
        /* <DEDUP_REMOVED lines=8> */
[C---:B----4-:R-:W-:Y:S02]  /*f3f0*/  ISETP.NE.OR P1, PT, R45.reuse, RZ, !P1 ;  /* 0x000000ff2d00720c */ /* 0x050fe40004f25670 */
        /* <DEDUP_REMOVED lines=20> */
[----:B------:R-:W3:Y:S01]  /*f540*/  @!P0 LDG.E.64 R12, desc[UR10][R12.64] ;  /* 0x0000000a0c0c8981 */ /* 0x000ee2000c1e1b00 */
[----:B------:R-:W-:-:S04]  /*f550*/  @!P2 IMAD.WIDE.U32 R18, R19, 0x8, R14 ;  /* 0x000000081312a825 */ /* 0x000fc800078e000e */
[----:B------:R-:W-:Y:S02]  /*f560*/  @!P3 IMAD.WIDE.U32 R20, R21, 0x8, R14 ;  /* 0x000000081514b825 */ /* 0x000fe400078e000e */
[----:B------:R-:W4:Y:S04]  /*f570*/  @!P2 LDG.E.64 R18, desc[UR10][R18.64] ;  /* 0x0000000a1212a981 */ /* 0x000f28000c1e1b00 */
[----:B------:R-:W4:Y:S01]  /*f580*/  @!P3 LDG.E.64 R20, desc[UR10][R20.64] ;  /* 0x0000000a1414b981 */ /* 0x000f22000c1e1b00 */
[----:B------:R-:W-:-:S04]  /*f590*/  MOV R22, UR5 ;  /* 0x0000000500167c02 */ /* 0x000fc80008000f00 */
[----:B------:R-:W-:-:S04]  /*f5a0*/  IADD3 R22, PT, PT, R22, 0x4, RZ ;  /* 0x0000000416167810 */ /* 0x000fc80007ffe0ff */
[----:B------:R-:W-:Y:S01]  /*f5b0*/  R2UR UR5, R22 ;  /* 0x00000000160572ca */ /* 0x000fe200000e0000 */
[----:B---3-5:R-:W-:Y:S01]  /*f5c0*/  @!P0 FADD.FTZ R10, R10, R12 ;  /* 0x0000000c0a0a8221 */ /* 0x028fe20000010000 */
[----:B------:R-:W-:-:S03]  /*f5d0*/  @!P0 FADD.FTZ R11, R11, R13 ;  /* 0x0000000d0b0b8221 */ /* 0x000fc60000010000 */
[----:B--2---:R-:W-:Y:S01]  /*f5e0*/  @!P1 FADD.FTZ R10, R10, R16 ;  /* 0x000000100a0a9221 */ /* 0x004fe20000010000 */
[----:B------:R-:W-:-:S03]  /*f5f0*/  @!P1 FADD.FTZ R11, R11, R17 ;  /* 0x000000110b0b9221 */ /* 0x000fc60000010000 */
[----:B----4-:R-:W-:Y:S01]  /*f600*/  @!P2 FADD.FTZ R10, R10, R18 ;  /* 0x000000120a0aa221 */ /* 0x010fe20000010000 */
[----:B------:R-:W-:-:S03]  /*f610*/  @!P2 FADD.FTZ R11, R11, R19 ;  /* 0x000000130b0ba221 */ /* 0x000fc60000010000 */
[----:B------:R-:W-:Y:S01]  /*f620*/  @!P3 FADD.FTZ R10, R10, R20 ;  /* 0x000000140a0ab221 */ /* 0x000fe20000010000 */
[----:B------:R-:W-:-:S07]  /*f630*/  @!P3 FADD.FTZ R11, R11, R21 ;  /* 0x000000150b0bb221 */ /* 0x000fce0000010000 */
.L_x_1431:
[----:B------:R-:W-:Y:S05]  /*f640*/  BRA.U !UP0, `(.L_x_1425) ;  /* 0x00000001089c7547 */ /* 0x000fea000b800000 */
[----:B------:R-:W0:Y:S01]  /*f650*/  S2R R19, SR_CTAID.X ;  /* 0x0000000000137919 */ /* 0x000e220000002500 */
[----:B------:R-:W-:Y:S02]  /*f660*/  UISETP.NE.AND UP0, UPT, UR18, 0x1, UPT ;  /* 0x000000011200788c */ /* 0x000fe4000bf05270 */
[----:B------:R-:W-:-:S07]  /*f670*/  ULOP3.LUT UR6, UR12, 0x1, URZ, 0xc0, !UPT ;  /* 0x000000010c067892 */ /* 0x000fce000f8ec0ff */
[----:B------:R-:W-:Y:S05]  /*f680*/  BRA.U !UP0, `(.L_x_1432) ;  /* 0x0000000108587547 */ /* 0x000fea000b800000 */
[----:B------:R-:W1:Y:S01]  /*f690*/  S2R R13, SR_CTAID.X ;  /* 0x00000000000d7919 */ /* 0x000e620000002500 */
[----:B------:R-:W-:Y:S01]  /*f6a0*/  MOV R18, UR5 ;  /* 0x0000000500127c02 */ /* 0x000fe20008000f00 */
[----:B---3--:R-:W2:Y:S01]  /*f6b0*/  S2R R12, SR_CTAID.Y ;  /* 0x00000000000c7919 */ /* 0x008ea20000002600 */
[----:B-1----:R-:W-:Y:S02]  /*f6c0*/  ISETP.NE.AND P0, PT, R13, UR5, PT ;  /* 0x000000050d007c0c */ /* 0x002fe4000bf05270 */
[----:B------:R-:W-:Y:S02]  /*f6d0*/  IADD3 R13, PT, PT, R18, 0x1, RZ ;  /* 0x00000001120d7810 */ /* 0x000fe40007ffe0ff */
[----:B----4-:R-:W-:Y:S02]  /*f6e0*/  ISETP.NE.OR P1, PT, R45, RZ, !P0 ;  /* 0x000000ff2d00720c */ /* 0x010fe40004725670 */
        /* <DEDUP_REMOVED lines=12> */
[----:B---3-5:R-:W-:Y:S01]  /*f7b0*/  @!P1 FADD.FTZ R10, R10, R16 ;  /* 0x000000100a0a9221 */ /* 0x028fe20000010000 */
[----:B------:R-:W-:-:S03]  /*f7c0*/  @!P1 FADD.FTZ R11, R11, R17 ;  /* 0x000000110b0b9221 */ /* 0x000fc60000010000 */
[----:B--2---:R-:W-:Y:S01]  /*f7d0*/  @!P0 FADD.FTZ R10, R10, R12 ;  /* 0x0000000c0a0a8221 */ /* 0x004fe20000010000 */
[----:B------:R-:W-:-:S09]  /*f7e0*/  @!P0 FADD.FTZ R11, R11, R13 ;  /* 0x0000000d0b0b8221 */ /* 0x000fd20000010000 */
.L_x_1432:
[----:B0-----:R-:W-:Y:S01]  /*f7f0*/  ISETP.NE.AND P0, PT, R19, UR5, PT ;  /* 0x0000000513007c0c */ /* 0x001fe2000bf05270 */
[----:B------:R-:W-:Y:S01]  /*f800*/  BSSY.RECONVERGENT B0, `(.L_x_1425) ;  /* 0x000000b000007945 */ /* 0x000fe20003800200 */
[----:B---3--:R-:W-:Y:S02]  /*f810*/  MOV R12, UR6 ;  /* 0x00000006000c7c02 */ /* 0x008fe40008000f00 */
[----:B----4-:R-:W-:-:S04]  /*f820*/  ISETP.NE.OR P0, PT, R45, RZ, !P0 ;  /* 0x000000ff2d00720c */ /* 0x010fc80004705670 */
[----:B------:R-:W-:-:S13]  /*f830*/  ISETP.NE.U32.OR P0, PT, R12, 0x1, P0 ;  /* 0x000000010c00780c */ /* 0x000fda0000705470 */
[----:B------:R-:W-:Y:S05]  /*f840*/  @P0 BRA `(.L_x_1433) ;  /* 0x0000000000180947 */ /* 0x000fea0003800000 */
[----:B------:R-:W-:-:S06]  /*f850*/  UIMAD UR6, UR9, UR5, UR14 ;  /* 0x00000005090672a4 */ /* 0x000fcc000f8e020e */
[----:B------:R-:W-:-:S05]  /*f860*/  MOV R13, UR6 ;  /* 0x00000006000d7c02 */ /* 0x000fca0008000f00 */
[----:B------:R-:W-:-:S06]  /*f870*/  IMAD.WIDE.U32 R14, R13, 0x8, R14 ;  /* 0x000000080d0e7825 */ /* 0x000fcc00078e000e */
[----:B------:R-:W2:Y:S02]  /*f880*/  LDG.E.64 R14, desc[UR10][R14.64] ;  /* 0x0000000a0e0e7981 */ /* 0x000ea4000c1e1b00 */
[----:B--2--5:R-:W-:Y:S01]  /*f890*/  FADD.FTZ R10, R10, R14 ;  /* 0x0000000e0a0a7221 */ /* 0x024fe20000010000 */
[----:B------:R-:W-:-:S07]  /*f8a0*/  FADD.FTZ R11, R11, R15 ;  /* 0x0000000f0b0b7221 */ /* 0x000fce0000010000 */
.L_x_1433:
[----:B------:R-:W-:Y:S05]  /*f8b0*/  BSYNC.RECONVERGENT B0 ;  /* 0x0000000000007941 */ /* 0x000fea0003800200 */
.L_x_1425:
[----:B------:R-:W0:Y:S01]  /*f8c0*/  S2UR UR6, SR_CgaCtaId ;  /* 0x00000000000679c3 */ /* 0x000e220000008800 */
[----:B----4-:R-:W-:Y:S01]  /*f8d0*/  ISETP.NE.AND P0, PT, R45, RZ, PT ;  /* 0x000000ff2d00720c */ /* 0x010fe20003f05270 */
[----:B------:R-:W-:Y:S01]  /*f8e0*/  UMOV UR5, 0x400 ;  /* 0x0000040000057882 */ /* 0x000fe20000000000 */
[----:B------:R-:W4:Y:S01]  /*f8f0*/  LDCU.U8 UR12, c[0x0][0x414] ;  /* 0x00008280ff0c77ac */ /* 0x000f220008000000 */
[----:B------:R-:W0:Y:S01]  /*f900*/  LDCU.64 UR20, c[0x0][0x3f8] ;  /* 0x00007f00ff1477ac */ /* 0x000e220008000a00 */
[----:B------:R-:W0:Y:S01]  /*f910*/  LDCU.64 UR18, c[0x0][0x400] ;  /* 0x00008000ff1277ac */ /* 0x000e220008000a00 */
[----:B----4-:R-:W-:Y:S02]  /*f920*/  UISETP.NE.AND UP0, UPT, UR12, URZ, UPT ;  /* 0x000000ff0c00728c */ /* 0x010fe4000bf05270 */
[----:B0-----:R-:W-:Y:S01]  /*f930*/  ULEA UR5, UR6, UR5, 0x18 ;  /* 0x0000000506057291 */ /* 0x001fe2000f8ec0ff */
[----:B------:R-:W0:Y:S03]  /*f940*/  LDCU.64 UR6, c[0x0][0x380] ;  /* 0x00007000ff0677ac */ /* 0x000e260008000a00 */
[----:B------:R-:W-:-:S05]  /*f950*/  PLOP3.LUT P2, PT, PT, PT, UP0, 0x80, 0x8 ;  /* 0x000000000008781c */ /* 0x000fca0003f4f008 */
[----:B-----5:R-:W-:Y:S01]  /*f960*/  @!P0 STS.64 [UR5+0xc0], R10 ;  /* 0x0000c00aff008988 */ /* 0x020fe20008000a05 */
[----:B------:R-:W-:Y:S06]  /*f970*/  BAR.SYNC.DEFER_BLOCKING 0x0 ;  /* 0x0000000000007b1d */ /* 0x000fec0000010000 */
[----:B-1----:R-:W3:Y:S01]  /*f980*/  LDS.64 R20, [UR5+0xc0] ;  /* 0x0000c005ff147984 */ /* 0x002ee20008000a00 */
[----:B------:R-:W3:Y:S02]  /*f990*/  LDCU UR5, c[0x0][0x42c] ;  /* 0x00008580ff0577ac */ /* 0x000ee40008000800 */
[----:B---3--:R-:W-:Y:S01]  /*f9a0*/  FMUL.FTZ R11, R21, UR5 ;  /* 0x00000005150b7c20 */ /* 0x008fe20008410000 */
[----:B------:R-:W-:-:S02]  /*f9b0*/  HFMA2 R21, -RZ, RZ, 0, 0 ;  /* 0x00000000ff157431 */ /* 0x000fc400000001ff */
[----:B0-----:R-:W-:-:S07]  /*f9c0*/  FMUL.FTZ R20, R20, UR5 ;  /* 0x0000000514147c20 */ /* 0x001fce0008410000 */
.L_x_1439:
[----:B0-----:R-:W-:-:S05]  /*f9d0*/  LEA R23, R21, UR15, 0x3 ;  /* 0x0000000f15177c11 */ /* 0x001fca000f8e18ff */
[----:B-12---:R-:W2:Y:S04]  /*f9e0*/  LDL.128 R12, [R23+0x10] ;  /* 0x00001000170c7983 */ /* 0x006ea80000100c00 */
[----:B------:R0:W3:Y:S01]  /*f9f0*/  LDL.128 R16, [R23+0x110] ;  /* 0x0001100017107983 */ /* 0x0000e20000100c00 */
[----:B------:R-:W-:Y:S01]  /*fa00*/  BSSY.RECONVERGENT B0, `(.L_x_1434) ;  /* 0x0000036000007945 */ /* 0x000fe20003800200 */
[----:B--2---:R-:W-:Y:S01]  /*fa10*/  FADD.FTZ R12, R12, -UR28 ;  /* 0x8000001c0c0c7e21 */ /* 0x004fe20008010000 */
[----:B------:R-:W-:Y:S01]  /*fa20*/  FADD.FTZ R13, R13, -UR28 ;  /* 0x8000001c0d0d7e21 */ /* 0x000fe20008010000 */
[----:B------:R-:W-:Y:S01]  /*fa30*/  FADD.FTZ R14, R14, -UR28 ;  /* 0x8000001c0e0e7e21 */ /* 0x000fe20008010000 */
[----:B------:R-:W-:Y:S01]  /*fa40*/  FADD.FTZ R15, R15, -UR28 ;  /* 0x8000001c0f0f7e21 */ /* 0x000fe20008010000 */
[----:B------:R-:W-:Y:S01]  /*fa50*/  FMUL.FTZ R31, R12, UR16 ;  /* 0x000000100c1f7c20 */ /* 0x000fe20008410000 */
[----:B------:R-:W-:-:S02]  /*fa60*/  FMUL.FTZ R22, R13, UR16 ;  /* 0x000000100d167c20 */ /* 0x000fc40008410000 */
[----:B------:R-:W-:Y:S01]  /*fa70*/  FMUL.FTZ R28, R15, UR16 ;  /* 0x000000100f1c7c20 */ /* 0x000fe20008410000 */
[----:B------:R-:W-:Y:S01]  /*fa80*/  @P2 FFMA.FTZ R10, R8, R31, R6 ;  /* 0x0000001f080a2223 */ /* 0x000fe20000010006 */
[-C--:B------:R-:W-:Y:S01]  /*fa90*/  @P2 FFMA.FTZ R12, R9, R22.reuse, R7 ;  /* 0x00000016090c2223 */ /* 0x080fe20000010007 */
[----:B------:R-:W-:Y:S02]  /*faa0*/  FFMA.FTZ R22, R20, R22, R11 ;  /* 0x0000001614167223 */ /* 0x000fe4000001000b */
[----:B------:R-:W-:Y:S01]  /*fab0*/  @P2 FMUL.FTZ R13, R10, -1.4426950216293334961 ;  /* 0xbfb8aa3b0a0d2820 */ /* 0x000fe20000410000 */
[----:B------:R-:W-:-:S05]  /*fac0*/  @P2 FMUL.FTZ R25, R12, -1.4426950216293334961 ;  /* 0xbfb8aa3b0c192820 */ /* 0x000fca0000410000 */
[----:B------:R-:W1:Y:S04]  /*fad0*/  @P2 MUFU.EX2 R13, R13 ;  /* 0x0000000d000d2308 */ /* 0x000e680000000800 */
[----:B------:R-:W2:Y:S01]  /*fae0*/  @P2 MUFU.EX2 R25, R25 ;  /* 0x0000001900192308 */ /* 0x000ea20000000800 */
[----:B-1----:R-:W-:-:S04]  /*faf0*/  @P2 FADD.FTZ R24, R13, 1 ;  /* 0x3f8000000d182421 */ /* 0x002fc80000010000 */
[----:B0-----:R-:W0:Y:S01]  /*fb00*/  @P2 MUFU.RCP R23, R24 ;  /* 0x0000001800172308 */ /* 0x001e220000001000 */
[----:B--2---:R-:W-:Y:S01]  /*fb10*/  @P2 FADD.FTZ R26, R25, 1 ;  /* 0x3f800000191a2421 */ /* 0x004fe20000010000 */
[----:B------:R-:W-:-:S06]  /*fb20*/  FFMA.FTZ R25, R20, R31, R11 ;  /* 0x0000001f14197223 */ /* 0x000fcc000001000b */
[----:B------:R-:W1:Y:S01]  /*fb30*/  @P2 MUFU.RCP R26, R26 ;  /* 0x0000001a001a2308 */ /* 0x000e620000001000 */
[----:B0-----:R-:W-:Y:S01]  /*fb40*/  @P2 FADD.FTZ R29, -R23, 1 ;  /* 0x3f800000171d2421 */ /* 0x001fe20000010100 */
[----:B---3--:R-:W-:Y:S01]  /*fb50*/  @P2 FMUL.FTZ R27, R16, R23 ;  /* 0x00000017101b2220 */ /* 0x008fe20000410000 */
[----:B------:R-:W-:Y:S02]  /*fb60*/  LEA R23, R21, R0, 0x4 ;  /* 0x0000000015177211 */ /* 0x000fe400078e20ff */
[----:B------:R-:W-:Y:S02]  /*fb70*/  @P2 FFMA.FTZ R10, R10, R29, 1 ;  /* 0x3f8000000a0a2423 */ /* 0x000fe4000001001d */
[----:B------:R-:W-:Y:S02]  /*fb80*/  ISETP.GE.U32.AND P0, PT, R23, UR18, PT ;  /* 0x0000001217007c0c */ /* 0x000fe4000bf06070 */
[----:B------:R-:W-:Y:S01]  /*fb90*/  @P2 FMUL.FTZ R16, R27, R10 ;  /* 0x0000000a1b102220 */ /* 0x000fe20000410000 */
[----:B-1----:R-:W-:Y:S01]  /*fba0*/  @P2 FADD.FTZ R13, -R26, 1 ;  /* 0x3f8000001a0d2421 */ /* 0x002fe20000010100 */
[----:B------:R-:W-:Y:S01]  /*fbb0*/  @P2 FMUL.FTZ R26, R17, R26 ;  /* 0x0000001a111a2220 */ /* 0x000fe20000410000 */
[----:B------:R-:W-:Y:S01]  /*fbc0*/  IADD3 R10, PT, PT, R23, 0x10, RZ ;  /* 0x00000010170a7810 */ /* 0x000fe20007ffe0ff */
[----:B------:R-:W-:Y:S01]  /*fbd0*/  FFMA.FTZ R24, R8, R16, -R25 ;  /* 0x0000001008187223 */ /* 0x000fe20000010819 */
[----:B------:R-:W-:Y:S01]  /*fbe0*/  SHF.R.S32.HI R16, RZ, 0x1f, R23 ;  /* 0x0000001fff107819 */ /* 0x000fe20000011417 */
[----:B------:R-:W-:Y:S01]  /*fbf0*/  @P2 FFMA.FTZ R13, R12, R13, 1 ;  /* 0x3f8000000c0d2423 */ /* 0x000fe2000001000d */
[----:B------:R-:W-:-:S02]  /*fc00*/  ISETP.GE.U32.AND P1, PT, R10, UR18, PT ;  /* 0x000000120a007c0c */ /* 0x000fc4000bf26070 */
[----:B------:R-:W-:Y:S01]  /*fc10*/  ISETP.GE.AND.EX P0, PT, R16, UR19, PT, P0 ;  /* 0x0000001310007c0c */ /* 0x000fe2000bf06300 */
[----:B------:R-:W-:Y:S01]  /*fc20*/  @P2 FMUL.FTZ R17, R26, R13 ;  /* 0x0000000d1a112220 */ /* 0x000fe20000410000 */
[----:B------:R-:W-:Y:S01]  /*fc30*/  SHF.R.S32.HI R12, RZ, 0x1f, R10 ;  /* 0x0000001fff0c7819 */ /* 0x000fe2000001140a */
[----:B------:R-:W-:Y:S01]  /*fc40*/  FMUL.FTZ R26, R14, UR16 ;  /* 0x000000100e1a7c20 */ /* 0x000fe20008410000 */
[----:B------:R-:W-:Y:S01]  /*fc50*/  ISETP.NE.AND P2, PT, RZ, UR12, PT ;  /* 0x0000000cff007c0c */ /* 0x000fe2000bf45270 */
[--C-:B------:R-:W-:Y:S01]  /*fc60*/  FFMA.FTZ R14, R20, R28, R11.reuse ;  /* 0x0000001c140e7223 */ /* 0x100fe2000001000b */
[----:B------:R-:W-:Y:S01]  /*fc70*/  ISETP.GE.AND.EX P1, PT, R12, UR19, PT, P1 ;  /* 0x000000130c007c0c */ /* 0x000fe2000bf26310 */
[----:B------:R-:W-:Y:S01]  /*fc80*/  FFMA.FTZ R13, R20, R26, R11 ;  /* 0x0000001a140d7223 */ /* 0x000fe2000001000b */
[----:B------:R-:W-:-:S05]  /*fc90*/  FFMA.FTZ R25, R9, R17, -R22 ;  /* 0x0000001109197223 */ /* 0x000fca0000010816 */
[----:B------:R-:W-:Y:S06]  /*fca0*/  @P0 BRA `(.L_x_1435) ;  /* 0x00000000002c0947 */ /* 0x000fec0003800000 */
        /* <DEDUP_REMOVED lines=9> */
[----:B------:R-:W-:-:S05]  /*fd40*/  LEA.HI.X R23, R16, UR7, R15, 0x2, P0 ;  /* 0x0000000710177c11 */ /* 0x000fca00080f140f */
[----:B------:R0:W-:Y:S04]  /*fd50*/  STG.E.64 desc[UR10][R22.64], R24 ;  /* 0x0000001816007986 */ /* 0x0001e8000c101b0a */
.L_x_1435:
[----:B------:R-:W-:Y:S05]  /*fd60*/  BSYNC.RECONVERGENT B0 ;  /* 0x0000000000007941 */ /* 0x000fea0003800200 */
.L_x_1434:
[----:B------:R-:W-:Y:S05]  /*fd70*/  @!P2 BRA `(.L_x_1436) ;  /* 0x000000000048a947 */ /* 0x000fea0003800000 */
        /* <DEDUP_REMOVED lines=18> */
.L_x_1436:
        /* <DEDUP_REMOVED lines=8> */
[C---:B------:R-:W-:Y:S02]  /*ff20*/  IMAD R15, R10.reuse, UR21, R15 ;  /* 0x000000150a0f7c24 */ /* 0x040fe4000f8e020f */
[----:B------:R-:W-:Y:S01]  /*ff30*/  FMUL.FTZ R19, R19, UR16 ;  /* 0x0000001013137c20 */ /* 0x000fe20008410000 */
[----:B------:R-:W-:-:S05]  /*ff40*/  IMAD.WIDE.U32 R12, R10, UR20, R12 ;  /* 0x000000140a0c7c25 */ /* 0x000fca000f8e000c */
[----:B------:R-:W-:Y:S02]  /*ff50*/  IADD3 R13, PT, PT, R13, R15, RZ ;  /* 0x0000000f0d0d7210 */ /* 0x000fe40007ffe0ff */
[----:B------:R-:W-:-:S04]  /*ff60*/  LEA R14, P0, R12, UR6, 0x2 ;  /* 0x000000060c0e7c11 */ /* 0x000fc8000f8010ff */
[----:B------:R-:W-:-:S05]  /*ff70*/  LEA.HI.X R15, R12, UR7, R13, 0x2, P0 ;  /* 0x000000070c0f7c11 */ /* 0x000fca00080f140d */
[----:B------:R1:W-:Y:S04]  /*ff80*/  STG.E.64 desc[UR10][R14.64], R18 ;  /* 0x000000120e007986 */ /* 0x0003e8000c101b0a */
.L_x_1438:
[----:B------:R-:W-:Y:S05]  /*ff90*/  BSYNC.RECONVERGENT B0 ;  /* 0x0000000000007941 */ /* 0x000fea0003800200 */
.L_x_1437:
        /* <DEDUP_REMOVED lines=10> */
.L_x_1414:
[----:B------:R-:W2:Y:S01]  /*10040*/  S2R R9, SR_TID.X ;  /* 0x0000000000097919 */ /* 0x000ea20000002100 */
[----:B------:R-:W3:Y:S01]  /*10050*/  LDC R4, c[0x0][0x370] ;  /* 0x0000dc00ff047b82 */ /* 0x000ee20000000800 */
[----:B------:R-:W-:Y:S07]  /*10060*/  BSSY.RECONVERGENT B0, `(.L_x_1441) ;  /* 0x000000e000007945 */ /* 0x000fee0003800200 */
[----:B------:R-:W4:Y:S08]  /*10070*/  LDC R7, c[0x0][0x374] ;  /* 0x0000dd00ff077b82 */ /* 0x000f300000000800 */
[----:B------:R-:W5:Y:S01]  /*10080*/  LDC.64 R2, c[0x0][0x3c8] ;  /* 0x0000f200ff027b82 */ /* 0x000f620000000a00 */
[----:B---3--:R-:W-:-:S02]  /*10090*/  ISETP.NE.AND P0, PT, R4, 0x1, PT ;  /* 0x000000010400780c */ /* 0x008fc40003f05270 */
[----:B--2---:R-:W-:Y:S02]  /*100a0*/  ISETP.NE.AND P1, PT, R9, RZ, PT ;  /* 0x000000ff0900720c */ /* 0x004fe40003f25270 */
[----:B----4-:R-:W-:-:S04]  /*100b0*/  SHF.L.U32 R0, R7, 0x1, RZ ;  /* 0x0000000107007819 */ /* 0x010fc800000006ff */
[----:B------:R-:W-:-:S05]  /*100c0*/  SEL R5, R0, RZ, P0 ;  /* 0x000000ff00057207 */ /* 0x000fca0000000000 */
[----:B-----5:R-:W-:Y:S02]  /*100d0*/  IMAD.WIDE.U32 R2, R5, 0x4, R2 ;  /* 0x0000000405027825 */ /* 0x020fe400078e0002 */
[----:B------:R-:W-:Y:S05]  /*100e0*/  @P1 BRA `(.L_x_1442) ;  /* 0x0000000000141947 */ /* 0x000fea0003800000 */
[----:B------:R-:W-:Y:S01]  /*100f0*/  HFMA2 R5, -RZ, RZ, 0, 5.9604644775390625e-08 ;  /* 0x00000001ff057431 */ /* 0x000fe200000001ff */
[----:B------:R-:W-:Y:S06]  /*10100*/  MEMBAR.ALL.GPU ;  /* 0x0000000000007992 */ /* 0x000fec000000a000 */
[----:B------:R-:W-:-:S00]  /*10110*/  ERRBAR ;  /* 0x00000000000079ab */ /* 0x000fc00000000000 */
[----:B------:R-:W-:Y:S06]  /*10120*/  CGAERRBAR ;  /* 0x00000000000075ab */ /* 0x000fec0000000000 */
[----:B------:R2:W-:Y:S02]  /*10130*/  REDG.E.ADD.S32.STRONG.GPU desc[UR10][R2.64], R5 ;  /* 0x000000050200798e */ /* 0x0005e4000c12e30a */
.L_x_1442:
[----:B------:R-:W-:Y:S05]  /*10140*/  BSYNC.RECONVERGENT B0 ;  /* 0x0000000000007941 */ /* 0x000fea0003800200 */
.L_x_1441:
[----:B------:R-:W3:Y:S01]  /*10150*/  S2UR UR5, SR_CTAID.Y ;  /* 0x00000000000579c3 */ /* 0x000ee20000002600 */
[----:B--2---:R-:W-:Y:S02]  /*10160*/  IADD3 R5, PT, PT, R7, -0x1, RZ ;  /* 0xffffffff07057810 */ /* 0x004fe40007ffe0ff */
[----:B------:R-:W-:-:S05]  /*10170*/  IADD3 R0, PT, PT, R4, -0x1, RZ ;  /* 0xffffffff04007810 */ /* 0x000fca0007ffe0ff */
[----:B------:R-:W2:Y:S01]  /*10180*/  S2UR UR4, SR_CTAID.X ;  /* 0x00000000000479c3 */ /* 0x000ea20000002500 */
[----:B---3--:R-:W-:-:S04]  /*10190*/  ISETP.NE.AND P0, PT, R5, UR5, PT ;  /* 0x0000000505007c0c */ /* 0x008fc8000bf05270 */
[----:B--2---:R-:W-:-:S13]  /*101a0*/  ISETP.NE.OR P0, PT, R0, UR4, P0 ;  /* 0x0000000400007c0c */ /* 0x004fda0008705670 */
[----:B------:R-:W-:Y:S05]  /*101b0*/  @P0 EXIT ;  /* 0x000000000000094d */ /* 0x000fea0003800000 */
[----:B------:R-:W-:Y:S05]  /*101c0*/  @P1 BRA `(.L_x_1443) ;  /* 0x0000000000201947 */ /* 0x000fea0003800000 */
[----:B------:R-:W-:-:S05]  /*101d0*/  IMAD R0, R4, R7, RZ ;  /* 0x0000000704007224 */ /* 0x000fca00078e02ff */
[----:B------:R-:W-:-:S13]  /*101e0*/  ISETP.NE.AND P0, PT, R0, -0x1, PT ;  /* 0xffffffff0000780c */ /* 0x000fda0003f05270 */
[----:B------:R-:W-:Y:S05]  /*101f0*/  @!P0 BRA `(.L_x_1443) ;  /* 0x0000000000148947 */ /* 0x000fea0003800000 */
.L_x_1444:
[----:B------:R-:W2:Y:S04]  /*10200*/  LDG.E.STRONG.GPU R5, desc[UR10][R2.64] ;  /* 0x0000000a02057981 */ /* 0x000ea8000c1ef900 */
[----:B--2---:R-:W-:Y:S01]  /*10210*/  CCTL.IVALL ;  /* 0x00000000ff00798f */ /* 0x004fe20002000000 */
[----:B------:R-:W-:Y:S05]  /*10220*/  YIELD ;  /* 0x0000000000007946 */ /* 0x000fea0003800000 */
[----:B------:R-:W-:-:S13]  /*10230*/  ISETP.NE.AND P0, PT, R5, R0, PT ;  /* 0x000000000500720c */ /* 0x000fda0003f05270 */
[----:B------:R-:W-:Y:S05]  /*10240*/  @P0 BRA `(.L_x_1444) ;  /* 0xfffffffc00ec0947 */ /* 0x000fea000383ffff */
.L_x_1443:
[----:B------:R-:W-:Y:S05]  /*10250*/  WARPSYNC.ALL ;  /* 0x0000000000007948 */ /* 0x000fea0003800000 */
[----:B------:R-:W2:Y:S08]  /*10260*/  LDC.64 R6, c[0x0][0x3f8] ;  /* 0x0000fe00ff067b82 */ /* 0x000eb00000000a00 */
[----:B------:R-:W-:Y:S01]  /*10270*/  BAR.SYNC.DEFER_BLOCKING 0x0 ;  /* 0x0000000000007b1d */ /* 0x000fe20000010000 */
[----:B--2---:R-:W-:-:S04]  /*10280*/  LEA.HI R0, P0, R7, R6, RZ, 0x1 ;  /* 0x0000000607007211 */ /* 0x004fc800078108ff */
        /* <DEDUP_REMOVED lines=21> */
[----:B-1----:R-:W-:-:S05]  /*103e0*/  IADD3.X R15, PT, PT, R4, -0x1, ~R5, P0, P1 ;  /* 0xffffffff040f7810 */ /* 0x002fca00007e2c05 */
        /* <DEDUP_REMOVED lines=21> */
[----:B0-----:R-:W-:-:S03]  /*10540*/  SHF.R.S32.HI R23, RZ, 0x1, R13 ;  /* 0x00000001ff177819 */ /* 0x001fc6000001140d */
        /* <DEDUP_REMOVED lines=27> */
.L_x_1447:
        /* <DEDUP_REMOVED lines=27> */
.L_x_1446:
[----:B------:R-:W-:Y:S05]  /*108b0*/  BSYNC.RECONVERGENT B0 ;  /* 0x0000000000007941 */ /* 0x000fea0003800200 */
.L_x_1445:
        /* <DEDUP_REMOVED lines=10> */
.L_x_1448:
        /* <DEDUP_REMOVED lines=82> */
.L_x_1449:
        /* <DEDUP_REMOVED lines=16> */
.L_x_4520:


//--------------------- .text._Z35group_norm_nhwc_bwd_one_pass_kernelI11Fp32IOBf16WLi64ELi80ELi640EEv26Group_norm_nhwc_bwd_params --------------------------
	.section	.text._Z35group_norm_nhwc_bwd_one_pass_kernelI11Fp32IOBf16WLi64ELi80ELi640EEv26Group_norm_nhwc_bwd_params,"ax",@progbits
	.align	128
        .global         _Z35group_norm_nhwc_bwd_one_pass_kernelI11Fp32IOBf16WLi64ELi80ELi640EEv26Group_norm_nhwc_bwd_params
        .type           _Z35group_norm_nhwc_bwd_one_pass_kernelI11Fp32IOBf16WLi64ELi80ELi640EEv26Group_norm_nhwc_bwd_params,@function
        .size           _Z35group_norm_nhwc_bwd_one_pass_kernelI11Fp32IOBf16WLi64ELi80ELi640EEv26Group_norm_nhwc_bwd_params,(.L_x_4521 - _Z35group_norm_nhwc_bwd_one_pass_kernelI11Fp32IOBf16WLi64ELi80ELi640EEv26Group_norm_nhwc_bwd_params)
        .other          _Z35group_norm_nhwc_bwd_one_pass_kernelI11Fp32IOBf16WLi64ELi80ELi640EEv26Group_norm_nhwc_bwd_params,@"STO_CUDA_ENTRY STV_DEFAULT"
_Z35group_norm_nhwc_bwd_one_pass_kernelI11Fp32IOBf16WLi64ELi80ELi640EEv26Group_norm_nhwc_bwd_params:
.text._Z35group_norm_nhwc_bwd_one_pass_kernelI11Fp32IOBf16WLi64ELi80ELi640EEv26Group_norm_nhwc_bwd_params:
        /* <DEDUP_REMOVED lines=21> */
.L_x_1481:
[----:B0-----:R-:W0:Y:S01]  /*0150*/  LDC R6, c[0x0][0x410] ;  /* 0x00010400ff067b82 */ /* 0x001e220000000800 */
[----:B-1----:R-:W1:Y:S01]  /*0160*/  LDCU.128 UR8, c[0x0][0x400] ;  /* 0x00008000ff0877ac */ /* 0x002e620008000c00 */
[----:B------:R-:W-:Y:S01]  /*0170*/  ISETP.LE.AND P1, PT, RZ, UR5, PT ;  /* 0x00000005ff007c0c */ /* 0x000fe2000bf23270 */
[----:B--2---:R-:W2:Y:S05]  /*0180*/  LDCU.64 UR6, c[0x0][0x3b8] ;  /* 0x00007700ff0677ac */ /* 0x004eaa0008000a00 */
[----:B------:R-:W3:Y:S01]  /*0190*/  S2UR UR12, SR_CTAID.X ;  /* 0x00000000000c79c3 */ /* 0x000ee20000002500 */
[----:B--2---:R-:W-:Y:S01]  /*01a0*/  UIMAD.WIDE UR6, UR5, 0x8, UR6 ;  /* 0x00000008050678a5 */ /* 0x004fe2000f8e0206 */
[----:B0-----:R-:W-:-:S02]  /*01b0*/  IABS R5, R6 ;  /* 0x0000000600057213 */ /* 0x001fc40000000000 */
[----:B------:R-:W-:Y:S02]  /*01c0*/  ISETP.NE.AND P2, PT, R6, RZ, PT ;  /* 0x000000ff0600720c */ /* 0x000fe40003f45270 */
        /* <DEDUP_REMOVED lines=20> */
[----:B---3--:R-:W-:Y:S01]  /*0310*/  IMAD R21, R2, UR12, R39 ;  /* 0x0000000c02157c24 */ /* 0x008fe2000f8e0227 */
[----:B------:R-:W-:-:S04]  /*0320*/  LOP3.LUT R2, RZ, R6, RZ, 0x33, !PT ;  /* 0x00000006ff027212 */ /* 0x000fc800078e33ff */
[----:B------:R-:W-:Y:S02]  /*0330*/  SHF.R.S32.HI R9, RZ, 0x1f, R21 ;  /* 0x0000001fff097819 */ /* 0x000fe40000011415 */
[----:B------:R-:W-:-:S03]  /*0340*/  IADD3 R29, PT, PT, R21, 0x30, RZ ;  /* 0x00000030151d7810 */ /* 0x000fc60007ffe0ff */
[-C--:B------:R-:W-:Y:S02]  /*0350*/  @!P5 IADD3 R0, PT, PT, R0, -R5.reuse, RZ ;  /* 0x800000050000d210 */ /* 0x080fe40007ffe0ff */
[----:B------:R-:W-:Y:S02]  /*0360*/  @!P5 IADD3 R3, PT, PT, R3, 0x1, RZ ;  /* 0x000000010303d810 */ /* 0x000fe40007ffe0ff */
[----:B------:R-:W-:Y:S02]  /*0370*/  ISETP.GT.U32.AND P0, PT, R5, R0, PT ;  /* 0x000000000500720c */ /* 0x000fe40003f04070 */
[CC--:B------:R-:W-:Y:S02]  /*0380*/  ISETP.GE.U32.AND P4, PT, R0.reuse, R5.reuse, PT ;  /* 0x000000050000720c */ /* 0x0c0fe40003f86070 */
[----:B------:R-:W-:-:S04]  /*0390*/  IADD3 R5, PT, PT, R0, -R5, RZ ;  /* 0x8000000500057210 */ /* 0x000fc80007ffe0ff */
[----:B------:R-:W-:Y:S02]  /*03a0*/  SEL R5, R5, R0, !P0 ;  /* 0x0000000005057207 */ /* 0x000fe40004000000 */
[----:B------:R-:W-:Y:S02]  /*03b0*/  ISETP.GE.U32.AND P0, PT, R21, UR8, PT ;  /* 0x0000000815007c0c */ /* 0x000fe4000bf06070 */
[----:B------:R-:W-:Y:S02]  /*03c0*/  @!P1 IADD3 R5, PT, PT, -R5, RZ, RZ ;  /* 0x000000ff05059210 */ /* 0x000fe40007ffe1ff */
[----:B------:R-:W-:Y:S02]  /*03d0*/  ISETP.GE.AND.EX P0, PT, R9, UR9, PT, P0 ;  /* 0x0000000909007c0c */ /* 0x000fe4000bf06300 */
[----:B------:R-:W-:Y:S02]  /*03e0*/  IADD3 R0, PT, PT, R21, 0x10, RZ ;  /* 0x0000001015007810 */ /* 0x000fe40007ffe0ff */
[----:B------:R-:W-:-:S02]  /*03f0*/  @P4 IADD3 R3, PT, PT, R3, 0x1, RZ ;  /* 0x0000000103034810 */ /* 0x000fc40007ffe0ff */
[----:B------:R-:W-:Y:S02]  /*0400*/  SEL R40, R2, R5, !P2 ;  /* 0x0000000502287207 */ /* 0x000fe40005000000 */
[----:B------:R-:W-:Y:S02]  /*0410*/  ISETP.GE.U32.AND P1, PT, R0, UR8, PT ;  /* 0x0000000800007c0c */ /* 0x000fe4000bf26070 */
[----:B------:R-:W-:Y:S01]  /*0420*/  SHF.R.S32.HI R17, RZ, 0x1f, R0 ;  /* 0x0000001fff117819 */ /* 0x000fe20000011400 */
[----:B------:R-:W-:Y:S01]  /*0430*/  IMAD R5, R40, 0x50, RZ ;  /* 0x0000005028057824 */ /* 0x000fe200078e02ff */
[----:B------:R-:W-:Y:S01]  /*0440*/  @!P3 IADD3 R3, PT, PT, -R3, RZ, RZ ;  /* 0x000000ff0303b210 */ /* 0x000fe20007ffe1ff */
[----:B------:R-:W0:Y:S01]  /*0450*/  @!P0 LDC.64 R6, c[0x0][0x3f8] ;  /* 0x0000fe00ff068b82 */ /* 0x000e220000000a00 */
[----:B------:R-:W-:Y:S02]  /*0460*/  ISETP.GE.AND.EX P1, PT, R17, UR9, PT, P1 ;  /* 0x0000000911007c0c */ /* 0x000fe4000bf26310 */
[----:B------:R-:W-:-:S02]  /*0470*/  SEL R3, R2, R3, !P2 ;  /* 0x0000000302037207 */ /* 0x000fc40005000000 */
[----:B------:R-:W-:Y:S02]  /*0480*/  IADD3 R2, PT, PT, R21, 0x20, RZ ;  /* 0x0000002015027810 */ /* 0x000fe40007ffe0ff */
[C---:B------:R-:W-:Y:S01]  /*0490*/  IADD3 R42, P3, PT, R5.reuse, R32, RZ ;  /* 0x00000020052a7210 */ /* 0x040fe20007f7e0ff */
[----:B------:R-:W1:Y:S01]  /*04a0*/  @!P0 LDC.64 R10, c[0x0][0x3a0] ;  /* 0x0000e800ff0a8b82 */ /* 0x000e620000000a00 */
[----:B------:R-:W-:Y:S02]  /*04b0*/  SHF.R.S32.HI R4, RZ, 0x1f, R3 ;  /* 0x0000001fff047819 */ /* 0x000fe40000011403 */
[----:B------:R-:W-:Y:S02]  /*04c0*/  ISETP.GE.U32.AND P2, PT, R2, UR8, PT ;  /* 0x0000000802007c0c */ /* 0x000fe4000bf46070 */
[----:B------:R-:W-:Y:S01]  /*04d0*/  SHF.R.S32.HI R15, RZ, 0x1f, R2 ;  /* 0x0000001fff0f7819 */ /* 0x000fe20000011402 */
[----:B------:R-:W-:Y:S01]  /*04e0*/  IMAD R8, R4, UR10, RZ ;  /* 0x0000000a04087c24 */ /* 0x000fe2000f8e02ff */
[----:B------:R-:W-:Y:S01]  /*04f0*/  LEA.HI.X.SX32 R43, R5, RZ, 0x1, P3 ;  /* 0x000000ff052b7211 */ /* 0x000fe200018f0eff */
[----:B------:R-:W3:Y:S01]  /*0500*/  @!P0 LDC.64 R12, c[0x0][0x398] ;  /* 0x0000e600ff0c8b82 */ /* 0x000ee20000000a00 */
[----:B------:R-:W-:Y:S01]  /*0510*/  ISETP.GE.AND.EX P2, PT, R15, UR9, PT, P2 ;  /* 0x000000090f007c0c */ /* 0x000fe2000bf46320 */
[----:B------:R-:W-:Y:S01]  /*0520*/  IMAD R45, R3, UR11, R8 ;  /* 0x0000000b032d7c24 */ /* 0x000fe2000f8e0208 */
[----:B------:R-:W-:Y:S01]  /*0530*/  ISETP.GE.U32.AND P3, PT, R29, UR8, PT ;  /* 0x000000081d007c0c */ /* 0x000fe2000bf66070 */
[----:B------:R-:W-:Y:S01]  /*0540*/  IMAD.WIDE.U32 R42, R3, UR10, R42 ;  /* 0x0000000a032a7c25 */ /* 0x000fe2000f8e002a */
[----:B------:R-:W-:-:S03]  /*0550*/  SHF.R.S32.HI R3, RZ, 0x1f, R29 ;  /* 0x0000001fff037819 */ /* 0x000fc6000001141d */
[----:B------:R-:W2:Y:S01]  /*0560*/  @!P1 LDC.64 R4, c[0x0][0x3f8] ;  /* 0x0000fe00ff049b82 */ /* 0x000ea20000000a00 */
[----:B0-----:R-:W-:Y:S01]  /*0570*/  @!P0 IMAD R14, R9, R6, RZ ;  /* 0x00000006090e8224 */ /* 0x001fe200078e02ff */
[----:B------:R-:W-:Y:S02]  /*0580*/  IADD3 R45, PT, PT, R43, R45, RZ ;  /* 0x0000002d2b2d7210 */ /* 0x000fe40007ffe0ff */
[----:B------:R-:W-:Y:S01]  /*0590*/  @!P0 MOV R44, R42 ;  /* 0x0000002a002c8202 */ /* 0x000fe20000000f00 */
[----:B------:R-:W-:Y:S01]  /*05a0*/  @!P0 IMAD R23, R21, R7, R14 ;  /* 0x0000000715178224 */ /* 0x000fe200078e020e */
[----:B------:R-:W-:Y:S02]  /*05b0*/  ISETP.GE.AND.EX P3, PT, R3, UR9, PT, P3 ;  /* 0x0000000903007c0c */ /* 0x000fe4000bf66330 */
[----:B------:R-:W0:Y:S01]  /*05c0*/  @!P2 LDC.64 R8, c[0x0][0x3f8] ;  /* 0x0000fe00ff08ab82 */ /* 0x000e220000000a00 */
[----:B------:R-:W-:-:S05]  /*05d0*/  @!P0 IMAD.WIDE.U32 R6, R21, R6, R44 ;  /* 0x0000000615068225 */ /* 0x000fca00078e002c */
[----:B------:R-:W-:Y:S02]  /*05e0*/  @!P0 IADD3 R7, PT, PT, R7, R23, RZ ;  /* 0x0000001707078210 */ /* 0x000fe40007ffe0ff */
[C---:B------:R-:W-:Y:S01]  /*05f0*/  @!P0 SHF.L.U32 R21, R6.reuse, 0x2, RZ ;  /* 0x0000000206158819 */ /* 0x040fe200000006ff */
[----:B------:R-:W3:Y:S01]  /*0600*/  @!P1 LDC.64 R36, c[0x0][0x3a0] ;  /* 0x0000e800ff249b82 */ /* 0x000ee20000000a00 */
[----:B------:R-:W-:-:S07]  /*0610*/  @!P0 SHF.L.U64.HI R14, R6, 0x2, R7 ;  /* 0x00000002060e8819 */ /* 0x000fce0000010207 */
[----:B------:R-:W3:Y:S01]  /*0620*/  @!P3 LDC.64 R6, c[0x0][0x3f8] ;  /* 0x0000fe00ff06bb82 */ /* 0x000ee20000000a00 */
[----:B--2---:R-:W-:Y:S01]  /*0630*/  @!P1 IMAD R17, R17, R4, RZ ;  /* 0x0000000411119224 */ /* 0x004fe200078e02ff */
[----:B------:R-:W-:-:S03]  /*0640*/  @!P1 MOV R16, R42 ;  /* 0x0000002a00109202 */ /* 0x000fc60000000f00 */
[C---:B------:R-:W-:Y:S01]  /*0650*/  @!P1 IMAD R23, R0.reuse, R5, R17 ;  /* 0x0000000500179224 */ /* 0x040fe200078e0211 */
[----:B------:R-:W-:Y:S02]  /*0660*/  @!P1 MOV R17, R45 ;  /* 0x0000002d00119202 */ /* 0x000fe40000000f00 */
[----:B------:R-:W2:Y:S01]  /*0670*/  @!P1 LDC.64 R30, c[0x0][0x398] ;  /* 0x0000e600ff1e9b82 */ /* 0x000ea20000000a00 */
[----:B------:R-:W-:Y:S01]  /*0680*/  @!P1 IMAD.WIDE.U32 R4, R0, R4, R16 ;  /* 0x0000000400049225 */ /* 0x000fe200078e0010 */
[----:B------:R-:W-:-:S03]  /*0690*/  ISETP.NE.AND P4, PT, RZ, UR7, PT ;  /* 0x00000007ff007c0c */ /* 0x000fc6000bf85270 */
[----:B0-----:R-:W-:Y:S01]  /*06a0*/  @!P2 IMAD R16, R15, R8, RZ ;  /* 0x000000080f10a224 */ /* 0x001fe200078e02ff */
[C---:B-1----:R-:W-:Y:S02]  /*06b0*/  @!P0 IADD3 R10, P5, PT, R21.reuse, R10, RZ ;  /* 0x0000000a150a8210 */ /* 0x042fe40007fbe0ff */
[----:B------:R-:W0:Y:S01]  /*06c0*/  @!P2 LDC.64 R26, c[0x0][0x3a0] ;  /* 0x0000e800ff1aab82 */ /* 0x000e220000000a00 */
[----:B---3--:R-:W-:Y:S01]  /*06d0*/  @!P0 IADD3 R12, P6, PT, R21, R12, RZ ;  /* 0x0000000c150c8210 */ /* 0x008fe20007fde0ff */
[----:B------:R-:W-:Y:S01]  /*06e0*/  @!P2 IMAD R33, R2, R9, R16 ;  /* 0x000000090221a224 */ /* 0x000fe200078e0210 */
[----:B------:R-:W-:Y:S02]  /*06f0*/  @!P2 MOV R16, R42 ;  /* 0x0000002a0010a202 */ /* 0x000fe40000000f00 */
[----:B------:R-:W-:Y:S02]  /*0700*/  @!P2 MOV R17, R45 ;  /* 0x0000002d0011a202 */ /* 0x000fe40000000f00 */
[C---:B------:R-:W-:Y:S01]  /*0710*/  @!P0 IADD3.X R11, PT, PT, R14.reuse, R11, RZ, P5, !PT ;  /* 0x0000000b0e0b8210 */ /* 0x040fe20002ffe4ff */
[----:B------:R-:W1:Y:S01]  /*0720*/  @!P2 LDC.64 R20, c[0x0][0x398] ;  /* 0x0000e600ff14ab82 */ /* 0x000e620000000a00 */
[----:B------:R-:W-:Y:S01]  /*0730*/  @!P0 IADD3.X R13, PT, PT, R14, R13, RZ, P6, !PT ;  /* 0x0000000d0e0d8210 */ /* 0x000fe200037fe4ff */
[----:B------:R-:W-:Y:S01]  /*0740*/  @!P2 IMAD.WIDE.U32 R8, R2, R8, R16 ;  /* 0x000000080208a225 */ /* 0x000fe200078e0010 */
[----:B------:R-:W-:-:S03]  /*0750*/  @!P1 IADD3 R5, PT, PT, R5, R23, RZ ;  /* 0x0000001705059210 */ /* 0x000fc60007ffe0ff */
[----:B------:R-:W-:Y:S02]  /*0760*/  @!P3 IMAD R14, R3, R6, RZ ;  /* 0x00000006030eb224 */ /* 0x000fe400078e02ff */
[----:B------:R-:W3:Y:S01]  /*0770*/  LDC.64 R2, c[0x0][0x3a8] ;  /* 0x0000ea00ff027b82 */ /* 0x000ee20000000a00 */
[C---:B------:R-:W-:Y:S02]  /*0780*/  @!P1 SHF.L.U32 R15, R4.reuse, 0x2, RZ ;  /* 0x00000002040f9819 */ /* 0x040fe400000006ff */
[----:B------:R-:W-:Y:S02]  /*0790*/  @!P1 SHF.L.U64.HI R0, R4, 0x2, R5 ;  /* 0x0000000204009819 */ /* 0x000fe40000010205 */
[----:B------:R-:W-:-:S03]  /*07a0*/  @!P2 IADD3 R9, PT, PT, R9, R33, RZ ;  /* 0x000000210909a210 */ /* 0x000fc60007ffe0ff */
[----:B------:R-:W4:Y:S01]  /*07b0*/  @!P3 LDC.64 R22, c[0x0][0x3a0] ;  /* 0x0000e800ff16bb82 */ /* 0x000f220000000a00 */
[----:B------:R-:W-:-:S07]  /*07c0*/  @!P2 SHF.L.U32 R17, R8, 0x2, RZ ;  /* 0x000000020811a819 */ /* 0x000fce00000006ff */
[----:B------:R-:W4:Y:S01]  /*07d0*/  @!P3 LDC.64 R24, c[0x0][0x398] ;  /* 0x0000e600ff18bb82 */ /* 0x000f220000000a00 */
[----:B------:R-:W-:Y:S01]  /*07e0*/  @!P2 SHF.L.U64.HI R8, R8, 0x2, R9 ;  /* 0x000000020808a819 */ /* 0x000fe20000010209 */
[----:B------:R-:W-:-:S06]  /*07f0*/  @!P3 IMAD R9, R29, R7, R14 ;  /* 0x000000071d09b224 */ /* 0x000fcc00078e020e */
[----:B------:R-:W4:Y:S01]  /*0800*/  @P4 LDC.64 R4, c[0x0][0x3b0] ;  /* 0x0000ec00ff044b82 */ /* 0x000f220000000a00 */
[C---:B------:R-:W-:Y:S02]  /*0810*/  @!P1 IADD3 R36, P6, PT, R15.reuse, R36, RZ ;  /* 0x000000240f249210 */ /* 0x040fe40007fde0ff */
[----:B--2---:R-:W-:Y:S02]  /*0820*/  @!P1 IADD3 R30, P5, PT, R15, R30, RZ ;  /* 0x0000001e0f1e9210 */ /* 0x004fe40007fbe0ff */
[----:B------:R-:W-:Y:S02]  /*0830*/  @!P3 MOV R14, R42 ;  /* 0x0000002a000eb202 */ /* 0x000fe40000000f00 */
[----:B------:R-:W-:Y:S02]  /*0840*/  @!P3 MOV R15, R45 ;  /* 0x0000002d000fb202 */ /* 0x000fe40000000f00 */
[----:B------:R-:W-:Y:S01]  /*0850*/  LOP3.LUT R32, R38, 0xffff, RZ, 0xc0, !PT ;  /* 0x0000ffff26207812 */ /* 0x000fe200078ec0ff */
[----:B------:R-:W-:Y:S01]  /*0860*/  @!P3 IMAD.WIDE.U32 R6, R29, R6, R14 ;  /* 0x000000061d06b225 */ /* 0x000fe200078e000e */
[----:B------:R-:W-:-:S02]  /*0870*/  @!P1 IADD3.X R37, PT, PT, R0, R37, RZ, P6, !PT ;  /* 0x0000002500259210 */ /* 0x000fc400037fe4ff */
[----:B------:R-:W-:Y:S01]  /*0880*/  @!P1 IADD3.X R31, PT, PT, R0, R31, RZ, P5, !PT ;  /* 0x0000001f001f9210 */ /* 0x000fe20002ffe4ff */
[----:B------:R-:W-:Y:S01]  /*0890*/  IMAD R0, R40, 0x50, R32 ;  /* 0x0000005028007824 */ /* 0x000fe200078e0220 */
[C---:B0-----:R-:W-:Y:S02]  /*08a0*/  @!P2 IADD3 R26, P6, PT, R17.reuse, R26, RZ ;  /* 0x0000001a111aa210 */ /* 0x041fe40007fde0ff */
[----:B-1----:R-:W-:Y:S02]  /*08b0*/  @!P2 IADD3 R20, P5, PT, R17, R20, RZ ;  /* 0x000000141114a210 */ /* 0x002fe40007fbe0ff */
[----:B------:R-:W-:Y:S01]  /*08c0*/  @!P3 IADD3 R9, PT, PT, R7, R9, RZ ;  /* 0x000000090709b210 */ /* 0x000fe20007ffe0ff */
[----:B---3--:R-:W-:Y:S01]  /*08d0*/  IMAD.WIDE R14, R0, 0x2, R2 ;  /* 0x00000002000e7825 */ /* 0x008fe200078e0202 */
[----:B------:R-:W-:Y:S02]  /*08e0*/  @!P3 SHF.L.U32 R7, R6, 0x2, RZ ;  /* 0x000000020607b819 */ /* 0x000fe400000006ff */
[----:B------:R-:W-:Y:S01]  /*08f0*/  CS2R R28, SRZ ;  /* 0x00000000001c7805 */ /* 0x000fe2000001ff00 */
[----:B------:R-:W-:Y:S01]  /*0900*/  HFMA2 R3, -RZ, RZ, 0, 0 ;  /* 0x00000000ff037431 */ /* 0x000fe200000001ff */
[----:B------:R-:W-:Y:S01]  /*0910*/  MOV R2, RZ ;  /* 0x000000ff00027202 */ /* 0x000fe20000000f00 */
[----:B----4-:R-:W-:Y:S01]  /*0920*/  @P4 IMAD.WIDE R4, R0, 0x2, R4 ;  /* 0x0000000200044825 */ /* 0x010fe200078e0204 */
[C---:B------:R-:W-:Y:S01]  /*0930*/  @!P2 IADD3.X R27, PT, PT, R8.reuse, R27, RZ, P6, !PT ;  /* 0x0000001b081ba210 */ /* 0x040fe200037fe4ff */
[----:B------:R-:W2:Y:S01]  /*0940*/  LDG.E.U16 R33, desc[UR14][R14.64] ;  /* 0x0000000e0e217981 */ /* 0x000ea2000c1e1500 */
[----:B------:R-:W-:-:S02]  /*0950*/  @!P2 IADD3.X R21, PT, PT, R8, R21, RZ, P5, !PT ;  /* 0x000000150815a210 */ /* 0x000fc40002ffe4ff */
[----:B------:R-:W-:Y:S01]  /*0960*/  @!P3 SHF.L.U64.HI R6, R6, 0x2, R9 ;  /* 0x000000020606b819 */ /* 0x000fe20000010209 */
[----:B------:R0:W3:Y:S01]  /*0970*/  LDG.E.U16 R0, desc[UR14][R14.64+0x2] ;  /* 0x0000020e0e007981 */ /* 0x0000e2000c1e1500 */
[C---:B------:R-:W-:Y:S02]  /*0980*/  @!P3 IADD3 R22, P5, PT, R7.reuse, R22, RZ ;  /* 0x000000160716b210 */ /* 0x040fe40007fbe0ff */
[----:B------:R-:W-:Y:S01]  /*0990*/  @!P3 IADD3 R24, P6, PT, R7, R24, RZ ;  /* 0x000000180718b210 */ /* 0x000fe20007fde0ff */
[----:B------:R1:W5:Y:S01]  /*09a0*/  @!P0 LDG.E.64 R28, desc[UR14][R10.64] ;  /* 0x0000000e0a1c8981 */ /* 0x000362000c1e1b00 */
[C---:B------:R-:W-:Y:S02]  /*09b0*/  @!P3 IADD3.X R23, PT, PT, R6.reuse, R23, RZ, P5, !PT ;  /* 0x000000170617b210 */ /* 0x040fe40002ffe4ff */
[----:B------:R-:W-:Y:S02]  /*09c0*/  CS2R R8, SRZ ;  /* 0x0000000000087805 */ /* 0x000fe4000001ff00 */
[----:B------:R-:W-:Y:S01]  /*09d0*/  @!P3 IADD3.X R25, PT, PT, R6, R25, RZ, P6, !PT ;  /* 0x000000190619b210 */ /* 0x000fe200037fe4ff */
[----:B------:R4:W5:Y:S01]  /*09e0*/  @!P0 LDG.E.64 R2, desc[UR14][R12.64] ;  /* 0x0000000e0c028981 */ /* 0x000962000c1e1b00 */
[----:B------:R-:W-:-:S02]  /*09f0*/  CS2R R6, SRZ ;  /* 0x0000000000067805 */ /* 0x000fc4000001ff00 */
[----:B0-----:R-:W-:Y:S01]  /*0a00*/  CS2R R14, SRZ ;  /* 0x00000000000e7805 */ /* 0x001fe2000001ff00 */
[----:B------:R-:W3:Y:S01]  /*0a10*/  @P4 LDG.E.U16 R16, desc[UR14][R4.64] ;  /* 0x0000000e04104981 */ /* 0x000ee2000c1e1500 */
[----:B-1----:R-:W-:-:S03]  /*0a20*/  CS2R R10, SRZ ;  /* 0x00000000000a7805 */ /* 0x002fc6000001ff00 */
[----:B------:R0:W3:Y:S01]  /*0a30*/  @P4 LDG.E.U16 R17, desc[UR14][R4.64+0x2] ;  /* 0x0000020e04114981 */ /* 0x0000e2000c1e1500 */
[----:B----4-:R-:W-:-:S03]  /*0a40*/  CS2R R12, SRZ ;  /* 0x00000000000c7805 */ /* 0x010fc6000001ff00 */
[----:B------:R-:W5:Y:S04]  /*0a50*/  @!P1 LDG.E.64 R6, desc[UR14][R30.64] ;  /* 0x0000000e1e069981 */ /* 0x000f68000c1e1b00 */
[----:B------:R-:W5:Y:S04]  /*0a60*/  @!P2 LDG.E.64 R8, desc[UR14][R26.64] ;  /* 0x0000000e1a08a981 */ /* 0x000f68000c1e1b00 */
[----:B------:R-:W5:Y:S04]  /*0a70*/  @!P2 LDG.E.64 R10, desc[UR14][R20.64] ;  /* 0x0000000e140aa981 */ /* 0x000f68000c1e1b00 */
[----:B------:R-:W5:Y:S04]  /*0a80*/  @!P3 LDG.E.64 R12, desc[UR14][R22.64] ;  /* 0x0000000e160cb981 */ /* 0x000f68000c1e1b00 */
[----:B------:R-:W5:Y:S01]  /*0a90*/  @!P3 LDG.E.64 R14, desc[UR14][R24.64] ;  /* 0x0000000e180eb981 */ /* 0x000f62000c1e1b00 */
        /* <DEDUP_REMOVED lines=10> */
[----:B0-----:R-:W-:Y:S01]  /*0b40*/  CS2R R4, SRZ ;  /* 0x0000000000047805 */ /* 0x001fe2000001ff00 */
[----:B------:R-:W-:-:S05]  /*0b50*/  UMOV UR16, 0x3f800000 ;  /* 0x3f80000000107882 */ /* 0x000fca0000000000 */
[----:B------:R0:W5:Y:S01]  /*0b60*/  @!P1 LDG.E.64 R4, desc[UR14][R36.64] ;  /* 0x0000000e24049981 */ /* 0x000162000c1e1b00 */
[----:B-1----:R-:W-:Y:S02]  /*0b70*/  @P0 R2UR UR6, R18 ;  /* 0x00000000120602ca */ /* 0x002fe400000e0000 */
[----:B0-----:R-:W-:-:S11]  /*0b80*/  CS2R R36, SRZ ;  /* 0x0000000000247805 */ /* 0x001fd6000001ff00 */
[----:B------:R-:W-:Y:S01]  /*0b90*/  @UP0 UMOV UR16, UR6 ;  /* 0x0000000600100c82 */ /* 0x000fe20008000000 */
[----:B--2---:R-:W-:Y:S02]  /*0ba0*/  SHF.L.U32 R33, R33, 0x10, RZ ;  /* 0x0000001021217819 */ /* 0x004fe400000006ff */
[----:B---3--:R-:W-:Y:S02]  /*0bb0*/  SHF.L.U32 R0, R0, 0x10, RZ ;  /* 0x0000001000007819 */ /* 0x008fe400000006ff */
[----:B------:R-:W-:Y:S02]  /*0bc0*/  @P4 SHF.L.U32 R36, R16, 0x10, RZ ;  /* 0x0000001010244819 */ /* 0x000fe400000006ff */
[----:B------:R-:W-:Y:S01]  /*0bd0*/  @P4 SHF.L.U32 R37, R17, 0x10, RZ ;  /* 0x0000001011254819 */ /* 0x000fe200000006ff */
[----:B------:R-:W-:Y:S06]  /*0be0*/  BRA.U UP1, `(.L_x_1451) ;  /* 0x0000000101e47547 */ /* 0x000fec000b800000 */
        /* <DEDUP_REMOVED lines=32> */
[----:B------:R-:W-:Y:S01]  /*0df0*/  FFMA.FTZ R18, R7, R18, R16 ;  /* 0x0000001207127223 */ /* 0x000fe20000010010 */
[----:B------:R-:W-:Y:S01]  /*0e00*/  FADD.FTZ R22, R23, R22 ;  /* 0x0000001617167221 */ /* 0x000fe20000010000 */
[----:B------:R-:W-:Y:S01]  /*0e10*/  FFMA.FTZ R16, R20, R23, R25 ;  /* 0x0000001714107223 */ /* 0x000fe20000010019 */
[----:B------:R-:W-:Y:S01]  /*0e20*/  FMUL.FTZ R23, R14, R33 ;  /* 0x000000210e177220 */ /* 0x000fe20000410000 */
[----:B------:R-:W-:Y:S01]  /*0e30*/  FMUL.FTZ R21, R21, UR16 ;  /* 0x0000001015157c20 */ /* 0x000fe20008410000 */
[----:B------:R-:W-:Y:S01]  /*0e40*/  FFMA.FTZ R18, R11, R20, R18 ;  /* 0x000000140b127223 */ /* 0x000fe20000010012 */
[----:B------:R-:W-:Y:S01]  /*0e50*/  FFMA.FTZ R17, R10, R19, R17 ;  /* 0x000000130a117223 */ /* 0x000fe20000010011 */
[----:B------:R-:W-:Y:S01]  /*0e60*/  FADD.FTZ R20, R13, -UR21 ;  /* 0x800000150d147e21 */ /* 0x000fe20008010000 */
[----:B------:R-:W-:Y:S01]  /*0e70*/  FFMA.FTZ R25, R21, R23, R16 ;  /* 0x0000001715197223 */ /* 0x000fe20000010010 */
[----:B------:R-:W-:Y:S01]  /*0e80*/  FADD.FTZ R19, RZ, R2 ;  /* 0x00000002ff137221 */ /* 0x000fe20000010000 */
[----:B------:R-:W-:Y:S01]  /*0e90*/  FADD.FTZ R16, RZ, R3 ;  /* 0x00000003ff107221 */ /* 0x000fe20000010000 */
[----:B------:R-:W-:Y:S01]  /*0ea0*/  FADD.FTZ R24, R22, R23 ;  /* 0x0000001716187221 */ /* 0x000fe20000010000 */
[----:B------:R-:W-:Y:S01]  /*0eb0*/  FMUL.FTZ R22, R20, UR16 ;  /* 0x0000001014167c20 */ /* 0x000fe20008410000 */
[----:B------:R-:W-:Y:S01]  /*0ec0*/  FADD.FTZ R19, R6, R19 ;  /* 0x0000001306137221 */ /* 0x000fe20000010000 */
[----:B------:R-:W-:Y:S01]  /*0ed0*/  FADD.FTZ R20, R7, R16 ;  /* 0x0000001007147221 */ /* 0x000fe20000010000 */
[----:B------:R-:W-:-:S02]  /*0ee0*/  FMUL.FTZ R23, R15, R0 ;  /* 0x000000000f177220 */ /* 0x000fc40000410000 */
[----:B------:R-:W-:Y:S01]  /*0ef0*/  FADD.FTZ R19, R10, R19 ;  /* 0x000000130a137221 */ /* 0x000fe20000010000 */
[----:B------:R-:W-:Y:S01]  /*0f00*/  FADD.FTZ R26, R11, R20 ;  /* 0x000000140b1a7221 */ /* 0x000fe20000010000 */
[----:B------:R-:W-:Y:S01]  /*0f10*/  FADD.FTZ R16, R23, R24 ;  /* 0x0000001817107221 */ /* 0x000fe20000010000 */
[----:B------:R-:W-:Y:S01]  /*0f20*/  FFMA.FTZ R20, R14, R21, R17 ;  /* 0x000000150e147223 */ /* 0x000fe20000010011 */
[----:B------:R-:W-:Y:S01]  /*0f30*/  FFMA.FTZ R24, R22, R23, R25 ;  /* 0x0000001716187223 */ /* 0x000fe20000010019 */
[C---:B------:R-:W-:Y:S01]  /*0f40*/  FFMA.FTZ R21, R15.reuse, R22, R18 ;  /* 0x000000160f157223 */ /* 0x040fe20000010012 */
[----:B------:R-:W-:Y:S01]  /*0f50*/  FADD.FTZ R22, R14, R19 ;  /* 0x000000130e167221 */ /* 0x000fe20000010000 */
[----:B------:R-:W-:Y:S01]  /*0f60*/  FADD.FTZ R23, R15, R26 ;  /* 0x0000001a0f177221 */ /* 0x000fe20000010000 */
[----:B------:R-:W-:Y:S06]  /*0f70*/  BRA `(.L_x_1452) ;  /* 0x0000000800007947 */ /* 0x000fec0003800000 */
.L_x_1451:
        /* <DEDUP_REMOVED lines=33> */
[----:B--2---:R-:W-:Y:S01]  /*1190*/  FADD.FTZ R30, R25, 1 ;  /* 0x3f800000191e7421 */ /* 0x004fe20000010000 */
[----:B------:R-:W0:Y:S01]  /*11a0*/  MUFU.RCP R27, R41 ;  /* 0x00000029001b7308 */ /* 0x000e220000001000 */
[----:B------:R-:W-:Y:S01]  /*11b0*/  FFMA.FTZ R35, R20, R35, 1 ;  /* 0x3f80000014237423 */ /* 0x000fe20000010023 */
[----:B------:R-:W-:-:S03]  /*11c0*/  FFMA.FTZ R20, R33, R19, R36 ;  /* 0x0000001321147223 */ /* 0x000fc60000010024 */
[----:B------:R-:W-:Y:S01]  /*11d0*/  FMUL.FTZ R25, R26, R35 ;  /* 0x000000231a197220 */ /* 0x000fe20000410000 */
[----:B------:R-:W-:Y:S02]  /*11e0*/  FMUL.FTZ R31, R20, -1.4426950216293334961 ;  /* 0xbfb8aa3b141f7820 */ /* 0x000fe40000410000 */
[----:B------:R-:W1:Y:S08]  /*11f0*/  MUFU.RCP R30, R30 ;  /* 0x0000001e001e7308 */ /* 0x000e700000001000 */
[----:B------:R-:W2:Y:S01]  /*1200*/  MUFU.EX2 R31, R31 ;  /* 0x0000001f001f7308 */ /* 0x000ea20000000800 */
[----:B0-----:R-:W-:Y:S01]  /*1210*/  FADD.FTZ R26, -R27, 1 ;  /* 0x3f8000001b1a7421 */ /* 0x001fe20000010100 */
[----:B------:R-:W-:-:S03]  /*1220*/  FMUL.FTZ R27, R6, R27 ;  /* 0x0000001b061b7220 */ /* 0x000fc60000410000 */
[----:B------:R-:W-:Y:S01]  /*1230*/  FFMA.FTZ R26, R23, R26, 1 ;  /* 0x3f800000171a7423 */ /* 0x000fe2000001001a */
[----:B-1----:R-:W-:Y:S01]  /*1240*/  FADD.FTZ R23, -R30, 1 ;  /* 0x3f8000001e177421 */ /* 0x002fe20000010100 */
[----:B--2---:R-:W-:-:S03]  /*1250*/  FADD.FTZ R35, R31, 1 ;  /* 0x3f8000001f237421 */ /* 0x004fc60000010000 */
[----:B------:R-:W-:Y:S01]  /*1260*/  FFMA.FTZ R21, R21, R23, 1 ;  /* 0x3f80000015157423 */ /* 0x000fe20000010017 */
[----:B------:R-:W-:Y:S01]  /*1270*/  FMUL.FTZ R31, R7, R30 ;  /* 0x0000001e071f7220 */ /* 0x000fe20000410000 */
[----:B------:R-:W-:Y:S01]  /*1280*/  FMUL.FTZ R30, R27, R26 ;  /* 0x0000001a1b1e7220 */ /* 0x000fe20000410000 */
[----:B------:R-:W0:Y:S01]  /*1290*/  MUFU.RCP R23, R35 ;  /* 0x0000002300177308 */ /* 0x000e220000001000 */
[----:B------:R-:W-:Y:S01]  /*12a0*/  FMUL.FTZ R26, R33, R22 ;  /* 0x00000016211a7220 */ /* 0x000fe20000410000 */
[----:B------:R-:W-:Y:S01]  /*12b0*/  FMUL.FTZ R21, R31, R21 ;  /* 0x000000151f157220 */ /* 0x000fe20000410000 */
[----:B------:R-:W-:Y:S02]  /*12c0*/  FMUL.FTZ R31, R0, R25 ;  /* 0x00000019001f7220 */ /* 0x000fe40000410000 */
[C---:B------:R-:W-:Y:S01]  /*12d0*/  FFMA.FTZ R27, R17.reuse, R26, RZ ;  /* 0x0000001a111b7223 */ /* 0x040fe200000100ff */
[----:B------:R-:W-:Y:S01]  /*12e0*/  FADD.FTZ R26, RZ, R26 ;  /* 0x0000001aff1a7221 */ /* 0x000fe20000010000 */
[----:B------:R-:W-:-:S02]  /*12f0*/  FFMA.FTZ R17, R17, R22, RZ ;  /* 0x0000001611117223 */ /* 0x000fc400000100ff */
[----:B------:R-:W-:Y:S01]  /*1300*/  FFMA.FTZ R27, R16, R31, R27 ;  /* 0x0000001f101b7223 */ /* 0x000fe2000001001b */
[----:B------:R-:W-:Y:S01]  /*1310*/  FADD.FTZ R26, R31, R26 ;  /* 0x0000001a1f1a7221 */ /* 0x000fe20000010000 */
[----:B0-----:R-:W-:-:S04]  /*1320*/  FADD.FTZ R31, -R23, 1 ;  /* 0x3f800000171f7421 */ /* 0x001fc80000010100 */
[----:B------:R-:W-:Y:S01]  /*1330*/  FFMA.FTZ R31, R20, R31, 1 ;  /* 0x3f800000141f7423 */ /* 0x000fe2000001001f */
[----:B------:R-:W-:Y:S01]  /*1340*/  FMUL.FTZ R20, R10, R23 ;  /* 0x000000170a147220 */ /* 0x000fe20000410000 */
[----:B------:R-:W-:Y:S01]  /*1350*/  FADD.FTZ R23, RZ, R22 ;  /* 0x00000016ff177221 */ /* 0x000fe20000010000 */
[-C--:B------:R-:W-:Y:S02]  /*1360*/  FFMA.FTZ R22, R24, R30.reuse, R17 ;  /* 0x0000001e18167223 */ /* 0x080fe40000010011 */
[----:B------:R-:W-:Y:S01]  /*1370*/  FMUL.FTZ R20, R20, R31 ;  /* 0x0000001f14147220 */ /* 0x000fe20000410000 */
[----:B------:R-:W-:Y:S01]  /*1380*/  FADD.FTZ R31, R9, -UR21 ;  /* 0x80000015091f7e21 */ /* 0x000fe20008010000 */
[----:B------:R-:W-:Y:S01]  /*1390*/  FADD.FTZ R23, R23, R30 ;  /* 0x0000001e17177221 */ /* 0x000fe20000010000 */
[----:B------:R-:W-:Y:S01]  /*13a0*/  FMUL.FTZ R30, R33, R30 ;  /* 0x0000001e211e7220 */ /* 0x000fe20000410000 */
[----:B------:R-:W-:Y:S01]  /*13b0*/  FFMA.FTZ R22, R19, R20, R22 ;  /* 0x0000001413167223 */ /* 0x000fe20000010016 */
[----:B------:R-:W-:Y:S01]  /*13c0*/  FMUL.FTZ R17, R31, UR16 ;  /* 0x000000101f117c20 */ /* 0x000fe20008410000 */
[----:B------:R-:W-:Y:S01]  /*13d0*/  FADD.FTZ R23, R23, R20 ;  /* 0x0000001417177221 */ /* 0x000fe20000010000 */
[----:B------:R-:W-:Y:S01]  /*13e0*/  FFMA.FTZ R27, R24, R30, R27 ;  /* 0x0000001e181b7223 */ /* 0x000fe2000001001b */
[----:B------:R-:W-:Y:S01]  /*13f0*/  FADD.FTZ R26, R26, R30 ;  /* 0x0000001e1a1a7221 */ /* 0x000fe20000010000 */
        /* <DEDUP_REMOVED lines=12> */
[-C--:B------:R-:W-:Y:S01]  /*14c0*/  FFMA.FTZ R24, R18, R21.reuse, R31 ;  /* 0x0000001512187223 */ /* 0x080fe2000001001f */
[----:B------:R-:W-:Y:S01]  /*14d0*/  FADD.FTZ R16, R16, R21 ;  /* 0x0000001510107221 */ /* 0x000fe20000010000 */
[----:B------:R-:W-:Y:S01]  /*14e0*/  FMUL.FTZ R31, R0, R21 ;  /* 0x00000015001f7220 */ /* 0x000fe20000410000 */
[----:B------:R-:W-:-:S03]  /*14f0*/  FMUL.FTZ R21, R30, UR16 ;  /* 0x000000101e157c20 */ /* 0x000fc60008410000 */
[----:B------:R-:W-:Y:S01]  /*1500*/  FFMA.FTZ R30, R18, R31, R27 ;  /* 0x0000001f121e7223 */ /* 0x000fe2000001001b */
[----:B------:R-:W-:Y:S01]  /*1510*/  FFMA.FTZ R18, R33, R21, R36 ;  /* 0x0000001521127223 */ /* 0x000fe20000010024 */
[----:B------:R-:W-:Y:S01]  /*1520*/  FADD.FTZ R27, R31, R26 ;  /* 0x0000001a1f1b7221 */ /* 0x000fe20000010000 */
[----:B------:R-:W-:Y:S02]  /*1530*/  FADD.FTZ R26, R13, -UR21 ;  /* 0x800000150d1a7e21 */ /* 0x000fe40008010000 */
[----:B------:R-:W-:Y:S02]  /*1540*/  FMUL.FTZ R41, R18, -1.4426950216293334961 ;  /* 0xbfb8aa3b12297820 */ /* 0x000fe40000410000 */
[----:B------:R-:W-:-:S04]  /*1550*/  FMUL.FTZ R26, R26, UR16 ;  /* 0x000000101a1a7c20 */ /* 0x000fc80008410000 */
[----:B------:R-:W0:Y:S02]  /*1560*/  MUFU.EX2 R41, R41 ;  /* 0x0000002900297308 */ /* 0x000e240000000800 */
[----:B0-----:R-:W-:-:S06]  /*1570*/  FADD.FTZ R35, R41, 1 ;  /* 0x3f80000029237421 */ /* 0x001fcc0000010000 */
[----:B------:R-:W0:Y:S02]  /*1580*/  MUFU.RCP R35, R35 ;  /* 0x0000002300237308 */ /* 0x000e240000001000 */
[----:B0-----:R-:W-:-:S04]  /*1590*/  FADD.FTZ R31, -R35, 1 ;  /* 0x3f800000231f7421 */ /* 0x001fc80000010100 */
[----:B------:R-:W-:Y:S01]  /*15a0*/  FFMA.FTZ R31, R18, R31, 1 ;  /* 0x3f800000121f7423 */ /* 0x000fe2000001001f */
[----:B------:R-:W-:Y:S01]  /*15b0*/  FMUL.FTZ R18, R14, R35 ;  /* 0x000000230e127220 */ /* 0x000fe20000410000 */
[----:B------:R-:W-:Y:S01]  /*15c0*/  FMUL.FTZ R35, R33, R20 ;  /* 0x0000001421237220 */ /* 0x000fe20000410000 */
[----:B------:R-:W-:Y:S02]  /*15d0*/  FFMA.FTZ R20, R0, R26, R37 ;  /* 0x0000001a00147223 */ /* 0x000fe40000010025 */
[----:B------:R-:W-:Y:S01]  /*15e0*/  FMUL.FTZ R18, R18, R31 ;  /* 0x0000001f12127220 */ /* 0x000fe20000410000 */
[----:B------:R-:W-:Y:S01]  /*15f0*/  FFMA.FTZ R30, R19, R35, R30 ;  /* 0x00000023131e7223 */ /* 0x000fe2000001001e */
[----:B------:R-:W-:Y:S01]  /*1600*/  FMUL.FTZ R41, R20, -1.4426950216293334961 ;  /* 0xbfb8aa3b14297820 */ /* 0x000fe20000410000 */
[----:B------:R-:W-:Y:S01]  /*1610*/  FADD.FTZ R27, R27, R35 ;  /* 0x000000231b1b7221 */ /* 0x000fe20000010000 */
[-C--:B------:R-:W-:Y:S01]  /*1620*/  FMUL.FTZ R35, R0, R25.reuse ;  /* 0x0000001900237220 */ /* 0x080fe20000410000 */
[----:B------:R-:W-:-:S03]  /*1630*/  FFMA.FTZ R19, R17, R25, R24 ;  /* 0x0000001911137223 */ /* 0x000fc60000010018 */
        /* <DEDUP_REMOVED lines=9> */
[----:B------:R-:W-:-:S04]  /*16d0*/  FMUL.FTZ R20, R33, R18 ;  /* 0x0000001221147220 */ /* 0x000fc80000410000 */
[----:B------:R-:W-:Y:S01]  /*16e0*/  FFMA.FTZ R31, R21, R20, R30 ;  /* 0x00000014151f7223 */ /* 0x000fe2000001001e */
[----:B------:R-:W-:Y:S01]  /*16f0*/  FADD.FTZ R20, R27, R20 ;  /* 0x000000141b147221 */ /* 0x000fe20000010000 */
[----:B------:R-:W-:Y:S01]  /*1700*/  FMUL.FTZ R27, R0, R17 ;  /* 0x00000011001b7220 */ /* 0x000fe20000410000 */
[----:B------:R-:W-:-:S03]  /*1710*/  FADD.FTZ R30, R16, R25 ;  /* 0x00000019101e7221 */ /* 0x000fc60000010000 */
[----:B------:R-:W-:Y:S01]  /*1720*/  FADD.FTZ R16, R27, R20 ;  /* 0x000000141b107221 */ /* 0x000fe20000010000 */
[----:B------:R-:W-:Y:S01]  /*1730*/  FFMA.FTZ R20, R21, R18, R22 ;  /* 0x0000001215147223 */ /* 0x000fe20000010016 */
[----:B------:R-:W-:Y:S01]  /*1740*/  FADD.FTZ R22, R23, R18 ;  /* 0x0000001217167221 */ /* 0x000fe20000010000 */
[C---:B------:R-:W-:Y:S01]  /*1750*/  FFMA.FTZ R24, R26.reuse, R27, R31 ;  /* 0x0000001b1a187223 */ /* 0x040fe2000001001f */
[----:B------:R-:W-:Y:S01]  /*1760*/  FFMA.FTZ R21, R26, R17, R19 ;  /* 0x000000111a157223 */ /* 0x000fe20000010013 */
[----:B------:R-:W-:-:S07]  /*1770*/  FADD.FTZ R23, R30, R17 ;  /* 0x000000111e177221 */ /* 0x000fce0000010000 */
.L_x_1452:
[----:B------:R-:W0:Y:S01]  /*1780*/  SHFL.DOWN PT, R17, R24, 0x1, 0x1f ;  /* 0x08201f0018117f89 */ /* 0x000e2200000e0000 */
[C---:B------:R-:W-:Y:S01]  /*1790*/  ISETP.GT.AND P0, PT, R34.reuse, 0x1e, PT ;  /* 0x0000001e2200780c */ /* 0x040fe20003f04270 */
[----:B------:R-:W1:Y:S01]  /*17a0*/  S2UR UR8, SR_CgaCtaId ;  /* 0x00000000000879c3 */ /* 0x000e620000008800 */
[----:B------:R-:W-:Y:S01]  /*17b0*/  UMOV UR7, 0x400 ;  /* 0x0000040000077882 */ /* 0x000fe20000000000 */
[----:B------:R-:W2:Y:S01]  /*17c0*/  SHFL.DOWN PT, R19, R16, 0x1, 0x1f ;  /* 0x08201f0010137f89 */ /* 0x000ea200000e0000 */
[----:B------:R-:W-:Y:S01]  /*17d0*/  UIADD3 UR6, UPT, UPT, UR7, 0xd0, URZ ;  /* 0x000000d007067890 */ /* 0x000fe2000fffe0ff */
[C---:B------:R-:W-:Y:S01]  /*17e0*/  ISETP.GT.AND P2, PT, R34.reuse, 0xf, PT ;  /* 0x0000000f2200780c */ /* 0x040fe20003f44270 */
[----:B------:R-:W3:Y:S01]  /*17f0*/  LDCU UR18, c[0x0][0x370] ;  /* 0x00006e00ff1277ac */ /* 0x000ee20008000800 */
[----:B------:R-:W4:Y:S01]  /*1800*/  S2R R35, SR_TID.X ;  /* 0x0000000000237919 */ /* 0x000f220000002100 */
[----:B------:R-:W-:Y:S01]  /*1810*/  ISETP.GT.AND P1, PT, R34, 0x17, PT ;  /* 0x000000172200780c */ /* 0x000fe20003f24270 */
[----:B------:R-:W-:Y:S04]  /*1820*/  BSSY.RECONVERGENT B0, `(.L_x_1453) ;  /* 0x0000023000007945 */ /* 0x000fe80003800200 */
[----:B0-----:R-:W-:Y:S01]  /*1830*/  @!P0 FADD.FTZ R24, R17, R24 ;  /* 0x0000001811188221 */ /* 0x001fe20000010000 */
[----:B-1----:R-:W-:Y:S01]  /*1840*/  ULEA UR6, UR8, UR6, 0x18 ;  /* 0x0000000608067291 */ /* 0x002fe2000f8ec0ff */
[----:B--2---:R-:W-:-:S03]  /*1850*/  @!P0 FADD.FTZ R16, R19, R16 ;  /* 0x0000001013108221 */ /* 0x004fc60000010000 */
[----:B------:R-:W0:Y:S01]  /*1860*/  SHFL.DOWN PT, R17, R24, 0x2, 0x1f ;  /* 0x08401f0018117f89 */ /* 0x000e2200000e0000 */
[----:B------:R-:W-:-:S03]  /*1870*/  ISETP.GT.AND P0, PT, R34, 0x1d, PT ;  /* 0x0000001d2200780c */ /* 0x000fc60003f04270 */
[----:B------:R-:W1:Y:S01]  /*1880*/  SHFL.DOWN PT, R19, R16, 0x2, 0x1f ;  /* 0x08401f0010137f89 */ /* 0x000e6200000e0000 */
[C---:B----4-:R-:W-:Y:S02]  /*1890*/  LEA R41, R35.reuse, UR6, 0x4 ;  /* 0x0000000623297c11 */ /* 0x050fe4000f8e20ff */
        /* <DEDUP_REMOVED lines=27> */
.L_x_1454:
[----:B------:R-:W-:Y:S05]  /*1a50*/  BSYNC.RECONVERGENT B0 ;  /* 0x0000000000007941 */ /* 0x000fea0003800200 */
.L_x_1453:
[----:B------:R-:W-:Y:S06]  /*1a60*/  BAR.SYNC.DEFER_BLOCKING 0x0 ;  /* 0x0000000000007b1d */ /* 0x000fec0000010000 */
[----:B------:R-:W-:Y:S04]  /*1a70*/  BSSY.RECONVERGENT B0, `(.L_x_1455) ;  /* 0x0000033000007945 */ /* 0x000fe80003800200 */
[----:B------:R-:W-:Y:S05]  /*1a80*/  @P0 BRA `(.L_x_1456) ;  /* 0x0000000000c40947 */ /* 0x000fea0003800000 */
[----:B------:R-:W-:-:S09]  /*1a90*/  ULEA UR6, UR8, UR7, 0x18 ;  /* 0x0000000708067291 */ /* 0x000fd2000f8ec0ff */
[----:B-1-3--:R-:W1:Y:S04]  /*1aa0*/  LDS.128 R16, [UR6+0x20] ;  /* 0x00002006ff107984 */ /* 0x00ae680008000c00 */
[----:B--2---:R-:W2:Y:S01]  /*1ab0*/  LDS.128 R24, [UR6+0x30] ;  /* 0x00003006ff187984 */ /* 0x004ea20008000c00 */
[----:B-1----:R-:W-:Y:S01]  /*1ac0*/  FADD.FTZ R16, R30, R16 ;  /* 0x000000101e107221 */ /* 0x002fe20000010000 */
[----:B0-----:R-:W-:-:S03]  /*1ad0*/  FADD.FTZ R30, R31, R17 ;  /* 0x000000111f1e7221 */ /* 0x001fc60000010000 */
[----:B------:R-:W-:Y:S01]  /*1ae0*/  FADD.FTZ R17, R16, R18 ;  /* 0x0000001210117221 */ /* 0x000fe20000010000 */
[----:B------:R-:W-:-:S03]  /*1af0*/  FADD.FTZ R30, R30, R19 ;  /* 0x000000131e1e7221 */ /* 0x000fc60000010000 */
[----:B--2---:R-:W-:Y:S01]  /*1b00*/  FADD.FTZ R31, R17, R24 ;  /* 0x00000018111f7221 */ /* 0x004fe20000010000 */
[----:B------:R-:W-:Y:S01]  /*1b10*/  FADD.FTZ R30, R30, R25 ;  /* 0x000000191e1e7221 */ /* 0x000fe20000010000 */
[----:B------:R-:W0:Y:S02]  /*1b20*/  LDS.128 R16, [UR6+0x40] ;  /* 0x00004006ff107984 */ /* 0x000e240008000c00 */
        /* <DEDUP_REMOVED lines=32> */
[----:B------:R-:W1:Y:S01]  /*1d30*/  LDS.64 R30, [UR6+0xb0] ;  /* 0x0000b006ff1e7984 */ /* 0x000e620008000a00 */
[----:B0-----:R-:W-:Y:S01]  /*1d40*/  FADD.FTZ R25, R25, R16 ;  /* 0x0000001019197221 */ /* 0x001fe20000010000 */
[----:B------:R-:W-:-:S03]  /*1d50*/  FADD.FTZ R24, R24, R17 ;  /* 0x0000001118187221 */ /* 0x000fc60000010000 */
[----:B------:R-:W-:Y:S01]  /*1d60*/  FADD.FTZ R25, R25, R18 ;  /* 0x0000001219197221 */ /* 0x000fe20000010000 */
[----:B------:R-:W-:-:S03]  /*1d70*/  FADD.FTZ R24, R24, R19 ;  /* 0x0000001318187221 */ /* 0x000fc60000010000 */
[----:B-1----:R-:W-:Y:S01]  /*1d80*/  FADD.FTZ R30, R25, R30 ;  /* 0x0000001e191e7221 */ /* 0x002fe20000010000 */
[----:B------:R-:W-:-:S07]  /*1d90*/  FADD.FTZ R31, R24, R31 ;  /* 0x0000001f181f7221 */ /* 0x000fce0000010000 */
.L_x_1456:
[----:B------:R-:W-:Y:S05]  /*1da0*/  BSYNC.RECONVERGENT B0 ;  /* 0x0000000000007941 */ /* 0x000fea0003800200 */
.L_x_1455:
        /* <DEDUP_REMOVED lines=10> */
[----:B------:R-:W-:-:S02]  /*1e50*/  FADD.FTZ R24, R17, R25 ;  /* 0x0000001911187221 */ /* 0x000fc40000010000 */
[----:B------:R-:W1:Y:S01]  /*1e60*/  LDS.128 R16, [R41+0x780] ;  /* 0x0007800029107984 */ /* 0x000e620000000c00 */
[----:B------:R-:W-:Y:S01]  /*1e70*/  FADD.FTZ R25, R21, R26 ;  /* 0x0000001a15197221 */ /* 0x000fe20000010000 */
[----:B------:R-:W-:Y:S01]  /*1e80*/  FADD.FTZ R26, R20, R27 ;  /* 0x0000001b141a7221 */ /* 0x000fe20000010000 */
[----:B-1----:R-:W-:Y:S01]  /*1e90*/  FADD.FTZ R27, R23, R16 ;  /* 0x00000010171b7221 */ /* 0x002fe20000010000 */
[----:B------:R-:W-:Y:S01]  /*1ea0*/  FADD.FTZ R24, R24, R17 ;  /* 0x0000001118187221 */ /* 0x000fe20000010000 */
[----:B------:R-:W1:Y:S01]  /*1eb0*/  LDS.128 R20, [R41+0xa00] ;  /* 0x000a000029147984 */ /* 0x000e620000000c00 */
        /* <DEDUP_REMOVED lines=61> */
.L_x_1458:
[----:B------:R-:W-:Y:S05]  /*2290*/  BSYNC.RECONVERGENT B0 ;  /* 0x0000000000007941 */ /* 0x000fea0003800200 */
.L_x_1457:
[----:B------:R-:W-:Y:S04]  /*22a0*/  BSSY.RECONVERGENT B0, `(.L_x_1459) ;  /* 0x000001d000007945 */ /* 0x000fe80003800200 */
[----:B------:R-:W-:Y:S05]  /*22b0*/  @P3 BRA `(.L_x_1460) ;  /* 0x00000000006c3947 */ /* 0x000fea0003800000 */
[----:B-1----:R-:W2:Y:S01]  /*22c0*/  LDC.64 R18, c[0x0][0x3d8] ;  /* 0x0000f600ff127b82 */ /* 0x002ea20000000a00 */
[----:B------:R-:W-:-:S07]  /*22d0*/  IMAD R25, R40, 0x28, R35 ;  /* 0x0000002828197824 */ /* 0x000fce00078e0223 */
[----:B---3--:R-:W1:Y:S01]  /*22e0*/  LDC.64 R16, c[0x0][0x3f8] ;  /* 0x0000fe00ff107b82 */ /* 0x008e620000000a00 */
        /* <DEDUP_REMOVED lines=24> */
.L_x_1460:
[----:B------:R-:W-:Y:S05]  /*2470*/  BSYNC.RECONVERGENT B0 ;  /* 0x0000000000007941 */ /* 0x000fea0003800200 */
.L_x_1459:
        /* <DEDUP_REMOVED lines=33> */
.L_x_1463:
[----:B------:R-:W3:Y:S04]  /*2690*/  LDG.E.STRONG.GPU R20, desc[UR14][R16.64] ;  /* 0x0000000e10147981 */ /* 0x000ee8000c1ef900 */
[----:B---3--:R-:W-:Y:S01]  /*26a0*/  CCTL.IVALL ;  /* 0x00000000ff00798f */ /* 0x008fe20002000000 */
[----:B-1----:R-:W-:Y:S01]  /*26b0*/  IADD3 R19, PT, PT, R22, -R22, RZ ;  /* 0x8000001616137210 */ /* 0x002fe20007ffe0ff */
[----:B------:R-:W-:Y:S05]  /*26c0*/  YIELD ;  /* 0x0000000000007946 */ /* 0x000fea0003800000 */
[----:B------:R-:W-:-:S13]  /*26d0*/  ISETP.EQ.AND P0, PT, R19, RZ, PT ;  /* 0x000000ff1300720c */ /* 0x000fda0003f02270 */
[----:B------:R-:W-:-:S04]  /*26e0*/  @P0 MOV R18, R20 ;  /* 0x0000001400120202 */ /* 0x000fc80000000f00 */
[----:B------:R-:W-:-:S13]  /*26f0*/  ISETP.NE.AND P0, PT, R18, R21, PT ;  /* 0x000000151200720c */ /* 0x000fda0003f05270 */
[----:B------:R-:W-:Y:S05]  /*2700*/  @P0 BRA `(.L_x_1463) ;  /* 0xfffffffc00e00947 */ /* 0x000fea000383ffff */
.L_x_1462:
[----:B0--34-:R-:W-:Y:S01]  /*2710*/  MOV R16, UR18 ;  /* 0x0000001200107c02 */ /* 0x019fe20008000f00 */
        /* <DEDUP_REMOVED lines=16> */
.L_x_1465:
[----:B------:R-:W-:Y:S01]  /*2820*/  ISETP.NE.AND P5, PT, RZ, UR13, PT ;  /* 0x0000000dff007c0c */ /* 0x000fe2000bfa5270 */
[----:B-1----:R-:W-:Y:S01]  /*2830*/  UMOV UR12, UR8 ;  /* 0x00000008000c7c82 */ /* 0x002fe20008000000 */
[----:B------:R-:W-:Y:S02]  /*2840*/  MOV R21, UR4 ;  /* 0x0000000400157c02 */ /* 0x000fe40008000f00 */
[----:B------:R-:W-:Y:S02]  /*2850*/  ISETP.NE.OR P5, PT, R35, RZ, !P5 ;  /* 0x000000ff2300720c */ /* 0x000fe40006fa5670 */
[----:B------:R-:W-:Y:S02]  /*2860*/  IADD3 R20, PT, PT, R27, 0x1, RZ ;  /* 0x000000011b147810 */ /* 0x000fe40007ffe0ff */
[----:B0-----:R-:W-:Y:S02]  /*2870*/  MOV R35, R26 ;  /* 0x0000001a00237202 */ /* 0x001fe40000000f00 */
[----:B------:R-:W-:-:S07]  /*2880*/  ISETP.NE.AND P4, PT, R20, UR12, PT ;  /* 0x0000000c14007c0c */ /* 0x000fce000bf85270 */
[----:B------:R-:W0:Y:S01]  /*2890*/  @!P5 LDC R18, c[0x0][0x374] ;  /* 0x0000dd00ff12db82 */ /* 0x000e220000000800 */
[----:B------:R-:W-:-:S07]  /*28a0*/  @!P5 LOP3.LUT R21, R21, 0x1, RZ, 0xc0, !PT ;  /* 0x000000011515d812 */ /* 0x000fce00078ec0ff */
[----:B------:R-:W1:Y:S08]  /*28b0*/  @!P5 LDC R19, c[0x0][0x370] ;  /* 0x0000dc00ff13db82 */ /* 0x000e700000000800 */
[----:B------:R-:W3:Y:S01]  /*28c0*/  @!P5 LDC.64 R16, c[0x0][0x3d0] ;  /* 0x0000f400ff10db82 */ /* 0x000ee20000000a00 */
[----:B0-----:R-:W-:-:S04]  /*28d0*/  @!P5 IMAD R18, R18, R21, RZ ;  /* 0x000000151212d224 */ /* 0x001fc800078e02ff */
[----:B-1----:R-:W-:-:S05]  /*28e0*/  @!P5 IMAD R18, R18, R19, RZ ;  /* 0x000000131212d224 */ /* 0x002fca00078e02ff */
[----:B------:R-:W-:Y:S02]  /*28f0*/  @!P5 SHF.L.U32 R19, R18, 0x1, RZ ;  /* 0x000000011213d819 */ /* 0x000fe400000006ff */
[----:B------:R-:W-:-:S03]  /*2900*/  ISETP.NE.OR P4, PT, R35, RZ, !P4 ;  /* 0x000000ff2300720c */ /* 0x000fc60006785670 */
[----:B---3--:R-:W-:Y:S01]  /*2910*/  @!P5 IMAD.WIDE R16, R19, 0x4, R16 ;  /* 0x000000041310d825 */ /* 0x008fe200078e0210 */
[----:B------:R-:W-:-:S05]  /*2920*/  MOV R19, UR10 ;  /* 0x0000000a00137c02 */ /* 0x000fca0008000f00 */
[----:B------:R-:W-:Y:S01]  /*2930*/  @!P5 IMAD.WIDE.U32 R18, R19, 0x8, R16 ;  /* 0x000000081312d825 */ /* 0x000fe200078e0010 */
[----:B------:R-:W-:-:S04]  /*2940*/  IADD3 R16, PT, PT, R27, 0x2, RZ ;  /* 0x000000021b107810 */ /* 0x000fc80007ffe0ff */
[----:B------:R-:W-:Y:S01]  /*2950*/  ISETP.NE.AND P3, PT, R16, UR12, PT ;  /* 0x0000000c10007c0c */ /* 0x000fe2000bf65270 */
[----:B------:R-:W0:Y:S01]  /*2960*/  @!P4 LDC R21, c[0x0][0x374] ;  /* 0x0000dd00ff15cb82 */ /* 0x000e220000000800 */
[----:B------:R-:W-:Y:S01]  /*2970*/  MOV R22, UR4 ;  /* 0x0000000400167c02 */ /* 0x000fe20008000f00 */
[----:B------:R-:W3:Y:S01]  /*2980*/  @!P5 LDG.E.64 R18, desc[UR14][R18.64] ;  /* 0x0000000e1212d981 */ /* 0x000ee2000c1e1b00 */
[----:B------:R-:W-:Y:S02]  /*2990*/  ISETP.NE.OR P3, PT, R35, RZ, !P3 ;  /* 0x000000ff2300720c */ /* 0x000fe40005f65670 */
[----:B------:R-:W-:Y:S02]  /*29a0*/  IADD3 R20, PT, PT, R27, 0x3, RZ ;  /* 0x000000031b147810 */ /* 0x000fe40007ffe0ff */
[----:B------:R-:W-:Y:S01]  /*29b0*/  @!P4 LOP3.LUT R22, R22, 0x1, RZ, 0xc0, !PT ;  /* 0x000000011616c812 */ /* 0x000fe200078ec0ff */
[----:B------:R-:W1:Y:S01]  /*29c0*/  @!P4 LDC R25, c[0x0][0x370] ;  /* 0x0000dc00ff19cb82 */ /* 0x000e620000000800 */
[----:B------:R-:W-:-:S02]  /*29d0*/  ISETP.NE.AND P2, PT, R20, UR12, PT ;  /* 0x0000000c14007c0c */ /* 0x000fc4000bf45270 */
[----:B--2---:R-:W-:Y:S02]  /*29e0*/  MOV R24, UR4 ;  /* 0x0000000400187c02 */ /* 0x004fe40008000f00 */
[----:B------:R-:W-:-:S03]  /*29f0*/  ISETP.NE.OR P2, PT, R35, RZ, !P2 ;  /* 0x000000ff2300720c */ /* 0x000fc60005745670 */
[----:B------:R-:W2:Y:S01]  /*2a00*/  @!P3 LDC R23, c[0x0][0x374] ;  /* 0x0000dd00ff17bb82 */ /* 0x000ea20000000800 */
[----:B------:R-:W-:-:S07]  /*2a10*/  @!P3 LOP3.LUT R24, R24, 0x1, RZ, 0xc0, !PT ;  /* 0x000000011818b812 */ /* 0x000fce00078ec0ff */
[----:B------:R-:W4:Y:S01]  /*2a20*/  @!P4 LDC.64 R16, c[0x0][0x3d0] ;  /* 0x0000f400ff10cb82 */ /* 0x000f220000000a00 */
[----:B0-----:R-:W-:-:S07]  /*2a30*/  @!P4 IMAD R20, R21, R22, RZ ;  /* 0x000000161514c224 */ /* 0x001fce00078e02ff */
[----:B------:R-:W0:Y:S01]  /*2a40*/  @!P3 LDC R22, c[0x0][0x370] ;  /* 0x0000dc00ff16bb82 */ /* 0x000e220000000800 */
[----:B-1----:R-:W-:-:S05]  /*2a50*/  @!P4 IMAD R20, R20, R25, RZ ;  /* 0x000000191414c224 */ /* 0x002fca00078e02ff */
[----:B------:R-:W-:Y:S01]  /*2a60*/  @!P4 SHF.L.U32 R21, R20, 0x1, RZ ;  /* 0x000000011415c819 */ /* 0x000fe200000006ff */
[----:B--2---:R-:W-:Y:S02]  /*2a70*/  @!P3 IMAD R23, R23, R24, RZ ;  /* 0x000000181717b224 */ /* 0x004fe400078e02ff */
[----:B------:R-:W1:Y:S02]  /*2a80*/  @!P2 LDC R24, c[0x0][0x374] ;  /* 0x0000dd00ff18ab82 */ /* 0x000e640000000800 */
[----:B----4-:R-:W-:Y:S01]  /*2a90*/  @!P4 IMAD.WIDE R16, R21, 0x4, R16 ;  /* 0x000000041510c825 */ /* 0x010fe200078e0210 */
[----:B------:R-:W-:-:S05]  /*2aa0*/  MOV R21, UR6 ;  /* 0x0000000600157c02 */ /* 0x000fca0008000f00 */
[----:B------:R-:W2:Y:S01]  /*2ab0*/  @!P2 LDC R25, c[0x0][0x370] ;  /* 0x0000dc00ff19ab82 */ /* 0x000ea20000000800 */
[----:B------:R-:W-:-:S04]  /*2ac0*/  @!P4 IMAD.WIDE.U32 R20, R21, 0x8, R16 ;  /* 0x000000081514c825 */ /* 0x000fc800078e0010 */
[----:B0-----:R-:W-:-:S03]  /*2ad0*/  @!P3 IMAD R16, R23, R22, RZ ;  /* 0x000000161710b224 */ /* 0x001fc600078e02ff */
[----:B------:R-:W0:Y:S01]  /*2ae0*/  @!P3 LDC.64 R22, c[0x0][0x3d0] ;  /* 0x0000f400ff16bb82 */ /* 0x000e220000000a00 */
[----:B------:R-:W-:Y:S01]  /*2af0*/  MOV R17, UR4 ;  /* 0x0000000400117c02 */ /* 0x000fe20008000f00 */
[----:B------:R-:W4:Y:S03]  /*2b00*/  @!P4 LDG.E.64 R20, desc[UR14][R20.64] ;  /* 0x0000000e1414c981 */ /* 0x000f26000c1e1b00 */
[----:B------:R-:W-:-:S05]  /*2b10*/  @!P2 LOP3.LUT R17, R17, 0x1, RZ, 0xc0, !PT ;  /* 0x000000011111a812 */ /* 0x000fca00078ec0ff */
[----:B-1----:R-:W-:-:S04]  /*2b20*/  @!P2 IMAD R24, R24, R17, RZ ;  /* 0x000000111818a224 */ /* 0x002fc800078e02ff */
[----:B--2---:R-:W-:Y:S01]  /*2b30*/  @!P2 IMAD R24, R24, R25, RZ ;  /* 0x000000191818a224 */ /* 0x004fe200078e02ff */
[----:B------:R-:W-:Y:S02]  /*2b40*/  @!P3 SHF.L.U32 R25, R16, 0x1, RZ ;  /* 0x000000011019b819 */ /* 0x000fe400000006ff */
[----:B------:R-:W1:Y:S03]  /*2b50*/  @!P2 LDC.64 R16, c[0x0][0x3d0] ;  /* 0x0000f400ff10ab82 */ /* 0x000e660000000a00 */
[----:B0-----:R-:W-:Y:S01]  /*2b60*/  @!P3 IMAD.WIDE R22, R25, 0x4, R22 ;  /* 0x000000041916b825 */ /* 0x001fe200078e0216 */
[----:B------:R-:W-:-:S05]  /*2b70*/  MOV R25, UR9 ;  /* 0x0000000900197c02 */ /* 0x000fca0008000f00 */
[----:B------:R-:W-:Y:S01]  /*2b80*/  @!P3 IMAD.WIDE.U32 R22, R25, 0x8, R22 ;  /* 0x000000081916b825 */ /* 0x000fe200078e0016 */
[----:B------:R-:W-:-:S05]  /*2b90*/  @!P2 SHF.L.U32 R25, R24, 0x1, RZ ;  /* 0x000000011819a819 */ /* 0x000fca00000006ff */
[----:B------:R-:W2:Y:S01]  /*2ba0*/  @!P3 LDG.E.64 R22, desc[UR14][R22.64] ;  /* 0x0000000e1616b981 */ /* 0x000ea2000c1e1b00 */
[----:B-1----:R-:W-:Y:S01]  /*2bb0*/  @!P2 IMAD.WIDE R16, R25, 0x4, R16 ;  /* 0x000000041910a825 */ /* 0x002fe200078e0210 */
[----:B------:R-:W-:-:S05]  /*2bc0*/  MOV R25, UR19 ;  /* 0x0000001300197c02 */ /* 0x000fca0008000f00 */
[----:B------:R-:W-:-:S06]  /*2bd0*/  @!P2 IMAD.WIDE.U32 R16, R25, 0x8, R16 ;  /* 0x000000081910a825 */ /* 0x000fcc00078e0010 */
[----:B------:R-:W5:Y:S01]  /*2be0*/  @!P2 LDG.E.64 R16, desc[UR14][R16.64] ;  /* 0x0000000e1010a981 */ /* 0x000f62000c1e1b00 */
[----:B------:R-:W-:Y:S02]  /*2bf0*/  IADD3 R24, PT, PT, R27, 0x4, RZ ;  /* 0x000000041b187810 */ /* 0x000fe40007ffe0ff */
[----:B------:R-:W-:Y:S02]  /*2c00*/  MOV R41, UR4 ;  /* 0x0000000400297c02 */ /* 0x000fe40008000f00 */
[----:B------:R-:W-:Y:S02]  /*2c10*/  ISETP.NE.AND P1, PT, R24, UR12, PT ;  /* 0x0000000c18007c0c */ /* 0x000fe4000bf25270 */
[----:B------:R-:W-:Y:S02]  /*2c20*/  MOV R24, UR4 ;  /* 0x0000000400187c02 */ /* 0x000fe40008000f00 */
[----:B------:R-:W-:-:S13]  /*2c30*/  ISETP.NE.OR P1, PT, R35, RZ, !P1 ;  /* 0x000000ff2300720c */ /* 0x000fda0004f25670 */
[----:B------:R-:W0:Y:S01]  /*2c40*/  @!P1 LDC R25, c[0x0][0x374] ;  /* 0x0000dd00ff199b82 */ /* 0x000e220000000800 */
[----:B------:R-:W-:-:S05]  /*2c50*/  @!P1 LOP3.LUT R24, R24, 0x1, RZ, 0xc0, !PT ;  /* 0x0000000118189812 */ /* 0x000fca00078ec0ff */
[----:B0-----:R-:W-:Y:S02]  /*2c60*/  @!P1 IMAD R25, R25, R24, RZ ;  /* 0x0000001819199224 */ /* 0x001fe400078e02ff */
[----:B------:R-:W0:Y:S02]  /*2c70*/  @!P1 LDC R24, c[0x0][0x370] ;  /* 0x0000dc00ff189b82 */ /* 0x000e240000000800 */
[----:B0-----:R-:W-:Y:S01]  /*2c80*/  @!P1 IMAD R25, R25, R24, RZ ;  /* 0x0000001819199224 */ /* 0x001fe200078e02ff */
[----:B------:R-:W-:-:S04]  /*2c90*/  IADD3 R24, PT, PT, R27, 0x6, RZ ;  /* 0x000000061b187810 */ /* 0x000fc80007ffe0ff */
[----:B------:R-:W-:Y:S01]  /*2ca0*/  ISETP.NE.AND P6, PT, R24, UR12, PT ;  /* 0x0000000c18007c0c */ /* 0x000fe2000bfc5270 */
[----:B---3--:R-:W-:Y:S01]  /*2cb0*/  @!P5 FADD.FTZ R30, R30, R18 ;  /* 0x000000121e1ed221 */ /* 0x008fe20000010000 */
[----:B------:R-:W-:Y:S01]  /*2cc0*/  IADD3 R18, PT, PT, R27, 0x5, RZ ;  /* 0x000000051b127810 */ /* 0x000fe20007ffe0ff */
[----:B------:R-:W-:Y:S01]  /*2cd0*/  @!P5 FADD.FTZ R31, R31, R19 ;  /* 0x000000131f1fd221 */ /* 0x000fe20000010000 */
[C---:B------:R-:W-:Y:S02]  /*2ce0*/  ISETP.NE.OR P5, PT, R35.reuse, RZ, !P6 ;  /* 0x000000ff2300720c */ /* 0x040fe400077a5670 */
[----:B------:R-:W-:Y:S02]  /*2cf0*/  ISETP.NE.AND P0, PT, R18, UR12, PT ;  /* 0x0000000c12007c0c */ /* 0x000fe4000bf05270 */
[----:B------:R-:W-:Y:S02]  /*2d00*/  MOV R19, UR4 ;  /* 0x0000000400137c02 */ /* 0x000fe40008000f00 */
[----:B------:R-:W-:-:S07]  /*2d10*/  ISETP.NE.OR P0, PT, R35, RZ, !P0 ;  /* 0x000000ff2300720c */ /* 0x000fce0004705670 */
[----:B------:R-:W-:-:S06]  /*2d20*/  @!P5 LOP3.LUT R41, R41, 0x1, RZ, 0xc0, !PT ;  /* 0x000000012929d812 */ /* 0x000fcc00078ec0ff */
[----:B------:R-:W0:Y:S01]  /*2d30*/  @!P0 LDC R18, c[0x0][0x374] ;  /* 0x0000dd00ff128b82 */ /* 0x000e220000000800 */
[----:B------:R-:W-:-:S07]  /*2d40*/  @!P0 LOP3.LUT R19, R19, 0x1, RZ, 0xc0, !PT ;  /* 0x0000000113138812 */ /* 0x000fce00078ec0ff */
[----:B------:R-:W1:Y:S08]  /*2d50*/  @!P0 LDC R40, c[0x0][0x370] ;  /* 0x0000dc00ff288b82 */ /* 0x000e700000000800 */
[----:B------:R-:W3:Y:S01]  /*2d60*/  @!P5 LDC R24, c[0x0][0x374] ;  /* 0x0000dd00ff18db82 */ /* 0x000ee20000000800 */
[----:B0-----:R-:W-:Y:S01]  /*2d70*/  @!P0 IMAD R19, R18, R19, RZ ;  /* 0x0000001312138224 */ /* 0x001fe200078e02ff */
[----:B------:R-:W-:-:S03]  /*2d80*/  IADD3 R18, PT, PT, R27, 0x7, RZ ;  /* 0x000000071b127810 */ /* 0x000fc60007ffe0ff */
[----:B-1----:R-:W-:Y:S02]  /*2d90*/  @!P0 IMAD R40, R19, R40, RZ ;  /* 0x0000002813288224 */ /* 0x002fe400078e02ff */
[----:B----4-:R-:W-:Y:S01]  /*2da0*/  @!P4 FADD.FTZ R30, R30, R20 ;  /* 0x000000141e1ec221 */ /* 0x010fe20000010000 */
[----:B------:R-:W-:Y:S01]  /*2db0*/  @!P4 FADD.FTZ R31, R31, R21 ;  /* 0x000000151f1fc221 */ /* 0x000fe20000010000 */
[----:B------:R-:W-:Y:S01]  /*2dc0*/  ISETP.NE.AND P4, PT, R18, UR12, PT ;  /* 0x0000000c12007c0c */ /* 0x000fe2000bf85270 */
[----:B---3--:R-:W-:Y:S01]  /*2dd0*/  @!P5 IMAD R24, R24, R41, RZ ;  /* 0x000000291818d224 */ /* 0x008fe200078e02ff */
[----:B------:R-:W0:Y:S02]  /*2de0*/  @!P1 LDC.64 R20, c[0x0][0x3d0] ;  /* 0x0000f400ff149b82 */ /* 0x000e240000000a00 */
[----:B------:R-:W-:-:S06]  /*2df0*/  ISETP.NE.OR P4, PT, R35, RZ, !P4 ;  /* 0x000000ff2300720c */ /* 0x000fcc0006785670 */
[----:B------:R-:W1:Y:S08]  /*2e00*/  @!P5 LDC R41, c[0x0][0x370] ;  /* 0x0000dc00ff29db82 */ /* 0x000e700000000800 */
[----:B------:R-:W3:Y:S01]  /*2e10*/  @!P0 LDC.64 R18, c[0x0][0x3d0] ;  /* 0x0000f400ff128b82 */ /* 0x000ee20000000a00 */
[----:B--2---:R-:W-:Y:S01]  /*2e20*/  @!P3 FADD.FTZ R30, R30, R22 ;  /* 0x000000161e1eb221 */ /* 0x004fe20000010000 */
[----:B------:R-:W-:-:S06]  /*2e30*/  @!P3 FADD.FTZ R31, R31, R23 ;  /* 0x000000171f1fb221 */ /* 0x000fcc0000010000 */
[----:B------:R-:W2:Y:S01]  /*2e40*/  @!P4 LDC R22, c[0x0][0x374] ;  /* 0x0000dd00ff16cb82 */ /* 0x000ea20000000800 */
[----:B-1----:R-:W-:Y:S01]  /*2e50*/  @!P5 IMAD R24, R24, R41, RZ ;  /* 0x000000291818d224 */ /* 0x002fe200078e02ff */
[----:B------:R-:W-:Y:S02]  /*2e60*/  MOV R41, UR4 ;  /* 0x0000000400297c02 */ /* 0x000fe40008000f00 */
[----:B------:R-:W-:Y:S02]  /*2e70*/  @!P1 SHF.L.U32 R23, R25, 0x1, RZ ;  /* 0x0000000119179819 */ /* 0x000fe400000006ff */
[----:B------:R-:W-:Y:S02]  /*2e80*/  @!P4 LOP3.LUT R41, R41, 0x1, RZ, 0xc0, !PT ;  /* 0x000000012929c812 */ /* 0x000fe400078ec0ff */
[----:B------:R-:W-:Y:S01]  /*2e90*/  @!P0 SHF.L.U32 R25, R40, 0x1, RZ ;  /* 0x0000000128198819 */ /* 0x000fe200000006ff */
[----:B-----5:R-:W-:Y:S02]  /*2ea0*/  @!P2 FADD.FTZ R30, R30, R16 ;  /* 0x000000101e1ea221 */ /* 0x020fe40000010000 */
[----:B--2---:R-:W-:Y:S01]  /*2eb0*/  @!P4 IMAD R16, R22, R41, RZ ;  /* 0x000000291610c224 */ /* 0x004fe200078e02ff */
[----:B------:R-:W-:Y:S01]  /*2ec0*/  @!P5 SHF.L.U32 R41, R24, 0x1, RZ ;  /* 0x000000011829d819 */ /* 0x000fe200000006ff */
[----:B0-----:R-:W-:-:S04]  /*2ed0*/  @!P1 IMAD.WIDE R22, R23, 0x4, R20 ;  /* 0x0000000417169825 */ /* 0x001fc800078e0214 */
[----:B---3--:R-:W-:Y:S01]  /*2ee0*/  @!P0 IMAD.WIDE R20, R25, 0x4, R18 ;  /* 0x0000000419148825 */ /* 0x008fe200078e0212 */
[----:B------:R-:W-:Y:S02]  /*2ef0*/  MOV R19, UR11 ;  /* 0x0000000b00137c02 */ /* 0x000fe40008000f00 */
[----:B------:R-:W-:-:S03]  /*2f00*/  MOV R25, UR18 ;  /* 0x0000001200197c02 */ /* 0x000fc60008000f00 */
[----:B------:R-:W-:Y:S02]  /*2f10*/  @!P1 IMAD.WIDE.U32 R18, R19, 0x8, R22 ;  /* 0x0000000813129825 */ /* 0x000fe400078e0016 */
[----:B------:R-:W0:Y:S02]  /*2f20*/  @!P5 LDC.64 R22, c[0x0][0x3d0] ;  /* 0x0000f400ff16db82 */ /* 0x000e240000000a00 */
[----:B------:R-:W-:Y:S02]  /*2f30*/  @!P0 IMAD.WIDE.U32 R20, R25, 0x8, R20 ;  /* 0x0000000819148825 */ /* 0x000fe400078e0014 */
[----:B------:R-:W2:Y:S04]  /*2f40*/  @!P1 LDG.E.64 R18, desc[UR14][R18.64] ;  /* 0x0000000e12129981 */ /* 0x000ea8000c1e1b00 */
[----:B------:R-:W1:Y:S01]  /*2f50*/  @!P4 LDC R25, c[0x0][0x370] ;  /* 0x0000dc00ff19cb82 */ /* 0x000e620000000800 */
[----:B------:R-:W3:Y:S01]  /*2f60*/  @!P0 LDG.E.64 R20, desc[UR14][R20.64] ;  /* 0x0000000e14148981 */ /* 0x000ee2000c1e1b00 */
        /* <DEDUP_REMOVED lines=8> */
[----:B------:R-:W4:Y:S02]  /*2ff0*/  @!P5 LDG.E.64 R22, desc[UR14][R40.64] ;  /* 0x0000000e2816d981 */ /* 0x000f24000c1e1b00 */
        /* <DEDUP_REMOVED lines=18> */
[----:B---3--:R-:W-:Y:S01]  /*3120*/  @!P0 FADD.FTZ R30, R30, R20 ;  /* 0x000000141e1e8221 */ /* 0x008fe20000010000 */
[----:B------:R-:W-:Y:S01]  /*3130*/  @!P0 FADD.FTZ R31, R31, R21 ;  /* 0x000000151f1f8221 */ /* 0x000fe20000010000 */
[----:B------:R-:W-:Y:S02]  /*3140*/  ISETP.NE.AND P0, PT, R27, R16, PT ;  /* 0x000000101b00720c */ /* 0x000fe40003f05270 */
[----:B----4-:R-:W-:Y:S01]  /*3150*/  @!P5 FADD.FTZ R30, R30, R22 ;  /* 0x000000161e1ed221 */ /* 0x010fe20000010000 */
[----:B------:R-:W-:-:S03]  /*3160*/  @!P5 FADD.FTZ R31, R31, R23 ;  /* 0x000000171f1fd221 */ /* 0x000fc60000010000 */
[----:B-----5:R-:W-:Y:S01]  /*3170*/  @!P4 FADD.FTZ R30, R30, R24 ;  /* 0x000000181e1ec221 */ /* 0x020fe20000010000 */
[----:B------:R-:W-:-:S06]  /*3180*/  @!P4 FADD.FTZ R31, R31, R25 ;  /* 0x000000191f1fc221 */ /* 0x000fcc0000010000 */
[----:B------:R-:W-:Y:S05]  /*3190*/  @P0 BRA `(.L_x_1465) ;  /* 0xfffffff400a00947 */ /* 0x000fea000383ffff */
[----:B------:R-:W-:-:S07]  /*31a0*/  MOV R26, R16 ;  /* 0x00000010001a7202 */ /* 0x000fce0000000f00 */
.L_x_1464:
[----:B--2---:R-:W0:Y:S02]  /*31b0*/  LDC R24, c[0x0][0x370] ;  /* 0x0000dc00ff187b82 */ /* 0x004e240000000800 */
[----:B0-----:R-:W-:-:S13]  /*31c0*/  LOP3.LUT P0, R16, R24, 0x7, RZ, 0xc0, !PT ;  /* 0x0000000718107812 */ /* 0x001fda000780c0ff */
[----:B------:R-:W-:Y:S05]  /*31d0*/  @!P0 BRA `(.L_x_1461) ;  /* 0x0000000400248947 */ /* 0x000fea0003800000 */
[----:B------:R-:W0:Y:S01]  /*31e0*/  LDC R25, c[0x0][0x374] ;  /* 0x0000dd00ff197b82 */ /* 0x000e220000000800 */
[----:B------:R-:W-:Y:S01]  /*31f0*/  ULOP3.LUT UR6, UR4, 0x1, URZ, 0xc0, !UPT ;  /* 0x0000000104067892 */ /* 0x000fe2000f8ec0ff */
[----:B------:R-:W-:-:S04]  /*3200*/  IADD3 R16, PT, PT, R16, -0x1, RZ ;  /* 0xffffffff10107810 */ /* 0x000fc80007ffe0ff */
[----:B------:R-:W-:Y:S02]  /*3210*/  ISETP.GE.U32.AND P0, PT, R16, 0x3, PT ;  /* 0x000000031000780c */ /* 0x000fe40003f06070 */
[----:B------:R-:W1:Y:S01]  /*3220*/  LDC.64 R40, c[0x0][0x3d0] ;  /* 0x0000f400ff287b82 */ /* 0x000e620000000a00 */
        /* <DEDUP_REMOVED lines=36> */
.L_x_1466:
        /* <DEDUP_REMOVED lines=20> */
.L_x_1467:
        /* <DEDUP_REMOVED lines=11> */
.L_x_1468:
[----:B0-----:R-:W-:Y:S05]  /*3660*/  BSYNC.RECONVERGENT B0 ;  /* 0x0000000000007941 */ /* 0x001fea0003800200 */
.L_x_1461:
[----:B------:R-:W5:Y:S01]  /*3670*/  S2UR UR7, SR_CgaCtaId ;  /* 0x00000000000779c3 */ /* 0x000f620000008800 */
[----:B------:R-:W-:Y:S01]  /*3680*/  ISETP.NE.AND P0, PT, R35, RZ, PT ;  /* 0x000000ff2300720c */ /* 0x000fe20003f05270 */
[----:B0-----:R-:W-:Y:S01]  /*3690*/  UMOV UR6, 0x400 ;  /* 0x0000040000067882 */ /* 0x001fe20000000000 */
[----:B------:R-:W0:Y:S01]  /*36a0*/  LDCU.64 UR8, c[0x0][0x400] ;  /* 0x00008000ff0877ac */ /* 0x000e220008000a00 */
[----:B----4-:R-:W-:Y:S01]  /*36b0*/  FADD.FTZ R25, R4, -UR21 ;  /* 0x8000001504197e21 */ /* 0x010fe20008010000 */
[----:B------:R-:W-:Y:S01]  /*36c0*/  FADD.FTZ R26, R5, -UR21 ;  /* 0x80000015051a7e21 */ /* 0x000fe20008010000 */
[----:B------:R-:W-:Y:S01]  /*36d0*/  FADD.FTZ R8, R8, -UR21 ;  /* 0x8000001508087e21 */ /* 0x000fe20008010000 */
[----:B------:R-:W-:Y:S01]  /*36e0*/  FADD.FTZ R4, R9, -UR21 ;  /* 0x8000001509047e21 */ /* 0x000fe20008010000 */
[----:B-1----:R-:W3:Y:S01]  /*36f0*/  LDC R18, c[0x0][0x41c] ;  /* 0x00010700ff127b82 */ /* 0x002ee20000000800 */
        /* <DEDUP_REMOVED lines=12> */
[----:B------:R-:W1:Y:S08]  /*37c0*/  LDCU.U8 UR7, c[0x0][0x414] ;  /* 0x00008280ff0777ac */ /* 0x000e700008000000 */
[----:B------:R3:W-:Y:S01]  /*37d0*/  @!P0 STS.64 [UR6+0xc0], R30 ;  /* 0x0000c01eff008988 */ /* 0x0007e20008000a06 */
[----:B------:R-:W-:Y:S01]  /*37e0*/  BAR.SYNC.DEFER_BLOCKING 0x0 ;  /* 0x0000000000007b1d */ /* 0x000fe20000010000 */
[----:B---3--:R-:W-:Y:S01]  /*37f0*/  IMAD R31, R18, UR12, R39 ;  /* 0x0000000c121f7c24 */ /* 0x008fe2000f8e0227 */
[----:B-1----:R-:W-:-:S04]  /*3800*/  UISETP.NE.AND UP0, UPT, UR7, URZ, UPT ;  /* 0x000000ff0700728c */ /* 0x002fc8000bf05270 */
[C---:B------:R-:W-:Y:S02]  /*3810*/  IADD3 R23, PT, PT, R31.reuse, 0x10, RZ ;  /* 0x000000101f177810 */ /* 0x040fe40007ffe0ff */
[C---:B------:R-:W-:Y:S02]  /*3820*/  IADD3 R18, PT, PT, R31.reuse, 0x20, RZ ;  /* 0x000000201f127810 */ /* 0x040fe40007ffe0ff */
[C---:B0-----:R-:W-:Y:S02]  /*3830*/  ISETP.GE.U32.AND P0, PT, R31.reuse, UR8, PT ;  /* 0x000000081f007c0c */ /* 0x041fe4000bf06070 */
[----:B------:R-:W-:Y:S02]  /*3840*/  IADD3 R13, PT, PT, R31, 0x30, RZ ;  /* 0x000000301f0d7810 */ /* 0x000fe40007ffe0ff */
[----:B------:R-:W-:Y:S02]  /*3850*/  ISETP.GE.U32.AND P2, PT, R23, UR8, PT ;  /* 0x0000000817007c0c */ /* 0x000fe4000bf46070 */
[----:B------:R-:W-:-:S02]  /*3860*/  ISETP.GE.U32.AND P3, PT, R18, UR8, PT ;  /* 0x0000000812007c0c */ /* 0x000fc4000bf66070 */
[----:B--2---:R-:W-:Y:S01]  /*3870*/  SHF.R.S32.HI R24, RZ, 0x1f, R23 ;  /* 0x0000001fff187819 */ /* 0x004fe20000011417 */
[----:B------:R-:W0:Y:S01]  /*3880*/  LDS.64 R16, [UR6+0xc0] ;  /* 0x0000c006ff107984 */ /* 0x000e220008000a00 */
[----:B------:R-:W0:Y:S01]  /*3890*/  LDCU UR6, c[0x0][0x42c] ;  /* 0x00008580ff0677ac */ /* 0x000e220008000800 */
[----:B------:R-:W-:Y:S02]  /*38a0*/  SHF.R.S32.HI R12, RZ, 0x1f, R18 ;  /* 0x0000001fff0c7819 */ /* 0x000fe40000011412 */
[----:B------:R-:W-:Y:S02]  /*38b0*/  ISETP.GE.AND.EX P2, PT, R24, UR9, PT, P2 ;  /* 0x0000000918007c0c */ /* 0x000fe4000bf46320 */
[----:B------:R-:W-:Y:S01]  /*38c0*/  ISETP.GE.AND.EX P3, PT, R12, UR9, PT, P3 ;  /* 0x000000090c007c0c */ /* 0x000fe2000bf66330 */
[----:B0-----:R-:W-:Y:S01]  /*38d0*/  FMUL.FTZ R21, R16, UR6 ;  /* 0x0000000610157c20 */ /* 0x001fe20008410000 */
[----:B------:R-:W-:Y:S01]  /*38e0*/  SHF.R.S32.HI R16, RZ, 0x1f, R31 ;  /* 0x0000001fff107819 */ /* 0x000fe2000001141f */
[----:B------:R-:W-:Y:S01]  /*38f0*/  FMUL.FTZ R30, R17, UR6 ;  /* 0x00000006111e7c20 */ /* 0x000fe20008410000 */
[----:B------:R-:W-:-:S02]  /*3900*/  FMUL.FTZ R17, R28, UR16 ;  /* 0x000000101c117c20 */ /* 0x000fc40008410000 */
[----:B------:R-:W-:Y:S02]  /*3910*/  ISETP.GE.AND.EX P1, PT, R16, UR9, PT, P0 ;  /* 0x0000000910007c0c */ /* 0x000fe4000bf26300 */
[----:B------:R-:W-:Y:S01]  /*3920*/  ISETP.GE.U32.AND P0, PT, R13, UR8, PT ;  /* 0x000000080d007c0c */ /* 0x000fe2000bf06070 */
        /* <DEDUP_REMOVED lines=19> */
.L_x_1469:
        /* <DEDUP_REMOVED lines=25> */
.L_x_1471:
[----:B------:R-:W-:Y:S05]  /*3bf0*/  BSYNC.RECONVERGENT B0 ;  /* 0x0000000000007941 */ /* 0x000fea0003800200 */
.L_x_1470:
        /* <DEDUP_REMOVED lines=19> */
.L_x_1472:
        /* <DEDUP_REMOVED lines=17> */
.L_x_1474:
[----:B------:R-:W-:Y:S05]  /*3e40*/  BSYNC.RECONVERGENT B0 ;  /* 0x0000000000007941 */ /* 0x000fea0003800200 */
.L_x_1473:
        /* <DEDUP_REMOVED lines=19> */
.L_x_1475:
[----:B------:R-:W-:Y:S01]  /*3f80*/  BSSY.RECONVERGENT B0, `(.L_x_1476) ;  /* 0x0000012000007945 */ /* 0x000fe20003800200 */
[----:B------:R-:W-:Y:S01]  /*3f90*/  FFMA.FTZ R10, R33, R10, -R20 ;  /* 0x0000000a210a7223 */ /* 0x000fe20000010814 */
[----:B------:R-:W-:Y:S01]  /*3fa0*/  SHF.R.S32.HI R6, RZ, 0x1f, R13 ;  /* 0x0000001fff067819 */ /* 0x000fe2000001140d */
[----:B------:R-:W-:Y:S01]  /*3fb0*/  FFMA.FTZ R11, R0, R11, -R19 ;  /* 0x0000000b000b7223 */ /* 0x000fe20000010813 */
[----:B------:R-:W-:Y:S06]  /*3fc0*/  @P3 BRA `(.L_x_1477) ;  /* 0x0000000000343947 */ /* 0x000fec0003800000 */
[----:B------:R-:W1:Y:S01]  /*3fd0*/  LDCU.64 UR6, c[0x0][0x3f8] ;  /* 0x00007f00ff0677ac */ /* 0x000e620008000a00 */
[----:B0-----:R-:W-:Y:S01]  /*3fe0*/  MOV R2, R42 ;  /* 0x0000002a00027202 */ /* 0x001fe20000000f00 */
[----:B------:R-:W-:Y:S01]  /*3ff0*/  FMUL.FTZ R10, R10, UR16 ;  /* 0x000000100a0a7c20 */ /* 0x000fe20008410000 */
[----:B------:R-:W-:Y:S01]  /*4000*/  MOV R3, R45 ;  /* 0x0000002d00037202 */ /* 0x000fe20000000f00 */
[----:B------:R-:W0:Y:S01]  /*4010*/  LDCU.64 UR10, c[0x0][0x380] ;  /* 0x00007000ff0a77ac */ /* 0x000e220008000a00 */
[----:B------:R-:W-:Y:S01]  /*4020*/  FMUL.FTZ R11, R11, UR16 ;  /* 0x000000100b0b7c20 */ /* 0x000fe20008410000 */
[----:B-1----:R-:W-:Y:S02]  /*4030*/  IMAD R7, R12, UR6, RZ ;  /* 0x000000060c077c24 */ /* 0x002fe4000f8e02ff */
[----:B------:R-:W-:-:S04]  /*4040*/  IMAD.WIDE.U32 R2, R18, UR6, R2 ;  /* 0x0000000612027c25 */ /* 0x000fc8000f8e0002 */
[----:B------:R-:W-:Y:S01]  /*4050*/  IMAD R7, R18, UR7, R7 ;  /* 0x0000000712077c24 */ /* 0x000fe2000f8e0207 */
[----:B0-----:R-:W-:-:S04]  /*4060*/  LEA R8, P1, R2, UR10, 0x2 ;  /* 0x0000000a02087c11 */ /* 0x001fc8000f8210ff */
[----:B------:R-:W-:-:S04]  /*4070*/  IADD3 R7, PT, PT, R3, R7, RZ ;  /* 0x0000000703077210 */ /* 0x000fc80007ffe0ff */
[----:B------:R-:W-:-:S05]  /*4080*/  LEA.HI.X R9, R2, UR11, R7, 0x2, P1 ;  /* 0x0000000b02097c11 */ /* 0x000fca00088f1407 */
[----:B------:R1:W-:Y:S02]  /*4090*/  STG.E.64 desc[UR14][R8.64], R10 ;  /* 0x0000000a08007986 */ /* 0x0003e4000c101b0e */
.L_x_1477:
[----:B------:R-:W-:Y:S05]  /*40a0*/  BSYNC.RECONVERGENT B0 ;  /* 0x0000000000007941 */ /* 0x000fea0003800200 */
.L_x_1476:
        /* <DEDUP_REMOVED lines=19> */
.L_x_1478:
        /* <DEDUP_REMOVED lines=8> */
[----:B------:R-:W-:Y:S01]  /*4260*/  MOV R43, R45 ;  /* 0x0000002d002b7202 */ /* 0x000fe20000000f00 */
[----:B------:R-:W0:Y:S01]  /*4270*/  LDCU.64 UR8, c[0x0][0x380] ;  /* 0x00007000ff0877ac */ /* 0x000e220008000a00 */
[----:B--2---:R-:W-:Y:S02]  /*4280*/  IMAD R6, R6, UR6, RZ ;  /* 0x0000000606067c24 */ /* 0x004fe4000f8e02ff */
[----:B------:R-:W-:-:S04]  /*4290*/  IMAD.WIDE.U32 R42, R13, UR6, R42 ;  /* 0x000000060d2a7c25 */ /* 0x000fc8000f8e002a */
[----:B------:R-:W-:Y:S01]  /*42a0*/  IMAD R13, R13, UR7, R6 ;  /* 0x000000070d0d7c24 */ /* 0x000fe2000f8e0206 */
[----:B0-----:R-:W-:-:S04]  /*42b0*/  LEA R2, P0, R42, UR8, 0x2 ;  /* 0x000000082a027c11 */ /* 0x001fc8000f8010ff */
[----:B------:R-:W-:-:S04]  /*42c0*/  IADD3 R13, PT, PT, R43, R13, RZ ;  /* 0x0000000d2b0d7210 */ /* 0x000fc80007ffe0ff */
[----:B------:R-:W-:-:S05]  /*42d0*/  LEA.HI.X R3, R42, UR9, R13, 0x2, P0 ;  /* 0x000000092a037c11 */ /* 0x000fca00080f140d */
[----:B------:R2:W-:Y:S02]  /*42e0*/  STG.E.64 desc[UR14][R2.64], R20 ;  /* 0x0000001402007986 */ /* 0x0005e4000c101b0e */
.L_x_1480:
[----:B------:R-:W-:Y:S05]  /*42f0*/  BSYNC.RECONVERGENT B0 ;  /* 0x0000000000007941 */ /* 0x000fea0003800200 */
.L_x_1479:
[----:B------:R-:W3:Y:S01]  /*4300*/  LDCU UR6, c[0x0][0x374] ;  /* 0x00006e80ff0677ac */ /* 0x000ee20008000800 */
[----:B------:R-:W4:Y:S01]  /*4310*/  LDCU UR7, c[0x0][0x410] ;  /* 0x00008200ff0777ac */ /* 0x000f220008000800 */
[----:B------:R-:W4:Y:S01]  /*4320*/  LDCU UR8, c[0x0][0x3e0] ;  /* 0x00007c00ff0877ac */ /* 0x000f220008000800 */
[----:B------:R-:W-:Y:S02]  /*4330*/  UIADD3 UR4, UPT, UPT, UR4, 0x1, URZ ;  /* 0x0000000104047890 */ /* 0x000fe4000fffe0ff */
[----:B---3--:R-:W-:Y:S02]  /*4340*/  UIADD3 UR5, UPT, UPT, UR6, UR5, URZ ;  /* 0x0000000506057290 */ /* 0x008fe4000fffe0ff */
[----:B----4-:R-:W-:-:S04]  /*4350*/  UIMAD UR7, UR7, UR8, URZ ;  /* 0x00000008070772a4 */ /* 0x010fc8000f8e02ff */
[----:B------:R-:W-:-:S09]  /*4360*/  UISETP.GE.AND UP0, UPT, UR5, UR7, UPT ;  /* 0x000000070500728c */ /* 0x000fd2000bf06270 */
[----:B------:R-:W-:Y:S05]  /*4370*/  BRA.U !UP0, `(.L_x_1481) ;  /* 0xffffffbd08747547 */ /* 0x000fea000b83ffff */
.L_x_1450:
[----:B------:R-:W3:Y:S01]  /*4380*/  LDC R4, c[0x0][0x370] ;  /* 0x0000dc00ff047b82 */ /* 0x000ee20000000800 */
[----:B------:R-:W-:Y:S01]  /*4390*/  ISETP.NE.AND P1, PT, R35, RZ, PT ;  /* 0x000000ff2300720c */ /* 0x000fe20003f25270 */
[----:B------:R-:W-:Y:S06]  /*43a0*/  BSSY.RECONVERGENT B0, `(.L_x_1482) ;  /* 0x000000d000007945 */ /* 0x000fec0003800200 */
[----:B------:R-:W4:Y:S08]  /*43b0*/  LDC R7, c[0x0][0x374] ;  /* 0x0000dd00ff077b82 */ /* 0x000f300000000800 */
[----:B0-2---:R-:W0:Y:S01]  /*43c0*/  LDC.64 R2, c[0x0][0x3c8] ;  /* 0x0000f200ff027b82 */ /* 0x005e220000000a00 */
[----:B---3--:R-:W-:-:S02]  /*43d0*/  ISETP.NE.AND P0, PT, R4, 0x1, PT ;  /* 0x000000010400780c */ /* 0x008fc40003f05270 */
[----:B----4-:R-:W-:-:S04]  /*43e0*/  SHF.L.U32 R0, R7, 0x1, RZ ;  /* 0x0000000107007819 */ /* 0x010fc800000006ff */
        /* <DEDUP_REMOVED lines=8> */
.L_x_1483:
[----:B------:R-:W-:Y:S05]  /*4470*/  BSYNC.RECONVERGENT B0 ;  /* 0x0000000000007941 */ /* 0x000fea0003800200 */
.L_x_1482:
[----:B------:R-:W2:Y:S01]  /*4480*/  S2UR UR5, SR_CTAID.Y ;  /* 0x00000000000579c3 */ /* 0x000ea20000002600 */
[----:B0-----:R-:W-:Y:S02]  /*4490*/  IADD3 R5, PT, PT, R7, -0x1, RZ ;  /* 0xffffffff07057810 */ /* 0x001fe40007ffe0ff */
[----:B------:R-:W-:-:S05]  /*44a0*/  IADD3 R0, PT, PT, R4, -0x1, RZ ;  /* 0xffffffff04007810 */ /* 0x000fca0007ffe0ff */
[----:B------:R-:W0:Y:S01]  /*44b0*/  S2UR UR4, SR_CTAID.X ;  /* 0x00000000000479c3 */ /* 0x000e220000002500 */
[----:B--2---:R-:W-:-:S04]  /*44c0*/  ISETP.NE.AND P0, PT, R5, UR5, PT ;  /* 0x0000000505007c0c */ /* 0x004fc8000bf05270 */
[----:B0-----:R-:W-:-:S13]  /*44d0*/  ISETP.NE.OR P0, PT, R0, UR4, P0 ;  /* 0x0000000400007c0c */ /* 0x001fda0008705670 */
[----:B------:R-:W-:Y:S05]  /*44e0*/  @P0 EXIT ;  /* 0x000000000000094d */ /* 0x000fea0003800000 */
[----:B------:R-:W-:Y:S05]  /*44f0*/  @P1 BRA `(.L_x_1484) ;  /* 0x0000000000201947 */ /* 0x000fea0003800000 */
[----:B------:R-:W-:-:S05]  /*4500*/  IMAD R0, R4, R7, RZ ;  /* 0x0000000704007224 */ /* 0x000fca00078e02ff */
[----:B------:R-:W-:-:S13]  /*4510*/  ISETP.NE.AND P0, PT, R0, -0x1, PT ;  /* 0xffffffff0000780c */ /* 0x000fda0003f05270 */
[----:B------:R-:W-:Y:S05]  /*4520*/  @!P0 BRA `(.L_x_1484) ;  /* 0x0000000000148947 */ /* 0x000fea0003800000 */
.L_x_1485:
[----:B------:R-:W2:Y:S04]  /*4530*/  LDG.E.STRONG.GPU R5, desc[UR14][R2.64] ;  /* 0x0000000e02057981 */ /* 0x000ea8000c1ef900 */
[----:B--2---:R-:W-:Y:S01]  /*4540*/  CCTL.IVALL ;  /* 0x00000000ff00798f */ /* 0x004fe20002000000 */
[----:B------:R-:W-:Y:S05]  /*4550*/  YIELD ;  /* 0x0000000000007946 */ /* 0x000fea0003800000 */
[----:B------:R-:W-:-:S13]  /*4560*/  ISETP.NE.AND P0, PT, R5, R0, PT ;  /* 0x000000000500720c */ /* 0x000fda0003f05270 */
[----:B------:R-:W-:Y:S05]  /*4570*/  @P0 BRA `(.L_x_1485) ;  /* 0xfffffffc00ec0947 */ /* 0x000fea000383ffff */
.L_x_1484:
        /* <DEDUP_REMOVED lines=14> */
[----:B-1----:R-:W-:-:S04]  /*4660*/  IADD3.X R8, PT, PT, RZ, R2, RZ, P1, !PT ;  /* 0x00000002ff087210 */ /* 0x002fc80000ffe4ff */
        /* <DEDUP_REMOVED lines=59> */
.L_x_1488:
[-C--:B0-----:R-:W-:Y:S02]  /*4a20*/  LEA R8, P3, R14, R27.reuse, 0x2 ;  /* 0x0000001b0e087211 */ /* 0x081fe400078610ff */
[-C--:B------:R-:W-:Y:S02]  /*4a30*/  LEA R12, P1, R0, R27.reuse, 0x2 ;  /* 0x0000001b000c7211 */ /* 0x080fe400078210ff */
[----:B------:R-:W-:Y:S02]  /*4a40*/  IADD3 R10, P2, PT, R27, R6, RZ ;  /* 0x000000061b0a7210 */ /* 0x000fe40007f5e0ff */
[C---:B------:R-:W-:Y:S02]  /*4a50*/  IADD3.X R9, PT, PT, R17.reuse, R26, RZ, P3, !PT ;  /* 0x0000001a11097210 */ /* 0x040fe40001ffe4ff */
[----:B------:R-:W-:Y:S02]  /*4a60*/  IADD3.X R13, PT, PT, R17, R30, RZ, P1, !PT ;  /* 0x0000001e110d7210 */ /* 0x000fe40000ffe4ff */
[----:B------:R-:W-:-:S02]  /*4a70*/  MOV R16, R27 ;  /* 0x0000001b00107202 */ /* 0x000fc40000000f00 */
[----:B------:R-:W-:Y:S01]  /*4a80*/  IADD3.X R11, PT, PT, R17, R28, RZ, P2, !PT ;  /* 0x0000001c110b7210 */ /* 0x000fe200017fe4ff */
[----:B------:R0:W2:Y:S04]  /*4a90*/  LDG.E R9, desc[UR14][R8.64] ;  /* 0x0000000e08097981 */ /* 0x0000a8000c1e1900 */
[----:B------:R1:W2:Y:S04]  /*4aa0*/  LDG.E R10, desc[UR14][R10.64] ;  /* 0x0000000e0a0a7981 */ /* 0x0002a8000c1e1900 */
[----:B------:R3:W4:Y:S04]  /*4ab0*/  LDG.E R16, desc[UR14][R16.64] ;  /* 0x0000000e10107981 */ /* 0x000728000c1e1900 */
[----:B------:R-:W4:Y:S01]  /*4ac0*/  LDG.E R13, desc[UR14][R12.64] ;  /* 0x0000000e0c0d7981 */ /* 0x000f22000c1e1900 */
[----:B0-----:R-:W-:-:S02]  /*4ad0*/  MOV R8, R22 ;  /* 0x0000001600087202 */ /* 0x001fc40000000f00 */
[----:B-1----:R-:W-:Y:S02]  /*4ae0*/  MOV R11, R25 ;  /* 0x00000019000b7202 */ /* 0x002fe40000000f00 */
[----:B------:R-:W-:-:S04]  /*4af0*/  IADD3 R18, P1, PT, R18, 0x1, RZ ;  /* 0x0000000112127810 */ /* 0x000fc80007f3e0ff */
[----:B------:R-:W-:Y:S02]  /*4b00*/  IADD3.X R20, PT, PT, RZ, R20, RZ, P1, !PT ;  /* 0x00000014ff147210 */ /* 0x000fe40000ffe4ff */
[----:B------:R-:W-:-:S04]  /*4b10*/  ISETP.NE.U32.AND P1, PT, R18, RZ, PT ;  /* 0x000000ff1200720c */ /* 0x000fc80003f25070 */
[----:B------:R-:W-:Y:S02]  /*4b20*/  ISETP.NE.AND.EX P1, PT, R20, RZ, PT, P1 ;  /* 0x000000ff1400720c */ /* 0x000fe40003f25310 */
[----:B------:R-:W-:Y:S02]  /*4b30*/  IADD3 R27, P2, PT, R27, 0xa00, RZ ;  /* 0x00000a001b1b7810 */ /* 0x000fe40007f5e0ff */
[----:B------:R-:W-:Y:S02]  /*4b40*/  IADD3 R22, P4, PT, R22, 0xa00, RZ ;  /* 0x00000a0016167810 */ /* 0x000fe40007f9e0ff */
[----:B---3--:R-:W-:Y:S02]  /*4b50*/  IADD3.X R17, PT, PT, RZ, R17, RZ, P2, !PT ;  /* 0x00000011ff117210 */ /* 0x008fe400017fe4ff */
[----:B--2---:R-:W-:Y:S02]  /*4b60*/  F2FP.BF16.F32.PACK_AB R21, R9, R10 ;  /* 0x0000000a0915723e */ /* 0x004fe400000010ff */
[----:B------:R-:W-:-:S02]  /*4b70*/  MOV R9, R23 ;  /* 0x0000001700097202 */ /* 0x000fc40000000f00 */
[----:B------:R-:W-:Y:S02]  /*4b80*/  MOV R10, R24 ;  /* 0x00000018000a7202 */ /* 0x000fe40000000f00 */
[----:B----4-:R-:W-:-:S05]  /*4b90*/  F2FP.BF16.F32.PACK_AB R19, R13, R16 ;  /* 0x000000100d13723e */ /* 0x010fca00000010ff */
[----:B------:R0:W-:Y:S04]  /*4ba0*/  STG.E desc[UR14][R8.64], R19 ;  /* 0x0000001308007986 */ /* 0x0001e8000c10190e */
[----:B------:R0:W-:Y:S01]  /*4bb0*/  STG.E desc[UR14][R10.64], R21 ;  /* 0x000000150a007986 */ /* 0x0001e2000c10190e */
[----:B------:R-:W-:Y:S02]  /*4bc0*/  IADD3 R24, P3, PT, R24, 0xa00, RZ ;  /* 0x00000a0018187810 */ /* 0x000fe40007f7e0ff */
[----:B------:R-:W-:Y:S02]  /*4bd0*/  IADD3.X R23, PT, PT, RZ, R23, RZ, P4, !PT ;  /* 0x00000017ff177210 */ /* 0x000fe400027fe4ff */
[----:B------:R-:W-:Y:S01]  /*4be0*/  IADD3.X R25, PT, PT, RZ, R25, RZ, P3, !PT ;  /* 0x00000019ff197210 */ /* 0x000fe20001ffe4ff */
[----:B------:R-:W-:Y:S08]  /*4bf0*/  @P1 BRA `(.L_x_1488) ;  /* 0xfffffffc00881947 */ /* 0x000ff0000383ffff */
.L_x_1487:
[----:B------:R-:W-:Y:S05]  /*4c00*/  BSYNC.RECONVERGENT B0 ;  /* 0x0000000000007941 */ /* 0x000fea0003800200 */
.L_x_1486:
        /* <DEDUP_REMOVED lines=10> */
.L_x_1489:
[C---:B---3--:R-:W-:Y:S02]  /*4cb0*/  SHF.L.U32 R10, R35.reuse, 0x2, RZ ;  /* 0x00000002230a7819 */ /* 0x048fe400000006ff */
[----:B------:R-:W-:Y:S02]  /*4cc0*/  SHF.L.U64.HI R2, R35, 0x2, R2 ;  /* 0x0000000223027819 */ /* 0x000fe40000010202 */
[----:B-1----:R-:W-:-:S04]  /*4cd0*/  IADD3 R12, P0, PT, R10, UR4, RZ ;  /* 0x000000040a0c7c10 */ /* 0x002fc8000ff1e0ff */
[----:B------:R-:W-:Y:S02]  /*4ce0*/  IADD3.X R13, PT, PT, R2, UR5, RZ, P0, !PT ;  /* 0x00000005020d7c10 */ /* 0x000fe400087fe4ff */
[C---:B------:R-:W-:Y:S02]  /*4cf0*/  IADD3 R18, P2, PT, R12.reuse, R9, RZ ;  /* 0x000000090c127210 */ /* 0x040fe40007f5e0ff */
[C---:B------:R-:W-:Y:S01]  /*4d00*/  IADD3 R14, P0, PT, R12.reuse, R8, RZ ;  /* 0x000000080c0e7210 */ /* 0x040fe20007f1e0ff */
[----:B------:R1:W3:Y:S01]  /*4d10*/  LDG.E R11, desc[UR14][R12.64] ;  /* 0x0000000e0c0b7981 */ /* 0x0002e2000c1e1900 */
[----:B------:R-:W-:Y:S02]  /*4d20*/  IADD3 R16, P1, PT, R12, R4, RZ ;  /* 0x000000040c107210 */ /* 0x000fe40007f3e0ff */
[C---:B------:R-:W-:Y:S02]  /*4d30*/  IADD3.X R19, PT, PT, R13.reuse, R6, RZ, P2, !PT ;  /* 0x000000060d137210 */ /* 0x040fe400017fe4ff */
[----:B------:R-:W-:-:S02]  /*4d40*/  IADD3.X R15, PT, PT, R13, R7, RZ, P0, !PT ;  /* 0x000000070d0f7210 */ /* 0x000fc400007fe4ff */
[----:B------:R-:W-:Y:S02]  /*4d50*/  IADD3.X R17, PT, PT, R13, R5, RZ, P1, !PT ;  /* 0x000000050d117210 */ /* 0x000fe40000ffe4ff */
[----:B------:R4:W5:Y:S04]  /*4d60*/  LDG.E R19, desc[UR14][R18.64] ;  /* 0x0000000e12137981 */ /* 0x000968000c1e1900 */
[----:B------:R-:W3:Y:S04]  /*4d70*/  LDG.E R14, desc[UR14][R14.64] ;  /* 0x0000000e0e0e7981 */ /* 0x000ee8000c1e1900 */
[----:B------:R-:W5:Y:S01]  /*4d80*/  LDG.E R16, desc[UR14][R16.64] ;  /* 0x0000000e10107981 */ /* 0x000f62000c1e1900 */
[----:B------:R-:W-:-:S02]  /*4d90*/  LOP3.LUT R22, R10, 0xfffffffc, RZ, 0xc0, !PT ;  /* 0xfffffffc0a167812 */ /* 0x000fc400078ec0ff */
[----:B------:R-:W-:Y:S02]  /*4da0*/  LOP3.LUT R23, R2, 0x1, RZ, 0xc0, !PT ;  /* 0x0000000102177812 */ /* 0x000fe400078ec0ff */
[----:B--2---:R-:W-:Y:S02]  /*4db0*/  IADD3 R20, P0, PT, R22, UR6, RZ ;  /* 0x0000000616147c10 */ /* 0x004fe4000ff1e0ff */
[----:B-1----:R-:W-:Y:S02]  /*4dc0*/  LOP3.LUT R13, R2, 0x3, RZ, 0xc0, !PT ;  /* 0x00000003020d7812 */ /* 0x002fe400078ec0ff */
[----:B------:R-:W-:Y:S02]  /*4dd0*/  IADD3.X R21, PT, PT, R23, UR7, RZ, P0, !PT ;  /* 0x0000000717157c10 */ /* 0x000fe400087fe4ff */
[C---:B0-----:R-:W-:Y:S02]  /*4de0*/  IADD3 R24, P0, PT, R22.reuse, UR8, RZ ;  /* 0x0000000816187c10 */ /* 0x041fe4000ff1e0ff */
[----:B------:R-:W-:-:S02]  /*4df0*/  IADD3 R12, P1, PT, R22, UR4, RZ ;  /* 0x00000004160c7c10 */ /* 0x000fc4000ff3e0ff */
[----:B------:R-:W-:Y:S02]  /*4e00*/  IADD3.X R25, PT, PT, R23, UR9, RZ, P0, !PT ;  /* 0x0000000917197c10 */ /* 0x000fe400087fe4ff */
[----:B------:R-:W-:Y:S02]  /*4e10*/  IADD3.X R13, PT, PT, R13, UR5, RZ, P1, !PT ;  /* 0x000000050d0d7c10 */ /* 0x000fe40008ffe4ff */
[----:B----4-:R-:W-:Y:S02]  /*4e20*/  IADD3 R18, P0, PT, R12, R8, RZ ;  /* 0x000000080c127210 */ /* 0x010fe40007f1e0ff */
[----:B---3--:R-:W-:Y:S02]  /*4e30*/  F2FP.BF16.F32.PACK_AB R11, R14, R11 ;  /* 0x0000000b0e0b723e */ /* 0x008fe400000010ff */
[----:B------:R-:W-:Y:S02]  /*4e40*/  IADD3 R14, P1, PT, R12, R4, RZ ;  /* 0x000000040c0e7210 */ /* 0x000fe40007f3e0ff */
[----:B-----5:R-:W-:-:S02]  /*4e50*/  F2FP.BF16.F32.PACK_AB R27, R19, R16 ;  /* 0x00000010131b723e */ /* 0x020fc400000010ff */
[----:B------:R-:W-:Y:S02]  /*4e60*/  IADD3 R16, P2, PT, R12, R9, RZ ;  /* 0x000000090c107210 */ /* 0x000fe40007f5e0ff */
[C---:B------:R-:W-:Y:S02]  /*4e70*/  IADD3.X R19, PT, PT, R13.reuse, R7, RZ, P0, !PT ;  /* 0x000000070d137210 */ /* 0x040fe400007fe4ff */
        /* <DEDUP_REMOVED lines=40> */
[----:B--2---:R-:W-:-:S04]  /*5100*/  IADD3 R20, P0, PT, R10, 0x1e00, RZ ;  /* 0x00001e000a147810 */ /* 0x004fc80007f1e0ff */
[----:B------:R-:W-:Y:S02]  /*5110*/  IADD3.X R2, PT, PT, RZ, R2, RZ, P0, !PT ;  /* 0x00000002ff027210 */ /* 0x000fe400007fe4ff */
[----:B------:R-:W-:Y:S02]  /*5120*/  LOP3.LUT R20, R20, 0xfffffffc, RZ, 0xc0, !PT ;  /* 0xfffffffc14147812 */ /* 0x000fe400078ec0ff */
[----:B------:R-:W-:Y:S02]  /*5130*/  LOP3.LUT R2, R2, 0x1, RZ, 0xc0, !PT ;  /* 0x0000000102027812 */ /* 0x000fe400078ec0ff */
[C---:B------:R-:W-:Y:S02]  /*5140*/  IADD3 R10, P0, PT, R20.reuse, UR6, RZ ;  /* 0x00000006140a7c10 */ /* 0x040fe4000ff1e0ff */
[----:B------:R-:W-:Y:S02]  /*5150*/  IADD3 R20, P1, PT, R20, UR8, RZ ;  /* 0x0000000814147c10 */ /* 0x000fe4000ff3e0ff */
        /* <DEDUP_REMOVED lines=12> */
.L_x_1490:
        /* <DEDUP_REMOVED lines=14> */
.L_x_4521:


//--------------------- .text._Z35group_norm_nhwc_bwd_one_pass_kernelI11Fp32IOBf16WLi128ELi80ELi640EEv26Group_norm_nhwc_bwd_params --------------------------
	.section	.text._Z35group_norm_nhwc_bwd_one_pass_kernelI11Fp32IOBf16WLi128ELi80ELi640EEv26Group_norm_nhwc_bwd_params,"ax",@progbits
	.align	128
        .global         _Z35group_norm_nhwc_bwd_one_pass_kernelI11Fp32IOBf16WLi128ELi80ELi640EEv26Group_norm_nhwc_bwd_params
        .type           _Z35group_norm_nhwc_bwd_one_pass_kernelI11Fp32IOBf16WLi128ELi80ELi640EEv26Group_norm_nhwc_bwd_params,@function
        .size           _Z35group_norm_nhwc_bwd_one_pass_kernelI11Fp32IOBf16WLi128ELi80ELi640EEv26Group_norm_nhwc_bwd_params,(.L_x_4522 - _Z35group_norm_nhwc_bwd_one_pass_kernelI11Fp32IOBf16WLi128ELi80ELi640EEv26Group_norm_nhwc_bwd_params)
        .other          _Z35group_norm_nhwc_bwd_one_pass_kernelI11Fp32IOBf16WLi128ELi80ELi640EEv26Group_norm_nhwc_bwd_params,@"STO_CUDA_ENTRY STV_DEFAULT"
_Z35group_norm_nhwc_bwd_one_pass_kernelI11Fp32IOBf16WLi128ELi80ELi640EEv26Group_norm_nhwc_bwd_params:
.text._Z35group_norm_nhwc_bwd_one_pass_kernelI11Fp32IOBf16WLi128ELi80ELi640EEv26Group_norm_nhwc_bwd_params:
        /* <DEDUP_REMOVED lines=36> */
[--C-:B----4-:R-:W-:Y:S01]  /*0240*/  IMAD R93, R0, UR11, R76.reuse ;  /* 0x0000000b005d7c24 */ /* 0x110fe2000f8e024c */
[----:B------:R-:W-:Y:S01]  /*0250*/  IADD3 R69, PT, PT, R4, 0x50, RZ ;  /* 0x0000005004457810 */ /* 0x000fe20007ffe0ff */
[----:B------:R-:W-:Y:S01]  /*0260*/  IMAD R90, R0, 0x3, R76 ;  /* 0x00000003005a7824 */ /* 0x000fe200078e024c */
[----:B------:R-:W-:-:S02]  /*0270*/  IADD3 R2, PT, PT, R3, R88, RZ ;  /* 0x0000005803027210 */ /* 0x000fc40007ffe0ff */
[C---:B------:R-:W-:Y:S02]  /*0280*/  IADD3 R68, PT, PT, R4.reuse, 0x60, RZ ;  /* 0x0000006004447810 */ /* 0x040fe40007ffe0ff */
[----:B------:R-:W-:Y:S02]  /*0290*/  IADD3 R74, PT, PT, R4, 0x70, RZ ;  /* 0x00000070044a7810 */ /* 0x000fe40007ffe0ff */
[----:B------:R-:W-:Y:S02]  /*02a0*/  SHF.L.U32 R2, R2, 0x1, RZ ;  /* 0x0000000102027819 */ /* 0x000fe400000006ff */
[----:B------:R-:W-:Y:S02]  /*02b0*/  LEA R91, R0, R76, 0x2 ;  /* 0x0000004c005b7211 */ /* 0x000fe400078e10ff */
[C---:B0-----:R-:W-:Y:S02]  /*02c0*/  LOP3.LUT R78, R64.reuse, 0x7, RZ, 0xc0, !PT ;  /* 0x00000007404e7812 */ /* 0x041fe400078ec0ff */
[----:B------:R-:W-:-:S02]  /*02d0*/  LOP3.LUT R77, R64, 0x7ffffff8, RZ, 0xc0, !PT ;  /* 0x7ffffff8404d7812 */ /* 0x000fc400078ec0ff */
[----:B------:R-:W-:Y:S02]  /*02e0*/  LEA R5, R88, UR6, 0x4 ;  /* 0x0000000658057c11 */ /* 0x000fe4000f8e20ff */
[----:B------:R-:W-:Y:S02]  /*02f0*/  SHF.R.S32.HI R86, RZ, 0x1f, R4 ;  /* 0x0000001fff567819 */ /* 0x000fe40000011404 */
[----:B------:R-:W-:Y:S02]  /*0300*/  SHF.R.S32.HI R85, RZ, 0x1f, R73 ;  /* 0x0000001fff557819 */ /* 0x000fe40000011449 */
[----:B------:R-:W-:Y:S02]  /*0310*/  SHF.R.S32.HI R87, RZ, 0x1f, R75 ;  /* 0x0000001fff577819 */ /* 0x000fe4000001144b */
[----:B------:R-:W-:Y:S02]  /*0320*/  SHF.R.S32.HI R84, RZ, 0x1f, R71 ;  /* 0x0000001fff547819 */ /* 0x000fe40000011447 */
[----:B------:R-:W-:-:S02]  /*0330*/  SHF.R.S32.HI R83, RZ, 0x1f, R70 ;  /* 0x0000001fff537819 */ /* 0x000fc40000011446 */
[----:B------:R-:W-:Y:S02]  /*0340*/  SHF.R.S32.HI R82, RZ, 0x1f, R69 ;  /* 0x0000001fff527819 */ /* 0x000fe40000011445 */
[----:B------:R-:W-:Y:S02]  /*0350*/  SHF.R.S32.HI R81, RZ, 0x1f, R68 ;  /* 0x0000001fff517819 */ /* 0x000fe40000011444 */
[----:B------:R-:W-:Y:S02]  /*0360*/  SHF.R.S32.HI R80, RZ, 0x1f, R74 ;  /* 0x0000001fff507819 */ /* 0x000fe4000001144a */
[----:B-1-3--:R-:W-:-:S07]  /*0370*/  LOP3.LUT R72, R2, 0xffff, RZ, 0xc0, !PT ;  /* 0x0000ffff02487812 */ /* 0x00afce00078ec0ff */
.L_x_1534:
[----:B0-----:R-:W0:Y:S01]  /*0380*/  LDC R10, c[0x0][0x410] ;  /* 0x00010400ff0a7b82 */ /* 0x001e220000000800 */
[----:B-1----:R-:W1:Y:S01]  /*0390*/  LDCU.128 UR16, c[0x0][0x400] ;  /* 0x00008000ff1077ac */ /* 0x002e620008000c00 */
[----:B------:R-:W-:Y:S02]  /*03a0*/  ISETP.GE.AND P0, PT, R65, RZ, PT ;  /* 0x000000ff4100720c */ /* 0x000fe40003f06270 */
[----:B------:R-:W-:Y:S02]  /*03b0*/  CS2R R62, SRZ ;  /* 0x00000000003e7805 */ /* 0x000fe4000001ff00 */
[----:B-1----:R-:W-:Y:S02]  /*03c0*/  ISETP.GE.U32.AND P5, PT, R4, UR16, PT ;  /* 0x0000001004007c0c */ /* 0x002fe4000bfa6070 */
[----:B------:R-:W-:Y:S02]  /*03d0*/  ISETP.GE.U32.AND P4, PT, R73, UR16, PT ;  /* 0x0000001049007c0c */ /* 0x000fe4000bf86070 */
[----:B------:R-:W-:-:S02]  /*03e0*/  ISETP.GE.AND.EX P5, PT, R86, UR17, PT, P5 ;  /* 0x0000001156007c0c */ /* 0x000fc4000bfa6350 */
[----:B0-----:R-:W-:Y:S02]  /*03f0*/  IABS R7, R10 ;  /* 0x0000000a00077213 */ /* 0x001fe40000000000 */
[----:B------:R-:W-:Y:S02]  /*0400*/  ISETP.GE.AND.EX P4, PT, R85, UR17, PT, P4 ;  /* 0x0000001155007c0c */ /* 0x000fe4000bf86340 */
[----:B------:R-:W0:Y:S07]  /*0410*/  I2F.RP R6, R7 ;  /* 0x0000000700067306 */ /* 0x000e2e0000209400 */
[----:B------:R-:W1:Y:S01]  /*0420*/  @!P5 LDC.64 R28, c[0x0][0x3a0] ;  /* 0x0000e800ff1cdb82 */ /* 0x000e620000000a00 */
[----:B0-----:R-:W0:Y:S07]  /*0430*/  MUFU.RCP R6, R6 ;  /* 0x0000000600067308 */ /* 0x001e2e0000001000 */
[----:B------:R-:W2:Y:S08]  /*0440*/  @!P4 LDC.64 R16, c[0x0][0x3f8] ;  /* 0x0000fe00ff10cb82 */ /* 0x000eb00000000a00 */
[----:B------:R-:W3:Y:S08]  /*0450*/  @!P4 LDC.64 R14, c[0x0][0x3a0] ;  /* 0x0000e800ff0ecb82 */ /* 0x000ef00000000a00 */
[----:B------:R-:W4:Y:S01]  /*0460*/  @!P4 LDC.64 R24, c[0x0][0x398] ;  /* 0x0000e600ff18cb82 */ /* 0x000f220000000a00 */
[----:B0-----:R-:W-:-:S04]  /*0470*/  IADD3 R2, PT, PT, R6, 0xffffffe, RZ ;  /* 0x0ffffffe06027810 */ /* 0x001fc80007ffe0ff */
        /* <DEDUP_REMOVED lines=22> */
[----:B------:R-:W-:-:S02]  /*05e0*/  MOV R8, R3 ;  /* 0x0000000300087202 */ /* 0x000fc40000000f00 */
[----:B------:R-:W-:Y:S01]  /*05f0*/  SEL R67, R7, R6, !P2 ;  /* 0x0000000607437207 */ /* 0x000fe20005000000 */
[----:B------:R-:W0:Y:S01]  /*0600*/  @!P5 LDC.64 R2, c[0x0][0x3f8] ;  /* 0x0000fe00ff02db82 */ /* 0x000e220000000a00 */
[----:B------:R-:W-:Y:S02]  /*0610*/  @!P1 IADD3 R8, PT, PT, -R8, RZ, RZ ;  /* 0x000000ff08089210 */ /* 0x000fe40007ffe1ff */
[----:B------:R-:W-:Y:S01]  /*0620*/  ISETP.GE.U32.AND P3, PT, R71, UR16, PT ;  /* 0x0000001047007c0c */ /* 0x000fe2000bf66070 */
[----:B------:R-:W-:Y:S01]  /*0630*/  IMAD R44, R67, 0x50, RZ ;  /* 0x00000050432c7824 */ /* 0x000fe200078e02ff */
[----:B------:R-:W-:Y:S02]  /*0640*/  SEL R7, R7, R8, !P2 ;  /* 0x0000000807077207 */ /* 0x000fe40005000000 */
[----:B------:R-:W-:Y:S02]  /*0650*/  ISETP.GE.AND.EX P3, PT, R84, UR17, PT, P3 ;  /* 0x0000001154007c0c */ /* 0x000fe4000bf66330 */
[----:B------:R-:W-:-:S02]  /*0660*/  SHF.R.S32.HI R6, RZ, 0x1f, R7 ;  /* 0x0000001fff067819 */ /* 0x000fc40000011407 */
[----:B------:R-:W-:Y:S02]  /*0670*/  IADD3 R10, P0, PT, R44, R72, RZ ;  /* 0x000000482c0a7210 */ /* 0x000fe40007f1e0ff */
[----:B------:R-:W-:Y:S01]  /*0680*/  ISETP.GE.U32.AND P2, PT, R69, UR16, PT ;  /* 0x0000001045007c0c */ /* 0x000fe2000bf46070 */
[----:B------:R-:W-:Y:S01]  /*0690*/  IMAD R6, R6, UR18, RZ ;  /* 0x0000001206067c24 */ /* 0x000fe2000f8e02ff */
[----:B------:R-:W-:Y:S02]  /*06a0*/  LEA.HI.X.SX32 R11, R44, RZ, 0x1, P0 ;  /* 0x000000ff2c0b7211 */ /* 0x000fe400000f0eff */
[----:B------:R-:W-:Y:S01]  /*06b0*/  ISETP.GE.U32.AND P0, PT, R70, UR16, PT ;  /* 0x0000001046007c0c */ /* 0x000fe2000bf06070 */
[C---:B------:R-:W-:Y:S01]  /*06c0*/  IMAD R13, R7.reuse, UR19, R6 ;  /* 0x00000013070d7c24 */ /* 0x040fe2000f8e0206 */
[----:B------:R-:W-:Y:S01]  /*06d0*/  ISETP.GE.AND.EX P2, PT, R82, UR17, PT, P2 ;  /* 0x0000001152007c0c */ /* 0x000fe2000bf46320 */
[----:B------:R-:W-:Y:S01]  /*06e0*/  IMAD.WIDE.U32 R10, R7, UR18, R10 ;  /* 0x00000012070a7c25 */ /* 0x000fe2000f8e000a */
[----:B------:R-:W-:Y:S01]  /*06f0*/  ISETP.GE.AND.EX P0, PT, R83, UR17, PT, P0 ;  /* 0x0000001153007c0c */ /* 0x000fe2000bf06300 */
[----:B------:R-:W1:Y:S02]  /*0700*/  @!P5 LDC.64 R6, c[0x0][0x398] ;  /* 0x0000e600ff06db82 */ /* 0x000e640000000a00 */
[----:B0-----:R-:W-:Y:S01]  /*0710*/  @!P5 IMAD R8, R86, R2, RZ ;  /* 0x000000025608d224 */ /* 0x001fe200078e02ff */
[----:B------:R-:W-:-:S02]  /*0720*/  IADD3 R13, PT, PT, R11, R13, RZ ;  /* 0x0000000d0b0d7210 */ /* 0x000fc40007ffe0ff */
[----:B------:R-:W-:Y:S01]  /*0730*/  @!P5 MOV R12, R10 ;  /* 0x0000000a000cd202 */ /* 0x000fe20000000f00 */
[C---:B------:R-:W-:Y:S02]  /*0740*/  @!P5 IMAD R9, R4.reuse, R3, R8 ;  /* 0x000000030409d224 */ /* 0x040fe400078e0208 */
[----:B--2---:R-:W-:Y:S01]  /*0750*/  @!P4 IMAD R8, R85, R16, RZ ;  /* 0x000000105508c224 */ /* 0x004fe200078e02ff */
[----:B------:R-:W0:Y:S01]  /*0760*/  @!P3 LDC.64 R22, c[0x0][0x3f8] ;  /* 0x0000fe00ff16bb82 */ /* 0x000e220000000a00 */
[----:B------:R-:W-:-:S04]  /*0770*/  @!P5 IMAD.WIDE.U32 R2, R4, R2, R12 ;  /* 0x000000020402d225 */ /* 0x000fc800078e000c */
[----:B------:R-:W-:Y:S01]  /*0780*/  @!P4 IMAD R19, R73, R17, R8 ;  /* 0x000000114913c224 */ /* 0x000fe200078e0208 */
[----:B------:R-:W-:Y:S02]  /*0790*/  @!P5 IADD3 R3, PT, PT, R3, R9, RZ ;  /* 0x000000090303d210 */ /* 0x000fe40007ffe0ff */
[C---:B------:R-:W-:Y:S01]  /*07a0*/  @!P5 SHF.L.U32 R9, R2.reuse, 0x2, RZ ;  /* 0x000000020209d819 */ /* 0x040fe200000006ff */
[----:B------:R-:W2:Y:S01]  /*07b0*/  @!P3 LDC.64 R20, c[0x0][0x3a0] ;  /* 0x0000e800ff14bb82 */ /* 0x000ea20000000a00 */
[----:B------:R-:W-:Y:S02]  /*07c0*/  @!P5 SHF.L.U64.HI R18, R2, 0x2, R3 ;  /* 0x000000020212d819 */ /* 0x000fe40000010203 */
[C---:B------:R-:W-:Y:S02]  /*07d0*/  @!P5 IADD3 R28, P1, PT, R9.reuse, R28, RZ ;  /* 0x0000001c091cd210 */ /* 0x040fe40007f3e0ff */
[----:B------:R-:W-:Y:S02]  /*07e0*/  @!P4 MOV R8, R10 ;  /* 0x0000000a0008c202 */ /* 0x000fe40000000f00 */
[----:B-1----:R-:W-:Y:S01]  /*07f0*/  @!P5 IADD3 R6, P6, PT, R9, R6, RZ ;  /* 0x000000060906d210 */ /* 0x002fe20007fde0ff */
[----:B------:R-:W1:Y:S01]  /*0800*/  @!P0 LDC.64 R2, c[0x0][0x3f8] ;  /* 0x0000fe00ff028b82 */ /* 0x000e620000000a00 */
[----:B------:R-:W-:-:S02]  /*0810*/  @!P4 MOV R9, R13 ;  /* 0x0000000d0009c202 */ /* 0x000fc40000000f00 */
[C---:B------:R-:W-:Y:S02]  /*0820*/  @!P5 IADD3.X R29, PT, PT, R18.reuse, R29, RZ, P1, !PT ;  /* 0x0000001d121dd210 */ /* 0x040fe40000ffe4ff */
[----:B------:R-:W-:Y:S01]  /*0830*/  @!P5 IADD3.X R7, PT, PT, R18, R7, RZ, P6, !PT ;  /* 0x000000071207d210 */ /* 0x000fe200037fe4ff */
[----:B------:R-:W-:Y:S02]  /*0840*/  @!P4 IMAD.WIDE.U32 R16, R73, R16, R8 ;  /* 0x000000104910c225 */ /* 0x000fe400078e0008 */
[----:B------:R-:W2:Y:S01]  /*0850*/  @!P3 LDC.64 R8, c[0x0][0x398] ;  /* 0x0000e600ff08bb82 */ /* 0x000ea20000000a00 */
[----:B------:R-:W5:Y:S01]  /*0860*/  @!P5 LDG.E.64 R62, desc[UR8][R28.64] ;  /* 0x000000081c3ed981 */ /* 0x000f62000c1e1b00 */
[----:B0-----:R-:W-:Y:S01]  /*0870*/  @!P3 IMAD R26, R84, R22, RZ ;  /* 0x00000016541ab224 */ /* 0x001fe200078e02ff */
[----:B------:R-:W-:Y:S02]  /*0880*/  @!P4 IADD3 R17, PT, PT, R17, R19, RZ ;  /* 0x000000131111c210 */ /* 0x000fe40007ffe0ff */
[C---:B------:R-:W-:Y:S01]  /*0890*/  @!P4 SHF.L.U32 R31, R16.reuse, 0x2, RZ ;  /* 0x00000002101fc819 */ /* 0x040fe200000006ff */
[----:B------:R-:W-:Y:S01]  /*08a0*/  @!P3 IMAD R33, R71, R23, R26 ;  /* 0x000000174721b224 */ /* 0x000fe200078e021a */
[----:B------:R-:W-:Y:S01]  /*08b0*/  @!P4 SHF.L.U64.HI R30, R16, 0x2, R17 ;  /* 0x00000002101ec819 */ /* 0x000fe20000010211 */
[----:B------:R-:W0:Y:S01]  /*08c0*/  @!P0 LDC.64 R18, c[0x0][0x3a0] ;  /* 0x0000e800ff128b82 */ /* 0x000e220000000a00 */
[----:B------:R-:W-:-:S02]  /*08d0*/  @!P3 MOV R16, R10 ;  /* 0x0000000a0010b202 */ /* 0x000fc40000000f00 */
[-C--:B------:R-:W-:Y:S02]  /*08e0*/  @!P3 MOV R17, R13.reuse ;  /* 0x0000000d0011b202 */ /* 0x080fe40000000f00 */
[C---:B---3--:R-:W-:Y:S02]  /*08f0*/  @!P4 IADD3 R14, P1, PT, R31.reuse, R14, RZ ;  /* 0x0000000e1f0ec210 */ /* 0x048fe40007f3e0ff */
[----:B----4-:R-:W-:Y:S01]  /*0900*/  @!P4 IADD3 R24, P6, PT, R31, R24, RZ ;  /* 0x000000181f18c210 */ /* 0x010fe20007fde0ff */
[----:B------:R-:W-:Y:S01]  /*0910*/  @!P3 IMAD.WIDE.U32 R16, R71, R22, R16 ;  /* 0x000000164710b225 */ /* 0x000fe200078e0010 */
[----:B------:R-:W3:Y:S01]  /*0920*/  @!P0 LDC.64 R36, c[0x0][0x398] ;  /* 0x0000e600ff248b82 */ /* 0x000ee20000000a00 */
[----:B------:R-:W-:Y:S02]  /*0930*/  @!P0 MOV R23, R13 ;  /* 0x0000000d00178202 */ /* 0x000fe40000000f00 */
[----:B-1----:R-:W-:Y:S01]  /*0940*/  @!P0 IMAD R22, R83, R2, RZ ;  /* 0x0000000253168224 */ /* 0x002fe200078e02ff */
[----:B------:R-:W-:-:S02]  /*0950*/  @!P3 IADD3 R17, PT, PT, R17, R33, RZ ;  /* 0x000000211111b210 */ /* 0x000fc40007ffe0ff */
[----:B------:R-:W-:Y:S01]  /*0960*/  @!P4 IADD3.X R25, PT, PT, R30, R25, RZ, P6, !PT ;  /* 0x000000191e19c210 */ /* 0x000fe200037fe4ff */
[----:B------:R-:W-:Y:S01]  /*0970*/  @!P0 IMAD R31, R70, R3, R22 ;  /* 0x00000003461f8224 */ /* 0x000fe200078e0216 */
[----:B------:R-:W-:Y:S01]  /*0980*/  @!P0 MOV R22, R10 ;  /* 0x0000000a00168202 */ /* 0x000fe20000000f00 */
[----:B------:R-:W1:Y:S01]  /*0990*/  @!P2 LDC.64 R26, c[0x0][0x3f8] ;  /* 0x0000fe00ff1aab82 */ /* 0x000e620000000a00 */
[----:B------:R-:W-:-:S03]  /*09a0*/  @!P4 IADD3.X R15, PT, PT, R30, R15, RZ, P1, !PT ;  /* 0x0000000f1e0fc210 */ /* 0x000fc60000ffe4ff */
[----:B------:R-:W-:Y:S01]  /*09b0*/  @!P0 IMAD.WIDE.U32 R2, R70, R2, R22 ;  /* 0x0000000246028225 */ /* 0x000fe200078e0016 */
[C---:B------:R-:W-:Y:S02]  /*09c0*/  @!P3 SHF.L.U32 R23, R16.reuse, 0x2, RZ ;  /* 0x000000021017b819 */ /* 0x040fe400000006ff */
[----:B------:R-:W-:Y:S01]  /*09d0*/  @!P3 SHF.L.U64.HI R16, R16, 0x2, R17 ;  /* 0x000000021010b819 */ /* 0x000fe20000010211 */
[----:B------:R-:W4:Y:S01]  /*09e0*/  @!P2 LDC.64 R34, c[0x0][0x3a0] ;  /* 0x0000e800ff22ab82 */ /* 0x000f220000000a00 */
[----:B------:R-:W-:Y:S02]  /*09f0*/  @!P0 IADD3 R17, PT, PT, R3, R31, RZ ;  /* 0x0000001f03118210 */ /* 0x000fe40007ffe0ff */
[----:B--2---:R-:W-:Y:S02]  /*0a00*/  @!P3 IADD3 R20, P6, PT, R23, R20, RZ ;  /* 0x000000141714b210 */ /* 0x004fe40007fde0ff */
[----:B------:R-:W-:Y:S02]  /*0a10*/  @!P0 SHF.L.U32 R3, R2, 0x2, RZ ;  /* 0x0000000202038819 */ /* 0x000fe400000006ff */
[----:B------:R-:W-:-:S02]  /*0a20*/  @!P3 IADD3.X R21, PT, PT, R16, R21, RZ, P6, !PT ;  /* 0x000000151015b210 */ /* 0x000fc400037fe4ff */
[----:B------:R-:W-:Y:S02]  /*0a30*/  @!P0 SHF.L.U64.HI R2, R2, 0x2, R17 ;  /* 0x0000000202028819 */ /* 0x000fe40000010211 */
[----:B0-----:R-:W-:Y:S02]  /*0a40*/  @!P0 IADD3 R18, P6, PT, R3, R18, RZ ;  /* 0x0000001203128210 */ /* 0x001fe40007fde0ff */
[----:B------:R-:W-:Y:S02]  /*0a50*/  @!P3 IADD3 R8, P1, PT, R23, R8, RZ ;  /* 0x000000081708b210 */ /* 0x000fe40007f3e0ff */
[----:B------:R-:W-:Y:S01]  /*0a60*/  @!P0 IADD3.X R19, PT, PT, R2, R19, RZ, P6, !PT ;  /* 0x0000001302138210 */ /* 0x000fe200037fe4ff */
[----:B------:R-:W0:Y:S01]  /*0a70*/  @!P2 LDC.64 R22, c[0x0][0x398] ;  /* 0x0000e600ff16ab82 */ /* 0x000e220000000a00 */
[----:B---3--:R-:W-:Y:S02]  /*0a80*/  @!P0 IADD3 R36, P6, PT, R3, R36, RZ ;  /* 0x0000002403248210 */ /* 0x008fe40007fde0ff */
[----:B------:R-:W-:Y:S01]  /*0a90*/  @!P3 IADD3.X R9, PT, PT, R16, R9, RZ, P1, !PT ;  /* 0x000000091009b210 */ /* 0x000fe20000ffe4ff */
[----:B-1----:R-:W-:Y:S01]  /*0aa0*/  @!P2 IMAD R16, R82, R26, RZ ;  /* 0x0000001a5210a224 */ /* 0x002fe200078e02ff */
[----:B------:R-:W-:-:S02]  /*0ab0*/  @!P0 IADD3.X R37, PT, PT, R2, R37, RZ, P6, !PT ;  /* 0x0000002502258210 */ /* 0x000fc400037fe4ff */
[----:B------:R-:W-:Y:S01]  /*0ac0*/  @!P2 MOV R2, R10 ;  /* 0x0000000a0002a202 */ /* 0x000fe20000000f00 */
[C---:B------:R-:W-:Y:S01]  /*0ad0*/  @!P2 IMAD R31, R69.reuse, R27, R16 ;  /* 0x0000001b451fa224 */ /* 0x040fe200078e0210 */
[----:B------:R-:W-:Y:S02]  /*0ae0*/  @!P2 MOV R3, R13 ;  /* 0x0000000d0003a202 */ /* 0x000fe40000000f00 */
[----:B------:R-:W-:Y:S01]  /*0af0*/  ISETP.GE.U32.AND P1, PT, R68, UR16, PT ;  /* 0x0000001044007c0c */ /* 0x000fe2000bf26070 */
[----:B------:R-:W-:Y:S01]  /*0b00*/  @!P2 IMAD.WIDE.U32 R26, R69, R26, R2 ;  /* 0x0000001a451aa225 */ /* 0x000fe200078e0002 */
[----:B------:R-:W-:Y:S02]  /*0b10*/  MOV R3, RZ ;  /* 0x000000ff00037202 */ /* 0x000fe40000000f00 */
[----:B------:R-:W-:Y:S02]  /*0b20*/  MOV R2, RZ ;  /* 0x000000ff00027202 */ /* 0x000fe40000000f00 */
[----:B------:R-:W-:-:S04]  /*0b30*/  ISETP.GE.AND.EX P1, PT, R81, UR17, PT, P1 ;  /* 0x0000001151007c0c */ /* 0x000fc8000bf26310 */
[----:B------:R1:W5:Y:S09]  /*0b40*/  @!P5 LDG.E.64 R2, desc[UR8][R6.64] ;  /* 0x000000080602d981 */ /* 0x000372000c1e1b00 */
[----:B------:R-:W2:Y:S08]  /*0b50*/  @!P1 LDC.64 R16, c[0x0][0x3f8] ;  /* 0x0000fe00ff109b82 */ /* 0x000eb00000000a00 */
[----:B-1----:R-:W1:Y:S01]  /*0b60*/  LDC.64 R6, c[0x0][0x3b8] ;  /* 0x0000ee00ff067b82 */ /* 0x002e620000000a00 */
[----:B------:R-:W-:-:S02]  /*0b70*/  ISETP.GE.U32.AND P5, PT, R75, UR16, PT ;  /* 0x000000104b007c0c */ /* 0x000fc4000bfa6070 */
[----:B------:R-:W-:Y:S02]  /*0b80*/  CS2R R60, SRZ ;  /* 0x00000000003c7805 */ /* 0x000fe4000001ff00 */
[----:B------:R-:W-:Y:S02]  /*0b90*/  @!P2 IADD3 R31, PT, PT, R27, R31, RZ ;  /* 0x0000001f1b1fa210 */ /* 0x000fe40007ffe0ff */
[----:B------:R-:W-:Y:S02]  /*0ba0*/  ISETP.GE.AND.EX P5, PT, R87, UR17, PT, P5 ;  /* 0x0000001157007c0c */ /* 0x000fe4000bfa6350 */
[C---:B------:R-:W-:Y:S01]  /*0bb0*/  @!P2 SHF.L.U32 R27, R26.reuse, 0x2, RZ ;  /* 0x000000021a1ba819 */ /* 0x040fe200000006ff */
[----:B------:R3:W5:Y:S01]  /*0bc0*/  @!P4 LDG.E.64 R60, desc[UR8][R14.64] ;  /* 0x000000080e3cc981 */ /* 0x000762000c1e1b00 */
[----:B------:R-:W-:Y:S02]  /*0bd0*/  @!P2 SHF.L.U64.HI R28, R26, 0x2, R31 ;  /* 0x000000021a1ca819 */ /* 0x000fe4000001021f */
[----:B----4-:R-:W-:Y:S01]  /*0be0*/  @!P2 IADD3 R34, P6, PT, R27, R34, RZ ;  /* 0x000000221b22a210 */ /* 0x010fe20007fde0ff */
[----:B-1----:R-:W-:Y:S01]  /*0bf0*/  IMAD.WIDE R6, R65, 0x8, R6 ;  /* 0x0000000841067825 */ /* 0x002fe200078e0206 */
[----:B---3--:R-:W-:-:S05]  /*0c00*/  CS2R R14, SRZ ;  /* 0x00000000000e7805 */ /* 0x008fca000001ff00 */
[----:B------:R-:W1:Y:S01]  /*0c10*/  @!P5 LDC.64 R40, c[0x0][0x3f8] ;  /* 0x0000fe00ff28db82 */ /* 0x000e620000000a00 */
[----:B------:R-:W3:Y:S01]  /*0c20*/  LDG.E.64 R6, desc[UR8][R6.64] ;  /* 0x0000000806067981 */ /* 0x000ee2000c1e1b00 */
[----:B--2---:R-:W-:Y:S01]  /*0c30*/  @!P1 IMAD R26, R81, R16, RZ ;  /* 0x00000010511a9224 */ /* 0x004fe200078e02ff */
[----:B------:R-:W-:Y:S02]  /*0c40*/  @!P2 IADD3.X R35, PT, PT, R28, R35, RZ, P6, !PT ;  /* 0x000000231c23a210 */ /* 0x000fe400037fe4ff */
[----:B------:R2:W5:Y:S01]  /*0c50*/  @!P4 LDG.E.64 R14, desc[UR8][R24.64] ;  /* 0x00000008180ec981 */ /* 0x000562000c1e1b00 */
[----:B0-----:R-:W-:Y:S01]  /*0c60*/  @!P2 IADD3 R22, P6, PT, R27, R22, RZ ;  /* 0x000000161b16a210 */ /* 0x001fe20007fde0ff */
[----:B------:R-:W-:Y:S01]  /*0c70*/  @!P1 IMAD R29, R68, R17, R26 ;  /* 0x00000011441d9224 */ /* 0x000fe200078e021a */
[----:B------:R-:W-:Y:S02]  /*0c80*/  ISETP.GE.U32.AND P4, PT, R74, UR16, PT ;  /* 0x000000104a007c0c */ /* 0x000fe4000bf86070 */
[----:B------:R-:W-:-:S02]  /*0c90*/  CS2R R56, SRZ ;  /* 0x0000000000387805 */ /* 0x000fc4000001ff00 */
[----:B------:R-:W-:Y:S01]  /*0ca0*/  @!P1 MOV R26, R10 ;  /* 0x0000000a001a9202 */ /* 0x000fe20000000f00 */
[----:B------:R-:W0:Y:S01]  /*0cb0*/  @!P5 LDC.64 R32, c[0x0][0x3a0] ;  /* 0x0000e800ff20db82 */ /* 0x000e220000000a00 */
[----:B------:R-:W-:Y:S02]  /*0cc0*/  @!P1 MOV R27, R13 ;  /* 0x0000000d001b9202 */ /* 0x000fe40000000f00 */
[----:B------:R-:W-:Y:S01]  /*0cd0*/  ISETP.GE.AND.EX P4, PT, R80, UR17, PT, P4 ;  /* 0x0000001150007c0c */ /* 0x000fe2000bf86340 */
[----:B------:R4:W5:Y:S04]  /*0ce0*/  @!P3 LDG.E.64 R56, desc[UR8][R20.64] ;  /* 0x000000081438b981 */ /* 0x000968000c1e1b00 */
[----:B--2---:R-:W2:Y:S01]  /*0cf0*/  @!P1 LDC.64 R24, c[0x0][0x3a0] ;  /* 0x0000e800ff189b82 */ /* 0x004ea20000000a00 */
[----:B------:R-:W-:-:S07]  /*0d00*/  @!P1 IMAD.WIDE.U32 R16, R68, R16, R26 ;  /* 0x0000001044109225 */ /* 0x000fce00078e001a */
[----:B------:R-:W0:Y:S01]  /*0d10*/  @!P1 LDC.64 R26, c[0x0][0x398] ;  /* 0x0000e600ff1a9b82 */ /* 0x000e220000000a00 */
[----:B------:R-:W-:Y:S02]  /*0d20*/  @!P1 IADD3 R17, PT, PT, R17, R29, RZ ;  /* 0x0000001d11119210 */ /* 0x000fe40007ffe0ff */
[C---:B------:R-:W-:Y:S02]  /*0d30*/  @!P1 SHF.L.U32 R29, R16.reuse, 0x2, RZ ;  /* 0x00000002101d9819 */ /* 0x040fe400000006ff */
[----:B------:R-:W-:Y:S02]  /*0d40*/  @!P1 SHF.L.U64.HI R30, R16, 0x2, R17 ;  /* 0x00000002101e9819 */ /* 0x000fe40000010211 */
[----:B------:R-:W-:Y:S01]  /*0d50*/  CS2R R16, SRZ ;  /* 0x0000000000107805 */ /* 0x000fe2000001ff00 */
[----:B------:R-:W0:Y:S01]  /*0d60*/  @!P4 LDC.64 R38, c[0x0][0x3f8] ;  /* 0x0000fe00ff26cb82 */ /* 0x000e220000000a00 */
[----:B------:R-:W-:-:S04]  /*0d70*/  @!P2 IADD3.X R23, PT, PT, R28, R23, RZ, P6, !PT ;  /* 0x000000171c17a210 */ /* 0x000fc800037fe4ff */
[----:B------:R2:W5:Y:S01]  /*0d80*/  @!P3 LDG.E.64 R16, desc[UR8][R8.64] ;  /* 0x000000080810b981 */ /* 0x000562000c1e1b00 */
[----:B------:R-:W-:Y:S01]  /*0d90*/  ISETP.NE.AND P3, PT, RZ, UR12, PT ;  /* 0x0000000cff007c0c */ /* 0x000fe2000bf65270 */
[----:B-1----:R-:W-:Y:S01]  /*0da0*/  @!P5 IMAD R28, R87, R40, RZ ;  /* 0x00000028571cd224 */ /* 0x002fe200078e02ff */
[----:B----4-:R-:W-:Y:S02]  /*0db0*/  @!P5 MOV R20, R10 ;  /* 0x0000000a0014d202 */ /* 0x010fe40000000f00 */
[----:B--2---:R-:W-:Y:S02]  /*0dc0*/  @!P1 IADD3 R24, P6, PT, R29, R24, RZ ;  /* 0x000000181d189210 */ /* 0x004fe40007fde0ff */
[----:B------:R-:W-:Y:S01]  /*0dd0*/  @!P5 MOV R21, R13 ;  /* 0x0000000d0015d202 */ /* 0x000fe20000000f00 */
[----:B------:R-:W1:Y:S01]  /*0de0*/  @!P5 LDC.64 R8, c[0x0][0x398] ;  /* 0x0000e600ff08db82 */ /* 0x000e620000000a00 */
[----:B------:R-:W-:Y:S01]  /*0df0*/  @!P1 IADD3.X R25, PT, PT, R30, R25, RZ, P6, !PT ;  /* 0x000000191e199210 */ /* 0x000fe200037fe4ff */
[----:B------:R-:W-:Y:S01]  /*0e00*/  @!P5 IMAD R43, R75, R41, R28 ;  /* 0x000000294b2bd224 */ /* 0x000fe200078e021c */
[----:B0-----:R-:W-:Y:S01]  /*0e10*/  @!P1 IADD3 R26, P6, PT, R29, R26, RZ ;  /* 0x0000001a1d1a9210 */ /* 0x001fe20007fde0ff */
[----:B------:R-:W-:-:S04]  /*0e20*/  @!P5 IMAD.WIDE.U32 R40, R75, R40, R20 ;  /* 0x000000284b28d225 */ /* 0x000fc800078e0014 */
[----:B------:R-:W0:Y:S01]  /*0e30*/  @!P4 LDC.64 R28, c[0x0][0x3a0] ;  /* 0x0000e800ff1ccb82 */ /* 0x000e220000000a00 */
[----:B------:R-:W-:Y:S02]  /*0e40*/  @!P1 IADD3.X R27, PT, PT, R30, R27, RZ, P6, !PT ;  /* 0x0000001b1e1b9210 */ /* 0x000fe400037fe4ff */
[----:B------:R-:W-:Y:S02]  /*0e50*/  @!P5 IADD3 R41, PT, PT, R41, R43, RZ ;  /* 0x0000002b2929d210 */ /* 0x000fe40007ffe0ff */
[----:B------:R-:W-:-:S03]  /*0e60*/  @!P5 SHF.L.U32 R45, R40, 0x2, RZ ;  /* 0x00000002282dd819 */ /* 0x000fc600000006ff */
[----:B------:R-:W2:Y:S01]  /*0e70*/  @!P4 LDC.64 R30, c[0x0][0x398] ;  /* 0x0000e600ff1ecb82 */ /* 0x000ea20000000a00 */
[----:B------:R-:W-:Y:S01]  /*0e80*/  @!P5 SHF.L.U64.HI R46, R40, 0x2, R41 ;  /* 0x00000002282ed819 */ /* 0x000fe20000010229 */
[----:B------:R-:W-:Y:S01]  /*0e90*/  @!P4 IMAD R47, R80, R38, RZ ;  /* 0x00000026502fc224 */ /* 0x000fe200078e02ff */
[----:B------:R-:W-:-:S05]  /*0ea0*/  @!P4 MOV R40, R10 ;  /* 0x0000000a0028c202 */ /* 0x000fca0000000f00 */
[----:B------:R-:W4:Y:S01]  /*0eb0*/  @P3 LDC.64 R20, c[0x0][0x3b0] ;  /* 0x0000ec00ff143b82 */ /* 0x000f220000000a00 */
[----:B------:R-:W-:Y:S01]  /*0ec0*/  @!P4 MOV R41, R13 ;  /* 0x0000000d0029c202 */ /* 0x000fe20000000f00 */
[----:B------:R-:W-:Y:S01]  /*0ed0*/  @!P4 IMAD R39, R74, R39, R47 ;  /* 0x000000274a27c224 */ /* 0x000fe200078e022f */
[----:B------:R-:W-:-:S05]  /*0ee0*/  @!P5 IADD3 R32, P6, PT, R45, R32, RZ ;  /* 0x000000202d20d210 */ /* 0x000fca0007fde0ff */
[----:B------:R-:W4:Y:S01]  /*0ef0*/  LDC.64 R42, c[0x0][0x3a8] ;  /* 0x0000ea00ff2a7b82 */ /* 0x000f220000000a00 */
[----:B------:R-:W-:Y:S01]  /*0f00*/  @!P4 IMAD.WIDE.U32 R40, R74, R38, R40 ;  /* 0x000000264a28c225 */ /* 0x000fe200078e0028 */
[----:B------:R-:W-:Y:S02]  /*0f10*/  @!P5 IADD3.X R33, PT, PT, R46, R33, RZ, P6, !PT ;  /* 0x000000212e21d210 */ /* 0x000fe400037fe4ff */
[----:B-1----:R-:W-:Y:S02]  /*0f20*/  @!P5 IADD3 R8, P6, PT, R45, R8, RZ ;  /* 0x000000082d08d210 */ /* 0x002fe40007fde0ff */
[----:B------:R-:W-:Y:S02]  /*0f30*/  @!P4 IADD3 R41, PT, PT, R41, R39, RZ ;  /* 0x000000272929c210 */ /* 0x000fe40007ffe0ff */
[----:B------:R-:W-:Y:S02]  /*0f40*/  @!P4 SHF.L.U32 R39, R40, 0x2, RZ ;  /* 0x000000022827c819 */ /* 0x000fe400000006ff */
[----:B------:R-:W-:-:S02]  /*0f50*/  @!P5 IADD3.X R9, PT, PT, R46, R9, RZ, P6, !PT ;  /* 0x000000092e09d210 */ /* 0x000fc400037fe4ff */
[----:B------:R-:W-:Y:S02]  /*0f60*/  @!P4 SHF.L.U64.HI R40, R40, 0x2, R41 ;  /* 0x000000022828c819 */ /* 0x000fe40000010229 */
[C---:B0-----:R-:W-:Y:S02]  /*0f70*/  @!P4 IADD3 R28, P6, PT, R39.reuse, R28, RZ ;  /* 0x0000001c271cc210 */ /* 0x041fe40007fde0ff */
[----:B------:R-:W-:Y:S02]  /*0f80*/  IADD3 R41, PT, PT, R44, R72, RZ ;  /* 0x000000482c297210 */ /* 0x000fe40007ffe0ff */
[----:B------:R-:W-:Y:S02]  /*0f90*/  @!P4 IADD3.X R29, PT, PT, R40, R29, RZ, P6, !PT ;  /* 0x0000001d281dc210 */ /* 0x000fe400037fe4ff */
[----:B--2---:R-:W-:Y:S01]  /*0fa0*/  @!P4 IADD3 R30, P6, PT, R39, R30, RZ ;  /* 0x0000001e271ec210 */ /* 0x004fe20007fde0ff */
[----:B----4-:R-:W-:-:S03]  /*0fb0*/  @P3 IMAD.WIDE R20, R41, 0x2, R20 ;  /* 0x0000000229143825 */ /* 0x010fc600078e0214 */
[----:B------:R-:W-:Y:S01]  /*0fc0*/  @!P4 IADD3.X R31, PT, PT, R40, R31, RZ, P6, !PT ;  /* 0x0000001f281fc210 */ /* 0x000fe200037fe4ff */
[----:B------:R-:W-:Y:S01]  /*0fd0*/  IMAD.WIDE R38, R41, 0x2, R42 ;  /* 0x0000000229267825 */ /* 0x000fe200078e022a */
[----:B------:R-:W2:Y:S04]  /*0fe0*/  @P3 LDG.E.U16 R40, desc[UR8][R20.64] ;  /* 0x0000000814283981 */ /* 0x000ea8000c1e1500 */
[----:B------:R0:W4:Y:S01]  /*0ff0*/  @P3 LDG.E.U16 R41, desc[UR8][R20.64+0x2] ;  /* 0x0000020814293981 */ /* 0x000122000c1e1500 */
[----:B------:R-:W-:Y:S02]  /*1000*/  CS2R R52, SRZ ;  /* 0x0000000000347805 */ /* 0x000fe4000001ff00 */
[----:B------:R-:W-:Y:S01]  /*1010*/  CS2R R48, SRZ ;  /* 0x0000000000307805 */ /* 0x000fe2000001ff00 */
[----:B------:R-:W4:Y:S04]  /*1020*/  LDG.E.U16 R42, desc[UR8][R38.64] ;  /* 0x00000008262a7981 */ /* 0x000f28000c1e1500 */
[----:B------:R-:W5:Y:S01]  /*1030*/  @!P2 LDG.E.64 R52, desc[UR8][R34.64] ;  /* 0x000000082234a981 */ /* 0x000f62000c1e1b00 */
[----:B0-----:R-:W-:-:S03]  /*1040*/  CS2R R20, SRZ ;  /* 0x0000000000147805 */ /* 0x001fc6000001ff00 */
[----:B------:R-:W5:Y:S04]  /*1050*/  @!P4 LDG.E.64 R48, desc[UR8][R28.64] ;  /* 0x000000081c30c981 */ /* 0x000f68000c1e1b00 */
[----:B------:R0:W5:Y:S04]  /*1060*/  @!P2 LDG.E.64 R20, desc[UR8][R22.64] ;  /* 0x000000081614a981 */ /* 0x000168000c1e1b00 */
[----:B------:R-:W4:Y:S01]  /*1070*/  LDG.E.U16 R38, desc[UR8][R38.64+0x2] ;  /* 0x0000020826267981 */ /* 0x000f22000c1e1500 */
[----:B0-----:R-:W-:-:S06]  /*1080*/  CS2R R22, SRZ ;  /* 0x0000000000167805 */ /* 0x001fcc000001ff00 */
[----:B------:R0:W5:Y:S02]  /*1090*/  @!P1 LDG.E.64 R22, desc[UR8][R26.64] ;  /* 0x000000081a169981 */ /* 0x000164000c1e1b00 */
[----:B0-----:R-:W-:-:S06]  /*10a0*/  CS2R R26, SRZ ;  /* 0x00000000001a7805 */ /* 0x001fcc000001ff00 */
[----:B------:R-:W5:Y:S01]  /*10b0*/  @!P4 LDG.E.64 R26, desc[UR8][R30.64] ;  /* 0x000000081e1ac981 */ /* 0x000f62000c1e1b00 */
[----:B------:R-:W-:-:S06]  /*10c0*/  CS2R R54, SRZ ;  /* 0x0000000000367805 */ /* 0x000fcc000001ff00 */
[----:B------:R0:W5:Y:S02]  /*10d0*/  @!P0 LDG.E.64 R54, desc[UR8][R18.64] ;  /* 0x0000000812368981 */ /* 0x000164000c1e1b00 */
[----:B0-----:R-:W-:-:S06]  /*10e0*/  CS2R R18, SRZ ;  /* 0x0000000000127805 */ /* 0x001fcc000001ff00 */
[----:B------:R-:W5:Y:S01]  /*10f0*/  @!P0 LDG.E.64 R18, desc[UR8][R36.64] ;  /* 0x0000000824128981 */ /* 0x000f62000c1e1b00 */
[----:B------:R-:W-:-:S06]  /*1100*/  CS2R R58, SRZ ;  /* 0x00000000003a7805 */ /* 0x000fcc000001ff00 */
[----:B------:R-:W5:Y:S01]  /*1110*/  @!P5 LDG.E.64 R58, desc[UR8][R32.64] ;  /* 0x00000008203ad981 */ /* 0x000f62000c1e1b00 */
[----:B------:R-:W-:Y:S01]  /*1120*/  CS2R R50, SRZ ;  /* 0x0000000000327805 */ /* 0x000fe2000001ff00 */
[----:B------:R-:W-:-:S05]  /*1130*/  UISETP.NE.AND UP1, UPT, UR12, URZ, UPT ;  /* 0x000000ff0c00728c */ /* 0x000fca000bf25270 */
[----:B------:R0:W5:Y:S01]  /*1140*/  @!P1 LDG.E.64 R50, desc[UR8][R24.64] ;  /* 0x0000000818329981 */ /* 0x000162000c1e1b00 */
[----:B------:R-:W-:Y:S01]  /*1150*/  UMOV UR10, 0x3f800000 ;  /* 0x3f800000000a7882 */ /* 0x000fe20000000000 */
[----:B0-----:R-:W-:-:S06]  /*1160*/  CS2R R24, SRZ ;  /* 0x0000000000187805 */ /* 0x001fcc000001ff00 */
[----:B------:R0:W5:Y:S01]  /*1170*/  @!P5 LDG.E.64 R24, desc[UR8][R8.64] ;  /* 0x000000080818d981 */ /* 0x000162000c1e1b00 */
        /* <DEDUP_REMOVED lines=9> */
[----:B------:R-:W-:Y:S02]  /*1210*/  CS2R R6, SRZ ;  /* 0x0000000000067805 */ /* 0x000fe4000001ff00 */
[----:B-1----:R-:W-:-:S13]  /*1220*/  @P0 R2UR UR6, R32 ;  /* 0x00000000200602ca */ /* 0x002fda00000e0000 */
[----:B------:R-:W-:Y:S01]  /*1230*/  @UP0 UMOV UR10, UR6 ;  /* 0x00000006000a0c82 */ /* 0x000fe20008000000 */
[----:B--2---:R-:W-:Y:S02]  /*1240*/  @P3 SHF.L.U32 R6, R40, 0x10, RZ ;  /* 0x0000001028063819 */ /* 0x004fe400000006ff */
[----:B----4-:R-:W-:Y:S02]  /*1250*/  @P3 SHF.L.U32 R7, R41, 0x10, RZ ;  /* 0x0000001029073819 */ /* 0x010fe400000006ff */
[----:B0-----:R-:W-:Y:S02]  /*1260*/  SHF.L.U32 R9, R42, 0x10, RZ ;  /* 0x000000102a097819 */ /* 0x001fe400000006ff */
[----:B------:R-:W-:Y:S01]  /*1270*/  SHF.L.U32 R8, R38, 0x10, RZ ;  /* 0x0000001026087819 */ /* 0x000fe200000006ff */
[----:B------:R-:W-:Y:S06]  /*1280*/  BRA.U UP1, `(.L_x_1492) ;  /* 0x0000000501c47547 */ /* 0x000fec000b800000 */
        /* <DEDUP_REMOVED lines=22> */
[----:B------:R-:W-:Y:S01]  /*13f0*/  FMUL.FTZ R34, R31, UR10 ;  /* 0x0000000a1f227c20 */ /* 0x000fe20008410000 */
[----:B------:R-:W-:Y:S01]  /*1400*/  FADD.FTZ R32, R29, R32 ;  /* 0x000000201d207221 */ /* 0x000fe20000010000 */
[----:B------:R-:W-:Y:S01]  /*1410*/  FFMA.FTZ R33, R30, R29, R33 ;  /* 0x0000001d1e217223 */ /* 0x000fe20000010021 */
[C---:B------:R-:W-:Y:S01]  /*1420*/  FMUL.FTZ R37, R24.reuse, R9 ;  /* 0x0000000918257220 */ /* 0x040fe20000410000 */
[----:B------:R-:W-:Y:S01]  /*1430*/  FADD.FTZ R29, R59, -UR13 ;  /* 0x8000000d3b1d7e21 */ /* 0x000fe20008010000 */
[----:B------:R-:W-:Y:S01]  /*1440*/  FFMA.FTZ R28, R15, R30, R28 ;  /* 0x0000001e0f1c7223 */ /* 0x000fe2000001001c */
[----:B------:R-:W-:Y:S01]  /*1450*/  FFMA.FTZ R35, R24, R34, R35 ;  /* 0x0000002218237223 */ /* 0x000fe20000010023 */
[----:B------:R-:W-:Y:S01]  /*1460*/  FADD.FTZ R31, R32, R37 ;  /* 0x00000025201f7221 */ /* 0x000fe20000010000 */
[----:B------:R-:W-:Y:S01]  /*1470*/  FFMA.FTZ R34, R34, R37, R33 ;  /* 0x0000002522227223 */ /* 0x000fe20000010021 */
[----:B------:R-:W-:Y:S01]  /*1480*/  FMUL.FTZ R29, R29, UR10 ;  /* 0x0000000a1d1d7c20 */ /* 0x000fe20008410000 */
[C---:B------:R-:W-:Y:S01]  /*1490*/  FMUL.FTZ R30, R25.reuse, R8 ;  /* 0x00000008191e7220 */ /* 0x040fe20000410000 */
[----:B------:R-:W-:Y:S01]  /*14a0*/  FADD.FTZ R32, R56, -UR13 ;  /* 0x8000000d38207e21 */ /* 0x000fe20008010000 */
[----:B------:R-:W-:Y:S01]  /*14b0*/  FMUL.FTZ R36, R16, R9 ;  /* 0x0000000910247220 */ /* 0x000fe20000410000 */
        /* <DEDUP_REMOVED lines=8> */
[----:B------:R-:W-:Y:S01]  /*1540*/  FADD.FTZ R31, R31, R36 ;  /* 0x000000241f1f7221 */ /* 0x000fe20000010000 */
[----:B------:R-:W-:Y:S01]  /*1550*/  FADD.FTZ R32, R54, -UR13 ;  /* 0x8000000d36207e21 */ /* 0x000fe20008010000 */
[----:B------:R-:W-:Y:S01]  /*1560*/  FFMA.FTZ R35, R16, R33, R35 ;  /* 0x0000002110237223 */ /* 0x000fe20000010023 */
[----:B------:R-:W-:Y:S01]  /*1570*/  FFMA.FTZ R28, R17, R29, R28 ;  /* 0x0000001d111c7223 */ /* 0x000fe2000001001c */
[----:B------:R-:W-:Y:S01]  /*1580*/  FFMA.FTZ R34, R29, R30, R34 ;  /* 0x0000001e1d227223 */ /* 0x000fe20000010022 */
[----:B------:R-:W-:Y:S01]  /*1590*/  FMUL.FTZ R36, R18, R9 ;  /* 0x0000000912247220 */ /* 0x000fe20000410000 */
[----:B------:R-:W-:Y:S01]  /*15a0*/  FMUL.FTZ R33, R32, UR10 ;  /* 0x0000000a20217c20 */ /* 0x000fe20008410000 */
[----:B------:R-:W-:Y:S01]  /*15b0*/  FADD.FTZ R31, R30, R31 ;  /* 0x0000001f1e1f7221 */ /* 0x000fe20000010000 */
[----:B------:R-:W-:Y:S01]  /*15c0*/  FADD.FTZ R29, R55, -UR13 ;  /* 0x8000000d371d7e21 */ /* 0x000fe20008010000 */
[----:B------:R-:W-:Y:S01]  /*15d0*/  FMUL.FTZ R30, R19, R8 ;  /* 0x00000008131e7220 */ /* 0x000fe20000410000 */
[----:B------:R-:W-:Y:S01]  /*15e0*/  FFMA.FTZ R34, R33, R36, R34 ;  /* 0x0000002421227223 */ /* 0x000fe20000010022 */
[----:B------:R-:W-:Y:S01]  /*15f0*/  FADD.FTZ R31, R31, R36 ;  /* 0x000000241f1f7221 */ /* 0x000fe20000010000 */
[----:B------:R-:W-:Y:S01]  /*1600*/  FMUL.FTZ R29, R29, UR10 ;  /* 0x0000000a1d1d7c20 */ /* 0x000fe20008410000 */
[----:B------:R-:W-:Y:S01]  /*1610*/  FADD.FTZ R32, R52, -UR13 ;  /* 0x8000000d34207e21 */ /* 0x000fe20008010000 */
[----:B------:R-:W-:Y:S01]  /*1620*/  FFMA.FTZ R35, R18, R33, R35 ;  /* 0x0000002112237223 */ /* 0x000fe20000010023 */
[----:B------:R-:W-:Y:S01]  /*1630*/  FMUL.FTZ R36, R20, R9 ;  /* 0x0000000914247220 */ /* 0x000fe20000410000 */
[----:B------:R-:W-:Y:S01]  /*1640*/  FFMA.FTZ R28, R19, R29, R28 ;  /* 0x0000001d131c7223 */ /* 0x000fe2000001001c */
[----:B------:R-:W-:Y:S01]  /*1650*/  FADD.FTZ R31, R30, R31 ;  /* 0x0000001f1e1f7221 */ /* 0x000fe20000010000 */
[----:B------:R-:W-:Y:S01]  /*1660*/  FFMA.FTZ R34, R29, R30, R34 ;  /* 0x0000001e1d227223 */ /* 0x000fe20000010022 */
[----:B------:R-:W-:Y:S01]  /*1670*/  FMUL.FTZ R33, R32, UR10 ;  /* 0x0000000a20217c20 */ /* 0x000fe20008410000 */
[----:B------:R-:W-:Y:S01]  /*1680*/  FADD.FTZ R29, R53, -UR13 ;  /* 0x8000000d351d7e21 */ /* 0x000fe20008010000 */
[----:B------:R-:W-:Y:S01]  /*1690*/  FADD.FTZ R32, R50, -UR13 ;  /* 0x8000000d32207e21 */ /* 0x000fe20008010000 */
[----:B------:R-:W-:Y:S01]  /*16a0*/  FADD.FTZ R31, R31, R36 ;  /* 0x000000241f1f7221 */ /* 0x000fe20000010000 */
[----:B------:R-:W-:Y:S01]  /*16b0*/  FMUL.FTZ R30, R21, R8 ;  /* 0x00000008151e7220 */ /* 0x000fe20000410000 */
[----:B------:R-:W-:Y:S01]  /*16c0*/  FFMA.FTZ R34, R33, R36, R34 ;  /* 0x0000002421227223 */ /* 0x000fe20000010022 */
[----:B------:R-:W-:Y:S01]  /*16d0*/  FMUL.FTZ R29, R29, UR10 ;  /* 0x0000000a1d1d7c20 */ /* 0x000fe20008410000 */
[----:B------:R-:W-:Y:S01]  /*16e0*/  FFMA.FTZ R35, R20, R33, R35 ;  /* 0x0000002114237223 */ /* 0x000fe20000010023 */
[----:B------:R-:W-:Y:S01]  /*16f0*/  FMUL.FTZ R33, R32, UR10 ;  /* 0x0000000a20217c20 */ /* 0x000fe20008410000 */
[----:B------:R-:W-:Y:S01]  /*1700*/  FMUL.FTZ R36, R22, R9 ;  /* 0x0000000916247220 */ /* 0x000fe20000410000 */
[----:B------:R-:W-:Y:S01]  /*1710*/  FADD.FTZ R31, R30, R31 ;  /* 0x0000001f1e1f7221 */ /* 0x000fe20000010000 */
[----:B------:R-:W-:Y:S01]  /*1720*/  FFMA.FTZ R34, R29, R30, R34 ;  /* 0x0000001e1d227223 */ /* 0x000fe20000010022 */
[----:B------:R-:W-:Y:S01]  /*1730*/  FFMA.FTZ R32, R21, R29, R28 ;  /* 0x0000001d15207223 */ /* 0x000fe2000001001c */
[----:B------:R-:W-:Y:S01]  /*1740*/  FADD.FTZ R30, R51, -UR13 ;  /* 0x8000000d331e7e21 */ /* 0x000fe20008010000 */
[----:B------:R-:W-:Y:S01]  /*1750*/  FFMA.FTZ R29, R22, R33, R35 ;  /* 0x00000021161d7223 */ /* 0x000fe20000010023 */
[----:B------:R-:W-:Y:S01]  /*1760*/  FADD.FTZ R35, R31, R36 ;  /* 0x000000241f237221 */ /* 0x000fe20000010000 */
[----:B------:R-:W-:Y:S01]  /*1770*/  FFMA.FTZ R36, R33, R36, R34 ;  /* 0x0000002421247223 */ /* 0x000fe20000010022 */
[----:B------:R-:W-:Y:S01]  /*1780*/  FADD.FTZ R28, RZ, R3 ;  /* 0x00000003ff1c7221 */ /* 0x000fe20000010000 */
[----:B------:R-:W-:Y:S01]  /*1790*/  FADD.FTZ R31, RZ, R2 ;  /* 0x00000002ff1f7221 */ /* 0x000fe20000010000 */
        /* <DEDUP_REMOVED lines=8> */
[----:B------:R-:W-:Y:S01]  /*1820*/  FADD.FTZ R30, R25, R30 ;  /* 0x0000001e191e7221 */ /* 0x000fe20000010000 */
[----:B------:R-:W-:Y:S01]  /*1830*/  FADD.FTZ R35, R34, R35 ;  /* 0x0000002322237221 */ /* 0x000fe20000010000 */
[----:B------:R-:W-:Y:S01]  /*1840*/  FMUL.FTZ R32, R26, R9 ;  /* 0x000000091a207220 */ /* 0x000fe20000410000 */
[----:B------:R-:W-:Y:S01]  /*1850*/  FMUL.FTZ R36, R36, UR10 ;  /* 0x0000000a24247c20 */ /* 0x000fe20008410000 */
        /* <DEDUP_REMOVED lines=20> */
.L_x_1492:
        /* <DEDUP_REMOVED lines=14> */
[----:B------:R-:W-:Y:S01]  /*1a80*/  FMUL.FTZ R34, R30, -1.4426950216293334961 ;  /* 0xbfb8aa3b1e227820 */ /* 0x000fe20000410000 */
[----:B------:R-:W-:-:S03]  /*1a90*/  FMUL.FTZ R92, R92, UR10 ;  /* 0x0000000a5c5c7c20 */ /* 0x000fc60008410000 */
[----:B------:R-:W0:Y:S04]  /*1aa0*/  MUFU.EX2 R38, R38 ;  /* 0x0000002600267308 */ /* 0x000e280000000800 */
[----:B------:R-:W1:Y:S04]  /*1ab0*/  MUFU.EX2 R32, R32 ;  /* 0x0000002000207308 */ /* 0x000e680000000800 */
[----:B------:R-:W2:Y:S01]  /*1ac0*/  MUFU.EX2 R34, R34 ;  /* 0x0000002200227308 */ /* 0x000ea20000000800 */
[----:B0-----:R-:W-:Y:S01]  /*1ad0*/  FADD.FTZ R35, R38, 1 ;  /* 0x3f80000026237421 */ /* 0x001fe20000010000 */
[----:B-1----:R-:W-:-:S05]  /*1ae0*/  FADD.FTZ R33, R32, 1 ;  /* 0x3f80000020217421 */ /* 0x002fca0000010000 */
[----:B------:R-:W0:Y:S01]  /*1af0*/  MUFU.RCP R35, R35 ;  /* 0x0000002300237308 */ /* 0x000e220000001000 */
[----:B--2---:R-:W-:-:S07]  /*1b00*/  FADD.FTZ R36, R34, 1 ;  /* 0x3f80000022247421 */ /* 0x004fce0000010000 */
[----:B------:R-:W1:Y:S08]  /*1b10*/  MUFU.RCP R33, R33 ;  /* 0x0000002100217308 */ /* 0x000e700000001000 */
[----:B------:R-:W2:Y:S01]  /*1b20*/  MUFU.RCP R36, R36 ;  /* 0x0000002400247308 */ /* 0x000ea20000001000 */
[----:B0-----:R-:W-:Y:S01]  /*1b30*/  FADD.FTZ R34, -R35, 1 ;  /* 0x3f80000023227421 */ /* 0x001fe20000010100 */
[----:B------:R-:W-:-:S03]  /*1b40*/  FMUL.FTZ R35, R14, R35 ;  /* 0x000000230e237220 */ /* 0x000fc60000410000 */
[----:B------:R-:W-:Y:S01]  /*1b50*/  FFMA.FTZ R39, R39, R34, 1 ;  /* 0x3f80000027277423 */ /* 0x000fe20000010022 */
[----:B------:R-:W-:Y:S01]  /*1b60*/  FFMA.FTZ R34, R9, R46, R6 ;  /* 0x0000002e09227223 */ /* 0x000fe20000010006 */
[----:B-1----:R-:W-:-:S03]  /*1b70*/  FADD.FTZ R32, -R33, 1 ;  /* 0x3f80000021207421 */ /* 0x002fc60000010100 */
[----:B------:R-:W-:Y:S01]  /*1b80*/  FMUL.FTZ R45, R34, -1.4426950216293334961 ;  /* 0xbfb8aa3b222d7820 */ /* 0x000fe20000410000 */
[----:B------:R-:W-:Y:S01]  /*1b90*/  FMUL.FTZ R44, R2, R33 ;  /* 0x00000021022c7220 */ /* 0x000fe20000410000 */
[----:B------:R-:W-:Y:S01]  /*1ba0*/  FMUL.FTZ R39, R35, R39 ;  /* 0x0000002723277220 */ /* 0x000fe20000410000 */
[----:B------:R-:W-:Y:S01]  /*1bb0*/  FFMA.FTZ R31, R31, R32, 1 ;  /* 0x3f8000001f1f7423 */ /* 0x000fe20000010020 */
[----:B------:R-:W-:Y:S01]  /*1bc0*/  FADD.FTZ R32, R59, -UR13 ;  /* 0x8000000d3b207e21 */ /* 0x000fe20008010000 */
[----:B------:R-:W0:Y:S01]  /*1bd0*/  MUFU.EX2 R41, R45 ;  /* 0x0000002d00297308 */ /* 0x000e220000000800 */
[----:B--2---:R-:W-:Y:S01]  /*1be0*/  FADD.FTZ R37, -R36, 1 ;  /* 0x3f80000024257421 */ /* 0x004fe20000010100 */
[----:B------:R-:W-:Y:S01]  /*1bf0*/  FMUL.FTZ R47, R3, R36 ;  /* 0x00000024032f7220 */ /* 0x000fe20000410000 */
[----:B------:R-:W-:Y:S01]  /*1c00*/  FMUL.FTZ R32, R32, UR10 ;  /* 0x0000000a20207c20 */ /* 0x000fe20008410000 */
[----:B------:R-:W-:Y:S01]  /*1c10*/  FMUL.FTZ R44, R44, R31 ;  /* 0x0000001f2c2c7220 */ /* 0x000fe20000410000 */
[----:B------:R-:W-:Y:S01]  /*1c20*/  FFMA.FTZ R30, R30, R37, 1 ;  /* 0x3f8000001e1e7423 */ /* 0x000fe20000010025 */
[C-C-:B------:R-:W-:Y:S01]  /*1c30*/  FFMA.FTZ R36, R8.reuse, R92, R7.reuse ;  /* 0x0000005c08247223 */ /* 0x140fe20000010007 */
[----:B------:R-:W-:-:S02]  /*1c40*/  FFMA.FTZ R31, R8, R32, R7 ;  /* 0x00000020081f7223 */ /* 0x000fc40000010007 */
[----:B------:R-:W-:Y:S01]  /*1c50*/  FMUL.FTZ R47, R47, R30 ;  /* 0x0000001e2f2f7220 */ /* 0x000fe20000410000 */
[----:B------:R-:W-:Y:S01]  /*1c60*/  FADD.FTZ R30, R56, -UR13 ;  /* 0x8000000d381e7e21 */ /* 0x000fe20008010000 */
[----:B------:R-:W-:Y:S01]  /*1c70*/  FMUL.FTZ R42, R31, -1.4426950216293334961 ;  /* 0xbfb8aa3b1f2a7820 */ /* 0x000fe20000410000 */
[----:B------:R-:W-:Y:S01]  /*1c80*/  FMUL.FTZ R43, R36, -1.4426950216293334961 ;  /* 0xbfb8aa3b242b7820 */ /* 0x000fe20000410000 */
[----:B0-----:R-:W-:Y:S01]  /*1c90*/  FADD.FTZ R41, R41, 1 ;  /* 0x3f80000029297421 */ /* 0x001fe20000010000 */
[----:B------:R-:W-:Y:S02]  /*1ca0*/  FMUL.FTZ R30, R30, UR10 ;  /* 0x0000000a1e1e7c20 */ /* 0x000fe40008410000 */
[----:B------:R-:W0:Y:S02]  /*1cb0*/  MUFU.EX2 R38, R43 ;  /* 0x0000002b00267308 */ /* 0x000e240000000800 */
[----:B------:R-:W-:Y:S02]  /*1cc0*/  FFMA.FTZ R33, R9, R30, R6 ;  /* 0x0000001e09217223 */ /* 0x000fe40000010006 */
[----:B------:R-:W1:Y:S02]  /*1cd0*/  MUFU.EX2 R42, R42 ;  /* 0x0000002a002a7308 */ /* 0x000e640000000800 */
[----:B------:R-:W-:-:S02]  /*1ce0*/  FMUL.FTZ R37, R33, -1.4426950216293334961 ;  /* 0xbfb8aa3b21257820 */ /* 0x000fc40000410000 */
[----:B------:R-:W2:Y:S01]  /*1cf0*/  MUFU.RCP R41, R41 ;  /* 0x0000002900297308 */ /* 0x000ea20000001000 */
[----:B0-----:R-:W-:-:S07]  /*1d00*/  FADD.FTZ R38, R38, 1 ;  /* 0x3f80000026267421 */ /* 0x001fce0000010000 */
[----:B------:R-:W0:Y:S01]  /*1d10*/  MUFU.EX2 R37, R37 ;  /* 0x0000002500257308 */ /* 0x000e220000000800 */
[----:B-1----:R-:W-:-:S03]  /*1d20*/  FADD.FTZ R43, R42, 1 ;  /* 0x3f8000002a2b7421 */ /* 0x002fc60000010000 */
[----:B------:R-:W1:Y:S01]  /*1d30*/  MUFU.RCP R38, R38 ;  /* 0x0000002600267308 */ /* 0x000e620000001000 */
[----:B--2---:R-:W-:-:S07]  /*1d40*/  FADD.FTZ R35, -R41, 1 ;  /* 0x3f80000029237421 */ /* 0x004fce0000010100 */
[----:B------:R-:W2:Y:S01]  /*1d50*/  MUFU.RCP R42, R43 ;  /* 0x0000002b002a7308 */ /* 0x000ea20000001000 */
[----:B0-----:R-:W-:Y:S01]  /*1d60*/  FADD.FTZ R37, R37, 1 ;  /* 0x3f80000025257421 */ /* 0x001fe20000010000 */
[----:B------:R-:W-:Y:S01]  /*1d70*/  FFMA.FTZ R34, R34, R35, 1 ;  /* 0x3f80000022227423 */ /* 0x000fe20000010023 */
[----:B------:R-:W-:-:S05]  /*1d80*/  FMUL.FTZ R35, R24, R41 ;  /* 0x0000002918237220 */ /* 0x000fca0000410000 */
[----:B------:R-:W0:Y:S01]  /*1d90*/  MUFU.RCP R37, R37 ;  /* 0x0000002500257308 */ /* 0x000e220000001000 */
[----:B------:R-:W-:Y:S01]  /*1da0*/  FMUL.FTZ R35, R35, R34 ;  /* 0x0000002223237220 */ /* 0x000fe20000410000 */
[----:B-1----:R-:W-:Y:S01]  /*1db0*/  FADD.FTZ R45, -R38, 1 ;  /* 0x3f800000262d7421 */ /* 0x002fe20000010100 */
[----:B------:R-:W-:-:S03]  /*1dc0*/  FMUL.FTZ R38, R15, R38 ;  /* 0x000000260f267220 */ /* 0x000fc60000410000 */
[----:B------:R-:W-:Y:S01]  /*1dd0*/  FFMA.FTZ R45, R36, R45, 1 ;  /* 0x3f800000242d7423 */ /* 0x000fe2000001002d */
[----:B--2---:R-:W-:Y:S01]  /*1de0*/  FADD.FTZ R34, -R42, 1 ;  /* 0x3f8000002a227421 */ /* 0x004fe20000010100 */
[----:B------:R-:W-:Y:S02]  /*1df0*/  FMUL.FTZ R43, R25, R42 ;  /* 0x0000002a192b7220 */ /* 0x000fe40000410000 */
[----:B------:R-:W-:Y:S01]  /*1e00*/  FMUL.FTZ R45, R38, R45 ;  /* 0x0000002d262d7220 */ /* 0x000fe20000410000 */
[----:B------:R-:W-:Y:S01]  /*1e10*/  FFMA.FTZ R34, R31, R34, 1 ;  /* 0x3f8000001f227423 */ /* 0x000fe20000010022 */
[----:B------:R-:W-:Y:S01]  /*1e20*/  FADD.FTZ R31, R57, -UR13 ;  /* 0x8000000d391f7e21 */ /* 0x000fe20008010000 */
[----:B0-----:R-:W-:Y:S02]  /*1e30*/  FADD.FTZ R36, -R37, 1 ;  /* 0x3f80000025247421 */ /* 0x001fe40000010100 */
[----:B------:R-:W-:Y:S01]  /*1e40*/  FMUL.FTZ R43, R43, R34 ;  /* 0x000000222b2b7220 */ /* 0x000fe20000410000 */
[----:B------:R-:W-:Y:S01]  /*1e50*/  FMUL.FTZ R34, R9, R44 ;  /* 0x0000002c09227220 */ /* 0x000fe20000410000 */
[----:B------:R-:W-:Y:S01]  /*1e60*/  FMUL.FTZ R31, R31, UR10 ;  /* 0x0000000a1f1f7c20 */ /* 0x000fe20008410000 */
[----:B------:R-:W-:Y:S01]  /*1e70*/  FFMA.FTZ R36, R33, R36, 1 ;  /* 0x3f80000021247423 */ /* 0x000fe20000010024 */
[----:B------:R-:W-:Y:S01]  /*1e80*/  FMUL.FTZ R33, R16, R37 ;  /* 0x0000002510217220 */ /* 0x000fe20000410000 */
[----:B------:R-:W-:Y:S01]  /*1e90*/  FFMA.FTZ R41, R29, R34, RZ ;  /* 0x000000221d297223 */ /* 0x000fe200000100ff */
[----:B------:R-:W-:Y:S01]  /*1ea0*/  FADD.FTZ R42, RZ, R34 ;  /* 0x00000022ff2a7221 */ /* 0x000fe20000010000 */
[C---:B------:R-:W-:Y:S01]  /*1eb0*/  FFMA.FTZ R34, R8.reuse, R31, R7 ;  /* 0x0000001f08227223 */ /* 0x040fe20000010007 */
[----:B------:R-:W-:Y:S01]  /*1ec0*/  FMUL.FTZ R33, R33, R36 ;  /* 0x0000002421217220 */ /* 0x000fe20000410000 */
[----:B------:R-:W-:-:S02]  /*1ed0*/  FMUL.FTZ R37, R8, R47 ;  /* 0x0000002f08257220 */ /* 0x000fc40000410000 */
[----:B------:R-:W-:Y:S02]  /*1ee0*/  FMUL.FTZ R36, R34, -1.4426950216293334961 ;  /* 0xbfb8aa3b22247820 */ /* 0x000fe40000410000 */
[C---:B------:R-:W-:Y:S01]  /*1ef0*/  FFMA.FTZ R38, R28.reuse, R37, R41 ;  /* 0x000000251c267223 */ /* 0x040fe20000010029 */
[----:B------:R-:W-:Y:S01]  /*1f00*/  FADD.FTZ R42, R37, R42 ;  /* 0x0000002a252a7221 */ /* 0x000fe20000010000 */
[----:B------:R-:W-:Y:S01]  /*1f10*/  FFMA.FTZ R37, R29, R44, RZ ;  /* 0x0000002c1d257223 */ /* 0x000fe200000100ff */
[----:B------:R-:W-:Y:S01]  /*1f20*/  FADD.FTZ R44, RZ, R44 ;  /* 0x0000002cff2c7221 */ /* 0x000fe20000010000 */
[----:B------:R-:W0:Y:S01]  /*1f30*/  MUFU.EX2 R36, R36 ;  /* 0x0000002400247308 */ /* 0x000e220000000800 */
[----:B------:R-:W-:Y:S01]  /*1f40*/  FFMA.FTZ R28, R28, R47, RZ ;  /* 0x0000002f1c1c7223 */ /* 0x000fe200000100ff */
[-C--:B------:R-:W-:Y:S01]  /*1f50*/  FFMA.FTZ R37, R40, R39.reuse, R37 ;  /* 0x0000002728257223 */ /* 0x080fe20000010025 */
[----:B------:R-:W-:Y:S01]  /*1f60*/  FADD.FTZ R41, R44, R39 ;  /* 0x000000272c297221 */ /* 0x000fe20000010000 */
[----:B------:R-:W-:-:S02]  /*1f70*/  FMUL.FTZ R39, R9, R39 ;  /* 0x0000002709277220 */ /* 0x000fc40000410000 */
[----:B------:R-:W-:Y:S02]  /*1f80*/  FFMA.FTZ R37, R46, R35, R37 ;  /* 0x000000232e257223 */ /* 0x000fe40000010025 */
[----:B------:R-:W-:Y:S01]  /*1f90*/  FFMA.FTZ R40, R40, R39, R38 ;  /* 0x0000002728287223 */ /* 0x000fe20000010026 */
[----:B------:R-:W-:Y:S01]  /*1fa0*/  FADD.FTZ R42, R42, R39 ;  /* 0x000000272a2a7221 */ /* 0x000fe20000010000 */
[----:B------:R-:W-:Y:S01]  /*1fb0*/  FADD.FTZ R38, RZ, R47 ;  /* 0x0000002fff267221 */ /* 0x000fe20000010000 */
[-C--:B------:R-:W-:Y:S01]  /*1fc0*/  FFMA.FTZ R47, R92, R45.reuse, R28 ;  /* 0x0000002d5c2f7223 */ /* 0x080fe2000001001c */
[----:B0-----:R-:W-:Y:S02]  /*1fd0*/  FADD.FTZ R36, R36, 1 ;  /* 0x3f80000024247421 */ /* 0x001fe40000010000 */
[----:B------:R-:W-:Y:S01]  /*1fe0*/  FADD.FTZ R38, R38, R45 ;  /* 0x0000002d26267221 */ /* 0x000fe20000010000 */
[----:B------:R-:W-:-:S03]  /*1ff0*/  FMUL.FTZ R45, R8, R45 ;  /* 0x0000002d082d7220 */ /* 0x000fc60000410000 */
[----:B------:R-:W0:Y:S01]  /*2000*/  MUFU.RCP R36, R36 ;  /* 0x0000002400247308 */ /* 0x000e220000001000 */
[----:B------:R-:W-:Y:S01]  /*2010*/  FFMA.FTZ R92, R92, R45, R40 ;  /* 0x0000002d5c5c7223 */ /* 0x000fe20000010028 */
[----:B------:R-:W-:Y:S01]  /*2020*/  FADD.FTZ R42, R45, R42 ;  /* 0x0000002a2d2a7221 */ /* 0x000fe20000010000 */
[----:B0-----:R-:W-:-:S04]  /*2030*/  FADD.FTZ R29, -R36, 1 ;  /* 0x3f800000241d7421 */ /* 0x001fc80000010100 */
[----:B------:R-:W-:Y:S01]  /*2040*/  FFMA.FTZ R29, R34, R29, 1 ;  /* 0x3f800000221d7423 */ /* 0x000fe2000001001d */
[----:B------:R-:W-:-:S04]  /*2050*/  FMUL.FTZ R34, R17, R36 ;  /* 0x0000002411227220 */ /* 0x000fc80000410000 */
        /* <DEDUP_REMOVED lines=11> */
[----:B------:R-:W-:-:S03]  /*2110*/  FADD.FTZ R36, R55, -UR13 ;  /* 0x8000000d37247e21 */ /* 0x000fc60008010000 */
[----:B------:R-:W-:Y:S01]  /*2120*/  FMUL.FTZ R40, R40, R28 ;  /* 0x0000001c28287220 */ /* 0x000fe20000410000 */
[----:B------:R-:W-:Y:S01]  /*2130*/  FMUL.FTZ R36, R36, UR10 ;  /* 0x0000000a24247c20 */ /* 0x000fe20008410000 */
[----:B------:R-:W-:Y:S01]  /*2140*/  FADD.FTZ R28, R41, R35 ;  /* 0x00000023291c7221 */ /* 0x000fe20000010000 */
[----:B------:R-:W-:Y:S02]  /*2150*/  FMUL.FTZ R35, R9, R35 ;  /* 0x0000002309237220 */ /* 0x000fe40000410000 */
[----:B------:R-:W-:Y:S02]  /*2160*/  FFMA.FTZ R39, R8, R36, R7 ;  /* 0x0000002408277223 */ /* 0x000fe40000010007 */
[----:B------:R-:W-:Y:S01]  /*2170*/  FFMA.FTZ R46, R46, R35, R92 ;  /* 0x000000232e2e7223 */ /* 0x000fe2000001005c */
[----:B------:R-:W-:Y:S01]  /*2180*/  FADD.FTZ R42, R42, R35 ;  /* 0x000000232a2a7221 */ /* 0x000fe20000010000 */
[----:B------:R-:W-:Y:S01]  /*2190*/  FMUL.FTZ R45, R39, -1.4426950216293334961 ;  /* 0xbfb8aa3b272d7820 */ /* 0x000fe20000410000 */
[----:B------:R-:W-:Y:S01]  /*21a0*/  FADD.FTZ R35, R38, R43 ;  /* 0x0000002b26237221 */ /* 0x000fe20000010000 */
[-C--:B------:R-:W-:Y:S01]  /*21b0*/  FFMA.FTZ R38, R32, R43.reuse, R47 ;  /* 0x0000002b20267223 */ /* 0x080fe2000001002f */
[----:B------:R-:W-:-:S03]  /*21c0*/  FMUL.FTZ R43, R8, R43 ;  /* 0x0000002b082b7220 */ /* 0x000fc60000410000 */
[----:B------:R-:W0:Y:S01]  /*21d0*/  MUFU.EX2 R45, R45 ;  /* 0x0000002d002d7308 */ /* 0x000e220000000800 */
[----:B------:R-:W-:Y:S01]  /*21e0*/  FFMA.FTZ R47, R32, R43, R46 ;  /* 0x0000002b202f7223 */ /* 0x000fe2000001002e */
[----:B------:R-:W-:Y:S01]  /*21f0*/  FADD.FTZ R42, R43, R42 ;  /* 0x0000002a2b2a7221 */ /* 0x000fe20000010000 */
[----:B0-----:R-:W-:-:S06]  /*2200*/  FADD.FTZ R44, R45, 1 ;  /* 0x3f8000002d2c7421 */ /* 0x001fcc0000010000 */
[----:B------:R-:W0:Y:S02]  /*2210*/  MUFU.RCP R44, R44 ;  /* 0x0000002c002c7308 */ /* 0x000e240000001000 */
        /* <DEDUP_REMOVED lines=9> */
[----:B0-----:R-:W-:Y:S01]  /*22b0*/  FADD.FTZ R45, R92, 1 ;  /* 0x3f8000005c2d7421 */ /* 0x001fe20000010000 */
[----:B------:R-:W-:-:S04]  /*22c0*/  FMUL.FTZ R92, R9, R33 ;  /* 0x00000021095c7220 */ /* 0x000fc80000410000 */
[----:B------:R-:W-:Y:S01]  /*22d0*/  FADD.FTZ R42, R42, R92 ;  /* 0x0000005c2a2a7221 */ /* 0x000fe20000010000 */
[----:B------:R-:W0:Y:S02]  /*22e0*/  MUFU.RCP R45, R45 ;  /* 0x0000002d002d7308 */ /* 0x000e240000001000 */
        /* <DEDUP_REMOVED lines=9> */
[----:B0-----:R-:W-:Y:S01]  /*2380*/  FADD.FTZ R46, R45, 1 ;  /* 0x3f8000002d2e7421 */ /* 0x001fe20000010000 */
[----:B------:R-:W-:Y:S01]  /*2390*/  FADD.FTZ R45, R28, R33 ;  /* 0x000000211c2d7221 */ /* 0x000fe20000010000 */
[----:B------:R-:W-:Y:S01]  /*23a0*/  FFMA.FTZ R28, R30, R33, R37 ;  /* 0x000000211e1c7223 */ /* 0x000fe20000010025 */
[----:B------:R-:W-:Y:S01]  /*23b0*/  FADD.FTZ R37, R50, -UR13 ;  /* 0x8000000d32257e21 */ /* 0x000fe20008010000 */
[----:B------:R-:W-:Y:S01]  /*23c0*/  FFMA.FTZ R30, R30, R92, R47 ;  /* 0x0000005c1e1e7223 */ /* 0x000fe2000001002f */
[----:B------:R-:W-:Y:S01]  /*23d0*/  FADD.FTZ R45, R45, R40 ;  /* 0x000000282d2d7221 */ /* 0x000fe20000010000 */
[----:B------:R-:W0:Y:S01]  /*23e0*/  MUFU.RCP R46, R46 ;  /* 0x0000002e002e7308 */ /* 0x000e220000001000 */
[----:B------:R-:W-:Y:S01]  /*23f0*/  FMUL.FTZ R37, R37, UR10 ;  /* 0x0000000a25257c20 */ /* 0x000fe20008410000 */
[----:B------:R-:W-:Y:S01]  /*2400*/  FFMA.FTZ R28, R29, R40, R28 ;  /* 0x000000281d1c7223 */ /* 0x000fe2000001001c */
[----:B------:R-:W-:-:S03]  /*2410*/  FADD.FTZ R45, R45, R32 ;  /* 0x000000202d2d7221 */ /* 0x000fc60000010000 */
[----:B------:R-:W-:Y:S01]  /*2420*/  FFMA.FTZ R28, R39, R32, R28 ;  /* 0x00000020271c7223 */ /* 0x000fe2000001001c */
[----:B0-----:R-:W-:-:S04]  /*2430*/  FADD.FTZ R33, -R46, 1 ;  /* 0x3f8000002e217421 */ /* 0x001fc80000010100 */
[----:B------:R-:W-:Y:S01]  /*2440*/  FFMA.FTZ R43, R43, R33, 1 ;  /* 0x3f8000002b2b7423 */ /* 0x000fe20000010021 */
[----:B------:R-:W-:Y:S01]  /*2450*/  FMUL.FTZ R33, R21, R46 ;  /* 0x0000002e15217220 */ /* 0x000fe20000410000 */
[----:B------:R-:W-:Y:S01]  /*2460*/  FADD.FTZ R46, R35, R34 ;  /* 0x00000022232e7221 */ /* 0x000fe20000010000 */
[-C--:B------:R-:W-:Y:S01]  /*2470*/  FFMA.FTZ R35, R31, R34.reuse, R38 ;  /* 0x000000221f237223 */ /* 0x080fe20000010026 */
[----:B------:R-:W-:Y:S01]  /*2480*/  FMUL.FTZ R34, R8, R34 ;  /* 0x0000002208227220 */ /* 0x000fe20000410000 */
[----:B------:R-:W-:Y:S01]  /*2490*/  FMUL.FTZ R33, R33, R43 ;  /* 0x0000002b21217220 */ /* 0x000fe20000410000 */
[----:B------:R-:W-:Y:S01]  /*24a0*/  FFMA.FTZ R43, R9, R37, R6 ;  /* 0x00000025092b7223 */ /* 0x000fe20000010006 */
[----:B------:R-:W-:Y:S01]  /*24b0*/  FFMA.FTZ R35, R36, R41, R35 ;  /* 0x0000002924237223 */ /* 0x000fe20000010023 */
[----:B------:R-:W-:Y:S01]  /*24c0*/  FFMA.FTZ R30, R31, R34, R30 ;  /* 0x000000221f1e7223 */ /* 0x000fe2000001001e */
[----:B------:R-:W-:Y:S01]  /*24d0*/  FADD.FTZ R31, R51, -UR13 ;  /* 0x8000000d331f7e21 */ /* 0x000fe20008010000 */
[----:B------:R-:W-:Y:S01]  /*24e0*/  FMUL.FTZ R92, R43, -1.4426950216293334961 ;  /* 0xbfb8aa3b2b5c7820 */ /* 0x000fe20000410000 */
[----:B------:R-:W-:Y:S01]  /*24f0*/  FADD.FTZ R42, R34, R42 ;  /* 0x0000002a222a7221 */ /* 0x000fe20000010000 */
[----:B------:R-:W-:Y:S01]  /*2500*/  FADD.FTZ R46, R46, R41 ;  /* 0x000000292e2e7221 */ /* 0x000fe20000010000 */
[----:B------:R-:W-:-:S03]  /*2510*/  FMUL.FTZ R31, R31, UR10 ;  /* 0x0000000a1f1f7c20 */ /* 0x000fc60008410000 */
[----:B------:R-:W0:Y:S01]  /*2520*/  MUFU.EX2 R92, R92 ;  /* 0x0000005c005c7308 */ /* 0x000e220000000800 */
        /* <DEDUP_REMOVED lines=8> */
[----:B------:R-:W-:Y:S02]  /*25b0*/  FMUL.FTZ R43, R9, R40 ;  /* 0x00000028092b7220 */ /* 0x000fe40000410000 */
[----:B------:R-:W0:Y:S01]  /*25c0*/  MUFU.EX2 R47, R47 ;  /* 0x0000002f002f7308 */ /* 0x000e220000000800 */
[----:B------:R-:W-:Y:S01]  /*25d0*/  FADD.FTZ R45, R45, R38 ;  /* 0x000000262d2d7221 */ /* 0x000fe20000010000 */
[----:B------:R-:W-:Y:S01]  /*25e0*/  FFMA.FTZ R29, R29, R43, R30 ;  /* 0x0000002b1d1d7223 */ /* 0x000fe2000001001e */
[----:B------:R-:W-:Y:S01]  /*25f0*/  FADD.FTZ R42, R42, R43 ;  /* 0x0000002b2a2a7221 */ /* 0x000fe20000010000 */
[----:B0-----:R-:W-:-:S06]  /*2600*/  FADD.FTZ R92, R47, 1 ;  /* 0x3f8000002f5c7421 */ /* 0x001fcc0000010000 */
[----:B------:R-:W0:Y:S02]  /*2610*/  MUFU.RCP R92, R92 ;  /* 0x0000005c005c7308 */ /* 0x000e240000001000 */
[----:B0-----:R-:W-:-:S04]  /*2620*/  FADD.FTZ R30, -R92, 1 ;  /* 0x3f8000005c1e7421 */ /* 0x001fc80000010100 */
[----:B------:R-:W-:Y:S01]  /*2630*/  FFMA.FTZ R34, R34, R30, 1 ;  /* 0x3f80000022227423 */ /* 0x000fe2000001001e */
[----:B------:R-:W-:Y:S01]  /*2640*/  FMUL.FTZ R30, R23, R92 ;  /* 0x0000005c171e7220 */ /* 0x000fe20000410000 */
[----:B------:R-:W-:-:S03]  /*2650*/  FMUL.FTZ R92, R8, R41 ;  /* 0x00000029085c7220 */ /* 0x000fc60000410000 */
[----:B------:R-:W-:Y:S01]  /*2660*/  FMUL.FTZ R30, R30, R34 ;  /* 0x000000221e1e7220 */ /* 0x000fe20000410000 */
[----:B------:R-:W-:Y:S01]  /*2670*/  FADD.FTZ R34, R48, -UR13 ;  /* 0x8000000d30227e21 */ /* 0x000fe20008010000 */
[----:B------:R-:W-:Y:S01]  /*2680*/  FFMA.FTZ R36, R36, R92, R29 ;  /* 0x0000005c24247223 */ /* 0x000fe2000001001d */
[----:B------:R-:W-:Y:S02]  /*2690*/  FADD.FTZ R42, R92, R42 ;  /* 0x0000002a5c2a7221 */ /* 0x000fe40000010000 */
[----:B------:R-:W-:-:S04]  /*26a0*/  FMUL.FTZ R34, R34, UR10 ;  /* 0x0000000a22227c20 */ /* 0x000fc80008410000 */
[----:B------:R-:W-:-:S04]  /*26b0*/  FFMA.FTZ R40, R9, R34, R6 ;  /* 0x0000002209287223 */ /* 0x000fc80000010006 */
[----:B------:R-:W-:-:S06]  /*26c0*/  FMUL.FTZ R47, R40, -1.4426950216293334961 ;  /* 0xbfb8aa3b282f7820 */ /* 0x000fcc0000410000 */
[----:B------:R-:W0:Y:S02]  /*26d0*/  MUFU.EX2 R47, R47 ;  /* 0x0000002f002f7308 */ /* 0x000e240000000800 */
[----:B0-----:R-:W-:Y:S01]  /*26e0*/  FADD.FTZ R43, R47, 1 ;  /* 0x3f8000002f2b7421 */ /* 0x001fe20000010000 */
[----:B------:R-:W-:-:S05]  /*26f0*/  FMUL.FTZ R47, R9, R32 ;  /* 0x00000020092f7220 */ /* 0x000fca0000410000 */
        /* <DEDUP_REMOVED lines=11> */
[----:B------:R-:W-:Y:S01]  /*27b0*/  FFMA.FTZ R43, R39, R47, R36 ;  /* 0x0000002f272b7223 */ /* 0x000fe20000010024 */
[----:B------:R-:W-:Y:S01]  /*27c0*/  FADD.FTZ R47, R42, R47 ;  /* 0x0000002f2a2f7221 */ /* 0x000fe20000010000 */
[----:B------:R-:W-:-:S03]  /*27d0*/  FMUL.FTZ R36, R8, R33 ;  /* 0x0000002108247220 */ /* 0x000fc60000410000 */
[----:B------:R-:W0:Y:S01]  /*27e0*/  MUFU.RCP R92, R92 ;  /* 0x0000005c005c7308 */ /* 0x000e220000001000 */
[----:B------:R-:W-:Y:S01]  /*27f0*/  FADD.FTZ R47, R36, R47 ;  /* 0x0000002f242f7221 */ /* 0x000fe20000010000 */
[----:B0-----:R-:W-:Y:S01]  /*2800*/  FADD.FTZ R32, -R92, 1 ;  /* 0x3f8000005c207421 */ /* 0x001fe20000010100 */
[----:B------:R-:W-:-:S03]  /*2810*/  FMUL.FTZ R39, R27, R92 ;  /* 0x0000005c1b277220 */ /* 0x000fc60000410000 */
[----:B------:R-:W-:Y:S01]  /*2820*/  FFMA.FTZ R32, R41, R32, 1 ;  /* 0x3f80000029207423 */ /* 0x000fe20000010020 */
[----:B------:R-:W-:-:S03]  /*2830*/  FADD.FTZ R41, R46, R33 ;  /* 0x000000212e297221 */ /* 0x000fc60000010000 */
[----:B------:R-:W-:Y:S01]  /*2840*/  FMUL.FTZ R39, R39, R32 ;  /* 0x0000002027277220 */ /* 0x000fe20000410000 */
[C---:B------:R-:W-:Y:S01]  /*2850*/  FFMA.FTZ R32, R44.reuse, R33, R35 ;  /* 0x000000212c207223 */ /* 0x040fe20000010023 */
[----:B------:R-:W-:Y:S01]  /*2860*/  FFMA.FTZ R44, R44, R36, R43 ;  /* 0x000000242c2c7223 */ /* 0x000fe2000001002b */
[-C--:B------:R-:W-:Y:S01]  /*2870*/  FMUL.FTZ R35, R9, R38.reuse ;  /* 0x0000002609237220 */ /* 0x080fe20000410000 */
[C---:B------:R-:W-:Y:S01]  /*2880*/  FFMA.FTZ R33, R37.reuse, R38, R28 ;  /* 0x0000002625217223 */ /* 0x040fe2000001001c */
[CC--:B------:R-:W-:Y:S01]  /*2890*/  FMUL.FTZ R28, R8.reuse, R30.reuse ;  /* 0x0000001e081c7220 */ /* 0x0c0fe20000410000 */
[----:B------:R-:W-:Y:S01]  /*28a0*/  FMUL.FTZ R36, R8, R39 ;  /* 0x0000002708247220 */ /* 0x000fe20000410000 */
[----:B------:R-:W-:Y:S01]  /*28b0*/  FFMA.FTZ R44, R37, R35, R44 ;  /* 0x00000023252c7223 */ /* 0x000fe2000001002c */
[----:B------:R-:W-:Y:S01]  /*28c0*/  FADD.FTZ R47, R47, R35 ;  /* 0x000000232f2f7221 */ /* 0x000fe20000010000 */
[C---:B------:R-:W-:Y:S02]  /*28d0*/  FFMA.FTZ R32, R31.reuse, R30, R32 ;  /* 0x0000001e1f207223 */ /* 0x040fe40000010020 */
[----:B------:R-:W-:Y:S01]  /*28e0*/  FFMA.FTZ R35, R31, R28, R44 ;  /* 0x0000001c1f237223 */ /* 0x000fe2000001002c */
[----:B------:R-:W-:Y:S01]  /*28f0*/  FADD.FTZ R47, R28, R47 ;  /* 0x0000002f1c2f7221 */ /* 0x000fe20000010000 */
[----:B------:R-:W-:Y:S01]  /*2900*/  FMUL.FTZ R28, R9, R40 ;  /* 0x00000028091c7220 */ /* 0x000fe20000410000 */
[----:B------:R-:W-:-:S03]  /*2910*/  FFMA.FTZ R37, R29, R39, R32 ;  /* 0x000000271d257223 */ /* 0x000fc60000010020 */
[----:B------:R-:W-:Y:S01]  /*2920*/  FFMA.FTZ R38, R34, R28, R35 ;  /* 0x0000001c22267223 */ /* 0x000fe20000010023 */
[----:B------:R-:W-:Y:S01]  /*2930*/  FADD.FTZ R47, R47, R28 ;  /* 0x0000001c2f2f7221 */ /* 0x000fe20000010000 */
[----:B------:R-:W-:Y:S02]  /*2940*/  FADD.FTZ R28, R41, R30 ;  /* 0x0000001e291c7221 */ /* 0x000fe40000010000 */
[----:B------:R-:W-:Y:S01]  /*2950*/  FFMA.FTZ R31, R29, R36, R38 ;  /* 0x000000241d1f7223 */ /* 0x000fe20000010026 */
[----:B------:R-:W-:Y:S01]  /*2960*/  FADD.FTZ R30, R36, R47 ;  /* 0x0000002f241e7221 */ /* 0x000fe20000010000 */
[----:B------:R-:W-:Y:S01]  /*2970*/  FFMA.FTZ R36, R34, R40, R33 ;  /* 0x0000002822247223 */ /* 0x000fe20000010021 */
[----:B------:R-:W-:Y:S01]  /*2980*/  FADD.FTZ R38, R45, R40 ;  /* 0x000000282d267221 */ /* 0x000fe20000010000 */
[----:B------:R-:W-:-:S07]  /*2990*/  FADD.FTZ R39, R28, R39 ;  /* 0x000000271c277221 */ /* 0x000fce0000010000 */
.L_x_1493:
        /* <DEDUP_REMOVED lines=35> */
.L_x_1495:
[----:B------:R-:W-:Y:S05]  /*2bd0*/  BSYNC.RECONVERGENT B0 ;  /* 0x0000000000007941 */ /* 0x000fea0003800200 */
.L_x_1494:
[----:B------:R-:W-:Y:S06]  /*2be0*/  BAR.SYNC.DEFER_BLOCKING 0x0 ;  /* 0x0000000000007b1d */ /* 0x000fec0000010000 */
[----:B------:R-:W-:Y:S04]  /*2bf0*/  BSSY.RECONVERGENT B0, `(.L_x_1496) ;  /* 0x0000035000007945 */ /* 0x000fe80003800200 */
[----:B------:R-:W-:Y:S05]  /*2c00*/  @P1 BRA `(.L_x_1497) ;  /* 0x0000000000cc1947 */ /* 0x000fea0003800000 */
[----:B------:R-:W4:Y:S01]  /*2c10*/  S2UR UR7, SR_CgaCtaId ;  /* 0x00000000000779c3 */ /* 0x000f220000008800 */
[----:B------:R-:W-:Y:S02]  /*2c20*/  UMOV UR6, 0x400 ;  /* 0x0000040000067882 */ /* 0x000fe40000000000 */
[----:B----4-:R-:W-:-:S09]  /*2c30*/  ULEA UR6, UR7, UR6, 0x18 ;  /* 0x0000000607067291 */ /* 0x010fd2000f8ec0ff */
[----:B------:R-:W1:Y:S04]  /*2c40*/  LDS.128 R32, [UR6+0x20] ;  /* 0x00002006ff207984 */ /* 0x000e680008000c00 */
[----:B------:R-:W4:Y:S04]  /*2c50*/  LDS.128 R44, [UR6+0x30] ;  /* 0x00003006ff2c7984 */ /* 0x000f280008000c00 */
[----:B------:R-:W5:Y:S01]  /*2c60*/  LDS.128 R40, [UR6+0x40] ;  /* 0x00004006ff287984 */ /* 0x000f620008000c00 */
[----:B-1----:R-:W-:Y:S01]  /*2c70*/  FADD.FTZ R31, R28, R32 ;  /* 0x000000201c1f7221 */ /* 0x002fe20000010000 */
[----:B------:R-:W-:-:S03]  /*2c80*/  FADD.FTZ R32, R29, R33 ;  /* 0x000000211d207221 */ /* 0x000fc60000010000 */
[----:B------:R-:W-:Y:S01]  /*2c90*/  FADD.FTZ R33, R31, R34 ;  /* 0x000000221f217221 */ /* 0x000fe20000010000 */
[----:B------:R-:W-:Y:S01]  /*2ca0*/  FADD.FTZ R32, R32, R35 ;  /* 0x0000002320207221 */ /* 0x000fe20000010000 */
[----:B0-23--:R-:W0:Y:S02]  /*2cb0*/  LDS.128 R28, [UR6+0x50] ;  /* 0x00005006ff1c7984 */ /* 0x00de240008000c00 */
[----:B----4-:R-:W-:Y:S01]  /*2cc0*/  FADD.FTZ R33, R33, R44 ;  /* 0x0000002c21217221 */ /* 0x010fe20000010000 */
[----:B------:R-:W-:-:S03]  /*2cd0*/  FADD.FTZ R32, R32, R45 ;  /* 0x0000002d20207221 */ /* 0x000fc60000010000 */
[----:B------:R-:W-:Y:S01]  /*2ce0*/  FADD.FTZ R33, R33, R46 ;  /* 0x0000002e21217221 */ /* 0x000fe20000010000 */
[----:B------:R-:W-:-:S03]  /*2cf0*/  FADD.FTZ R32, R32, R47 ;  /* 0x0000002f20207221 */ /* 0x000fc60000010000 */
[----:B-----5:R-:W-:Y:S01]  /*2d00*/  FADD.FTZ R33, R33, R40 ;  /* 0x0000002821217221 */ /* 0x020fe20000010000 */
[----:B------:R-:W-:-:S03]  /*2d10*/  FADD.FTZ R40, R32, R41 ;  /* 0x0000002920287221 */ /* 0x000fc60000010000 */
[----:B------:R-:W-:Y:S01]  /*2d20*/  FADD.FTZ R41, R33, R42 ;  /* 0x0000002a21297221 */ /* 0x000fe20000010000 */
[----:B------:R-:W-:Y:S01]  /*2d30*/  FADD.FTZ R44, R40, R43 ;  /* 0x0000002b282c7221 */ /* 0x000fe20000010000 */
[----:B------:R-:W1:Y:S02]  /*2d40*/  LDS.128 R32, [UR6+0x60] ;  /* 0x00006006ff207984 */ /* 0x000e640008000c00 */
[----:B0-----:R-:W-:Y:S01]  /*2d50*/  FADD.FTZ R45, R41, R28 ;  /* 0x0000001c292d7221 */ /* 0x001fe20000010000 */
[----:B------:R-:W-:Y:S01]  /*2d60*/  FADD.FTZ R28, R44, R29 ;  /* 0x0000001d2c1c7221 */ /* 0x000fe20000010000 */
[----:B------:R-:W0:Y:S02]  /*2d70*/  LDS.128 R40, [UR6+0x70] ;  /* 0x00007006ff287984 */ /* 0x000e240008000c00 */
[----:B------:R-:W-:Y:S01]  /*2d80*/  FADD.FTZ R29, R45, R30 ;  /* 0x0000001e2d1d7221 */ /* 0x000fe20000010000 */
[----:B------:R-:W-:Y:S01]  /*2d90*/  FADD.FTZ R28, R28, R31 ;  /* 0x0000001f1c1c7221 */ /* 0x000fe20000010000 */
[----:B------:R-:W2:Y:S02]  /*2da0*/  LDS.128 R44, [UR6+0x80] ;  /* 0x00008006ff2c7984 */ /* 0x000ea40008000c00 */
[----:B-1----:R-:W-:Y:S01]  /*2db0*/  FADD.FTZ R29, R29, R32 ;  /* 0x000000201d1d7221 */ /* 0x002fe20000010000 */
[----:B------:R-:W-:-:S03]  /*2dc0*/  FADD.FTZ R28, R28, R33 ;  /* 0x000000211c1c7221 */ /* 0x000fc60000010000 */
[----:B------:R-:W-:Y:S01]  /*2dd0*/  FADD.FTZ R29, R29, R34 ;  /* 0x000000221d1d7221 */ /* 0x000fe20000010000 */
[----:B------:R-:W-:-:S03]  /*2de0*/  FADD.FTZ R28, R28, R35 ;  /* 0x000000231c1c7221 */ /* 0x000fc60000010000 */
[----:B0-----:R-:W-:Y:S01]  /*2df0*/  FADD.FTZ R29, R29, R40 ;  /* 0x000000281d1d7221 */ /* 0x001fe20000010000 */
[----:B------:R-:W-:Y:S02]  /*2e00*/  FADD.FTZ R32, R28, R41 ;  /* 0x000000291c207221 */ /* 0x000fe40000010000 */
[----:B------:R-:W-:Y:S01]  /*2e10*/  LDS.64 R40, [UR6+0xb0] ;  /* 0x0000b006ff287984 */ /* 0x000fe20008000a00 */
[----:B------:R-:W-:Y:S01]  /*2e20*/  FADD.FTZ R33, R29, R42 ;  /* 0x0000002a1d217221 */ /* 0x000fe20000010000 */
[----:B------:R-:W-:Y:S02]  /*2e30*/  FADD.FTZ R42, R32, R43 ;  /* 0x0000002b202a7221 */ /* 0x000fe40000010000 */
[----:B------:R-:W0:Y:S01]  /*2e40*/  LDS.128 R28, [UR6+0x90] ;  /* 0x00009006ff1c7984 */ /* 0x000e220008000c00 */
[----:B--2---:R-:W-:Y:S01]  /*2e50*/  FADD.FTZ R43, R33, R44 ;  /* 0x0000002c212b7221 */ /* 0x004fe20000010000 */
[----:B------:R-:W-:Y:S02]  /*2e60*/  FADD.FTZ R42, R42, R45 ;  /* 0x0000002d2a2a7221 */ /* 0x000fe40000010000 */
[----:B------:R-:W1:Y:S01]  /*2e70*/  LDS.128 R32, [UR6+0xa0] ;  /* 0x0000a006ff207984 */ /* 0x000e620008000c00 */
        /* <DEDUP_REMOVED lines=10> */
[----:B------:R-:W-:Y:S01]  /*2f20*/  FADD.FTZ R28, R43, R40 ;  /* 0x000000282b1c7221 */ /* 0x000fe20000010000 */
[----:B------:R-:W-:-:S07]  /*2f30*/  FADD.FTZ R29, R42, R41 ;  /* 0x000000292a1d7221 */ /* 0x000fce0000010000 */
.L_x_1497:
[----:B------:R-:W-:Y:S05]  /*2f40*/  BSYNC.RECONVERGENT B0 ;  /* 0x0000000000007941 */ /* 0x000fea0003800200 */
.L_x_1496:
[----:B------:R-:W-:Y:S06]  /*2f50*/  BAR.SYNC.DEFER_BLOCKING 0x0 ;  /* 0x0000000000007b1d */ /* 0x000fec0000010000 */
[----:B------:R-:W-:Y:S04]  /*2f60*/  BSSY.RECONVERGENT B0, `(.L_x_1498) ;  /* 0x000004d000007945 */ /* 0x000fe80003800200 */
[----:B------:R-:W-:Y:S05]  /*2f70*/  @P0 BRA `(.L_x_1499) ;  /* 0x00000004002c0947 */ /* 0x000fea0003800000 */
[----:B------:R-:W1:Y:S04]  /*2f80*/  LDS.128 R40, [R5+0x280] ;  /* 0x0002800005287984 */ /* 0x000e680000000c00 */
[----:B------:R-:W4:Y:S04]  /*2f90*/  LDS.128 R44, [R5+0x500] ;  /* 0x00050000052c7984 */ /* 0x000f280000000c00 */
[----:B------:R-:W5:Y:S01]  /*2fa0*/  LDS.128 R32, [R5+0x780] ;  /* 0x0007800005207984 */ /* 0x000f620000000c00 */
[----:B-1----:R-:W-:Y:S01]  /*2fb0*/  FADD.FTZ R31, R36, R40 ;  /* 0x00000028241f7221 */ /* 0x002fe20000010000 */
[----:B--2---:R-:W-:Y:S01]  /*2fc0*/  FADD.FTZ R30, R37, R41 ;  /* 0x00000029251e7221 */ /* 0x004fe20000010000 */
[----:B------:R-:W-:Y:S01]  /*2fd0*/  FADD.FTZ R37, R38, R42 ;  /* 0x0000002a26257221 */ /* 0x000fe20000010000 */
[----:B------:R-:W-:Y:S01]  /*2fe0*/  FADD.FTZ R36, R39, R43 ;  /* 0x0000002b27247221 */ /* 0x000fe20000010000 */
[----:B----4-:R-:W-:Y:S01]  /*2ff0*/  FADD.FTZ R31, R31, R44 ;  /* 0x0000002c1f1f7221 */ /* 0x010fe20000010000 */
[----:B------:R-:W1:Y:S01]  /*3000*/  LDS.128 R40, [R5+0xa00] ;  /* 0x000a000005287984 */ /* 0x000e620000000c00 */
        /* <DEDUP_REMOVED lines=8> */
[----:B------:R-:W4:Y:S01]  /*3090*/  LDS.128 R36, [R5+0xf00] ;  /* 0x000f000005247984 */ /* 0x000f220000000c00 */
        /* <DEDUP_REMOVED lines=9> */
[----:B----4-:R-:W-:Y:S01]  /*3130*/  FADD.FTZ R31, R31, R36 ;  /* 0x000000241f1f7221 */ /* 0x010fe20000010000 */
        /* <DEDUP_REMOVED lines=28> */
[----:B------:R-:W1:Y:S01]  /*3300*/  LDS.128 R32, [R5+0x2080] ;  /* 0x0020800005207984 */ /* 0x000e620000000c00 */
[----:B----4-:R-:W-:Y:S01]  /*3310*/  FADD.FTZ R31, R31, R36 ;  /* 0x000000241f1f7221 */ /* 0x010fe20000010000 */
[----:B------:R-:W-:Y:S01]  /*3320*/  FADD.FTZ R36, R40, R37 ;  /* 0x0000002528247221 */ /* 0x000fe20000010000 */
[----:B------:R-:W-:Y:S01]  /*3330*/  FADD.FTZ R37, R41, R38 ;  /* 0x0000002629257221 */ /* 0x000fe20000010000 */
[----:B------:R-:W-:Y:S01]  /*3340*/  LDS.128 R44, [R5+0x2580] ;  /* 0x00258000052c7984 */ /* 0x000fe20000000c00 */
[----:B------:R-:W-:-:S03]  /*3350*/  FADD.FTZ R30, R30, R39 ;  /* 0x000000271e1e7221 */ /* 0x000fc60000010000 */
        /* <DEDUP_REMOVED lines=9> */
[----:B------:R-:W-:Y:S01]  /*33f0*/  FADD.FTZ R36, R31, R44 ;  /* 0x0000002c1f247221 */ /* 0x000fe20000010000 */
[----:B------:R-:W-:Y:S01]  /*3400*/  FADD.FTZ R37, R32, R45 ;  /* 0x0000002d20257221 */ /* 0x000fe20000010000 */
[----:B------:R-:W-:Y:S01]  /*3410*/  FADD.FTZ R38, R33, R46 ;  /* 0x0000002e21267221 */ /* 0x000fe20000010000 */
[----:B------:R-:W-:-:S07]  /*3420*/  FADD.FTZ R39, R30, R47 ;  /* 0x0000002f1e277221 */ /* 0x000fce0000010000 */
.L_x_1499:
[----:B------:R-:W-:Y:S05]  /*3430*/  BSYNC.RECONVERGENT B0 ;  /* 0x0000000000007941 */ /* 0x000fea0003800200 */
.L_x_1498:
[----:B------:R-:W-:Y:S04]  /*3440*/  BSSY.RECONVERGENT B0, `(.L_x_1500) ;  /* 0x000001d000007945 */ /* 0x000fe80003800200 */
[----:B------:R-:W-:Y:S05]  /*3450*/  @P0 BRA `(.L_x_1501) ;  /* 0x00000000006c0947 */ /* 0x000fea0003800000 */
[----:B-12---:R-:W1:Y:S01]  /*3460*/  LDC.64 R30, c[0x0][0x3f8] ;  /* 0x0000fe00ff1e7b82 */ /* 0x006e620000000a00 */
[----:B------:R-:W-:-:S07]  /*3470*/  IMAD R67, R67, 0x28, R88 ;  /* 0x0000002843437824 */ /* 0x000fce00078e0258 */
[----:B------:R-:W2:Y:S01]  /*3480*/  LDC.64 R40, c[0x0][0x3d8] ;  /* 0x0000f600ff287b82 */ /* 0x000ea20000000a00 */
[----:B-1----:R-:W-:Y:S01]  /*3490*/  IMAD.WIDE.U32 R32, R30, 0x3, RZ ;  /* 0x000000031e207825 */ /* 0x002fe200078e00ff */
[C---:B------:R-:W-:Y:S02]  /*34a0*/  LEA R43, R31.reuse, R31, 0x1 ;  /* 0x0000001f1f2b7211 */ /* 0x040fe400078e08ff */
[----:B------:R-:W-:Y:S02]  /*34b0*/  LEA.HI R45, P0, R31, R30, RZ, 0x1 ;  /* 0x0000001e1f2d7211 */ /* 0x000fe400078108ff */
[----:B------:R-:W-:Y:S02]  /*34c0*/  IADD3 R43, PT, PT, R33, R43, RZ ;  /* 0x0000002b212b7210 */ /* 0x000fe40007ffe0ff */
[----:B------:R-:W-:Y:S01]  /*34d0*/  SHF.L.U32 R33, R45, 0x1, RZ ;  /* 0x000000012d217819 */ /* 0x000fe200000006ff */
[----:B--2---:R-:W-:Y:S01]  /*34e0*/  IMAD.WIDE R40, R67, 0x4, R40 ;  /* 0x0000000443287825 */ /* 0x004fe200078e0228 */
[----:B------:R-:W-:-:S02]  /*34f0*/  LEA.HI R32, P4, R43, R32, RZ, 0x1 ;  /* 0x000000202b207211 */ /* 0x000fc400078908ff */
[----:B------:R-:W-:Y:S02]  /*3500*/  IADD3.X R34, PT, PT, RZ, R31, RZ, P0, !PT ;  /* 0x0000001fff227210 */ /* 0x000fe400007fe4ff */
[----:B------:R-:W-:Y:S01]  /*3510*/  IADD3.X R43, PT, PT, RZ, R43, RZ, P4, !PT ;  /* 0x0000002bff2b7210 */ /* 0x000fe200027fe4ff */
[----:B------:R4:W-:Y:S01]  /*3520*/  REDG.E.ADD.F32.FTZ.RN.STRONG.GPU desc[UR8][R40.64], R36 ;  /* 0x00000024280079a6 */ /* 0x0009e2000c12f308 */
[C---:B------:R-:W-:Y:S02]  /*3530*/  SHF.L.U32 R35, R32.reuse, 0x1, RZ ;  /* 0x0000000120237819 */ /* 0x040fe400000006ff */
[----:B------:R-:W-:Y:S02]  /*3540*/  SHF.L.U64.HI R43, R32, 0x1, R43 ;  /* 0x00000001202b7819 */ /* 0x000fe4000001022b */
[----:B------:R-:W-:Y:S02]  /*3550*/  LOP3.LUT R33, R33, 0xfffffffc, RZ, 0xc0, !PT ;  /* 0xfffffffc21217812 */ /* 0x000fe400078ec0ff */
[----:B------:R-:W-:-:S02]  /*3560*/  LEA R32, P4, R30, R40, 0x2 ;  /* 0x000000281e207211 */ /* 0x000fc400078810ff */
[----:B------:R-:W-:Y:S02]  /*3570*/  LOP3.LUT R35, R35, 0xfffffffc, RZ, 0xc0, !PT ;  /* 0xfffffffc23237812 */ /* 0x000fe400078ec0ff */
[----:B------:R-:W-:Y:S02]  /*3580*/  SHF.L.U64.HI R45, R45, 0x1, R34 ;  /* 0x000000012d2d7819 */ /* 0x000fe40000010222 */
[----:B------:R-:W-:Y:S02]  /*3590*/  IADD3 R34, P0, PT, R40, R33, RZ ;  /* 0x0000002128227210 */ /* 0x000fe40007f1e0ff */
[----:B------:R-:W-:Y:S02]  /*35a0*/  LEA.HI.X R33, R30, R41, R31, 0x2, P4 ;  /* 0x000000291e217211 */ /* 0x000fe400020f141f */
[----:B------:R-:W-:Y:S02]  /*35b0*/  IADD3 R30, P4, PT, R40, R35, RZ ;  /* 0x00000023281e7210 */ /* 0x000fe40007f9e0ff */
[----:B------:R-:W-:-:S02]  /*35c0*/  IADD3.X R35, PT, PT, R41, R45, RZ, P0, !PT ;  /* 0x0000002d29237210 */ /* 0x000fc400007fe4ff */
[----:B------:R-:W-:-:S03]  /*35d0*/  IADD3.X R31, PT, PT, R41, R43, RZ, P4, !PT ;  /* 0x0000002b291f7210 */ /* 0x000fc600027fe4ff */
[----:B------:R4:W-:Y:S04]  /*35e0*/  REDG.E.ADD.F32.FTZ.RN.STRONG.GPU desc[UR8][R34.64], R37 ;  /* 0x00000025220079a6 */ /* 0x0009e8000c12f308 */
[----:B------:R4:W-:Y:S04]  /*35f0*/  REDG.E.ADD.F32.FTZ.RN.STRONG.GPU desc[UR8][R32.64], R38 ;  /* 0x00000026200079a6 */ /* 0x0009e8000c12f308 */
[----:B------:R4:W-:Y:S02]  /*3600*/  REDG.E.ADD.F32.FTZ.RN.STRONG.GPU desc[UR8][R30.64], R39 ;  /* 0x000000271e0079a6 */ /* 0x0009e4000c12f308 */
.L_x_1501:
[----:B------:R-:W-:Y:S05]  /*3610*/  BSYNC.RECONVERGENT B0 ;  /* 0x0000000000007941 */ /* 0x000fea0003800200 */
.L_x_1500:
[----:B------:R-:W-:Y:S05]  /*3620*/  @!P2 BRA `(.L_x_1502) ;  /* 0x00000008008ca947 */ /* 0x000fea0003800000 */
[----:B----4-:R-:W4:Y:S01]  /*3630*/  LDC.64 R38, c[0x0][0x3d0] ;  /* 0x0000f400ff267b82 */ /* 0x010f220000000a00 */
[----:B-1----:R-:W-:Y:S02]  /*3640*/  LOP3.LUT R31, R66, 0x1, RZ, 0xc0, !PT ;  /* 0x00000001421f7812 */ /* 0x002fe400078ec0ff */
[----:B------:R-:W-:-:S03]  /*3650*/  ISETP.GE.U32.AND P2, PT, R64, 0x8, PT ;  /* 0x000000084000780c */ /* 0x000fc60003f46070 */
[----:B------:R-:W-:-:S04]  /*3660*/  IMAD R35, R31, R0, RZ ;  /* 0x000000001f237224 */ /* 0x000fc800078e02ff */
[----:B--2---:R-:W-:-:S05]  /*3670*/  IMAD R30, R35, R64, RZ ;  /* 0x00000040231e7224 */ /* 0x004fca00078e02ff */
[----:B------:R-:W-:-:S05]  /*3680*/  SHF.L.U32 R31, R30, 0x1, RZ ;  /* 0x000000011e1f7819 */ /* 0x000fca00000006ff */
[----:B----4-:R-:W-:Y:S01]  /*3690*/  IMAD.WIDE R38, R31, 0x4, R38 ;  /* 0x000000041f267825 */ /* 0x010fe200078e0226 */
[----:B------:R-:W-:Y:S06]  /*36a0*/  @P1 BRA `(.L_x_1503) ;  /* 0x00000000004c1947 */ /* 0x000fec0003800000 */
[----:B------:R-:W1:Y:S01]  /*36b0*/  LDC.64 R30, c[0x0][0x3c8] ;  /* 0x0000f200ff1e7b82 */ /* 0x000e620000000a00 */
[----:B------:R-:W-:Y:S01]  /*36c0*/  LOP3.LUT P0, R34, R66, 0x2, RZ, 0xc0, !PT ;  /* 0x0000000242227812 */ /* 0x000fe2000780c0ff */
[----:B------:R-:W-:Y:S01]  /*36d0*/  IMAD.WIDE.U32 R32, R93, 0x8, R38 ;  /* 0x000000085d207825 */ /* 0x000fe200078e0026 */
[----:B------:R-:W-:Y:S02]  /*36e0*/  IADD3 R35, PT, PT, R35, R76, RZ ;  /* 0x0000004c23237210 */ /* 0x000fe40007ffe0ff */
[----:B------:R-:W-:Y:S02]  /*36f0*/  SEL R37, R64, RZ, !P0 ;  /* 0x000000ff40257207 */ /* 0x000fe40004000000 */
[----:B------:R2:W-:Y:S02]  /*3700*/  STG.E.64 desc[UR8][R32.64], R28 ;  /* 0x0000001c20007986 */ /* 0x0005e4000c101b08 */
[----:B------:R-:W-:Y:S01]  /*3710*/  ISETP.NE.AND P0, PT, R37, -0x1, PT ;  /* 0xffffffff2500780c */ /* 0x000fe20003f05270 */
[----:B-1----:R-:W-:Y:S01]  /*3720*/  IMAD.WIDE.U32 R30, R35, 0x4, R30 ;  /* 0x00000004231e7825 */ /* 0x002fe200078e001e */
[----:B------:R-:W-:Y:S01]  /*3730*/  IADD3 R35, PT, PT, -R34, 0x1, RZ ;  /* 0x0000000122237810 */ /* 0x000fe20007ffe1ff */
[----:B------:R-:W-:Y:S06]  /*3740*/  MEMBAR.ALL.GPU ;  /* 0x0000000000007992 */ /* 0x000fec000000a000 */
[----:B------:R-:W-:-:S00]  /*3750*/  ERRBAR ;  /* 0x00000000000079ab */ /* 0x000fc00000000000 */
[----:B------:R-:W-:Y:S06]  /*3760*/  CGAERRBAR ;  /* 0x00000000000075ab */ /* 0x000fec0000000000 */
[----:B------:R2:W-:Y:S01]  /*3770*/  REDG.E.ADD.S32.STRONG.GPU desc[UR8][R30.64], R35 ;  /* 0x000000231e00798e */ /* 0x0005e2000c12e308 */
[----:B------:R-:W-:Y:S05]  /*3780*/  @!P0 BRA `(.L_x_1503) ;  /* 0x0000000000148947 */ /* 0x000fea0003800000 */
.L_x_1504:
[----:B--2---:R-:W2:Y:S04]  /*3790*/  LDG.E.STRONG.GPU R32, desc[UR8][R30.64] ;  /* 0x000000081e207981 */ /* 0x004ea8000c1ef900 */
[----:B--2---:R-:W-:Y:S01]  /*37a0*/  CCTL.IVALL ;  /* 0x00000000ff00798f */ /* 0x004fe20002000000 */
[----:B------:R-:W-:Y:S05]  /*37b0*/  YIELD ;  /* 0x0000000000007946 */ /* 0x000fea0003800000 */
[----:B------:R-:W-:-:S13]  /*37c0*/  ISETP.NE.AND P0, PT, R32, R37, PT ;  /* 0x000000252000720c */ /* 0x000fda0003f05270 */
[----:B------:R-:W-:Y:S05]  /*37d0*/  @P0 BRA `(.L_x_1504) ;  /* 0xfffffffc00ec0947 */ /* 0x000fea000383ffff */
.L_x_1503:
[----:B------:R-:W-:Y:S05]  /*37e0*/  WARPSYNC.ALL ;  /* 0x0000000000007948 */ /* 0x000fea0003800000 */
[----:B------:R-:W-:Y:S01]  /*37f0*/  BAR.SYNC.DEFER_BLOCKING 0x0 ;  /* 0x0000000000007b1d */ /* 0x000fe20000010000 */
[----:B------:R-:W-:-:S05]  /*3800*/  HFMA2 R36, -RZ, RZ, 0, 0 ;  /* 0x00000000ff247431 */ /* 0x000fca00000001ff */
[----:B------:R-:W-:Y:S05]  /*3810*/  @!P2 BRA `(.L_x_1505) ;  /* 0x000000040018a947 */ /* 0x000fea0003800000 */
[C---:B------:R-:W-:Y:S01]  /*3820*/  LEA R34, R0.reuse, R76, 0x1 ;  /* 0x0000004c00227211 */ /* 0x040fe200078e08ff */
[--C-:B--2---:R-:W-:Y:S01]  /*3830*/  IMAD R33, R0, 0x6, R76.reuse ;  /* 0x0000000600217824 */ /* 0x104fe200078e024c */
        /* <DEDUP_REMOVED lines=8> */
.L_x_1506:
[----:B------:R-:W-:-:S13]  /*38c0*/  ISETP.EQ.OR P0, PT, RZ, UR6, P1 ;  /* 0x00000006ff007c0c */ /* 0x000fda0008f02670 */
[----:B------:R-:W-:-:S06]  /*38d0*/  @!P0 IMAD.WIDE.U32 R42, R37, 0x8, R38 ;  /* 0x00000008252a8825 */ /* 0x000fcc00078e0026 */
[----:B------:R-:W0:Y:S01]  /*38e0*/  @!P0 LDG.E.64 R42, desc[UR8][R42.64] ;  /* 0x000000082a2a8981 */ /* 0x000e22000c1e1b00 */
[C---:B------:R-:W-:Y:S02]  /*38f0*/  IADD3 R40, PT, PT, R67.reuse, 0x1, RZ ;  /* 0x0000000143287810 */ /* 0x040fe40007ffe0ff */
[C---:B------:R-:W-:Y:S02]  /*3900*/  IADD3 R44, PT, PT, R67.reuse, 0x2, RZ ;  /* 0x00000002432c7810 */ /* 0x040fe40007ffe0ff */
[----:B------:R-:W-:Y:S02]  /*3910*/  ISETP.EQ.OR P4, PT, R40, UR11, P1 ;  /* 0x0000000b28007c0c */ /* 0x000fe40008f82670 */
[----:B------:R-:W-:Y:S02]  /*3920*/  ISETP.EQ.OR P6, PT, R44, UR11, P1 ;  /* 0x0000000b2c007c0c */ /* 0x000fe40008fc2670 */
[----:B------:R-:W-:-:S04]  /*3930*/  IADD3 R44, PT, PT, R67, 0x3, RZ ;  /* 0x00000003432c7810 */ /* 0x000fc80007ffe0ff */
[----:B------:R-:W-:-:S05]  /*3940*/  ISETP.EQ.OR P2, PT, R44, UR11, P1 ;  /* 0x0000000b2c007c0c */ /* 0x000fca0008f42670 */
[----:B------:R-:W-:-:S04]  /*3950*/  @!P4 IMAD.WIDE.U32 R40, R35, 0x8, R38 ;  /* 0x000000082328c825 */ /* 0x000fc800078e0026 */
[----:B------:R-:W-:Y:S02]  /*3960*/  @!P6 IMAD.WIDE.U32 R44, R34, 0x8, R38 ;  /* 0x00000008222ce825 */ /* 0x000fe400078e0026 */
[----:B------:R-:W2:Y:S04]  /*3970*/  @!P4 LDG.E.64 R40, desc[UR8][R40.64] ;  /* 0x000000082828c981 */ /* 0x000ea8000c1e1b00 */
[----:B------:R-:W4:Y:S01]  /*3980*/  @!P6 LDG.E.64 R44, desc[UR8][R44.64] ;  /* 0x000000082c2ce981 */ /* 0x000f22000c1e1b00 */
[----:B0--3--:R-:W-:Y:S01]  /*3990*/  @!P0 FADD.FTZ R28, R28, R42 ;  /* 0x0000002a1c1c8221 */ /* 0x009fe20000010000 */
[----:B------:R-:W-:Y:S01]  /*39a0*/  IADD3 R42, PT, PT, R67, 0x4, RZ ;  /* 0x00000004432a7810 */ /* 0x000fe20007ffe0ff */
[----:B------:R-:W-:-:S03]  /*39b0*/  @!P0 FADD.FTZ R29, R29, R43 ;  /* 0x0000002b1d1d8221 */ /* 0x000fc60000010000 */
[----:B------:R-:W-:Y:S01]  /*39c0*/  ISETP.EQ.OR P0, PT, R42, UR11, P1 ;  /* 0x0000000b2a007c0c */ /* 0x000fe20008f02670 */
[----:B------:R-:W-:-:S06]  /*39d0*/  @!P2 IMAD.WIDE.U32 R42, R30, 0x8, R38 ;  /* 0x000000081e2aa825 */ /* 0x000fcc00078e0026 */
[----:B------:R-:W3:Y:S01]  /*39e0*/  @!P2 LDG.E.64 R42, desc[UR8][R42.64] ;  /* 0x000000082a2aa981 */ /* 0x000ee2000c1e1b00 */
[----:B--2---:R-:W-:Y:S01]  /*39f0*/  @!P4 FADD.FTZ R28, R28, R40 ;  /* 0x000000281c1cc221 */ /* 0x004fe20000010000 */
[----:B------:R-:W-:Y:S01]  /*3a00*/  @!P4 FADD.FTZ R29, R29, R41 ;  /* 0x000000291d1dc221 */ /* 0x000fe20000010000 */
[----:B------:R-:W-:Y:S02]  /*3a10*/  IADD3 R40, PT, PT, R67, 0x5, RZ ;  /* 0x0000000543287810 */ /* 0x000fe40007ffe0ff */
[----:B----4-:R-:W-:Y:S01]  /*3a20*/  @!P6 FADD.FTZ R28, R28, R44 ;  /* 0x0000002c1c1ce221 */ /* 0x010fe20000010000 */
[----:B------:R-:W-:Y:S01]  /*3a30*/  @!P6 FADD.FTZ R29, R29, R45 ;  /* 0x0000002d1d1de221 */ /* 0x000fe20000010000 */
[----:B------:R-:W-:Y:S02]  /*3a40*/  ISETP.EQ.OR P4, PT, R40, UR11, P1 ;  /* 0x0000000b28007c0c */ /* 0x000fe40008f82670 */
[----:B------:R-:W-:Y:S01]  /*3a50*/  IADD3 R40, PT, PT, R67, 0x6, RZ ;  /* 0x0000000643287810 */ /* 0x000fe20007ffe0ff */
[----:B------:R-:W-:-:S06]  /*3a60*/  @!P0 IMAD.WIDE.U32 R46, R36, 0x8, R38 ;  /* 0x00000008242e8825 */ /* 0x000fcc00078e0026 */
[----:B------:R-:W2:Y:S01]  /*3a70*/  @!P0 LDG.E.64 R46, desc[UR8][R46.64] ;  /* 0x000000082e2e8981 */ /* 0x000ea2000c1e1b00 */
[----:B---3--:R-:W-:Y:S01]  /*3a80*/  @!P2 FADD.FTZ R28, R28, R42 ;  /* 0x0000002a1c1ca221 */ /* 0x008fe20000010000 */
[----:B------:R-:W-:Y:S01]  /*3a90*/  @!P2 FADD.FTZ R29, R29, R43 ;  /* 0x0000002b1d1da221 */ /* 0x000fe20000010000 */
[----:B------:R-:W-:Y:S02]  /*3aa0*/  ISETP.EQ.OR P2, PT, R40, UR11, P1 ;  /* 0x0000000b28007c0c */ /* 0x000fe40008f42670 */
[----:B------:R-:W-:-:S04]  /*3ab0*/  IADD3 R40, PT, PT, R67, 0x7, RZ ;  /* 0x0000000743287810 */ /* 0x000fc80007ffe0ff */
[----:B------:R-:W-:Y:S01]  /*3ac0*/  ISETP.EQ.OR P6, PT, R40, UR11, P1 ;  /* 0x0000000b28007c0c */ /* 0x000fe20008fc2670 */
[----:B------:R-:W-:-:S06]  /*3ad0*/  @!P4 IMAD.WIDE.U32 R42, R32, 0x8, R38 ;  /* 0x00000008202ac825 */ /* 0x000fcc00078e0026 */
[--C-:B------:R-:W-:Y:S01]  /*3ae0*/  @!P2 IMAD.WIDE.U32 R40, R33, 0x8, R38.reuse ;  /* 0x000000082128a825 */ /* 0x100fe200078e0026 */
[----:B------:R-:W3:Y:S05]  /*3af0*/  @!P4 LDG.E.64 R42, desc[UR8][R42.64] ;  /* 0x000000082a2ac981 */ /* 0x000eea000c1e1b00 */
[----:B------:R-:W-:Y:S01]  /*3b00*/  @!P6 IMAD.WIDE.U32 R44, R31, 0x8, R38 ;  /* 0x000000081f2ce825 */ /* 0x000fe200078e0026 */
[----:B------:R-:W4:Y:S05]  /*3b10*/  @!P2 LDG.E.64 R40, desc[UR8][R40.64] ;  /* 0x000000082828a981 */ /* 0x000f2a000c1e1b00 */
[----:B------:R-:W5:Y:S01]  /*3b20*/  @!P6 LDG.E.64 R44, desc[UR8][R44.64] ;  /* 0x000000082c2ce981 */ /* 0x000f62000c1e1b00 */
[----:B------:R-:W-:Y:S01]  /*3b30*/  IADD3 R67, PT, PT, R67, 0x8, RZ ;  /* 0x0000000843437810 */ /* 0x000fe20007ffe0ff */
[----:B--2---:R-:W-:Y:S01]  /*3b40*/  @!P0 FADD.FTZ R28, R28, R46 ;  /* 0x0000002e1c1c8221 */ /* 0x004fe20000010000 */
[----:B------:R-:W-:-:S02]  /*3b50*/  @!P0 FADD.FTZ R29, R29, R47 ;  /* 0x0000002f1d1d8221 */ /* 0x000fc40000010000 */
[----:B------:R-:W-:Y:S01]  /*3b60*/  ISETP.NE.AND P0, PT, R67, R77, PT ;  /* 0x0000004d4300720c */ /* 0x000fe20003f05270 */
        /* <DEDUP_REMOVED lines=9> */
[----:B---3--:R-:W-:Y:S01]  /*3c00*/  @!P4 FADD.FTZ R28, R28, R42 ;  /* 0x0000002a1c1cc221 */ /* 0x008fe20000010000 */
[----:B------:R-:W-:-:S03]  /*3c10*/  @!P4 FADD.FTZ R29, R29, R43 ;  /* 0x0000002b1d1dc221 */ /* 0x000fc60000010000 */
[----:B----4-:R-:W-:Y:S01]  /*3c20*/  @!P2 FADD.FTZ R28, R28, R40 ;  /* 0x000000281c1ca221 */ /* 0x010fe20000010000 */
[----:B------:R-:W-:-:S03]  /*3c30*/  @!P2 FADD.FTZ R29, R29, R41 ;  /* 0x000000291d1da221 */ /* 0x000fc60000010000 */
[----:B-----5:R-:W-:Y:S01]  /*3c40*/  @!P6 FADD.FTZ R28, R28, R44 ;  /* 0x0000002c1c1ce221 */ /* 0x020fe20000010000 */
[----:B------:R-:W-:Y:S01]  /*3c50*/  @!P6 FADD.FTZ R29, R29, R45 ;  /* 0x0000002d1d1de221 */ /* 0x000fe20000010000 */
[----:B------:R-:W-:Y:S06]  /*3c60*/  @P0 BRA `(.L_x_1506) ;  /* 0xfffffffc00140947 */ /* 0x000fec000383ffff */
[----:B------:R-:W-:-:S07]  /*3c70*/  MOV R36, R77 ;  /* 0x0000004d00247202 */ /* 0x000fce0000000f00 */
.L_x_1505:
[----:B------:R-:W-:-:S13]  /*3c80*/  ISETP.NE.AND P0, PT, R78, RZ, PT ;  /* 0x000000ff4e00720c */ /* 0x000fda0003f05270 */
[----:B------:R-:W-:Y:S05]  /*3c90*/  @!P0 BRA `(.L_x_1502) ;  /* 0x0000000000f08947 */ /* 0x000fea0003800000 */
[----:B--2---:R-:W-:Y:S02]  /*3ca0*/  IADD3 R30, PT, PT, R78, -0x1, RZ ;  /* 0xffffffff4e1e7810 */ /* 0x004fe40007ffe0ff */
[----:B------:R-:W-:Y:S02]  /*3cb0*/  LOP3.LUT P0, R37, R64, 0x3, RZ, 0xc0, !PT ;  /* 0x0000000340257812 */ /* 0x000fe4000780c0ff */
        /* <DEDUP_REMOVED lines=12> */
[----:B------:R-:W-:-:S04]  /*3d80*/  @!P2 IMAD R35, R35, R0, R76 ;  /* 0x000000002323a224 */ /* 0x000fc800078e024c */
[----:B------:R-:W-:-:S06]  /*3d90*/  @!P2 IMAD.WIDE.U32 R34, R35, 0x8, R38 ;  /* 0x000000082322a825 */ /* 0x000fcc00078e0026 */
[----:B------:R-:W2:Y:S01]  /*3da0*/  @!P2 LDG.E.64 R34, desc[UR8][R34.64] ;  /* 0x000000082222a981 */ /* 0x000ea2000c1e1b00 */
[----:B0--3--:R-:W-:Y:S01]  /*3db0*/  @!P6 FADD.FTZ R28, R28, R30 ;  /* 0x0000001e1c1ce221 */ /* 0x009fe20000010000 */
[----:B------:R-:W-:Y:S01]  /*3dc0*/  @!P6 FADD.FTZ R29, R29, R31 ;  /* 0x0000001f1d1de221 */ /* 0x000fe20000010000 */
[----:B------:R-:W-:Y:S01]  /*3dd0*/  ISETP.EQ.OR P6, PT, R41, UR11, P1 ;  /* 0x0000000b29007c0c */ /* 0x000fe20008fc2670 */
[----:B------:R-:W-:-:S06]  /*3de0*/  @!P4 IMAD.WIDE.U32 R30, R33, 0x8, R38 ;  /* 0x00000008211ec825 */ /* 0x000fcc00078e0026 */
[----:B------:R-:W3:Y:S06]  /*3df0*/  @!P4 LDG.E.64 R30, desc[UR8][R30.64] ;  /* 0x000000081e1ec981 */ /* 0x000eec000c1e1b00 */
[----:B------:R-:W-:-:S04]  /*3e00*/  @!P6 IMAD R33, R41, R0, R76 ;  /* 0x000000002921e224 */ /* 0x000fc800078e024c */
[----:B------:R-:W-:-:S06]  /*3e10*/  @!P6 IMAD.WIDE.U32 R32, R33, 0x8, R38 ;  /* 0x000000082120e825 */ /* 0x000fcc00078e0026 */
[----:B------:R-:W4:Y:S01]  /*3e20*/  @!P6 LDG.E.64 R32, desc[UR8][R32.64] ;  /* 0x000000082020e981 */ /* 0x000f22000c1e1b00 */
[----:B------:R-:W-:Y:S01]  /*3e30*/  IADD3 R36, PT, PT, R36, 0x4, RZ ;  /* 0x0000000424247810 */ /* 0x000fe20007ffe0ff */
[----:B---3--:R-:W-:Y:S01]  /*3e40*/  @!P4 FADD.FTZ R28, R28, R30 ;  /* 0x0000001e1c1cc221 */ /* 0x008fe20000010000 */
[----:B------:R-:W-:-:S03]  /*3e50*/  @!P4 FADD.FTZ R29, R29, R31 ;  /* 0x0000001f1d1dc221 */ /* 0x000fc60000010000 */
[----:B--2---:R-:W-:Y:S01]  /*3e60*/  @!P2 FADD.FTZ R28, R28, R34 ;  /* 0x000000221c1ca221 */ /* 0x004fe20000010000 */
[----:B------:R-:W-:-:S03]  /*3e70*/  @!P2 FADD.FTZ R29, R29, R35 ;  /* 0x000000231d1da221 */ /* 0x000fc60000010000 */
[----:B----4-:R-:W-:Y:S01]  /*3e80*/  @!P6 FADD.FTZ R28, R28, R32 ;  /* 0x000000201c1ce221 */ /* 0x010fe20000010000 */
[----:B------:R-:W-:-:S07]  /*3e90*/  @!P6 FADD.FTZ R29, R29, R33 ;  /* 0x000000211d1de221 */ /* 0x000fce0000010000 */
.L_x_1507:
        /* <DEDUP_REMOVED lines=18> */
.L_x_1508:
        /* <DEDUP_REMOVED lines=9> */
.L_x_1509:
[----:B------:R-:W-:Y:S05]  /*4050*/  BSYNC.RECONVERGENT B0 ;  /* 0x0000000000007941 */ /* 0x000fea0003800200 */
.L_x_1502:
[----:B------:R-:W5:Y:S01]  /*4060*/  S2UR UR7, SR_CgaCtaId ;  /* 0x00000000000779c3 */ /* 0x000f620000008800 */
[----:B------:R-:W-:Y:S01]  /*4070*/  UMOV UR6, 0x400 ;  /* 0x0000040000067882 */ /* 0x000fe20000000000 */
[----:B------:R-:W0:Y:S01]  /*4080*/  LDCU.64 UR14, c[0x0][0x400] ;  /* 0x00008000ff0e77ac */ /* 0x000e220008000a00 */
[----:B------:R-:W-:Y:S01]  /*4090*/  FADD.FTZ R62, R62, -UR13 ;  /* 0x8000000d3e3e7e21 */ /* 0x000fe20008010000 */
[----:B------:R-:W-:-:S03]  /*40a0*/  FADD.FTZ R63, R63, -UR13 ;  /* 0x8000000d3f3f7e21 */ /* 0x000fc60008010000 */
[----:B------:R-:W-:Y:S01]  /*40b0*/  FMUL.FTZ R62, R62, UR10 ;  /* 0x0000000a3e3e7c20 */ /* 0x000fe20008410000 */
        /* <DEDUP_REMOVED lines=8> */
[----:B--23--:R-:W4:Y:S01]  /*4140*/  LDS.64 R28, [UR6+0xc0] ;  /* 0x0000c006ff1c7984 */ /* 0x00cf220008000a00 */
[----:B------:R-:W4:Y:S02]  /*4150*/  LDCU UR6, c[0x0][0x42c] ;  /* 0x00008580ff0677ac */ /* 0x000f240008000800 */
[----:B----4-:R-:W-:Y:S01]  /*4160*/  FMUL.FTZ R32, R28, UR6 ;  /* 0x000000061c207c20 */ /* 0x010fe20008410000 */
[----:B------:R-:W-:-:S04]  /*4170*/  FMUL.FTZ R33, R29, UR6 ;  /* 0x000000061d217c20 */ /* 0x000fc80008410000 */
[----:B------:R-:W-:Y:S01]  /*4180*/  FFMA.FTZ R40, R32, R62, R33 ;  /* 0x0000003e20287223 */ /* 0x000fe20000010021 */
[----:B------:R-:W-:Y:S06]  /*4190*/  @!P3 BRA `(.L_x_1510) ;  /* 0x000000000048b947 */ /* 0x000fec0003800000 */
[----:B------:R-:W-:Y:S01]  /*41a0*/  FFMA.FTZ R28, R9, R62, R6 ;  /* 0x0000003e091c7223 */ /* 0x000fe20000010006 */
[----:B------:R-:W-:-:S03]  /*41b0*/  FFMA.FTZ R29, R8, R63, R7 ;  /* 0x0000003f081d7223 */ /* 0x000fc60000010007 */
[----:B------:R-:W-:Y:S01]  /*41c0*/  FMUL.FTZ R30, R28, -1.4426950216293334961 ;  /* 0xbfb8aa3b1c1e7820 */ /* 0x000fe20000410000 */
[----:B------:R-:W-:-:S05]  /*41d0*/  FMUL.FTZ R34, R29, -1.4426950216293334961 ;  /* 0xbfb8aa3b1d227820 */ /* 0x000fca0000410000 */
        /* <DEDUP_REMOVED lines=14> */
.L_x_1510:
[----:B------:R-:W-:Y:S01]  /*42c0*/  FADD.FTZ R60, R60, -UR13 ;  /* 0x8000000d3c3c7e21 */ /* 0x000fe20008010000 */
[----:B------:R-:W-:Y:S01]  /*42d0*/  FFMA.FTZ R29, R32, R63, R33 ;  /* 0x0000003f201d7223 */ /* 0x000fe20000010021 */
[----:B------:R-:W-:Y:S01]  /*42e0*/  BSSY.RECONVERGENT B0, `(.L_x_1511) ;  /* 0x0000013000007945 */ /* 0x000fe20003800200 */
[----:B------:R-:W-:Y:S01]  /*42f0*/  FFMA.FTZ R30, R9, R2, -R40 ;  /* 0x00000002091e7223 */ /* 0x000fe20000010828 */
[----:B------:R-:W-:Y:S01]  /*4300*/  FADD.FTZ R61, R61, -UR13 ;  /* 0x8000000d3d3d7e21 */ /* 0x000fe20008010000 */
[----:B------:R-:W-:Y:S01]  /*4310*/  FMUL.FTZ R60, R60, UR10 ;  /* 0x0000000a3c3c7c20 */ /* 0x000fe20008410000 */
[----:B-1----:R-:W-:Y:S01]  /*4320*/  FFMA.FTZ R31, R8, R3, -R29 ;  /* 0x00000003081f7223 */ /* 0x002fe2000001081d */
        /* <DEDUP_REMOVED lines=14> */
.L_x_1512:
[----:B------:R-:W-:Y:S05]  /*4410*/  BSYNC.RECONVERGENT B0 ;  /* 0x0000000000007941 */ /* 0x000fea0003800200 */
.L_x_1511:
[----:B------:R-:W-:Y:S01]  /*4420*/  FFMA.FTZ R38, R32, R60, R33 ;  /* 0x0000003c20267223 */ /* 0x000fe20000010021 */
[----:B------:R-:W-:Y:S01]  /*4430*/  FMUL.FTZ R61, R61, UR10 ;  /* 0x0000000a3d3d7c20 */ /* 0x000fe20008410000 */
[----:B------:R-:W-:Y:S06]  /*4440*/  @!P3 BRA `(.L_x_1513) ;  /* 0x000000000048b947 */ /* 0x000fec0003800000 */
        /* <DEDUP_REMOVED lines=18> */
.L_x_1513:
        /* <DEDUP_REMOVED lines=20> */
.L_x_1515:
[----:B------:R-:W-:Y:S05]  /*46b0*/  BSYNC.RECONVERGENT B0 ;  /* 0x0000000000007941 */ /* 0x000fea0003800200 */
.L_x_1514:
[----:B------:R-:W-:Y:S01]  /*46c0*/  FADD.FTZ R56, R56, -UR13 ;  /* 0x8000000d38387e21 */ /* 0x000fe20008010000 */
[----:B------:R-:W-:Y:S01]  /*46d0*/  FADD.FTZ R57, R57, -UR13 ;  /* 0x8000000d39397e21 */ /* 0x000fe20008010000 */
[----:B------:R-:W-:Y:S01]  /*46e0*/  FMUL.FTZ R58, R58, UR10 ;  /* 0x0000000a3a3a7c20 */ /* 0x000fe20008410000 */
        /* <DEDUP_REMOVED lines=20> */
.L_x_1516:
[----:B------:R-:W-:Y:S04]  /*4830*/  BSSY.RECONVERGENT B0, `(.L_x_1517) ;  /* 0x0000013000007945 */ /* 0x000fe80003800200 */
[----:B------:R-:W-:Y:S05]  /*4840*/  @P5 BRA `(.L_x_1518) ;  /* 0x0000000000445947 */ /* 0x000fea0003800000 */
[----:B------:R-:W1:Y:S01]  /*4850*/  LDCU.64 UR6, c[0x0][0x3f8] ;  /* 0x00007f00ff0677ac */ /* 0x000e620008000a00 */
[----:B0-----:R-:W-:Y:S01]  /*4860*/  MOV R14, R10 ;  /* 0x0000000a000e7202 */ /* 0x001fe20000000f00 */
[C-C-:B------:R-:W-:Y:S01]  /*4870*/  FFMA.FTZ R2, R32.reuse, R58, R33.reuse ;  /* 0x0000003a20027223 */ /* 0x140fe20000010021 */
[----:B------:R-:W-:Y:S01]  /*4880*/  MOV R15, R13 ;  /* 0x0000000d000f7202 */ /* 0x000fe20000000f00 */
[----:B------:R-:W0:Y:S01]  /*4890*/  LDCU.64 UR16, c[0x0][0x380] ;  /* 0x00007000ff1077ac */ /* 0x000e220008000a00 */
[----:B------:R-:W-:Y:S01]  /*48a0*/  FFMA.FTZ R3, R32, R59, R33 ;  /* 0x0000003b20037223 */ /* 0x000fe20000010021 */
[----:B------:R-:W-:-:S03]  /*48b0*/  FFMA.FTZ R24, R9, R24, -R2 ;  /* 0x0000001809187223 */ /* 0x000fc60000010802 */
[----:B------:R-:W-:Y:S01]  /*48c0*/  FFMA.FTZ R25, R8, R25, -R3 ;  /* 0x0000001908197223 */ /* 0x000fe20000010803 */
[----:B------:R-:W-:-:S03]  /*48d0*/  FMUL.FTZ R24, R24, UR10 ;  /* 0x0000000a18187c20 */ /* 0x000fc60008410000 */
        /* <DEDUP_REMOVED lines=8> */
.L_x_1518:
[----:B------:R-:W-:Y:S05]  /*4960*/  BSYNC.RECONVERGENT B0 ;  /* 0x0000000000007941 */ /* 0x000fea0003800200 */
.L_x_1517:
[----:B------:R-:W-:Y:S01]  /*4970*/  UISETP.NE.AND UP0, UPT, UR12, URZ, UPT ;  /* 0x000000ff0c00728c */ /* 0x000fe2000bf05270 */
[----:B------:R-:W-:Y:S01]  /*4980*/  FADD.FTZ R54, R54, -UR13 ;  /* 0x8000000d36367e21 */ /* 0x000fe20008010000 */
[----:B------:R-:W-:Y:S01]  /*4990*/  FADD.FTZ R46, R55, -UR13 ;  /* 0x8000000d372e7e21 */ /* 0x000fe20008010000 */
[----:B------:R-:W-:Y:S01]  /*49a0*/  FADD.FTZ R40, R52, -UR13 ;  /* 0x8000000d34287e21 */ /* 0x000fe20008010000 */
[----:B------:R-:W-:Y:S01]  /*49b0*/  FADD.FTZ R42, R53, -UR13 ;  /* 0x8000000d352a7e21 */ /* 0x000fe20008010000 */
[----:B------:R-:W-:Y:S01]  /*49c0*/  FADD.FTZ R34, R50, -UR13 ;  /* 0x8000000d32227e21 */ /* 0x000fe20008010000 */
[----:B------:R-:W-:Y:S01]  /*49d0*/  FADD.FTZ R36, R51, -UR13 ;  /* 0x8000000d33247e21 */ /* 0x000fe20008010000 */
[----:B-1----:R-:W-:Y:S01]  /*49e0*/  FADD.FTZ R24, R48, -UR13 ;  /* 0x8000000d30187e21 */ /* 0x002fe20008010000 */
[----:B0-----:R-:W-:Y:S01]  /*49f0*/  FADD.FTZ R28, R49, -UR13 ;  /* 0x8000000d311c7e21 */ /* 0x001fe20008010000 */
        /* <DEDUP_REMOVED lines=12> */
[C-C-:B------:R-:W-:Y:S01]  /*4ac0*/  FFMA.FTZ R56, R32.reuse, R2, R33.reuse ;  /* 0x0000000220387223 */ /* 0x140fe20000010021 */
[----:B------:R-:W-:Y:S01]  /*4ad0*/  ISETP.GE.U32.AND P4, PT, R69, UR14, PT ;  /* 0x0000000e45007c0c */ /* 0x000fe2000bf86070 */
[--C-:B------:R-:W-:Y:S01]  /*4ae0*/  FFMA.FTZ R39, R32, R52, R33.reuse ;  /* 0x0000003420277223 */ /* 0x100fe20000010021 */
        /* <DEDUP_REMOVED lines=33> */
.L_x_1519:
        /* <DEDUP_REMOVED lines=17> */
.L_x_1521:
[----:B------:R-:W-:Y:S05]  /*4e10*/  BSYNC.RECONVERGENT B0 ;  /* 0x0000000000007941 */ /* 0x000fea0003800200 */
.L_x_1520:
        /* <DEDUP_REMOVED lines=19> */
.L_x_1522:
        /* <DEDUP_REMOVED lines=17> */
.L_x_1524:
[----:B------:R-:W-:Y:S05]  /*5060*/  BSYNC.RECONVERGENT B0 ;  /* 0x0000000000007941 */ /* 0x000fea0003800200 */
.L_x_1523:
        /* <DEDUP_REMOVED lines=19> */
.L_x_1525:
        /* <DEDUP_REMOVED lines=17> */
.L_x_1527:
[----:B------:R-:W-:Y:S05]  /*52b0*/  BSYNC.RECONVERGENT B0 ;  /* 0x0000000000007941 */ /* 0x000fea0003800200 */
.L_x_1526:
        /* <DEDUP_REMOVED lines=19> */
.L_x_1528:
        /* <DEDUP_REMOVED lines=17> */
.L_x_1530:
[----:B------:R-:W-:Y:S05]  /*5500*/  BSYNC.RECONVERGENT B0 ;  /* 0x0000000000007941 */ /* 0x000fea0003800200 */
.L_x_1529:
        /* <DEDUP_REMOVED lines=19> */
.L_x_1531:
        /* <DEDUP_REMOVED lines=10> */
[----:B-1----:R-:W-:Y:S02]  /*56e0*/  IMAD R3, R80, UR6, RZ ;  /* 0x0000000650037c24 */ /* 0x002fe4000f8e02ff */
[----:B------:R-:W-:-:S04]  /*56f0*/  IMAD.WIDE.U32 R10, R74, UR6, R10 ;  /* 0x000000064a0a7c25 */ /* 0x000fc8000f8e000a */
[----:B------:R-:W-:Y:S01]  /*5700*/  IMAD R3, R74, UR7, R3 ;  /* 0x000000074a037c24 */ /* 0x000fe2000f8e0203 */
[----:B--2---:R-:W-:-:S04]  /*5710*/  LEA R2, P0, R10, UR14, 0x2 ;  /* 0x0000000e0a027c11 */ /* 0x004fc8000f8010ff */
[----:B------:R-:W-:-:S04]  /*5720*/  IADD3 R3, PT, PT, R11, R3, RZ ;  /* 0x000000030b037210 */ /* 0x000fc80007ffe0ff */
[----:B------:R-:W-:-:S05]  /*5730*/  LEA.HI.X R3, R10, UR15, R3, 0x2, P0 ;  /* 0x0000000f0a037c11 */ /* 0x000fca00080f1403 */
[----:B------:R1:W-:Y:S02]  /*5740*/  STG.E.64 desc[UR8][R2.64], R30 ;  /* 0x0000001e02007986 */ /* 0x0003e4000c101b08 */
.L_x_1533:
[----:B------:R-:W-:Y:S05]  /*5750*/  BSYNC.RECONVERGENT B0 ;  /* 0x0000000000007941 */ /* 0x000fea0003800200 */
.L_x_1532:
[----:B------:R-:W-:Y:S02]  /*5760*/  IADD3 R65, PT, PT, R0, R65, RZ ;  /* 0x0000004100417210 */ /* 0x000fe40007ffe0ff */
[----:B------:R-:W-:Y:S02]  /*5770*/  IADD3 R66, PT, PT, R66, 0x1, RZ ;  /* 0x0000000142427810 */ /* 0x000fe40007ffe0ff */
[----:B------:R-:W-:-:S13]  /*5780*/  ISETP.GE.AND P0, PT, R65, UR4, PT ;  /* 0x0000000441007c0c */ /* 0x000fda000bf06270 */
[----:B------:R-:W-:Y:S05]  /*5790*/  @!P0 BRA `(.L_x_1534) ;  /* 0xffffffa800f88947 */ /* 0x000fea000383ffff */
.L_x_1491:
[----:B------:R-:W2:Y:S01]  /*57a0*/  LDC R4, c[0x0][0x370] ;  /* 0x0000dc00ff047b82 */ /* 0x000ea20000000800 */
[----:B------:R-:W-:Y:S01]  /*57b0*/  ISETP.NE.AND P2, PT, R88, RZ, PT ;  /* 0x000000ff5800720c */ /* 0x000fe20003f45270 */
[----:B------:R-:W-:Y:S06]  /*57c0*/  BSSY.RECONVERGENT B0, `(.L_x_1535) ;  /* 0x0000011000007945 */ /* 0x000fec0003800200 */
[----:B------:R-:W3:Y:S08]  /*57d0*/  LDC R7, c[0x0][0x374] ;  /* 0x0000dd00ff077b82 */ /* 0x000ef00000000800 */
[----:B-1----:R-:W1:Y:S01]  /*57e0*/  LDC.64 R2, c[0x0][0x3c8] ;  /* 0x0000f200ff027b82 */ /* 0x002e620000000a00 */
[----:B--2---:R-:W-:-:S02]  /*57f0*/  ISETP.NE.AND P1, PT, R4, 0x1, PT ;  /* 0x000000010400780c */ /* 0x004fc40003f25270 */
[----:B------:R-:W-:Y:S02]  /*5800*/  IADD3 R6, PT, PT, R4, -0x1, RZ ;  /* 0xffffffff04067810 */ /* 0x000fe40007ffe0ff */
[C---:B---3--:R-:W-:Y:S02]  /*5810*/  IADD3 R5, PT, PT, R7.reuse, -0x1, RZ ;  /* 0xffffffff07057810 */ /* 0x048fe40007ffe0ff */
[----:B------:R-:W-:Y:S02]  /*5820*/  SHF.L.U32 R0, R7, 0x1, RZ ;  /* 0x0000000107007819 */ /* 0x000fe400000006ff */
[----:B------:R-:W-:Y:S02]  /*5830*/  ISETP.NE.AND P0, PT, R76, R5, PT ;  /* 0x000000054c00720c */ /* 0x000fe40003f05270 */
[----:B------:R-:W-:Y:S02]  /*5840*/  SEL R5, R0, RZ, P1 ;  /* 0x000000ff00057207 */ /* 0x000fe40000800000 */
[----:B------:R-:W-:-:S03]  /*5850*/  ISETP.NE.OR P0, PT, R6, UR11, P0 ;  /* 0x0000000b06007c0c */ /* 0x000fc60008705670 */
[----:B-1----:R-:W-:Y:S01]  /*5860*/  IMAD.WIDE.U32 R2, R5, 0x4, R2 ;  /* 0x0000000405027825 */ /* 0x002fe200078e0002 */
[----:B------:R-:W-:Y:S09]  /*5870*/  @P2 BRA `(.L_x_1536) ;  /* 0x0000000000142947 */ /* 0x000ff20003800000 */
[----:B------:R-:W-:Y:S01]  /*5880*/  HFMA2 R5, -RZ, RZ, 0, 5.9604644775390625e-08 ;  /* 0x00000001ff057431 */ /* 0x000fe200000001ff */
[----:B------:R-:W-:Y:S06]  /*5890*/  MEMBAR.ALL.GPU ;  /* 0x0000000000007992 */ /* 0x000fec000000a000 */
[----:B------:R-:W-:-:S00]  /*58a0*/  ERRBAR ;  /* 0x00000000000079ab */ /* 0x000fc00000000000 */
[----:B------:R-:W-:Y:S06]  /*58b0*/  CGAERRBAR ;  /* 0x00000000000075ab */ /* 0x000fec0000000000 */
[----:B------:R1:W-:Y:S02]  /*58c0*/  REDG.E.ADD.S32.STRONG.GPU desc[UR8][R2.64], R5 ;  /* 0x000000050200798e */ /* 0x0003e4000c12e308 */
.L_x_1536:
[----:B------:R-:W-:Y:S05]  /*58d0*/  BSYNC.RECONVERGENT B0 ;  /* 0x0000000000007941 */ /* 0x000fea0003800200 */
.L_x_1535:
[----:B------:R-:W-:Y:S05]  /*58e0*/  @P0 EXIT ;  /* 0x000000000000094d */ /* 0x000fea0003800000 */
[----:B------:R-:W-:Y:S05]  /*58f0*/  @P2 BRA `(.L_x_1537) ;  /* 0x0000000000202947 */ /* 0x000fea0003800000 */
[----:B------:R-:W-:-:S05]  /*5900*/  IMAD R0, R4, R7, RZ ;  /* 0x0000000704007224 */ /* 0x000fca00078e02ff */
[----:B------:R-:W-:-:S13]  /*5910*/  ISETP.NE.AND P0, PT, R0, -0x1, PT ;  /* 0xffffffff0000780c */ /* 0x000fda0003f05270 */
[----:B------:R-:W-:Y:S05]  /*5920*/  @!P0 BRA `(.L_x_1537) ;  /* 0x0000000000148947 */ /* 0x000fea0003800000 */
.L_x_1538:
[----:B-1----:R-:W2:Y:S04]  /*5930*/  LDG.E.STRONG.GPU R5, desc[UR8][R2.64] ;  /* 0x0000000802057981 */ /* 0x002ea8000c1ef900 */
[----:B--2---:R-:W-:Y:S01]  /*5940*/  CCTL.IVALL ;  /* 0x00000000ff00798f */ /* 0x004fe20002000000 */
[----:B------:R-:W-:Y:S05]  /*5950*/  YIELD ;  /* 0x0000000000007946 */ /* 0x000fea0003800000 */
[----:B------:R-:W-:-:S13]  /*5960*/  ISETP.NE.AND P0, PT, R5, R0, PT ;  /* 0x000000000500720c */ /* 0x000fda0003f05270 */
[----:B------:R-:W-:Y:S05]  /*5970*/  @P0 BRA `(.L_x_1538) ;  /* 0xfffffffc00ec0947 */ /* 0x000fea000383ffff */
.L_x_1537:
        /* <DEDUP_REMOVED lines=72> */
.L_x_1541:
        /* <DEDUP_REMOVED lines=31> */
.L_x_1540:
[----:B------:R-:W-:Y:S05]  /*5ff0*/  BSYNC.RECONVERGENT B0 ;  /* 0x0000000000007941 */ /* 0x000fea0003800200 */
.L_x_1539:
        /* <DEDUP_REMOVED lines=10> */
.L_x_1542:
[C---:B------:R-:W-:Y:S02]  /*60a0*/  SHF.L.U32 R22, R88.reuse, 0x2, RZ ;  /* 0x0000000258167819 */ /* 0x040fe400000006ff */
[----:B------:R-:W-:Y:S02]  /*60b0*/  SHF.L.U64.HI R24, R88, 0x2, R89 ;  /* 0x0000000258187819 */ /* 0x000fe40000010259 */
[----:B-1----:R-:W-:-:S04]  /*60c0*/  IADD3 R4, P0, PT, R22, UR4, RZ ;  /* 0x0000000416047c10 */ /* 0x002fc8000ff1e0ff */
[----:B----4-:R-:W-:Y:S02]  /*60d0*/  IADD3.X R5, PT, PT, R24, UR5, RZ, P0, !PT ;  /* 0x0000000518057c10 */ /* 0x010fe400087fe4ff */
[C---:B------:R-:W-:Y:S02]  /*60e0*/  IADD3 R6, P0, PT, R4.reuse, R33, RZ ;  /* 0x0000002104067210 */ /* 0x040fe40007f1e0ff */
[C---:B0-----:R-:W-:Y:S01]  /*60f0*/  IADD3 R10, P2, PT, R4.reuse, R37, RZ ;  /* 0x00000025040a7210 */ /* 0x041fe20007f5e0ff */
[----:B------:R0:W4:Y:S01]  /*6100*/  LDG.E R2, desc[UR8][R4.64] ;  /* 0x0000000804027981 */ /* 0x000122000c1e1900 */
[C---:B------:R-:W-:Y:S02]  /*6110*/  IADD3.X R7, PT, PT, R5.reuse, R31, RZ, P0, !PT ;  /* 0x0000001f05077210 */ /* 0x040fe400007fe4ff */
[----:B------:R-:W-:Y:S02]  /*6120*/  IADD3 R8, P1, PT, R4, R27, RZ ;  /* 0x0000001b04087210 */ /* 0x000fe40007f3e0ff */
        /* <DEDUP_REMOVED lines=12> */
[----:B0-----:R-:W-:Y:S02]  /*61f0*/  IADD3 R4, P0, PT, R16, R33, RZ ;  /* 0x0000002110047210 */ /* 0x001fe40007f1e0ff */
[----:B----4-:R-:W-:-:S02]  /*6200*/  F2FP.BF16.F32.PACK_AB R19, R7, R2 ;  /* 0x000000020713723e */ /* 0x010fc400000010ff */
[----:B------:R-:W-:-:S04]  /*6210*/  LOP3.LUT R2, R24, 0x3, RZ, 0xc0, !PT ;  /* 0x0000000318027812 */ /* 0x000fc800078ec0ff */
[----:B------:R-:W-:Y:S02]  /*6220*/  IADD3.X R17, PT, PT, R2, UR5, RZ, P1, !PT ;  /* 0x0000000502117c10 */ /* 0x000fe40008ffe4ff */
[----:B-----5:R-:W-:Y:S02]  /*6230*/  F2FP.BF16.F32.PACK_AB R21, R11, R8 ;  /* 0x000000080b15723e */ /* 0x020fe400000010ff */
        /* <DEDUP_REMOVED lines=61> */
.L_x_1543:
        /* <DEDUP_REMOVED lines=15> */
.L_x_4522:


//--------------------- .text._Z35group_norm_nhwc_bwd_one_pass_kernelI11Fp32IOBf16WLi256ELi80ELi640EEv26Group_norm_nhwc_bwd_params --------------------------
	.section	.text._Z35group_norm_nhwc_bwd_one_pass_kernelI11Fp32IOBf16WLi256ELi80ELi640EEv26Group_norm_nhwc_bwd_params,"ax",@progbits
	.align	128
        .global         _Z35group_norm_nhwc_bwd_one_pass_kernelI11Fp32IOBf16WLi256ELi80ELi640EEv26Group_norm_nhwc_bwd_params
        .type           _Z35group_norm_nhwc_bwd_one_pass_kernelI11Fp32IOBf16WLi256ELi80ELi640EEv26Group_norm_nhwc_bwd_params,@function
        .size           _Z35group_norm_nhwc_bwd_one_pass_kernelI11Fp32IOBf16WLi256ELi80ELi640EEv26Group_norm_nhwc_bwd_params,(.L_x_4523 - _Z35group_norm_nhwc_bwd_one_pass_kernelI11Fp32IOBf16WLi256ELi80ELi640EEv26Group_norm_nhwc_bwd_params)
        .other          _Z35group_norm_nhwc_bwd_one_pass_kernelI11Fp32IOBf16WLi256ELi80ELi640EEv26Group_norm_nhwc_bwd_params,@"STO_CUDA_ENTRY STV_DEFAULT"
_Z35group_norm_nhwc_bwd_one_pass_kernelI11Fp32IOBf16WLi256ELi80ELi640EEv26Group_norm_nhwc_bwd_params:
.text._Z35group_norm_nhwc_bwd_one_pass_kernelI11Fp32IOBf16WLi256ELi80ELi640EEv26Group_norm_nhwc_bwd_params:
        /* <DEDUP_REMOVED lines=20> */
.L_x_1611:
[----:B0-----:R-:W0:Y:S01]  /*0140*/  LDC R6, c[0x0][0x410] ;  /* 0x00010400ff067b82 */ /* 0x001e220000000800 */
[----:B-1----:R-:W1:Y:S01]  /*0150*/  LDCU.128 UR16, c[0x0][0x400] ;  /* 0x00008000ff1077ac */ /* 0x002e620008000c00 */
[----:B------:R-:W-:-:S06]  /*0160*/  ISETP.LE.AND P1, PT, RZ, UR5, PT ;  /* 0x00000005ff007c0c */ /* 0x000fcc000bf23270 */
[----:B------:R-:W2:Y:S08]  /*0170*/  S2UR UR8, SR_CTAID.X ;  /* 0x00000000000879c3 */ /* 0x000eb00000002500 */
[----:B------:R-:W2:Y:S01]  /*0180*/  LDC R19, c[0x0][0x41c] ;  /* 0x00010700ff137b82 */ /* 0x000ea20000000800 */
[----:B------:R-:W-:Y:S02]  /*0190*/  CS2R R72, SRZ ;  /* 0x0000000000487805 */ /* 0x000fe4000001ff00 */
[----:B------:R-:W-:-:S02]  /*01a0*/  CS2R R70, SRZ ;  /* 0x0000000000467805 */ /* 0x000fc4000001ff00 */
[----:B------:R-:W-:Y:S02]  /*01b0*/  CS2R R74, SRZ ;  /* 0x00000000004a7805 */ /* 0x000fe4000001ff00 */
[----:B------:R-:W-:Y:S02]  /*01c0*/  CS2R R76, SRZ ;  /* 0x00000000004c7805 */ /* 0x000fe4000001ff00 */
[----:B------:R-:W-:Y:S02]  /*01d0*/  CS2R R68, SRZ ;  /* 0x0000000000447805 */ /* 0x000fe4000001ff00 */
[----:B------:R-:W-:Y:S02]  /*01e0*/  CS2R R66, SRZ ;  /* 0x0000000000427805 */ /* 0x000fe4000001ff00 */
[----:B------:R-:W-:Y:S02]  /*01f0*/  CS2R R64, SRZ ;  /* 0x0000000000407805 */ /* 0x000fe4000001ff00 */
[----:B0-----:R-:W-:-:S02]  /*0200*/  IABS R5, R6 ;  /* 0x0000000600057213 */ /* 0x001fc40000000000 */
[----:B------:R-:W-:Y:S02]  /*0210*/  CS2R R62, SRZ ;  /* 0x00000000003e7805 */ /* 0x000fe4000001ff00 */
[----:B------:R-:W-:Y:S02]  /*0220*/  CS2R R60, SRZ ;  /* 0x00000000003c7805 */ /* 0x000fe4000001ff00 */
[----:B------:R-:W-:Y:S01]  /*0230*/  CS2R R58, SRZ ;  /* 0x00000000003a7805 */ /* 0x000fe2000001ff00 */
[----:B------:R-:W0:Y:S01]  /*0240*/  I2F.RP R0, R5 ;  /* 0x0000000500007306 */ /* 0x000e220000209400 */
[----:B------:R-:W-:Y:S02]  /*0250*/  CS2R R56, SRZ ;  /* 0x0000000000387805 */ /* 0x000fe4000001ff00 */
[----:B------:R-:W-:Y:S01]  /*0260*/  CS2R R54, SRZ ;  /* 0x0000000000367805 */ /* 0x000fe2000001ff00 */
[----:B------:R-:W3:Y:S01]  /*0270*/  LDCU.64 UR6, c[0x0][0x3b8] ;  /* 0x00007700ff0677ac */ /* 0x000ee20008000a00 */
[----:B------:R-:W4:Y:S01]  /*0280*/  LDCU.U8 UR9, c[0x0][0x414] ;  /* 0x00008280ff0977ac */ /* 0x000f220008000000 */
[----:B--2---:R-:W-:-:S02]  /*0290*/  IMAD R19, R19, UR8, R86 ;  /* 0x0000000813137c24 */ /* 0x004fc4000f8e0256 */
[----:B0-----:R-:W0:Y:S03]  /*02a0*/  MUFU.RCP R0, R0 ;  /* 0x0000000000007308 */ /* 0x001e260000001000 */
[C---:B-1----:R-:W-:Y:S02]  /*02b0*/  ISETP.GE.U32.AND P3, PT, R19.reuse, UR16, PT ;  /* 0x0000001013007c0c */ /* 0x042fe4000bf66070 */
[----:B------:R-:W-:Y:S02]  /*02c0*/  SHF.R.S32.HI R9, RZ, 0x1f, R19 ;  /* 0x0000001fff097819 */ /* 0x000fe40000011413 */
[----:B------:R-:W-:Y:S02]  /*02d0*/  IADD3 R25, PT, PT, R19, 0x20, RZ ;  /* 0x0000002013197810 */ /* 0x000fe40007ffe0ff */
[----:B------:R-:W-:Y:S02]  /*02e0*/  ISETP.GE.AND.EX P3, PT, R9, UR17, PT, P3 ;  /* 0x0000001109007c0c */ /* 0x000fe4000bf66330 */
[----:B------:R-:W-:-:S02]  /*02f0*/  IADD3 R23, PT, PT, R19, 0x10, RZ ;  /* 0x0000001013177810 */ /* 0x000fc40007ffe0ff */
[----:B------:R-:W-:Y:S02]  /*0300*/  SHF.R.S32.HI R21, RZ, 0x1f, R25 ;  /* 0x0000001fff157819 */ /* 0x000fe40000011419 */
[----:B------:R-:W-:Y:S02]  /*0310*/  SHF.R.S32.HI R15, RZ, 0x1f, R23 ;  /* 0x0000001fff0f7819 */ /* 0x000fe40000011417 */
[C---:B------:R-:W-:Y:S02]  /*0320*/  IADD3 R27, PT, PT, R19.reuse, 0x30, RZ ;  /* 0x00000030131b7810 */ /* 0x040fe40007ffe0ff */
[----:B0-----:R-:W-:Y:S02]  /*0330*/  IADD3 R2, PT, PT, R0, 0xffffffe, RZ ;  /* 0x0ffffffe00027810 */ /* 0x001fe40007ffe0ff */
[----:B------:R-:W-:Y:S01]  /*0340*/  SHF.R.S32.HI R31, RZ, 0x1f, R27 ;  /* 0x0000001fff1f7819 */ /* 0x000fe2000001141b */
[----:B------:R-:W0:Y:S01]  /*0350*/  @!P3 LDC.64 R16, c[0x0][0x3f8] ;  /* 0x0000fe00ff10bb82 */ /* 0x000e220000000a00 */
[----:B------:R1:W2:Y:S01]  /*0360*/  F2I.FTZ.U32.TRUNC.NTZ R3, R2 ;  /* 0x0000000200037305 */ /* 0x0002a2000021f000 */
[----:B------:R-:W-:-:S04]  /*0370*/  IADD3 R29, PT, PT, R19, 0x40, RZ ;  /* 0x00000040131d7810 */ /* 0x000fc80007ffe0ff */
[----:B------:R-:W-:Y:S01]  /*0380*/  SHF.R.S32.HI R33, RZ, 0x1f, R29 ;  /* 0x0000001fff217819 */ /* 0x000fe2000001141d */
[----:B-1----:R-:W-:Y:S01]  /*0390*/  HFMA2 R2, -RZ, RZ, 0, 0 ;  /* 0x00000000ff027431 */ /* 0x002fe200000001ff */
[----:B--2---:R-:W-:-:S05]  /*03a0*/  IADD3 R4, PT, PT, RZ, -R3, RZ ;  /* 0x80000003ff047210 */ /* 0x004fca0007ffe0ff */
[----:B------:R-:W-:Y:S01]  /*03b0*/  IMAD R7, R4, R5, RZ ;  /* 0x0000000504077224 */ /* 0x000fe200078e02ff */
[----:B------:R-:W-:-:S03]  /*03c0*/  IABS R4, UR5 ;  /* 0x0000000500047c13 */ /* 0x000fc60008000000 */
[----:B------:R-:W-:Y:S01]  /*03d0*/  IMAD.HI.U32 R3, R3, R7, R2 ;  /* 0x0000000703037227 */ /* 0x000fe200078e0002 */
[----:B------:R-:W-:-:S04]  /*03e0*/  LOP3.LUT R2, R6, UR5, RZ, 0x3c, !PT ;  /* 0x0000000506027c12 */ /* 0x000fc8000f8e3cff */
        /* <DEDUP_REMOVED lines=12> */
[----:B------:R-:W-:Y:S02]  /*04b0*/  ISETP.NE.AND P0, PT, R6, RZ, PT ;  /* 0x000000ff0600720c */ /* 0x000fe40003f05270 */
[----:B------:R-:W-:Y:S02]  /*04c0*/  LOP3.LUT R5, RZ, R6, RZ, 0x33, !PT ;  /* 0x00000006ff057212 */ /* 0x000fe400078e33ff */
[----:B------:R-:W-:Y:S02]  /*04d0*/  @!P1 IADD3 R0, PT, PT, -R0, RZ, RZ ;  /* 0x000000ff00009210 */ /* 0x000fe40007ffe1ff */
[----:B------:R-:W-:Y:S02]  /*04e0*/  @P5 IADD3 R3, PT, PT, R3, 0x1, RZ ;  /* 0x0000000103035810 */ /* 0x000fe40007ffe0ff */
[----:B------:R-:W-:-:S02]  /*04f0*/  ISETP.GE.U32.AND P1, PT, R25, UR16, PT ;  /* 0x0000001019007c0c */ /* 0x000fc4000bf26070 */
[----:B------:R-:W-:Y:S02]  /*0500*/  SEL R80, R5, R0, !P0 ;  /* 0x0000000005507207 */ /* 0x000fe40004000000 */
[----:B------:R-:W-:Y:S02]  /*0510*/  @!P2 IADD3 R3, PT, PT, -R3, RZ, RZ ;  /* 0x000000ff0303a210 */ /* 0x000fe40007ffe1ff */
[----:B------:R-:W-:Y:S01]  /*0520*/  ISETP.GE.AND.EX P1, PT, R21, UR17, PT, P1 ;  /* 0x0000001115007c0c */ /* 0x000fe2000bf26310 */
[----:B------:R-:W-:Y:S01]  /*0530*/  IMAD R0, R80, 0x50, RZ ;  /* 0x0000005050007824 */ /* 0x000fe200078e02ff */
[----:B------:R-:W-:Y:S02]  /*0540*/  ISETP.GE.AND.EX P4, PT, R15, UR17, PT, P4 ;  /* 0x000000110f007c0c */ /* 0x000fe4000bf86340 */
[----:B------:R-:W-:Y:S02]  /*0550*/  SEL R7, R5, R3, !P0 ;  /* 0x0000000305077207 */ /* 0x000fe40004000000 */
[----:B------:R-:W-:Y:S01]  /*0560*/  IADD3 R90, P0, PT, R0, R83, RZ ;  /* 0x00000053005a7210 */ /* 0x000fe20007f1e0ff */
[----:B------:R-:W1:Y:S01]  /*0570*/  @!P3 LDC.64 R4, c[0x0][0x3a0] ;  /* 0x0000e800ff04bb82 */ /* 0x000e620000000a00 */
[----:B------:R-:W-:-:S02]  /*0580*/  SHF.R.S32.HI R2, RZ, 0x1f, R7 ;  /* 0x0000001fff027819 */ /* 0x000fc40000011407 */
[----:B------:R-:W-:Y:S02]  /*0590*/  LEA.HI.X.SX32 R91, R0, RZ, 0x1, P0 ;  /* 0x000000ff005b7211 */ /* 0x000fe400000f0eff */
[----:B------:R-:W-:Y:S01]  /*05a0*/  ISETP.GE.U32.AND P2, PT, R27, UR16, PT ;  /* 0x000000101b007c0c */ /* 0x000fe2000bf46070 */
[----:B------:R-:W-:Y:S01]  /*05b0*/  IMAD R0, R2, UR18, RZ ;  /* 0x0000001202007c24 */ /* 0x000fe2000f8e02ff */
[----:B------:R-:W-:Y:S01]  /*05c0*/  ISETP.GE.U32.AND P0, PT, R29, UR16, PT ;  /* 0x000000101d007c0c */ /* 0x000fe2000bf06070 */
[----:B------:R-:W2:Y:S01]  /*05d0*/  @!P1 LDC.64 R36, c[0x0][0x3f8] ;  /* 0x0000fe00ff249b82 */ /* 0x000ea20000000a00 */
[----:B------:R-:W-:Y:S01]  /*05e0*/  IMAD.WIDE.U32 R90, R7, UR18, R90 ;  /* 0x00000012075a7c25 */ /* 0x000fe2000f8e005a */
[----:B------:R-:W-:Y:S02]  /*05f0*/  ISETP.GE.AND.EX P2, PT, R31, UR17, PT, P2 ;  /* 0x000000111f007c0c */ /* 0x000fe4000bf46320 */
[----:B------:R-:W-:Y:S01]  /*0600*/  ISETP.GE.AND.EX P0, PT, R33, UR17, PT, P0 ;  /* 0x0000001121007c0c */ /* 0x000fe2000bf06300 */
[----:B------:R-:W-:Y:S01]  /*0610*/  IMAD R93, R7, UR19, R0 ;  /* 0x00000013075d7c24 */ /* 0x000fe2000f8e0200 */
[----:B------:R-:W-:Y:S01]  /*0620*/  @!P3 MOV R92, R90 ;  /* 0x0000005a005cb202 */ /* 0x000fe20000000f00 */
[----:B0-----:R-:W-:Y:S01]  /*0630*/  @!P3 IMAD R0, R9, R16, RZ ;  /* 0x000000100900b224 */ /* 0x001fe200078e02ff */
[----:B------:R-:W0:Y:S01]  /*0640*/  @!P4 LDC.64 R34, c[0x0][0x3f8] ;  /* 0x0000fe00ff22cb82 */ /* 0x000e220000000a00 */
[----:B------:R-:W-:-:S02]  /*0650*/  @!P4 MOV R20, R90 ;  /* 0x0000005a0014c202 */ /* 0x000fc40000000f00 */
[----:B------:R-:W-:Y:S01]  /*0660*/  IADD3 R93, PT, PT, R91, R93, RZ ;  /* 0x0000005d5b5d7210 */ /* 0x000fe20007ffe0ff */
[----:B------:R-:W-:Y:S01]  /*0670*/  @!P3 IMAD R17, R19, R17, R0 ;  /* 0x000000111311b224 */ /* 0x000fe200078e0200 */
[----:B------:R-:W-:-:S03]  /*0680*/  @!P1 MOV R22, R90 ;  /* 0x0000005a00169202 */ /* 0x000fc60000000f00 */
[----:B------:R-:W3:Y:S01]  /*0690*/  @!P3 LDC.64 R2, c[0x0][0x398] ;  /* 0x0000e600ff02bb82 */ /* 0x000ee20000000a00 */
[----:B------:R-:W-:-:S05]  /*06a0*/  @!P3 IMAD.WIDE.U32 R12, R19, R16, R92 ;  /* 0x00000010130cb225 */ /* 0x000fca00078e005c */
[----:B------:R-:W-:Y:S02]  /*06b0*/  @!P3 IADD3 R17, PT, PT, R13, R17, RZ ;  /* 0x000000110d11b210 */ /* 0x000fe40007ffe0ff */
[----:B------:R-:W4:Y:S01]  /*06c0*/  @!P2 LDC.64 R10, c[0x0][0x3f8] ;  /* 0x0000fe00ff0aab82 */ /* 0x000f220000000a00 */
[C---:B------:R-:W-:Y:S02]  /*06d0*/  @!P3 SHF.L.U32 R13, R12.reuse, 0x2, RZ ;  /* 0x000000020c0db819 */ /* 0x040fe400000006ff */
[----:B------:R-:W-:Y:S01]  /*06e0*/  @!P3 SHF.L.U64.HI R0, R12, 0x2, R17 ;  /* 0x000000020c00b819 */ /* 0x000fe20000010211 */
[----:B--2---:R-:W-:Y:S01]  /*06f0*/  @!P1 IMAD R12, R21, R36, RZ ;  /* 0x00000024150c9224 */ /* 0x004fe200078e02ff */
[----:B------:R-:W-:Y:S02]  /*0700*/  @!P4 MOV R21, R93 ;  /* 0x0000005d0015c202 */ /* 0x000fe40000000f00 */
[----:B-1----:R-:W-:Y:S01]  /*0710*/  @!P3 IADD3 R4, P5, PT, R13, R4, RZ ;  /* 0x000000040d04b210 */ /* 0x002fe20007fbe0ff */
[----:B------:R-:W1:Y:S01]  /*0720*/  @!P4 LDC.64 R8, c[0x0][0x3a0] ;  /* 0x0000e800ff08cb82 */ /* 0x000e620000000a00 */
[----:B0-----:R-:W-:-:S02]  /*0730*/  @!P4 IMAD R14, R15, R34, RZ ;  /* 0x000000220f0ec224 */ /* 0x001fc400078e02ff */
[----:B------:R-:W-:Y:S01]  /*0740*/  @!P4 IMAD.WIDE.U32 R20, R23, R34, R20 ;  /* 0x000000221714c225 */ /* 0x000fe200078e0014 */
[----:B------:R-:W-:-:S03]  /*0750*/  @!P3 IADD3.X R5, PT, PT, R0, R5, RZ, P5, !PT ;  /* 0x000000050005b210 */ /* 0x000fc60002ffe4ff */
[----:B------:R-:W-:Y:S01]  /*0760*/  @!P4 IMAD R35, R23, R35, R14 ;  /* 0x000000231723c224 */ /* 0x000fe200078e020e */
[----:B------:R-:W0:Y:S01]  /*0770*/  @!P4 LDC.64 R6, c[0x0][0x398] ;  /* 0x0000e600ff06cb82 */ /* 0x000e220000000a00 */
[----:B------:R-:W-:Y:S01]  /*0780*/  @!P1 MOV R23, R93 ;  /* 0x0000005d00179202 */ /* 0x000fe20000000f00 */
[----:B------:R-:W-:Y:S01]  /*0790*/  @!P1 IMAD R37, R25, R37, R12 ;  /* 0x0000002519259224 */ /* 0x000fe200078e020c */
[----:B---3--:R-:W-:Y:S01]  /*07a0*/  @!P3 IADD3 R2, P6, PT, R13, R2, RZ ;  /* 0x000000020d02b210 */ /* 0x008fe20007fde0ff */
[----:B------:R-:W5:Y:S01]  /*07b0*/  @!P3 LDG.E.64 R76, desc[UR12][R4.64] ;  /* 0x0000000c044cb981 */ /* 0x000f62000c1e1b00 */
[----:B------:R-:W-:Y:S01]  /*07c0*/  @!P4 IADD3 R21, PT, PT, R21, R35, RZ ;  /* 0x000000231515c210 */ /* 0x000fe20007ffe0ff */
[----:B------:R-:W-:Y:S01]  /*07d0*/  @!P1 IMAD.WIDE.U32 R22, R25, R36, R22 ;  /* 0x0000002419169225 */ /* 0x000fe200078e0016 */
[----:B------:R-:W-:Y:S01]  /*07e0*/  @!P3 IADD3.X R3, PT, PT, R0, R3, RZ, P6, !PT ;  /* 0x000000030003b210 */ /* 0x000fe200037fe4ff */
[----:B------:R-:W2:Y:S01]  /*07f0*/  @!P1 LDC.64 R14, c[0x0][0x398] ;  /* 0x0000e600ff0e9b82 */ /* 0x000ea20000000a00 */
[----:B------:R-:W-:Y:S01]  /*0800*/  @!P4 SHF.L.U64.HI R0, R20, 0x2, R21 ;  /* 0x000000021400c819 */ /* 0x000fe20000010215 */
[----:B----4-:R-:W-:Y:S01]  /*0810*/  @!P2 IMAD R18, R31, R10, RZ ;  /* 0x0000000a1f12a224 */ /* 0x010fe200078e02ff */
[----:B------:R-:W-:Y:S01]  /*0820*/  @!P1 IADD3 R21, PT, PT, R23, R37, RZ ;  /* 0x0000002517159210 */ /* 0x000fe20007ffe0ff */
[----:B------:R3:W5:Y:S01]  /*0830*/  @!P3 LDG.E.64 R74, desc[UR12][R2.64] ;  /* 0x0000000c024ab981 */ /* 0x000762000c1e1b00 */
[----:B------:R-:W-:-:S02]  /*0840*/  @!P1 SHF.L.U32 R23, R22, 0x2, RZ ;  /* 0x0000000216179819 */ /* 0x000fc400000006ff */
[----:B------:R-:W-:Y:S01]  /*0850*/  @!P4 SHF.L.U32 R25, R20, 0x2, RZ ;  /* 0x000000021419c819 */ /* 0x000fe200000006ff */
[----:B------:R-:W4:Y:S01]  /*0860*/  @!P0 LDC.64 R12, c[0x0][0x3f8] ;  /* 0x0000fe00ff0c8b82 */ /* 0x000f220000000a00 */
[----:B------:R-:W-:Y:S02]  /*0870*/  @!P1 SHF.L.U64.HI R22, R22, 0x2, R21 ;  /* 0x0000000216169819 */ /* 0x000fe40000010215 */
[----:B------:R-:W-:Y:S02]  /*0880*/  @!P2 MOV R20, R90 ;  /* 0x0000005a0014a202 */ /* 0x000fe40000000f00 */
[----:B------:R-:W-:Y:S02]  /*0890*/  @!P2 MOV R21, R93 ;  /* 0x0000005d0015a202 */ /* 0x000fe40000000f00 */
[C---:B-1----:R-:W-:Y:S01]  /*08a0*/  @!P4 IADD3 R8, P6, PT, R25.reuse, R8, RZ ;  /* 0x000000081908c210 */ /* 0x042fe20007fde0ff */
[----:B------:R-:W1:Y:S01]  /*08b0*/  @!P1 LDC.64 R16, c[0x0][0x3a0] ;  /* 0x0000e800ff109b82 */ /* 0x000e620000000a00 */
[----:B0-----:R-:W-:Y:S01]  /*08c0*/  @!P4 IADD3 R6, P5, PT, R25, R6, RZ ;  /* 0x000000061906c210 */ /* 0x001fe20007fbe0ff */
[C---:B------:R-:W-:Y:S01]  /*08d0*/  @!P2 IMAD R25, R27.reuse, R11, R18 ;  /* 0x0000000b1b19a224 */ /* 0x040fe200078e0212 */
[C---:B------:R-:W-:Y:S01]  /*08e0*/  @!P4 IADD3.X R9, PT, PT, R0.reuse, R9, RZ, P6, !PT ;  /* 0x000000090009c210 */ /* 0x040fe200037fe4ff */
[----:B------:R-:W-:Y:S01]  /*08f0*/  @!P2 IMAD.WIDE.U32 R10, R27, R10, R20 ;  /* 0x0000000a1b0aa225 */ /* 0x000fe200078e0014 */
[----:B------:R-:W-:-:S02]  /*0900*/  @!P4 IADD3.X R7, PT, PT, R0, R7, RZ, P5, !PT ;  /* 0x000000070007c210 */ /* 0x000fc40002ffe4ff */
[----:B------:R-:W-:Y:S01]  /*0910*/  @!P0 MOV R20, R90 ;  /* 0x0000005a00148202 */ /* 0x000fe20000000f00 */
[----:B------:R-:W0:Y:S01]  /*0920*/  @!P2 LDC.64 R34, c[0x0][0x3a0] ;  /* 0x0000e800ff22ab82 */ /* 0x000e220000000a00 */
[----:B------:R-:W-:Y:S01]  /*0930*/  @!P2 IADD3 R21, PT, PT, R11, R25, RZ ;  /* 0x000000190b15a210 */ /* 0x000fe20007ffe0ff */
[----:B------:R-:W5:Y:S01]  /*0940*/  @!P4 LDG.E.64 R72, desc[UR12][R8.64] ;  /* 0x0000000c0848c981 */ /* 0x000f62000c1e1b00 */
[----:B--2---:R-:W-:Y:S02]  /*0950*/  @!P1 IADD3 R14, P5, PT, R23, R14, RZ ;  /* 0x0000000e170e9210 */ /* 0x004fe40007fbe0ff */
[----:B------:R-:W-:Y:S01]  /*0960*/  @!P2 SHF.L.U64.HI R0, R10, 0x2, R21 ;  /* 0x000000020a00a819 */ /* 0x000fe20000010215 */
[----:B------:R2:W5:Y:S01]  /*0970*/  @!P4 LDG.E.64 R70, desc[UR12][R6.64] ;  /* 0x0000000c0646c981 */ /* 0x000562000c1e1b00 */
[----:B------:R-:W-:Y:S01]  /*0980*/  @!P0 MOV R21, R93 ;  /* 0x0000005d00158202 */ /* 0x000fe20000000f00 */
[-C--:B----4-:R-:W-:Y:S01]  /*0990*/  @!P0 IMAD R18, R33, R12.reuse, RZ ;  /* 0x0000000c21128224 */ /* 0x090fe200078e02ff */
[----:B------:R-:W-:Y:S01]  /*09a0*/  IADD3 R25, PT, PT, R19, 0x50, RZ ;  /* 0x0000005013197810 */ /* 0x000fe20007ffe0ff */
[----:B------:R-:W4:Y:S01]  /*09b0*/  @!P2 LDC.64 R36, c[0x0][0x398] ;  /* 0x0000e600ff24ab82 */ /* 0x000f220000000a00 */
[----:B------:R-:W-:Y:S01]  /*09c0*/  @!P1 IADD3.X R15, PT, PT, R22, R15, RZ, P5, !PT ;  /* 0x0000000f160f9210 */ /* 0x000fe20002ffe4ff */
[----:B------:R-:W-:Y:S01]  /*09d0*/  @!P0 IMAD R13, R29, R13, R18 ;  /* 0x0000000d1d0d8224 */ /* 0x000fe200078e0212 */
[----:B------:R-:W-:Y:S01]  /*09e0*/  ISETP.GE.U32.AND P5, PT, R25, UR16, PT ;  /* 0x0000001019007c0c */ /* 0x000fe2000bfa6070 */
[----:B------:R-:W-:Y:S01]  /*09f0*/  @!P0 IMAD.WIDE.U32 R20, R29, R12, R20 ;  /* 0x0000000c1d148225 */ /* 0x000fe200078e0014 */
[----:B------:R-:W-:Y:S01]  /*0a00*/  SHF.R.S32.HI R29, RZ, 0x1f, R25 ;  /* 0x0000001fff1d7819 */ /* 0x000fe20000011419 */
[----:B------:R4:W5:Y:S01]  /*0a10*/  @!P1 LDG.E.64 R66, desc[UR12][R14.64] ;  /* 0x0000000c0e429981 */ /* 0x000962000c1e1b00 */
[----:B------:R-:W-:Y:S01]  /*0a20*/  IADD3 R27, PT, PT, R19, 0x60, RZ ;  /* 0x00000060131b7810 */ /* 0x000fe20007ffe0ff */
[----:B------:R-:W4:Y:S01]  /*0a30*/  @!P0 LDC.64 R38, c[0x0][0x3a0] ;  /* 0x0000e800ff268b82 */ /* 0x000f220000000a00 */
[----:B------:R-:W-:-:S02]  /*0a40*/  ISETP.GE.AND.EX P5, PT, R29, UR17, PT, P5 ;  /* 0x000000111d007c0c */ /* 0x000fc4000bfa6350 */
[----:B------:R-:W-:Y:S02]  /*0a50*/  ISETP.GE.U32.AND P4, PT, R27, UR16, PT ;  /* 0x000000101b007c0c */ /* 0x000fe4000bf86070 */
[----:B------:R-:W-:Y:S02]  /*0a60*/  SHF.R.S32.HI R31, RZ, 0x1f, R27 ;  /* 0x0000001fff1f7819 */ /* 0x000fe4000001141b */
[----:B-1----:R-:W-:Y:S01]  /*0a70*/  @!P1 IADD3 R16, P6, PT, R23, R16, RZ ;  /* 0x0000001017109210 */ /* 0x002fe20007fde0ff */
[----:B---3--:R-:W1:Y:S01]  /*0a80*/  @!P0 LDC.64 R2, c[0x0][0x398] ;  /* 0x0000e600ff028b82 */ /* 0x008e620000000a00 */
[----:B------:R-:W-:Y:S02]  /*0a90*/  ISETP.GE.AND.EX P4, PT, R31, UR17, PT, P4 ;  /* 0x000000111f007c0c */ /* 0x000fe4000bf86340 */
[----:B------:R-:W-:Y:S02]  /*0aa0*/  IADD3 R18, PT, PT, R19, 0x70, RZ ;  /* 0x0000007013127810 */ /* 0x000fe40007ffe0ff */
[----:B------:R-:W-:-:S02]  /*0ab0*/  @!P1 IADD3.X R17, PT, PT, R22, R17, RZ, P6, !PT ;  /* 0x0000001116119210 */ /* 0x000fc400037fe4ff */
[----:B------:R-:W-:Y:S01]  /*0ac0*/  @!P2 SHF.L.U32 R11, R10, 0x2, RZ ;  /* 0x000000020a0ba819 */ /* 0x000fe200000006ff */
[----:B------:R-:W3:Y:S01]  /*0ad0*/  @!P5 LDC.64 R40, c[0x0][0x3f8] ;  /* 0x0000fe00ff28db82 */ /* 0x000ee20000000a00 */
[----:B------:R-:W-:Y:S01]  /*0ae0*/  ISETP.GE.U32.AND P3, PT, R18, UR16, PT ;  /* 0x0000001012007c0c */ /* 0x000fe2000bf66070 */
[----:B------:R1:W5:Y:S01]  /*0af0*/  @!P1 LDG.E.64 R68, desc[UR12][R16.64] ;  /* 0x0000000c10449981 */ /* 0x000362000c1e1b00 */
[----:B------:R-:W-:-:S05]  /*0b00*/  SHF.R.S32.HI R33, RZ, 0x1f, R18 ;  /* 0x0000001fff217819 */ /* 0x000fca0000011412 */
[----:B------:R-:W1:Y:S01]  /*0b10*/  @!P4 LDC.64 R22, c[0x0][0x3f8] ;  /* 0x0000fe00ff16cb82 */ /* 0x000e620000000a00 */
[----:B0-----:R-:W-:Y:S02]  /*0b20*/  @!P2 IADD3 R10, P1, PT, R11, R34, RZ ;  /* 0x000000220b0aa210 */ /* 0x001fe40007f3e0ff */
[----:B--2---:R-:W-:Y:S02]  /*0b30*/  @!P0 IADD3 R7, PT, PT, R21, R13, RZ ;  /* 0x0000000d15078210 */ /* 0x004fe40007ffe0ff */
[----:B----4-:R-:W-:Y:S02]  /*0b40*/  @!P2 IADD3 R12, P6, PT, R11, R36, RZ ;  /* 0x000000240b0ca210 */ /* 0x010fe40007fde0ff */
[----:B------:R-:W-:Y:S01]  /*0b50*/  ISETP.GE.AND.EX P3, PT, R33, UR17, PT, P3 ;  /* 0x0000001121007c0c */ /* 0x000fe2000bf66330 */
[----:B------:R-:W0:Y:S01]  /*0b60*/  @!P5 LDC.64 R8, c[0x0][0x398] ;  /* 0x0000e600ff08db82 */ /* 0x000e220000000a00 */
[C---:B------:R-:W-:Y:S02]  /*0b70*/  @!P0 SHF.L.U32 R5, R20.reuse, 0x2, RZ ;  /* 0x0000000214058819 */ /* 0x040fe400000006ff */
[----:B------:R-:W-:-:S02]  /*0b80*/  @!P0 SHF.L.U64.HI R24, R20, 0x2, R7 ;  /* 0x0000000214188819 */ /* 0x000fc40000010207 */
[C---:B------:R-:W-:Y:S02]  /*0b90*/  @!P2 IADD3.X R11, PT, PT, R0.reuse, R35, RZ, P1, !PT ;  /* 0x00000023000ba210 */ /* 0x040fe40000ffe4ff */
[----:B------:R-:W-:Y:S01]  /*0ba0*/  @!P0 IADD3 R4, P1, PT, R5, R38, RZ ;  /* 0x0000002605048210 */ /* 0x000fe20007f3e0ff */
[----:B------:R-:W2:Y:S01]  /*0bb0*/  @!P5 LDC.64 R20, c[0x0][0x3a0] ;  /* 0x0000e800ff14db82 */ /* 0x000ea20000000a00 */
[----:B------:R-:W-:Y:S01]  /*0bc0*/  @!P2 IADD3.X R13, PT, PT, R0, R37, RZ, P6, !PT ;  /* 0x00000025000da210 */ /* 0x000fe200037fe4ff */
[----:B---3--:R-:W-:Y:S01]  /*0bd0*/  @!P5 IMAD R6, R29, R40, RZ ;  /* 0x000000281d06d224 */ /* 0x008fe200078e02ff */
[----:B------:R-:W-:Y:S01]  /*0be0*/  IADD3 R0, PT, PT, R19, 0x80, RZ ;  /* 0x0000008013007810 */ /* 0x000fe20007ffe0ff */
[----:B------:R-:W5:Y:S01]  /*0bf0*/  @!P2 LDG.E.64 R64, desc[UR12][R10.64] ;  /* 0x0000000c0a40a981 */ /* 0x000f62000c1e1b00 */
[----:B-1----:R-:W-:Y:S02]  /*0c00*/  @!P0 IADD3 R2, P6, PT, R5, R2, RZ ;  /* 0x0000000205028210 */ /* 0x002fe40007fde0ff */
[----:B------:R-:W-:Y:S01]  /*0c10*/  @!P0 IADD3.X R5, PT, PT, R24, R39, RZ, P1, !PT ;  /* 0x0000002718058210 */ /* 0x000fe20000ffe4ff */
[----:B------:R-:W1:Y:S01]  /*0c20*/  @!P3 LDC.64 R14, c[0x0][0x3f8] ;  /* 0x0000fe00ff0ebb82 */ /* 0x000e620000000a00 */
[----:B------:R-:W-:-:S02]  /*0c30*/  ISETP.GE.U32.AND P1, PT, R0, UR16, PT ;  /* 0x0000001000007c0c */ /* 0x000fc4000bf26070 */
[----:B------:R-:W-:Y:S02]  /*0c40*/  @!P5 MOV R16, R90 ;  /* 0x0000005a0010d202 */ /* 0x000fe40000000f00 */
[----:B------:R-:W-:Y:S01]  /*0c50*/  @!P5 MOV R17, R93 ;  /* 0x0000005d0011d202 */ /* 0x000fe20000000f00 */
[----:B------:R-:W-:Y:S01]  /*0c60*/  @!P5 IMAD R35, R25, R41, R6 ;  /* 0x000000291923d224 */ /* 0x000fe200078e0206 */
[----:B------:R-:W-:Y:S01]  /*0c70*/  SHF.R.S32.HI R29, RZ, 0x1f, R0 ;  /* 0x0000001fff1d7819 */ /* 0x000fe20000011400 */
[----:B------:R-:W-:Y:S01]  /*0c80*/  @!P4 IMAD R26, R31, R22, RZ ;  /* 0x000000161f1ac224 */ /* 0x000fe200078e02ff */
[----:B------:R-:W-:Y:S01]  /*0c90*/  @!P4 MOV R30, R90 ;  /* 0x0000005a001ec202 */ /* 0x000fe20000000f00 */
[----:B------:R-:W-:Y:S01]  /*0ca0*/  @!P5 IMAD.WIDE.U32 R16, R25, R40, R16 ;  /* 0x000000281910d225 */ /* 0x000fe200078e0010 */
[----:B------:R-:W-:Y:S01]  /*0cb0*/  ISETP.GE.AND.EX P1, PT, R29, UR17, PT, P1 ;  /* 0x000000111d007c0c */ /* 0x000fe2000bf26310 */
[----:B------:R-:W3:Y:S01]  /*0cc0*/  @!P4 LDC.64 R6, c[0x0][0x3a0] ;  /* 0x0000e800ff06cb82 */ /* 0x000ee20000000a00 */
[----:B------:R-:W-:Y:S01]  /*0cd0*/  @!P4 MOV R31, R93 ;  /* 0x0000005d001fc202 */ /* 0x000fe20000000f00 */
[----:B------:R4:W5:Y:S01]  /*0ce0*/  @!P2 LDG.E.64 R62, desc[UR12][R12.64] ;  /* 0x0000000c0c3ea981 */ /* 0x000962000c1e1b00 */
[----:B------:R-:W-:Y:S01]  /*0cf0*/  @!P5 IADD3 R17, PT, PT, R17, R35, RZ ;  /* 0x000000231111d210 */ /* 0x000fe20007ffe0ff */
[C---:B------:R-:W-:Y:S01]  /*0d00*/  @!P4 IMAD R37, R27.reuse, R23, R26 ;  /* 0x000000171b25c224 */ /* 0x040fe200078e021a */
[----:B------:R-:W-:Y:S01]  /*0d10*/  @!P5 SHF.L.U32 R35, R16, 0x2, RZ ;  /* 0x000000021023d819 */ /* 0x000fe200000006ff */
[----:B------:R-:W-:Y:S01]  /*0d20*/  @!P4 IMAD.WIDE.U32 R30, R27, R22, R30 ;  /* 0x000000161b1ec225 */ /* 0x000fe200078e001e */
[----:B------:R-:W-:Y:S01]  /*0d30*/  @!P0 IADD3.X R3, PT, PT, R24, R3, RZ, P6, !PT ;  /* 0x0000000318038210 */ /* 0x000fe200037fe4ff */
[----:B------:R-:W4:Y:S01]  /*0d40*/  @!P3 LDC.64 R26, c[0x0][0x398] ;  /* 0x0000e600ff1abb82 */ /* 0x000f220000000a00 */
[----:B------:R-:W-:Y:S01]  /*0d50*/  @!P5 SHF.L.U64.HI R28, R16, 0x2, R17 ;  /* 0x00000002101cd819 */ /* 0x000fe20000010211 */
[----:B------:R-:W5:Y:S01]  /*0d60*/  @!P0 LDG.E.64 R60, desc[UR12][R4.64] ;  /* 0x0000000c043c8981 */ /* 0x000f62000c1e1b00 */
[----:B--2---:R-:W-:-:S05]  /*0d70*/  @!P5 IADD3 R20, P6, PT, R35, R20, RZ ;  /* 0x000000142314d210 */ /* 0x004fca0007fde0ff */
[----:B------:R-:W2:Y:S01]  /*0d80*/  @!P1 LDC.64 R22, c[0x0][0x3f8] ;  /* 0x0000fe00ff169b82 */ /* 0x000ea20000000a00 */
[----:B------:R-:W-:Y:S01]  /*0d90*/  @!P5 IADD3.X R21, PT, PT, R28, R21, RZ, P6, !PT ;  /* 0x000000151c15d210 */ /* 0x000fe200037fe4ff */
[----:B-1----:R-:W-:-:S06]  /*0da0*/  @!P3 IMAD R32, R33, R14, RZ ;  /* 0x0000000e2120b224 */ /* 0x002fcc00078e02ff */
[----:B------:R-:W1:Y:S01]  /*0db0*/  @!P4 LDC.64 R24, c[0x0][0x398] ;  /* 0x0000e600ff18cb82 */ /* 0x000e620000000a00 */
[----:B0-----:R-:W-:Y:S01]  /*0dc0*/  @!P5 IADD3 R8, P6, PT, R35, R8, RZ ;  /* 0x000000082308d210 */ /* 0x001fe20007fde0ff */
[----:B------:R0:W5:Y:S01]  /*0dd0*/  @!P0 LDG.E.64 R58, desc[UR12][R2.64] ;  /* 0x0000000c023a8981 */ /* 0x000162000c1e1b00 */
[----:B------:R-:W-:Y:S02]  /*0de0*/  @!P4 IADD3 R31, PT, PT, R31, R37, RZ ;  /* 0x000000251f1fc210 */ /* 0x000fe40007ffe0ff */
[----:B------:R-:W-:Y:S01]  /*0df0*/  @!P5 IADD3.X R9, PT, PT, R28, R9, RZ, P6, !PT ;  /* 0x000000091c09d210 */ /* 0x000fe200037fe4ff */
[----:B------:R0:W5:Y:S01]  /*0e00*/  @!P5 LDG.E.64 R56, desc[UR12][R20.64] ;  /* 0x0000000c1438d981 */ /* 0x000162000c1e1b00 */
[C---:B------:R-:W-:Y:S01]  /*0e10*/  @!P4 SHF.L.U32 R33, R30.reuse, 0x2, RZ ;  /* 0x000000021e21c819 */ /* 0x040fe200000006ff */
[----:B------:R-:W4:Y:S01]  /*0e20*/  @!P3 LDC.64 R16, c[0x0][0x3a0] ;  /* 0x0000e800ff10bb82 */ /* 0x000f220000000a00 */
[----:B------:R-:W-:Y:S01]  /*0e30*/  @!P4 SHF.L.U64.HI R28, R30, 0x2, R31 ;  /* 0x000000021e1cc819 */ /* 0x000fe2000001021f */
[----:B------:R-:W-:Y:S01]  /*0e40*/  @!P3 IMAD R35, R18, R15, R32 ;  /* 0x0000000f1223b224 */ /* 0x000fe200078e0220 */
[----:B------:R-:W-:Y:S01]  /*0e50*/  @!P3 MOV R30, R90 ;  /* 0x0000005a001eb202 */ /* 0x000fe20000000f00 */
[----:B------:R0:W5:Y:S01]  /*0e60*/  @!P5 LDG.E.64 R54, desc[UR12][R8.64] ;  /* 0x0000000c0836d981 */ /* 0x000162000c1e1b00 */
[----:B------:R-:W-:-:S02]  /*0e70*/  @!P3 MOV R31, R93 ;  /* 0x0000005d001fb202 */ /* 0x000fc40000000f00 */
[----:B---3--:R-:W-:Y:S01]  /*0e80*/  @!P4 IADD3 R6, P6, PT, R33, R6, RZ ;  /* 0x000000062106c210 */ /* 0x008fe20007fde0ff */
[----:B--2---:R-:W-:Y:S01]  /*0e90*/  @!P1 IMAD R29, R29, R22, RZ ;  /* 0x000000161d1d9224 */ /* 0x004fe200078e02ff */
[----:B------:R-:W2:Y:S01]  /*0ea0*/  @!P1 LDC.64 R36, c[0x0][0x3a0] ;  /* 0x0000e800ff249b82 */ /* 0x000ea20000000a00 */
[----:B------:R-:W-:Y:S01]  /*0eb0*/  @!P3 IMAD.WIDE.U32 R14, R18, R14, R30 ;  /* 0x0000000e120eb225 */ /* 0x000fe200078e001e */
[----:B------:R-:W-:-:S04]  /*0ec0*/  @!P4 IADD3.X R7, PT, PT, R28, R7, RZ, P6, !PT ;  /* 0x000000071c07c210 */ /* 0x000fc800037fe4ff */
[----:B------:R-:W-:Y:S02]  /*0ed0*/  @!P3 IADD3 R31, PT, PT, R15, R35, RZ ;  /* 0x000000230f1fb210 */ /* 0x000fe40007ffe0ff */
[----:B-1----:R-:W-:Y:S02]  /*0ee0*/  @!P4 IADD3 R24, P6, PT, R33, R24, RZ ;  /* 0x000000182118c210 */ /* 0x002fe40007fde0ff */
[----:B------:R-:W-:Y:S01]  /*0ef0*/  @!P3 SHF.L.U64.HI R18, R14, 0x2, R31 ;  /* 0x000000020e12b819 */ /* 0x000fe2000001021f */
[----:B------:R-:W-:Y:S01]  /*0f00*/  @!P1 IMAD R31, R0, R23, R29 ;  /* 0x00000017001f9224 */ /* 0x000fe200078e021d */
[----:B------:R-:W-:Y:S02]  /*0f10*/  @!P4 IADD3.X R25, PT, PT, R28, R25, RZ, P6, !PT ;  /* 0x000000191c19c210 */ /* 0x000fe400037fe4ff */
[----:B------:R-:W-:Y:S02]  /*0f20*/  @!P1 MOV R28, R90 ;  /* 0x0000005a001c9202 */ /* 0x000fe40000000f00 */
[----:B------:R-:W-:-:S02]  /*0f30*/  @!P1 MOV R29, R93 ;  /* 0x0000005d001d9202 */ /* 0x000fc40000000f00 */
[----:B------:R-:W-:Y:S01]  /*0f40*/  @!P3 SHF.L.U32 R15, R14, 0x2, RZ ;  /* 0x000000020e0fb819 */ /* 0x000fe200000006ff */
[----:B------:R-:W-:Y:S01]  /*0f50*/  @!P1 IMAD.WIDE.U32 R22, R0, R22, R28 ;  /* 0x0000001600169225 */ /* 0x000fe200078e001c */
[----:B------:R-:W-:Y:S02]  /*0f60*/  IADD3 R29, PT, PT, R19, 0x90, RZ ;  /* 0x00000090131d7810 */ /* 0x000fe40007ffe0ff */
[----:B----4-:R-:W-:Y:S02]  /*0f70*/  @!P3 IADD3 R16, P6, PT, R15, R16, RZ ;  /* 0x000000100f10b210 */ /* 0x010fe40007fde0ff */
[----:B------:R-:W-:Y:S02]  /*0f80*/  @!P1 IADD3 R23, PT, PT, R23, R31, RZ ;  /* 0x0000001f17179210 */ /* 0x000fe40007ffe0ff */
[----:B------:R-:W-:Y:S02]  /*0f90*/  ISETP.GE.U32.AND P2, PT, R29, UR16, PT ;  /* 0x000000101d007c0c */ /* 0x000fe4000bf46070 */
[----:B------:R-:W-:-:S02]  /*0fa0*/  SHF.R.S32.HI R31, RZ, 0x1f, R29 ;  /* 0x0000001fff1f7819 */ /* 0x000fc4000001141d */
[----:B------:R-:W-:Y:S02]  /*0fb0*/  @!P3 IADD3.X R17, PT, PT, R18, R17, RZ, P6, !PT ;  /* 0x000000111211b210 */ /* 0x000fe400037fe4ff */
[----:B------:R-:W-:Y:S02]  /*0fc0*/  ISETP.GE.AND.EX P2, PT, R31, UR17, PT, P2 ;  /* 0x000000111f007c0c */ /* 0x000fe4000bf46320 */
[----:B------:R-:W-:-:S04]  /*0fd0*/  @!P3 IADD3 R14, P6, PT, R15, R26, RZ ;  /* 0x0000001a0f0eb210 */ /* 0x000fc80007fde0ff */
[----:B------:R-:W-:Y:S02]  /*0fe0*/  @!P3 IADD3.X R15, PT, PT, R18, R27, RZ, P6, !PT ;  /* 0x0000001b120fb210 */ /* 0x000fe400037fe4ff */
[----:B------:R-:W-:-:S04]  /*0ff0*/  IADD3 R18, PT, PT, R19, 0xa0, RZ ;  /* 0x000000a013127810 */ /* 0x000fc80007ffe0ff */
[----:B------:R-:W-:Y:S01]  /*1000*/  ISETP.GE.U32.AND P0, PT, R18, UR16, PT ;  /* 0x0000001012007c0c */ /* 0x000fe2000bf06070 */
[----:B------:R-:W1:Y:S01]  /*1010*/  @!P2 LDC.64 R26, c[0x0][0x3f8] ;  /* 0x0000fe00ff1aab82 */ /* 0x000e620000000a00 */
[----:B------:R-:W-:Y:S02]  /*1020*/  SHF.R.S32.HI R33, RZ, 0x1f, R18 ;  /* 0x0000001fff217819 */ /* 0x000fe40000011412 */
[C---:B------:R-:W-:Y:S02]  /*1030*/  @!P1 SHF.L.U32 R35, R22.reuse, 0x2, RZ ;  /* 0x0000000216239819 */ /* 0x040fe400000006ff */
[----:B------:R-:W-:Y:S02]  /*1040*/  @!P1 SHF.L.U64.HI R28, R22, 0x2, R23 ;  /* 0x00000002161c9819 */ /* 0x000fe40000010217 */
[----:B------:R-:W-:Y:S01]  /*1050*/  ISETP.GE.AND.EX P0, PT, R33, UR17, PT, P0 ;  /* 0x0000001121007c0c */ /* 0x000fe2000bf06300 */
[----:B------:R-:W3:Y:S01]  /*1060*/  @!P1 LDC.64 R22, c[0x0][0x398] ;  /* 0x0000e600ff169b82 */ /* 0x000ee20000000a00 */
[----:B------:R-:W-:-:S04]  /*1070*/  IADD3 R12, PT, PT, R19, 0xb0, RZ ;  /* 0x000000b0130c7810 */ /* 0x000fc80007ffe0ff */
[----:B------:R-:W-:Y:S02]  /*1080*/  ISETP.GE.U32.AND P5, PT, R12, UR16, PT ;  /* 0x000000100c007c0c */ /* 0x000fe4000bfa6070 */
[----:B------:R-:W-:Y:S01]  /*1090*/  SHF.R.S32.HI R13, RZ, 0x1f, R12 ;  /* 0x0000001fff0d7819 */ /* 0x000fe2000001140c */
[----:B0-----:R-:W-:Y:S01]  /*10a0*/  HFMA2 R3, -RZ, RZ, 0, 0 ;  /* 0x00000000ff037431 */ /* 0x001fe200000001ff */
[----:B------:R-:W-:Y:S02]  /*10b0*/  MOV R2, RZ ;  /* 0x000000ff00027202 */ /* 0x000fe40000000f00 */
[----:B------:R-:W-:Y:S02]  /*10c0*/  CS2R R4, SRZ ;  /* 0x0000000000047805 */ /* 0x000fe4000001ff00 */
[----:B------:R-:W-:Y:S01]  /*10d0*/  ISETP.GE.AND.EX P5, PT, R13, UR17, PT, P5 ;  /* 0x000000110d007c0c */ /* 0x000fe2000bfa6350 */
[----:B------:R-:W0:Y:S01]  /*10e0*/  @!P0 LDC.64 R10, c[0x0][0x3f8] ;  /* 0x0000fe00ff0a8b82 */ /* 0x000e220000000a00 */
[----:B------:R-:W-:Y:S01]  /*10f0*/  IADD3 R0, PT, PT, R19, 0xc0, RZ ;  /* 0x000000c013007810 */ /* 0x000fe20007ffe0ff */
[----:B------:R-:W5:Y:S01]  /*1100*/  @!P4 LDG.E.64 R2, desc[UR12][R6.64] ;  /* 0x0000000c0602c981 */ /* 0x000f62000c1e1b00 */
[----:B--2---:R-:W-:-:S05]  /*1110*/  @!P1 IADD3 R20, P6, PT, R35, R36, RZ ;  /* 0x0000002423149210 */ /* 0x004fca0007fde0ff */
[----:B------:R-:W2:Y:S01]  /*1120*/  @!P2 LDC.64 R38, c[0x0][0x3a0] ;  /* 0x0000e800ff26ab82 */ /* 0x000ea20000000a00 */
[----:B------:R4:W5:Y:S01]  /*1130*/  @!P4 LDG.E.64 R4, desc[UR12][R24.64] ;  /* 0x0000000c1804c981 */ /* 0x000962000c1e1b00 */
[----:B------:R-:W-:Y:S01]  /*1140*/  ISETP.GE.U32.AND P4, PT, R0, UR16, PT ;  /* 0x0000001000007c0c */ /* 0x000fe2000bf86070 */
[----:B-1----:R-:W-:Y:S01]  /*1150*/  @!P2 IMAD R8, R31, R26, RZ ;  /* 0x0000001a1f08a224 */ /* 0x002fe200078e02ff */
[----:B------:R-:W-:Y:S02]  /*1160*/  SHF.R.S32.HI R9, RZ, 0x1f, R0 ;  /* 0x0000001fff097819 */ /* 0x000fe40000011400 */
[----:B------:R-:W-:Y:S02]  /*1170*/  @!P1 IADD3.X R21, PT, PT, R28, R37, RZ, P6, !PT ;  /* 0x000000251c159210 */ /* 0x000fe400037fe4ff */
[----:B------:R-:W1:Y:S01]  /*1180*/  @!P2 LDC.64 R40, c[0x0][0x398] ;  /* 0x0000e600ff28ab82 */ /* 0x000e620000000a00 */
[----:B----4-:R-:W-:Y:S02]  /*1190*/  @!P2 MOV R24, R90 ;  /* 0x0000005a0018a202 */ /* 0x010fe40000000f00 */
[----:B------:R-:W-:-:S02]  /*11a0*/  @!P2 MOV R25, R93 ;  /* 0x0000005d0019a202 */ /* 0x000fc40000000f00 */
[----:B------:R-:W-:-:S03]  /*11b0*/  ISETP.GE.AND.EX P4, PT, R9, UR17, PT, P4 ;  /* 0x0000001109007c0c */ /* 0x000fc6000bf86340 */
[----:B------:R-:W4:Y:S01]  /*11c0*/  @!P5 LDC.64 R6, c[0x0][0x3f8] ;  /* 0x0000fe00ff06db82 */ /* 0x000f220000000a00 */
[----:B---3--:R-:W-:Y:S01]  /*11d0*/  @!P1 IADD3 R22, P6, PT, R35, R22, RZ ;  /* 0x0000001623169210 */ /* 0x008fe20007fde0ff */
[C---:B------:R-:W-:Y:S02]  /*11e0*/  @!P2 IMAD R35, R29.reuse, R27, R8 ;  /* 0x0000001b1d23a224 */ /* 0x040fe400078e0208 */
[----:B------:R-:W-:-:S04]  /*11f0*/  @!P2 IMAD.WIDE.U32 R26, R29, R26, R24 ;  /* 0x0000001a1d1aa225 */ /* 0x000fc800078e0018 */
[----:B------:R-:W3:Y:S01]  /*1200*/  @!P0 LDC.64 R30, c[0x0][0x3a0] ;  /* 0x0000e800ff1e8b82 */ /* 0x000ee20000000a00 */
[----:B------:R-:W-:Y:S01]  /*1210*/  @!P2 IADD3 R27, PT, PT, R27, R35, RZ ;  /* 0x000000231b1ba210 */ /* 0x000fe20007ffe0ff */
[----:B0-----:R-:W-:Y:S01]  /*1220*/  @!P0 IMAD R33, R33, R10, RZ ;  /* 0x0000000a21218224 */ /* 0x001fe200078e02ff */
[C---:B------:R-:W-:Y:S02]  /*1230*/  @!P2 SHF.L.U32 R29, R26.reuse, 0x2, RZ ;  /* 0x000000021a1da819 */ /* 0x040fe400000006ff */
[----:B------:R-:W-:Y:S02]  /*1240*/  @!P2 SHF.L.U64.HI R8, R26, 0x2, R27 ;  /* 0x000000021a08a819 */ /* 0x000fe4000001021b */
[----:B------:R-:W-:Y:S01]  /*1250*/  @!P0 MOV R26, R90 ;  /* 0x0000005a001a8202 */ /* 0x000fe20000000f00 */
[----:B------:R-:W0:Y:S01]  /*1260*/  @!P0 LDC.64 R24, c[0x0][0x398] ;  /* 0x0000e600ff188b82 */ /* 0x000e220000000a00 */
[----:B------:R-:W-:Y:S01]  /*1270*/  @!P0 MOV R27, R93 ;  /* 0x0000005d001b8202 */ /* 0x000fe20000000f00 */
[----:B------:R-:W-:Y:S01]  /*1280*/  @!P0 IMAD R33, R18, R11, R33 ;  /* 0x0000000b12218224 */ /* 0x000fe200078e0221 */
[----:B------:R-:W-:-:S02]  /*1290*/  @!P1 IADD3.X R23, PT, PT, R28, R23, RZ, P6, !PT ;  /* 0x000000171c179210 */ /* 0x000fc400037fe4ff */
[----:B--2---:R-:W-:-:S03]  /*12a0*/  @!P2 IADD3 R38, P6, PT, R29, R38, RZ ;  /* 0x000000261d26a210 */ /* 0x004fc60007fde0ff */
[----:B------:R-:W2:Y:S01]  /*12b0*/  @!P4 LDC.64 R34, c[0x0][0x3f8] ;  /* 0x0000fe00ff22cb82 */ /* 0x000ea20000000a00 */
[----:B------:R-:W-:Y:S01]  /*12c0*/  @!P0 IMAD.WIDE.U32 R10, R18, R10, R26 ;  /* 0x0000000a120a8225 */ /* 0x000fe200078e001a */
[C---:B------:R-:W-:Y:S02]  /*12d0*/  @!P2 IADD3.X R39, PT, PT, R8.reuse, R39, RZ, P6, !PT ;  /* 0x000000270827a210 */ /* 0x040fe400037fe4ff */
[----:B-1----:R-:W-:Y:S02]  /*12e0*/  @!P2 IADD3 R40, P6, PT, R29, R40, RZ ;  /* 0x000000281d28a210 */ /* 0x002fe40007fde0ff */
[----:B------:R-:W-:Y:S01]  /*12f0*/  @!P0 IADD3 R11, PT, PT, R11, R33, RZ ;  /* 0x000000210b0b8210 */ /* 0x000fe20007ffe0ff */
[----:B----4-:R-:W-:Y:S01]  /*1300*/  @!P5 IMAD R18, R13, R6, RZ ;  /* 0x000000060d12d224 */ /* 0x010fe200078e02ff */
[----:B------:R-:W-:Y:S01]  /*1310*/  @!P2 IADD3.X R41, PT, PT, R8, R41, RZ, P6, !PT ;  /* 0x000000290829a210 */ /* 0x000fe200037fe4ff */
[----:B------:R-:W1:Y:S01]  /*1320*/  @!P5 LDC.64 R32, c[0x0][0x3a0] ;  /* 0x0000e800ff20db82 */ /* 0x000e620000000a00 */
[----:B------:R-:W-:-:S02]  /*1330*/  @!P0 SHF.L.U32 R13, R10, 0x2, RZ ;  /* 0x000000020a0d8819 */ /* 0x000fc400000006ff */
[----:B------:R-:W-:Y:S02]  /*1340*/  @!P0 SHF.L.U64.HI R8, R10, 0x2, R11 ;  /* 0x000000020a088819 */ /* 0x000fe4000001020b */
[----:B------:R-:W-:Y:S02]  /*1350*/  @!P5 MOV R10, R90 ;  /* 0x0000005a000ad202 */ /* 0x000fe40000000f00 */
[----:B------:R-:W-:Y:S01]  /*1360*/  @!P5 MOV R11, R93 ;  /* 0x0000005d000bd202 */ /* 0x000fe20000000f00 */
[C---:B------:R-:W-:Y:S01]  /*1370*/  @!P5 IMAD R27, R12.reuse, R7, R18 ;  /* 0x000000070c1bd224 */ /* 0x040fe200078e0212 */
[----:B---3--:R-:W-:Y:S01]  /*1380*/  @!P0 IADD3 R30, P6, PT, R13, R30, RZ ;  /* 0x0000001e0d1e8210 */ /* 0x008fe20007fde0ff */
[----:B------:R-:W3:Y:S01]  /*1390*/  @!P5 LDC.64 R36, c[0x0][0x398] ;  /* 0x0000e600ff24db82 */ /* 0x000ee20000000a00 */
[----:B------:R-:W-:Y:S02]  /*13a0*/  @!P5 IMAD.WIDE.U32 R6, R12, R6, R10 ;  /* 0x000000060c06d225 */ /* 0x000fe400078e000a */
[----:B------:R-:W-:-:S02]  /*13b0*/  @!P0 IADD3.X R31, PT, PT, R8, R31, RZ, P6, !PT ;  /* 0x0000001f081f8210 */ /* 0x000fc400037fe4ff */
[----:B0-----:R-:W-:Y:S01]  /*13c0*/  @!P0 IADD3 R24, P6, PT, R13, R24, RZ ;  /* 0x000000180d188210 */ /* 0x001fe20007fde0ff */
[----:B--2---:R-:W-:Y:S01]  /*13d0*/  @!P4 IMAD R9, R9, R34, RZ ;  /* 0x000000220909c224 */ /* 0x004fe200078e02ff */
[----:B------:R-:W-:Y:S01]  /*13e0*/  @!P5 IADD3 R7, PT, PT, R7, R27, RZ ;  /* 0x0000001b0707d210 */ /* 0x000fe20007ffe0ff */
[----:B------:R-:W-:Y:S01]  /*13f0*/  UIMAD.WIDE UR6, UR5, 0x8, UR6 ;  /* 0x00000008050678a5 */ /* 0x000fe2000f8e0206 */
[----:B------:R-:W-:Y:S01]  /*1400*/  @!P0 IADD3.X R25, PT, PT, R8, R25, RZ, P6, !PT ;  /* 0x0000001908198210 */ /* 0x000fe200037fe4ff */
[----:B------:R-:W-:Y:S01]  /*1410*/  @!P4 IMAD R45, R0, R35, R9 ;  /* 0x00000023002dc224 */ /* 0x000fe200078e0209 */
[C---:B------:R-:W-:Y:S02]  /*1420*/  @!P5 SHF.L.U32 R29, R6.reuse, 0x2, RZ ;  /* 0x00000002061dd819 */ /* 0x040fe400000006ff */
[----:B------:R-:W-:Y:S02]  /*1430*/  CS2R R8, SRZ ;  /* 0x0000000000087805 */ /* 0x000fe4000001ff00 */
[----:B------:R-:W-:-:S02]  /*1440*/  @!P5 SHF.L.U64.HI R18, R6, 0x2, R7 ;  /* 0x000000020612d819 */ /* 0x000fc40000010207 */
[----:B------:R-:W-:Y:S02]  /*1450*/  CS2R R6, SRZ ;  /* 0x0000000000067805 */ /* 0x000fe4000001ff00 */
[----:B------:R-:W-:Y:S01]  /*1460*/  IADD3 R26, PT, PT, R19, 0xd0, RZ ;  /* 0x000000d0131a7810 */ /* 0x000fe20007ffe0ff */
[----:B------:R-:W0:Y:S01]  /*1470*/  @!P4 LDC.64 R42, c[0x0][0x3a0] ;  /* 0x0000e800ff2acb82 */ /* 0x000e220000000a00 */
[----:B------:R2:W5:Y:S02]  /*1480*/  @!P3 LDG.E.64 R8, desc[UR12][R14.64] ;  /* 0x0000000c0e08b981 */ /* 0x000564000c1e1b00 */
[----:B------:R-:W-:Y:S02]  /*1490*/  SHF.R.S32.HI R27, RZ, 0x1f, R26 ;  /* 0x0000001fff1b7819 */ /* 0x000fe4000001141a */
[----:B------:R4:W5:Y:S01]  /*14a0*/  @!P3 LDG.E.64 R6, desc[UR12][R16.64] ;  /* 0x0000000c1006b981 */ /* 0x000962000c1e1b00 */
[----:B------:R-:W-:Y:S02]  /*14b0*/  ISETP.GE.U32.AND P3, PT, R26, UR16, PT ;  /* 0x000000101a007c0c */ /* 0x000fe4000bf66070 */
[----:B------:R-:W0:Y:S01]  /*14c0*/  @!P4 LDC.64 R52, c[0x0][0x398] ;  /* 0x0000e600ff34cb82 */ /* 0x000e220000000a00 */
[----:B------:R-:W-:-:S02]  /*14d0*/  @!P4 MOV R10, R90 ;  /* 0x0000005a000ac202 */ /* 0x000fc40000000f00 */
[----:B------:R-:W-:Y:S02]  /*14e0*/  @!P4 MOV R11, R93 ;  /* 0x0000005d000bc202 */ /* 0x000fe40000000f00 */
[----:B------:R-:W-:Y:S02]  /*14f0*/  ISETP.GE.AND.EX P3, PT, R27, UR17, PT, P3 ;  /* 0x000000111b007c0c */ /* 0x000fe4000bf66330 */
[----:B--2---:R-:W-:Y:S01]  /*1500*/  CS2R R14, SRZ ;  /* 0x00000000000e7805 */ /* 0x004fe2000001ff00 */
[----:B------:R-:W-:Y:S01]  /*1510*/  @!P4 IMAD.WIDE.U32 R34, R0, R34, R10 ;  /* 0x000000220022c225 */ /* 0x000fe200078e000a */
[----:B------:R-:W-:Y:S02]  /*1520*/  CS2R R10, SRZ ;  /* 0x00000000000a7805 */ /* 0x000fe4000001ff00 */
[----:B----4-:R-:W-:Y:S02]  /*1530*/  CS2R R16, SRZ ;  /* 0x0000000000107805 */ /* 0x010fe4000001ff00 */
[----:B------:R-:W-:-:S02]  /*1540*/  MOV R46, UR6 ;  /* 0x00000006002e7c02 */ /* 0x000fc40008000f00 */
[----:B------:R-:W-:Y:S02]  /*1550*/  CS2R R12, SRZ ;  /* 0x00000000000c7805 */ /* 0x000fe4000001ff00 */
[----:B------:R-:W-:Y:S01]  /*1560*/  MOV R47, UR7 ;  /* 0x00000007002f7c02 */ /* 0x000fe20008000f00 */
[----:B------:R-:W5:Y:S01]  /*1570*/  @!P2 LDG.E.64 R14, desc[UR12][R38.64] ;  /* 0x0000000c260ea981 */ /* 0x000f62000c1e1b00 */
[----:B------:R-:W-:-:S03]  /*1580*/  IADD3 R28, PT, PT, R19, 0xe0, RZ ;  /* 0x000000e0131c7810 */ /* 0x000fc60007ffe0ff */
[----:B------:R2:W5:Y:S01]  /*1590*/  @!P1 LDG.E.64 R10, desc[UR12][R20.64] ;  /* 0x0000000c140a9981 */ /* 0x000562000c1e1b00 */
[C---:B-1----:R-:W-:Y:S01]  /*15a0*/  @!P5 IADD3 R32, P6, PT, R29.reuse, R32, RZ ;  /* 0x000000201d20d210 */ /* 0x042fe20007fde0ff */
[----:B------:R-:W1:Y:S02]  /*15b0*/  @!P3 LDC.64 R48, c[0x0][0x3a0] ;  /* 0x0000e800ff30bb82 */ /* 0x000e640000000a00 */
[----:B------:R-:W5:Y:S01]  /*15c0*/  @!P2 LDG.E.64 R16, desc[UR12][R40.64] ;  /* 0x0000000c2810a981 */ /* 0x000f62000c1e1b00 */
[----:B---3--:R-:W-:-:S03]  /*15d0*/  @!P5 IADD3 R36, P2, PT, R29, R36, RZ ;  /* 0x000000241d24d210 */ /* 0x008fc60007f5e0ff */
[----:B------:R-:W3:Y:S02]  /*15e0*/  LDG.E.64 R46, desc[UR12][R46.64] ;  /* 0x0000000c2e2e7981 */ /* 0x000ee4000c1e1b00 */
[----:B--2---:R-:W2:Y:S01]  /*15f0*/  @!P3 LDC.64 R20, c[0x0][0x3f8] ;  /* 0x0000fe00ff14bb82 */ /* 0x004ea20000000a00 */
[----:B------:R-:W-:Y:S01]  /*1600*/  @!P4 IADD3 R29, PT, PT, R35, R45, RZ ;  /* 0x0000002d231dc210 */ /* 0x000fe20007ffe0ff */
[----:B------:R4:W5:Y:S01]  /*1610*/  @!P1 LDG.E.64 R12, desc[UR12][R22.64] ;  /* 0x0000000c160c9981 */ /* 0x000962000c1e1b00 */
[----:B------:R-:W-:Y:S02]  /*1620*/  ISETP.GE.U32.AND P1, PT, R28, UR16, PT ;  /* 0x000000101c007c0c */ /* 0x000fe4000bf26070 */
[----:B------:R-:W-:Y:S02]  /*1630*/  SHF.R.S32.HI R35, RZ, 0x1f, R28 ;  /* 0x0000001fff237819 */ /* 0x000fe4000001141c */
[----:B------:R-:W-:Y:S01]  /*1640*/  IADD3 R0, PT, PT, R19, 0xf0, RZ ;  /* 0x000000f013007810 */ /* 0x000fe20007ffe0ff */
[----:B------:R-:W1:Y:S01]  /*1650*/  @!P3 LDC.64 R50, c[0x0][0x398] ;  /* 0x0000e600ff32bb82 */ /* 0x000e620000000a00 */
[----:B------:R-:W-:-:S02]  /*1660*/  ISETP.GE.AND.EX P1, PT, R35, UR17, PT, P1 ;  /* 0x0000001123007c0c */ /* 0x000fc4000bf26310 */
[C---:B----4-:R-:W-:Y:S02]  /*1670*/  @!P4 SHF.L.U32 R23, R34.reuse, 0x2, RZ ;  /* 0x000000022217c819 */ /* 0x050fe400000006ff */
[----:B------:R-:W-:Y:S02]  /*1680*/  @!P4 SHF.L.U64.HI R34, R34, 0x2, R29 ;  /* 0x000000022222c819 */ /* 0x000fe4000001021d */
[C---:B------:R-:W-:Y:S02]  /*1690*/  @!P5 IADD3.X R37, PT, PT, R18.reuse, R37, RZ, P2, !PT ;  /* 0x000000251225d210 */ /* 0x040fe400017fe4ff */
[----:B------:R-:W-:Y:S02]  /*16a0*/  @!P5 IADD3.X R33, PT, PT, R18, R33, RZ, P6, !PT ;  /* 0x000000211221d210 */ /* 0x000fe400037fe4ff */
[----:B------:R-:W-:Y:S02]  /*16b0*/  ISETP.GE.U32.AND P2, PT, R0, UR16, PT ;  /* 0x0000001000007c0c */ /* 0x000fe4000bf46070 */
[----:B------:R-:W-:Y:S01]  /*16c0*/  SHF.R.S32.HI R29, RZ, 0x1f, R0 ;  /* 0x0000001fff1d7819 */ /* 0x000fe20000011400 */
[----:B------:R-:W4:Y:S01]  /*16d0*/  @!P1 LDC.64 R78, c[0x0][0x3a0] ;  /* 0x0000e800ff4e9b82 */ /* 0x000f220000000a00 */
[----:B0-----:R-:W-:-:S02]  /*16e0*/  @!P4 IADD3 R38, P6, PT, R23, R42, RZ ;  /* 0x0000002a1726c210 */ /* 0x001fc40007fde0ff */
[----:B------:R-:W-:Y:S02]  /*16f0*/  ISETP.GE.AND.EX P2, PT, R29, UR17, PT, P2 ;  /* 0x000000111d007c0c */ /* 0x000fe4000bf46320 */
[----:B------:R-:W-:Y:S02]  /*1700*/  @!P4 IADD3.X R39, PT, PT, R34, R43, RZ, P6, !PT ;  /* 0x0000002b2227c210 */ /* 0x000fe400037fe4ff */
[----:B------:R-:W-:Y:S01]  /*1710*/  @!P4 IADD3 R52, P6, PT, R23, R52, RZ ;  /* 0x000000341734c210 */ /* 0x000fe20007fde0ff */
[----:B--2---:R-:W-:Y:S01]  /*1720*/  @!P3 IMAD R27, R27, R20, RZ ;  /* 0x000000141b1bb224 */ /* 0x004fe200078e02ff */
[----:B------:R-:W0:Y:S01]  /*1730*/  @!P1 LDC.64 R22, c[0x0][0x3f8] ;  /* 0x0000fe00ff169b82 */ /* 0x000e220000000a00 */
[----:B------:R-:W-:Y:S02]  /*1740*/  @!P3 MOV R40, R90 ;  /* 0x0000005a0028b202 */ /* 0x000fe40000000f00 */
[----:B------:R-:W-:Y:S01]  /*1750*/  @!P3 MOV R41, R93 ;  /* 0x0000005d0029b202 */ /* 0x000fe20000000f00 */
[----:B------:R-:W-:-:S02]  /*1760*/  @!P3 IMAD R43, R26, R21, R27 ;  /* 0x000000151a2bb224 */ /* 0x000fc400078e021b */
[----:B------:R-:W-:Y:S02]  /*1770*/  @!P3 IMAD.WIDE.U32 R40, R26, R20, R40 ;  /* 0x000000141a28b225 */ /* 0x000fe400078e0028 */
[----:B------:R-:W2:Y:S01]  /*1780*/  @!P1 LDC.64 R44, c[0x0][0x398] ;  /* 0x0000e600ff2c9b82 */ /* 0x000ea20000000a00 */
[----:B------:R-:W-:Y:S02]  /*1790*/  CS2R R18, SRZ ;  /* 0x0000000000127805 */ /* 0x000fe4000001ff00 */
[----:B------:R-:W-:-:S05]  /*17a0*/  CS2R R20, SRZ ;  /* 0x0000000000147805 */ /* 0x000fca000001ff00 */
[----:B------:R-:W4:Y:S01]  /*17b0*/  @!P2 LDC.64 R26, c[0x0][0x3f8] ;  /* 0x0000fe00ff1aab82 */ /* 0x000f220000000a00 */
[----:B------:R1:W5:Y:S01]  /*17c0*/  @!P0 LDG.E.64 R18, desc[UR12][R30.64] ;  /* 0x0000000c1e128981 */ /* 0x000362000c1e1b00 */
[----:B------:R-:W-:Y:S02]  /*17d0*/  @!P3 IADD3 R43, PT, PT, R41, R43, RZ ;  /* 0x0000002b292bb210 */ /* 0x000fe40007ffe0ff */
[----:B------:R-:W-:Y:S01]  /*17e0*/  @!P3 SHF.L.U32 R41, R40, 0x2, RZ ;  /* 0x000000022829b819 */ /* 0x000fe200000006ff */
[----:B------:R4:W5:Y:S01]  /*17f0*/  @!P0 LDG.E.64 R20, desc[UR12][R24.64] ;  /* 0x0000000c18148981 */ /* 0x000962000c1e1b00 */
[----:B------:R-:W-:Y:S01]  /*1800*/  ISETP.NE.AND P0, PT, RZ, UR9, PT ;  /* 0x00000009ff007c0c */ /* 0x000fe2000bf05270 */
[----:B0-----:R-:W-:Y:S01]  /*1810*/  @!P1 IMAD R35, R35, R22, RZ ;  /* 0x0000001623239224 */ /* 0x001fe200078e02ff */
[----:B------:R-:W-:Y:S02]  /*1820*/  @!P4 IADD3.X R53, PT, PT, R34, R53, RZ, P6, !PT ;  /* 0x000000352235c210 */ /* 0x000fe400037fe4ff */
[----:B-1----:R-:W-:-:S02]  /*1830*/  @!P1 MOV R30, R90 ;  /* 0x0000005a001e9202 */ /* 0x002fc40000000f00 */
[----:B------:R-:W-:Y:S02]  /*1840*/  @!P1 MOV R31, R93 ;  /* 0x0000005d001f9202 */ /* 0x000fe40000000f00 */
[----:B------:R-:W-:Y:S02]  /*1850*/  @!P3 SHF.L.U64.HI R40, R40, 0x2, R43 ;  /* 0x000000022828b819 */ /* 0x000fe4000001022b */
[C---:B------:R-:W-:Y:S01]  /*1860*/  @!P3 IADD3 R48, P6, PT, R41.reuse, R48, RZ ;  /* 0x000000302930b210 */ /* 0x040fe20007fde0ff */
[C---:B------:R-:W-:Y:S01]  /*1870*/  @!P1 IMAD R35, R28.reuse, R23, R35 ;  /* 0x000000171c239224 */ /* 0x040fe200078e0223 */
[----:B------:R-:W0:Y:S01]  /*1880*/  @!P2 LDC.64 R42, c[0x0][0x3a0] ;  /* 0x0000e800ff2aab82 */ /* 0x000e220000000a00 */
[----:B------:R-:W-:Y:S01]  /*1890*/  @!P1 IMAD.WIDE.U32 R30, R28, R22, R30 ;  /* 0x000000161c1e9225 */ /* 0x000fe200078e001e */
[----:B------:R-:W-:Y:S02]  /*18a0*/  @!P3 IADD3.X R49, PT, PT, R40, R49, RZ, P6, !PT ;  /* 0x000000312831b210 */ /* 0x000fe400037fe4ff */
[----:B------:R-:W-:Y:S01]  /*18b0*/  @!P3 IADD3 R50, P6, PT, R41, R50, RZ ;  /* 0x000000322932b210 */ /* 0x000fe20007fde0ff */
[----:B----4-:R-:W-:Y:S01]  /*18c0*/  @!P2 IMAD R29, R29, R26, RZ ;  /* 0x0000001a1d1da224 */ /* 0x010fe200078e02ff */
[----:B------:R-:W-:-:S02]  /*18d0*/  @!P1 IADD3 R35, PT, PT, R31, R35, RZ ;  /* 0x000000231f239210 */ /* 0x000fc40007ffe0ff */
[----:B------:R-:W1:Y:S01]  /*18e0*/  @P0 LDC.64 R24, c[0x0][0x3b0] ;  /* 0x0000ec00ff180b82 */ /* 0x000e620000000a00 */
[----:B------:R-:W-:Y:S02]  /*18f0*/  @!P3 IADD3.X R51, PT, PT, R40, R51, RZ, P6, !PT ;  /* 0x000000332833b210 */ /* 0x000fe400037fe4ff */
[C---:B------:R-:W-:Y:S02]  /*1900*/  @!P1 SHF.L.U32 R31, R30.reuse, 0x2, RZ ;  /* 0x000000021e1f9819 */ /* 0x040fe400000006ff */
[----:B------:R-:W-:-:S03]  /*1910*/  @!P1 SHF.L.U64.HI R30, R30, 0x2, R35 ;  /* 0x000000021e1e9819 */ /* 0x000fc60000010223 */
[----:B------:R-:W4:Y:S01]  /*1920*/  @!P2 LDC.64 R40, c[0x0][0x398] ;  /* 0x0000e600ff28ab82 */ /* 0x000f220000000a00 */
[----:B------:R-:W-:Y:S01]  /*1930*/  @!P2 IMAD R35, R0, R27, R29 ;  /* 0x0000001b0023a224 */ /* 0x000fe200078e021d */
[----:B------:R-:W-:Y:S02]  /*1940*/  @!P2 MOV R28, R90 ;  /* 0x0000005a001ca202 */ /* 0x000fe40000000f00 */
[----:B------:R-:W-:-:S04]  /*1950*/  @!P2 MOV R29, R93 ;  /* 0x0000005d001da202 */ /* 0x000fc80000000f00 */
[----:B------:R-:W4:Y:S01]  /*1960*/  LDC.64 R22, c[0x0][0x3a8] ;  /* 0x0000ea00ff167b82 */ /* 0x000f220000000a00 */
[C---:B------:R-:W-:Y:S01]  /*1970*/  @!P1 IADD3 R78, P6, PT, R31.reuse, R78, RZ ;  /* 0x0000004e1f4e9210 */ /* 0x040fe20007fde0ff */
[----:B------:R-:W-:Y:S01]  /*1980*/  @!P2 IMAD.WIDE.U32 R26, R0, R26, R28 ;  /* 0x0000001a001aa225 */ /* 0x000fe200078e001c */
[----:B------:R-:W-:Y:S02]  /*1990*/  LOP3.LUT R83, R84, 0xffff, RZ, 0xc0, !PT ;  /* 0x0000ffff54537812 */ /* 0x000fe400078ec0ff */
[----:B------:R-:W-:Y:S02]  /*19a0*/  @!P1 IADD3.X R79, PT, PT, R30, R79, RZ, P6, !PT ;  /* 0x0000004f1e4f9210 */ /* 0x000fe400037fe4ff */
[----:B--2---:R-:W-:Y:S02]  /*19b0*/  @!P1 IADD3 R44, P6, PT, R31, R44, RZ ;  /* 0x0000002c1f2c9210 */ /* 0x004fe40007fde0ff */
[----:B------:R-:W-:Y:S02]  /*19c0*/  @!P2 IADD3 R29, PT, PT, R27, R35, RZ ;  /* 0x000000231b1da210 */ /* 0x000fe40007ffe0ff */
[----:B------:R-:W-:Y:S01]  /*19d0*/  @!P2 SHF.L.U32 R27, R26, 0x2, RZ ;  /* 0x000000021a1ba819 */ /* 0x000fe200000006ff */
[----:B------:R-:W-:Y:S01]  /*19e0*/  IMAD R31, R80, 0x50, R83 ;  /* 0x00000050501f7824 */ /* 0x000fe200078e0253 */
[----:B------:R-:W-:-:S02]  /*19f0*/  @!P1 IADD3.X R45, PT, PT, R30, R45, RZ, P6, !PT ;  /* 0x0000002d1e2d9210 */ /* 0x000fc400037fe4ff */
[----:B------:R-:W-:Y:S02]  /*1a00*/  @!P2 SHF.L.U64.HI R26, R26, 0x2, R29 ;  /* 0x000000021a1aa819 */ /* 0x000fe4000001021d */
[----:B0-----:R-:W-:Y:S01]  /*1a10*/  @!P2 IADD3 R42, P6, PT, R27, R42, RZ ;  /* 0x0000002a1b2aa210 */ /* 0x001fe20007fde0ff */
[----:B-1----:R-:W-:-:S03]  /*1a20*/  @P0 IMAD.WIDE R28, R31, 0x2, R24 ;  /* 0x000000021f1c0825 */ /* 0x002fc600078e0218 */
[C---:B------:R-:W-:Y:S02]  /*1a30*/  @!P2 IADD3.X R43, PT, PT, R26.reuse, R43, RZ, P6, !PT ;  /* 0x0000002b1a2ba210 */ /* 0x040fe400037fe4ff */
[----:B----4-:R-:W-:Y:S01]  /*1a40*/  @!P2 IADD3 R40, P6, PT, R27, R40, RZ ;  /* 0x000000281b28a210 */ /* 0x010fe20007fde0ff */
[----:B------:R-:W-:Y:S01]  /*1a50*/  IMAD.WIDE R30, R31, 0x2, R22 ;  /* 0x000000021f1e7825 */ /* 0x000fe200078e0216 */
[----:B------:R-:W2:Y:S01]  /*1a60*/  @P0 LDG.E.U16 R88, desc[UR12][R28.64] ;  /* 0x0000000c1c580981 */ /* 0x000ea2000c1e1500 */
[----:B------:R-:W-:Y:S02]  /*1a70*/  CS2R R22, SRZ ;  /* 0x0000000000167805 */ /* 0x000fe4000001ff00 */
[----:B------:R-:W-:Y:S02]  /*1a80*/  @!P2 IADD3.X R41, PT, PT, R26, R41, RZ, P6, !PT ;  /* 0x000000291a29a210 */ /* 0x000fe400037fe4ff */
[----:B------:R-:W-:Y:S01]  /*1a90*/  CS2R R26, SRZ ;  /* 0x00000000001a7805 */ /* 0x000fe2000001ff00 */
[----:B------:R0:W4:Y:S04]  /*1aa0*/  @P0 LDG.E.U16 R0, desc[UR12][R28.64+0x2] ;  /* 0x0000020c1c000981 */ /* 0x000128000c1e1500 */
[----:B------:R-:W4:Y:S04]  /*1ab0*/  LDG.E.U16 R81, desc[UR12][R30.64] ;  /* 0x0000000c1e517981 */ /* 0x000f28000c1e1500 */
[----:B------:R1:W4:Y:S01]  /*1ac0*/  LDG.E.U16 R85, desc[UR12][R30.64+0x2] ;  /* 0x0000020c1e557981 */ /* 0x000322000c1e1500 */
[----:B0-----:R-:W-:-:S03]  /*1ad0*/  CS2R R28, SRZ ;  /* 0x00000000001c7805 */ /* 0x001fc6000001ff00 */
[----:B------:R0:W5:Y:S04]  /*1ae0*/  @!P5 LDG.E.64 R22, desc[UR12][R32.64] ;  /* 0x0000000c2016d981 */ /* 0x000168000c1e1b00 */
[----:B------:R0:W5:Y:S01]  /*1af0*/  @!P4 LDG.E.64 R26, desc[UR12][R38.64] ;  /* 0x0000000c261ac981 */ /* 0x000162000c1e1b00 */
[----:B-1----:R-:W-:-:S03]  /*1b00*/  CS2R R30, SRZ ;  /* 0x00000000001e7805 */ /* 0x002fc6000001ff00 */
[----:B------:R1:W5:Y:S01]  /*1b10*/  @!P4 LDG.E.64 R28, desc[UR12][R52.64] ;  /* 0x0000000c341cc981 */ /* 0x000362000c1e1b00 */
[----:B0-----:R-:W-:-:S03]  /*1b20*/  CS2R R32, SRZ ;  /* 0x0000000000207805 */ /* 0x001fc6000001ff00 */
[----:B------:R-:W5:Y:S01]  /*1b30*/  @!P3 LDG.E.64 R30, desc[UR12][R48.64] ;  /* 0x0000000c301eb981 */ /* 0x000f62000c1e1b00 */
[----:B------:R-:W-:-:S03]  /*1b40*/  CS2R R38, SRZ ;  /* 0x0000000000267805 */ /* 0x000fc6000001ff00 */
[----:B------:R-:W5:Y:S01]  /*1b50*/  @!P3 LDG.E.64 R32, desc[UR12][R50.64] ;  /* 0x0000000c3220b981 */ /* 0x000f62000c1e1b00 */
[----:B-1----:R-:W-:-:S03]  /*1b60*/  CS2R R52, SRZ ;  /* 0x0000000000347805 */ /* 0x002fc6000001ff00 */
[----:B------:R-:W5:Y:S04]  /*1b70*/  @!P2 LDG.E.64 R38, desc[UR12][R42.64] ;  /* 0x0000000c2a26a981 */ /* 0x000f68000c1e1b00 */
[----:B------:R-:W5:Y:S01]  /*1b80*/  @!P2 LDG.E.64 R52, desc[UR12][R40.64] ;  /* 0x0000000c2834a981 */ /* 0x000f62000c1e1b00 */
[----:B------:R-:W-:Y:S02]  /*1b90*/  CS2R R24, SRZ ;  /* 0x0000000000187805 */ /* 0x000fe4000001ff00 */
[----:B------:R-:W-:-:S04]  /*1ba0*/  CS2R R34, SRZ ;  /* 0x0000000000227805 */ /* 0x000fc8000001ff00 */
[----:B------:R0:W5:Y:S04]  /*1bb0*/  @!P5 LDG.E.64 R24, desc[UR12][R36.64] ;  /* 0x0000000c2418d981 */ /* 0x000168000c1e1b00 */
[----:B------:R1:W5:Y:S01]  /*1bc0*/  @!P1 LDG.E.64 R34, desc[UR12][R78.64] ;  /* 0x0000000c4e229981 */ /* 0x000362000c1e1b00 */
[----:B0-----:R-:W-:-:S06]  /*1bd0*/  CS2R R36, SRZ ;  /* 0x0000000000247805 */ /* 0x001fcc000001ff00 */
[----:B------:R1:W5:Y:S01]  /*1be0*/  @!P1 LDG.E.64 R36, desc[UR12][R44.64] ;  /* 0x0000000c2c249981 */ /* 0x000362000c1e1b00 */
[----:B------:R-:W-:Y:S01]  /*1bf0*/  UISETP.NE.AND UP1, UPT, UR9, URZ, UPT ;  /* 0x000000ff0900728c */ /* 0x000fe2000bf25270 */
[----:B------:R-:W-:Y:S01]  /*1c00*/  MOV R87, RZ ;  /* 0x000000ff00577202 */ /* 0x000fe20000000f00 */
[----:B------:R-:W-:Y:S01]  /*1c10*/  HFMA2 R82, -RZ, RZ, 0, 0 ;  /* 0x00000000ff527431 */ /* 0x000fe200000001ff */
[----:B------:R-:W-:Y:S01]  /*1c20*/  UMOV UR14, 0x3f800000 ;  /* 0x3f800000000e7882 */ /* 0x000fe20000000000 */
        /* <DEDUP_REMOVED lines=11> */
[----:B--2---:R-:W-:Y:S02]  /*1ce0*/  @P0 SHF.L.U32 R82, R88, 0x10, RZ ;  /* 0x0000001058520819 */ /* 0x004fe400000006ff */
[----:B----4-:R-:W-:Y:S02]  /*1cf0*/  @P0 SHF.L.U32 R87, R0, 0x10, RZ ;  /* 0x0000001000570819 */ /* 0x010fe400000006ff */
[----:B------:R-:W-:Y:S02]  /*1d00*/  SHF.L.U32 R81, R81, 0x10, RZ ;  /* 0x0000001051517819 */ /* 0x000fe400000006ff */
[----:B------:R-:W-:Y:S01]  /*1d10*/  SHF.L.U32 R0, R85, 0x10, RZ ;  /* 0x0000001055007819 */ /* 0x000fe200000006ff */
[----:B-1----:R-:W-:Y:S06]  /*1d20*/  BRA.U UP1, `(.L_x_1545) ;  /* 0x0000000d01847547 */ /* 0x002fec000b800000 */
        /* <DEDUP_REMOVED lines=130> */
[----:B------:R-:W-:Y:S01]  /*2550*/  FADD.FTZ R49, R46, R49 ;  /* 0x000000312e317221 */ /* 0x000fe20000010000 */
[----:B------:R-:W-:Y:S01]  /*2560*/  FMUL.FTZ R48, R33, R0 ;  /* 0x0000000021307220 */ /* 0x000fe20000410000 */
        /* <DEDUP_REMOVED lines=35> */
[----:B------:R-:W-:Y:S01]  /*27a0*/  FFMA.FTZ R50, R47, R49, R46 ;  /* 0x000000312f327223 */ /* 0x000fe2000001002e */
[----:B------:R-:W-:Y:S01]  /*27b0*/  FMUL.FTZ R45, R45, UR14 ;  /* 0x0000000e2d2d7c20 */ /* 0x000fe20008410000 */
[----:B------:R-:W-:Y:S01]  /*27c0*/  FADD.FTZ R43, R62, R43 ;  /* 0x0000002b3e2b7221 */ /* 0x000fe20000010000 */
[----:B------:R-:W-:Y:S01]  /*27d0*/  FADD.FTZ R44, R63, R44 ;  /* 0x0000002c3f2c7221 */ /* 0x000fe20000010000 */
[----:B------:R-:W-:Y:S01]  /*27e0*/  FADD.FTZ R51, R42, R49 ;  /* 0x000000312a337221 */ /* 0x000fe20000010000 */
[----:B------:R-:W-:Y:S01]  /*27f0*/  FFMA.FTZ R40, R33, R45, R40 ;  /* 0x0000002d21287223 */ /* 0x000fe20000010028 */
[----:B------:R-:W-:Y:S01]  /*2800*/  FADD.FTZ R43, R58, R43 ;  /* 0x0000002b3a2b7221 */ /* 0x000fe20000010000 */
[----:B------:R-:W-:Y:S01]  /*2810*/  FADD.FTZ R46, R59, R44 ;  /* 0x0000002c3b2e7221 */ /* 0x000fe20000010000 */
[----:B------:R-:W-:Y:S01]  /*2820*/  FFMA.FTZ R44, R45, R48, R50 ;  /* 0x000000302d2c7223 */ /* 0x000fe20000010032 */
        /* <DEDUP_REMOVED lines=8> */
[----:B------:R-:W-:Y:S01]  /*28b0*/  FMUL.FTZ R51, R36, R81 ;  /* 0x0000005124337220 */ /* 0x000fe20000410000 */
[----:B------:R-:W-:Y:S01]  /*28c0*/  FADD.FTZ R45, R8, R43 ;  /* 0x0000002b082d7221 */ /* 0x000fe20000010000 */
[----:B------:R-:W-:Y:S01]  /*28d0*/  FADD.FTZ R46, R9, R46 ;  /* 0x0000002e092e7221 */ /* 0x000fe20000010000 */
[----:B------:R-:W-:Y:S01]  /*28e0*/  FADD.FTZ R47, R35, -UR11 ;  /* 0x8000000b232f7e21 */ /* 0x000fe20008010000 */
[----:B------:R-:W-:Y:S01]  /*28f0*/  FFMA.FTZ R43, R36, R49, R41 ;  /* 0x00000031242b7223 */ /* 0x000fe20000010029 */
[----:B------:R-:W-:Y:S01]  /*2900*/  FADD.FTZ R45, R12, R45 ;  /* 0x0000002d0c2d7221 */ /* 0x000fe20000010000 */
[----:B------:R-:W-:Y:S01]  /*2910*/  FADD.FTZ R46, R13, R46 ;  /* 0x0000002e0d2e7221 */ /* 0x000fe20000010000 */
[----:B------:R-:W-:Y:S01]  /*2920*/  FADD.FTZ R41, R42, R51 ;  /* 0x000000332a297221 */ /* 0x000fe20000010000 */
[----:B------:R-:W-:Y:S01]  /*2930*/  FMUL.FTZ R47, R47, UR14 ;  /* 0x0000000e2f2f7c20 */ /* 0x000fe20008410000 */
[----:B------:R-:W-:Y:S01]  /*2940*/  FADD.FTZ R45, R16, R45 ;  /* 0x0000002d102d7221 */ /* 0x000fe20000010000 */
[----:B------:R-:W-:Y:S01]  /*2950*/  FFMA.FTZ R44, R49, R51, R44 ;  /* 0x00000033312c7223 */ /* 0x000fe2000001002c */
[----:B------:R-:W-:Y:S01]  /*2960*/  FMUL.FTZ R42, R37, R0 ;  /* 0x00000000252a7220 */ /* 0x000fe20000410000 */
[----:B------:R-:W-:Y:S01]  /*2970*/  FADD.FTZ R46, R17, R46 ;  /* 0x0000002e112e7221 */ /* 0x000fe20000010000 */
[----:B------:R-:W-:Y:S01]  /*2980*/  FFMA.FTZ R40, R37, R47, R40 ;  /* 0x0000002f25287223 */ /* 0x000fe20000010028 */
[----:B------:R-:W-:Y:S01]  /*2990*/  FADD.FTZ R45, R20, R45 ;  /* 0x0000002d142d7221 */ /* 0x000fe20000010000 */
[----:B------:R-:W-:Y:S01]  /*29a0*/  FFMA.FTZ R47, R47, R42, R44 ;  /* 0x0000002a2f2f7223 */ /* 0x000fe2000001002c */
[----:B------:R-:W-:Y:S01]  /*29b0*/  FADD.FTZ R46, R21, R46 ;  /* 0x0000002e152e7221 */ /* 0x000fe20000010000 */
[----:B------:R-:W-:Y:S01]  /*29c0*/  FADD.FTZ R41, R42, R41 ;  /* 0x000000292a297221 */ /* 0x000fe20000010000 */
[----:B------:R-:W-:Y:S01]  /*29d0*/  FADD.FTZ R44, R38, -UR11 ;  /* 0x8000000b262c7e21 */ /* 0x000fe20008010000 */
[----:B------:R-:W-:Y:S01]  /*29e0*/  FMUL.FTZ R42, R52, R81 ;  /* 0x00000051342a7220 */ /* 0x000fe20000410000 */
[----:B------:R-:W-:Y:S01]  /*29f0*/  FADD.FTZ R45, R24, R45 ;  /* 0x0000002d182d7221 */ /* 0x000fe20000010000 */
[----:B------:R-:W-:Y:S01]  /*2a00*/  FADD.FTZ R46, R25, R46 ;  /* 0x0000002e192e7221 */ /* 0x000fe20000010000 */
[----:B------:R-:W-:Y:S01]  /*2a10*/  FMUL.FTZ R44, R44, UR14 ;  /* 0x0000000e2c2c7c20 */ /* 0x000fe20008410000 */
[----:B------:R-:W-:Y:S01]  /*2a20*/  FADD.FTZ R51, R41, R42 ;  /* 0x0000002a29337221 */ /* 0x000fe20000010000 */
[----:B------:R-:W-:Y:S01]  /*2a30*/  FADD.FTZ R41, R39, -UR11 ;  /* 0x8000000b27297e21 */ /* 0x000fe20008010000 */
[----:B------:R-:W-:Y:S01]  /*2a40*/  FADD.FTZ R45, R28, R45 ;  /* 0x0000002d1c2d7221 */ /* 0x000fe20000010000 */
[----:B------:R-:W-:Y:S01]  /*2a50*/  FADD.FTZ R46, R29, R46 ;  /* 0x0000002e1d2e7221 */ /* 0x000fe20000010000 */
        /* <DEDUP_REMOVED lines=14> */
.L_x_1545:
[----:B-----5:R-:W-:Y:S01]  /*2b40*/  FADD.FTZ R41, R76, -UR11 ;  /* 0x8000000b4c297e21 */ /* 0x020fe20008010000 */
[----:B------:R-:W-:Y:S01]  /*2b50*/  FADD.FTZ R40, R77, -UR11 ;  /* 0x8000000b4d287e21 */ /* 0x000fe20008010000 */
[----:B------:R-:W-:Y:S01]  /*2b60*/  FADD.FTZ R50, R72, -UR11 ;  /* 0x8000000b48327e21 */ /* 0x000fe20008010000 */
[----:B------:R-:W-:Y:S01]  /*2b70*/  FADD.FTZ R89, R68, -UR11 ;  /* 0x8000000b44597e21 */ /* 0x000fe20008010000 */
[----:B------:R-:W-:Y:S01]  /*2b80*/  FMUL.FTZ R41, R41, UR14 ;  /* 0x0000000e29297c20 */ /* 0x000fe20008410000 */
[----:B------:R-:W-:Y:S01]  /*2b90*/  FMUL.FTZ R40, R40, UR14 ;  /* 0x0000000e28287c20 */ /* 0x000fe20008410000 */
[----:B------:R-:W-:Y:S01]  /*2ba0*/  FMUL.FTZ R50, R50, UR14 ;  /* 0x0000000e32327c20 */ /* 0x000fe20008410000 */
[----:B------:R-:W-:Y:S01]  /*2bb0*/  FADD.FTZ R51, R73, -UR11 ;  /* 0x8000000b49337e21 */ /* 0x000fe20008010000 */
[--C-:B------:R-:W-:Y:S01]  /*2bc0*/  FFMA.FTZ R78, R81, R41, R82.reuse ;  /* 0x00000029514e7223 */ /* 0x100fe20000010052 */
[----:B------:R-:W-:Y:S01]  /*2bd0*/  FFMA.FTZ R46, R0, R40, R87 ;  /* 0x00000028002e7223 */ /* 0x000fe20000010057 */
[----:B------:R-:W-:Y:S01]  /*2be0*/  FMUL.FTZ R89, R89, UR14 ;  /* 0x0000000e59597c20 */ /* 0x000fe20008410000 */
[----:B------:R-:W-:Y:S01]  /*2bf0*/  FMUL.FTZ R51, R51, UR14 ;  /* 0x0000000e33337c20 */ /* 0x000fe20008410000 */
[----:B------:R-:W-:Y:S01]  /*2c00*/  FMUL.FTZ R42, R78, -1.4426950216293334961 ;  /* 0xbfb8aa3b4e2a7820 */ /* 0x000fe20000410000 */
[----:B------:R-:W-:Y:S01]  /*2c10*/  FMUL.FTZ R85, R46, -1.4426950216293334961 ;  /* 0xbfb8aa3b2e557820 */ /* 0x000fe20000410000 */
[----:B------:R-:W-:-:S03]  /*2c20*/  FFMA.FTZ R44, R81, R89, R82 ;  /* 0x00000059512c7223 */ /* 0x000fc60000010052 */
[----:B------:R-:W0:Y:S01]  /*2c30*/  MUFU.EX2 R48, R85 ;  /* 0x0000005500307308 */ /* 0x000e220000000800 */
[----:B------:R-:W-:-:S03]  /*2c40*/  FMUL.FTZ R47, R44, -1.4426950216293334961 ;  /* 0xbfb8aa3b2c2f7820 */ /* 0x000fc60000410000 */
        /* <DEDUP_REMOVED lines=10> */
[----:B------:R-:W-:Y:S01]  /*2cf0*/  MUFU.RCP R85, R85 ;  /* 0x0000005500557308 */ /* 0x000fe20000001000 */
[----:B0-----:R-:W-:Y:S01]  /*2d00*/  FADD.FTZ R45, -R43, 1 ;  /* 0x3f8000002b2d7421 */ /* 0x001fe20000010100 */
[----:B------:R-:W-:-:S03]  /*2d10*/  FMUL.FTZ R43, R74, R43 ;  /* 0x0000002b4a2b7220 */ /* 0x000fc60000410000 */
[----:B------:R-:W-:Y:S01]  /*2d20*/  FFMA.FTZ R78, R78, R45, 1 ;  /* 0x3f8000004e4e7423 */ /* 0x000fe2000001002d */
[----:B------:R-:W-:-:S03]  /*2d30*/  FFMA.FTZ R45, R81, R50, R82 ;  /* 0x00000032512d7223 */ /* 0x000fc60000010052 */
[----:B------:R-:W-:Y:S01]  /*2d40*/  FMUL.FTZ R43, R43, R78 ;  /* 0x0000004e2b2b7220 */ /* 0x000fe20000410000 */
[----:B------:R-:W-:-:S04]  /*2d50*/  FMUL.FTZ R88, R45, -1.4426950216293334961 ;  /* 0xbfb8aa3b2d587820 */ /* 0x000fc80000410000 */
[----:B------:R1:W0:Y:S02]  /*2d60*/  MUFU.EX2 R49, R88 ;  /* 0x0000005800317308 */ /* 0x0002240000000800 */
[----:B-1----:R-:W-:Y:S01]  /*2d70*/  FADD.FTZ R88, R79, 1 ;  /* 0x3f8000004f587421 */ /* 0x002fe20000010000 */
[----:B------:R-:W-:Y:S01]  /*2d80*/  FADD.FTZ R79, -R48, 1 ;  /* 0x3f800000304f7421 */ /* 0x000fe20000010100 */
[----:B------:R-:W-:Y:S02]  /*2d90*/  FMUL.FTZ R48, R75, R48 ;  /* 0x000000304b307220 */ /* 0x000fe40000410000 */
[----:B------:R-:W-:Y:S01]  /*2da0*/  MUFU.RCP R78, R88 ;  /* 0x00000058004e7308 */ /* 0x000fe20000001000 */
[----:B0-----:R-:W-:Y:S01]  /*2db0*/  FADD.FTZ R49, R49, 1 ;  /* 0x3f80000031317421 */ /* 0x001fe20000010000 */
[----:B------:R-:W-:-:S04]  /*2dc0*/  FFMA.FTZ R79, R46, R79, 1 ;  /* 0x3f8000002e4f7423 */ /* 0x000fc8000001004f */
[----:B------:R-:W-:Y:S02]  /*2dd0*/  FMUL.FTZ R79, R48, R79 ;  /* 0x0000004f304f7220 */ /* 0x000fe40000410000 */
[----:B------:R-:W0:Y:S02]  /*2de0*/  MUFU.RCP R49, R49 ;  /* 0x0000003100317308 */ /* 0x000e240000001000 */
[----:B0-----:R-:W-:Y:S01]  /*2df0*/  FADD.FTZ R46, -R49, 1 ;  /* 0x3f800000312e7421 */ /* 0x001fe20000010100 */
[----:B------:R-:W-:Y:S01]  /*2e00*/  FMUL.FTZ R47, R70, R49 ;  /* 0x00000031462f7220 */ /* 0x000fe20000410000 */
[----:B------:R-:W-:Y:S02]  /*2e10*/  FADD.FTZ R49, -R85, 1 ;  /* 0x3f80000055317421 */ /* 0x000fe40000010100 */
[----:B------:R-:W-:Y:S01]  /*2e20*/  FFMA.FTZ R46, R45, R46, 1 ;  /* 0x3f8000002d2e7423 */ /* 0x000fe2000001002e */
[----:B------:R-:W-:Y:S01]  /*2e30*/  FADD.FTZ R45, -R78, 1 ;  /* 0x3f8000004e2d7421 */ /* 0x000fe20000010100 */
[----:B------:R-:W-:Y:S01]  /*2e40*/  FFMA.FTZ R49, R44, R49, 1 ;  /* 0x3f8000002c317423 */ /* 0x000fe20000010031 */
[----:B------:R-:W-:Y:S01]  /*2e50*/  FMUL.FTZ R44, R71, R78 ;  /* 0x0000004e472c7220 */ /* 0x000fe20000410000 */
[----:B------:R-:W-:Y:S01]  /*2e60*/  FMUL.FTZ R78, R66, R85 ;  /* 0x00000055424e7220 */ /* 0x000fe20000410000 */
[----:B------:R-:W-:Y:S01]  /*2e70*/  FFMA.FTZ R45, R42, R45, 1 ;  /* 0x3f8000002a2d7423 */ /* 0x000fe2000001002d */
[----:B------:R-:W-:Y:S01]  /*2e80*/  FMUL.FTZ R42, R81, R43 ;  /* 0x0000002b512a7220 */ /* 0x000fe20000410000 */
[----:B------:R-:W-:Y:S01]  /*2e90*/  FMUL.FTZ R47, R47, R46 ;  /* 0x0000002e2f2f7220 */ /* 0x000fe20000410000 */
[----:B------:R-:W-:Y:S01]  /*2ea0*/  FMUL.FTZ R78, R78, R49 ;  /* 0x000000314e4e7220 */ /* 0x000fe20000410000 */
[----:B------:R-:W-:Y:S01]  /*2eb0*/  FMUL.FTZ R44, R44, R45 ;  /* 0x0000002d2c2c7220 */ /* 0x000fe20000410000 */
[----:B------:R-:W-:Y:S01]  /*2ec0*/  FADD.FTZ R45, R69, -UR11 ;  /* 0x8000000b452d7e21 */ /* 0x000fe20008010000 */
[----:B------:R-:W-:Y:S01]  /*2ed0*/  FFMA.FTZ R85, R41, R42, RZ ;  /* 0x0000002a29557223 */ /* 0x000fe200000100ff */
[----:B------:R-:W-:Y:S01]  /*2ee0*/  FADD.FTZ R48, RZ, R42 ;  /* 0x0000002aff307221 */ /* 0x000fe20000010000 */
[----:B------:R-:W-:Y:S01]  /*2ef0*/  FMUL.FTZ R49, R0, R79 ;  /* 0x0000004f00317220 */ /* 0x000fe20000410000 */
[----:B------:R-:W-:-:S03]  /*2f00*/  FMUL.FTZ R45, R45, UR14 ;  /* 0x0000000e2d2d7c20 */ /* 0x000fc60008410000 */
[----:B------:R-:W-:Y:S01]  /*2f10*/  FFMA.FTZ R88, R40, R49, R85 ;  /* 0x0000003128587223 */ /* 0x000fe20000010055 */
[----:B------:R-:W-:Y:S01]  /*2f20*/  FFMA.FTZ R42, R0, R45, R87 ;  /* 0x0000002d002a7223 */ /* 0x000fe20000010057 */
[----:B------:R-:W-:Y:S01]  /*2f30*/  FADD.FTZ R48, R49, R48 ;  /* 0x0000003031307221 */ /* 0x000fe20000010000 */
[----:B------:R-:W-:Y:S01]  /*2f40*/  FFMA.FTZ R49, R41, R43, RZ ;  /* 0x0000002b29317223 */ /* 0x000fe200000100ff */
[----:B------:R-:W-:Y:S01]  /*2f50*/  FADD.FTZ R43, RZ, R43 ;  /* 0x0000002bff2b7221 */ /* 0x000fe20000010000 */
[----:B------:R-:W-:Y:S01]  /*2f60*/  FMUL.FTZ R46, R42, -1.4426950216293334961 ;  /* 0xbfb8aa3b2a2e7820 */ /* 0x000fe20000410000 */
[-C--:B------:R-:W-:Y:S01]  /*2f70*/  FMUL.FTZ R41, R81, R47.reuse ;  /* 0x0000002f51297220 */ /* 0x080fe20000410000 */
[C---:B------:R-:W-:Y:S01]  /*2f80*/  FFMA.FTZ R49, R50.reuse, R47, R49 ;  /* 0x0000002f32317223 */ /* 0x040fe20000010031 */
[----:B------:R-:W-:Y:S02]  /*2f90*/  FADD.FTZ R43, R43, R47 ;  /* 0x0000002f2b2b7221 */ /* 0x000fe40000010000 */
[----:B------:R-:W-:Y:S01]  /*2fa0*/  FFMA.FTZ R85, R50, R41, R88 ;  /* 0x0000002932557223 */ /* 0x000fe20000010058 */
[----:B------:R-:W0:Y:S01]  /*2fb0*/  MUFU.EX2 R46, R46 ;  /* 0x0000002e002e7308 */ /* 0x000e220000000800 */
[----:B------:R-:W-:Y:S01]  /*2fc0*/  FADD.FTZ R48, R48, R41 ;  /* 0x0000002930307221 */ /* 0x000fe20000010000 */
[----:B------:R-:W-:Y:S01]  /*2fd0*/  FFMA.FTZ R50, R40, R79, RZ ;  /* 0x0000004f28327223 */ /* 0x000fe200000100ff */
[----:B------:R-:W-:Y:S01]  /*2fe0*/  FADD.FTZ R79, RZ, R79 ;  /* 0x0000004fff4f7221 */ /* 0x000fe20000010000 */
[-C--:B------:R-:W-:Y:S01]  /*2ff0*/  FMUL.FTZ R40, R0, R44.reuse ;  /* 0x0000002c00287220 */ /* 0x080fe20000410000 */
[----:B------:R-:W-:Y:S01]  /*3000*/  FADD.FTZ R43, R43, R78 ;  /* 0x0000004e2b2b7221 */ /* 0x000fe20000010000 */
[----:B------:R-:W-:Y:S01]  /*3010*/  FFMA.FTZ R50, R51, R44, R50 ;  /* 0x0000002c33327223 */ /* 0x000fe20000010032 */
[----:B------:R-:W-:Y:S01]  /*3020*/  FADD.FTZ R79, R79, R44 ;  /* 0x0000002c4f4f7221 */ /* 0x000fe20000010000 */
[----:B------:R-:W-:Y:S01]  /*3030*/  FFMA.FTZ R51, R51, R40, R85 ;  /* 0x0000002833337223 */ /* 0x000fe20000010055 */
[----:B------:R-:W-:Y:S01]  /*3040*/  FADD.FTZ R48, R40, R48 ;  /* 0x0000003028307221 */ /* 0x000fe20000010000 */
[-C--:B------:R-:W-:Y:S01]  /*3050*/  FFMA.FTZ R49, R89, R78.reuse, R49 ;  /* 0x0000004e59317223 */ /* 0x080fe20000010031 */
[----:B------:R-:W-:Y:S01]  /*3060*/  FMUL.FTZ R40, R81, R78 ;  /* 0x0000004e51287220 */ /* 0x000fe20000410000 */
[----:B0-----:R-:W-:-:S03]  /*3070*/  FADD.FTZ R46, R46, 1 ;  /* 0x3f8000002e2e7421 */ /* 0x001fc60000010000 */
[----:B------:R-:W-:Y:S01]  /*3080*/  FFMA.FTZ R89, R89, R40, R51 ;  /* 0x0000002859597223 */ /* 0x000fe20000010033 */
[----:B------:R-:W-:Y:S02]  /*3090*/  FADD.FTZ R48, R48, R40 ;  /* 0x0000002830307221 */ /* 0x000fe40000010000 */
        /* <DEDUP_REMOVED lines=9> */
[-C--:B------:R-:W-:Y:S01]  /*3130*/  FFMA.FTZ R79, R45, R42.reuse, R50 ;  /* 0x0000002a2d4f7223 */ /* 0x080fe20000010032 */
[----:B------:R-:W-:Y:S02]  /*3140*/  FMUL.FTZ R42, R0, R42 ;  /* 0x0000002a002a7220 */ /* 0x000fe40000410000 */
[----:B------:R-:W-:Y:S02]  /*3150*/  FMUL.FTZ R88, R41, -1.4426950216293334961 ;  /* 0xbfb8aa3b29587820 */ /* 0x000fe40000410000 */
[----:B------:R-:W-:Y:S01]  /*3160*/  FFMA.FTZ R45, R45, R42, R89 ;  /* 0x0000002a2d2d7223 */ /* 0x000fe20000010059 */
        /* <DEDUP_REMOVED lines=29> */
[----:B------:R-:W-:Y:S02]  /*3340*/  FFMA.FTZ R47, R81, R78, R82 ;  /* 0x0000004e512f7223 */ /* 0x000fe40000010052 */
[----:B------:R-:W-:Y:S02]  /*3350*/  FADD.FTZ R48, R51, R48 ;  /* 0x0000003033307221 */ /* 0x000fe40000010000 */
        /* <DEDUP_REMOVED lines=19> */
[----:B0-----:R-:W-:Y:S01]  /*3490*/  FADD.FTZ R45, -R88, 1 ;  /* 0x3f800000582d7421 */ /* 0x001fe20000010100 */
[----:B------:R-:W-:-:S03]  /*34a0*/  FMUL.FTZ R85, R59, R88 ;  /* 0x000000583b557220 */ /* 0x000fc60000410000 */
[----:B------:R-:W-:Y:S01]  /*34b0*/  FFMA.FTZ R42, R42, R45, 1 ;  /* 0x3f8000002a2a7423 */ /* 0x000fe2000001002d */
[----:B------:R-:W-:Y:S01]  /*34c0*/  FFMA.FTZ R45, R44, R51, R46 ;  /* 0x000000332c2d7223 */ /* 0x000fe2000001002e */
[----:B------:R-:W-:Y:S02]  /*34d0*/  FADD.FTZ R46, R57, -UR11 ;  /* 0x8000000b392e7e21 */ /* 0x000fe40008010000 */
[----:B------:R-:W-:Y:S01]  /*34e0*/  FMUL.FTZ R85, R85, R42 ;  /* 0x0000002a55557220 */ /* 0x000fe20000410000 */
[----:B------:R-:W-:Y:S01]  /*34f0*/  FADD.FTZ R42, R56, -UR11 ;  /* 0x8000000b382a7e21 */ /* 0x000fe20008010000 */
[----:B------:R-:W-:Y:S01]  /*3500*/  FMUL.FTZ R46, R46, UR14 ;  /* 0x0000000e2e2e7c20 */ /* 0x000fe20008410000 */
[----:B------:R-:W-:Y:S01]  /*3510*/  FFMA.FTZ R78, R78, R47, R45 ;  /* 0x0000002f4e4e7223 */ /* 0x000fe2000001002d */
[----:B------:R-:W-:Y:S01]  /*3520*/  FADD.FTZ R40, R40, R85 ;  /* 0x0000005528287221 */ /* 0x000fe20000010000 */
[----:B------:R-:W-:Y:S01]  /*3530*/  FMUL.FTZ R42, R42, UR14 ;  /* 0x0000000e2a2a7c20 */ /* 0x000fe20008410000 */
[-C--:B------:R-:W-:Y:S01]  /*3540*/  FFMA.FTZ R79, R50, R85.reuse, R79 ;  /* 0x00000055324f7223 */ /* 0x080fe2000001004f */
[----:B------:R-:W-:-:S02]  /*3550*/  FMUL.FTZ R85, R0, R85 ;  /* 0x0000005500557220 */ /* 0x000fc40000410000 */
        /* <DEDUP_REMOVED lines=16> */
[----:B------:R-:W-:Y:S01]  /*3660*/  FADD.FTZ R48, R48, R41 ;  /* 0x0000002930307221 */ /* 0x000fe20000010000 */
[----:B0-----:R-:W-:Y:S01]  /*3670*/  FADD.FTZ R89, R51, 1 ;  /* 0x3f80000033597421 */ /* 0x001fe20000010000 */
[----:B------:R-:W-:Y:S01]  /*3680*/  FFMA.FTZ R51, R50, R85, R78 ;  /* 0x0000005532337223 */ /* 0x000fe2000001004e */
[----:B------:R-:W-:Y:S02]  /*3690*/  FADD.FTZ R78, R3, -UR11 ;  /* 0x8000000b034e7e21 */ /* 0x000fe40008010000 */
[----:B------:R-:W0:Y:S01]  /*36a0*/  MUFU.RCP R88, R89 ;  /* 0x0000005900587308 */ /* 0x000e220000001000 */
[----:B------:R-:W-:Y:S01]  /*36b0*/  FFMA.FTZ R42, R42, R41, R51 ;  /* 0x000000292a2a7223 */ /* 0x000fe20000010033 */
[----:B------:R-:W-:Y:S01]  /*36c0*/  FMUL.FTZ R78, R78, UR14 ;  /* 0x0000000e4e4e7c20 */ /* 0x000fe20008410000 */
        /* <DEDUP_REMOVED lines=65> */
[----:B------:R-:W-:Y:S01]  /*3ae0*/  FFMA.FTZ R46, R81, R44, R82 ;  /* 0x0000002c512e7223 */ /* 0x000fe20000010052 */
[----:B------:R-:W-:Y:S01]  /*3af0*/  FFMA.FTZ R42, R51, R45, R42 ;  /* 0x0000002d332a7223 */ /* 0x000fe2000001002a */
[----:B------:R-:W-:Y:S01]  /*3b00*/  FFMA.FTZ R79, R78, R85, R88 ;  /* 0x000000554e4f7223 */ /* 0x000fe20000010058 */
[----:B------:R-:W-:Y:S01]  /*3b10*/  FADD.FTZ R48, R85, R48 ;  /* 0x0000003055307221 */ /* 0x000fe20000010000 */
[----:B------:R-:W-:Y:S01]  /*3b20*/  FMUL.FTZ R89, R46, -1.4426950216293334961 ;  /* 0xbfb8aa3b2e597820 */ /* 0x000fe20000410000 */
[----:B------:R-:W-:Y:S01]  /*3b30*/  FMUL.FTZ R45, R0, R45 ;  /* 0x0000002d002d7220 */ /* 0x000fe20000410000 */
[----:B------:R-:W-:Y:S01]  /*3b40*/  FFMA.FTZ R50, R50, R41, R79 ;  /* 0x0000002932327223 */ /* 0x000fe2000001004f */
[----:B------:R-:W-:-:S03]  /*3b50*/  FADD.FTZ R48, R48, R41 ;  /* 0x0000002930307221 */ /* 0x000fc60000010000 */
        /* <DEDUP_REMOVED lines=32> */
[----:B------:R-:W-:Y:S01]  /*3d60*/  FADD.FTZ R44, R19, -UR11 ;  /* 0x8000000b132c7e21 */ /* 0x000fe20008010000 */
[----:B------:R-:W-:Y:S01]  /*3d70*/  FMUL.FTZ R88, R41, -1.4426950216293334961 ;  /* 0xbfb8aa3b29587820 */ /* 0x000fe20000410000 */
[----:B------:R-:W-:-:S02]  /*3d80*/  FADD.FTZ R79, R79, R48 ;  /* 0x000000304f4f7221 */ /* 0x000fc40000010000 */
[----:B------:R-:W-:-:S03]  /*3d90*/  FMUL.FTZ R44, R44, UR14 ;  /* 0x0000000e2c2c7c20 */ /* 0x000fc60008410000 */
[----:B------:R-:W0:Y:S01]  /*3da0*/  MUFU.EX2 R88, R88 ;  /* 0x0000005800587308 */ /* 0x000e220000000800 */
[----:B------:R-:W-:Y:S01]  /*3db0*/  FFMA.FTZ R48, R0, R44, R87 ;  /* 0x0000002c00307223 */ /* 0x000fe20000010057 */
        /* <DEDUP_REMOVED lines=38> */
[----:B------:R-:W-:-:S03]  /*4020*/  FMUL.FTZ R89, R48, -1.4426950216293334961 ;  /* 0xbfb8aa3b30597820 */ /* 0x000fc60000410000 */
[----:B------:R-:W-:-:S03]  /*4030*/  FADD.FTZ R43, R43, R46 ;  /* 0x0000002e2b2b7221 */ /* 0x000fc60000010000 */
[----:B------:R-:W0:Y:S02]  /*4040*/  MUFU.EX2 R89, R89 ;  /* 0x0000005900597308 */ /* 0x000e240000000800 */
[----:B0-----:R-:W-:-:S06]  /*4050*/  FADD.FTZ R88, R89, 1 ;  /* 0x3f80000059587421 */ /* 0x001fcc0000010000 */
[----:B------:R-:W0:Y:S02]  /*4060*/  MUFU.RCP R88, R88 ;  /* 0x0000005800587308 */ /* 0x000e240000001000 */
[----:B0-----:R-:W-:Y:S01]  /*4070*/  FADD.FTZ R47, -R88, 1 ;  /* 0x3f800000582f7421 */ /* 0x001fe20000010100 */
[----:B------:R-:W-:Y:S01]  /*4080*/  FMUL.FTZ R85, R21, R88 ;  /* 0x0000005815557220 */ /* 0x000fe20000410000 */
[-C--:B------:R-:W-:Y:S01]  /*4090*/  FFMA.FTZ R88, R51, R46.reuse, R49 ;  /* 0x0000002e33587223 */ /* 0x080fe20000010031 */
[----:B------:R-:W-:Y:S01]  /*40a0*/  FMUL.FTZ R49, R81, R46 ;  /* 0x0000002e51317220 */ /* 0x000fe20000410000 */
[----:B------:R-:W-:Y:S01]  /*40b0*/  FFMA.FTZ R48, R48, R47, 1 ;  /* 0x3f80000030307423 */ /* 0x000fe2000001002f */
[----:B------:R-:W-:Y:S02]  /*40c0*/  FADD.FTZ R47, R22, -UR11 ;  /* 0x8000000b162f7e21 */ /* 0x000fe40008010000 */
[----:B------:R-:W-:Y:S01]  /*40d0*/  FFMA.FTZ R51, R51, R49, R78 ;  /* 0x0000003133337223 */ /* 0x000fe2000001004e */
[----:B------:R-:W-:Y:S01]  /*40e0*/  FMUL.FTZ R85, R85, R48 ;  /* 0x0000003055557220 */ /* 0x000fe20000410000 */
[----:B------:R-:W-:Y:S01]  /*40f0*/  FMUL.FTZ R47, R47, UR14 ;  /* 0x0000000e2f2f7c20 */ /* 0x000fe20008410000 */
[----:B------:R-:W-:-:S02]  /*4100*/  FADD.FTZ R79, R79, R49 ;  /* 0x000000314f4f7221 */ /* 0x000fc40000010000 */
        /* <DEDUP_REMOVED lines=31> */
[----:B------:R-:W-:Y:S01]  /*4300*/  FMUL.FTZ R50, R0, R85 ;  /* 0x0000005500327220 */ /* 0x000fe20000410000 */
[----:B------:R-:W-:-:S03]  /*4310*/  FMUL.FTZ R85, R81, R48 ;  /* 0x0000003051557220 */ /* 0x000fc60000410000 */
[----:B------:R-:W-:Y:S01]  /*4320*/  FFMA.FTZ R44, R44, R50, R51 ;  /* 0x000000322c2c7223 */ /* 0x000fe20000010033 */
[----:B------:R-:W0:Y:S01]  /*4330*/  MUFU.RCP R89, R89 ;  /* 0x0000005900597308 */ /* 0x000e220000001000 */
[----:B------:R-:W-:Y:S02]  /*4340*/  FADD.FTZ R79, R50, R79 ;  /* 0x0000004f324f7221 */ /* 0x000fe40000010000 */
[----:B------:R-:W-:Y:S02]  /*4350*/  FFMA.FTZ R44, R47, R85, R44 ;  /* 0x000000552f2c7223 */ /* 0x000fe4000001002c */
[----:B------:R-:W-:Y:S01]  /*4360*/  FADD.FTZ R79, R79, R85 ;  /* 0x000000554f4f7221 */ /* 0x000fe20000010000 */
[----:B------:R-:W-:Y:S01]  /*4370*/  FADD.FTZ R85, R40, R46 ;  /* 0x0000002e28557221 */ /* 0x000fe20000010000 */
[----:B------:R-:W-:-:S04]  /*4380*/  FADD.FTZ R40, R31, -UR11 ;  /* 0x8000000b1f287e21 */ /* 0x000fc80008010000 */
[----:B------:R-:W-:Y:S01]  /*4390*/  FMUL.FTZ R40, R40, UR14 ;  /* 0x0000000e28287c20 */ /* 0x000fe20008410000 */
[----:B0-----:R-:W-:-:S04]  /*43a0*/  FADD.FTZ R78, -R89, 1 ;  /* 0x3f800000594e7421 */ /* 0x001fc80000010100 */
[----:B------:R-:W-:Y:S01]  /*43b0*/  FFMA.FTZ R49, R49, R78, 1 ;  /* 0x3f80000031317423 */ /* 0x000fe2000001004e */
[----:B------:R-:W-:-:S04]  /*43c0*/  FMUL.FTZ R78, R28, R89 ;  /* 0x000000591c4e7220 */ /* 0x000fc80000410000 */
[----:B------:R-:W-:Y:S01]  /*43d0*/  FMUL.FTZ R78, R78, R49 ;  /* 0x000000314e4e7220 */ /* 0x000fe20000410000 */
[----:B------:R-:W-:-:S03]  /*43e0*/  FADD.FTZ R49, R27, -UR11 ;  /* 0x8000000b1b317e21 */ /* 0x000fc60008010000 */
[----:B------:R-:W-:Y:S01]  /*43f0*/  FADD.FTZ R43, R43, R78 ;  /* 0x0000004e2b2b7221 */ /* 0x000fe20000010000 */
[----:B------:R-:W-:Y:S01]  /*4400*/  FMUL.FTZ R49, R49, UR14 ;  /* 0x0000000e31317c20 */ /* 0x000fe20008410000 */
[----:B------:R-:W-:-:S03]  /*4410*/  FFMA.FTZ R88, R45, R78, R88 ;  /* 0x0000004e2d587223 */ /* 0x000fc60000010058 */
        /* <DEDUP_REMOVED lines=10> */
[----:B------:R-:W-:-:S04]  /*44c0*/  FFMA.FTZ R47, R50, R47, 1 ;  /* 0x3f800000322f7423 */ /* 0x000fc8000001002f */
        /* <DEDUP_REMOVED lines=10> */
[----:B------:R-:W-:Y:S02]  /*4570*/  FMUL.FTZ R51, R81, R78 ;  /* 0x0000004e51337220 */ /* 0x000fe40000410000 */
[----:B------:R-:W-:Y:S02]  /*4580*/  FFMA.FTZ R41, R50, R41, 1 ;  /* 0x3f80000032297423 */ /* 0x000fe40000010029 */
        /* <DEDUP_REMOVED lines=16> */
[----:B------:R-:W-:-:S03]  /*4690*/  FADD.FTZ R41, R34, -UR11 ;  /* 0x8000000b22297e21 */ /* 0x000fc60008010000 */
        /* <DEDUP_REMOVED lines=21> */
[----:B------:R-:W-:Y:S01]  /*47f0*/  FADD.FTZ R43, R43, R42 ;  /* 0x0000002a2b2b7221 */ /* 0x000fe20000010000 */
[----:B------:R-:W-:-:S06]  /*4800*/  FMUL.FTZ R89, R49, -1.4426950216293334961 ;  /* 0xbfb8aa3b31597820 */ /* 0x000fcc0000410000 */
        /* <DEDUP_REMOVED lines=29> */
[C---:B------:R-:W-:Y:S01]  /*49e0*/  FFMA.FTZ R47, R41.reuse, R42, R88 ;  /* 0x0000002a292f7223 */ /* 0x040fe20000010058 */
[----:B------:R-:W-:Y:S01]  /*49f0*/  FFMA.FTZ R41, R41, R89, R40 ;  /* 0x0000005929297223 */ /* 0x000fe20000010028 */
[----:B------:R-:W-:-:S03]  /*4a00*/  FMUL.FTZ R42, R0, R49 ;  /* 0x00000031002a7220 */ /* 0x000fc60000410000 */
[----:B------:R-:W0:Y:S01]  /*4a10*/  MUFU.RCP R50, R50 ;  /* 0x0000003200327308 */ /* 0x000e220000001000 */
[----:B------:R-:W-:Y:S01]  /*4a20*/  FFMA.FTZ R41, R48, R42, R41 ;  /* 0x0000002a30297223 */ /* 0x000fe20000010029 */
[----:B------:R-:W-:Y:S01]  /*4a30*/  FADD.FTZ R79, R42, R79 ;  /* 0x0000004f2a4f7221 */ /* 0x000fe20000010000 */
[----:B------:R-:W-:-:S04]  /*4a40*/  FMUL.FTZ R42, R81, R46 ;  /* 0x0000002e512a7220 */ /* 0x000fc80000410000 */
[----:B------:R-:W-:Y:S01]  /*4a50*/  FADD.FTZ R79, R79, R42 ;  /* 0x0000002a4f4f7221 */ /* 0x000fe20000010000 */
[----:B0-----:R-:W-:-:S04]  /*4a60*/  FADD.FTZ R40, -R50, 1 ;  /* 0x3f80000032287421 */ /* 0x001fc80000010100 */
[----:B------:R-:W-:Y:S01]  /*4a70*/  FFMA.FTZ R51, R51, R40, 1 ;  /* 0x3f80000033337423 */ /* 0x000fe20000010028 */
[----:B------:R-:W-:Y:S01]  /*4a80*/  FMUL.FTZ R40, R53, R50 ;  /* 0x0000003235287220 */ /* 0x000fe20000410000 */
[----:B------:R-:W-:-:S03]  /*4a90*/  FFMA.FTZ R50, R48, R49, R85 ;  /* 0x0000003130327223 */ /* 0x000fc60000010055 */
[----:B------:R-:W-:Y:S01]  /*4aa0*/  FMUL.FTZ R40, R40, R51 ;  /* 0x0000003328287220 */ /* 0x000fe20000410000 */
[----:B------:R-:W-:Y:S01]  /*4ab0*/  FADD.FTZ R51, R78, R49 ;  /* 0x000000314e337221 */ /* 0x000fe20000010000 */
[C---:B------:R-:W-:Y:S01]  /*4ac0*/  FFMA.FTZ R78, R44.reuse, R42, R41 ;  /* 0x0000002a2c4e7223 */ /* 0x040fe20000010029 */
[----:B------:R-:W-:Y:S01]  /*4ad0*/  FFMA.FTZ R44, R44, R46, R47 ;  /* 0x0000002e2c2c7223 */ /* 0x000fe2000001002f */
[----:B------:R-:W-:Y:S01]  /*4ae0*/  FMUL.FTZ R48, R0, R40 ;  /* 0x0000002800307220 */ /* 0x000fe20000410000 */
[----:B------:R-:W-:Y:S01]  /*4af0*/  FADD.FTZ R46, R43, R46 ;  /* 0x0000002e2b2e7221 */ /* 0x000fe20000010000 */
[----:B------:R-:W-:Y:S02]  /*4b00*/  FADD.FTZ R47, R51, R40 ;  /* 0x00000028332f7221 */ /* 0x000fe40000010000 */
[C---:B------:R-:W-:Y:S01]  /*4b10*/  FFMA.FTZ R42, R45.reuse, R48, R78 ;  /* 0x000000302d2a7223 */ /* 0x040fe2000001004e */
[----:B------:R-:W-:Y:S01]  /*4b20*/  FADD.FTZ R41, R48, R79 ;  /* 0x0000004f30297221 */ /* 0x000fe20000010000 */
[----:B------:R-:W-:-:S07]  /*4b30*/  FFMA.FTZ R45, R45, R40, R50 ;  /* 0x000000282d2d7223 */ /* 0x000fce0000010032 */
.L_x_1546:
        /* <DEDUP_REMOVED lines=46> */
.L_x_1548:
[----:B------:R-:W-:Y:S05]  /*4e20*/  BSYNC.RECONVERGENT B0 ;  /* 0x0000000000007941 */ /* 0x000fea0003800200 */
.L_x_1547:
        /* <DEDUP_REMOVED lines=52> */
.L_x_1550:
[----:B------:R-:W-:Y:S05]  /*5170*/  BSYNC.RECONVERGENT B0 ;  /* 0x0000000000007941 */ /* 0x000fea0003800200 */
.L_x_1549:
[----:B------:R-:W-:Y:S06]  /*5180*/  BAR.SYNC.DEFER_BLOCKING 0x0 ;  /* 0x0000000000007b1d */ /* 0x000fec0000010000 */
[----:B------:R-:W-:Y:S04]  /*5190*/  BSSY.RECONVERGENT B0, `(.L_x_1551) ;  /* 0x000004d000007945 */ /* 0x000fe80003800200 */
[----:B------:R-:W-:Y:S05]  /*51a0*/  @P3 BRA `(.L_x_1552) ;  /* 0x00000004002c3947 */ /* 0x000fea0003800000 */
[----:B-123--:R-:W1:Y:S04]  /*51b0*/  LDS.128 R40, [R88+0x280] ;  /* 0x0002800058287984 */ /* 0x00ee680000000c00 */
        /* <DEDUP_REMOVED lines=74> */
.L_x_1552:
[----:B------:R-:W-:Y:S05]  /*5660*/  BSYNC.RECONVERGENT B0 ;  /* 0x0000000000007941 */ /* 0x000fea0003800200 */
.L_x_1551:
[----:B------:R-:W-:Y:S04]  /*5670*/  BSSY.RECONVERGENT B0, `(.L_x_1553) ;  /* 0x000001d000007945 */ /* 0x000fe80003800200 */
[----:B------:R-:W-:Y:S05]  /*5680*/  @P3 BRA `(.L_x_1554) ;  /* 0x00000000006c3947 */ /* 0x000fea0003800000 */
[----:B------:R-:W4:Y:S01]  /*5690*/  LDC.64 R48, c[0x0][0x3d8] ;  /* 0x0000f600ff307b82 */ /* 0x000f220000000a00 */
[----:B------:R-:W-:-:S07]  /*56a0*/  IMAD R43, R80, 0x28, R85 ;  /* 0x00000028502b7824 */ /* 0x000fce00078e0255 */
[----:B-123--:R-:W1:Y:S01]  /*56b0*/  LDC.64 R40, c[0x0][0x3f8] ;  /* 0x0000fe00ff287b82 */ /* 0x00ee620000000a00 */
[----:B----4-:R-:W-:-:S05]  /*56c0*/  IMAD.WIDE R48, R43, 0x4, R48 ;  /* 0x000000042b307825 */ /* 0x010fca00078e0230 */
        /* <DEDUP_REMOVED lines=8> */
[----:B------:R-:W-:Y:S02]  /*5750*/  SHF.L.U64.HI R51, R80, 0x1, R51 ;  /* 0x0000000150337819 */ /* 0x000fe40000010233 */
[----:B------:R-:W-:Y:S02]  /*5760*/  LEA.HI.X R43, R40, R49, R41, 0x2, P2 ;  /* 0x00000031282b7211 */ /* 0x000fe400010f1429 */
[----:B------:R-:W-:Y:S02]  /*5770*/  SHF.L.U32 R40, R80, 0x1, RZ ;  /* 0x0000000150287819 */ /* 0x000fe400000006ff */
[----:B------:R-:W-:Y:S02]  /*5780*/  IADD3.X R41, PT, PT, RZ, R89, RZ, P3, !PT ;  /* 0x00000059ff297210 */ /* 0x000fe40001ffe4ff */
[----:B------:R-:W-:-:S02]  /*5790*/  LOP3.LUT R40, R40, 0xfffffffc, RZ, 0xc0, !PT ;  /* 0xfffffffc28287812 */ /* 0x000fc400078ec0ff */
[C---:B------:R-:W-:Y:S02]  /*57a0*/  SHF.L.U32 R89, R50.reuse, 0x1, RZ ;  /* 0x0000000132597819 */ /* 0x040fe400000006ff */
[----:B------:R-:W-:Y:S02]  /*57b0*/  SHF.L.U64.HI R41, R50, 0x1, R41 ;  /* 0x0000000132297819 */ /* 0x000fe40000010229 */
[C---:B------:R-:W-:Y:S02]  /*57c0*/  IADD3 R50, P1, PT, R48.reuse, R40, RZ ;  /* 0x0000002830327210 */ /* 0x040fe40007f3e0ff */
[----:B------:R-:W-:Y:S02]  /*57d0*/  LOP3.LUT R89, R89, 0xfffffffc, RZ, 0xc0, !PT ;  /* 0xfffffffc59597812 */ /* 0x000fe400078ec0ff */
[----:B------:R-:W-:Y:S02]  /*57e0*/  IADD3.X R51, PT, PT, R49, R51, RZ, P1, !PT ;  /* 0x0000003331337210 */ /* 0x000fe40000ffe4ff */
[----:B------:R-:W-:-:S03]  /*57f0*/  IADD3 R40, P1, PT, R48, R89, RZ ;  /* 0x0000005930287210 */ /* 0x000fc60007f3e0ff */
[----:B------:R4:W-:Y:S01]  /*5800*/  REDG.E.ADD.F32.FTZ.RN.STRONG.GPU desc[UR12][R50.64], R45 ;  /* 0x0000002d320079a6 */ /* 0x0009e2000c12f30c */
[----:B------:R-:W-:-:S03]  /*5810*/  IADD3.X R41, PT, PT, R49, R41, RZ, P1, !PT ;  /* 0x0000002931297210 */ /* 0x000fc60000ffe4ff */
[----:B------:R4:W-:Y:S04]  /*5820*/  REDG.E.ADD.F32.FTZ.RN.STRONG.GPU desc[UR12][R42.64], R46 ;  /* 0x0000002e2a0079a6 */ /* 0x0009e8000c12f30c */
[----:B------:R4:W-:Y:S02]  /*5830*/  REDG.E.ADD.F32.FTZ.RN.STRONG.GPU desc[UR12][R40.64], R47 ;  /* 0x0000002f280079a6 */ /* 0x0009e4000c12f30c */
.L_x_1554:
[----:B------:R-:W-:Y:S05]  /*5840*/  BSYNC.RECONVERGENT B0 ;  /* 0x0000000000007941 */ /* 0x000fea0003800200 */
.L_x_1553:
[----:B----4-:R-:W4:Y:S02]  /*5850*/  LDC R44, c[0x0][0x370] ;  /* 0x0000dc00ff2c7b82 */ /* 0x010f240000000800 */
[----:B----4-:R-:W-:-:S13]  /*5860*/  ISETP.GE.U32.AND P1, PT, R44, 0x2, PT ;  /* 0x000000022c00780c */ /* 0x010fda0003f26070 */
[----:B------:R-:W-:Y:S05]  /*5870*/  @!P1 BRA `(.L_x_1555) ;  /* 0x0000001400489947 */ /* 0x000fea0003800000 */
[----:B------:R-:W-:Y:S05]  /*5880*/  @P0 BRA `(.L_x_1556) ;  /* 0x0000000000900947 */ /* 0x000fea0003800000 */
[----:B------:R-:W4:Y:S01]  /*5890*/  LDC R47, c[0x0][0x374] ;  /* 0x0000dd00ff2f7b82 */ /* 0x000f220000000800 */
[----:B------:R-:W5:Y:S01]  /*58a0*/  S2R R48, SR_CTAID.Y ;  /* 0x0000000000307919 */ /* 0x000f620000002600 */
[----:B------:R-:W-:-:S06]  /*58b0*/  ULOP3.LUT UR6, UR4, 0x1, URZ, 0xc0, !UPT ;  /* 0x0000000104067892 */ /* 0x000fcc000f8ec0ff */
[----:B-123--:R-:W1:Y:S08]  /*58c0*/  LDC.64 R40, c[0x0][0x3c8] ;  /* 0x0000f200ff287b82 */ /* 0x00ee700000000a00 */
[----:B------:R-:W2:Y:S01]  /*58d0*/  LDC.64 R42, c[0x0][0x3d0] ;  /* 0x0000f400ff2a7b82 */ /* 0x000ea20000000a00 */
[----:B----4-:R-:W-:-:S04]  /*58e0*/  IMAD R45, R47, UR6, RZ ;  /* 0x000000062f2d7c24 */ /* 0x010fc8000f8e02ff */
[----:B------:R-:W-:-:S05]  /*58f0*/  IMAD R46, R45, R44, RZ ;  /* 0x0000002c2d2e7224 */ /* 0x000fca00078e02ff */
[----:B------:R-:W-:Y:S01]  /*5900*/  SHF.L.U32 R49, R46, 0x1, RZ ;  /* 0x000000012e317819 */ /* 0x000fe200000006ff */
[----:B-----5:R-:W-:Y:S01]  /*5910*/  IMAD R47, R47, UR8, R48 ;  /* 0x000000082f2f7c24 */ /* 0x020fe2000f8e0230 */
[----:B------:R-:W-:Y:S02]  /*5920*/  MOV R46, UR4 ;  /* 0x00000004002e7c02 */ /* 0x000fe40008000f00 */
[----:B------:R-:W-:Y:S02]  /*5930*/  IADD3 R45, PT, PT, R45, R48, RZ ;  /* 0x000000302d2d7210 */ /* 0x000fe40007ffe0ff */
[----:B------:R-:W-:Y:S01]  /*5940*/  LOP3.LUT P1, R46, R46, 0x2, RZ, 0xc0, !PT ;  /* 0x000000022e2e7812 */ /* 0x000fe2000782c0ff */
[----:B--2---:R-:W-:-:S04]  /*5950*/  IMAD.WIDE R42, R49, 0x4, R42 ;  /* 0x00000004312a7825 */ /* 0x004fc800078e022a */
[----:B-1----:R-:W-:Y:S01]  /*5960*/  IMAD.WIDE.U32 R40, R45, 0x4, R40 ;  /* 0x000000042d287825 */ /* 0x002fe200078e0028 */
[----:B------:R-:W-:-:S03]  /*5970*/  SEL R45, R44, RZ, !P1 ;  /* 0x000000ff2c2d7207 */ /* 0x000fc60004800000 */
[----:B------:R-:W-:Y:S01]  /*5980*/  IMAD.WIDE.U32 R42, R47, 0x8, R42 ;  /* 0x000000082f2a7825 */ /* 0x000fe200078e002a */
[----:B------:R-:W-:Y:S02]  /*5990*/  ISETP.NE.AND P0, PT, R45, -0x1, PT ;  /* 0xffffffff2d00780c */ /* 0x000fe40003f05270 */
[----:B------:R-:W-:Y:S02]  /*59a0*/  IADD3 R47, PT, PT, -R46, 0x1, RZ ;  /* 0x000000012e2f7810 */ /* 0x000fe40007ffe1ff */
[----:B------:R4:W-:Y:S01]  /*59b0*/  STG.E.64 desc[UR12][R42.64], R78 ;  /* 0x0000004e2a007986 */ /* 0x0009e2000c101b0c */
[----:B------:R-:W-:Y:S06]  /*59c0*/  MEMBAR.ALL.GPU ;  /* 0x0000000000007992 */ /* 0x000fec000000a000 */
[----:B------:R-:W-:-:S00]  /*59d0*/  ERRBAR ;  /* 0x00000000000079ab */ /* 0x000fc00000000000 */
[----:B------:R-:W-:Y:S06]  /*59e0*/  CGAERRBAR ;  /* 0x00000000000075ab */ /* 0x000fec0000000000 */
[----:B------:R4:W-:Y:S01]  /*59f0*/  REDG.E.ADD.S32.STRONG.GPU desc[UR12][R40.64], R47 ;  /* 0x0000002f2800798e */ /* 0x0009e2000c12e30c */
[----:B------:R-:W-:Y:S05]  /*5a00*/  @!P0 BRA `(.L_x_1556) ;  /* 0x0000000000308947 */ /* 0x000fea0003800000 */
[----:B----4-:R-:W1:Y:S01]  /*5a10*/  LDC R47, c[0x0][0x2f8] ;  /* 0x0000be00ff2f7b82 */ /* 0x010e620000000800 */
[----:B------:R-:W-:-:S07]  /*5a20*/  MOV R43, 0xffffffff ;  /* 0xffffffff002b7802 */ /* 0x000fce0000000f00 */
.L_x_1557:
[----:B------:R-:W2:Y:S04]  /*5a30*/  LDG.E.STRONG.GPU R46, desc[UR12][R40.64] ;  /* 0x0000000c282e7981 */ /* 0x000ea8000c1ef900 */
[----:B--2---:R-:W-:Y:S01]  /*5a40*/  CCTL.IVALL ;  /* 0x00000000ff00798f */ /* 0x004fe20002000000 */
[----:B------:R-:W2:Y:S01]  /*5a50*/  LDC R42, c[0x0][0x370] ;  /* 0x0000dc00ff2a7b82 */ /* 0x000ea20000000800 */
[----:B-1----:R-:W-:Y:S01]  /*5a60*/  IADD3 R45, PT, PT, R47, -R47, RZ ;  /* 0x8000002f2f2d7210 */ /* 0x002fe20007ffe0ff */
[----:B------:R-:W-:Y:S05]  /*5a70*/  YIELD ;  /* 0x0000000000007946 */ /* 0x000fea0003800000 */
[----:B------:R-:W-:-:S02]  /*5a80*/  ISETP.EQ.AND P0, PT, R45, RZ, PT ;  /* 0x000000ff2d00720c */ /* 0x000fc40003f02270 */
[----:B--2---:R-:W-:-:S11]  /*5a90*/  SEL R42, R42, RZ, !P1 ;  /* 0x000000ff2a2a7207 */ /* 0x004fd60004800000 */
[----:B------:R-:W-:-:S04]  /*5aa0*/  @P0 MOV R43, R46 ;  /* 0x0000002e002b0202 */ /* 0x000fc80000000f00 */
[----:B------:R-:W-:-:S13]  /*5ab0*/  ISETP.NE.AND P0, PT, R43, R42, PT ;  /* 0x0000002a2b00720c */ /* 0x000fda0003f05270 */
[----:B------:R-:W-:Y:S05]  /*5ac0*/  @P0 BRA `(.L_x_1557) ;  /* 0xfffffffc00d80947 */ /* 0x000fea000383ffff */
.L_x_1556:
[----:B------:R-:W-:Y:S05]  /*5ad0*/  WARPSYNC.ALL ;  /* 0x0000000000007948 */ /* 0x000fea0003800000 */
[----:B------:R-:W-:Y:S01]  /*5ae0*/  ISETP.GE.U32.AND P0, PT, R44, 0x8, PT ;  /* 0x000000082c00780c */ /* 0x000fe20003f06070 */
[----:B------:R-:W-:Y:S01]  /*5af0*/  BAR.SYNC.DEFER_BLOCKING 0x0 ;  /* 0x0000000000007b1d */ /* 0x000fe20000010000 */
[----:B------:R-:W-:-:S11]  /*5b00*/  HFMA2 R49, -RZ, RZ, 0, 0 ;  /* 0x00000000ff317431 */ /* 0x000fd600000001ff */
[----:B------:R-:W-:Y:S05]  /*5b10*/  @!P0 BRA `(.L_x_1558) ;  /* 0x0000000800988947 */ /* 0x000fea0003800000 */
[----:B------:R-:W5:Y:S01]  /*5b20*/  S2UR UR6, SR_CTAID.Y ;  /* 0x00000000000679c3 */ /* 0x000f620000002600 */
[----:B------:R-:W0:Y:S01]  /*5b30*/  S2R R50, SR_TID.X ;  /* 0x0000000000327919 */ /* 0x000e220000002100 */
[----:B------:R-:W5:Y:S01]  /*5b40*/  LDCU UR7, c[0x0][0x374] ;  /* 0x00006e80ff0777ac */ /* 0x000f620008000800 */
[----:B------:R-:W-:Y:S01]  /*5b50*/  MOV R51, RZ ;  /* 0x000000ff00337202 */ /* 0x000fe20000000f00 */
[----:B------:R-:W-:-:S04]  /*5b60*/  UIADD3 UR21, UPT, UPT, -UR8, URZ, URZ ;  /* 0x000000ff08157290 */ /* 0x000fc8000fffe1ff */
[----:B------:R-:W0:Y:S01]  /*5b70*/  S2UR UR10, SR_CTAID.X ;  /* 0x00000000000a79c3 */ /* 0x000e220000002500 */
[----:B-----5:R-:W-:Y:S02]  /*5b80*/  UIMAD UR15, UR7, 0x3, UR6 ;  /* 0x00000003070f78a4 */ /* 0x020fe4000f8e0206 */
[----:B------:R-:W-:Y:S02]  /*5b90*/  ULEA UR16, UR7, UR6, 0x1 ;  /* 0x0000000607107291 */ /* 0x000fe4000f8e08ff */
[----:B------:R-:W-:Y:S02]  /*5ba0*/  UIMAD UR17, UR7, 0x7, UR6 ;  /* 0x00000007071178a4 */ /* 0x000fe4000f8e0206 */
[----:B------:R-:W-:Y:S02]  /*5bb0*/  UIMAD UR18, UR7, 0x6, UR6 ;  /* 0x00000006071278a4 */ /* 0x000fe4000f8e0206 */
[----:B------:R-:W-:Y:S02]  /*5bc0*/  UIMAD UR19, UR7, 0x5, UR6 ;  /* 0x00000005071378a4 */ /* 0x000fe4000f8e0206 */
[----:B------:R-:W-:-:S02]  /*5bd0*/  ULEA UR20, UR7, UR6, 0x2 ;  /* 0x0000000607147291 */ /* 0x000fc4000f8e10ff */
[----:B0-----:R-:W-:-:S12]  /*5be0*/  UIADD3 UR7, UPT, UPT, UR6, UR7, URZ ;  /* 0x0000000706077290 */ /* 0x001fd8000fffe0ff */
.L_x_1559:
[----:B------:R-:W-:Y:S01]  /*5bf0*/  ISETP.NE.AND P5, PT, RZ, UR21, PT ;  /* 0x00000015ff007c0c */ /* 0x000fe2000bfa5270 */
[----:B------:R-:W-:Y:S01]  /*5c00*/  UMOV UR8, UR10 ;  /* 0x0000000a00087c82 */ /* 0x000fe20008000000 */
[----:B-1-34-:R-:W-:Y:S02]  /*5c10*/  IADD3 R40, PT, PT, R51, 0x1, RZ ;  /* 0x0000000133287810 */ /* 0x01afe40007ffe0ff */
[----:B------:R-:W-:Y:S02]  /*5c20*/  ISETP.NE.OR P5, PT, R85, RZ, !P5 ;  /* 0x000000ff5500720c */ /* 0x000fe40006fa5670 */
[----:B------:R-:W-:Y:S02]  /*5c30*/  ISETP.NE.AND P6, PT, R40, UR8, PT ;  /* 0x0000000828007c0c */ /* 0x000fe4000bfc5270 */
[----:B------:R-:W-:Y:S02]  /*5c40*/  MOV R85, R50 ;  /* 0x0000003200557202 */ /* 0x000fe40000000f00 */
[----:B--2---:R-:W-:-:S02]  /*5c50*/  MOV R41, UR4 ;  /* 0x0000000400297c02 */ /* 0x004fc40008000f00 */
[----:B------:R-:W-:Y:S02]  /*5c60*/  ISETP.NE.OR P6, PT, R85, RZ, !P6 ;  /* 0x000000ff5500720c */ /* 0x000fe400077c5670 */
[----:B------:R-:W-:-:S03]  /*5c70*/  MOV R89, UR4 ;  /* 0x0000000400597c02 */ /* 0x000fc60008000f00 */
[----:B------:R-:W0:Y:S01]  /*5c80*/  @!P5 LDC R42, c[0x0][0x374] ;  /* 0x0000dd00ff2adb82 */ /* 0x000e220000000800 */
[----:B------:R-:W-:-:S07]  /*5c90*/  @!P5 LOP3.LUT R41, R41, 0x1, RZ, 0xc0, !PT ;  /* 0x000000012929d812 */ /* 0x000fce00078ec0ff */
[----:B------:R-:W1:Y:S08]  /*5ca0*/  @!P5 LDC R43, c[0x0][0x370] ;  /* 0x0000dc00ff2bdb82 */ /* 0x000e700000000800 */
[----:B------:R-:W2:Y:S01]  /*5cb0*/  @!P6 LDC R46, c[0x0][0x374] ;  /* 0x0000dd00ff2eeb82 */ /* 0x000ea20000000800 */
[----:B0-----:R-:W-:-:S07]  /*5cc0*/  @!P5 IMAD R42, R41, R42, RZ ;  /* 0x0000002a292ad224 */ /* 0x001fce00078e02ff */
[----:B------:R-:W0:Y:S01]  /*5cd0*/  @!P6 LDC R45, c[0x0][0x370] ;  /* 0x0000dc00ff2deb82 */ /* 0x000e220000000800 */
[----:B-1----:R-:W-:Y:S01]  /*5ce0*/  @!P5 IMAD R42, R42, R43, RZ ;  /* 0x0000002b2a2ad224 */ /* 0x002fe200078e02ff */
[----:B------:R-:W-:-:S06]  /*5cf0*/  IADD3 R43, PT, PT, R51, 0x2, RZ ;  /* 0x00000002332b7810 */ /* 0x000fcc0007ffe0ff */
[----:B------:R-:W1:Y:S01]  /*5d00*/  @!P5 LDC.64 R40, c[0x0][0x3d0] ;  /* 0x0000f400ff28db82 */ /* 0x000e620000000a00 */
[----:B------:R-:W-:Y:S02]  /*5d10*/  ISETP.NE.AND P4, PT, R43, UR8, PT ;  /* 0x000000082b007c0c */ /* 0x000fe4000bf85270 */
[----:B------:R-:W-:Y:S02]  /*5d20*/  MOV R43, UR4 ;  /* 0x00000004002b7c02 */ /* 0x000fe40008000f00 */
[----:B------:R-:W-:Y:S02]  /*5d30*/  ISETP.NE.OR P4, PT, R85, RZ, !P4 ;  /* 0x000000ff5500720c */ /* 0x000fe40006785670 */
[----:B------:R-:W-:-:S05]  /*5d40*/  @!P6 LOP3.LUT R43, R43, 0x1, RZ, 0xc0, !PT ;  /* 0x000000012b2be812 */ /* 0x000fca00078ec0ff */
[----:B--2---:R-:W-:Y:S01]  /*5d50*/  @!P6 IMAD R46, R43, R46, RZ ;  /* 0x0000002e2b2ee224 */ /* 0x004fe200078e02ff */
[----:B------:R-:W-:-:S03]  /*5d60*/  @!P5 SHF.L.U32 R43, R42, 0x1, RZ ;  /* 0x000000012a2bd819 */ /* 0x000fc600000006ff */
[----:B0-----:R-:W-:Y:S01]  /*5d70*/  @!P6 IMAD R46, R46, R45, RZ ;  /* 0x0000002d2e2ee224 */ /* 0x001fe200078e02ff */
[----:B------:R-:W-:Y:S01]  /*5d80*/  MOV R45, UR6 ;  /* 0x00000006002d7c02 */ /* 0x000fe20008000f00 */
[----:B------:R-:W0:Y:S01]  /*5d90*/  @!P4 LDC R48, c[0x0][0x374] ;  /* 0x0000dd00ff30cb82 */ /* 0x000e220000000800 */
[----:B------:R-:W-:Y:S01]  /*5da0*/  @!P4 LOP3.LUT R89, R89, 0x1, RZ, 0xc0, !PT ;  /* 0x000000015959c812 */ /* 0x000fe200078ec0ff */
[----:B-1----:R-:W-:-:S06]  /*5db0*/  @!P5 IMAD.WIDE R40, R43, 0x4, R40 ;  /* 0x000000042b28d825 */ /* 0x002fcc00078e0228 */
[----:B------:R-:W1:Y:S01]  /*5dc0*/  @!P4 LDC R47, c[0x0][0x370] ;  /* 0x0000dc00ff2fcb82 */ /* 0x000e620000000800 */
[----:B------:R-:W-:-:S07]  /*5dd0*/  @!P5 IMAD.WIDE.U32 R40, R45, 0x8, R40 ;  /* 0x000000082d28d825 */ /* 0x000fce00078e0028 */
[----:B------:R-:W2:Y:S01]  /*5de0*/  @!P6 LDC.64 R42, c[0x0][0x3d0] ;  /* 0x0000f400ff2aeb82 */ /* 0x000ea20000000a00 */
[----:B------:R-:W-:Y:S01]  /*5df0*/  @!P6 SHF.L.U32 R49, R46, 0x1, RZ ;  /* 0x000000012e31e819 */ /* 0x000fe200000006ff */
[----:B------:R-:W3:Y:S06]  /*5e00*/  @!P5 LDG.E.64 R40, desc[UR12][R40.64] ;  /* 0x0000000c2828d981 */ /* 0x000eec000c1e1b00 */
[----:B------:R-:W4:Y:S01]  /*5e10*/  @!P4 LDC.64 R44, c[0x0][0x3d0] ;  /* 0x0000f400ff2ccb82 */ /* 0x000f220000000a00 */
[----:B0-----:R-:W-:-:S04]  /*5e20*/  @!P4 IMAD R48, R89, R48, RZ ;  /* 0x000000305930c224 */ /* 0x001fc800078e02ff */
[----:B-1----:R-:W-:-:S05]  /*5e30*/  @!P4 IMAD R47, R48, R47, RZ ;  /* 0x0000002f302fc224 */ /* 0x002fca00078e02ff */
[----:B------:R-:W-:Y:S01]  /*5e40*/  @!P4 SHF.L.U32 R47, R47, 0x1, RZ ;  /* 0x000000012f2fc819 */ /* 0x000fe200000006ff */
[----:B--2---:R-:W-:Y:S01]  /*5e50*/  @!P6 IMAD.WIDE R42, R49, 0x4, R42 ;  /* 0x00000004312ae825 */ /* 0x004fe200078e022a */
        /* <DEDUP_REMOVED lines=8> */
[C---:B------:R-:W-:Y:S02]  /*5ee0*/  IADD3 R47, PT, PT, R51.reuse, 0x5, RZ ;  /* 0x00000005332f7810 */ /* 0x040fe40007ffe0ff */
        /* <DEDUP_REMOVED lines=10> */
[----:B------:R-:W-:-:S05]  /*5f90*/  @!P3 LOP3.LUT R46, R46, 0x1, RZ, 0xc0, !PT ;  /* 0x000000012e2eb812 */ /* 0x000fca00078ec0ff */
        /* <DEDUP_REMOVED lines=13> */
[----:B------:R-:W-:Y:S02]  /*6070*/  MOV R89, UR4 ;  /* 0x0000000400597c02 */ /* 0x000fe40008000f00 */
[----:B------:R-:W-:-:S05]  /*6080*/  @!P1 LOP3.LUT R48, R48, 0x1, RZ, 0xc0, !PT ;  /* 0x0000000130309812 */ /* 0x000fca00078ec0ff */
[----:B-----5:R-:W-:Y:S02]  /*6090*/  @!P1 IMAD R47, R48, R47, RZ ;  /* 0x0000002f302f9224 */ /* 0x020fe400078e02ff */
[----:B------:R-:W0:Y:S01]  /*60a0*/  @!P1 LDC R48, c[0x0][0x370] ;  /* 0x0000dc00ff309b82 */ /* 0x000e220000000800 */
[----:B------:R-:W-:-:S07]  /*60b0*/  @!P0 LOP3.LUT R89, R89, 0x1, RZ, 0xc0, !PT ;  /* 0x0000000159598812 */ /* 0x000fce00078ec0ff */
[----:B------:R-:W1:Y:S01]  /*60c0*/  @!P0 LDC R80, c[0x0][0x374] ;  /* 0x0000dd00ff508b82 */ /* 0x000e620000000800 */
[----:B0-----:R-:W-:Y:S02]  /*60d0*/  @!P1 IMAD R48, R47, R48, RZ ;  /* 0x000000302f309224 */ /* 0x001fe400078e02ff */
[----:B-1----:R-:W-:-:S05]  /*60e0*/  @!P0 IMAD R80, R89, R80, RZ ;  /* 0x0000005059508224 */ /* 0x002fca00078e02ff */
[----:B------:R-:W0:Y:S02]  /*60f0*/  @!P0 LDC R89, c[0x0][0x370] ;  /* 0x0000dc00ff598b82 */ /* 0x000e240000000800 */
[----:B0-----:R-:W-:Y:S01]  /*6100*/  @!P0 IMAD R47, R80, R89, RZ ;  /* 0x00000059502f8224 */ /* 0x001fe200078e02ff */
[----:B------:R-:W-:Y:S02]  /*6110*/  @!P3 SHF.L.U32 R89, R49, 0x1, RZ ;  /* 0x000000013159b819 */ /* 0x000fe400000006ff */
[----:B------:R-:W-:Y:S02]  /*6120*/  MOV R80, UR4 ;  /* 0x0000000400507c02 */ /* 0x000fe40008000f00 */
[----:B------:R-:W-:Y:S01]  /*6130*/  @!P0 SHF.L.U32 R47, R47, 0x1, RZ ;  /* 0x000000012f2f8819 */ /* 0x000fe200000006ff */
[----:B---3--:R-:W-:Y:S01]  /*6140*/  @!P5 FADD.FTZ R78, R78, R40 ;  /* 0x000000284e4ed221 */ /* 0x008fe20000010000 */
[----:B------:R-:W-:Y:S01]  /*6150*/  IADD3 R40, PT, PT, R51, 0x7, RZ ;  /* 0x0000000733287810 */ /* 0x000fe20007ffe0ff */
[----:B------:R-:W-:-:S03]  /*6160*/  @!P5 FADD.FTZ R79, R79, R41 ;  /* 0x000000294f4fd221 */ /* 0x000fc60000010000 */
[----:B------:R-:W-:Y:S02]  /*6170*/  ISETP.NE.AND P5, PT, R40, UR8, PT ;  /* 0x0000000828007c0c */ /* 0x000fe4000bfa5270 */
[----:B------:R-:W0:Y:S02]  /*6180*/  @!P3 LDC.64 R40, c[0x0][0x3d0] ;  /* 0x0000f400ff28bb82 */ /* 0x000e240000000a00 */
[----:B------:R-:W-:-:S13]  /*6190*/  ISETP.NE.OR P5, PT, R85, RZ, !P5 ;  /* 0x000000ff5500720c */ /* 0x000fda0006fa5670 */
[----:B------:R-:W1:Y:S01]  /*61a0*/  @!P5 LDC R49, c[0x0][0x374] ;  /* 0x0000dd00ff31db82 */ /* 0x000e620000000800 */
[----:B------:R-:W-:Y:S01]  /*61b0*/  @!P5 LOP3.LUT R80, R80, 0x1, RZ, 0xc0, !PT ;  /* 0x000000015050d812 */ /* 0x000fe200078ec0ff */
[----:B0-----:R-:W-:Y:S01]  /*61c0*/  @!P3 IMAD.WIDE R40, R89, 0x4, R40 ;  /* 0x000000045928b825 */ /* 0x001fe200078e0228 */
[----:B------:R-:W-:-:S03]  /*61d0*/  MOV R89, UR15 ;  /* 0x0000000f00597c02 */ /* 0x000fc60008000f00 */
[----:B--2---:R-:W-:Y:S01]  /*61e0*/  @!P6 FADD.FTZ R78, R78, R42 ;  /* 0x0000002a4e4ee221 */ /* 0x004fe20000010000 */
[----:B------:R-:W-:Y:S02]  /*61f0*/  @!P6 FADD.FTZ R79, R79, R43 ;  /* 0x0000002b4f4fe221 */ /* 0x000fe40000010000 */
[----:B------:R-:W0:Y:S01]  /*6200*/  @!P1 LDC.64 R42, c[0x0][0x3d0] ;  /* 0x0000f400ff2a9b82 */ /* 0x000e220000000a00 */
[----:B------:R-:W-:Y:S01]  /*6210*/  @!P3 IMAD.WIDE.U32 R40, R89, 0x8, R40 ;  /* 0x000000085928b825 */ /* 0x000fe200078e0028 */
[----:B------:R-:W-:Y:S02]  /*6220*/  @!P2 SHF.L.U32 R89, R46, 0x1, RZ ;  /* 0x000000012e59a819 */ /* 0x000fe400000006ff */
[----:B------:R-:W-:Y:S01]  /*6230*/  @!P1 SHF.L.U32 R46, R48, 0x1, RZ ;  /* 0x00000001302e9819 */ /* 0x000fe200000006ff */
[----:B----4-:R-:W-:Y:S01]  /*6240*/  @!P4 FADD.FTZ R78, R78, R44 ;  /* 0x0000002c4e4ec221 */ /* 0x010fe20000010000 */
[----:B------:R-:W-:Y:S01]  /*6250*/  @!P4 FADD.FTZ R79, R79, R45 ;  /* 0x0000002d4f4fc221 */ /* 0x000fe20000010000 */
[----:B-1----:R-:W-:Y:S01]  /*6260*/  @!P5 IMAD R48, R80, R49, RZ ;  /* 0x000000315030d224 */ /* 0x002fe200078e02ff */
[----:B------:R-:W1:Y:S01]  /*6270*/  @!P2 LDC.64 R44, c[0x0][0x3d0] ;  /* 0x0000f400ff2cab82 */ /* 0x000e620000000a00 */
[----:B------:R-:W-:Y:S01]  /*6280*/  MOV R49, UR19 ;  /* 0x0000001300317c02 */ /* 0x000fe20008000f00 */
[----:B------:R-:W2:Y:S01]  /*6290*/  @!P3 LDG.E.64 R40, desc[UR12][R40.64] ;  /* 0x0000000c2828b981 */ /* 0x000ea2000c1e1b00 */
[----:B-1----:R-:W-:-:S04]  /*62a0*/  @!P2 IMAD.WIDE R88, R89, 0x4, R44 ;  /* 0x000000045958a825 */ /* 0x002fc800078e022c */
[----:B0-----:R-:W-:Y:S01]  /*62b0*/  @!P1 IMAD.WIDE R44, R46, 0x4, R42 ;  /* 0x000000042e2c9825 */ /* 0x001fe200078e022a */
[----:B------:R-:W-:-:S05]  /*62c0*/  MOV R43, UR20 ;  /* 0x00000014002b7c02 */ /* 0x000fca0008000f00 */
[----:B------:R-:W-:Y:S02]  /*62d0*/  @!P2 IMAD.WIDE.U32 R42, R43, 0x8, R88 ;  /* 0x000000082b2aa825 */ /* 0x000fe400078e0058 */
[----:B------:R-:W0:Y:S02]  /*62e0*/  @!P0 LDC.64 R88, c[0x0][0x3d0] ;  /* 0x0000f400ff588b82 */ /* 0x000e240000000a00 */
[----:B------:R-:W-:Y:S02]  /*62f0*/  @!P1 IMAD.WIDE.U32 R44, R49, 0x8, R44 ;  /* 0x00000008312c9825 */ /* 0x000fe400078e002c */
[----:B------:R-:W3:Y:S04]  /*6300*/  @!P2 LDG.E.64 R42, desc[UR12][R42.64] ;  /* 0x0000000c2a2aa981 */ /* 0x000ee8000c1e1b00 */
[----:B------:R-:W1:Y:S01]  /*6310*/  @!P5 LDC R49, c[0x0][0x370] ;  /* 0x0000dc00ff31db82 */ /* 0x000e620000000800 */
        /* <DEDUP_REMOVED lines=27> */
[----:B---3--:R-:W-:Y:S01]  /*64d0*/  @!P2 FADD.FTZ R78, R78, R42 ;  /* 0x0000002a4e4ea221 */ /* 0x008fe20000010000 */
[----:B------:R-:W-:-:S03]  /*64e0*/  @!P2 FADD.FTZ R79, R79, R43 ;  /* 0x0000002b4f4fa221 */ /* 0x000fc60000010000 */
[----:B----4-:R-:W-:Y:S01]  /*64f0*/  @!P1 FADD.FTZ R78, R78, R44 ;  /* 0x0000002c4e4e9221 */ /* 0x010fe20000010000 */
        /* <DEDUP_REMOVED lines=8> */
.L_x_1558:
[----:B------:R-:W1:Y:S02]  /*6580*/  LDC R48, c[0x0][0x370] ;  /* 0x0000dc00ff307b82 */ /* 0x000e640000000800 */
[----:B-1-34-:R-:W-:-:S13]  /*6590*/  LOP3.LUT P0, R40, R48, 0x7, RZ, 0xc0, !PT ;  /* 0x0000000730287812 */ /* 0x01afda000780c0ff */
[----:B------:R-:W-:Y:S05]  /*65a0*/  @!P0 BRA `(.L_x_1555) ;  /* 0x0000000400fc8947 */ /* 0x000fea0003800000 */
[----:B------:R-:W-:-:S04]  /*65b0*/  IADD3 R40, PT, PT, R40, -0x1, RZ ;  /* 0xffffffff28287810 */ /* 0x000fc80007ffe0ff */
[----:B------:R-:W-:-:S13]  /*65c0*/  ISETP.GE.U32.AND P0, PT, R40, 0x3, PT ;  /* 0x000000032800780c */ /* 0x000fda0003f06070 */
[----:B------:R-:W-:Y:S05]  /*65d0*/  @!P0 BRA `(.L_x_1560) ;  /* 0x0000000400088947 */ /* 0x000fea0003800000 */
[----:B------:R-:W-:Y:S02]  /*65e0*/  ISETP.NE.AND P0, PT, R85, RZ, PT ;  /* 0x000000ff5500720c */ /* 0x000fe40003f05270 */
[C---:B------:R-:W-:Y:S02]  /*65f0*/  IADD3 R44, PT, PT, R49.reuse, 0x2, RZ ;  /* 0x00000002312c7810 */ /* 0x040fe40007ffe0ff */
[C---:B------:R-:W-:Y:S02]  /*6600*/  IADD3 R40, PT, PT, R49.reuse, 0x1, RZ ;  /* 0x0000000131287810 */ /* 0x040fe40007ffe0ff */
[----:B------:R-:W-:Y:S02]  /*6610*/  ISETP.EQ.OR P3, PT, R44, UR8, P0 ;  /* 0x000000082c007c0c */ /* 0x000fe40008762670 */
[----:B------:R-:W-:Y:S02]  /*6620*/  ISETP.EQ.OR P1, PT, R49, UR8, P0 ;  /* 0x0000000831007c0c */ /* 0x000fe40008722670 */
[----:B------:R-:W-:-:S02]  /*6630*/  ISETP.EQ.OR P2, PT, R40, UR8, P0 ;  /* 0x0000000828007c0c */ /* 0x000fc40008742670 */
[----:B------:R-:W-:Y:S02]  /*6640*/  MOV R43, UR4 ;  /* 0x00000004002b7c02 */ /* 0x000fe40008000f00 */
[----:B------:R-:W-:Y:S02]  /*6650*/  MOV R50, UR4 ;  /* 0x0000000400327c02 */ /* 0x000fe40008000f00 */
[----:B------:R-:W-:-:S03]  /*6660*/  IADD3 R45, PT, PT, R49, 0x3, RZ ;  /* 0x00000003312d7810 */ /* 0x000fc60007ffe0ff */
[----:B------:R-:W1:Y:S01]  /*6670*/  @!P3 S2R R40, SR_CTAID.Y ;  /* 0x000000000028b919 */ /* 0x000e620000002600 */
[----:B------:R-:W-:Y:S01]  /*6680*/  @!P3 LOP3.LUT R50, R50, 0x1, RZ, 0xc0, !PT ;  /* 0x000000013232b812 */ /* 0x000fe200078ec0ff */
[----:B------:R-:W3:Y:S01]  /*6690*/  @!P1 LDC R89, c[0x0][0x374] ;  /* 0x0000dd00ff599b82 */ /* 0x000ee20000000800 */
[----:B------:R-:W-:Y:S01]  /*66a0*/  ISETP.EQ.OR P0, PT, R45, UR8, P0 ;  /* 0x000000082d007c0c */ /* 0x000fe20008702670 */
[----:B------:R-:W4:Y:S01]  /*66b0*/  @!P1 S2R R46, SR_CTAID.Y ;  /* 0x00000000002e9919 */ /* 0x000f220000002600 */
[----:B------:R-:W-:Y:S01]  /*66c0*/  @!P2 LOP3.LUT R43, R43, 0x1, RZ, 0xc0, !PT ;  /* 0x000000012b2ba812 */ /* 0x000fe200078ec0ff */
[----:B--2---:R-:W2:Y:S04]  /*66d0*/  @!P2 S2R R41, SR_CTAID.Y ;  /* 0x000000000029a919 */ /* 0x004ea80000002600 */
[----:B------:R-:W5:Y:S06]  /*66e0*/  @!P2 LDC R42, c[0x0][0x374] ;  /* 0x0000dd00ff2aab82 */ /* 0x000f6c0000000800 */
[----:B------:R-:W0:Y:S02]  /*66f0*/  @!P0 S2R R80, SR_CTAID.Y ;  /* 0x0000000000508919 */ /* 0x000e240000002600 */
[----:B------:R-:W1:Y:S02]  /*6700*/  @!P3 LDC R47, c[0x0][0x374] ;  /* 0x0000dd00ff2fbb82 */ /* 0x000e640000000800 */
[-C--:B-1----:R-:W-:Y:S01]  /*6710*/  @!P3 IMAD R44, R44, R47.reuse, R40 ;  /* 0x0000002f2c2cb224 */ /* 0x082fe200078e0228 */
[----:B------:R-:W-:Y:S01]  /*6720*/  MOV R40, UR4 ;  /* 0x0000000400287c02 */ /* 0x000fe20008000f00 */
[----:B------:R-:W-:-:S04]  /*6730*/  @!P3 IMAD R47, R50, R47, RZ ;  /* 0x0000002f322fb224 */ /* 0x000fc800078e02ff */
[----:B------:R-:W1:Y:S01]  /*6740*/  @!P1 LDC.64 R50, c[0x0][0x3d0] ;  /* 0x0000f400ff329b82 */ /* 0x000e620000000a00 */
[----:B------:R-:W-:Y:S01]  /*6750*/  @!P1 LOP3.LUT R40, R40, 0x1, RZ, 0xc0, !PT ;  /* 0x0000000128289812 */ /* 0x000fe200078ec0ff */
[----:B------:R-:W-:-:S04]  /*6760*/  @!P3 IMAD R47, R47, R48, RZ ;  /* 0x000000302f2fb224 */ /* 0x000fc800078e02ff */
[-C--:B---3--:R-:W-:Y:S01]  /*6770*/  @!P1 IMAD R40, R40, R89.reuse, RZ ;  /* 0x0000005928289224 */ /* 0x088fe200078e02ff */
[----:B------:R-:W-:Y:S01]  /*6780*/  @!P3 SHF.L.U32 R47, R47, 0x1, RZ ;  /* 0x000000012f2fb819 */ /* 0x000fe200000006ff */
[----:B----4-:R-:W-:Y:S02]  /*6790*/  @!P1 IMAD R89, R49, R89, R46 ;  /* 0x0000005931599224 */ /* 0x010fe400078e022e */
[-C--:B-----5:R-:W-:Y:S02]  /*67a0*/  @!P2 IMAD R46, R43, R42.reuse, RZ ;  /* 0x0000002a2b2ea224 */ /* 0x0a0fe400078e02ff */
[----:B------:R-:W-:Y:S02]  /*67b0*/  @!P2 IMAD R42, R49, R42, R42 ;  /* 0x0000002a312aa224 */ /* 0x000fe400078e022a */
[-C--:B------:R-:W-:Y:S02]  /*67c0*/  @!P2 IMAD R46, R46, R48.reuse, RZ ;  /* 0x000000302e2ea224 */ /* 0x080fe400078e02ff */
[----:B------:R-:W-:Y:S01]  /*67d0*/  @!P1 IMAD R40, R40, R48, RZ ;  /* 0x0000003028289224 */ /* 0x000fe200078e02ff */
[----:B--2---:R-:W-:-:S02]  /*67e0*/  @!P2 IADD3 R41, PT, PT, R42, R41, RZ ;  /* 0x000000292a29a210 */ /* 0x004fc40007ffe0ff */
[----:B------:R-:W2:Y:S01]  /*67f0*/  @!P2 LDC.64 R42, c[0x0][0x3d0] ;  /* 0x0000f400ff2aab82 */ /* 0x000ea20000000a00 */
[----:B------:R-:W-:Y:S02]  /*6800*/  @!P2 SHF.L.U32 R46, R46, 0x1, RZ ;  /* 0x000000012e2ea819 */ /* 0x000fe400000006ff */
[----:B------:R-:W-:-:S05]  /*6810*/  @!P1 SHF.L.U32 R40, R40, 0x1, RZ ;  /* 0x0000000128289819 */ /* 0x000fca00000006ff */
[----:B-1----:R-:W-:-:S04]  /*6820*/  @!P1 IMAD.WIDE R50, R40, 0x4, R50 ;  /* 0x0000000428329825 */ /* 0x002fc800078e0232 */
[----:B------:R-:W-:Y:S01]  /*6830*/  @!P1 IMAD.WIDE.U32 R50, R89, 0x8, R50 ;  /* 0x0000000859329825 */ /* 0x000fe200078e0032 */
[----:B------:R-:W-:-:S04]  /*6840*/  MOV R89, UR4 ;  /* 0x0000000400597c02 */ /* 0x000fc80008000f00 */
[----:B------:R-:W-:Y:S01]  /*6850*/  @!P0 LOP3.LUT R89, R89, 0x1, RZ, 0xc0, !PT ;  /* 0x0000000159598812 */ /* 0x000fe200078ec0ff */
[----:B--2---:R-:W-:Y:S02]  /*6860*/  @!P2 IMAD.WIDE R42, R46, 0x4, R42 ;  /* 0x000000042e2aa825 */ /* 0x004fe400078e022a */
[----:B------:R-:W0:Y:S02]  /*6870*/  @!P0 LDC R46, c[0x0][0x374] ;  /* 0x0000dd00ff2e8b82 */ /* 0x000e240000000800 */
[----:B------:R-:W-:-:S06]  /*6880*/  @!P2 IMAD.WIDE.U32 R42, R41, 0x8, R42 ;  /* 0x00000008292aa825 */ /* 0x000fcc00078e002a */
[----:B------:R-:W1:Y:S01]  /*6890*/  @!P3 LDC.64 R40, c[0x0][0x3d0] ;  /* 0x0000f400ff28bb82 */ /* 0x000e620000000a00 */
[----:B------:R-:W2:Y:S01]  /*68a0*/  @!P2 LDG.E.64 R42, desc[UR12][R42.64] ;  /* 0x0000000c2a2aa981 */ /* 0x000ea2000c1e1b00 */
[-C--:B0-----:R-:W-:Y:S02]  /*68b0*/  @!P0 IMAD R45, R45, R46.reuse, R80 ;  /* 0x0000002e2d2d8224 */ /* 0x081fe400078e0250 */
[----:B------:R-:W-:-:S04]  /*68c0*/  @!P0 IMAD R80, R89, R46, RZ ;  /* 0x0000002e59508224 */ /* 0x000fc800078e02ff */
[----:B------:R-:W-:Y:S02]  /*68d0*/  @!P0 IMAD R80, R80, R48, RZ ;  /* 0x0000003050508224 */ /* 0x000fe400078e02ff */
[----:B-1----:R-:W-:Y:S02]  /*68e0*/  @!P3 IMAD.WIDE R88, R47, 0x4, R40 ;  /* 0x000000042f58b825 */ /* 0x002fe400078e0228 */
[----:B------:R-:W0:Y:S01]  /*68f0*/  @!P0 LDC.64 R46, c[0x0][0x3d0] ;  /* 0x0000f400ff2e8b82 */ /* 0x000e220000000a00 */
[----:B------:R-:W-:Y:S01]  /*6900*/  @!P0 SHF.L.U32 R41, R80, 0x1, RZ ;  /* 0x0000000150298819 */ /* 0x000fe200000006ff */
[----:B------:R-:W-:-:S04]  /*6910*/  @!P3 IMAD.WIDE.U32 R88, R44, 0x8, R88 ;  /* 0x000000082c58b825 */ /* 0x000fc800078e0058 */
[----:B0-----:R-:W-:Y:S02]  /*6920*/  @!P0 IMAD.WIDE R46, R41, 0x4, R46 ;  /* 0x00000004292e8825 */ /* 0x001fe400078e022e */
[----:B------:R-:W3:Y:S02]  /*6930*/  @!P1 LDG.E.64 R40, desc[UR12][R50.64] ;  /* 0x0000000c32289981 */ /* 0x000ee4000c1e1b00 */
[----:B------:R-:W-:Y:S02]  /*6940*/  @!P0 IMAD.WIDE.U32 R46, R45, 0x8, R46 ;  /* 0x000000082d2e8825 */ /* 0x000fe400078e002e */
[----:B------:R-:W4:Y:S04]  /*6950*/  @!P3 LDG.E.64 R44, desc[UR12][R88.64] ;  /* 0x0000000c582cb981 */ /* 0x000f28000c1e1b00 */
        /* <DEDUP_REMOVED lines=10> */
.L_x_1560:
        /* <DEDUP_REMOVED lines=11> */
[----:B------:R-:W3:Y:S01]  /*6ab0*/  @!P1 S2R R45, SR_CTAID.Y ;  /* 0x00000000002d9919 */ /* 0x000ee20000002600 */
[----:B------:R-:W-:Y:S02]  /*6ac0*/  @!P1 LOP3.LUT R47, R47, 0x1, RZ, 0xc0, !PT ;  /* 0x000000012f2f9812 */ /* 0x000fe400078ec0ff */
[----:B------:R-:W-:Y:S01]  /*6ad0*/  @!P0 LOP3.LUT R51, R51, 0x1, RZ, 0xc0, !PT ;  /* 0x0000000133338812 */ /* 0x000fe200078ec0ff */
[----:B------:R-:W4:Y:S03]  /*6ae0*/  @!P0 S2R R44, SR_CTAID.Y ;  /* 0x00000000002c8919 */ /* 0x000f260000002600 */
[----:B------:R-:W5:Y:S08]  /*6af0*/  @!P0 LDC R50, c[0x0][0x374] ;  /* 0x0000dd00ff328b82 */ /* 0x000f700000000800 */
[----:B--2---:R-:W2:Y:S08]  /*6b00*/  @!P1 LDC.64 R40, c[0x0][0x3d0] ;  /* 0x0000f400ff289b82 */ /* 0x004eb00000000a00 */
[----:B------:R-:W0:Y:S01]  /*6b10*/  @!P0 LDC.64 R42, c[0x0][0x3d0] ;  /* 0x0000f400ff2a8b82 */ /* 0x000e220000000a00 */
[----:B-1----:R-:W-:-:S04]  /*6b20*/  @!P1 IMAD R47, R47, R46, RZ ;  /* 0x0000002e2f2f9224 */ /* 0x002fc800078e02ff */
[----:B------:R-:W-:Y:S02]  /*6b30*/  @!P1 IMAD R47, R47, R48, RZ ;  /* 0x000000302f2f9224 */ /* 0x000fe400078e02ff */
[----:B-----5:R-:W-:-:S03]  /*6b40*/  @!P0 IMAD R51, R51, R50, RZ ;  /* 0x0000003233338224 */ /* 0x020fc600078e02ff */
[----:B------:R-:W-:Y:S01]  /*6b50*/  @!P1 SHF.L.U32 R47, R47, 0x1, RZ ;  /* 0x000000012f2f9819 */ /* 0x000fe200000006ff */
[----:B---3--:R-:W-:Y:S02]  /*6b60*/  @!P1 IMAD R45, R49, R46, R45 ;  /* 0x0000002e312d9224 */ /* 0x008fe400078e022d */
[----:B------:R-:W-:Y:S02]  /*6b70*/  @!P0 IMAD R51, R51, R48, RZ ;  /* 0x0000003033338224 */ /* 0x000fe400078e02ff */
[----:B--2---:R-:W-:-:S03]  /*6b80*/  @!P1 IMAD.WIDE R40, R47, 0x4, R40 ;  /* 0x000000042f289825 */ /* 0x004fc600078e0228 */
[----:B------:R-:W-:Y:S01]  /*6b90*/  @!P0 SHF.L.U32 R51, R51, 0x1, RZ ;  /* 0x0000000133338819 */ /* 0x000fe200000006ff */
[----:B------:R-:W-:Y:S02]  /*6ba0*/  @!P0 IMAD R47, R49, R50, R50 ;  /* 0x00000032312f8224 */ /* 0x000fe400078e0232 */
[----:B------:R-:W-:-:S03]  /*6bb0*/  @!P1 IMAD.WIDE.U32 R40, R45, 0x8, R40 ;  /* 0x000000082d289825 */ /* 0x000fc600078e0028 */
[----:B----4-:R-:W-:Y:S01]  /*6bc0*/  @!P0 IADD3 R47, PT, PT, R47, R44, RZ ;  /* 0x0000002c2f2f8210 */ /* 0x010fe20007ffe0ff */
        /* <DEDUP_REMOVED lines=9> */
.L_x_1561:
[----:B------:R-:W-:Y:S01]  /*6c60*/  ISETP.NE.AND P0, PT, R49, UR8, PT ;  /* 0x0000000831007c0c */ /* 0x000fe2000bf05270 */
[----:B------:R-:W-:Y:S01]  /*6c70*/  BSSY.RECONVERGENT B0, `(.L_x_1555) ;  /* 0x0000012000007945 */ /* 0x000fe20003800200 */
[----:B------:R-:W-:Y:S02]  /*6c80*/  LOP3.LUT R40, R48, 0x1, RZ, 0xc0, !PT ;  /* 0x0000000130287812 */ /* 0x000fe400078ec0ff */
[----:B------:R-:W-:-:S04]  /*6c90*/  ISETP.NE.OR P0, PT, R85, RZ, !P0 ;  /* 0x000000ff5500720c */ /* 0x000fc80004705670 */
[----:B------:R-:W-:-:S13]  /*6ca0*/  ISETP.NE.U32.OR P0, PT, R40, 0x1, P0 ;  /* 0x000000012800780c */ /* 0x000fda0000705470 */
[----:B------:R-:W-:Y:S05]  /*6cb0*/  @P0 BRA `(.L_x_1562) ;  /* 0x0000000000340947 */ /* 0x000fea0003800000 */
[----:B------:R-:W1:Y:S01]  /*6cc0*/  LDCU UR7, c[0x0][0x374] ;  /* 0x00006e80ff0777ac */ /* 0x000e620008000800 */
[----:B------:R-:W3:Y:S01]  /*6cd0*/  S2R R42, SR_CTAID.Y ;  /* 0x00000000002a7919 */ /* 0x000ee20000002600 */
[----:B--2---:R-:W2:Y:S01]  /*6ce0*/  LDC.64 R40, c[0x0][0x3d0] ;  /* 0x0000f400ff287b82 */ /* 0x004ea20000000a00 */
[----:B------:R-:W-:-:S04]  /*6cf0*/  ULOP3.LUT UR6, UR4, 0x1, URZ, 0xc0, !UPT ;  /* 0x0000000104067892 */ /* 0x000fc8000f8ec0ff */
[----:B-1----:R-:W-:-:S06]  /*6d00*/  UIMAD UR6, UR6, UR7, URZ ;  /* 0x00000007060672a4 */ /* 0x002fcc000f8e02ff */
[----:B------:R-:W-:-:S05]  /*6d10*/  IMAD R48, R48, UR6, RZ ;  /* 0x0000000630307c24 */ /* 0x000fca000f8e02ff */
[----:B------:R-:W-:Y:S01]  /*6d20*/  SHF.L.U32 R43, R48, 0x1, RZ ;  /* 0x00000001302b7819 */ /* 0x000fe200000006ff */
[----:B---3--:R-:W-:-:S04]  /*6d30*/  IMAD R49, R49, UR7, R42 ;  /* 0x0000000731317c24 */ /* 0x008fc8000f8e022a */
[----:B--2---:R-:W-:-:S04]  /*6d40*/  IMAD.WIDE R40, R43, 0x4, R40 ;  /* 0x000000042b287825 */ /* 0x004fc800078e0228 */
[----:B------:R-:W-:-:S06]  /*6d50*/  IMAD.WIDE.U32 R40, R49, 0x8, R40 ;  /* 0x0000000831287825 */ /* 0x000fcc00078e0028 */
[----:B------:R-:W0:Y:S02]  /*6d60*/  LDG.E.64 R40, desc[UR12][R40.64] ;  /* 0x0000000c28287981 */ /* 0x000e24000c1e1b00 */
[----:B0-----:R-:W-:Y:S01]  /*6d70*/  FADD.FTZ R78, R78, R40 ;  /* 0x000000284e4e7221 */ /* 0x001fe20000010000 */
[----:B------:R-:W-:-:S07]  /*6d80*/  FADD.FTZ R79, R79, R41 ;  /* 0x000000294f4f7221 */ /* 0x000fce0000010000 */
.L_x_1562:
[----:B------:R-:W-:Y:S05]  /*6d90*/  BSYNC.RECONVERGENT B0 ;  /* 0x0000000000007941 */ /* 0x000fea0003800200 */
.L_x_1555:
[----:B------:R-:W4:Y:S01]  /*6da0*/  S2UR UR7, SR_CgaCtaId ;  /* 0x00000000000779c3 */ /* 0x000f220000008800 */
[----:B------:R-:W-:Y:S01]  /*6db0*/  ISETP.NE.AND P0, PT, R85, RZ, PT ;  /* 0x000000ff5500720c */ /* 0x000fe20003f05270 */
[----:B------:R-:W-:Y:S01]  /*6dc0*/  UMOV UR6, 0x400 ;  /* 0x0000040000067882 */ /* 0x000fe20000000000 */
[----:B------:R-:W5:Y:S01]  /*6dd0*/  LDCU.U8 UR10, c[0x0][0x414] ;  /* 0x00008280ff0a77ac */ /* 0x000f620008000000 */
[----:B------:R-:W-:Y:S01]  /*6de0*/  FADD.FTZ R46, R76, -UR11 ;  /* 0x8000000b4c2e7e21 */ /* 0x000fe20008010000 */
[----:B------:R-:W-:Y:S01]  /*6df0*/  FADD.FTZ R44, R77, -UR11 ;  /* 0x8000000b4d2c7e21 */ /* 0x000fe20008010000 */
[----:B------:R-:W-:Y:S01]  /*6e00*/  FADD.FTZ R72, R72, -UR11 ;  /* 0x8000000b48487e21 */ /* 0x000fe20008010000 */
[----:B------:R-:W0:Y:S01]  /*6e10*/  LDCU UR9, c[0x0][0x42c] ;  /* 0x00008580ff0977ac */ /* 0x000e220008000800 */
[----:B--2---:R-:W1:Y:S01]  /*6e20*/  LDC R41, c[0x0][0x41c] ;  /* 0x00010700ff297b82 */ /* 0x004e620000000800 */
[----:B------:R-:W-:Y:S01]  /*6e30*/  FADD.FTZ R73, R73, -UR11 ;  /* 0x8000000b49497e21 */ /* 0x000fe20008010000 */
[----:B------:R-:W-:Y:S01]  /*6e40*/  FMUL.FTZ R46, R46, UR14 ;  /* 0x0000000e2e2e7c20 */ /* 0x000fe20008410000 */
[----:B------:R-:W-:Y:S01]  /*6e50*/  FMUL.FTZ R44, R44, UR14 ;  /* 0x0000000e2c2c7c20 */ /* 0x000fe20008410000 */
[----:B-----5:R-:W-:-:S02]  /*6e60*/  UISETP.NE.AND UP0, UPT, UR10, URZ, UPT ;  /* 0x000000ff0a00728c */ /* 0x020fc4000bf05270 */
[----:B----4-:R-:W-:Y:S01]  /*6e70*/  ULEA UR6, UR7, UR6, 0x18 ;  /* 0x0000000607067291 */ /* 0x010fe2000f8ec0ff */
[----:B-1-3--:R-:W-:-:S08]  /*6e80*/  IMAD R40, R41, UR8, R86 ;  /* 0x0000000829287c24 */ /* 0x00afd0000f8e0256 */
[----:B------:R-:W-:Y:S01]  /*6e90*/  @!P0 STS.64 [UR6+0xc0], R78 ;  /* 0x0000c04eff008988 */ /* 0x000fe20008000a06 */
[----:B------:R-:W-:Y:S06]  /*6ea0*/  BAR.SYNC.DEFER_BLOCKING 0x0 ;  /* 0x0000000000007b1d */ /* 0x000fec0000010000 */
[----:B------:R-:W0:Y:S01]  /*6eb0*/  LDS.64 R42, [UR6+0xc0] ;  /* 0x0000c006ff2a7984 */ /* 0x000e220008000a00 */
[----:B------:R-:W1:Y:S02]  /*6ec0*/  LDCU.64 UR6, c[0x0][0x400] ;  /* 0x00008000ff0677ac */ /* 0x000e640008000a00 */
[----:B-1----:R-:W-:Y:S01]  /*6ed0*/  ISETP.GE.U32.AND P0, PT, R40, UR6, PT ;  /* 0x0000000628007c0c */ /* 0x002fe2000bf06070 */
[----:B0-----:R-:W-:Y:S01]  /*6ee0*/  FMUL.FTZ R41, R42, UR9 ;  /* 0x000000092a297c20 */ /* 0x001fe20008410000 */
[----:B------:R-:W-:-:S04]  /*6ef0*/  SHF.R.S32.HI R42, RZ, 0x1f, R40 ;  /* 0x0000001fff2a7819 */ /* 0x000fc80000011428 */
[----:B------:R-:W-:Y:S01]  /*6f00*/  R2UR UR8, R41 ;  /* 0x00000000290872ca */ /* 0x000fe200000e0000 */
[----:B------:R-:W-:Y:S01]  /*6f10*/  FMUL.FTZ R41, R43, UR9 ;  /* 0x000000092b297c20 */ /* 0x000fe20008410000 */
        /* <DEDUP_REMOVED lines=20> */
.L_x_1563:
        /* <DEDUP_REMOVED lines=23> */
.L_x_1565:
[----:B------:R-:W-:Y:S05]  /*71d0*/  BSYNC.RECONVERGENT B0 ;  /* 0x0000000000007941 */ /* 0x000fea0003800200 */
.L_x_1564:
        /* <DEDUP_REMOVED lines=19> */
.L_x_1566:
[C---:B------:R-:W-:Y:S01]  /*7310*/  IADD3 R49, PT, PT, R40.reuse, 0x10, RZ ;  /* 0x0000001028317810 */ /* 0x040fe20007ffe0ff */
[----:B------:R-:W-:Y:S01]  /*7320*/  FFMA.FTZ R76, R81, R70, -R76 ;  /* 0x00000046514c7223 */ /* 0x000fe2000001084c */
[----:B------:R-:W-:Y:S01]  /*7330*/  IADD3 R75, PT, PT, R40, 0x20, RZ ;  /* 0x00000020284b7810 */ /* 0x000fe20007ffe0ff */
[----:B------:R-:W-:Y:S01]  /*7340*/  FFMA.FTZ R77, R0, R71, -R77 ;  /* 0x00000047004d7223 */ /* 0x000fe2000001084d */
[----:B------:R-:W-:Y:S01]  /*7350*/  ISETP.GE.U32.AND P5, PT, R49, UR6, PT ;  /* 0x0000000631007c0c */ /* 0x000fe2000bfa6070 */
[----:B------:R-:W-:Y:S01]  /*7360*/  FADD.FTZ R68, R68, -UR11 ;  /* 0x8000000b44447e21 */ /* 0x000fe20008010000 */
[----:B------:R-:W-:Y:S01]  /*7370*/  SHF.R.S32.HI R48, RZ, 0x1f, R49 ;  /* 0x0000001fff307819 */ /* 0x000fe20000011431 */
[----:B------:R-:W-:Y:S01]  /*7380*/  BSSY.RECONVERGENT B0, `(.L_x_1567) ;  /* 0x0000029000007945 */ /* 0x000fe20003800200 */
[----:B------:R-:W-:Y:S01]  /*7390*/  IADD3 R42, PT, PT, R40, 0x30, RZ ;  /* 0x00000030282a7810 */ /* 0x000fe20007ffe0ff */
[----:B------:R-:W-:Y:S01]  /*73a0*/  FADD.FTZ R69, R69, -UR11 ;  /* 0x8000000b45457e21 */ /* 0x000fe20008010000 */
[----:B------:R-:W-:Y:S01]  /*73b0*/  ISETP.GE.AND.EX P5, PT, R48, UR7, PT, P5 ;  /* 0x0000000730007c0c */ /* 0x000fe2000bfa6350 */
[----:B------:R-:W-:Y:S01]  /*73c0*/  FMUL.FTZ R68, R68, UR14 ;  /* 0x0000000e44447c20 */ /* 0x000fe20008410000 */
[----:B------:R-:W-:-:S02]  /*73d0*/  IADD3 R43, PT, PT, R40, 0x40, RZ ;  /* 0x00000040282b7810 */ /* 0x000fc40007ffe0ff */
[C---:B0-----:R-:W-:Y:S02]  /*73e0*/  IADD3 R44, PT, PT, R40.reuse, 0x50, RZ ;  /* 0x00000050282c7810 */ /* 0x041fe40007ffe0ff */
        /* <DEDUP_REMOVED lines=34> */
.L_x_1568:
[----:B------:R-:W-:Y:S05]  /*7610*/  BSYNC.RECONVERGENT B0 ;  /* 0x0000000000007941 */ /* 0x000fea0003800200 */
.L_x_1567:
        /* <DEDUP_REMOVED lines=21> */
.L_x_1569:
        /* <DEDUP_REMOVED lines=21> */
.L_x_1571:
[----:B------:R-:W-:Y:S05]  /*78c0*/  BSYNC.RECONVERGENT B0 ;  /* 0x0000000000007941 */ /* 0x000fea0003800200 */
.L_x_1570:
[----:B------:R-:W-:Y:S01]  /*78d0*/  FFMA.FTZ R48, R66, UR8, R41 ;  /* 0x0000000842307c23 */ /* 0x000fe20008010029 */
[----:B------:R-:W-:Y:S01]  /*78e0*/  FMUL.FTZ R68, R68, UR14 ;  /* 0x0000000e44447c20 */ /* 0x000fe20008410000 */
        /* <DEDUP_REMOVED lines=19> */
.L_x_1572:
[----:B0-----:R-:W-:Y:S01]  /*7a20*/  FADD.FTZ R50, R60, -UR11 ;  /* 0x8000000b3c327e21 */ /* 0x001fe20008010000 */
        /* <DEDUP_REMOVED lines=20> */
.L_x_1574:
[----:B------:R-:W-:Y:S05]  /*7b70*/  BSYNC.RECONVERGENT B0 ;  /* 0x0000000000007941 */ /* 0x000fea0003800200 */
.L_x_1573:
        /* <DEDUP_REMOVED lines=21> */
.L_x_1575:
        /* <DEDUP_REMOVED lines=8> */
[----:B------:R-:W1:Y:S01]  /*7d50*/  LDCU.64 UR16, c[0x0][0x3f8] ;  /* 0x00007f00ff1077ac */ /* 0x000e620008000a00 */
[----:B------:R-:W-:Y:S01]  /*7d60*/  MOV R48, R90 ;  /* 0x0000005a00307202 */ /* 0x000fe20000000f00 */
[----:B------:R-:W-:Y:S01]  /*7d70*/  FMUL.FTZ R64, R64, UR14 ;  /* 0x0000000e40407c20 */ /* 0x000fe20008410000 */
[----:B------:R-:W-:Y:S01]  /*7d80*/  MOV R49, R93 ;  /* 0x0000005d00317202 */ /* 0x000fe20000000f00 */
[----:B------:R-:W2:Y:S01]  /*7d90*/  LDCU.64 UR18, c[0x0][0x380] ;  /* 0x00007000ff1277ac */ /* 0x000ea20008000a00 */
[----:B------:R-:W-:Y:S01]  /*7da0*/  FMUL.FTZ R65, R47, UR14 ;  /* 0x0000000e2f417c20 */ /* 0x000fe20008410000 */
[----:B-1----:R-:W-:Y:S02]  /*7db0*/  IMAD R70, R70, UR16, RZ ;  /* 0x0000001046467c24 */ /* 0x002fe4000f8e02ff */
[----:B------:R-:W-:-:S04]  /*7dc0*/  IMAD.WIDE.U32 R48, R43, UR16, R48 ;  /* 0x000000102b307c25 */ /* 0x000fc8000f8e0030 */
[----:B------:R-:W-:Y:S01]  /*7dd0*/  IMAD R43, R43, UR17, R70 ;  /* 0x000000112b2b7c24 */ /* 0x000fe2000f8e0246 */
[----:B--2---:R-:W-:-:S04]  /*7de0*/  LEA R42, P0, R48, UR18, 0x2 ;  /* 0x00000012302a7c11 */ /* 0x004fc8000f8010ff */
[----:B------:R-:W-:-:S04]  /*7df0*/  IADD3 R43, PT, PT, R49, R43, RZ ;  /* 0x0000002b312b7210 */ /* 0x000fc80007ffe0ff */
[----:B------:R-:W-:-:S05]  /*7e00*/  LEA.HI.X R43, R48, UR19, R43, 0x2, P0 ;  /* 0x00000013302b7c11 */ /* 0x000fca00080f142b */
[----:B------:R1:W-:Y:S02]  /*7e10*/  STG.E.64 desc[UR12][R42.64], R64 ;  /* 0x000000402a007986 */ /* 0x0003e4000c101b0c */
.L_x_1577:
[----:B------:R-:W-:Y:S05]  /*7e20*/  BSYNC.RECONVERGENT B0 ;  /* 0x0000000000007941 */ /* 0x000fea0003800200 */
.L_x_1576:
[----:B0-----:R-:W-:Y:S01]  /*7e30*/  FFMA.FTZ R60, R56, UR8, R41 ;  /* 0x00000008383c7c23 */ /* 0x001fe20008010029 */
[----:B------:R-:W-:Y:S01]  /*7e40*/  FMUL.FTZ R62, R57, UR14 ;  /* 0x0000000e393e7c20 */ /* 0x000fe20008410000 */
[----:B------:R-:W-:Y:S06]  /*7e50*/  BRA.U !UP0, `(.L_x_1578) ;  /* 0x0000000108487547 */ /* 0x000fec000b800000 */
[----:B-1----:R-:W-:Y:S01]  /*7e60*/  FFMA.FTZ R42, R81, R56, R82 ;  /* 0x00000038512a7223 */ /* 0x002fe20000010052 */
        /* <DEDUP_REMOVED lines=17> */
.L_x_1578:
[----:B------:R-:W-:Y:S01]  /*7f80*/  FADD.FTZ R2, R2, -UR11 ;  /* 0x8000000b02027e21 */ /* 0x000fe20008010000 */
[----:B-1----:R-:W-:Y:S01]  /*7f90*/  FFMA.FTZ R43, R62, UR8, R41 ;  /* 0x000000083e2b7c23 */ /* 0x002fe20008010029 */
        /* <DEDUP_REMOVED lines=19> */
.L_x_1580:
[----:B------:R-:W-:Y:S05]  /*80d0*/  BSYNC.RECONVERGENT B0 ;  /* 0x0000000000007941 */ /* 0x000fea0003800200 */
.L_x_1579:
        /* <DEDUP_REMOVED lines=21> */
.L_x_1581:
        /* <DEDUP_REMOVED lines=21> */
.L_x_1583:
[----:B------:R-:W-:Y:S05]  /*8380*/  BSYNC.RECONVERGENT B0 ;  /* 0x0000000000007941 */ /* 0x000fea0003800200 */
.L_x_1582:
        /* <DEDUP_REMOVED lines=21> */
.L_x_1584:
        /* <DEDUP_REMOVED lines=20> */
.L_x_1586:
[----:B------:R-:W-:Y:S05]  /*8620*/  BSYNC.RECONVERGENT B0 ;  /* 0x0000000000007941 */ /* 0x000fea0003800200 */
.L_x_1585:
[C---:B------:R-:W-:Y:S01]  /*8630*/  IADD3 R42, PT, PT, R40.reuse, 0x90, RZ ;  /* 0x00000090282a7810 */ /* 0x040fe20007ffe0ff */
[----:B------:R-:W-:Y:S01]  /*8640*/  FMUL.FTZ R46, R45, UR14 ;  /* 0x0000000e2d2e7c20 */ /* 0x000fe20008410000 */
[C---:B------:R-:W-:Y:S01]  /*8650*/  IADD3 R9, PT, PT, R40.reuse, 0xa0, RZ ;  /* 0x000000a028097810 */ /* 0x040fe20007ffe0ff */
[----:B------:R-:W-:Y:S01]  /*8660*/  FADD.FTZ R11, R11, -UR11 ;  /* 0x8000000b0b0b7e21 */ /* 0x000fe20008010000 */
[----:B------:R-:W-:Y:S01]  /*8670*/  IADD3 R7, PT, PT, R40, 0xb0, RZ ;  /* 0x000000b028077810 */ /* 0x000fe20007ffe0ff */
[----:B------:R-:W-:Y:S01]  /*8680*/  FFMA.FTZ R58, R46, UR8, R41 ;  /* 0x000000082e3a7c23 */ /* 0x000fe20008010029 */
[C---:B------:R-:W-:Y:S01]  /*8690*/  IADD3 R5, PT, PT, R40.reuse, 0xc0, RZ ;  /* 0x000000c028057810 */ /* 0x040fe20007ffe0ff */
[----:B------:R-:W-:Y:S01]  /*86a0*/  FMUL.FTZ R60, R11, UR14 ;  /* 0x0000000e0b3c7c20 */ /* 0x000fe20008410000 */
[C---:B0-----:R-:W-:Y:S02]  /*86b0*/  IADD3 R3, PT, PT, R40.reuse, 0xd0, RZ ;  /* 0x000000d028037810 */ /* 0x041fe40007ffe0ff */
        /* <DEDUP_REMOVED lines=39> */
.L_x_1587:
        /* <DEDUP_REMOVED lines=21> */
.L_x_1589:
[----:B------:R-:W-:Y:S05]  /*8a80*/  BSYNC.RECONVERGENT B0 ;  /* 0x0000000000007941 */ /* 0x000fea0003800200 */
.L_x_1588:
        /* <DEDUP_REMOVED lines=21> */
.L_x_1590:
        /* <DEDUP_REMOVED lines=15> */
[----:B0-----:R-:W-:-:S04]  /*8cd0*/  IMAD.WIDE.U32 R14, R42, UR16, R12 ;  /* 0x000000102a0e7c25 */ /* 0x001fc8000f8e000c */
[----:B------:R-:W-:Y:S01]  /*8ce0*/  IMAD R43, R42, UR17, R43 ;  /* 0x000000112a2b7c24 */ /* 0x000fe2000f8e022b */
[----:B--2---:R-:W-:-:S04]  /*8cf0*/  LEA R12, P1, R14, UR18, 0x2 ;  /* 0x000000120e0c7c11 */ /* 0x004fc8000f8210ff */
[----:B------:R-:W-:-:S04]  /*8d00*/  IADD3 R43, PT, PT, R15, R43, RZ ;  /* 0x0000002b0f2b7210 */ /* 0x000fc80007ffe0ff */
[----:B------:R-:W-:-:S05]  /*8d10*/  LEA.HI.X R13, R14, UR19, R43, 0x2, P1 ;  /* 0x000000130e0d7c11 */ /* 0x000fca00088f142b */
[----:B------:R1:W-:Y:S02]  /*8d20*/  STG.E.64 desc[UR12][R12.64], R50 ;  /* 0x000000320c007986 */ /* 0x0003e4000c101b0c */
.L_x_1592:
[----:B------:R-:W-:Y:S05]  /*8d30*/  BSYNC.RECONVERGENT B0 ;  /* 0x0000000000007941 */ /* 0x000fea0003800200 */
.L_x_1591:
[----:B------:R-:W-:Y:S01]  /*8d40*/  FFMA.FTZ R44, R18, UR8, R41 ;  /* 0x00000008122c7c23 */ /* 0x000fe20008010029 */
[----:B------:R-:W-:Y:S01]  /*8d50*/  FMUL.FTZ R46, R19, UR14 ;  /* 0x0000000e132e7c20 */ /* 0x000fe20008410000 */
[----:B------:R-:W-:Y:S06]  /*8d60*/  BRA.U !UP0, `(.L_x_1593) ;  /* 0x0000000108487547 */ /* 0x000fec000b800000 */
[----:B------:R-:W-:Y:S01]  /*8d70*/  FFMA.FTZ R11, R81, R18, R82 ;  /* 0x00000012510b7223 */ /* 0x000fe20000010052 */
[----:B-1----:R-:W-:-:S03]  /*8d80*/  FFMA.FTZ R12, R0, R46, R87 ;  /* 0x0000002e000c7223 */ /* 0x002fc60000010057 */
        /* <DEDUP_REMOVED lines=16> */
.L_x_1593:
        /* <DEDUP_REMOVED lines=11> */
[----:B------:R-:W-:Y:S01]  /*8f40*/  FMUL.FTZ R45, R45, UR14 ;  /* 0x0000000e2d2d7c20 */ /* 0x000fe20008410000 */
[----:B------:R-:W2:Y:S01]  /*8f50*/  LDCU.64 UR18, c[0x0][0x380] ;  /* 0x00007000ff1277ac */ /* 0x000ea20008000a00 */
[----:B0-----:R-:W-:Y:S01]  /*8f60*/  IMAD R14, R10, UR16, RZ ;  /* 0x000000100a0e7c24 */ /* 0x001fe2000f8e02ff */
[----:B------:R-:W-:-:S05]  /*8f70*/  MOV R10, R90 ;  /* 0x0000005a000a7202 */ /* 0x000fca0000000f00 */
[----:B-1----:R-:W-:-:S04]  /*8f80*/  IMAD.WIDE.U32 R12, R9, UR16, R10 ;  /* 0x00000010090c7c25 */ /* 0x002fc8000f8e000a */
[----:B------:R-:W-:Y:S01]  /*8f90*/  IMAD R9, R9, UR17, R14 ;  /* 0x0000001109097c24 */ /* 0x000fe2000f8e020e */
[----:B--2---:R-:W-:-:S04]  /*8fa0*/  LEA R10, P0, R12, UR18, 0x2 ;  /* 0x000000120c0a7c11 */ /* 0x004fc8000f8010ff */
[----:B------:R-:W-:-:S04]  /*8fb0*/  IADD3 R9, PT, PT, R13, R9, RZ ;  /* 0x000000090d097210 */ /* 0x000fc80007ffe0ff */
[----:B------:R-:W-:-:S05]  /*8fc0*/  LEA.HI.X R11, R12, UR19, R9, 0x2, P0 ;  /* 0x000000130c0b7c11 */ /* 0x000fca00080f1409 */
[----:B------:R2:W-:Y:S02]  /*8fd0*/  STG.E.64 desc[UR12][R10.64], R44 ;  /* 0x0000002c0a007986 */ /* 0x0005e4000c101b0c */
.L_x_1595:
[----:B------:R-:W-:Y:S05]  /*8fe0*/  BSYNC.RECONVERGENT B0 ;  /* 0x0000000000007941 */ /* 0x000fea0003800200 */
.L_x_1594:
[----:B------:R-:W-:Y:S01]  /*8ff0*/  FFMA.FTZ R20, R22, UR8, R41 ;  /* 0x0000000816147c23 */ /* 0x000fe20008010029 */
[----:B------:R-:W-:Y:S01]  /*9000*/  FMUL.FTZ R42, R23, UR14 ;  /* 0x0000000e172a7c20 */ /* 0x000fe20008410000 */
[----:B------:R-:W-:Y:S06]  /*9010*/  BRA.U !UP0, `(.L_x_1596) ;  /* 0x0000000108487547 */ /* 0x000fec000b800000 */
[----:B------:R-:W-:Y:S01]  /*9020*/  FFMA.FTZ R9, R81, R22, R82 ;  /* 0x0000001651097223 */ /* 0x000fe20000010052 */
[----:B--2---:R-:W-:-:S03]  /*9030*/  FFMA.FTZ R10, R0, R42, R87 ;  /* 0x0000002a000a7223 */ /* 0x004fc60000010057 */
[----:B------:R-:W-:Y:S01]  /*9040*/  FMUL.FTZ R11, R9, -1.4426950216293334961 ;  /* 0xbfb8aa3b090b7820 */ /* 0x000fe20000410000 */
[----:B0-----:R-:W-:-:S05]  /*9050*/  FMUL.FTZ R14, R10, -1.4426950216293334961 ;  /* 0xbfb8aa3b0a0e7820 */ /* 0x001fca0000410000 */
[----:B------:R-:W1:Y:S04]  /*9060*/  MUFU.EX2 R11, R11 ;  /* 0x0000000b000b7308 */ /* 0x000e680000000800 */
[----:B------:R-:W0:Y:S01]  /*9070*/  MUFU.EX2 R14, R14 ;  /* 0x0000000e000e7308 */ /* 0x000e220000000800 */
[----:B-1----:R-:W-:Y:S01]  /*9080*/  FADD.FTZ R12, R11, 1 ;  /* 0x3f8000000b0c7421 */ /* 0x002fe20000010000 */
[----:B0-----:R-:W-:-:S03]  /*9090*/  FADD.FTZ R15, R14, 1 ;  /* 0x3f8000000e0f7421 */ /* 0x001fc60000010000 */
        /* <DEDUP_REMOVED lines=10> */
.L_x_1596:
        /* <DEDUP_REMOVED lines=11> */
[----:B------:R-:W-:Y:S01]  /*91f0*/  FMUL.FTZ R21, R21, UR14 ;  /* 0x0000000e15157c20 */ /* 0x000fe20008410000 */
[----:B------:R-:W3:Y:S01]  /*9200*/  LDCU.64 UR18, c[0x0][0x380] ;  /* 0x00007000ff1277ac */ /* 0x000ee20008000a00 */
[----:B-1----:R-:W-:Y:S01]  /*9210*/  IMAD R12, R8, UR16, RZ ;  /* 0x00000010080c7c24 */ /* 0x002fe2000f8e02ff */
[----:B------:R-:W-:-:S05]  /*9220*/  MOV R8, R90 ;  /* 0x0000005a00087202 */ /* 0x000fca0000000f00 */
[----:B--2---:R-:W-:-:S04]  /*9230*/  IMAD.WIDE.U32 R10, R7, UR16, R8 ;  /* 0x00000010070a7c25 */ /* 0x004fc8000f8e0008 */
[----:B------:R-:W-:Y:S01]  /*9240*/  IMAD R7, R7, UR17, R12 ;  /* 0x0000001107077c24 */ /* 0x000fe2000f8e020c */
[----:B---3--:R-:W-:-:S04]  /*9250*/  LEA R8, P0, R10, UR18, 0x2 ;  /* 0x000000120a087c11 */ /* 0x008fc8000f8010ff */
[----:B------:R-:W-:-:S04]  /*9260*/  IADD3 R7, PT, PT, R11, R7, RZ ;  /* 0x000000070b077210 */ /* 0x000fc80007ffe0ff */
[----:B------:R-:W-:-:S05]  /*9270*/  LEA.HI.X R9, R10, UR19, R7, 0x2, P0 ;  /* 0x000000130a097c11 */ /* 0x000fca00080f1407 */
[----:B------:R3:W-:Y:S02]  /*9280*/  STG.E.64 desc[UR12][R8.64], R20 ;  /* 0x0000001408007986 */ /* 0x0007e4000c101b0c */
.L_x_1598:
[----:B------:R-:W-:Y:S05]  /*9290*/  BSYNC.RECONVERGENT B0 ;  /* 0x0000000000007941 */ /* 0x000fea0003800200 */
.L_x_1597:
[----:B------:R-:W-:Y:S01]  /*92a0*/  FFMA.FTZ R18, R26, UR8, R41 ;  /* 0x000000081a127c23 */ /* 0x000fe20008010029 */
[----:B---3--:R-:W-:Y:S01]  /*92b0*/  FMUL.FTZ R20, R27, UR14 ;  /* 0x0000000e1b147c20 */ /* 0x008fe20008410000 */
[----:B------:R-:W-:Y:S06]  /*92c0*/  BRA.U !UP0, `(.L_x_1599) ;  /* 0x0000000108487547 */ /* 0x000fec000b800000 */
[----:B------:R-:W-:Y:S01]  /*92d0*/  FFMA.FTZ R7, R81, R26, R82 ;  /* 0x0000001a51077223 */ /* 0x000fe20000010052 */
[----:B------:R-:W-:-:S03]  /*92e0*/  FFMA.FTZ R8, R0, R20, R87 ;  /* 0x0000001400087223 */ /* 0x000fc60000010057 */
[----:B------:R-:W-:Y:S01]  /*92f0*/  FMUL.FTZ R9, R7, -1.4426950216293334961 ;  /* 0xbfb8aa3b07097820 */ /* 0x000fe20000410000 */
[----:B-1----:R-:W-:-:S05]  /*9300*/  FMUL.FTZ R12, R8, -1.4426950216293334961 ;  /* 0xbfb8aa3b080c7820 */ /* 0x002fca0000410000 */
[----:B------:R-:W2:Y:S04]  /*9310*/  MUFU.EX2 R9, R9 ;  /* 0x0000000900097308 */ /* 0x000ea80000000800 */
[----:B------:R-:W1:Y:S01]  /*9320*/  MUFU.EX2 R12, R12 ;  /* 0x0000000c000c7308 */ /* 0x000e620000000800 */
[----:B--2---:R-:W-:Y:S01]  /*9330*/  FADD.FTZ R10, R9, 1 ;  /* 0x3f800000090a7421 */ /* 0x004fe20000010000 */
[----:B-1----:R-:W-:-:S03]  /*9340*/  FADD.FTZ R13, R12, 1 ;  /* 0x3f8000000c0d7421 */ /* 0x002fc60000010000 */
        /* <DEDUP_REMOVED lines=10> */
.L_x_1599:
        /* <DEDUP_REMOVED lines=8> */
[----:B------:R-:W2:Y:S01]  /*9470*/  LDCU.64 UR16, c[0x0][0x3f8] ;  /* 0x00007f00ff1077ac */ /* 0x000ea20008000a00 */
[----:B------:R-:W-:Y:S01]  /*9480*/  MOV R7, R93 ;  /* 0x0000005d00077202 */ /* 0x000fe20000000f00 */
[----:B------:R-:W-:Y:S01]  /*9490*/  FMUL.FTZ R18, R18, UR14 ;  /* 0x0000000e12127c20 */ /* 0x000fe20008410000 */
[----:B------:R-:W-:Y:S01]  /*94a0*/  FMUL.FTZ R19, R19, UR14 ;  /* 0x0000000e13137c20 */ /* 0x000fe20008410000 */
[----:B------:R-:W3:Y:S01]  /*94b0*/  LDCU.64 UR18, c[0x0][0x380] ;  /* 0x00007000ff1277ac */ /* 0x000ee20008000a00 */
[----:B--2---:R-:W-:Y:S01]  /*94c0*/  IMAD R10, R6, UR16, RZ ;  /* 0x00000010060a7c24 */ /* 0x004fe2000f8e02ff */
[----:B------:R-:W-:-:S05]  /*94d0*/  MOV R6, R90 ;  /* 0x0000005a00067202 */ /* 0x000fca0000000f00 */
[----:B------:R-:W-:-:S04]  /*94e0*/  IMAD.WIDE.U32 R8, R5, UR16, R6 ;  /* 0x0000001005087c25 */ /* 0x000fc8000f8e0006 */
[----:B------:R-:W-:Y:S01]  /*94f0*/  IMAD R5, R5, UR17, R10 ;  /* 0x0000001105057c24 */ /* 0x000fe2000f8e020a */
[----:B---3--:R-:W-:-:S04]  /*9500*/  LEA R6, P0, R8, UR18, 0x2 ;  /* 0x0000001208067c11 */ /* 0x008fc8000f8010ff */
[----:B------:R-:W-:-:S04]  /*9510*/  IADD3 R5, PT, PT, R9, R5, RZ ;  /* 0x0000000509057210 */ /* 0x000fc80007ffe0ff */
[----:B------:R-:W-:-:S05]  /*9520*/  LEA.HI.X R7, R8, UR19, R5, 0x2, P0 ;  /* 0x0000001308077c11 */ /* 0x000fca00080f1405 */
[----:B------:R3:W-:Y:S02]  /*9530*/  STG.E.64 desc[UR12][R6.64], R18 ;  /* 0x0000001206007986 */ /* 0x0007e4000c101b0c */
.L_x_1601:
[----:B------:R-:W-:Y:S05]  /*9540*/  BSYNC.RECONVERGENT B0 ;  /* 0x0000000000007941 */ /* 0x000fea0003800200 */
.L_x_1600:
[----:B------:R-:W-:Y:S01]  /*9550*/  FFMA.FTZ R16, R30, UR8, R41 ;  /* 0x000000081e107c23 */ /* 0x000fe20008010029 */
[----:B---3--:R-:W-:Y:S01]  /*9560*/  FMUL.FTZ R18, R31, UR14 ;  /* 0x0000000e1f127c20 */ /* 0x008fe20008410000 */
[----:B------:R-:W-:Y:S06]  /*9570*/  BRA.U !UP0, `(.L_x_1602) ;  /* 0x0000000108487547 */ /* 0x000fec000b800000 */
[----:B------:R-:W-:Y:S01]  /*9580*/  FFMA.FTZ R5, R81, R30, R82 ;  /* 0x0000001e51057223 */ /* 0x000fe20000010052 */
[----:B------:R-:W-:-:S03]  /*9590*/  FFMA.FTZ R6, R0, R18, R87 ;  /* 0x0000001200067223 */ /* 0x000fc60000010057 */
[----:B------:R-:W-:Y:S01]  /*95a0*/  FMUL.FTZ R7, R5, -1.4426950216293334961 ;  /* 0xbfb8aa3b05077820 */ /* 0x000fe20000410000 */
[----:B--2---:R-:W-:-:S05]  /*95b0*/  FMUL.FTZ R10, R6, -1.4426950216293334961 ;  /* 0xbfb8aa3b060a7820 */ /* 0x004fca0000410000 */
[----:B------:R-:W2:Y:S04]  /*95c0*/  MUFU.EX2 R7, R7 ;  /* 0x0000000700077308 */ /* 0x000ea80000000800 */
[----:B------:R-:W3:Y:S01]  /*95d0*/  MUFU.EX2 R10, R10 ;  /* 0x0000000a000a7308 */ /* 0x000ee20000000800 */
[----:B--2---:R-:W-:Y:S01]  /*95e0*/  FADD.FTZ R8, R7, 1 ;  /* 0x3f80000007087421 */ /* 0x004fe20000010000 */
[----:B---3--:R-:W-:-:S03]  /*95f0*/  FADD.FTZ R11, R10, 1 ;  /* 0x3f8000000a0b7421 */ /* 0x008fc60000010000 */
[----:B------:R-:W0:Y:S08]  /*9600*/  MUFU.RCP R9, R8 ;  /* 0x0000000800097308 */ /* 0x000e300000001000 */
[----:B-1----:R-:W1:Y:S01]  /*9610*/  MUFU.RCP R12, R11 ;  /* 0x0000000b000c7308 */ /* 0x002e620000001000 */
        /* <DEDUP_REMOVED lines=8> */
.L_x_1602:
        /* <DEDUP_REMOVED lines=8> */
[----:B------:R-:W3:Y:S01]  /*9720*/  LDCU.64 UR16, c[0x0][0x3f8] ;  /* 0x00007f00ff1077ac */ /* 0x000ee20008000a00 */
[----:B------:R-:W-:Y:S01]  /*9730*/  MOV R5, R93 ;  /* 0x0000005d00057202 */ /* 0x000fe20000000f00 */
[----:B------:R-:W-:Y:S01]  /*9740*/  FMUL.FTZ R16, R16, UR14 ;  /* 0x0000000e10107c20 */ /* 0x000fe20008410000 */
[----:B------:R-:W-:Y:S01]  /*9750*/  FMUL.FTZ R17, R17, UR14 ;  /* 0x0000000e11117c20 */ /* 0x000fe20008410000 */
[----:B------:R-:W4:Y:S01]  /*9760*/  LDCU.64 UR18, c[0x0][0x380] ;  /* 0x00007000ff1277ac */ /* 0x000f220008000a00 */
[----:B---3--:R-:W-:Y:S01]  /*9770*/  IMAD R8, R4, UR16, RZ ;  /* 0x0000001004087c24 */ /* 0x008fe2000f8e02ff */
[----:B------:R-:W-:-:S05]  /*9780*/  MOV R4, R90 ;  /* 0x0000005a00047202 */ /* 0x000fca0000000f00 */
[----:B------:R-:W-:-:S04]  /*9790*/  IMAD.WIDE.U32 R6, R3, UR16, R4 ;  /* 0x0000001003067c25 */ /* 0x000fc8000f8e0004 */
[----:B------:R-:W-:Y:S01]  /*97a0*/  IMAD R3, R3, UR17, R8 ;  /* 0x0000001103037c24 */ /* 0x000fe2000f8e0208 */
[----:B----4-:R-:W-:-:S04]  /*97b0*/  LEA R4, P0, R6, UR18, 0x2 ;  /* 0x0000001206047c11 */ /* 0x010fc8000f8010ff */
[----:B------:R-:W-:-:S04]  /*97c0*/  IADD3 R3, PT, PT, R7, R3, RZ ;  /* 0x0000000307037210 */ /* 0x000fc80007ffe0ff */
[----:B------:R-:W-:-:S05]  /*97d0*/  LEA.HI.X R5, R6, UR19, R3, 0x2, P0 ;  /* 0x0000001306057c11 */ /* 0x000fca00080f1403 */
[----:B------:R3:W-:Y:S02]  /*97e0*/  STG.E.64 desc[UR12][R4.64], R16 ;  /* 0x0000001004007986 */ /* 0x0007e4000c101b0c */
.L_x_1604:
[----:B------:R-:W-:Y:S05]  /*97f0*/  BSYNC.RECONVERGENT B0 ;  /* 0x0000000000007941 */ /* 0x000fea0003800200 */
.L_x_1603:
[----:B0-----:R-:W-:Y:S01]  /*9800*/  FFMA.FTZ R14, R34, UR8, R41 ;  /* 0x00000008220e7c23 */ /* 0x001fe20008010029 */
[----:B---3--:R-:W-:Y:S01]  /*9810*/  FMUL.FTZ R16, R35, UR14 ;  /* 0x0000000e23107c20 */ /* 0x008fe20008410000 */
[----:B------:R-:W-:Y:S06]  /*9820*/  BRA.U !UP0, `(.L_x_1605) ;  /* 0x0000000108487547 */ /* 0x000fec000b800000 */
[----:B------:R-:W-:Y:S01]  /*9830*/  FFMA.FTZ R3, R81, R34, R82 ;  /* 0x0000002251037223 */ /* 0x000fe20000010052 */
[----:B------:R-:W-:-:S03]  /*9840*/  FFMA.FTZ R4, R0, R16, R87 ;  /* 0x0000001000047223 */ /* 0x000fc60000010057 */
[----:B------:R-:W-:Y:S01]  /*9850*/  FMUL.FTZ R5, R3, -1.4426950216293334961 ;  /* 0xbfb8aa3b03057820 */ /* 0x000fe20000410000 */
[----:B------:R-:W-:-:S05]  /*9860*/  FMUL.FTZ R8, R4, -1.4426950216293334961 ;  /* 0xbfb8aa3b04087820 */ /* 0x000fca0000410000 */
[----:B------:R-:W0:Y:S04]  /*9870*/  MUFU.EX2 R5, R5 ;  /* 0x0000000500057308 */ /* 0x000e280000000800 */
[----:B------:R-:W3:Y:S01]  /*9880*/  MUFU.EX2 R8, R8 ;  /* 0x0000000800087308 */ /* 0x000ee20000000800 */
[----:B0-----:R-:W-:Y:S01]  /*9890*/  FADD.FTZ R6, R5, 1 ;  /* 0x3f80000005067421 */ /* 0x001fe20000010000 */
[----:B---3--:R-:W-:-:S03]  /*98a0*/  FADD.FTZ R9, R8, 1 ;  /* 0x3f80000008097421 */ /* 0x008fc60000010000 */
        /* <DEDUP_REMOVED lines=10> */
.L_x_1605:
        /* <DEDUP_REMOVED lines=10> */
[--C-:B--2---:R-:W-:Y:S01]  /*99f0*/  FFMA.FTZ R10, R38, UR8, R41.reuse ;  /* 0x00000008260a7c23 */ /* 0x104fe20008010029 */
[----:B------:R-:W-:Y:S01]  /*9a00*/  ISETP.GE.U32.AND P0, PT, R9, UR6, PT ;  /* 0x0000000609007c0c */ /* 0x000fe2000bf06070 */
[----:B------:R-:W-:Y:S01]  /*9a10*/  FFMA.FTZ R41, R6, UR8, R41 ;  /* 0x0000000806297c23 */ /* 0x000fe20008010029 */
[----:B-1----:R-:W-:Y:S01]  /*9a20*/  SHF.R.S32.HI R12, RZ, 0x1f, R9 ;  /* 0x0000001fff0c7819 */ /* 0x002fe20000011409 */
[----:B------:R-:W-:-:S04]  /*9a30*/  FFMA.FTZ R15, R0, R37, -R3 ;  /* 0x00000025000f7223 */ /* 0x000fc80000010803 */
        /* <DEDUP_REMOVED lines=14> */
.L_x_1607:
[----:B------:R-:W-:Y:S05]  /*9b20*/  BSYNC.RECONVERGENT B0 ;  /* 0x0000000000007941 */ /* 0x000fea0003800200 */
.L_x_1606:
        /* <DEDUP_REMOVED lines=19> */
.L_x_1608:
        /* <DEDUP_REMOVED lines=9> */
[----:B------:R-:W0:Y:S01]  /*9cf0*/  LDCU.64 UR8, c[0x0][0x380] ;  /* 0x00007000ff0877ac */ /* 0x000e220008000a00 */
[----:B-1----:R-:W-:Y:S02]  /*9d00*/  IMAD R12, R12, UR6, RZ ;  /* 0x000000060c0c7c24 */ /* 0x002fe4000f8e02ff */
[----:B------:R-:W-:-:S04]  /*9d10*/  IMAD.WIDE.U32 R90, R9, UR6, R90 ;  /* 0x00000006095a7c25 */ /* 0x000fc8000f8e005a */
[----:B------:R-:W-:Y:S01]  /*9d20*/  IMAD R9, R9, UR7, R12 ;  /* 0x0000000709097c24 */ /* 0x000fe2000f8e020c */
[----:B0-----:R-:W-:-:S04]  /*9d30*/  LEA R2, P0, R90, UR8, 0x2 ;  /* 0x000000085a027c11 */ /* 0x001fc8000f8010ff */
[----:B------:R-:W-:-:S04]  /*9d40*/  IADD3 R9, PT, PT, R91, R9, RZ ;  /* 0x000000095b097210 */ /* 0x000fc80007ffe0ff */
[----:B------:R-:W-:-:S05]  /*9d50*/  LEA.HI.X R3, R90, UR9, R9, 0x2, P0 ;  /* 0x000000095a037c11 */ /* 0x000fca00080f1409 */
[----:B------:R1:W-:Y:S02]  /*9d60*/  STG.E.64 desc[UR12][R2.64], R10 ;  /* 0x0000000a02007986 */ /* 0x0003e4000c101b0c */
.L_x_1610:
[----:B------:R-:W-:Y:S05]  /*9d70*/  BSYNC.RECONVERGENT B0 ;  /* 0x0000000000007941 */ /* 0x000fea0003800200 */
.L_x_1609:
        /* <DEDUP_REMOVED lines=8> */
.L_x_1544:
[----:B------:R-:W2:Y:S01]  /*9e00*/  LDC R4, c[0x0][0x370] ;  /* 0x0000dc00ff047b82 */ /* 0x000ea20000000800 */
[----:B------:R-:W-:Y:S01]  /*9e10*/  ISETP.NE.AND P1, PT, R85, RZ, PT ;  /* 0x000000ff5500720c */ /* 0x000fe20003f25270 */
[----:B------:R-:W-:Y:S06]  /*9e20*/  BSSY.RECONVERGENT B0, `(.L_x_1612) ;  /* 0x000000d000007945 */ /* 0x000fec0003800200 */
[----:B------:R-:W3:Y:S08]  /*9e30*/  LDC R7, c[0x0][0x374] ;  /* 0x0000dd00ff077b82 */ /* 0x000ef00000000800 */
[----:B01----:R-:W0:Y:S01]  /*9e40*/  LDC.64 R2, c[0x0][0x3c8] ;  /* 0x0000f200ff027b82 */ /* 0x003e220000000a00 */
[----:B--2---:R-:W-:-:S02]  /*9e50*/  ISETP.NE.AND P0, PT, R4, 0x1, PT ;  /* 0x000000010400780c */ /* 0x004fc40003f05270 */
[----:B---3--:R-:W-:-:S04]  /*9e60*/  SHF.L.U32 R0, R7, 0x1, RZ ;  /* 0x0000000107007819 */ /* 0x008fc800000006ff */
        /* <DEDUP_REMOVED lines=8> */
.L_x_1613:
[----:B------:R-:W-:Y:S05]  /*9ef0*/  BSYNC.RECONVERGENT B0 ;  /* 0x0000000000007941 */ /* 0x000fea0003800200 */
.L_x_1612:
        /* <DEDUP_REMOVED lines=11> */
.L_x_1615:
[----:B------:R-:W2:Y:S04]  /*9fb0*/  LDG.E.STRONG.GPU R5, desc[UR12][R2.64] ;  /* 0x0000000c02057981 */ /* 0x000ea8000c1ef900 */
[----:B--2---:R-:W-:Y:S01]  /*9fc0*/  CCTL.IVALL ;  /* 0x00000000ff00798f */ /* 0x004fe20002000000 */
[----:B------:R-:W-:Y:S05]  /*9fd0*/  YIELD ;  /* 0x0000000000007946 */ /* 0x000fea0003800000 */
[----:B------:R-:W-:-:S13]  /*9fe0*/  ISETP.NE.AND P0, PT, R5, R0, PT ;  /* 0x000000000500720c */ /* 0x000fda0003f05270 */
[----:B------:R-:W-:Y:S05]  /*9ff0*/  @P0 BRA `(.L_x_1615) ;  /* 0xfffffffc00ec0947 */ /* 0x000fea000383ffff */
.L_x_1614:
        /* <DEDUP_REMOVED lines=74> */
.L_x_1618:
        /* <DEDUP_REMOVED lines=31> */
.L_x_1617:
[----:B------:R-:W-:Y:S05]  /*a690*/  BSYNC.RECONVERGENT B0 ;  /* 0x0000000000007941 */ /* 0x000fea0003800200 */
.L_x_1616:
        /* <DEDUP_REMOVED lines=10> */
.L_x_1619:
        /* <DEDUP_REMOVED lines=87> */
.L_x_1620:
        /* <DEDUP_REMOVED lines=13> */
.L_x_4523:


//--------------------- .text._Z35group_norm_nhwc_bwd_one_pass_kernelI11Fp32IOBf16WLi512ELi80ELi640EEv26Group_norm_nhwc_bwd_params --------------------------
	.section	.text._Z35group_norm_nhwc_bwd_one_pass_kernelI11Fp32IOBf16WLi512ELi80ELi640EEv26Group_norm_nhwc_bwd_params,"ax",@progbits
	.align	128
        .global         _Z35group_norm_nhwc_bwd_one_pass_kernelI11Fp32IOBf16WLi512ELi80ELi640EEv26Group_norm_nhwc_bwd_params
        .type           _Z35group_norm_nhwc_bwd_one_pass_kernelI11Fp32IOBf16WLi512ELi80ELi640EEv26Group_norm_nhwc_bwd_params,@function
        .size           _Z35group_norm_nhwc_bwd_one_pass_kernelI11Fp32IOBf16WLi512ELi80ELi640EEv26Group_norm_nhwc_bwd_params,(.L_x_4524 - _Z35group_norm_nhwc_bwd_one_pass_kernelI11Fp32IOBf16WLi512ELi80ELi640EEv26Group_norm_nhwc_bwd_params)
        .other          _Z35group_norm_nhwc_bwd_one_pass_kernelI11Fp32IOBf16WLi512ELi80ELi640EEv26Group_norm_nhwc_bwd_params,@"STO_CUDA_ENTRY STV_DEFAULT"
_Z35group_norm_nhwc_bwd_one_pass_kernelI11Fp32IOBf16WLi512ELi80ELi640EEv26Group_norm_nhwc_bwd_params:
.text._Z35group_norm_nhwc_bwd_one_pass_kernelI11Fp32IOBf16WLi512ELi80ELi640EEv26Group_norm_nhwc_bwd_params:
        /* <DEDUP_REMOVED lines=28> */
.L_x_1647:
        /* <DEDUP_REMOVED lines=29> */
[----:B------:R-:W-:Y:S02]  /*0390*/  USEL UR5, UR6, UR5, !UP3 ;  /* 0x0000000506057287 */ /* 0x000fe4000d800000 */
[----:B------:R-:W-:Y:S02]  /*03a0*/  @!UP2 UIADD3 UR7, UPT, UPT, UR7, 0x1, URZ ;  /* 0x000000010707a890 */ /* 0x000fe4000fffe0ff */
[----:B------:R-:W-:-:S02]  /*03b0*/  UISETP.GE.AND UP2, UPT, UR12, URZ, UPT ;  /* 0x000000ff0c00728c */ /* 0x000fc4000bf46270 */
[----:B------:R-:W-:Y:S02]  /*03c0*/  ULOP3.LUT UR9, URZ, UR14, URZ, 0x33, !UPT ;  /* 0x0000000eff097292 */ /* 0x000fe4000f8e33ff */
[----:B------:R-:W-:Y:S02]  /*03d0*/  UISETP.NE.AND UP0, UPT, UR14, URZ, UPT ;  /* 0x000000ff0e00728c */ /* 0x000fe4000bf05270 */
[----:B------:R-:W-:Y:S02]  /*03e0*/  @!UP4 UIADD3 UR5, UPT, UPT, -UR5, URZ, URZ ;  /* 0x000000ff0505c290 */ /* 0x000fe4000fffe1ff */
[----:B------:R-:W-:Y:S02]  /*03f0*/  @UP1 UIADD3 UR7, UPT, UPT, UR7, 0x1, URZ ;  /* 0x0000000107071890 */ /* 0x000fe4000fffe0ff */
[----:B------:R-:W-:Y:S01]  /*0400*/  USEL UR13, UR9, UR5, !UP0 ;  /* 0x00000005090d7287 */ /* 0x000fe2000c000000 */
[----:B------:R-:W-:Y:S01]  /*0410*/  IADD3 R16, PT, PT, R4, 0x10, RZ ;  /* 0x0000001004107810 */ /* 0x000fe20007ffe0ff */
[----:B------:R-:W-:-:S02]  /*0420*/  @!UP2 UIADD3 UR7, UPT, UPT, -UR7, URZ, URZ ;  /* 0x000000ff0707a290 */ /* 0x000fc4000fffe1ff */
[----:B------:R-:W-:Y:S01]  /*0430*/  UIMAD UR5, UR13, 0x50, URZ ;  /* 0x000000500d0578a4 */ /* 0x000fe2000f8e02ff */
[----:B------:R-:W-:Y:S01]  /*0440*/  ISETP.GE.U32.AND P1, PT, R16, UR16, PT ;  /* 0x0000001010007c0c */ /* 0x000fe2000bf26070 */
[----:B------:R-:W-:Y:S01]  /*0450*/  USEL UR7, UR9, UR7, !UP0 ;  /* 0x0000000709077287 */ /* 0x000fe2000c000000 */
[----:B------:R-:W-:-:S03]  /*0460*/  SHF.R.S32.HI R5, RZ, 0x1f, R16 ;  /* 0x0000001fff057819 */ /* 0x000fc60000011410 */
[----:B------:R-:W-:Y:S02]  /*0470*/  MOV R2, UR5 ;  /* 0x0000000500027c02 */ /* 0x000fe40008000f00 */
[----:B------:R-:W-:Y:S02]  /*0480*/  MOV R3, UR18 ;  /* 0x0000001200037c02 */ /* 0x000fe40008000f00 */
[----:B------:R-:W-:Y:S02]  /*0490*/  ISETP.GE.AND.EX P4, PT, R5, UR17, PT, P1 ;  /* 0x0000001105007c0c */ /* 0x000fe4000bf86310 */
[----:B------:R-:W-:-:S04]  /*04a0*/  IADD3 R31, PT, PT, R4, 0x20, RZ ;  /* 0x00000020041f7810 */ /* 0x000fc80007ffe0ff */
[----:B------:R-:W-:Y:S02]  /*04b0*/  ISETP.GE.U32.AND P1, PT, R31, UR16, PT ;  /* 0x000000101f007c0c */ /* 0x000fe4000bf26070 */
[----:B------:R-:W-:-:S05]  /*04c0*/  SHF.R.S32.HI R21, RZ, 0x1f, R31 ;  /* 0x0000001fff157819 */ /* 0x000fca000001141f */
[----:B------:R-:W0:Y:S01]  /*04d0*/  @!P4 LDC.64 R14, c[0x0][0x3f8] ;  /* 0x0000fe00ff0ecb82 */ /* 0x000e220000000a00 */
[----:B------:R-:W-:Y:S02]  /*04e0*/  ISETP.GE.AND.EX P3, PT, R21, UR17, PT, P1 ;  /* 0x0000001115007c0c */ /* 0x000fe4000bf66310 */
[----:B------:R-:W-:-:S04]  /*04f0*/  LOP3.LUT R0, R0, 0xfeffffff, RZ, 0xc0, !PT ;  /* 0xfeffffff00007812 */ /* 0x000fc800078ec0ff */
[----:B------:R-:W-:Y:S02]  /*0500*/  @P4 LOP3.LUT R0, R0, 0x1000000, RZ, 0xfc, !PT ;  /* 0x0100000000004812 */ /* 0x000fe400078efcff */
[----:B------:R-:W-:Y:S02]  /*0510*/  IADD3 R29, PT, PT, R4, 0x30, RZ ;  /* 0x00000030041d7810 */ /* 0x000fe40007ffe0ff */
[----:B------:R-:W-:Y:S02]  /*0520*/  LOP3.LUT R0, R0, 0xff7fffff, RZ, 0xc0, !PT ;  /* 0xff7fffff00007812 */ /* 0x000fe400078ec0ff */
[----:B------:R-:W-:Y:S01]  /*0530*/  ISETP.GE.U32.AND P1, PT, R29, UR16, PT ;  /* 0x000000101d007c0c */ /* 0x000fe2000bf26070 */
[----:B------:R-:W1:Y:S01]  /*0540*/  @!P3 LDC.64 R18, c[0x0][0x3f8] ;  /* 0x0000fe00ff12bb82 */ /* 0x000e620000000a00 */
[----:B------:R-:W-:Y:S02]  /*0550*/  SHF.R.S32.HI R23, RZ, 0x1f, R29 ;  /* 0x0000001fff177819 */ /* 0x000fe4000001141d */
[----:B------:R-:W-:-:S02]  /*0560*/  @P3 LOP3.LUT R0, R0, 0x800000, RZ, 0xfc, !PT ;  /* 0x0080000000003812 */ /* 0x000fc400078efcff */
[----:B------:R-:W-:Y:S02]  /*0570*/  ISETP.GE.AND.EX P6, PT, R23, UR17, PT, P1 ;  /* 0x0000001117007c0c */ /* 0x000fe4000bfc6310 */
[----:B------:R-:W-:Y:S01]  /*0580*/  IADD3 R35, PT, PT, R4, 0x40, RZ ;  /* 0x0000004004237810 */ /* 0x000fe20007ffe0ff */
[----:B0-----:R-:W-:-:S03]  /*0590*/  @!P4 IMAD R5, R5, R14, RZ ;  /* 0x0000000e0505c224 */ /* 0x001fc600078e02ff */
[----:B------:R-:W-:Y:S02]  /*05a0*/  ISETP.GE.U32.AND P1, PT, R35, UR16, PT ;  /* 0x0000001023007c0c */ /* 0x000fe4000bf26070 */
[----:B------:R-:W-:Y:S01]  /*05b0*/  SHF.R.S32.HI R25, RZ, 0x1f, R35 ;  /* 0x0000001fff197819 */ /* 0x000fe20000011423 */
[----:B------:R-:W-:-:S03]  /*05c0*/  @!P4 IMAD R33, R16, R15, R5 ;  /* 0x0000000f1021c224 */ /* 0x000fc600078e0205 */
[----:B------:R-:W-:Y:S02]  /*05d0*/  ISETP.GE.AND.EX P5, PT, R25, UR17, PT, P1 ;  /* 0x0000001119007c0c */ /* 0x000fe4000bfa6310 */
[----:B--2---:R-:W-:-:S13]  /*05e0*/  ISETP.GE.AND.EX P0, PT, R6, UR17, PT, P0 ;  /* 0x0000001106007c0c */ /* 0x004fda000bf06300 */
[----:B------:R-:W0:Y:S01]  /*05f0*/  @!P0 LDC.64 R12, c[0x0][0x3f8] ;  /* 0x0000fe00ff0c8b82 */ /* 0x000e220000000a00 */
[----:B---3--:R-:W-:Y:S01]  /*0600*/  IADD3 R8, P2, PT, R7, UR5, RZ ;  /* 0x0000000507087c10 */ /* 0x008fe2000ff5e0ff */
[----:B------:R-:W-:-:S03]  /*0610*/  USHF.R.S32.HI UR5, URZ, 0x1f, UR7 ;  /* 0x0000001fff057899 */ /* 0x000fc60008011407 */
[----:B------:R-:W-:Y:S01]  /*0620*/  LEA.HI.X.SX32 R9, R2, RZ, 0x1, P2 ;  /* 0x000000ff02097211 */ /* 0x000fe200010f0eff */
[----:B------:R-:W-:Y:S01]  /*0630*/  UIMAD UR5, UR5, UR18, URZ ;  /* 0x00000012050572a4 */ /* 0x000fe2000f8e02ff */
[----:B------:R-:W-:Y:S01]  /*0640*/  @!P0 SHF.R.S32.HI R6, RZ, 0x1f, R4 ;  /* 0x0000001fff068819 */ /* 0x000fe20000011404 */
[----:B------:R-:W2:Y:S01]  /*0650*/  @!P0 LDC.64 R40, c[0x0][0x3a0] ;  /* 0x0000e800ff288b82 */ /* 0x000ea20000000a00 */
[----:B------:R-:W-:Y:S01]  /*0660*/  IMAD.WIDE.U32 R8, R3, UR7, R8 ;  /* 0x0000000703087c25 */ /* 0x000fe2000f8e0008 */
[----:B------:R-:W-:Y:S02]  /*0670*/  UIMAD UR5, UR7, UR19, UR5 ;  /* 0x00000013070572a4 */ /* 0x000fe4000f8e0205 */
[----:B------:R0:W-:Y:S01]  /*0680*/  @!P0 STL [R1+0x4a4], R6 ;  /* 0x0004a40601008387 */ /* 0x0001e20000100800 */
[----:B------:R-:W-:Y:S01]  /*0690*/  IADD3 R5, PT, PT, R4, 0x50, RZ ;  /* 0x0000005004057810 */ /* 0x000fe20007ffe0ff */
[----:B------:R-:W3:Y:S02]  /*06a0*/  LDCU.64 UR6, c[0x0][0x3b8] ;  /* 0x00007700ff0677ac */ /* 0x000ee40008000a00 */
[----:B------:R-:W4:Y:S01]  /*06b0*/  @!P0 LDC.64 R2, c[0x0][0x398] ;  /* 0x0000e600ff028b82 */ /* 0x000f220000000a00 */
[----:B------:R-:W-:Y:S01]  /*06c0*/  IADD3 R7, PT, PT, R9, UR5, RZ ;  /* 0x0000000509077c10 */ /* 0x000fe2000fffe0ff */
[----:B0-----:R-:W-:-:S04]  /*06d0*/  @!P0 IMAD R6, R6, R12, RZ ;  /* 0x0000000c06068224 */ /* 0x001fc800078e02ff */
[----:B------:R-:W-:Y:S01]  /*06e0*/  @!P0 IMAD R13, R4, R13, R6 ;  /* 0x0000000d040d8224 */ /* 0x000fe200078e0206 */
[----:B------:R-:W-:-:S05]  /*06f0*/  @!P0 MOV R6, R8 ;  /* 0x0000000800068202 */ /* 0x000fca0000000f00 */
[----:B------:R-:W-:-:S05]  /*0700*/  @!P0 IMAD.WIDE.U32 R10, R4, R12, R6 ;  /* 0x0000000c040a8225 */ /* 0x000fca00078e0006 */
[----:B------:R-:W-:Y:S02]  /*0710*/  @!P0 IADD3 R13, PT, PT, R11, R13, RZ ;  /* 0x0000000d0b0d8210 */ /* 0x000fe40007ffe0ff */
[C---:B------:R-:W-:Y:S02]  /*0720*/  @!P0 SHF.L.U32 R11, R10.reuse, 0x2, RZ ;  /* 0x000000020a0b8819 */ /* 0x040fe400000006ff */
[----:B------:R-:W-:Y:S02]  /*0730*/  @!P0 SHF.L.U64.HI R12, R10, 0x2, R13 ;  /* 0x000000020a0c8819 */ /* 0x000fe4000001020d */
[C---:B--2---:R-:W-:Y:S02]  /*0740*/  @!P0 IADD3 R40, P2, PT, R11.reuse, R40, RZ ;  /* 0x000000280b288210 */ /* 0x044fe40007f5e0ff */
[----:B----4-:R-:W-:Y:S02]  /*0750*/  @!P0 IADD3 R2, P3, PT, R11, R2, RZ ;  /* 0x000000020b028210 */ /* 0x010fe40007f7e0ff */
[----:B------:R-:W0:Y:S01]  /*0760*/  @!P4 LDC.64 R10, c[0x0][0x3a0] ;  /* 0x0000e800ff0acb82 */ /* 0x000e220000000a00 */
[----:B------:R-:W-:-:S02]  /*0770*/  @!P4 MOV R26, R8 ;  /* 0x00000008001ac202 */ /* 0x000fc40000000f00 */
[----:B------:R-:W-:Y:S02]  /*0780*/  @!P4 MOV R27, R7 ;  /* 0x00000007001bc202 */ /* 0x000fe40000000f00 */
[----:B------:R-:W-:Y:S02]  /*0790*/  @!P0 IADD3.X R3, PT, PT, R12, R3, RZ, P3, !PT ;  /* 0x000000030c038210 */ /* 0x000fe40001ffe4ff */
[----:B------:R-:W-:Y:S01]  /*07a0*/  LOP3.LUT P3, RZ, R0, 0x800000, RZ, 0xc0, !PT ;  /* 0x0080000000ff7812 */ /* 0x000fe2000786c0ff */
[----:B------:R-:W-:Y:S01]  /*07b0*/  @!P4 IMAD.WIDE.U32 R16, R16, R14, R26 ;  /* 0x0000000e1010c225 */ /* 0x000fe200078e001a */
[----:B------:R-:W-:Y:S01]  /*07c0*/  LOP3.LUT R0, R0, 0xffbfffff, RZ, 0xc0, !PT ;  /* 0xffbfffff00007812 */ /* 0x000fe200078ec0ff */
[----:B------:R-:W2:Y:S01]  /*07d0*/  @!P6 LDC.64 R26, c[0x0][0x3f8] ;  /* 0x0000fe00ff1aeb82 */ /* 0x000ea20000000a00 */
[----:B------:R-:W-:Y:S02]  /*07e0*/  @!P0 IADD3.X R41, PT, PT, R12, R41, RZ, P2, !PT ;  /* 0x000000290c298210 */ /* 0x000fe400017fe4ff */
[----:B------:R-:W-:-:S02]  /*07f0*/  @P6 LOP3.LUT R0, R0, 0x400000, RZ, 0xfc, !PT ;  /* 0x0040000000006812 */ /* 0x000fc400078efcff */
[----:B------:R-:W-:-:S03]  /*0800*/  @!P4 IADD3 R17, PT, PT, R17, R33, RZ ;  /* 0x000000211111c210 */ /* 0x000fc60007ffe0ff */
[----:B------:R-:W4:Y:S01]  /*0810*/  @!P4 LDC.64 R12, c[0x0][0x398] ;  /* 0x0000e600ff0ccb82 */ /* 0x000f220000000a00 */
[----:B------:R-:W-:Y:S02]  /*0820*/  LOP3.LUT R0, R0, 0xffdfffff, RZ, 0xc0, !PT ;  /* 0xffdfffff00007812 */ /* 0x000fe400078ec0ff */
[C---:B------:R-:W-:Y:S02]  /*0830*/  @!P4 SHF.L.U32 R33, R16.reuse, 0x2, RZ ;  /* 0x000000021021c819 */ /* 0x040fe400000006ff */
[----:B------:R-:W-:Y:S02]  /*0840*/  @!P4 SHF.L.U64.HI R16, R16, 0x2, R17 ;  /* 0x000000021010c819 */ /* 0x000fe40000010211 */
[----:B------:R-:W-:Y:S01]  /*0850*/  ISETP.GE.U32.AND P2, PT, R5, UR16, PT ;  /* 0x0000001005007c0c */ /* 0x000fe2000bf46070 */
[----:B------:R-:W3:Y:S01]  /*0860*/  @!P3 LDC.64 R14, c[0x0][0x3a0] ;  /* 0x0000e800ff0ebb82 */ /* 0x000ee20000000a00 */
[----:B------:R-:W-:Y:S02]  /*0870*/  SHF.R.S32.HI R17, RZ, 0x1f, R5 ;  /* 0x0000001fff117819 */ /* 0x000fe40000011405 */
[----:B------:R-:W-:-:S02]  /*0880*/  @P5 LOP3.LUT R0, R0, 0x200000, RZ, 0xfc, !PT ;  /* 0x0020000000005812 */ /* 0x000fc400078efcff */
[----:B0-----:R-:W-:Y:S01]  /*0890*/  @!P4 IADD3 R10, P1, PT, R33, R10, RZ ;  /* 0x0000000a210ac210 */ /* 0x001fe20007f3e0ff */
[----:B-1----:R-:W-:Y:S01]  /*08a0*/  @!P3 IMAD R20, R21, R18, RZ ;  /* 0x000000121514b224 */ /* 0x002fe200078e02ff */
[----:B------:R-:W-:Y:S01]  /*08b0*/  ISETP.GE.AND.EX P4, PT, R17, UR17, PT, P2 ;  /* 0x0000001111007c0c */ /* 0x000fe2000bf86320 */
[----:B------:R-:W0:Y:S01]  /*08c0*/  @!P3 LDC.64 R38, c[0x0][0x398] ;  /* 0x0000e600ff26bb82 */ /* 0x000e220000000a00 */
[----:B------:R-:W-:Y:S01]  /*08d0*/  LOP3.LUT P2, RZ, R0, 0x1000000, RZ, 0xc0, !PT ;  /* 0x0100000000ff7812 */ /* 0x000fe2000784c0ff */
[----:B------:R-:W-:Y:S01]  /*08e0*/  @!P3 IMAD R37, R31, R19, R20 ;  /* 0x000000131f25b224 */ /* 0x000fe200078e0214 */
[----:B------:R-:W-:Y:S02]  /*08f0*/  @!P3 MOV R20, R8 ;  /* 0x000000080014b202 */ /* 0x000fe40000000f00 */
[----:B------:R-:W-:-:S03]  /*0900*/  @!P3 MOV R21, R7 ;  /* 0x000000070015b202 */ /* 0x000fc60000000f00 */
[----:B------:R-:W-:Y:S02]  /*0910*/  @!P3 IMAD.WIDE.U32 R18, R31, R18, R20 ;  /* 0x000000121f12b225 */ /* 0x000fe400078e0014 */
[----:B------:R-:W1:Y:S04]  /*0920*/  @!P5 LDC.64 R30, c[0x0][0x3f8] ;  /* 0x0000fe00ff1edb82 */ /* 0x000e680000000a00 */
[----:B------:R-:W-:Y:S02]  /*0930*/  @!P2 IADD3.X R11, PT, PT, R16, R11, RZ, P1, !PT ;  /* 0x0000000b100ba210 */ /* 0x000fe40000ffe4ff */
[----:B----4-:R-:W-:Y:S02]  /*0940*/  @!P2 IADD3 R12, P1, PT, R33, R12, RZ ;  /* 0x0000000c210ca210 */ /* 0x010fe40007f3e0ff */
[----:B------:R-:W-:-:S02]  /*0950*/  @!P3 IADD3 R19, PT, PT, R19, R37, RZ ;  /* 0x000000251313b210 */ /* 0x000fc40007ffe0ff */
[----:B------:R-:W-:Y:S01]  /*0960*/  @!P3 SHF.L.U32 R33, R18, 0x2, RZ ;  /* 0x000000021221b819 */ /* 0x000fe200000006ff */
[----:B------:R-:W4:Y:S01]  /*0970*/  @!P6 LDC.64 R20, c[0x0][0x3a0] ;  /* 0x0000e800ff14eb82 */ /* 0x000f220000000a00 */
[----:B------:R-:W-:Y:S02]  /*0980*/  @!P2 IADD3.X R13, PT, PT, R16, R13, RZ, P1, !PT ;  /* 0x0000000d100da210 */ /* 0x000fe40000ffe4ff */
[----:B------:R-:W-:Y:S02]  /*0990*/  @!P3 SHF.L.U64.HI R16, R18, 0x2, R19 ;  /* 0x000000021210b819 */ /* 0x000fe40000010213 */
[----:B---3--:R-:W-:Y:S01]  /*09a0*/  @!P3 IADD3 R14, P1, PT, R33, R14, RZ ;  /* 0x0000000e210eb210 */ /* 0x008fe20007f3e0ff */
[----:B--2---:R-:W-:Y:S02]  /*09b0*/  @!P6 IMAD R22, R23, R26, RZ ;  /* 0x0000001a1716e224 */ /* 0x004fe400078e02ff */
[----:B------:R-:W2:Y:S01]  /*09c0*/  @!P6 LDC.64 R36, c[0x0][0x398] ;  /* 0x0000e600ff24eb82 */ /* 0x000ea20000000a00 */
[----:B------:R-:W-:-:S02]  /*09d0*/  @!P3 IADD3.X R15, PT, PT, R16, R15, RZ, P1, !PT ;  /* 0x0000000f100fb210 */ /* 0x000fc40000ffe4ff */
[----:B0-----:R-:W-:Y:S01]  /*09e0*/  @!P3 IADD3 R38, P1, PT, R33, R38, RZ ;  /* 0x000000262126b210 */ /* 0x001fe20007f3e0ff */
[C---:B------:R-:W-:Y:S01]  /*09f0*/  @!P6 IMAD R33, R29.reuse, R27, R22 ;  /* 0x0000001b1d21e224 */ /* 0x040fe200078e0216 */
[----:B------:R-:W-:Y:S02]  /*0a00*/  @!P6 MOV R22, R8 ;  /* 0x000000080016e202 */ /* 0x000fe40000000f00 */
[----:B------:R-:W-:Y:S01]  /*0a10*/  @!P6 MOV R23, R7 ;  /* 0x000000070017e202 */ /* 0x000fe20000000f00 */
[----:B------:R-:W0:Y:S02]  /*0a20*/  @!P4 LDC.64 R18, c[0x0][0x3f8] ;  /* 0x0000fe00ff12cb82 */ /* 0x000e240000000a00 */
[----:B------:R-:W-:-:S06]  /*0a30*/  @!P6 IMAD.WIDE.U32 R26, R29, R26, R22 ;  /* 0x0000001a1d1ae225 */ /* 0x000fcc00078e0016 */
[----:B------:R-:W3:Y:S01]  /*0a40*/  @!P5 LDC.64 R22, c[0x0][0x3a0] ;  /* 0x0000e800ff16db82 */ /* 0x000ee20000000a00 */
[----:B------:R-:W-:Y:S01]  /*0a50*/  @!P6 IADD3 R27, PT, PT, R27, R33, RZ ;  /* 0x000000211b1be210 */ /* 0x000fe20007ffe0ff */
[----:B-1----:R-:W-:Y:S01]  /*0a60*/  @!P5 IMAD R32, R25, R30, RZ ;  /* 0x0000001e1920d224 */ /* 0x002fe200078e02ff */
[----:B------:R-:W-:Y:S02]  /*0a70*/  @!P6 SHF.L.U32 R33, R26, 0x2, RZ ;  /* 0x000000021a21e819 */ /* 0x000fe400000006ff */
[----:B------:R-:W-:-:S03]  /*0a80*/  @!P3 IADD3.X R39, PT, PT, R16, R39, RZ, P1, !PT ;  /* 0x000000271027b210 */ /* 0x000fc60000ffe4ff */
[----:B------:R-:W1:Y:S01]  /*0a90*/  @!P5 LDC.64 R24, c[0x0][0x398] ;  /* 0x0000e600ff18db82 */ /* 0x000e620000000a00 */
[----:B------:R-:W-:Y:S02]  /*0aa0*/  @!P5 MOV R28, R8 ;  /* 0x00000008001cd202 */ /* 0x000fe40000000f00 */
[----:B------:R-:W-:Y:S02]  /*0ab0*/  @!P5 MOV R29, R7 ;  /* 0x00000007001dd202 */ /* 0x000fe40000000f00 */
[----:B------:R-:W-:Y:S02]  /*0ac0*/  @!P6 SHF.L.U64.HI R16, R26, 0x2, R27 ;  /* 0x000000021a10e819 */ /* 0x000fe4000001021b */
[----:B----4-:R-:W-:Y:S01]  /*0ad0*/  @!P6 IADD3 R20, P1, PT, R33, R20, RZ ;  /* 0x000000142114e210 */ /* 0x010fe20007f3e0ff */
[----:B------:R-:W4:Y:S01]  /*0ae0*/  @!P4 LDC.64 R26, c[0x0][0x3a0] ;  /* 0x0000e800ff1acb82 */ /* 0x000f220000000a00 */
[C---:B------:R-:W-:Y:S02]  /*0af0*/  @!P5 IMAD R32, R35.reuse, R31, R32 ;  /* 0x0000001f2320d224 */ /* 0x040fe400078e0220 */
[----:B------:R-:W-:Y:S01]  /*0b00*/  @!P5 IMAD.WIDE.U32 R30, R35, R30, R28 ;  /* 0x0000001e231ed225 */ /* 0x000fe200078e001c */
[----:B------:R-:W-:-:S02]  /*0b10*/  @!P6 IADD3.X R21, PT, PT, R16, R21, RZ, P1, !PT ;  /* 0x000000151015e210 */ /* 0x000fc40000ffe4ff */
[----:B--2---:R-:W-:Y:S02]  /*0b20*/  @!P6 IADD3 R36, P1, PT, R33, R36, RZ ;  /* 0x000000242124e210 */ /* 0x004fe40007f3e0ff */
[----:B------:R-:W2:Y:S01]  /*0b30*/  @!P4 LDC.64 R28, c[0x0][0x398] ;  /* 0x0000e600ff1ccb82 */ /* 0x000ea20000000a00 */
[----:B------:R-:W-:Y:S01]  /*0b40*/  @!P5 IADD3 R33, PT, PT, R31, R32, RZ ;  /* 0x000000201f21d210 */ /* 0x000fe20007ffe0ff */
[----:B0-----:R-:W-:Y:S01]  /*0b50*/  @!P4 IMAD R32, R17, R18, RZ ;  /* 0x000000121120c224 */ /* 0x001fe200078e02ff */
[----:B------:R-:W-:Y:S02]  /*0b60*/  @!P6 IADD3.X R37, PT, PT, R16, R37, RZ, P1, !PT ;  /* 0x000000251025e210 */ /* 0x000fe40000ffe4ff */
[C---:B------:R-:W-:Y:S02]  /*0b70*/  @!P5 SHF.L.U32 R31, R30.reuse, 0x2, RZ ;  /* 0x000000021e1fd819 */ /* 0x040fe400000006ff */
[----:B------:R-:W-:Y:S02]  /*0b80*/  @!P4 MOV R16, R8 ;  /* 0x000000080010c202 */ /* 0x000fe40000000f00 */
[----:B------:R-:W-:Y:S01]  /*0b90*/  @!P4 MOV R17, R7 ;  /* 0x000000070011c202 */ /* 0x000fe20000000f00 */
[----:B------:R-:W-:Y:S01]  /*0ba0*/  @!P4 IMAD R19, R5, R19, R32 ;  /* 0x000000130513c224 */ /* 0x000fe200078e0220 */
[----:B------:R-:W-:-:S02]  /*0bb0*/  @!P5 SHF.L.U64.HI R30, R30, 0x2, R33 ;  /* 0x000000021e1ed819 */ /* 0x000fc40000010221 */
[----:B---3--:R-:W-:Y:S01]  /*0bc0*/  @!P5 IADD3 R22, P1, PT, R31, R22, RZ ;  /* 0x000000161f16d210 */ /* 0x008fe20007f3e0ff */
[----:B------:R-:W-:-:S03]  /*0bd0*/  @!P4 IMAD.WIDE.U32 R16, R5, R18, R16 ;  /* 0x000000120510c225 */ /* 0x000fc600078e0010 */
[----:B------:R-:W-:Y:S02]  /*0be0*/  @!P5 IADD3.X R23, PT, PT, R30, R23, RZ, P1, !PT ;  /* 0x000000171e17d210 */ /* 0x000fe40000ffe4ff */
[----:B-1----:R-:W-:Y:S02]  /*0bf0*/  @!P5 IADD3 R24, P1, PT, R31, R24, RZ ;  /* 0x000000181f18d210 */ /* 0x002fe40007f3e0ff */
[----:B------:R-:W-:Y:S02]  /*0c00*/  @!P4 IADD3 R17, PT, PT, R17, R19, RZ ;  /* 0x000000131111c210 */ /* 0x000fe40007ffe0ff */
[----:B------:R-:W-:Y:S02]  /*0c10*/  @!P4 SHF.L.U32 R5, R16, 0x2, RZ ;  /* 0x000000021005c819 */ /* 0x000fe400000006ff */
[----:B------:R-:W-:Y:S02]  /*0c20*/  @!P5 IADD3.X R25, PT, PT, R30, R25, RZ, P1, !PT ;  /* 0x000000191e19d210 */ /* 0x000fe40000ffe4ff */
[----:B------:R-:W-:-:S02]  /*0c30*/  @!P4 SHF.L.U64.HI R16, R16, 0x2, R17 ;  /* 0x000000021010c819 */ /* 0x000fc40000010211 */
[----:B----4-:R-:W-:-:S04]  /*0c40*/  @!P4 IADD3 R26, P1, PT, R5, R26, RZ ;  /* 0x0000001a051ac210 */ /* 0x010fc80007f3e0ff */
[----:B------:R-:W-:Y:S02]  /*0c50*/  @!P4 IADD3.X R27, PT, PT, R16, R27, RZ, P1, !PT ;  /* 0x0000001b101bc210 */ /* 0x000fe40000ffe4ff */
[----:B--2---:R-:W-:Y:S02]  /*0c60*/  @!P4 IADD3 R28, P1, PT, R5, R28, RZ ;  /* 0x0000001c051cc210 */ /* 0x004fe40007f3e0ff */
[----:B------:R-:W-:Y:S02]  /*0c70*/  IADD3 R5, PT, PT, R4, 0x60, RZ ;  /* 0x0000006004057810 */ /* 0x000fe40007ffe0ff */
[----:B------:R-:W-:Y:S02]  /*0c80*/  @!P4 IADD3.X R29, PT, PT, R16, R29, RZ, P1, !PT ;  /* 0x0000001d101dc210 */ /* 0x000fe40000ffe4ff */
[----:B------:R-:W-:Y:S02]  /*0c90*/  ISETP.GE.U32.AND P1, PT, R5, UR16, PT ;  /* 0x0000001005007c0c */ /* 0x000fe4000bf26070 */
[----:B------:R-:W-:-:S04]  /*0ca0*/  SHF.R.S32.HI R19, RZ, 0x1f, R5 ;  /* 0x0000001fff137819 */ /* 0x000fc80000011405 */
        /* <DEDUP_REMOVED lines=37> */
[----:B------:R-:W-:-:S04]  /*0f00*/  LOP3.LUT R0, R0, 0xfffbffff, RZ, 0xc0, !PT ;  /* 0xfffbffff00007812 */ /* 0x000fc800078ec0ff */
[----:B------:R-:W-:Y:S02]  /*0f10*/  @P2 LOP3.LUT R0, R0, 0x40000, RZ, 0xfc, !PT ;  /* 0x0004000000002812 */ /* 0x000fe400078efcff */
[----:B0-----:R-:W-:Y:S02]  /*0f20*/  @!P2 IADD3 R42, P1, PT, R5, R16, RZ ;  /* 0x00000010052aa210 */ /* 0x001fe40007f3e0ff */
[----:B------:R-:W-:Y:S02]  /*0f30*/  IADD3 R5, PT, PT, R4, 0x80, RZ ;  /* 0x0000008004057810 */ /* 0x000fe40007ffe0ff */
[----:B------:R-:W-:Y:S02]  /*0f40*/  @!P2 IADD3.X R43, PT, PT, R18, R17, RZ, P1, !PT ;  /* 0x00000011122ba210 */ /* 0x000fe40000ffe4ff */
[----:B------:R-:W-:-:S03]  /*0f50*/  ISETP.GE.U32.AND P1, PT, R5, UR16, PT ;  /* 0x0000001005007c0c */ /* 0x000fc6000bf26070 */
[----:B------:R0:W-:Y:S02]  /*0f60*/  @!P2 STL.64 [R1+0x300], R42 ;  /* 0x0003002a0100a387 */ /* 0x0001e40000100a00 */
[----:B0-----:R-:W-:-:S04]  /*0f70*/  SHF.R.S32.HI R43, RZ, 0x1f, R5 ;  /* 0x0000001fff2b7819 */ /* 0x001fc80000011405 */
[----:B------:R-:W-:-:S13]  /*0f80*/  ISETP.GE.AND.EX P2, PT, R43, UR17, PT, P1 ;  /* 0x000000112b007c0c */ /* 0x000fda000bf46310 */
[----:B------:R-:W0:Y:S08]  /*0f90*/  @!P2 LDC.64 R18, c[0x0][0x3f8] ;  /* 0x0000fe00ff12ab82 */ /* 0x000e300000000a00 */
[----:B------:R-:W1:Y:S01]  /*0fa0*/  @!P2 LDC.64 R16, c[0x0][0x3a0] ;  /* 0x0000e800ff10ab82 */ /* 0x000e620000000a00 */
[----:B0-----:R-:W-:Y:S01]  /*0fb0*/  @!P2 IMAD R42, R43, R18, RZ ;  /* 0x000000122b2aa224 */ /* 0x001fe200078e02ff */
[----:B------:R-:W-:-:S03]  /*0fc0*/  @!P2 MOV R43, R7 ;  /* 0x00000007002ba202 */ /* 0x000fc60000000f00 */
[----:B------:R-:W-:Y:S01]  /*0fd0*/  @!P2 IMAD R19, R5, R19, R42 ;  /* 0x000000130513a224 */ /* 0x000fe200078e022a */
[----:B------:R-:W-:-:S05]  /*0fe0*/  @!P2 MOV R42, R8 ;  /* 0x00000008002aa202 */ /* 0x000fca0000000f00 */
[----:B------:R-:W-:Y:S01]  /*0ff0*/  @!P2 IMAD.WIDE.U32 R42, R5, R18, R42 ;  /* 0x00000012052aa225 */ /* 0x000fe200078e002a */
[----:B------:R1:W-:Y:S04]  /*1000*/  STL.64 [R1+0x548], R2 ;  /* 0x0005480201007387 */ /* 0x0003e80000100a00 */
[----:B------:R-:W-:Y:S02]  /*1010*/  @!P2 IADD3 R5, PT, PT, R43, R19, RZ ;  /* 0x000000132b05a210 */ /* 0x000fe40007ffe0ff */
[C---:B------:R-:W-:Y:S02]  /*1020*/  @!P2 SHF.L.U32 R18, R42.reuse, 0x2, RZ ;  /* 0x000000022a12a819 */ /* 0x040fe400000006ff */
[----:B------:R-:W-:Y:S02]  /*1030*/  @!P2 SHF.L.U64.HI R5, R42, 0x2, R5 ;  /* 0x000000022a05a819 */ /* 0x000fe40000010205 */
[----:B-1----:R-:W-:-:S04]  /*1040*/  @!P2 IADD3 R2, P1, PT, R18, R16, RZ ;  /* 0x000000101202a210 */ /* 0x002fc80007f3e0ff */
        /* <DEDUP_REMOVED lines=217> */
[----:B------:R-:W-:Y:S03]  /*1de0*/  @!P2 STL.64 [R1+0x380], R2 ;  /* 0x000380020100a387 */ /* 0x000fe60000100a00 */
[----:B------:R-:W-:-:S13]  /*1df0*/  ISETP.GE.AND.EX P2, PT, R42, UR17, PT, P1 ;  /* 0x000000112a007c0c */ /* 0x000fda000bf46310 */
[----:B------:R-:W0:Y:S08]  /*1e00*/  @!P2 LDC.64 R18, c[0x0][0x3f8] ;  /* 0x0000fe00ff12ab82 */ /* 0x000e300000000a00 */
[----:B------:R-:W1:Y:S01]  /*1e10*/  @!P2 LDC.64 R16, c[0x0][0x3a0] ;  /* 0x0000e800ff10ab82 */ /* 0x000e620000000a00 */
[----:B------:R-:W-:Y:S01]  /*1e20*/  @!P2 MOV R43, R7 ;  /* 0x00000007002ba202 */ /* 0x000fe20000000f00 */
[----:B0-----:R-:W-:-:S04]  /*1e30*/  @!P2 IMAD R42, R42, R18, RZ ;  /* 0x000000122a2aa224 */ /* 0x001fc800078e02ff */
[----:B------:R-:W-:Y:S01]  /*1e40*/  @!P2 IMAD R19, R5, R19, R42 ;  /* 0x000000130513a224 */ /* 0x000fe200078e022a */
[----:B------:R-:W-:-:S05]  /*1e50*/  @!P2 MOV R42, R8 ;  /* 0x00000008002aa202 */ /* 0x000fca0000000f00 */
[----:B------:R-:W-:Y:S01]  /*1e60*/  @!P2 IMAD.WIDE.U32 R42, R5, R18, R42 ;  /* 0x00000012052aa225 */ /* 0x000fe200078e002a */
[----:B------:R1:W-:Y:S04]  /*1e70*/  STL [R1+0x524], R22 ;  /* 0x0005241601007387 */ /* 0x0003e80000100800 */
[----:B------:R-:W-:Y:S02]  /*1e80*/  @!P2 IADD3 R5, PT, PT, R43, R19, RZ ;  /* 0x000000132b05a210 */ /* 0x000fe40007ffe0ff */
[C---:B------:R-:W-:Y:S02]  /*1e90*/  @!P2 SHF.L.U32 R18, R42.reuse, 0x2, RZ ;  /* 0x000000022a12a819 */ /* 0x040fe400000006ff */
[----:B------:R-:W-:Y:S02]  /*1ea0*/  @!P2 SHF.L.U64.HI R5, R42, 0x2, R5 ;  /* 0x000000022a05a819 */ /* 0x000fe40000010205 */
[----:B-1----:R-:W-:Y:S01]  /*1eb0*/  @!P2 IADD3 R22, P1, PT, R18, R16, RZ ;  /* 0x000000101216a210 */ /* 0x002fe20007f3e0ff */
[----:B------:R0:W-:Y:S03]  /*1ec0*/  STL [R1+0x520], R23 ;  /* 0x0005201701007387 */ /* 0x0001e60000100800 */
[----:B0-----:R-:W-:-:S02]  /*1ed0*/  @!P2 IADD3.X R23, PT, PT, R5, R17, RZ, P1, !PT ;  /* 0x000000110517a210 */ /* 0x001fc40000ffe4ff */
[----:B------:R-:W0:Y:S01]  /*1ee0*/  @!P2 LDC.64 R16, c[0x0][0x398] ;  /* 0x0000e600ff10ab82 */ /* 0x000e220000000a00 */
[----:B------:R0:W-:Y:S01]  /*1ef0*/  STL.64 [R1+0x550], R40 ;  /* 0x0005502801007387 */ /* 0x0001e20000100a00 */
        /* <DEDUP_REMOVED lines=160> */
[----:B------:R0:W-:Y:S02]  /*2900*/  STL.64 [R1+0x568], R38 ;  /* 0x0005682601007387 */ /* 0x0001e40000100a00 */
        /* <DEDUP_REMOVED lines=13> */
[----:B------:R-:W-:Y:S01]  /*29e0*/  LOP3.LUT R0, R0, 0xfffffffe, RZ, 0xc0, !PT ;  /* 0xfffffffe00007812 */ /* 0x000fe200078ec0ff */
[----:B------:R1:W-:Y:S03]  /*29f0*/  STL.64 [R1+0x560], R14 ;  /* 0x0005600e01007387 */ /* 0x0003e60000100a00 */
[----:B------:R-:W-:Y:S02]  /*2a00*/  @!P1 IADD3 R5, PT, PT, R43, R19, RZ ;  /* 0x000000132b059210 */ /* 0x000fe40007ffe0ff */
[----:B------:R-:W-:Y:S02]  /*2a10*/  @!P1 SHF.L.U32 R18, R42, 0x2, RZ ;  /* 0x000000022a129819 */ /* 0x000fe400000006ff */
[----:B------:R-:W-:Y:S02]  /*2a20*/  @P2 LOP3.LUT R0, R0, 0x1, RZ, 0xfc, !PT ;  /* 0x0000000100002812 */ /* 0x000fe400078efcff */
[----:B------:R-:W-:-:S02]  /*2a30*/  @!P1 SHF.L.U64.HI R5, R42, 0x2, R5 ;  /* 0x000000022a059819 */ /* 0x000fc40000010205 */
[----:B-1----:R-:W-:-:S04]  /*2a40*/  @!P1 IADD3 R14, P2, PT, R18, R16, RZ ;  /* 0x00000010120e9210 */ /* 0x002fc80007f5e0ff */
[----:B------:R-:W-:Y:S02]  /*2a50*/  @!P1 IADD3.X R15, PT, PT, R5, R17, RZ, P2, !PT ;  /* 0x00000011050f9210 */ /* 0x000fe400017fe4ff */
[----:B------:R-:W0:Y:S01]  /*2a60*/  @!P1 LDC.64 R16, c[0x0][0x398] ;  /* 0x0000e600ff109b82 */ /* 0x000e220000000a00 */
[----:B------:R0:W-:Y:S04]  /*2a70*/  STL [R1+0x534], R20 ;  /* 0x0005341401007387 */ /* 0x0001e80000100800 */
[----:B------:R1:W-:Y:S01]  /*2a80*/  STL [R1+0x530], R21 ;  /* 0x0005301501007387 */ /* 0x0003e20000100800 */
[----:B0-----:R-:W-:-:S04]  /*2a90*/  @!P1 IADD3 R20, P2, PT, R18, R16, RZ ;  /* 0x0000001012149210 */ /* 0x001fc80007f5e0ff */
[----:B-1----:R-:W-:Y:S02]  /*2aa0*/  @!P1 IADD3.X R21, PT, PT, R5, R17, RZ, P2, !PT ;  /* 0x0000001105159210 */ /* 0x002fe400017fe4ff */
        /* <DEDUP_REMOVED lines=61> */
[----:B------:R-:W0:Y:S02]  /*2e80*/  @!P4 LDC.64 R16, c[0x0][0x398] ;  /* 0x0000e600ff10cb82 */ /* 0x000e240000000a00 */
        /* <DEDUP_REMOVED lines=13> */
[----:B------:R1:W-:Y:S04]  /*2f60*/  @!P4 STL.64 [R1+0x280], R44 ;  /* 0x0002802c0100c387 */ /* 0x0003e80000100a00 */
[----:B------:R-:W-:Y:S02]  /*2f70*/  @!P5 IADD3 R5, PT, PT, R43, R19, RZ ;  /* 0x000000132b05d210 */ /* 0x000fe40007ffe0ff */
[C---:B------:R-:W-:Y:S02]  /*2f80*/  @!P5 SHF.L.U32 R18, R42.reuse, 0x2, RZ ;  /* 0x000000022a12d819 */ /* 0x040fe400000006ff */
[----:B------:R-:W-:Y:S02]  /*2f90*/  @!P5 SHF.L.U64.HI R5, R42, 0x2, R5 ;  /* 0x000000022a05d819 */ /* 0x000fe40000010205 */
[----:B-1----:R-:W-:-:S04]  /*2fa0*/  @!P5 IADD3 R44, P6, PT, R18, R16, RZ ;  /* 0x00000010122cd210 */ /* 0x002fc80007fde0ff */
[----:B------:R-:W-:Y:S02]  /*2fb0*/  @!P5 IADD3.X R45, PT, PT, R5, R17, RZ, P6, !PT ;  /* 0x00000011052dd210 */ /* 0x000fe400037fe4ff */
[----:B------:R-:W0:Y:S03]  /*2fc0*/  @!P5 LDC.64 R16, c[0x0][0x398] ;  /* 0x0000e600ff10db82 */ /* 0x000e260000000a00 */
[----:B------:R1:W-:Y:S02]  /*2fd0*/  @!P5 STL.64 [R1+0x230], R44 ;  /* 0x0002302c0100d387 */ /* 0x0003e40000100a00 */
[----:B-1----:R-:W-:Y:S02]  /*2fe0*/  IADD3 R44, PT, PT, R4, 0x1f0, RZ ;  /* 0x000001f0042c7810 */ /* 0x002fe40007ffe0ff */
[----:B0-----:R-:W-:-:S04]  /*2ff0*/  @!P5 IADD3 R18, P6, PT, R18, R16, RZ ;  /* 0x000000101212d210 */ /* 0x001fc80007fde0ff */
[----:B------:R-:W-:Y:S02]  /*3000*/  @!P5 IADD3.X R19, PT, PT, R5, R17, RZ, P6, !PT ;  /* 0x000000110513d210 */ /* 0x000fe400037fe4ff */
[----:B------:R-:W-:Y:S02]  /*3010*/  SHF.R.S32.HI R5, RZ, 0x1f, R44 ;  /* 0x0000001fff057819 */ /* 0x000fe4000001142c */
[----:B------:R-:W-:-:S04]  /*3020*/  ISETP.GE.U32.AND P6, PT, R44, UR16, PT ;  /* 0x000000102c007c0c */ /* 0x000fc8000bfc6070 */
[----:B------:R-:W-:-:S13]  /*3030*/  ISETP.GE.AND.EX P6, PT, R5, UR17, PT, P6 ;  /* 0x0000001105007c0c */ /* 0x000fda000bfc6360 */
[----:B------:R-:W0:Y:S01]  /*3040*/  @!P6 LDC.64 R16, c[0x0][0x3f8] ;  /* 0x0000fe00ff10eb82 */ /* 0x000e220000000a00 */
[----:B------:R1:W-:Y:S07]  /*3050*/  @!P5 STL.64 [R1+0x278], R18 ;  /* 0x000278120100d387 */ /* 0x0003ee0000100a00 */
[----:B------:R-:W2:Y:S01]  /*3060*/  @!P6 LDC.64 R42, c[0x0][0x3a0] ;  /* 0x0000e800ff2aeb82 */ /* 0x000ea20000000a00 */
[----:B-1----:R-:W-:Y:S02]  /*3070*/  @!P6 MOV R18, R8 ;  /* 0x000000080012e202 */ /* 0x002fe40000000f00 */
[----:B------:R-:W-:Y:S01]  /*3080*/  @!P6 MOV R19, R7 ;  /* 0x000000070013e202 */ /* 0x000fe20000000f00 */
[----:B0-----:R-:W-:-:S04]  /*3090*/  @!P6 IMAD R5, R5, R16, RZ ;  /* 0x000000100505e224 */ /* 0x001fc800078e02ff */
[C---:B------:R-:W-:Y:S02]  /*30a0*/  @!P6 IMAD R5, R44.reuse, R17, R5 ;  /* 0x000000112c05e224 */ /* 0x040fe400078e0205 */
[----:B------:R-:W-:-:S05]  /*30b0*/  @!P6 IMAD.WIDE.U32 R16, R44, R16, R18 ;  /* 0x000000102c10e225 */ /* 0x000fca00078e0012 */
[----:B------:R-:W-:Y:S02]  /*30c0*/  @!P6 IADD3 R5, PT, PT, R17, R5, RZ ;  /* 0x000000051105e210 */ /* 0x000fe40007ffe0ff */
[C---:B------:R-:W-:Y:S02]  /*30d0*/  @!P6 SHF.L.U32 R18, R16.reuse, 0x2, RZ ;  /* 0x000000021012e819 */ /* 0x040fe400000006ff */
[----:B------:R-:W-:Y:S02]  /*30e0*/  @!P6 SHF.L.U64.HI R5, R16, 0x2, R5 ;  /* 0x000000021005e819 */ /* 0x000fe40000010205 */
[----:B------:R-:W0:Y:S01]  /*30f0*/  @!P6 LDC.64 R16, c[0x0][0x398] ;  /* 0x0000e600ff10eb82 */ /* 0x000e220000000a00 */
[----:B------:R-:W-:Y:S01]  /*3100*/  LOP3.LUT R0, R0, 0xfbffffff, RZ, 0xc0, !PT ;  /* 0xfbffffff00007812 */ /* 0x000fe200078ec0ff */
[----:B------:R1:W-:Y:S03]  /*3110*/  STL [R1+0x4c0], R8 ;  /* 0x0004c00801007387 */ /* 0x0003e60000100800 */
[----:B------:R-:W-:-:S02]  /*3120*/  @P1 LOP3.LUT R0, R0, 0x4000000, RZ, 0xfc, !PT ;  /* 0x0400000000001812 */ /* 0x000fc400078efcff */
[----:B--2---:R-:W-:Y:S02]  /*3130*/  @!P6 IADD3 R42, P1, PT, R18, R42, RZ ;  /* 0x0000002a122ae210 */ /* 0x004fe40007f3e0ff */
[----:B-1----:R-:W-:-:S03]  /*3140*/  MOV R8, R38 ;  /* 0x0000002600087202 */ /* 0x002fc60000000f00 */
[----:B------:R1:W-:Y:S01]  /*3150*/  STL [R1+0x4c8], R42 ;  /* 0x0004c82a01007387 */ /* 0x0003e20000100800 */
[----:B------:R-:W-:Y:S02]  /*3160*/  @!P6 IADD3.X R43, PT, PT, R5, R43, RZ, P1, !PT ;  /* 0x0000002b052be210 */ /* 0x000fe40000ffe4ff */
[----:B------:R-:W-:Y:S02]  /*3170*/  MOV R19, R41 ;  /* 0x0000002900137202 */ /* 0x000fe40000000f00 */
[----:B-1----:R-:W-:Y:S02]  /*3180*/  MOV R42, R8 ;  /* 0x00000008002a7202 */ /* 0x002fe40000000f00 */
[----:B0-----:R-:W-:Y:S02]  /*3190*/  @!P6 IADD3 R8, P1, PT, R18, R16, RZ ;  /* 0x000000101208e210 */ /* 0x001fe40007f3e0ff */
[----:B------:R-:W-:Y:S02]  /*31a0*/  MOV R18, R40 ;  /* 0x0000002800127202 */ /* 0x000fe40000000f00 */
[----:B------:R-:W2:Y:S04]  /*31b0*/  LDL.LU.64 R40, [R1+0x550] ;  /* 0x0005500001287983 */ /* 0x000ea80000300a00 */
[----:B------:R0:W-:Y:S04]  /*31c0*/  STL [R1+0x4b4], R9 ;  /* 0x0004b40901007387 */ /* 0x0001e80000100800 */
[----:B------:R1:W-:Y:S01]  /*31d0*/  STL [R1+0x4c4], R43 ;  /* 0x0004c42b01007387 */ /* 0x0003e20000100800 */
[----:B0-----:R-:W-:-:S03]  /*31e0*/  MOV R9, R39 ;  /* 0x0000002700097202 */ /* 0x001fc60000000f00 */
[----:B------:R0:W-:Y:S01]  /*31f0*/  STL [R1+0x4a8], R4 ;  /* 0x0004a80401007387 */ /* 0x0001e20000100800 */
[----:B-1----:R-:W-:-:S03]  /*3200*/  MOV R43, R9 ;  /* 0x00000009002b7202 */ /* 0x002fc60000000f00 */
[----:B------:R1:W-:Y:S01]  /*3210*/  STL [R1+0x4d0], R8 ;  /* 0x0004d00801007387 */ /* 0x0003e20000100800 */
[----:B------:R-:W-:Y:S02]  /*3220*/  @!P6 IADD3.X R9, PT, PT, R5, R17, RZ, P1, !PT ;  /* 0x000000110509e210 */ /* 0x000fe40000ffe4ff */
[----:B------:R-:W-:Y:S01]  /*3230*/  MOV R5, R3 ;  /* 0x0000000300057202 */ /* 0x000fe20000000f00 */
[----:B------:R-:W-:Y:S01]  /*3240*/  STL [R1+0x4fc], R35 ;  /* 0x0004fc2301007387 */ /* 0x000fe20000100800 */
[----:B0-----:R-:W-:-:S03]  /*3250*/  MOV R4, R2 ;  /* 0x0000000200047202 */ /* 0x001fc60000000f00 */
[----:B------:R-:W3:Y:S01]  /*3260*/  LDL.LU.64 R2, [R1+0x548] ;  /* 0x0005480001027983 */ /* 0x000ee20000300a00 */
[----:B-1----:R-:W-:-:S03]  /*3270*/  MOV R8, R18 ;  /* 0x0000001200087202 */ /* 0x002fc60000000f00 */
[----:B------:R0:W-:Y:S01]  /*3280*/  STL [R1+0x4cc], R9 ;  /* 0x0004cc0901007387 */ /* 0x0001e20000100800 */
[----:B------:R-:W-:Y:S02]  /*3290*/  MOV R45, R11 ;  /* 0x0000000b002d7202 */ /* 0x000fe40000000f00 */
[----:B------:R-:W-:Y:S01]  /*32a0*/  MOV R44, R10 ;  /* 0x0000000a002c7202 */ /* 0x000fe20000000f00 */
[----:B------:R-:W-:Y:S01]  /*32b0*/  STL [R1+0x4b0], R6 ;  /* 0x0004b00601007387 */ /* 0x000fe20000100800 */
[----:B------:R-:W-:-:S03]  /*32c0*/  LOP3.LUT R0, R0, 0xf7ffffff, RZ, 0xc0, !PT ;  /* 0xf7ffffff00007812 */ /* 0x000fc600078ec0ff */
[----:B------:R-:W-:Y:S01]  /*32d0*/  STL [R1+0x4ac], R7 ;  /* 0x0004ac0701007387 */ /* 0x000fe20000100800 */
[----:B0-----:R-:W-:Y:S02]  /*32e0*/  MOV R9, R19 ;  /* 0x0000001300097202 */ /* 0x001fe40000000f00 */
[----:B------:R-:W-:Y:S02]  /*32f0*/  CS2R R18, SRZ ;  /* 0x0000000000127805 */ /* 0x000fe4000001ff00 */
[----:B------:R-:W-:Y:S01]  /*3300*/  CS2R R16, SRZ ;  /* 0x0000000000107805 */ /* 0x000fe2000001ff00 */
[----:B------:R-:W-:Y:S01]  /*3310*/  HFMA2 R11, -RZ, RZ, 0, 0 ;  /* 0x00000000ff0b7431 */ /* 0x000fe200000001ff */
[----:B------:R-:W4:Y:S04]  /*3320*/  LDL.LU R10, [R1+0x558] ;  /* 0x00055800010a7983 */ /* 0x000f280000300800 */
[----:B------:R-:W4:Y:S04]  /*3330*/  LDL.LU.64 R38, [R1+0x568] ;  /* 0x0005680001267983 */ /* 0x000f280000300a00 */
[----:B--2---:R0:W2:Y:S04]  /*3340*/  @!P0 LDG.E.64 R18, desc[UR10][R40.64] ;  /* 0x0000000a28128981 */ /* 0x0040a8000c1e1b00 */
[----:B---3--:R1:W3:Y:S01]  /*3350*/  @!P0 LDG.E.64 R16, desc[UR10][R2.64] ;  /* 0x0000000a02108981 */ /* 0x0082e2000c1e1b00 */
[----:B0-----:R-:W-:-:S02]  /*3360*/  MOV R40, R12 ;  /* 0x0000000c00287202 */ /* 0x001fc40000000f00 */
[----:B------:R-:W-:Y:S02]  /*3370*/  MOV R41, R13 ;  /* 0x0000000d00297202 */ /* 0x000fe40000000f00 */
[----:B------:R-:W4:Y:S01]  /*3380*/  LDL.LU.64 R12, [R1+0x540] ;  /* 0x00054000010c7983 */ /* 0x000f220000300a00 */
[----:B--2---:R-:W-:-:S05]  /*3390*/  @!P0 MOV R11, R18 ;  /* 0x00000012000b8202 */ /* 0x004fca0000000f00 */
[----:B------:R0:W-:Y:S04]  /*33a0*/  STL [R1+0x2e4], R11 ;  /* 0x0002e40b01007387 */ /* 0x0001e80000100800 */
[----:B0-----:R-:W4:Y:S01]  /*33b0*/  LDL.LU R11, [R1+0x538] ;  /* 0x00053800010b7983 */ /* 0x001f220000300800 */
[----:B------:R-:W-:Y:S02]  /*33c0*/  @P2 LOP3.LUT R0, R0, 0x8000000, RZ, 0xfc, !PT ;  /* 0x0800000000002812 */ /* 0x000fe400078efcff */
[----:B-1----:R-:W-:Y:S02]  /*33d0*/  CS2R R2, SRZ ;  /* 0x0000000000027805 */ /* 0x002fe4000001ff00 */
[----:B------:R-:W-:Y:S02]  /*33e0*/  MOV R35, RZ ;  /* 0x000000ff00237202 */ /* 0x000fe40000000f00 */
[----:B------:R-:W-:-:S02]  /*33f0*/  @!P0 MOV R2, R19 ;  /* 0x0000001300028202 */ /* 0x000fc40000000f00 */
[----:B---3--:R-:W-:Y:S02]  /*3400*/  @!P0 MOV R3, R16 ;  /* 0x0000001000038202 */ /* 0x008fe40000000f00 */
[----:B------:R-:W-:Y:S02]  /*3410*/  @!P0 MOV R35, R17 ;  /* 0x0000001100238202 */ /* 0x000fe40000000f00 */
[----:B------:R-:W-:Y:S01]  /*3420*/  LOP3.LUT P0, RZ, R0, 0x1000000, RZ, 0xc0, !PT ;  /* 0x0100000000ff7812 */ /* 0x000fe2000780c0ff */
[----:B------:R-:W-:Y:S04]  /*3430*/  STL [R1+0x2f4], R2 ;  /* 0x0002f40201007387 */ /* 0x000fe80000100800 */
[----:B------:R0:W-:Y:S02]  /*3440*/  STL [R1+0x260], R3 ;  /* 0x0002600301007387 */ /* 0x0001e40000100800 */
[----:B0-----:R-:W-:-:S02]  /*3450*/  CS2R R2, SRZ ;  /* 0x0000000000027805 */ /* 0x001fc4000001ff00 */
[----:B------:R-:W-:Y:S02]  /*3460*/  MOV R6, R14 ;  /* 0x0000000e00067202 */ /* 0x000fe40000000f00 */
[----:B------:R-:W-:Y:S02]  /*3470*/  MOV R7, R15 ;  /* 0x0000000f00077202 */ /* 0x000fe40000000f00 */
[----:B------:R-:W2:Y:S04]  /*3480*/  LDL.LU.64 R14, [R1+0x560] ;  /* 0x00056000010e7983 */ /* 0x000ea80000300a00 */
[----:B----4-:R0:W3:Y:S02]  /*3490*/  @!P0 LDG.E.64 R2, desc[UR10][R10.64] ;  /* 0x0000000a0a028981 */ /* 0x0100e4000c1e1b00 */
[----:B0-----:R-:W-:Y:S01]  /*34a0*/  HFMA2 R10, -RZ, RZ, 0, 0 ;  /* 0x00000000ff0a7431 */ /* 0x001fe200000001ff */
[----:B------:R-:W-:-:S06]  /*34b0*/  MOV R11, RZ ;  /* 0x000000ff000b7202 */ /* 0x000fcc0000000f00 */
[----:B------:R0:W4:Y:S01]  /*34c0*/  @!P0 LDG.E.64 R10, desc[UR10][R12.64] ;  /* 0x0000000a0c0a8981 */ /* 0x000122000c1e1b00 */
[----:B------:R-:W-:Y:S02]  /*34d0*/  LOP3.LUT P2, RZ, R0, 0x800000, RZ, 0xc0, !PT ;  /* 0x0080000000ff7812 */ /* 0x000fe4000784c0ff */
[----:B0-----:R-:W-:Y:S02]  /*34e0*/  CS2R R12, SRZ ;  /* 0x00000000000c7805 */ /* 0x001fe4000001ff00 */
[----:B----4-:R-:W-:Y:S02]  /*34f0*/  @!P0 MOV R13, R10 ;  /* 0x0000000a000d8202 */ /* 0x010fe40000000f00 */
[----:B------:R-:W-:-:S03]  /*3500*/  @!P0 MOV R12, R11 ;  /* 0x0000000b000c8202 */ /* 0x000fc60000000f00 */
[----:B------:R-:W-:Y:S04]  /*3510*/  STL [R1+0x268], R13 ;  /* 0x0002680d01007387 */ /* 0x000fe80000100800 */
[----:B------:R0:W-:Y:S02]  /*3520*/  STL [R1+0x270], R12 ;  /* 0x0002700c01007387 */ /* 0x0001e40000100800 */
[----:B0-----:R-:W-:-:S06]  /*3530*/  CS2R R12, SRZ ;  /* 0x00000000000c7805 */ /* 0x001fcc000001ff00 */
[----:B--2---:R0:W2:Y:S02]  /*3540*/  @!P2 LDG.E.64 R12, desc[UR10][R14.64] ;  /* 0x0000000a0e0ca981 */ /* 0x0040a4000c1e1b00 */
[----:B0-----:R-:W-:-:S06]  /*3550*/  CS2R R14, SRZ ;  /* 0x00000000000e7805 */ /* 0x001fcc000001ff00 */
[----:B------:R0:W4:Y:S02]  /*3560*/  @!P2 LDG.E.64 R14, desc[UR10][R38.64] ;  /* 0x0000000a260ea981 */ /* 0x000124000c1e1b00 */
[----:B0-----:R-:W-:Y:S02]  /*3570*/  MOV R38, R42 ;  /* 0x0000002a00267202 */ /* 0x001fe40000000f00 */
[----:B------:R-:W-:Y:S02]  /*3580*/  MOV R39, R43 ;  /* 0x0000002b00277202 */ /* 0x000fe40000000f00 */
[----:B------:R-:W-:Y:S02]  /*3590*/  MOV R42, R20 ;  /* 0x00000014002a7202 */ /* 0x000fe40000000f00 */
[----:B------:R-:W-:Y:S02]  /*35a0*/  MOV R43, R21 ;  /* 0x00000015002b7202 */ /* 0x000fe40000000f00 */
[----:B------:R-:W-:-:S02]  /*35b0*/  CS2R R20, SRZ ;  /* 0x0000000000147805 */ /* 0x000fc4000001ff00 */
[----:B--2---:R-:W-:-:S05]  /*35c0*/  @!P2 MOV R20, R13 ;  /* 0x0000000d0014a202 */ /* 0x004fca0000000f00 */
[----:B------:R0:W-:Y:S04]  /*35d0*/  STL [R1+0x398], R20 ;  /* 0x0003981401007387 */ /* 0x0001e80000100800 */
[----:B0-----:R-:W2:Y:S01]  /*35e0*/  LDL.LU R20, [R1+0x534] ;  /* 0x0005340001147983 */ /* 0x001ea20000300800 */
[----:B----4-:R-:W-:-:S05]  /*35f0*/  @!P2 MOV R21, R14 ;  /* 0x0000000e0015a202 */ /* 0x010fca0000000f00 */
[----:B------:R0:W-:Y:S04]  /*3600*/  STL [R1+0x2a0], R21 ;  /* 0x0002a01501007387 */ /* 0x0001e80000100800 */
[----:B0-----:R-:W2:Y:S01]  /*3610*/  LDL.LU R21, [R1+0x530] ;  /* 0x0005300001157983 */ /* 0x001ea20000300800 */
[----:B------:R-:W-:-:S03]  /*3620*/  LOP3.LUT P1, RZ, R0, 0x400000, RZ, 0xc0, !PT ;  /* 0x0040000000ff7812 */ /* 0x000fc6000782c0ff */
[----:B------:R0:W-:Y:S02]  /*3630*/  STL.64 [R1+0x10], R18 ;  /* 0x0000101201007387 */ /* 0x0001e40000100a00 */
[----:B0-----:R-:W-:-:S08]  /*3640*/  CS2R R18, SRZ ;  /* 0x0000000000127805 */ /* 0x001fd0000001ff00 */
[----:B--2---:R0:W2:Y:S02]  /*3650*/  @!P1 LDG.E.64 R18, desc[UR10][R20.64] ;  /* 0x0000000a14129981 */ /* 0x0040a4000c1e1b00 */
[----:B0-----:R-:W-:-:S06]  /*3660*/  CS2R R20, SRZ ;  /* 0x0000000000147805 */ /* 0x001fcc000001ff00 */
[----:B------:R0:W4:Y:S04]  /*3670*/  @!P1 LDG.E.64 R20, desc[UR10][R36.64] ;  /* 0x0000000a24149981 */ /* 0x000128000c1e1b00 */
[----:B------:R1:W-:Y:S02]  /*3680*/  STL.64 [R1+0x110], R16 ;  /* 0x0001101001007387 */ /* 0x0003e40000100a00 */
[----:B-1----:R-:W-:Y:S01]  /*3690*/  MOV R16, R22 ;  /* 0x0000001600107202 */ /* 0x002fe20000000f00 */
[----:B------:R-:W-:Y:S01]  /*36a0*/  HFMA2 R22, -RZ, RZ, 0, 0 ;  /* 0x00000000ff167431 */ /* 0x000fe200000001ff */
[----:B------:R-:W-:Y:S02]  /*36b0*/  MOV R17, R23 ;  /* 0x0000001700117202 */ /* 0x000fe40000000f00 */
[----:B0-----:R-:W-:-:S02]  /*36c0*/  MOV R36, R24 ;  /* 0x0000001800247202 */ /* 0x001fc40000000f00 */
[----:B------:R-:W-:Y:S02]  /*36d0*/  MOV R37, R25 ;  /* 0x0000001900257202 */ /* 0x000fe40000000f00 */
[----:B------:R-:W3:Y:S01]  /*36e0*/  LDL.LU.64 R24, [R1+0x528] ;  /* 0x0005280001187983 */ /* 0x000ee20000300a00 */
[----:B--2---:R-:W-:-:S05]  /*36f0*/  @!P1 MOV R22, R18 ;  /* 0x0000001200169202 */ /* 0x004fca0000000f00 */
[----:B------:R0:W-:Y:S02]  /*3700*/  STL [R1+0x39c], R22 ;  /* 0x00039c1601007387 */ /* 0x0001e40000100800 */
[----:B0-----:R-:W-:Y:S02]  /*3710*/  CS2R R22, SRZ ;  /* 0x0000000000167805 */ /* 0x001fe4000001ff00 */
[----:B------:R-:W-:Y:S02]  /*3720*/  @!P1 MOV R22, R19 ;  /* 0x0000001300169202 */ /* 0x000fe40000000f00 */
[----:B----4-:R-:W-:-:S03]  /*3730*/  @!P1 MOV R23, R20 ;  /* 0x0000001400179202 */ /* 0x010fc60000000f00 */
[----:B------:R0:W-:Y:S04]  /*3740*/  STL [R1+0x3c0], R22 ;  /* 0x0003c01601007387 */ /* 0x0001e80000100800 */
[----:B------:R1:W-:Y:S04]  /*3750*/  STL [R1+0x274], R23 ;  /* 0x0002741701007387 */ /* 0x0003e80000100800 */
[----:B0-----:R-:W2:Y:S04]  /*3760*/  LDL.LU R22, [R1+0x524] ;  /* 0x0005240001167983 */ /* 0x001ea80000300800 */
[----:B-1----:R-:W2:Y:S04]  /*3770*/  LDL.LU R23, [R1+0x520] ;  /* 0x0005200001177983 */ /* 0x002ea80000300800 */
[----:B------:R0:W-:Y:S02]  /*3780*/  STL [R1+0x25c], R35 ;  /* 0x00025c2301007387 */ /* 0x0001e40000100800 */
[----:B0-----:R-:W-:Y:S01]  /*3790*/  HFMA2 R35, -RZ, RZ, 0, 0 ;  /* 0x00000000ff237431 */ /* 0x001fe200000001ff */
[----:B---3--:R-:W-:-:S05]  /*37a0*/  @!P0 MOV R35, R2 ;  /* 0x0000000200238202 */ /* 0x008fca0000000f00 */
[----:B------:R0:W-:Y:S02]  /*37b0*/  STL [R1+0x324], R35 ;  /* 0x0003242301007387 */ /* 0x0001e40000100800 */
[----:B0-----:R-:W-:Y:S01]  /*37c0*/  HFMA2 R35, -RZ, RZ, 0, 0 ;  /* 0x00000000ff237431 */ /* 0x001fe200000001ff */
[----:B------:R-:W-:Y:S02]  /*37d0*/  @!P0 MOV R35, R3 ;  /* 0x0000000300238202 */ /* 0x000fe40000000f00 */
[----:B------:R-:W-:Y:S01]  /*37e0*/  LOP3.LUT P0, RZ, R0, 0x200000, RZ, 0xc0, !PT ;  /* 0x0020000000ff7812 */ /* 0x000fe2000780c0ff */
[----:B------:R0:W-:Y:S02]  /*37f0*/  STL.64 [R1+0x18], R2 ;  /* 0x0000180201007387 */ /* 0x0001e40000100a00 */
[----:B0-----:R-:W-:-:S10]  /*3800*/  CS2R R2, SRZ ;  /* 0x0000000000027805 */ /* 0x001fd4000001ff00 */
[----:B--2---:R0:W2:Y:S02]  /*3810*/  @!P0 LDG.E.64 R2, desc[UR10][R22.64] ;  /* 0x0000000a16028981 */ /* 0x0040a4000c1e1b00 */
[----:B0-----:R-:W-:Y:S02]  /*3820*/  MOV R22, R16 ;  /* 0x0000001000167202 */ /* 0x001fe40000000f00 */
[----:B------:R-:W-:Y:S02]  /*3830*/  MOV R23, R17 ;  /* 0x0000001100177202 */ /* 0x000fe40000000f00 */
[----:B------:R-:W-:-:S06]  /*3840*/  CS2R R16, SRZ ;  /* 0x0000000000107805 */ /* 0x000fcc000001ff00 */
[----:B------:R0:W3:Y:S04]  /*3850*/  @!P0 LDG.E.64 R16, desc[UR10][R24.64] ;  /* 0x0000000a18108981 */ /* 0x0000e8000c1e1b00 */
[----:B------:R1:W-:Y:S02]  /*3860*/  STL.64 [R1+0x118], R10 ;  /* 0x0001180a01007387 */ /* 0x0003e40000100a00 */
[----:B-1----:R-:W-:Y:S01]  /*3870*/  MOV R10, R26 ;  /* 0x0000001a000a7202 */ /* 0x002fe20000000f00 */
[----:B------:R-:W-:Y:S01]  /*3880*/  HFMA2 R26, -RZ, RZ, 0, 0 ;  /* 0x00000000ff1a7431 */ /* 0x000fe200000001ff */
[----:B------:R-:W-:Y:S02]  /*3890*/  MOV R11, R27 ;  /* 0x0000001b000b7202 */ /* 0x000fe40000000f00 */
[----:B0-----:R-:W-:-:S02]  /*38a0*/  MOV R24, R28 ;  /* 0x0000001c00187202 */ /* 0x001fc40000000f00 */
[----:B------:R-:W-:Y:S02]  /*38b0*/  MOV R25, R29 ;  /* 0x0000001d00197202 */ /* 0x000fe40000000f00 */
[----:B------:R-:W4:Y:S01]  /*38c0*/  LDL.LU.64 R28, [R1+0x518] ;  /* 0x00051800011c7983 */ /* 0x000f220000300a00 */
[----:B--2---:R-:W-:-:S05]  /*38d0*/  @!P0 MOV R26, R2 ;  /* 0x00000002001a8202 */ /* 0x004fca0000000f00 */
[----:B------:R0:W-:Y:S02]  /*38e0*/  STL [R1+0x3c4], R26 ;  /* 0x0003c41a01007387 */ /* 0x0001e40000100800 */
[----:B0-----:R-:W-:Y:S02]  /*38f0*/  CS2R R26, SRZ ;  /* 0x00000000001a7805 */ /* 0x001fe4000001ff00 */
[----:B------:R-:W-:Y:S02]  /*3900*/  @!P0 MOV R26, R3 ;  /* 0x00000003001a8202 */ /* 0x000fe40000000f00 */
[----:B---3--:R-:W-:-:S03]  /*3910*/  @!P0 MOV R27, R16 ;  /* 0x00000010001b8202 */ /* 0x008fc60000000f00 */
[----:B------:R0:W-:Y:S04]  /*3920*/  STL [R1+0x3d8], R26 ;  /* 0x0003d81a01007387 */ /* 0x0001e80000100800 */
[----:B------:R1:W-:Y:S04]  /*3930*/  STL [R1+0x2b8], R27 ;  /* 0x0002b81b01007387 */ /* 0x0003e80000100800 */
[----:B0-----:R-:W2:Y:S04]  /*3940*/  LDL.LU R26, [R1+0x514] ;  /* 0x00051400011a7983 */ /* 0x001ea80000300800 */
[----:B-1----:R-:W2:Y:S04]  /*3950*/  LDL.LU R27, [R1+0x510] ;  /* 0x00051000011b7983 */ /* 0x002ea80000300800 */
[----:B------:R0:W-:Y:S02]  /*3960*/  STL [R1+0x35c], R35 ;  /* 0x00035c2301007387 */ /* 0x0001e40000100800 */
[----:B0-----:R-:W-:Y:S01]  /*3970*/  HFMA2 R35, -RZ, RZ, 0, 0 ;  /* 0x00000000ff237431 */ /* 0x001fe200000001ff */
[----:B------:R-:W-:-:S05]  /*3980*/  @!P2 MOV R35, R12 ;  /* 0x0000000c0023a202 */ /* 0x000fca0000000f00 */
[----:B------:R0:W-:Y:S02]  /*3990*/  STL [R1+0x37c], R35 ;  /* 0x00037c2301007387 */ /* 0x0001e40000100800 */
[----:B0-----:R-:W-:Y:S01]  /*39a0*/  HFMA2 R35, -RZ, RZ, 0, 0 ;  /* 0x00000000ff237431 */ /* 0x001fe200000001ff */
[----:B------:R-:W-:Y:S02]  /*39b0*/  @!P2 MOV R35, R15 ;  /* 0x0000000f0023a202 */ /* 0x000fe40000000f00 */
[----:B------:R-:W-:Y:S01]  /*39c0*/  LOP3.LUT P2, RZ, R0, 0x100000, RZ, 0xc0, !PT ;  /* 0x0010000000ff7812 */ /* 0x000fe2000784c0ff */
[----:B------:R0:W-:Y:S02]  /*39d0*/  STL.64 [R1+0x20], R12 ;  /* 0x0000200c01007387 */ /* 0x0001e40000100a00 */
[----:B0-----:R-:W-:Y:S01]  /*39e0*/  MOV R12, R10 ;  /* 0x0000000a000c7202 */ /* 0x001fe20000000f00 */
[----:B------:R-:W-:Y:S01]  /*39f0*/  HFMA2 R10, -RZ, RZ, 0, 0 ;  /* 0x00000000ff0a7431 */ /* 0x000fe200000001ff */
[----:B------:R-:W-:-:S02]  /*3a00*/  MOV R13, R11 ;  /* 0x0000000b000d7202 */ /* 0x000fc40000000f00 */
[----:B------:R-:W-:-:S06]  /*3a10*/  MOV R11, RZ ;  /* 0x000000ff000b7202 */ /* 0x000fcc0000000f00 */
[----:B--2---:R0:W2:Y:S02]  /*3a20*/  @!P2 LDG.E.64 R10, desc[UR10][R26.64] ;  /* 0x0000000a1a0aa981 */ /* 0x0040a4000c1e1b00 */
[----:B0-----:R-:W-:Y:S02]  /*3a30*/  MOV R26, R12 ;  /* 0x0000000c001a7202 */ /* 0x001fe40000000f00 */
[----:B------:R-:W-:Y:S02]  /*3a40*/  MOV R27, R13 ;  /* 0x0000000d001b7202 */ /* 0x000fe40000000f00 */
[----:B------:R-:W-:-:S06]  /*3a50*/  CS2R R12, SRZ ;  /* 0x00000000000c7805 */ /* 0x000fcc000001ff00 */
[----:B----4-:R0:W3:Y:S04]  /*3a60*/  @!P2 LDG.E.64 R12, desc[UR10][R28.64] ;  /* 0x0000000a1c0ca981 */ /* 0x0100e8000c1e1b00 */
[----:B------:R1:W-:Y:S01]  /*3a70*/  STL.64 [R1+0x120], R14 ;  /* 0x0001200e01007387 */ /* 0x0003e20000100a00 */
[----:B0-----:R-:W-:Y:S02]  /*3a80*/  MOV R28, R32 ;  /* 0x00000020001c7202 */ /* 0x001fe40000000f00 */
[----:B------:R-:W-:Y:S01]  /*3a90*/  MOV R29, R33 ;  /* 0x00000021001d7202 */ /* 0x000fe20000000f00 */
[----:B------:R-:W-:Y:S01]  /*3aa0*/  STL [R1+0x2a4], R35 ;  /* 0x0002a42301007387 */ /* 0x000fe20000100800 */
[----:B-1----:R-:W-:Y:S01]  /*3ab0*/  MOV R14, R28 ;  /* 0x0000001c000e7202 */ /* 0x002fe20000000f00 */
[----:B------:R-:W-:Y:S01]  /*3ac0*/  HFMA2 R28, -RZ, RZ, 0, 0 ;  /* 0x00000000ff1c7431 */ /* 0x000fe200000001ff */
[----:B------:R-:W-:Y:S01]  /*3ad0*/  MOV R15, R29 ;  /* 0x0000001d000f7202 */ /* 0x000fe20000000f00 */
[----:B------:R-:W-:Y:S01]  /*3ae0*/  STL.64 [R1+0x28], R18 ;  /* 0x0000281201007387 */ /* 0x000fe20000100a00 */
[----:B------:R-:W-:-:S02]  /*3af0*/  MOV R29, R25 ;  /* 0x00000019001d7202 */ /* 0x000fc40000000f00 */
[----:B------:R-:W-:Y:S01]  /*3b00*/  MOV R25, R23 ;  /* 0x0000001700197202 */ /* 0x000fe20000000f00 */
[----:B------:R-:W4:Y:S01]  /*3b10*/  LDL.LU.64 R32, [R1+0x508] ;  /* 0x0005080001207983 */ /* 0x000f220000300a00 */
[----:B------:R-:W-:Y:S02]  /*3b20*/  MOV R23, R43 ;  /* 0x0000002b00177202 */ /* 0x000fe40000000f00 */
[----:B------:R-:W-:Y:S02]  /*3b30*/  MOV R43, R31 ;  /* 0x0000001f002b7202 */ /* 0x000fe40000000f00 */
[----:B--2---:R-:W-:-:S05]  /*3b40*/  @!P2 MOV R28, R10 ;  /* 0x0000000a001ca202 */ /* 0x004fca0000000f00 */
[----:B------:R0:W-:Y:S02]  /*3b50*/  STL [R1+0x3dc], R28 ;  /* 0x0003dc1c01007387 */ /* 0x0001e40000100800 */
[----:B0-----:R-:W-:Y:S02]  /*3b60*/  MOV R28, R24 ;  /* 0x00000018001c7202 */ /* 0x001fe40000000f00 */
[----:B------:R-:W-:Y:S02]  /*3b70*/  MOV R24, R22 ;  /* 0x0000001600187202 */ /* 0x000fe40000000f00 */
[----:B------:R-:W-:Y:S02]  /*3b80*/  MOV R22, R42 ;  /* 0x0000002a00167202 */ /* 0x000fe40000000f00 */
[----:B------:R-:W-:Y:S02]  /*3b90*/  MOV R42, R30 ;  /* 0x0000001e002a7202 */ /* 0x000fe40000000f00 */
[----:B------:R-:W-:-:S02]  /*3ba0*/  CS2R R30, SRZ ;  /* 0x00000000001e7805 */ /* 0x000fc4000001ff00 */
[----:B------:R-:W-:Y:S02]  /*3bb0*/  @!P2 MOV R30, R11 ;  /* 0x0000000b001ea202 */ /* 0x000fe40000000f00 */
[----:B---3--:R-:W-:-:S03]  /*3bc0*/  @!P2 MOV R31, R12 ;  /* 0x0000000c001fa202 */ /* 0x008fc60000000f00 */
[----:B------:R0:W-:Y:S04]  /*3bd0*/  STL [R1+0x400], R30 ;  /* 0x0004001e01007387 */ /* 0x0001e80000100800 */
[----:B------:R1:W-:Y:S04]  /*3be0*/  STL [R1+0x2bc], R31 ;  /* 0x0002bc1f01007387 */ /* 0x0003e80000100800 */
[----:B0-----:R-:W2:Y:S04]  /*3bf0*/  LDL.LU R30, [R1+0x504] ;  /* 0x00050400011e7983 */ /* 0x001ea80000300800 */
[----:B-1----:R-:W2:Y:S01]  /*3c00*/  LDL.LU R31, [R1+0x500] ;  /* 0x00050000011f7983 */ /* 0x002ea20000300800 */
[----:B------:R-:W-:Y:S01]  /*3c10*/  HFMA2 R35, -RZ, RZ, 0, 0 ;  /* 0x00000000ff237431 */ /* 0x000fe200000001ff */
[----:B------:R-:W-:-:S02]  /*3c20*/  @!P1 MOV R35, R21 ;  /* 0x0000001500239202 */ /* 0x000fc40000000f00 */
[----:B------:R-:W-:Y:S02]  /*3c30*/  LOP3.LUT P1, RZ, R0, 0x80000, RZ, 0xc0, !PT ;  /* 0x0008000000ff7812 */ /* 0x000fe4000782c0ff */
[----:B------:R-:W-:Y:S02]  /*3c40*/  MOV R18, R14 ;  /* 0x0000000e00127202 */ /* 0x000fe40000000f00 */
[----:B------:R-:W-:Y:S02]  /*3c50*/  MOV R19, R15 ;  /* 0x0000000f00137202 */ /* 0x000fe40000000f00 */
[----:B------:R-:W-:Y:S01]  /*3c60*/  CS2R R14, SRZ ;  /* 0x00000000000e7805 */ /* 0x000fe2000001ff00 */
[----:B------:R0:W-:Y:S06]  /*3c70*/  STL [R1+0x264], R35 ;  /* 0x0002642301007387 */ /* 0x0001ec0000100800 */
[----:B--2---:R-:W2:Y:S01]  /*3c80*/  @!P1 LDG.E.64 R14, desc[UR10][R30.64] ;  /* 0x0000000a1e0e9981 */ /* 0x004ea2000c1e1b00 */
[----:B0-----:R-:W-:Y:S01]  /*3c90*/  HFMA2 R35, -RZ, RZ, 0, 0 ;  /* 0x00000000ff237431 */ /* 0x001fe200000001ff */
[----:B------:R-:W-:-:S05]  /*3ca0*/  @!P0 MOV R35, R17 ;  /* 0x0000001100238202 */ /* 0x000fca0000000f00 */
[----:B------:R0:W-:Y:S02]  /*3cb0*/  STL [R1+0x2c8], R35 ;  /* 0x0002c82301007387 */ /* 0x0001e40000100800 */
[----:B0-----:R-:W-:Y:S01]  /*3cc0*/  HFMA2 R35, -RZ, RZ, 0, 0 ;  /* 0x00000000ff237431 */ /* 0x001fe200000001ff */
[----:B------:R-:W-:-:S05]  /*3cd0*/  @!P2 MOV R35, R13 ;  /* 0x0000000d0023a202 */ /* 0x000fca0000000f00 */
[----:B------:R0:W-:Y:S02]  /*3ce0*/  STL [R1+0x2e0], R35 ;  /* 0x0002e02301007387 */ /* 0x0001e40000100800 */
[----:B0-----:R-:W-:Y:S01]  /*3cf0*/  HFMA2 R35, -RZ, RZ, 0, 0 ;  /* 0x00000000ff237431 */ /* 0x001fe200000001ff */
[----:B--2---:R-:W-:-:S05]  /*3d00*/  @!P1 MOV R35, R14 ;  /* 0x0000000e00239202 */ /* 0x004fca0000000f00 */
[----:B------:R0:W-:Y:S02]  /*3d10*/  STL [R1+0x404], R35 ;  /* 0x0004042301007387 */ /* 0x0001e40000100800 */
[----:B0-----:R-:W-:Y:S01]  /*3d20*/  HFMA2 R35, -RZ, RZ, 0, 0 ;  /* 0x00000000ff237431 */ /* 0x001fe200000001ff */
[----:B------:R-:W-:-:S05]  /*3d30*/  @!P1 MOV R35, R15 ;  /* 0x0000000f00239202 */ /* 0x000fca0000000f00 */
[----:B------:R0:W-:Y:S04]  /*3d40*/  STL [R1+0x410], R35 ;  /* 0x0004102301007387 */ /* 0x0001e80000100800 */
[----:B0-----:R-:W2:Y:S01]  /*3d50*/  LDL.LU R35, [R1+0x4fc] ;  /* 0x0004fc0001237983 */ /* 0x001ea20000300800 */
[----:B------:R-:W-:Y:S02]  /*3d60*/  MOV R30, R18 ;  /* 0x00000012001e7202 */ /* 0x000fe40000000f00 */
[----:B------:R-:W-:Y:S02]  /*3d70*/  MOV R31, R19 ;  /* 0x00000013001f7202 */ /* 0x000fe40000000f00 */
[----:B------:R-:W-:Y:S02]  /*3d80*/  CS2R R18, SRZ ;  /* 0x0000000000127805 */ /* 0x000fe4000001ff00 */
[----:B------:R-:W-:Y:S01]  /*3d90*/  LOP3.LUT P0, RZ, R0, 0x40000, RZ, 0xc0, !PT ;  /* 0x0004000000ff7812 */ /* 0x000fe2000780c0ff */
[----:B------:R0:W-:Y:S04]  /*3da0*/  STL.64 [R1+0x30], R2 ;  /* 0x0000300201007387 */ /* 0x0001e80000100a00 */
[----:B----4-:R-:W3:Y:S01]  /*3db0*/  @!P1 LDG.E.64 R18, desc[UR10][R32.64] ;  /* 0x0000000a20129981 */ /* 0x010ee2000c1e1b00 */
[----:B0-----:R-:W-:-:S03]  /*3dc0*/  CS2R R2, SRZ ;  /* 0x0000000000027805 */ /* 0x001fc6000001ff00 */
[----:B------:R0:W-:Y:S04]  /*3dd0*/  STL.64 [R1+0x128], R20 ;  /* 0x0001281401007387 */ /* 0x0001e80000100a00 */
[----:B------:R1:W-:Y:S04]  /*3de0*/  STL.64 [R1+0x38], R10 ;  /* 0x0000380a01007387 */ /* 0x0003e80000100a00 */
[----:B------:R-:W-:Y:S01]  /*3df0*/  STL.64 [R1+0x130], R16 ;  /* 0x0001301001007387 */ /* 0x000fe20000100a00 */
[----:B------:R-:W-:-:S03]  /*3e00*/  LOP3.LUT P2, RZ, R0, 0x20000, RZ, 0xc0, !PT ;  /* 0x0002000000ff7812 */ /* 0x000fc6000784c0ff */
[----:B------:R-:W4:Y:S04]  /*3e10*/  LDL.LU.64 R32, [R1+0x318] ;  /* 0x0003180001207983 */ /* 0x000f280000300a00 */
[----:B--2---:R-:W2:Y:S01]  /*3e20*/  @!P0 LDG.E.64 R2, desc[UR10][R34.64] ;  /* 0x0000000a22028981 */ /* 0x004ea2000c1e1b00 */
[----:B0-----:R-:W-:-:S03]  /*3e30*/  CS2R R20, SRZ ;  /* 0x0000000000147805 */ /* 0x001fc6000001ff00 */
[----:B-1----:R-:W4:Y:S04]  /*3e40*/  LDL.LU.64 R10, [R1+0x338] ;  /* 0x00033800010a7983 */ /* 0x002f280000300a00 */
[----:B------:R-:W2:Y:S01]  /*3e50*/  LDL.LU.64 R34, [R1+0x300] ;  /* 0x0003000001227983 */ /* 0x000ea20000300a00 */
[----:B---3--:R-:W-:Y:S02]  /*3e60*/  @!P1 MOV R21, R18 ;  /* 0x0000001200159202 */ /* 0x008fe40000000f00 */
[----:B------:R-:W-:-:S03]  /*3e70*/  @!P1 MOV R20, R19 ;  /* 0x0000001300149202 */ /* 0x000fc60000000f00 */
[----:B------:R-:W-:Y:S04]  /*3e80*/  STL [R1+0x2cc], R21 ;  /* 0x0002cc1501007387 */ /* 0x000fe80000100800 */
[----:B------:R0:W-:Y:S02]  /*3e90*/  STL [R1+0x2f0], R20 ;  /* 0x0002f01401007387 */ /* 0x0001e40000100800 */
[----:B0-----:R-:W-:-:S06]  /*3ea0*/  CS2R R20, SRZ ;  /* 0x0000000000147805 */ /* 0x001fcc000001ff00 */
[----:B--2---:R-:W2:Y:S04]  /*3eb0*/  @!P0 LDG.E.64 R20, desc[UR10][R34.64] ;  /* 0x0000000a22148981 */ /* 0x004ea8000c1e1b00 */
[----:B------:R-:W3:Y:S01]  /*3ec0*/  LDL.LU.64 R34, [R1+0x408] ;  /* 0x0004080001227983 */ /* 0x000ee20000300a00 */
[----:B------:R-:W-:Y:S01]  /*3ed0*/  HFMA2 R17, -RZ, RZ, 0, 0 ;  /* 0x00000000ff117431 */ /* 0x000fe200000001ff */
[----:B------:R-:W-:-:S05]  /*3ee0*/  @!P0 MOV R17, R2 ;  /* 0x0000000200118202 */ /* 0x000fca0000000f00 */
[----:B------:R0:W-:Y:S02]  /*3ef0*/  STL [R1+0x414], R17 ;  /* 0x0004141101007387 */ /* 0x0001e40000100800 */
[----:B0-----:R-:W-:Y:S02]  /*3f00*/  CS2R R16, SRZ ;  /* 0x0000000000107805 */ /* 0x001fe4000001ff00 */
[----:B------:R0:W-:Y:S04]  /*3f10*/  STL.64 [R1+0x138], R12 ;  /* 0x0001380c01007387 */ /* 0x0001e80000100a00 */
[----:B0-----:R-:W3:Y:S01]  /*3f20*/  LDL.LU.64 R12, [R1+0x3f0] ;  /* 0x0003f000010c7983 */ /* 0x001ee20000300a00 */
[----:B--2---:R-:W-:Y:S02]  /*3f30*/  @!P0 MOV R17, R20 ;  /* 0x0000001400118202 */ /* 0x004fe40000000f00 */
[----:B------:R-:W-:-:S03]  /*3f40*/  @!P0 MOV R16, R21 ;  /* 0x0000001500108202 */ /* 0x000fc60000000f00 */
[----:B------:R-:W-:Y:S04]  /*3f50*/  STL [R1+0x300], R17 ;  /* 0x0003001101007387 */ /* 0x000fe80000100800 */
[----:B------:R0:W-:Y:S02]  /*3f60*/  STL [R1+0x304], R16 ;  /* 0x0003041001007387 */ /* 0x0001e40000100800 */
[----:B0-----:R-:W-:-:S06]  /*3f70*/  CS2R R16, SRZ ;  /* 0x0000000000107805 */ /* 0x001fcc000001ff00 */
[----:B----4-:R0:W2:Y:S02]  /*3f80*/  @!P2 LDG.E.64 R16, desc[UR10][R10.64] ;  /* 0x0000000a0a10a981 */ /* 0x0100a4000c1e1b00 */
[----:B0-----:R-:W-:Y:S01]  /*3f90*/  HFMA2 R10, -RZ, RZ, 0, 0 ;  /* 0x00000000ff0a7431 */ /* 0x001fe200000001ff */
[----:B------:R-:W-:-:S06]  /*3fa0*/  MOV R11, RZ ;  /* 0x000000ff000b7202 */ /* 0x000fcc0000000f00 */
[----:B---3--:R0:W3:Y:S01]  /*3fb0*/  @!P2 LDG.E.64 R10, desc[UR10][R34.64] ;  /* 0x0000000a220aa981 */ /* 0x0080e2000c1e1b00 */
[----:B------:R-:W-:Y:S02]  /*3fc0*/  LOP3.LUT P1, RZ, R0, 0x10000, RZ, 0xc0, !PT ;  /* 0x0001000000ff7812 */ /* 0x000fe4000782c0ff */
[----:B0-----:R-:W-:Y:S02]  /*3fd0*/  MOV R34, R32 ;  /* 0x0000002000227202 */ /* 0x001fe40000000f00 */
[----:B------:R-:W-:Y:S02]  /*3fe0*/  MOV R35, R33 ;  /* 0x0000002100237202 */ /* 0x000fe40000000f00 */
[----:B------:R-:W-:Y:S02]  /*3ff0*/  MOV R32, R30 ;  /* 0x0000001e00207202 */ /* 0x000fe40000000f00 */
[----:B------:R-:W-:Y:S02]  /*4000*/  MOV R33, R31 ;  /* 0x0000001f00217202 */ /* 0x000fe40000000f00 */
[----:B------:R-:W-:-:S02]  /*4010*/  MOV R30, R24 ;  /* 0x00000018001e7202 */ /* 0x000fc40000000f00 */
[----:B------:R-:W-:Y:S02]  /*4020*/  MOV R31, R25 ;  /* 0x00000019001f7202 */ /* 0x000fe40000000f00 */
[----:B------:R-:W-:Y:S01]  /*4030*/  CS2R R24, SRZ ;  /* 0x0000000000187805 */ /* 0x000fe2000001ff00 */
[----:B------:R0:W-:Y:S02]  /*4040*/  STL [R1+0x4f8], R2 ;  /* 0x0004f80201007387 */ /* 0x0001e40000100800 */
[----:B0-----:R-:W-:Y:S01]  /*4050*/  HFMA2 R2, -RZ, RZ, 0, 0 ;  /* 0x00000000ff027431 */ /* 0x001fe200000001ff */
[----:B------:R-:W-:-:S05]  /*4060*/  @!P0 MOV R2, R3 ;  /* 0x0000000300028202 */ /* 0x000fca0000000f00 */
[----:B------:R0:W-:Y:S02]  /*4070*/  STL [R1+0x418], R2 ;  /* 0x0004180201007387 */ /* 0x0001e40000100800 */
[----:B0-----:R-:W-:Y:S01]  /*4080*/  HFMA2 R2, -RZ, RZ, 0, 0 ;  /* 0x00000000ff027431 */ /* 0x001fe200000001ff */
[----:B--2---:R-:W-:-:S05]  /*4090*/  @!P2 MOV R25, R17 ;  /* 0x000000110019a202 */ /* 0x004fca0000000f00 */
[----:B------:R-:W-:Y:S01]  /*40a0*/  STL [R1+0x40c], R25 ;  /* 0x00040c1901007387 */ /* 0x000fe20000100800 */
[----:B---3--:R-:W-:-:S05]  /*40b0*/  @!P2 MOV R24, R10 ;  /* 0x0000000a0018a202 */ /* 0x008fca0000000f00 */
[----:B------:R0:W-:Y:S02]  /*40c0*/  STL [R1+0x320], R24 ;  /* 0x0003201801007387 */ /* 0x0001e40000100800 */
[----:B0-----:R-:W-:-:S06]  /*40d0*/  CS2R R24, SRZ ;  /* 0x0000000000187805 */ /* 0x001fcc000001ff00 */
[----:B------:R0:W2:Y:S01]  /*40e0*/  @!P1 LDG.E.64 R24, desc[UR10][R12.64] ;  /* 0x0000000a0c189981 */ /* 0x0000a2000c1e1b00 */
[----:B------:R-:W-:-:S03]  /*40f0*/  @!P2 MOV R2, R16 ;  /* 0x000000100002a202 */ /* 0x000fc60000000f00 */
[----:B------:R-:W-:Y:S04]  /*4100*/  STL.64 [R1+0x4f0], R10 ;  /* 0x0004f00a01007387 */ /* 0x000fe80000100a00 */
[----:B------:R1:W-:Y:S02]  /*4110*/  STL [R1+0x408], R2 ;  /* 0x0004080201007387 */ /* 0x0003e40000100800 */
[----:B-1----:R-:W-:Y:S01]  /*4120*/  HFMA2 R2, -RZ, RZ, 0, 0 ;  /* 0x00000000ff027431 */ /* 0x002fe200000001ff */
[----:B------:R-:W-:Y:S02]  /*4130*/  @!P2 MOV R2, R11 ;  /* 0x0000000b0002a202 */ /* 0x000fe40000000f00 */
[----:B------:R-:W3:Y:S04]  /*4140*/  LDL.LU.64 R10, [R1+0x3f8] ;  /* 0x0003f800010a7983 */ /* 0x000ee80000300a00 */
[----:B------:R1:W-:Y:S02]  /*4150*/  STL [R1+0x338], R2 ;  /* 0x0003380201007387 */ /* 0x0003e40000100800 */
[----:B-1----:R-:W-:-:S02]  /*4160*/  HFMA2 R2, -RZ, RZ, 0, 0 ;  /* 0x00000000ff027431 */ /* 0x002fc400000001ff */
[----:B------:R1:W-:Y:S01]  /*4170*/  STL.64 [R1+0x40], R14 ;  /* 0x0000400e01007387 */ /* 0x0003e20000100a00 */
[----:B0-----:R-:W-:-:S03]  /*4180*/  CS2R R12, SRZ ;  /* 0x00000000000c7805 */ /* 0x001fc6000001ff00 */
[----:B-1----:R-:W4:Y:S01]  /*4190*/  LDL.LU.64 R14, [R1+0x360] ;  /* 0x00036000010e7983 */ /* 0x002f220000300a00 */
[----:B--2---:R-:W-:-:S05]  /*41a0*/  @!P1 MOV R2, R24 ;  /* 0x0000001800029202 */ /* 0x004fca0000000f00 */
[----:B------:R0:W-:Y:S02]  /*41b0*/  STL [R1+0x3f0], R2 ;  /* 0x0003f00201007387 */ /* 0x0001e40000100800 */
[----:B0-----:R-:W-:Y:S01]  /*41c0*/  HFMA2 R2, -RZ, RZ, 0, 0 ;  /* 0x00000000ff027431 */ /* 0x001fe200000001ff */
[----:B------:R-:W-:-:S05]  /*41d0*/  @!P1 MOV R2, R25 ;  /* 0x0000001900029202 */ /* 0x000fca0000000f00 */
[----:B------:R0:W-:Y:S04]  /*41e0*/  STL [R1+0x3f4], R2 ;  /* 0x0003f40201007387 */ /* 0x0001e80000100800 */
[----:B---3--:R-:W2:Y:S04]  /*41f0*/  @!P1 LDG.E.64 R12, desc[UR10][R10.64] ;  /* 0x0000000a0a0c9981 */ /* 0x008ea8000c1e1b00 */
[----:B0-----:R-:W3:Y:S04]  /*4200*/  LDL.LU R2, [R1+0x4f8] ;  /* 0x0004f80001027983 */ /* 0x001ee80000300800 */
[----:B------:R-:W2:Y:S01]  /*4210*/  LDL.LU.64 R10, [R1+0x3e8] ;  /* 0x0003e800010a7983 */ /* 0x000ea20000300a00 */
[----:B------:R-:W-:-:S03]  /*4220*/  LOP3.LUT P0, RZ, R0, 0x8000, RZ, 0xc0, !PT ;  /* 0x0000800000ff7812 */ /* 0x000fc6000780c0ff */
[----:B------:R0:W-:Y:S04]  /*4230*/  STL.64 [R1+0x148], R20 ;  /* 0x0001481401007387 */ /* 0x0001e80000100a00 */
[----:B0-----:R-:W2:Y:S04]  /*4240*/  LDL.LU.64 R20, [R1+0x388] ;  /* 0x0003880001147983 */ /* 0x001ea80000300a00 */
[----:B---3--:R0:W-:Y:S02]  /*4250*/  STL.64 [R1+0x48], R2 ;  /* 0x0000480201007387 */ /* 0x0081e40000100a00 */
[----:B0-----:R-:W-:-:S06]  /*4260*/  CS2R R2, SRZ ;  /* 0x0000000000027805 */ /* 0x001fcc000001ff00 */
[----:B----4-:R0:W3:Y:S02]  /*4270*/  @!P0 LDG.E.64 R2, desc[UR10][R14.64] ;  /* 0x0000000a0e028981 */ /* 0x0100e4000c1e1b00 */
[----:B0-----:R-:W-:-:S06]  /*4280*/  CS2R R14, SRZ ;  /* 0x00000000000e7805 */ /* 0x001fcc000001ff00 */
[----:B--2---:R-:W2:Y:S04]  /*4290*/  @!P0 LDG.E.64 R14, desc[UR10][R10.64] ;  /* 0x0000000a0a0e8981 */ /* 0x004ea8000c1e1b00 */
[----:B------:R-:W4:Y:S04]  /*42a0*/  LDL.LU.64 R10, [R1+0x3e0] ;  /* 0x0003e000010a7983 */ /* 0x000f280000300a00 */
[----:B------:R0:W-:Y:S02]  /*42b0*/  STL.64 [R1+0x140], R18 ;  /* 0x0001401201007387 */ /* 0x0001e40000100a00 */
[----:B0-----:R-:W-:-:S02]  /*42c0*/  CS2R R18, SRZ ;  /* 0x0000000000127805 */ /* 0x001fc4000001ff00 */
[----:B------:R-:W-:Y:S02]  /*42d0*/  @!P1 MOV R19, R12 ;  /* 0x0000000c00139202 */ /* 0x000fe40000000f00 */
[----:B------:R-:W-:-:S03]  /*42e0*/  @!P1 MOV R18, R13 ;  /* 0x0000000d00129202 */ /* 0x000fc60000000f00 */
[----:B------:R0:W-:Y:S04]  /*42f0*/  STL [R1+0x33c], R19 ;  /* 0x00033c1301007387 */ /* 0x0001e80000100800 */
[----:B------:R1:W-:Y:S01]  /*4300*/  STL [R1+0x358], R18 ;  /* 0x0003581201007387 */ /* 0x0003e20000100800 */
[----:B0-----:R-:W-:Y:S02]  /*4310*/  MOV R19, R33 ;  /* 0x0000002100137202 */ /* 0x001fe40000000f00 */
[----:B------:R-:W-:Y:S02]  /*4320*/  MOV R33, R31 ;  /* 0x0000001f00217202 */ /* 0x000fe40000000f00 */
[----:B-1----:R-:W-:Y:S02]  /*4330*/  MOV R18, R32 ;  /* 0x0000002000127202 */ /* 0x002fe40000000f00 */
[----:B------:R-:W-:-:S02]  /*4340*/  MOV R32, R30 ;  /* 0x0000001e00207202 */ /* 0x000fc40000000f00 */
[----:B------:R-:W-:Y:S02]  /*4350*/  MOV R30, R22 ;  /* 0x00000016001e7202 */ /* 0x000fe40000000f00 */
[----:B------:R-:W-:Y:S02]  /*4360*/  MOV R31, R23 ;  /* 0x00000017001f7202 */ /* 0x000fe40000000f00 */
[----:B------:R-:W-:Y:S02]  /*4370*/  CS2R R22, SRZ ;  /* 0x0000000000167805 */ /* 0x000fe4000001ff00 */
[----:B------:R-:W-:Y:S01]  /*4380*/  LOP3.LUT P2, RZ, R0, 0x4000, RZ, 0xc0, !PT ;  /* 0x0000400000ff7812 */ /* 0x000fe2000784c0ff */
[----:B------:R0:W-:Y:S02]  /*4390*/  STL.64 [R1+0x50], R16 ;  /* 0x0000501001007387 */ /* 0x0001e40000100a00 */
[----:B0-----:R-:W-:Y:S02]  /*43a0*/  CS2R R16, SRZ ;  /* 0x0000000000107805 */ /* 0x001fe4000001ff00 */
[----:B---3--:R-:W-:-:S05]  /*43b0*/  @!P0 MOV R22, R2 ;  /* 0x0000000200168202 */ /* 0x008fca0000000f00 */
[----:B------:R0:W-:Y:S02]  /*43c0*/  STL [R1+0x3e8], R22 ;  /* 0x0003e81601007387 */ /* 0x0001e40000100800 */
[----:B0-----:R-:W-:Y:S02]  /*43d0*/  MOV R22, RZ ;  /* 0x000000ff00167202 */ /* 0x001fe40000000f00 */
[----:B--2---:R-:W-:Y:S02]  /*43e0*/  @!P0 MOV R23, R14 ;  /* 0x0000000e00178202 */ /* 0x004fe40000000f00 */
[----:B------:R-:W-:-:S03]  /*43f0*/  @!P0 MOV R22, R15 ;  /* 0x0000000f00168202 */ /* 0x000fc60000000f00 */
[----:B------:R-:W-:Y:S04]  /*4400*/  STL [R1+0x360], R23 ;  /* 0x0003601701007387 */ /* 0x000fe80000100800 */
[----:B------:R0:W-:Y:S04]  /*4410*/  STL [R1+0x364], R22 ;  /* 0x0003641601007387 */ /* 0x0001e80000100800 */
[----:B----4-:R1:W2:Y:S01]  /*4420*/  @!P2 LDG.E.64 R16, desc[UR10][R10.64] ;  /* 0x0000000a0a10a981 */ /* 0x0102a2000c1e1b00 */
[----:B0-----:R-:W-:-:S03]  /*4430*/  CS2R R22, SRZ ;  /* 0x0000000000167805 */ /* 0x001fc6000001ff00 */
[----:B------:R-:W3:Y:S04]  /*4440*/  LDL.LU.64 R10, [R1+0x4f0] ;  /* 0x0004f000010a7983 */ /* 0x000ee80000300a00 */
[----:B------:R-:W4:Y:S04]  /*4450*/  @!P2 LDG.E.64 R22, desc[UR10][R20.64] ;  /* 0x0000000a1416a981 */ /* 0x000f28000c1e1b00 */
[----:B------:R-:W2:Y:S01]  /*4460*/  LDL.LU.64 R20, [R1+0x3a0] ;  /* 0x0003a00001147983 */ /* 0x000ea20000300a00 */
[----:B------:R-:W-:-:S03]  /*4470*/  LOP3.LUT P1, RZ, R0, 0x2000, RZ, 0xc0, !PT ;  /* 0x0000200000ff7812 */ /* 0x000fc6000782c0ff */
[----:B---3--:R1:W-:Y:S02]  /*4480*/  STL.64 [R1+0x150], R10 ;  /* 0x0001500a01007387 */ /* 0x0083e40000100a00 */
[----:B-1----:R-:W-:Y:S02]  /*4490*/  CS2R R10, SRZ ;  /* 0x00000000000a7805 */ /* 0x002fe4000001ff00 */
[----:B----4-:R-:W-:Y:S02]  /*44a0*/  @!P2 MOV R11, R23 ;  /* 0x00000017000ba202 */ /* 0x010fe40000000f00 */
[----:B--2---:R-:W-:-:S03]  /*44b0*/  @!P2 MOV R10, R16 ;  /* 0x00000010000aa202 */ /* 0x004fc60000000f00 */
[----:B------:R-:W-:Y:S04]  /*44c0*/  STL [R1+0x3e4], R11 ;  /* 0x0003e40b01007387 */ /* 0x000fe80000100800 */
[----:B------:R0:W-:Y:S02]  /*44d0*/  STL [R1+0x378], R10 ;  /* 0x0003780a01007387 */ /* 0x0001e40000100800 */
[----:B0-----:R-:W-:-:S06]  /*44e0*/  CS2R R10, SRZ ;  /* 0x00000000000a7805 */ /* 0x001fcc000001ff00 */
[----:B------:R-:W2:Y:S04]  /*44f0*/  @!P1 LDG.E.64 R10, desc[UR10][R20.64] ;  /* 0x0000000a140a9981 */ /* 0x000ea8000c1e1b00 */
[----:B------:R0:W-:Y:S02]  /*4500*/  STL [R1+0x4ec], R2 ;  /* 0x0004ec0201007387 */ /* 0x0001e40000100800 */
[----:B0-----:R-:W-:Y:S01]  /*4510*/  HFMA2 R2, -RZ, RZ, 0, 0 ;  /* 0x00000000ff027431 */ /* 0x001fe200000001ff */
[----:B------:R-:W-:-:S05]  /*4520*/  @!P0 MOV R2, R3 ;  /* 0x0000000300028202 */ /* 0x000fca0000000f00 */
[----:B------:R0:W-:Y:S02]  /*4530*/  STL [R1+0x3ec], R2 ;  /* 0x0003ec0201007387 */ /* 0x0001e40000100800 */
[----:B0-----:R-:W-:Y:S01]  /*4540*/  HFMA2 R2, -RZ, RZ, 0, 0 ;  /* 0x00000000ff027431 */ /* 0x001fe200000001ff */
[----:B------:R-:W-:-:S05]  /*4550*/  @!P2 MOV R2, R22 ;  /* 0x000000160002a202 */ /* 0x000fca0000000f00 */
[----:B------:R0:W-:Y:S02]  /*4560*/  STL [R1+0x3e0], R2 ;  /* 0x0003e00201007387 */ /* 0x0001e40000100800 */
[----:B0-----:R-:W-:Y:S01]  /*4570*/  HFMA2 R2, -RZ, RZ, 0, 0 ;  /* 0x00000000ff027431 */ /* 0x001fe200000001ff */
[----:B------:R-:W-:-:S05]  /*4580*/  @!P2 MOV R2, R17 ;  /* 0x000000110002a202 */ /* 0x000fca0000000f00 */
[----:B------:R0:W-:Y:S04]  /*4590*/  STL [R1+0x388], R2 ;  /* 0x0003880201007387 */ /* 0x0001e80000100800 */
[----:B------:R1:W-:Y:S01]  /*45a0*/  STL.64 [R1+0x58], R24 ;  /* 0x0000581801007387 */ /* 0x0003e20000100a00 */
[----:B0-----:R-:W-:-:S03]  /*45b0*/  HFMA2 R2, -RZ, RZ, 0, 0 ;  /* 0x00000000ff027431 */ /* 0x001fc600000001ff */
[----:B-1----:R-:W3:Y:S04]  /*45c0*/  LDL.LU.64 R24, [R1+0x3d0] ;  /* 0x0003d00001187983 */ /* 0x002ee80000300a00 */
[----:B------:R0:W-:Y:S04]  /*45d0*/  STL.64 [R1+0x158], R12 ;  /* 0x0001580c01007387 */ /* 0x0001e80000100a00 */
[----:B0-----:R-:W4:Y:S01]  /*45e0*/  LDL.LU.64 R12, [R1+0x3b8] ;  /* 0x0003b800010c7983 */ /* 0x001f220000300a00 */
[----:B--2---:R-:W-:-:S05]  /*45f0*/  @!P1 MOV R2, R10 ;  /* 0x0000000a00029202 */ /* 0x004fca0000000f00 */
[----:B------:R0:W-:Y:S02]  /*4600*/  STL [R1+0x3d0], R2 ;  /* 0x0003d00201007387 */ /* 0x0001e40000100800 */
[----:B0-----:R-:W-:Y:S01]  /*4610*/  HFMA2 R2, -RZ, RZ, 0, 0 ;  /* 0x00000000ff027431 */ /* 0x001fe200000001ff */
[----:B------:R-:W-:-:S05]  /*4620*/  @!P1 MOV R2, R11 ;  /* 0x0000000b00029202 */ /* 0x000fca0000000f00 */
[----:B------:R0:W-:Y:S04]  /*4630*/  STL [R1+0x3d4], R2 ;  /* 0x0003d40201007387 */ /* 0x0001e80000100800 */
[----:B0-----:R-:W2:Y:S01]  /*4640*/  LDL.LU R2, [R1+0x4ec] ;  /* 0x0004ec0001027983 */ /* 0x001ea20000300800 */
[----:B------:R-:W-:Y:S02]  /*4650*/  LOP3.LUT P0, RZ, R0, 0x1000, RZ, 0xc0, !PT ;  /* 0x0000100000ff7812 */ /* 0x000fe4000780c0ff */
[----:B------:R-:W-:-:S06]  /*4660*/  CS2R R20, SRZ ;  /* 0x0000000000147805 */ /* 0x000fcc000001ff00 */
[----:B---3--:R0:W3:Y:S02]  /*4670*/  @!P1 LDG.E.64 R20, desc[UR10][R24.64] ;  /* 0x0000000a18149981 */ /* 0x0080e4000c1e1b00 */
[----:B0-----:R-:W-:Y:S02]  /*4680*/  MOV R24, R18 ;  /* 0x0000001200187202 */ /* 0x001fe40000000f00 */
[----:B------:R-:W-:Y:S02]  /*4690*/  MOV R25, R19 ;  /* 0x0000001300197202 */ /* 0x000fe40000000f00 */
[----:B------:R-:W-:Y:S02]  /*46a0*/  MOV R18, R32 ;  /* 0x0000002000127202 */ /* 0x000fe40000000f00 */
[----:B------:R-:W-:Y:S02]  /*46b0*/  MOV R19, R33 ;  /* 0x0000002100137202 */ /* 0x000fe40000000f00 */
[----:B------:R-:W-:-:S02]  /*46c0*/  MOV R32, R30 ;  /* 0x0000001e00207202 */ /* 0x000fc40000000f00 */
[----:B------:R-:W-:Y:S02]  /*46d0*/  MOV R33, R31 ;  /* 0x0000001f00217202 */ /* 0x000fe40000000f00 */
[----:B------:R-:W3:Y:S04]  /*46e0*/  LDL.LU.64 R30, [R1+0x3c8] ;  /* 0x0003c800011e7983 */ /* 0x000ee80000300a00 */
[----:B--2---:R0:W-:Y:S02]  /*46f0*/  STL.64 [R1+0x60], R2 ;  /* 0x0000600201007387 */ /* 0x0041e40000100a00 */
[----:B0-----:R-:W-:-:S06]  /*4700*/  CS2R R2, SRZ ;  /* 0x0000000000027805 */ /* 0x001fcc000001ff00 */
[----:B----4-:R0:W2:Y:S04]  /*4710*/  @!P0 LDG.E.64 R2, desc[UR10][R12.64] ;  /* 0x0000000a0c028981 */ /* 0x0100a8000c1e1b00 */
[----:B------:R1:W-:Y:S02]  /*4720*/  STL [R1+0x4e8], R22 ;  /* 0x0004e81601007387 */ /* 0x0003e40000100800 */
[----:B-1----:R-:W-:Y:S01]  /*4730*/  HFMA2 R22, -RZ, RZ, 0, 0 ;  /* 0x00000000ff167431 */ /* 0x002fe200000001ff */
[----:B---3--:R-:W-:Y:S02]  /*4740*/  @!P1 MOV R22, R21 ;  /* 0x0000001500169202 */ /* 0x008fe40000000f00 */
[----:B0-----:R-:W-:-:S03]  /*4750*/  MOV R12, R24 ;  /* 0x00000018000c7202 */ /* 0x001fc60000000f00 */
[----:B------:R0:W-:Y:S01]  /*4760*/  STL [R1+0x3a0], R22 ;  /* 0x0003a01601007387 */ /* 0x0001e20000100800 */
[----:B------:R-:W-:Y:S02]  /*4770*/  MOV R13, R25 ;  /* 0x00000019000d7202 */ /* 0x000fe40000000f00 */
[----:B------:R-:W-:Y:S02]  /*4780*/  MOV R24, R18 ;  /* 0x0000001200187202 */ /* 0x000fe40000000f00 */
[----:B------:R-:W-:Y:S02]  /*4790*/  MOV R25, R19 ;  /* 0x0000001300197202 */ /* 0x000fe40000000f00 */
[----:B------:R-:W-:Y:S01]  /*47a0*/  CS2R R18, SRZ ;  /* 0x0000000000127805 */ /* 0x000fe2000001ff00 */
[----:B0-----:R-:W-:Y:S01]  /*47b0*/  HFMA2 R22, -RZ, RZ, 0, 0 ;  /* 0x00000000ff167431 */ /* 0x001fe200000001ff */
[----:B------:R0:W-:Y:S04]  /*47c0*/  STL [R1+0x4e0], R10 ;  /* 0x0004e00a01007387 */ /* 0x0001e80000100800 */
[----:B------:R-:W3:Y:S01]  /*47d0*/  @!P0 LDG.E.64 R18, desc[UR10][R30.64] ;  /* 0x0000000a1e128981 */ /* 0x000ee2000c1e1b00 */
[----:B0-----:R-:W-:-:S02]  /*47e0*/  MOV R10, RZ ;  /* 0x000000ff000a7202 */ /* 0x001fc40000000f00 */
[----:B------:R-:W-:Y:S01]  /*47f0*/  @!P1 MOV R10, R20 ;  /* 0x00000014000a9202 */ /* 0x000fe20000000f00 */
[----:B------:R-:W-:Y:S04]  /*4800*/  STL [R1+0x4e4], R11 ;  /* 0x0004e40b01007387 */ /* 0x000fe80000100800 */
[----:B------:R0:W-:Y:S04]  /*4810*/  STL [R1+0x38c], R10 ;  /* 0x00038c0a01007387 */ /* 0x0001e80000100800 */
[----:B------:R-:W4:Y:S04]  /*4820*/  LDL.LU.64 R30, [R1+0x3b0] ;  /* 0x0003b000011e7983 */ /* 0x000f280000300a00 */
[----:B0-----:R-:W4:Y:S01]  /*4830*/  LDL.LU.64 R10, [R1+0x250] ;  /* 0x00025000010a7983 */ /* 0x001f220000300a00 */
[----:B--2---:R-:W-:-:S05]  /*4840*/  @!P0 MOV R22, R2 ;  /* 0x0000000200168202 */ /* 0x004fca0000000f00 */
[----:B------:R0:W-:Y:S02]  /*4850*/  STL [R1+0x3b8], R22 ;  /* 0x0003b81601007387 */ /* 0x0001e40000100800 */
[----:B0-----:R-:W-:Y:S01]  /*4860*/  HFMA2 R22, -RZ, RZ, 0, 0 ;  /* 0x00000000ff167431 */ /* 0x001fe200000001ff */
[----:B------:R-:W-:-:S05]  /*4870*/  @!P0 MOV R22, R3 ;  /* 0x0000000300168202 */ /* 0x000fca0000000f00 */
[----:B------:R0:W-:Y:S04]  /*4880*/  STL [R1+0x3bc], R22 ;  /* 0x0003bc1601007387 */ /* 0x0001e80000100800 */
[----:B0-----:R-:W2:Y:S01]  /*4890*/  LDL.LU R22, [R1+0x4e8] ;  /* 0x0004e80001167983 */ /* 0x001ea20000300800 */
[----:B------:R-:W-:-:S03]  /*48a0*/  LOP3.LUT P2, RZ, R0, 0x800, RZ, 0xc0, !PT ;  /* 0x0000080000ff7812 */ /* 0x000fc6000784c0ff */
[----:B------:R0:W-:Y:S02]  /*48b0*/  STL.64 [R1+0x160], R14 ;  /* 0x0001600e01007387 */ /* 0x0001e40000100a00 */
[----:B0-----:R-:W-:Y:S02]  /*48c0*/  CS2R R14, SRZ ;  /* 0x00000000000e7805 */ /* 0x001fe4000001ff00 */
[----:B---3--:R-:W-:Y:S02]  /*48d0*/  @!P0 MOV R15, R18 ;  /* 0x00000012000f8202 */ /* 0x008fe40000000f00 */
[----:B------:R-:W-:-:S03]  /*48e0*/  @!P0 MOV R14, R19 ;  /* 0x00000013000e8202 */ /* 0x000fc60000000f00 */
[----:B------:R-:W-:Y:S04]  /*48f0*/  STL [R1+0x258], R15 ;  /* 0x0002580f01007387 */ /* 0x000fe80000100800 */
[----:B------:R0:W-:Y:S02]  /*4900*/  STL [R1+0x3a4], R14 ;  /* 0x0003a40e01007387 */ /* 0x0001e40000100800 */
[----:B0-----:R-:W-:-:S06]  /*4910*/  CS2R R14, SRZ ;  /* 0x00000000000e7805 */ /* 0x001fcc000001ff00 */
[----:B----4-:R0:W3:Y:S04]  /*4920*/  @!P2 LDG.E.64 R14, desc[UR10][R10.64] ;  /* 0x0000000a0a0ea981 */ /* 0x0100e8000c1e1b00 */
[----:B--2---:R1:W-:Y:S02]  /*4930*/  STL.64 [R1+0x68], R22 ;  /* 0x0000681601007387 */ /* 0x0043e40000100a00 */
[----:B-1----:R-:W-:Y:S02]  /*4940*/  MOV R22, R12 ;  /* 0x0000000c00167202 */ /* 0x002fe40000000f00 */
[----:B------:R-:W-:Y:S02]  /*4950*/  MOV R23, R13 ;  /* 0x0000000d00177202 */ /* 0x000fe40000000f00 */
[----:B------:R-:W-:-:S06]  /*4960*/  CS2R R12, SRZ ;  /* 0x00000000000c7805 */ /* 0x000fcc000001ff00 */
[----:B------:R1:W2:Y:S01]  /*4970*/  @!P2 LDG.E.64 R12, desc[UR10][R30.64] ;  /* 0x0000000a1e0ca981 */ /* 0x0002a2000c1e1b00 */
[----:B0-----:R-:W-:Y:S01]  /*4980*/  HFMA2 R11, -RZ, RZ, 0, 0 ;  /* 0x00000000ff0b7431 */ /* 0x001fe200000001ff */
[----:B------:R-:W-:Y:S02]  /*4990*/  MOV R10, RZ ;  /* 0x000000ff000a7202 */ /* 0x000fe40000000f00 */
[----:B------:R0:W-:Y:S01]  /*49a0*/  STL.64 [R1+0x168], R16 ;  /* 0x0001681001007387 */ /* 0x0001e20000100a00 */
[----:B-1----:R-:W-:Y:S02]  /*49b0*/  MOV R30, R8 ;  /* 0x00000008001e7202 */ /* 0x002fe40000000f00 */
[----:B---3--:R-:W-:Y:S01]  /*49c0*/  @!P2 MOV R11, R15 ;  /* 0x0000000f000ba202 */ /* 0x008fe20000000f00 */
[----:B0-----:R-:W3:Y:S04]  /*49d0*/  LDL.LU.64 R16, [R1+0x248] ;  /* 0x0002480001107983 */ /* 0x001ee80000300a00 */
[----:B------:R0:W-:Y:S01]  /*49e0*/  STL [R1+0x3b4], R11 ;  /* 0x0003b40b01007387 */ /* 0x0001e20000100800 */
[----:B------:R-:W-:Y:S01]  /*49f0*/  HFMA2 R8, -RZ, RZ, 0, 0 ;  /* 0x00000000ff087431 */ /* 0x000fe200000001ff */
[----:B------:R-:W-:-:S02]  /*4a00*/  @!P2 MOV R8, R14 ;  /* 0x0000000e0008a202 */ /* 0x000fc40000000f00 */
[----:B0-----:R-:W4:Y:S01]  /*4a10*/  LDL.LU R11, [R1+0x4e4] ;  /* 0x0004e400010b7983 */ /* 0x001f220000300800 */
[----:B------:R-:W-:-:S03]  /*4a20*/  MOV R31, R9 ;  /* 0x00000009001f7202 */ /* 0x000fc60000000f00 */
[----:B------:R0:W-:Y:S04]  /*4a30*/  STL [R1+0x3b0], R8 ;  /* 0x0003b00801007387 */ /* 0x0001e80000100800 */
[----:B0-----:R-:W3:Y:S01]  /*4a40*/  LDL.LU.64 R8, [R1+0x3a8] ;  /* 0x0003a80001087983 */ /* 0x001ee20000300a00 */
[----:B--2---:R-:W-:-:S05]  /*4a50*/  @!P2 MOV R10, R12 ;  /* 0x0000000c000aa202 */ /* 0x004fca0000000f00 */
[----:B------:R0:W-:Y:S04]  /*4a60*/  STL [R1+0x254], R10 ;  /* 0x0002540a01007387 */ /* 0x0001e80000100800 */
[----:B0-----:R-:W4:Y:S01]  /*4a70*/  LDL.LU R10, [R1+0x4e0] ;  /* 0x0004e000010a7983 */ /* 0x001f220000300800 */
[----:B------:R-:W-:-:S03]  /*4a80*/  LOP3.LUT P1, RZ, R0, 0x400, RZ, 0xc0, !PT ;  /* 0x0000040000ff7812 */ /* 0x000fc6000782c0ff */
[----:B----4-:R0:W-:Y:S02]  /*4a90*/  STL.64 [R1+0x70], R10 ;  /* 0x0000700a01007387 */ /* 0x0101e40000100a00 */
[----:B0-----:R-:W-:-:S08]  /*4aa0*/  CS2R R10, SRZ ;  /* 0x00000000000a7805 */ /* 0x001fd0000001ff00 */
[----:B---3--:R0:W2:Y:S02]  /*4ab0*/  @!P1 LDG.E.64 R10, desc[UR10][R16.64] ;  /* 0x0000000a100a9981 */ /* 0x0080a4000c1e1b00 */
[----:B0-----:R-:W-:-:S06]  /*4ac0*/  CS2R R16, SRZ ;  /* 0x0000000000107805 */ /* 0x001fcc000001ff00 */
[----:B------:R-:W3:Y:S04]  /*4ad0*/  @!P1 LDG.E.64 R16, desc[UR10][R8.64] ;  /* 0x0000000a08109981 */ /* 0x000ee8000c1e1b00 */
[----:B------:R-:W4:Y:S01]  /*4ae0*/  LDL.LU.64 R8, [R1+0x390] ;  /* 0x0003900001087983 */ /* 0x000f220000300a00 */
[----:B------:R-:W-:-:S03]  /*4af0*/  LOP3.LUT P0, RZ, R0, 0x200, RZ, 0xc0, !PT ;  /* 0x0000020000ff7812 */ /* 0x000fc6000780c0ff */
[----:B------:R0:W-:Y:S04]  /*4b00*/  STL.64 [R1+0x170], R20 ;  /* 0x0001701401007387 */ /* 0x0001e80000100a00 */
[----:B------:R1:W-:Y:S01]  /*4b10*/  STL [R1+0x4d4], R14 ;  /* 0x0004d40e01007387 */ /* 0x0003e20000100800 */
[----:B0-----:R-:W-:Y:S01]  /*4b20*/  CS2R R20, SRZ ;  /* 0x0000000000147805 */ /* 0x001fe2000001ff00 */
[----:B-1----:R-:W-:Y:S01]  /*4b30*/  HFMA2 R14, -RZ, RZ, 0, 0 ;  /* 0x00000000ff0e7431 */ /* 0x002fe200000001ff */
[----:B------:R-:W-:Y:S01]  /*4b40*/  @!P2 MOV R14, R13 ;  /* 0x0000000d000ea202 */ /* 0x000fe20000000f00 */
[----:B------:R-:W-:Y:S04]  /*4b50*/  STL [R1+0x4d8], R15 ;  /* 0x0004d80f01007387 */ /* 0x000fe80000100800 */
[----:B------:R0:W-:Y:S04]  /*4b60*/  STL [R1+0x250], R14 ;  /* 0x0002500e01007387 */ /* 0x0001e80000100800 */
[----:B0-----:R-:W4:Y:S01]  /*4b70*/  LDL.LU.64 R14, [R1+0x238] ;  /* 0x00023800010e7983 */ /* 0x001f220000300a00 */
[----:B--2---:R-:W-:-:S05]  /*4b80*/  @!P1 MOV R21, R11 ;  /* 0x0000000b00159202 */ /* 0x004fca0000000f00 */
[----:B------:R-:W-:Y:S01]  /*4b90*/  STL [R1+0x3ac], R21 ;  /* 0x0003ac1501007387 */ /* 0x000fe20000100800 */
[----:B---3--:R-:W-:-:S05]  /*4ba0*/  @!P1 MOV R20, R16 ;  /* 0x0000001000149202 */ /* 0x008fca0000000f00 */
[----:B------:R0:W-:Y:S02]  /*4bb0*/  STL [R1+0x24c], R20 ;  /* 0x00024c1401007387 */ /* 0x0001e40000100800 */
[----:B0-----:R-:W-:-:S06]  /*4bc0*/  CS2R R20, SRZ ;  /* 0x0000000000147805 */ /* 0x001fcc000001ff00 */
[----:B----4-:R-:W2:Y:S04]  /*4bd0*/  @!P0 LDG.E.64 R20, desc[UR10][R8.64] ;  /* 0x0000000a08148981 */ /* 0x010ea8000c1e1b00 */
[----:B------:R0:W-:Y:S04]  /*4be0*/  STL.64 [R1+0x78], R2 ;  /* 0x0000780201007387 */ /* 0x0001e80000100a00 */
[----:B------:R1:W-:Y:S04]  /*4bf0*/  STL [R1+0x4dc], R12 ;  /* 0x0004dc0c01007387 */ /* 0x0003e80000100800 */
[----:B------:R3:W-:Y:S01]  /*4c00*/  STL.64 [R1+0x178], R18 ;  /* 0x0001781201007387 */ /* 0x0007e20000100a00 */
[----:B0-----:R-:W-:-:S03]  /*4c10*/  CS2R R2, SRZ ;  /* 0x0000000000027805 */ /* 0x001fc6000001ff00 */
[----:B------:R0:W-:Y:S01]  /*4c20*/  STL.64 [R1+0x88], R10 ;  /* 0x0000880a01007387 */ /* 0x0001e20000100a00 */
[----:B-1----:R-:W-:-:S03]  /*4c30*/  HFMA2 R12, -RZ, RZ, 0, 0 ;  /* 0x00000000ff0c7431 */ /* 0x002fc600000001ff */
[----:B------:R-:W-:Y:S04]  /*4c40*/  STL.64 [R1+0x188], R16 ;  /* 0x0001881001007387 */ /* 0x000fe80000100a00 */
[----:B------:R1:W4:Y:S01]  /*4c50*/  @!P0 LDG.E.64 R2, desc[UR10][R14.64] ;  /* 0x0000000a0e028981 */ /* 0x000322000c1e1b00 */
[----:B------:R-:W-:-:S03]  /*4c60*/  @!P1 MOV R12, R10 ;  /* 0x0000000a000c9202 */ /* 0x000fc60000000f00 */
[----:B---3--:R-:W3:Y:S04]  /*4c70*/  LDL.LU.64 R18, [R1+0x220] ;  /* 0x0002200001127983 */ /* 0x008ee80000300a00 */
[----:B------:R-:W3:Y:S01]  /*4c80*/  LDL.LU.64 R8, [R1+0x380] ;  /* 0x0003800001087983 */ /* 0x000ee20000300a00 */
[----:B-1----:R-:W-:Y:S01]  /*4c90*/  MOV R15, RZ ;  /* 0x000000ff000f7202 */ /* 0x002fe20000000f00 */
[----:B------:R-:W-:Y:S02]  /*4ca0*/  HFMA2 R14, -RZ, RZ, 0, 0 ;  /* 0x00000000ff0e7431 */ /* 0x000fe400000001ff */
[----:B------:R1:W-:Y:S01]  /*4cb0*/  STL [R1+0x3a8], R12 ;  /* 0x0003a80c01007387 */ /* 0x0003e20000100800 */
[----:B0-----:R-:W-:Y:S01]  /*4cc0*/  CS2R R10, SRZ ;  /* 0x00000000000a7805 */ /* 0x001fe2000001ff00 */
[----:B-1----:R-:W-:Y:S01]  /*4cd0*/  HFMA2 R12, -RZ, RZ, 0, 0 ;  /* 0x00000000ff0c7431 */ /* 0x002fe200000001ff */
[----:B------:R-:W-:-:S02]  /*4ce0*/  @!P1 MOV R12, R17 ;  /* 0x00000011000c9202 */ /* 0x000fc40000000f00 */
[----:B------:R-:W-:Y:S01]  /*4cf0*/  LOP3.LUT P1, RZ, R0, 0x80, RZ, 0xc0, !PT ;  /* 0x0000008000ff7812 */ /* 0x000fe2000782c0ff */
[----:B------:R-:W3:-:S12]  /*4d00*/  LDL.LU.64 R16, [R1+0x210] ;  /* 0x0002100001107983 */ /* 0x000ed80000300a00 */
[----:B------:R-:W3:Y:S04]  /*4d10*/  @!P1 LDG.E.64 R10, desc[UR10][R24.64] ;  /* 0x0000000a180a9981 */ /* 0x000ee8000c1e1b00 */
[----:B------:R-:W3:Y:S01]  /*4d20*/  LDL.LU.64 R24, [R1+0x368] ;  /* 0x0003680001187983 */ /* 0x000ee20000300a00 */
[----:B--2---:R-:W-:Y:S02]  /*4d30*/  @!P0 MOV R15, R20 ;  /* 0x00000014000f8202 */ /* 0x004fe40000000f00 */
[----:B------:R-:W-:-:S03]  /*4d40*/  @!P0 MOV R14, R21 ;  /* 0x00000015000e8202 */ /* 0x000fc60000000f00 */
[----:B------:R0:W-:Y:S04]  /*4d50*/  STL [R1+0x23c], R15 ;  /* 0x00023c0f01007387 */ /* 0x0001e80000100800 */
[----:B------:R1:W-:Y:S04]  /*4d60*/  STL [R1+0x238], R14 ;  /* 0x0002380e01007387 */ /* 0x0003e80000100800 */
[----:B0-----:R-:W2:Y:S04]  /*4d70*/  LDL.LU R15, [R1+0x4d8] ;  /* 0x0004d800010f7983 */ /* 0x001ea80000300800 */
[----:B-1----:R-:W2:Y:S04]  /*4d80*/  LDL.LU R14, [R1+0x4d4] ;  /* 0x0004d400010e7983 */ /* 0x002ea80000300800 */
[----:B------:R0:W-:Y:S01]  /*4d90*/  STL [R1+0x248], R12 ;  /* 0x0002480c01007387 */ /* 0x0001e20000100800 */
[----:B------:R-:W-:Y:S01]  /*4da0*/  LOP3.LUT P2, RZ, R0, 0x100, RZ, 0xc0, !PT ;  /* 0x0000010000ff7812 */ /* 0x000fe2000784c0ff */
[----:B0-----:R-:W-:Y:S01]  /*4db0*/  HFMA2 R12, -RZ, RZ, 0, 0 ;  /* 0x00000000ff0c7431 */ /* 0x001fe200000001ff */
[----:B----4-:R-:W-:-:S05]  /*4dc0*/  @!P0 MOV R12, R2 ;  /* 0x00000002000c8202 */ /* 0x010fca0000000f00 */
[----:B------:R0:W-:Y:S02]  /*4dd0*/  STL [R1+0x390], R12 ;  /* 0x0003900c01007387 */ /* 0x0001e40000100800 */
[----:B0-----:R-:W-:Y:S01]  /*4de0*/  HFMA2 R12, -RZ, RZ, 0, 0 ;  /* 0x00000000ff0c7431 */ /* 0x001fe200000001ff */
[----:B------:R-:W-:Y:S02]  /*4df0*/  @!P0 MOV R12, R3 ;  /* 0x00000003000c8202 */ /* 0x000fe40000000f00 */
[----:B------:R-:W-:Y:S01]  /*4e00*/  LOP3.LUT P0, RZ, R0, 0x40, RZ, 0xc0, !PT ;  /* 0x0000004000ff7812 */ /* 0x000fe2000780c0ff */
[----:B------:R0:W-:Y:S04]  /*4e10*/  STL.64 [R1+0x90], R2 ;  /* 0x0000900201007387 */ /* 0x0001e80000100a00 */
[----:B------:R1:W-:Y:S01]  /*4e20*/  STL [R1+0x394], R12 ;  /* 0x0003940c01007387 */ /* 0x0003e20000100800 */
[----:B0-----:R-:W-:-:S03]  /*4e30*/  CS2R R2, SRZ ;  /* 0x0000000000027805 */ /* 0x001fc6000001ff00 */
[----:B-1----:R-:W4:Y:S04]  /*4e40*/  LDL.LU R12, [R1+0x4dc] ;  /* 0x0004dc00010c7983 */ /* 0x002f280000300800 */
[----:B---3--:R0:W3:Y:S02]  /*4e50*/  @!P0 LDG.E.64 R2, desc[UR10][R16.64] ;  /* 0x0000000a10028981 */ /* 0x0080e4000c1e1b00 */
[----:B0-----:R-:W-:-:S06]  /*4e60*/  CS2R R16, SRZ ;  /* 0x0000000000107805 */ /* 0x001fcc000001ff00 */
[----:B------:R-:W3:Y:S04]  /*4e70*/  @!P0 LDG.E.64 R16, desc[UR10][R24.64] ;  /* 0x0000000a18108981 */ /* 0x000ee8000c1e1b00 */
[----:B--2---:R0:W-:Y:S02]  /*4e80*/  STL.64 [R1+0x80], R14 ;  /* 0x0000800e01007387 */ /* 0x0041e40000100a00 */
[----:B0-----:R-:W-:-:S06]  /*4e90*/  CS2R R14, SRZ ;  /* 0x00000000000e7805 */ /* 0x001fcc000001ff00 */
[----:B------:R0:W2:Y:S02]  /*4ea0*/  @!P2 LDG.E.64 R14, desc[UR10][R18.64] ;  /* 0x0000000a120ea981 */ /* 0x0000a4000c1e1b00 */
[----:B0-----:R-:W-:-:S06]  /*4eb0*/  CS2R R18, SRZ ;  /* 0x0000000000127805 */ /* 0x001fcc000001ff00 */
[----:B------:R0:W2:Y:S02]  /*4ec0*/  @!P2 LDG.E.64 R18, desc[UR10][R8.64] ;  /* 0x0000000a0812a981 */ /* 0x0000a4000c1e1b00 */
[----:B0-----:R-:W-:Y:S02]  /*4ed0*/  HFMA2 R9, -RZ, RZ, 0, 0 ;  /* 0x00000000ff097431 */ /* 0x001fe400000001ff */
[----:B------:R0:W-:Y:S04]  /*4ee0*/  STL.64 [R1+0x190], R20 ;  /* 0x0001901401007387 */ /* 0x0001e80000100a00 */
[----:B----4-:R1:W-:Y:S01]  /*4ef0*/  STL.64 [R1+0x180], R12 ;  /* 0x0001800c01007387 */ /* 0x0103e20000100a00 */
[----:B------:R-:W-:-:S03]  /*4f00*/  HFMA2 R24, -RZ, RZ, 0, 0 ;  /* 0x00000000ff187431 */ /* 0x000fc600000001ff */
[----:B---3--:R-:W-:Y:S01]  /*4f10*/  STL.64 [R1+0xa8], R2 ;  /* 0x0000a80201007387 */ /* 0x008fe20000100a00 */
[----:B0-----:R-:W-:-:S03]  /*4f20*/  CS2R R20, SRZ ;  /* 0x0000000000147805 */ /* 0x001fc6000001ff00 */
[----:B------:R-:W-:Y:S01]  /*4f30*/  STL.64 [R1+0xa0], R10 ;  /* 0x0000a00a01007387 */ /* 0x000fe20000100a00 */
[----:B-1----:R-:W-:Y:S01]  /*4f40*/  HFMA2 R13, -RZ, RZ, 0, 0 ;  /* 0x00000000ff0d7431 */ /* 0x002fe200000001ff */
[----:B------:R-:W-:Y:S01]  /*4f50*/  MOV R12, RZ ;  /* 0x000000ff000c7202 */ /* 0x000fe20000000f00 */
[----:B------:R-:W-:Y:S01]  /*4f60*/  UIMAD.WIDE UR6, UR8, 0x8, UR6 ;  /* 0x00000008080678a5 */ /* 0x000fe2000f8e0206 */
[----:B------:R-:W3:Y:S01]  /*4f70*/  LDL.LU R8, [R1+0x4d0] ;  /* 0x0004d00001087983 */ /* 0x000ee20000300800 */
[----:B------:R-:W-:Y:S02]  /*4f80*/  @!P0 MOV R21, R16 ;  /* 0x0000001000158202 */ /* 0x000fe40000000f00 */
[----:B------:R-:W-:-:S03]  /*4f90*/  @!P0 MOV R20, R17 ;  /* 0x0000001100148202 */ /* 0x000fc60000000f00 */
[----:B------:R-:W-:Y:S04]  /*4fa0*/  STL [R1+0x214], R21 ;  /* 0x0002141501007387 */ /* 0x000fe80000100800 */
[----:B------:R0:W-:Y:S01]  /*4fb0*/  STL [R1+0x210], R20 ;  /* 0x0002101401007387 */ /* 0x0001e20000100800 */
[----:B------:R-:W-:Y:S02]  /*4fc0*/  @!P0 MOV R24, R2 ;  /* 0x0000000200188202 */ /* 0x000fe40000000f00 */
[----:B0-----:R-:W-:-:S03]  /*4fd0*/  CS2R R20, SRZ ;  /* 0x0000000000147805 */ /* 0x001fc6000001ff00 */
[----:B------:R0:W-:Y:S02]  /*4fe0*/  STL [R1+0x368], R24 ;  /* 0x0003681801007387 */ /* 0x0001e40000100800 */
[----:B0-----:R-:W-:Y:S01]  /*4ff0*/  HFMA2 R24, -RZ, RZ, 0, 0 ;  /* 0x00000000ff187431 */ /* 0x001fe200000001ff */
[----:B------:R-:W-:-:S05]  /*5000*/  @!P0 MOV R24, R3 ;  /* 0x0000000300188202 */ /* 0x000fca0000000f00 */
[----:B------:R0:W-:Y:S04]  /*5010*/  STL [R1+0x3c8], R24 ;  /* 0x0003c81801007387 */ /* 0x0001e80000100800 */
[----:B0-----:R-:W4:Y:S01]  /*5020*/  LDL.LU.64 R24, [R1+0x330] ;  /* 0x0003300001187983 */ /* 0x001f220000300a00 */
[----:B--2---:R-:W-:Y:S02]  /*5030*/  @!P2 MOV R9, R14 ;  /* 0x0000000e0009a202 */ /* 0x004fe40000000f00 */
[----:B------:R-:W-:-:S03]  /*5040*/  @!P2 MOV R13, R15 ;  /* 0x0000000f000da202 */ /* 0x000fc60000000f00 */
[----:B------:R0:W-:Y:S02]  /*5050*/  STL [R1+0x380], R9 ;  /* 0x0003800901007387 */ /* 0x0001e40000100800 */
[----:B0-----:R-:W-:Y:S01]  /*5060*/  HFMA2 R9, -RZ, RZ, 0, 0 ;  /* 0x00000000ff097431 */ /* 0x001fe200000001ff */
[----:B------:R-:W-:Y:S02]  /*5070*/  @!P2 MOV R12, R18 ;  /* 0x00000012000ca202 */ /* 0x000fe40000000f00 */
[----:B------:R-:W-:Y:S02]  /*5080*/  @!P2 MOV R9, R19 ;  /* 0x000000130009a202 */ /* 0x000fe40000000f00 */
[----:B------:R-:W-:Y:S01]  /*5090*/  LOP3.LUT P2, RZ, R0, 0x20, RZ, 0xc0, !PT ;  /* 0x0000002000ff7812 */ /* 0x000fe2000784c0ff */
[----:B------:R-:W-:Y:S04]  /*50a0*/  STL [R1+0x384], R13 ;  /* 0x0003840d01007387 */ /* 0x000fe80000100800 */
[----:B------:R0:W-:Y:S08]  /*50b0*/  STL [R1+0x224], R12 ;  /* 0x0002240c01007387 */ /* 0x0001f00000100800 */
[----:B------:R-:W2:Y:S01]  /*50c0*/  @!P2 LDG.E.64 R20, desc[UR10][R22.64] ;  /* 0x0000000a1614a981 */ /* 0x000ea2000c1e1b00 */
[----:B0-----:R-:W-:-:S06]  /*50d0*/  CS2R R12, SRZ ;  /* 0x00000000000c7805 */ /* 0x001fcc000001ff00 */
[----:B------:R0:W3:Y:S04]  /*50e0*/  @!P1 LDG.E.64 R12, desc[UR10][R30.64] ;  /* 0x0000000a1e0c9981 */ /* 0x0000e8000c1e1b00 */
[----:B------:R1:W-:Y:S04]  /*50f0*/  STL [R1+0x220], R9 ;  /* 0x0002200901007387 */ /* 0x0003e80000100800 */
[----:B------:R1:W-:Y:S01]  /*5100*/  STL.64 [R1+0x198], R18 ;  /* 0x0001981201007387 */ /* 0x0003e20000100a00 */
[----:B0-----:R-:W-:Y:S01]  /*5110*/  MOV R30, R40 ;  /* 0x00000028001e7202 */ /* 0x001fe20000000f00 */
[----:B-1----:R-:W-:Y:S01]  /*5120*/  HFMA2 R9, -RZ, RZ, 0, 0 ;  /* 0x00000000ff097431 */ /* 0x002fe200000001ff */
[----:B------:R-:W-:-:S02]  /*5130*/  @!P1 MOV R9, R10 ;  /* 0x0000000a00099202 */ /* 0x000fc40000000f00 */
[----:B------:R-:W-:Y:S02]  /*5140*/  MOV R31, R41 ;  /* 0x00000029001f7202 */ /* 0x000fe40000000f00 */
[----:B------:R-:W-:Y:S01]  /*5150*/  MOV R40, R42 ;  /* 0x0000002a00287202 */ /* 0x000fe20000000f00 */
[----:B------:R0:W-:Y:S01]  /*5160*/  STL [R1+0x370], R9 ;  /* 0x0003700901007387 */ /* 0x0001e20000100800 */
[----:B------:R-:W-:Y:S02]  /*5170*/  MOV R41, R43 ;  /* 0x0000002b00297202 */ /* 0x000fe40000000f00 */
[----:B------:R-:W-:Y:S02]  /*5180*/  CS2R R42, SRZ ;  /* 0x00000000002a7805 */ /* 0x000fe4000001ff00 */
[----:B------:R-:W-:Y:S02]  /*5190*/  MOV R18, R34 ;  /* 0x0000002200127202 */ /* 0x000fe40000000f00 */
[----:B------:R-:W-:-:S02]  /*51a0*/  MOV R19, R35 ;  /* 0x0000002300137202 */ /* 0x000fc40000000f00 */
[----:B------:R-:W-:Y:S02]  /*51b0*/  MOV R34, R44 ;  /* 0x0000002c00227202 */ /* 0x000fe40000000f00 */
[----:B------:R-:W-:Y:S01]  /*51c0*/  MOV R35, R45 ;  /* 0x0000002d00237202 */ /* 0x000fe20000000f00 */
[----:B0-----:R-:W-:Y:S01]  /*51d0*/  HFMA2 R9, -RZ, RZ, 0, 0 ;  /* 0x00000000ff097431 */ /* 0x001fe200000001ff */
[----:B------:R-:W-:Y:S02]  /*51e0*/  CS2R R44, SRZ ;  /* 0x00000000002c7805 */ /* 0x000fe4000001ff00 */
[----:B------:R-:W-:Y:S02]  /*51f0*/  @!P1 MOV R9, R11 ;  /* 0x0000000b00099202 */ /* 0x000fe40000000f00 */
[----:B--2---:R-:W-:Y:S02]  /*5200*/  @!P2 MOV R45, R20 ;  /* 0x00000014002da202 */ /* 0x004fe40000000f00 */
[----:B------:R-:W-:-:S02]  /*5210*/  @!P2 MOV R44, R21 ;  /* 0x00000015002ca202 */ /* 0x000fc40000000f00 */
[----:B---3--:R-:W-:Y:S02]  /*5220*/  @!P1 MOV R42, R12 ;  /* 0x0000000c002a9202 */ /* 0x008fe40000000f00 */
[----:B------:R-:W-:Y:S02]  /*5230*/  @!P1 MOV R43, R13 ;  /* 0x0000000d002b9202 */ /* 0x000fe40000000f00 */
[----:B------:R-:W-:Y:S01]  /*5240*/  LOP3.LUT P1, RZ, R0, 0x10, RZ, 0xc0, !PT ;  /* 0x0000001000ff7812 */ /* 0x000fe2000782c0ff */
[----:B------:R0:W-:Y:S02]  /*5250*/  STL.64 [R1+0x4b8], R44 ;  /* 0x0004b82c01007387 */ /* 0x0001e40000100a00 */
[----:B0-----:R-:W-:Y:S02]  /*5260*/  MOV R44, R18 ;  /* 0x00000012002c7202 */ /* 0x001fe40000000f00 */
[----:B------:R-:W-:Y:S02]  /*5270*/  MOV R45, R19 ;  /* 0x00000013002d7202 */ /* 0x000fe40000000f00 */
[----:B------:R-:W-:-:S06]  /*5280*/  CS2R R18, SRZ ;  /* 0x0000000000127805 */ /* 0x000fcc000001ff00 */
[----:B----4-:R0:W2:Y:S04]  /*5290*/  @!P1 LDG.E.64 R18, desc[UR10][R24.64] ;  /* 0x0000000a18129981 */ /* 0x0100a8000c1e1b00 */
[----:B------:R1:W-:Y:S02]  /*52a0*/  STL.64 [R1+0x98], R14 ;  /* 0x0000980e01007387 */ /* 0x0003e40000100a00 */
[----:B-1----:R-:W-:-:S06]  /*52b0*/  CS2R R14, SRZ ;  /* 0x00000000000e7805 */ /* 0x002fcc000001ff00 */
[----:B------:R-:W3:Y:S01]  /*52c0*/  @!P2 LDG.E.64 R14, desc[UR10][R28.64] ;  /* 0x0000000a1c0ea981 */ /* 0x000ee2000c1e1b00 */
[----:B0-----:R-:W-:-:S03]  /*52d0*/  HFMA2 R24, -RZ, RZ, 0, 0 ;  /* 0x00000000ff187431 */ /* 0x001fc600000001ff */
[----:B------:R0:W-:Y:S01]  /*52e0*/  STL.64 [R1+0x1a8], R16 ;  /* 0x0001a81001007387 */ /* 0x0001e20000100a00 */
[----:B------:R-:W-:-:S03]  /*52f0*/  LOP3.LUT P0, RZ, R0, 0x8, RZ, 0xc0, !PT ;  /* 0x0000000800ff7812 */ /* 0x000fc6000780c0ff */
[----:B------:R-:W4:Y:S04]  /*5300*/  LDL.LU.64 R28, [R1+0x340] ;  /* 0x00034000011c7983 */ /* 0x000f280000300a00 */
[----:B0-----:R-:W4:Y:S01]  /*5310*/  LDL.LU.64 R16, [R1+0x308] ;  /* 0x0003080001107983 */ /* 0x001f220000300a00 */
[----:B------:R-:W-:-:S06]  /*5320*/  CS2R R2, SRZ ;  /* 0x0000000000027805 */ /* 0x000fcc000001ff00 */
[----:B------:R-:W4:Y:S01]  /*5330*/  @!P0 LDG.E.64 R2, desc[UR10][R44.64] ;  /* 0x0000000a2c028981 */ /* 0x000f22000c1e1b00 */
[----:B--2---:R-:W-:-:S05]  /*5340*/  @!P1 MOV R24, R18 ;  /* 0x0000001200189202 */ /* 0x004fca0000000f00 */
[----:B------:R0:W-:Y:S04]  /*5350*/  STL [R1+0x3fc], R24 ;  /* 0x0003fc1801007387 */ /* 0x0001e80000100800 */
[----:B0-----:R-:W2:Y:S01]  /*5360*/  LDL.LU.64 R24, [R1+0x310] ;  /* 0x0003100001187983 */ /* 0x001ea20000300a00 */
[----:B------:R-:W-:Y:S01]  /*5370*/  HFMA2 R22, -RZ, RZ, 0, 0 ;  /* 0x00000000ff167431 */ /* 0x000fe200000001ff */
[----:B---3--:R-:W-:-:S05]  /*5380*/  @!P2 MOV R22, R14 ;  /* 0x0000000e0016a202 */ /* 0x008fca0000000f00 */
[----:B------:R0:W-:Y:S02]  /*5390*/  STL [R1+0x3cc], R22 ;  /* 0x0003cc1601007387 */ /* 0x0001e40000100800 */
[----:B0-----:R-:W-:Y:S01]  /*53a0*/  HFMA2 R22, -RZ, RZ, 0, 0 ;  /* 0x00000000ff167431 */ /* 0x001fe200000001ff */
[----:B------:R-:W-:Y:S02]  /*53b0*/  @!P2 MOV R22, R15 ;  /* 0x0000000f0016a202 */ /* 0x000fe40000000f00 */
[----:B------:R-:W-:Y:S01]  /*53c0*/  LOP3.LUT P2, RZ, R0, 0x4, RZ, 0xc0, !PT ;  /* 0x0000000400ff7812 */ /* 0x000fe2000784c0ff */
[----:B------:R0:W-:Y:S01]  /*53d0*/  STL.64 [R1+0xb0], R14 ;  /* 0x0000b00e01007387 */ /* 0x0001e20000100a00 */
[----:B------:R-:W-:-:S06]  /*53e0*/  CS2R R10, SRZ ;  /* 0x00000000000a7805 */ /* 0x000fcc000001ff00 */
[----:B----4-:R-:W3:Y:S01]  /*53f0*/  @!P1 LDG.E.64 R10, desc[UR10][R28.64] ;  /* 0x0000000a1c0a9981 */ /* 0x010ee2000c1e1b00 */
[----:B0-----:R-:W-:-:S06]  /*5400*/  CS2R R14, SRZ ;  /* 0x00000000000e7805 */ /* 0x001fcc000001ff00 */
[----:B------:R0:W4:Y:S02]  /*5410*/  @!P2 LDG.E.64 R14, desc[UR10][R16.64] ;  /* 0x0000000a100ea981 */ /* 0x000124000c1e1b00 */
[----:B0-----:R-:W-:Y:S02]  /*5420*/  CS2R R16, SRZ ;  /* 0x0000000000107805 */ /* 0x001fe4000001ff00 */
[----:B------:R0:W-:Y:S01]  /*5430*/  STL.64 [R1+0x1a0], R12 ;  /* 0x0001a00c01007387 */ /* 0x0001e20000100a00 */
[----:B------:R-:W-:Y:S01]  /*5440*/  HFMA2 R44, -RZ, RZ, 0, 0 ;  /* 0x00000000ff2c7431 */ /* 0x000fe200000001ff */
[----:B------:R-:W-:Y:S02]  /*5450*/  @!P0 MOV R44, R3 ;  /* 0x00000003002c8202 */ /* 0x000fe40000000f00 */
[----:B------:R1:W-:Y:S01]  /*5460*/  STL.64 [R1+0xb8], R18 ;  /* 0x0000b81201007387 */ /* 0x0003e20000100a00 */
[----:B0-----:R-:W-:Y:S01]  /*5470*/  HFMA2 R12, -RZ, RZ, 0, 0 ;  /* 0x00000000ff0c7431 */ /* 0x001fe200000001ff */
[----:B------:R-:W-:-:S02]  /*5480*/  @!P1 MOV R12, R19 ;  /* 0x00000013000c9202 */ /* 0x000fc40000000f00 */
[----:B-1----:R-:W4:Y:S04]  /*5490*/  LDL.LU.64 R18, [R1+0x2e8] ;  /* 0x0002e80001127983 */ /* 0x002f280000300a00 */
[----:B------:R0:W-:Y:S04]  /*54a0*/  STL [R1+0x3f8], R22 ;  /* 0x0003f81601007387 */ /* 0x0001e80000100800 */
[----:B------:R1:W-:Y:S04]  /*54b0*/  STL [R1+0x428], R44 ;  /* 0x0004282c01007387 */ /* 0x0003e80000100800 */
[----:B0-----:R-:W4:Y:S04]  /*54c0*/  LDL.LU.64 R22, [R1+0x328] ;  /* 0x0003280001167983 */ /* 0x001f280000300a00 */
[----:B-1----:R-:W4:Y:S04]  /*54d0*/  LDL.LU.64 R44, [R1+0x2f8] ;  /* 0x0002f800012c7983 */ /* 0x002f280000300a00 */
[----:B--2---:R-:W2:Y:S01]  /*54e0*/  @!P2 LDG.E.64 R16, desc[UR10][R24.64] ;  /* 0x0000000a1810a981 */ /* 0x004ea2000c1e1b00 */
[----:B------:R-:W-:-:S02]  /*54f0*/  MOV R28, R36 ;  /* 0x00000024001c7202 */ /* 0x000fc40000000f00 */
[----:B------:R-:W-:Y:S02]  /*5500*/  MOV R29, R37 ;  /* 0x00000025001d7202 */ /* 0x000fe40000000f00 */
[----:B------:R-:W-:Y:S01]  /*5510*/  CS2R R36, SRZ ;  /* 0x0000000000247805 */ /* 0x000fe2000001ff00 */
[----:B------:R0:W-:Y:S02]  /*5520*/  STL.64 [R1+0x1b0], R20 ;  /* 0x0001b01401007387 */ /* 0x0001e40000100a00 */
[----:B0-----:R-:W-:Y:S02]  /*5530*/  CS2R R20, SRZ ;  /* 0x0000000000147805 */ /* 0x001fe4000001ff00 */
[----:B------:R0:W-:Y:S01]  /*5540*/  STL [R1+0x41c], R12 ;  /* 0x00041c0c01007387 */ /* 0x0001e20000100800 */
[----:B---3--:R-:W-:Y:S02]  /*5550*/  @!P1 MOV R36, R10 ;  /* 0x0000000a00249202 */ /* 0x008fe40000000f00 */
[----:B------:R-:W-:-:S02]  /*5560*/  @!P1 MOV R37, R11 ;  /* 0x0000000b00259202 */ /* 0x000fc40000000f00 */
[----:B------:R-:W-:Y:S02]  /*5570*/  LOP3.LUT P1, RZ, R0, 0x2, RZ, 0xc0, !PT ;  /* 0x0000000200ff7812 */ /* 0x000fe4000782c0ff */
[----:B----4-:R-:W-:-:S05]  /*5580*/  @!P2 MOV R21, R15 ;  /* 0x0000000f0015a202 */ /* 0x010fca0000000f00 */
[----:B------:R-:W-:Y:S01]  /*5590*/  STL [R1+0x440], R21 ;  /* 0x0004401501007387 */ /* 0x000fe20000100800 */
[----:B0-----:R-:W-:-:S06]  /*55a0*/  CS2R R12, SRZ ;  /* 0x00000000000c7805 */ /* 0x001fcc000001ff00 */
[----:B------:R-:W3:Y:S01]  /*55b0*/  @!P0 LDG.E.64 R12, desc[UR10][R22.64] ;  /* 0x0000000a160c8981 */ /* 0x000ee2000c1e1b00 */
[----:B--2---:R-:W-:-:S05]  /*55c0*/  @!P2 MOV R20, R17 ;  /* 0x000000110014a202 */ /* 0x004fca0000000f00 */
[----:B------:R0:W-:Y:S02]  /*55d0*/  STL [R1+0x308], R20 ;  /* 0x0003081401007387 */ /* 0x0001e40000100800 */
[----:B0-----:R-:W-:-:S06]  /*55e0*/  CS2R R20, SRZ ;  /* 0x0000000000147805 */ /* 0x001fcc000001ff00 */
[----:B------:R0:W2:Y:S02]  /*55f0*/  @!P1 LDG.E.64 R20, desc[UR10][R18.64] ;  /* 0x0000000a12149981 */ /* 0x0000a4000c1e1b00 */
[----:B0-----:R-:W-:-:S06]  /*5600*/  CS2R R18, SRZ ;  /* 0x0000000000127805 */ /* 0x001fcc000001ff00 */
[----:B------:R0:W4:Y:S01]  /*5610*/  @!P1 LDG.E.64 R18, desc[UR10][R44.64] ;  /* 0x0000000a2c129981 */ /* 0x000122000c1e1b00 */
[----:B------:R-:W-:Y:S01]  /*5620*/  MOV R24, R34 ;  /* 0x0000002200187202 */ /* 0x000fe20000000f00 */
[----:B------:R-:W-:Y:S01]  /*5630*/  HFMA2 R22, -RZ, RZ, 0, 0 ;  /* 0x00000000ff167431 */ /* 0x000fe200000001ff */
[----:B------:R-:W-:Y:S01]  /*5640*/  @!P0 MOV R22, R2 ;  /* 0x0000000200168202 */ /* 0x000fe20000000f00 */
[----:B------:R-:W-:Y:S01]  /*5650*/  HFMA2 R34, -RZ, RZ, 0, 0 ;  /* 0x00000000ff227431 */ /* 0x000fe200000001ff */
[----:B------:R-:W-:Y:S02]  /*5660*/  @!P2 MOV R34, R14 ;  /* 0x0000000e0022a202 */ /* 0x000fe40000000f00 */
[----:B------:R-:W-:Y:S01]  /*5670*/  MOV R25, R35 ;  /* 0x0000002300197202 */ /* 0x000fe20000000f00 */
[----:B------:R1:W-:Y:S01]  /*5680*/  STL [R1+0x420], R22 ;  /* 0x0004201601007387 */ /* 0x0003e20000100800 */
[----:B------:R-:W-:Y:S01]  /*5690*/  MOV R23, R29 ;  /* 0x0000001d00177202 */ /* 0x000fe20000000f00 */
[----:B0-----:R-:W0:Y:S01]  /*56a0*/  LDC.64 R44, c[0x0][0x3a8] ;  /* 0x0000ea00ff2c7b82 */ /* 0x001e220000000a00 */
[----:B------:R-:W-:Y:S01]  /*56b0*/  MOV R35, R31 ;  /* 0x0000001f00237202 */ /* 0x000fe20000000f00 */
[----:B------:R1:W-:Y:S01]  /*56c0*/  STL [R1+0x42c], R34 ;  /* 0x00042c2201007387 */ /* 0x0003e20000100800 */
[----:B------:R-:W-:-:S02]  /*56d0*/  MOV R29, R39 ;  /* 0x00000027001d7202 */ /* 0x000fc40000000f00 */
[----:B------:R-:W-:Y:S02]  /*56e0*/  MOV R31, R41 ;  /* 0x00000029001f7202 */ /* 0x000fe40000000f00 */
[----:B-1----:R-:W-:Y:S02]  /*56f0*/  MOV R22, R28 ;  /* 0x0000001c00167202 */ /* 0x002fe40000000f00 */
[----:B------:R-:W-:Y:S02]  /*5700*/  MOV R28, R38 ;  /* 0x00000026001c7202 */ /* 0x000fe40000000f00 */
[----:B------:R-:W-:Y:S02]  /*5710*/  MOV R34, R30 ;  /* 0x0000001e00227202 */ /* 0x000fe40000000f00 */
[----:B------:R-:W-:Y:S02]  /*5720*/  CS2R R38, SRZ ;  /* 0x0000000000267805 */ /* 0x000fe4000001ff00 */
[----:B------:R-:W-:-:S02]  /*5730*/  MOV R30, R40 ;  /* 0x00000028001e7202 */ /* 0x000fc40000000f00 */
[----:B------:R-:W-:Y:S01]  /*5740*/  CS2R R40, SRZ ;  /* 0x0000000000287805 */ /* 0x000fe2000001ff00 */
[----:B------:R1:W-:Y:S02]  /*5750*/  STL.64 [R1+0x1b8], R10 ;  /* 0x0001b80a01007387 */ /* 0x0003e40000100a00 */
[----:B-1----:R-:W-:Y:S02]  /*5760*/  CS2R R10, SRZ ;  /* 0x00000000000a7805 */ /* 0x002fe4000001ff00 */
[----:B---3--:R-:W-:Y:S02]  /*5770*/  @!P0 MOV R38, R12 ;  /* 0x0000000c00268202 */ /* 0x008fe40000000f00 */
[----:B------:R-:W-:Y:S02]  /*5780*/  @!P0 MOV R39, R13 ;  /* 0x0000000d00278202 */ /* 0x000fe40000000f00 */
[----:B------:R-:W-:Y:S01]  /*5790*/  LOP3.LUT P0, RZ, R0, 0x1, RZ, 0xc0, !PT ;  /* 0x0000000100ff7812 */ /* 0x000fe2000780c0ff */
[----:B------:R1:W-:Y:S04]  /*57a0*/  STL.64 [R1+0x1c0], R12 ;  /* 0x0001c00c01007387 */ /* 0x0003e80000100a00 */
[----:B------:R3:W-:Y:S01]  /*57b0*/  STL.64 [R1+0xc8], R14 ;  /* 0x0000c80e01007387 */ /* 0x0007e20000100a00 */
[----:B-1----:R-:W-:-:S03]  /*57c0*/  CS2R R12, SRZ ;  /* 0x00000000000c7805 */ /* 0x002fc6000001ff00 */
[----:B------:R1:W-:Y:S01]  /*57d0*/  STL.64 [R1+0xc0], R2 ;  /* 0x0000c00201007387 */ /* 0x0003e20000100a00 */
[----:B---3--:R-:W-:Y:S02]  /*57e0*/  CS2R R14, SRZ ;  /* 0x00000000000e7805 */ /* 0x008fe4000001ff00 */
[----:B-1----:R-:W-:Y:S01]  /*57f0*/  CS2R R2, SRZ ;  /* 0x0000000000027805 */ /* 0x002fe2000001ff00 */
[----:B------:R1:W-:Y:S05]  /*5800*/  STL [R1+0x21c], R42 ;  /* 0x00021c2a01007387 */ /* 0x0003ea0000100800 */
[----:B------:R-:W3:Y:S04]  /*5810*/  @!P0 LDG.E.64 R2, desc[UR10][R22.64] ;  /* 0x0000000a16028981 */ /* 0x000ee8000c1e1b00 */
[----:B------:R0:W-:Y:S04]  /*5820*/  STL [R1+0x218], R43 ;  /* 0x0002182b01007387 */ /* 0x0001e80000100800 */
[----:B-1----:R-:W3:Y:S04]  /*5830*/  LDL.LU R42, [R1+0x4c8] ;  /* 0x0004c800012a7983 */ /* 0x002ee80000300800 */
[----:B0-----:R-:W3:Y:S04]  /*5840*/  LDL.LU R43, [R1+0x4c4] ;  /* 0x0004c400012b7983 */ /* 0x001ee80000300800 */
[----:B------:R0:W-:Y:S04]  /*5850*/  STL [R1+0x374], R9 ;  /* 0x0003740901007387 */ /* 0x0001e80000100800 */
[----:B0-----:R-:W3:Y:S01]  /*5860*/  LDL.LU R9, [R1+0x4cc] ;  /* 0x0004cc0001097983 */ /* 0x001ee20000300800 */
[----:B--2---:R-:W-:-:S02]  /*5870*/  @!P1 MOV R41, R20 ;  /* 0x0000001400299202 */ /* 0x004fc40000000f00 */
[----:B------:R-:W-:-:S03]  /*5880*/  @!P1 MOV R11, R21 ;  /* 0x00000015000b9202 */ /* 0x000fc60000000f00 */
[----:B------:R0:W-:Y:S04]  /*5890*/  STL [R1+0x44c], R41 ;  /* 0x00044c2901007387 */ /* 0x0001e80000100800 */
[----:B------:R-:W-:Y:S01]  /*58a0*/  STL [R1+0x458], R11 ;  /* 0x0004580b01007387 */ /* 0x000fe20000100800 */
[----:B----4-:R-:W-:Y:S01]  /*58b0*/  @!P1 MOV R10, R19 ;  /* 0x00000013000a9202 */ /* 0x010fe20000000f00 */
[----:B0-----:R-:W-:Y:S01]  /*58c0*/  HFMA2 R41, -RZ, RZ, 0, 0 ;  /* 0x00000000ff297431 */ /* 0x001fe200000001ff */
[----:B------:R-:W-:Y:S01]  /*58d0*/  @!P1 MOV R41, R18 ;  /* 0x0000001200299202 */ /* 0x000fe20000000f00 */
[----:B------:R0:W-:Y:S01]  /*58e0*/  STL.64 [R1+0xd0], R20 ;  /* 0x0000d01401007387 */ /* 0x0001e20000100a00 */
[----:B------:R-:W-:-:S03]  /*58f0*/  LOP3.LUT P1, RZ, R0, 0x4000000, RZ, 0xc0, !PT ;  /* 0x0400000000ff7812 */ /* 0x000fc6000782c0ff */
[----:B------:R1:W-:Y:S01]  /*5900*/  STL [R1+0x2e8], R10 ;  /* 0x0002e80a01007387 */ /* 0x0003e20000100800 */
[----:B0-----:R-:W-:Y:S02]  /*5910*/  CS2R R20, SRZ ;  /* 0x0000000000147805 */ /* 0x001fe4000001ff00 */
[----:B-1----:R-:W-:-:S07]  /*5920*/  CS2R R10, SRZ ;  /* 0x00000000000a7805 */ /* 0x002fce000001ff00 */
[----:B------:R-:W2:Y:S04]  /*5930*/  @!P1 LDG.E.64 R12, desc[UR10][R6.64] ;  /* 0x0000000a060c9981 */ /* 0x000ea8000c1e1b00 */
[----:B------:R0:W4:Y:S04]  /*5940*/  @!P3 LDG.E.64 R20, desc[UR10][R30.64] ;  /* 0x0000000a1e14b981 */ /* 0x000128000c1e1b00 */
[----:B------:R-:W2:Y:S04]  /*5950*/  @!P0 LDG.E.64 R10, desc[UR10][R28.64] ;  /* 0x0000000a1c0a8981 */ /* 0x000ea8000c1e1b00 */
[----:B------:R-:W4:Y:S01]  /*5960*/  LDL.LU.64 R6, [R1+0x230] ;  /* 0x0002300001067983 */ /* 0x000f220000300a00 */
[----:B0-----:R-:W-:-:S02]  /*5970*/  MOV R30, UR6 ;  /* 0x00000006001e7c02 */ /* 0x001fc40008000f00 */
[----:B------:R-:W-:Y:S01]  /*5980*/  @!P2 MOV R40, R16 ;  /* 0x000000100028a202 */ /* 0x000fe20000000f00 */
[----:B------:R-:W2:Y:S01]  /*5990*/  @!P1 LDG.E.64 R14, desc[UR10][R32.64] ;  /* 0x0000000a200e9981 */ /* 0x000ea2000c1e1b00 */
[----:B------:R-:W-:-:S03]  /*59a0*/  MOV R31, UR7 ;  /* 0x00000007001f7c02 */ /* 0x000fc60008000f00 */
[----:B------:R0:W-:Y:S01]  /*59b0*/  STL.64 [R1+0x1c8], R16 ;  /* 0x0001c81001007387 */ /* 0x0001e20000100a00 */
[----:B------:R-:W-:Y:S01]  /*59c0*/  CS2R R22, SRZ ;  /* 0x0000000000167805 */ /* 0x000fe2000001ff00 */
[----:B------:R-:W1:Y:S02]  /*59d0*/  LDCU.U8 UR6, c[0x0][0x414] ;  /* 0x00008280ff0677ac */ /* 0x000e640008000000 */
[----:B------:R-:W4:Y:S04]  /*59e0*/  LDL.LU.64 R28, [R1+0x280] ;  /* 0x00028000011c7983 */ /* 0x000f280000300a00 */
[----:B------:R-:W2:Y:S04]  /*59f0*/  LDG.E.64 R30, desc[UR10][R30.64] ;  /* 0x0000000a1e1e7981 */ /* 0x000ea8000c1e1b00 */
[----:B------:R-:W2:Y:S01]  /*5a00*/  LDL.LU.64 R32, [R1+0x278] ;  /* 0x0002780001207983 */ /* 0x000ea20000300a00 */
[----:B------:R-:W-:-:S02]  /*5a10*/  LOP3.LUT P2, RZ, R0, 0x8000000, RZ, 0xc0, !PT ;  /* 0x0800000000ff7812 */ /* 0x000fc4000784c0ff */
[----:B0-----:R-:W-:Y:S01]  /*5a20*/  CS2R R16, SRZ ;  /* 0x0000000000107805 */ /* 0x001fe2000001ff00 */
[----:B------:R-:W2:Y:S10]  /*5a30*/  @!P3 LDG.E.64 R22, desc[UR10][R26.64] ;  /* 0x0000000a1a16b981 */ /* 0x000eb4000c1e1b00 */
[----:B------:R0:W2:Y:S02]  /*5a40*/  @!P2 LDG.E.64 R16, desc[UR10][R24.64] ;  /* 0x0000000a1810a981 */ /* 0x0000a4000c1e1b00 */
[----:B0-----:R-:W-:-:S06]  /*5a50*/  CS2R R24, SRZ ;  /* 0x0000000000187805 */ /* 0x001fcc000001ff00 */
[----:B------:R0:W2:Y:S02]  /*5a60*/  @!P4 LDG.E.64 R24, desc[UR10][R4.64] ;  /* 0x0000000a0418c981 */ /* 0x0000a4000c1e1b00 */
[----:B0-----:R-:W0:Y:S01]  /*5a70*/  S2R R5, SR_TID.X ;  /* 0x0000000000057919 */ /* 0x001e220000002100 */
[----:B------:R-:W-:Y:S02]  /*5a80*/  CS2R R26, SRZ ;  /* 0x00000000001a7805 */ /* 0x000fe4000001ff00 */
[----:B0-----:R-:W-:-:S05]  /*5a90*/  LOP3.LUT R0, R5, 0xffff, RZ, 0xc0, !PT ;  /* 0x0000ffff05007812 */ /* 0x001fca00078ec0ff */
[----:B------:R-:W-:-:S05]  /*5aa0*/  IMAD R0, R0, 0x667, RZ ;  /* 0x0000066700007824 */ /* 0x000fca00078e02ff */
[----:B------:R-:W-:-:S04]  /*5ab0*/  SHF.R.U32.HI R0, RZ, 0x10, R0 ;  /* 0x00000010ff007819 */ /* 0x000fc80000011600 */
[----:B------:R-:W-:-:S05]  /*5ac0*/  PRMT R0, R0, 0x9910, RZ ;  /* 0x0000991000007816 */ /* 0x000fca00000000ff */
[----:B------:R-:W-:-:S05]  /*5ad0*/  IMAD R0, R0, 0x28, RZ ;  /* 0x0000002800007824 */ /* 0x000fca00078e02ff */
[----:B------:R-:W-:-:S04]  /*5ae0*/  IADD3 R0, PT, PT, RZ, -R0, RZ ;  /* 0x80000000ff007210 */ /* 0x000fc80007ffe0ff */
[----:B------:R-:W-:Y:S01]  /*5af0*/  PRMT R0, R0, 0x7710, RZ ;  /* 0x0000771000007816 */ /* 0x000fe200000000ff */
[----:B------:R0:W-:Y:S03]  /*5b00*/  STL.64 [R1+0x1d0], R18 ;  /* 0x0001d01201007387 */ /* 0x0001e60000100a00 */
[----:B------:R-:W-:Y:S02]  /*5b10*/  IADD3 R0, PT, PT, R0, R5, RZ ;  /* 0x0000000500007210 */ /* 0x000fe40007ffe0ff */
[----:B0-----:R-:W-:Y:S02]  /*5b20*/  CS2R R18, SRZ ;  /* 0x0000000000127805 */ /* 0x001fe4000001ff00 */
[----:B------:R-:W-:-:S04]  /*5b30*/  SHF.L.U32 R0, R0, 0x1, RZ ;  /* 0x0000000100007819 */ /* 0x000fc800000006ff */
[----:B------:R0:W2:Y:S02]  /*5b40*/  @!P2 LDG.E.64 R18, desc[UR10][R34.64] ;  /* 0x0000000a2212a981 */ /* 0x0000a4000c1e1b00 */
[----:B0-----:R-:W-:-:S06]  /*5b50*/  CS2R R34, SRZ ;  /* 0x0000000000227805 */ /* 0x001fcc000001ff00 */
[----:B---3--:R0:W3:Y:S02]  /*5b60*/  @!P6 LDG.E.64 R34, desc[UR10][R8.64] ;  /* 0x0000000a0822e981 */ /* 0x0080e4000c1e1b00 */
[----:B0-----:R-:W-:Y:S02]  /*5b70*/  LOP3.LUT R9, R0, 0xffff, RZ, 0xc0, !PT ;  /* 0x0000ffff00097812 */ /* 0x001fe400078ec0ff */
[----:B------:R-:W-:Y:S01]  /*5b80*/  STL.64 [R1+0xd8], R2 ;  /* 0x0000d80201007387 */ /* 0x000fe20000100a00 */
[----:B------:R-:W-:-:S03]  /*5b90*/  MOV R0, UR13 ;  /* 0x0000000d00007c02 */ /* 0x000fc60008000f00 */
[----:B------:R-:W5:Y:S02]  /*5ba0*/  LDL.LU R8, [R1+0x4c0] ;  /* 0x0004c00001087983 */ /* 0x000f640000300800 */
[----:B------:R-:W-:Y:S02]  /*5bb0*/  IMAD R0, R0, 0x50, R9 ;  /* 0x0000005000007824 */ /* 0x000fe400078e0209 */
[----:B------:R-:W-:Y:S04]  /*5bc0*/  STL [R1+0x4a0], R9 ;  /* 0x0004a00901007387 */ /* 0x000fe80000100800 */
[----:B----4-:R0:W4:Y:S02]  /*5bd0*/  @!P4 LDG.E.64 R26, desc[UR10][R28.64] ;  /* 0x0000000a1c1ac981 */ /* 0x010124000c1e1b00 */
[----:B0-----:R-:W-:-:S02]  /*5be0*/  CS2R R28, SRZ ;  /* 0x00000000001c7805 */ /* 0x001fc4000001ff00 */
[----:B--2---:R-:W-:-:S04]  /*5bf0*/  MOV R4, R31 ;  /* 0x0000001f00047202 */ /* 0x004fc80000000f00 */
[----:B------:R0:W2:Y:S02]  /*5c00*/  @!P5 LDG.E.64 R28, desc[UR10][R6.64] ;  /* 0x0000000a061cd981 */ /* 0x0000a4000c1e1b00 */
[----:B0-----:R-:W-:Y:S02]  /*5c10*/  MOV R6, R30 ;  /* 0x0000001e00067202 */ /* 0x001fe40000000f00 */
[----:B------:R-:W-:Y:S01]  /*5c20*/  CS2R R30, SRZ ;  /* 0x00000000001e7805 */ /* 0x000fe2000001ff00 */
[----:B------:R-:W-:Y:S01]  /*5c30*/  HFMA2 R7, -RZ, RZ, 0, 0 ;  /* 0x00000000ff077431 */ /* 0x000fe200000001ff */
[----:B------:R-:W-:-:S04]  /*5c40*/  @!P0 MOV R7, R2 ;  /* 0x0000000200078202 */ /* 0x000fc80000000f00 */
[----:B------:R0:W2:Y:S02]  /*5c50*/  @!P5 LDG.E.64 R30, desc[UR10][R32.64] ;  /* 0x0000000a201ed981 */ /* 0x0000a4000c1e1b00 */
[----:B0-----:R-:W-:Y:S02]  /*5c60*/  CS2R R32, SRZ ;  /* 0x0000000000207805 */ /* 0x001fe4000001ff00 */
[----:B------:R0:W-:Y:S04]  /*5c70*/  STL [R1+0x278], R7 ;  /* 0x0002780701007387 */ /* 0x0001e80000100800 */
[----:B------:R1:W2:Y:S01]  /*5c80*/  @!P6 LDG.E.64 R32, desc[UR10][R42.64] ;  /* 0x0000000a2a20e981 */ /* 0x0002a2000c1e1b00 */
[----:B0-----:R-:W-:Y:S01]  /*5c90*/  HFMA2 R7, -RZ, RZ, 0, 0 ;  /* 0x00000000ff077431 */ /* 0x001fe200000001ff */
[----:B------:R-:W-:-:S02]  /*5ca0*/  @!P0 MOV R7, R3 ;  /* 0x0000000300078202 */ /* 0x000fc40000000f00 */
[----:B-1----:R-:W-:Y:S02]  /*5cb0*/  CS2R R42, SRZ ;  /* 0x00000000002a7805 */ /* 0x002fe4000001ff00 */
[----:B------:R-:W-:Y:S02]  /*5cc0*/  @!P0 MOV R42, R10 ;  /* 0x0000000a002a8202 */ /* 0x000fe40000000f00 */
[----:B------:R-:W-:Y:S02]  /*5cd0*/  @!P0 MOV R43, R11 ;  /* 0x0000000b002b8202 */ /* 0x000fe40000000f00 */
[----:B------:R-:W-:Y:S01]  /*5ce0*/  ISETP.NE.AND P0, PT, RZ, UR6, PT ;  /* 0x00000006ff007c0c */ /* 0x000fe2000bf05270 */
[----:B------:R0:W-:Y:S01]  /*5cf0*/  STL [R1+0x298], R7 ;  /* 0x0002980701007387 */ /* 0x0001e20000100800 */
[----:B------:R-:W-:-:S11]  /*5d00*/  MOV R5, R6 ;  /* 0x0000000600057202 */ /* 0x000fd60000000f00 */
[----:B0-----:R-:W0:Y:S02]  /*5d10*/  @P0 LDC.64 R6, c[0x0][0x3b0] ;  /* 0x0000ec00ff060b82 */ /* 0x001e240000000a00 */
[----:B0-----:R-:W-:-:S05]  /*5d20*/  @P0 IMAD.WIDE R6, R0, 0x2, R6 ;  /* 0x0000000200060825 */ /* 0x001fca00078e0206 */
[----:B------:R-:W2:Y:S04]  /*5d30*/  @P0 LDG.E.U16 R9, desc[UR10][R6.64] ;  /* 0x0000000a06090981 */ /* 0x000ea8000c1e1500 */
[----:B------:R-:W2:Y:S01]  /*5d40*/  @P0 LDG.E.U16 R7, desc[UR10][R6.64+0x2] ;  /* 0x0000020a06070981 */ /* 0x000ea2000c1e1500 */
[----:B------:R-:W-:-:S05]  /*5d50*/  IMAD.WIDE R44, R0, 0x2, R44 ;  /* 0x00000002002c7825 */ /* 0x000fca00078e022c */
[----:B------:R-:W2:Y:S01]  /*5d60*/  LDG.E.U16 R6, desc[UR10][R44.64] ;  /* 0x0000000a2c067981 */ /* 0x000ea2000c1e1500 */
[----:B------:R-:W-:-:S03]  /*5d70*/  MOV R0, R5 ;  /* 0x0000000500007202 */ /* 0x000fc60000000f00 */
[----:B------:R0:W-:Y:S01]  /*5d80*/  STL.64 [R1+0x1d8], R10 ;  /* 0x0001d80a01007387 */ /* 0x0001e20000100a00 */
[----:B------:R-:W-:Y:S01]  /*5d90*/  R2UR UR28, R0 ;  /* 0x00000000001c72ca */ /* 0x000fe200000e0000 */
[----:B------:R-:W-:Y:S01]  /*5da0*/  HFMA2 R0, -RZ, RZ, 0, 0 ;  /* 0x00000000ff007431 */ /* 0x000fe200000001ff */
[----:B------:R-:W-:Y:S01]  /*5db0*/  @!P3 MOV R0, R22 ;  /* 0x000000160000b202 */ /* 0x000fe20000000f00 */
[----:B------:R-:W-:Y:S04]  /*5dc0*/  STL.64 [R1+0xe0], R12 ;  /* 0x0000e00c01007387 */ /* 0x000fe80000100a00 */
[----:B------:R1:W-:Y:S01]  /*5dd0*/  STL [R1+0x290], R0 ;  /* 0x0002900001007387 */ /* 0x0003e20000100800 */
[----:B0-----:R-:W-:Y:S01]  /*5de0*/  MOV R11, R4 ;  /* 0x00000004000b7202 */ /* 0x001fe20000000f00 */
[----:B------:R-:W-:Y:S01]  /*5df0*/  HFMA2 R4, -RZ, RZ, 0, 0 ;  /* 0x00000000ff047431 */ /* 0x000fe200000001ff */
[----:B------:R-:W-:Y:S01]  /*5e00*/  @!P1 MOV R4, R12 ;  /* 0x0000000c00049202 */ /* 0x000fe20000000f00 */
[----:B------:R-:W-:Y:S01]  /*5e10*/  STL.64 [R1+0x1e0], R14 ;  /* 0x0001e00e01007387 */ /* 0x000fe20000100a00 */
[----:B-1----:R-:W-:Y:S01]  /*5e20*/  HFMA2 R0, -RZ, RZ, 0, 0 ;  /* 0x00000000ff007431 */ /* 0x002fe200000001ff */
[----:B------:R-:W-:-:S02]  /*5e30*/  @!P3 MOV R0, R23 ;  /* 0x000000170000b202 */ /* 0x000fc40000000f00 */
[----:B------:R-:W2:Y:S04]  /*5e40*/  LDG.E.U16 R5, desc[UR10][R44.64+0x2] ;  /* 0x0000020a2c057981 */ /* 0x000ea8000c1e1500 */
[----:B------:R0:W-:Y:S04]  /*5e50*/  STL [R1+0x2a8], R0 ;  /* 0x0002a80001007387 */ /* 0x0001e80000100800 */
[----:B------:R1:W-:Y:S04]  /*5e60*/  STL [R1+0x27c], R4 ;  /* 0x00027c0401007387 */ /* 0x0003e80000100800 */
[----:B------:R-:W-:Y:S01]  /*5e70*/  STL.64 [R1+0xf8], R24 ;  /* 0x0000f81801007387 */ /* 0x000fe20000100a00 */
[----:B0-----:R-:W-:Y:S01]  /*5e80*/  HFMA2 R0, -RZ, RZ, 0, 0 ;  /* 0x00000000ff007431 */ /* 0x001fe200000001ff */
[----:B------:R-:W-:-:S02]  /*5e90*/  @!P4 MOV R0, R24 ;  /* 0x000000180000c202 */ /* 0x000fc40000000f00 */
[----:B---3--:R-:W-:Y:S04]  /*5ea0*/  STL.64 [R1+0x208], R34 ;  /* 0x0002082201007387 */ /* 0x008fe80000100a00 */
[----:B------:R0:W-:Y:S04]  /*5eb0*/  STL [R1+0x470], R0 ;  /* 0x0004700001007387 */ /* 0x0001e80000100800 */
[----:B------:R3:W5:Y:S04]  /*5ec0*/  LDL.LU.64 R44, [R1+0x4b8] ;  /* 0x0004b800012c7983 */ /* 0x0007680000300a00 */
[----:B-1----:R3:W5:Y:S01]  /*5ed0*/  LDL.LU R4, [R1+0x4a8] ;  /* 0x0004a80001047983 */ /* 0x0027620000300800 */
[----:B0-----:R-:W-:-:S03]  /*5ee0*/  MOV R0, UR28 ;  /* 0x0000001c00007c02 */ /* 0x001fc60008000f00 */
[----:B----4-:R-:W-:Y:S04]  /*5ef0*/  STL.64 [R1+0x1f8], R26 ;  /* 0x0001f81a01007387 */ /* 0x010fe80000100a00 */
[----:B--2---:R-:W-:Y:S01]  /*5f00*/  STL.64 [R1+0x100], R28 ;  /* 0x0001001c01007387 */ /* 0x004fe20000100a00 */
[----:B------:R-:W-:-:S03]  /*5f10*/  MOV R10, R7 ;  /* 0x00000007000a7202 */ /* 0x000fc60000000f00 */
[----:B------:R-:W-:Y:S01]  /*5f20*/  STL.64 [R1+0x200], R30 ;  /* 0x0002001e01007387 */ /* 0x000fe20000100a00 */
[----:B------:R-:W-:Y:S01]  /*5f30*/  MOV R12, R10 ;  /* 0x0000000a000c7202 */ /* 0x000fe20000000f00 */
[----:B------:R-:W-:Y:S01]  /*5f40*/  HFMA2 R10, -RZ, RZ, 0, 0 ;  /* 0x00000000ff0a7431 */ /* 0x000fe200000001ff */
[----:B------:R-:W-:Y:S01]  /*5f50*/  @!P1 MOV R10, R13 ;  /* 0x0000000d000a9202 */ /* 0x000fe20000000f00 */
[----:B------:R-:W-:Y:S04]  /*5f60*/  STL.64 [R1+0x108], R32 ;  /* 0x0001082001007387 */ /* 0x000fe80000100a00 */
[----:B------:R0:W-:Y:S01]  /*5f70*/  STL [R1+0x434], R10 ;  /* 0x0004340a01007387 */ /* 0x0001e20000100800 */
[----:B------:R-:W-:Y:S02]  /*5f80*/  MOV R2, R9 ;  /* 0x0000000900027202 */ /* 0x000fe40000000f00 */
[----:B------:R-:W-:Y:S01]  /*5f90*/  MOV R3, R6 ;  /* 0x0000000600037202 */ /* 0x000fe20000000f00 */
[----:B------:R3:W5:Y:S04]  /*5fa0*/  LDL.LU R9, [R1+0x4b4] ;  /* 0x0004b40001097983 */ /* 0x0007680000300800 */
[----:B------:R3:W5:Y:S01]  /*5fb0*/  LDL.LU R6, [R1+0x4b0] ;  /* 0x0004b00001067983 */ /* 0x0007620000300800 */
[----:B0-----:R-:W-:Y:S01]  /*5fc0*/  HFMA2 R10, -RZ, RZ, 0, 0 ;  /* 0x00000000ff0a7431 */ /* 0x001fe200000001ff */
[----:B------:R-:W-:-:S02]  /*5fd0*/  @!P1 MOV R10, R14 ;  /* 0x0000000e000a9202 */ /* 0x000fc40000000f00 */
[----:B------:R3:W5:Y:S01]  /*5fe0*/  LDL.LU R7, [R1+0x4ac] ;  /* 0x0004ac0001077983 */ /* 0x0007620000300800 */
[----:B------:R-:W-:-:S05]  /*5ff0*/  MOV R14, R11 ;  /* 0x0000000b000e7202 */ /* 0x000fca0000000f00 */
[----:B------:R-:W-:Y:S01]  /*6000*/  FFMA.FTZ R0, -R0, UR28, R14 ;  /* 0x0000001c00007c23 */ /* 0x000fe2000801010e */
[----:B------:R-:W-:Y:S01]  /*6010*/  HFMA2 R14, -RZ, RZ, 0, 0 ;  /* 0x00000000ff0e7431 */ /* 0x000fe200000001ff */
[----:B------:R-:W-:Y:S02]  /*6020*/  @!P4 MOV R14, R25 ;  /* 0x00000019000ec202 */ /* 0x000fe40000000f00 */
[----:B------:R3:W5:Y:S04]  /*6030*/  LDL R25, [R1+0x440] ;  /* 0x0004400001197983 */ /* 0x0007680000100800 */
[----:B------:R0:W-:Y:S02]  /*6040*/  STL [R1+0x474], R14 ;  /* 0x0004740e01007387 */ /* 0x0001e40000100800 */
[----:B0-----:R-:W-:Y:S01]  /*6050*/  HFMA2 R14, -RZ, RZ, 0, 0 ;  /* 0x00000000ff0e7431 */ /* 0x001fe200000001ff */
[----:B------:R-:W-:-:S02]  /*6060*/  @!P4 MOV R14, R26 ;  /* 0x0000001a000ec202 */ /* 0x000fc40000000f00 */
[----:B------:R3:W5:Y:S04]  /*6070*/  LDL R26, [R1+0x42c] ;  /* 0x00042c00011a7983 */ /* 0x0007680000100800 */
[----:B------:R0:W-:Y:S02]  /*6080*/  STL [R1+0x2ac], R14 ;  /* 0x0002ac0e01007387 */ /* 0x0001e40000100800 */
[----:B0-----:R-:W-:Y:S01]  /*6090*/  HFMA2 R14, -RZ, RZ, 0, 0 ;  /* 0x00000000ff0e7431 */ /* 0x001fe200000001ff */
        /* <DEDUP_REMOVED lines=33> */
[----:B------:R3:W5:Y:S01]  /*62b0*/  LDL R35, [R1+0x2a8] ;  /* 0x0002a80001237983 */ /* 0x0007620000100800 */
[----:B------:R-:W-:Y:S01]  /*62c0*/  HFMA2 R11, -RZ, RZ, 0, 0 ;  /* 0x00000000ff0b7431 */ /* 0x000fe200000001ff */
[----:B------:R-:W-:-:S02]  /*62d0*/  @!P1 MOV R11, R15 ;  /* 0x0000000f000b9202 */ /* 0x000fc40000000f00 */
[----:B------:R-:W-:-:S13]  /*62e0*/  FSETP.GTU.FTZ.AND P1, PT, R0, RZ, PT ;  /* 0x000000ff0000720b */ /* 0x000fda0003f3c000 */
[----:B------:R-:W-:-:S05]  /*62f0*/  VOTEU.ANY UP0, P1 ;  /* 0x0000000000ff7886 */ /* 0x000fca0000800100 */
[----:B------:R-:W0:Y:S01]  /*6300*/  @UP0 LDCU UR5, c[0x0][0x3c0] ;  /* 0x00007800ff0507ac */ /* 0x000e220008000800 */
[----:B------:R-:W-:Y:S01]  /*6310*/  PLOP3.LUT P1, PT, PT, PT, UP0, 0x80, 0x8 ;  /* 0x000000000008781c */ /* 0x000fe20003f2f008 */
[----:B------:R-:W-:Y:S01]  /*6320*/  HFMA2 R15, -RZ, RZ, 0, 0 ;  /* 0x00000000ff0f7431 */ /* 0x000fe200000001ff */
[----:B------:R-:W-:-:S05]  /*6330*/  @!P2 MOV R15, R19 ;  /* 0x00000013000fa202 */ /* 0x000fca0000000f00 */
[----:B------:R1:W-:Y:S06]  /*6340*/  STL [R1+0x284], R15 ;  /* 0x0002840f01007387 */ /* 0x0003ec0000100800 */
[----:B0-----:R-:W-:Y:S01]  /*6350*/  @P1 FADD.FTZ R0, R0, UR5 ;  /* 0x0000000500001e21 */ /* 0x001fe20008010000 */
[----:B-1----:R-:W-:Y:S01]  /*6360*/  HFMA2 R15, -RZ, RZ, 0, 0 ;  /* 0x00000000ff0f7431 */ /* 0x002fe200000001ff */
[----:B------:R-:W-:-:S04]  /*6370*/  @!P3 MOV R15, R20 ;  /* 0x00000014000fb202 */ /* 0x000fc80000000f00 */
[----:B------:R-:W0:Y:S01]  /*6380*/  @P1 MUFU.RSQ R0, R0 ;  /* 0x0000000000001308 */ /* 0x000e220000001400 */
[----:B------:R1:W-:Y:S01]  /*6390*/  STL [R1+0x460], R15 ;  /* 0x0004600f01007387 */ /* 0x0003e20000100800 */
[----:B------:R-:W-:-:S03]  /*63a0*/  HFMA2 R13, -RZ, RZ, 0, 0 ;  /* 0x00000000ff0d7431 */ /* 0x000fc600000001ff */
[----:B------:R-:W-:Y:S01]  /*63b0*/  STL.64 [R1+0xe8], R16 ;  /* 0x0000e81001007387 */ /* 0x000fe20000100a00 */
[----:B-1----:R-:W-:Y:S01]  /*63c0*/  HFMA2 R15, -RZ, RZ, 0, 0 ;  /* 0x00000000ff0f7431 */ /* 0x002fe200000001ff */
[----:B------:R-:W-:Y:S02]  /*63d0*/  @!P3 MOV R15, R21 ;  /* 0x00000015000fb202 */ /* 0x000fe40000000f00 */
[----:B------:R-:W-:Y:S01]  /*63e0*/  STL.64 [R1+0x1e8], R18 ;  /* 0x0001e81201007387 */ /* 0x000fe20000100a00 */
[----:B------:R-:W-:-:S03]  /*63f0*/  @!P2 MOV R13, R16 ;  /* 0x00000010000da202 */ /* 0x000fc60000000f00 */
[----:B------:R-:W-:Y:S04]  /*6400*/  STL.64 [R1+0xf0], R20 ;  /* 0x0000f01401007387 */ /* 0x000fe80000100a00 */
[----:B------:R-:W-:Y:S04]  /*6410*/  STL [R1+0x46c], R15 ;  /* 0x00046c0f01007387 */ /* 0x000fe80000100800 */
[----:B------:R-:W-:Y:S04]  /*6420*/  STL.64 [R1+0x1f0], R22 ;  /* 0x0001f01601007387 */ /* 0x000fe80000100a00 */
[----:B------:R-:W-:Y:S01]  /*6430*/  STL [R1+0x2f8], R14 ;  /* 0x0002f80e01007387 */ /* 0x000fe20000100800 */
[----:B------:R-:W-:Y:S01]  /*6440*/  UISETP.NE.AND UP1, UPT, UR6, URZ, UPT ;  /* 0x000000ff0600728c */ /* 0x000fe2000bf25270 */
[----:B0-----:R-:W-:-:S02]  /*6450*/  @P1 R2UR UR5, R0 ;  /* 0x00000000000512ca */ /* 0x001fc400000e0000 */
[----:B------:R0:W-:Y:S01]  /*6460*/  STL [R1+0x444], R13 ;  /* 0x0004440d01007387 */ /* 0x0001e20000100800 */
[----:B------:R-:W-:Y:S02]  /*6470*/  HFMA2 R0, -RZ, RZ, 0, 0 ;  /* 0x00000000ff007431 */ /* 0x000fe400000001ff */
[----:B0-----:R-:W-:Y:S01]  /*6480*/  HFMA2 R13, -RZ, RZ, 0, 0 ;  /* 0x00000000ff0d7431 */ /* 0x001fe200000001ff */
[----:B------:R-:W-:Y:S02]  /*6490*/  @!P2 MOV R13, R17 ;  /* 0x00000011000da202 */ /* 0x000fe40000000f00 */
[----:B------:R-:W-:-:S03]  /*64a0*/  @P0 SHF.L.U32 R0, R2, 0x10, RZ ;  /* 0x0000001002000819 */ /* 0x000fc600000006ff */
[----:B------:R0:W-:Y:S01]  /*64b0*/  STL [R1+0x454], R13 ;  /* 0x0004540d01007387 */ /* 0x0001e20000100800 */
[----:B------:R-:W-:Y:S02]  /*64c0*/  MOV R2, RZ ;  /* 0x000000ff00027202 */ /* 0x000fe40000000f00 */
[----:B------:R-:W-:Y:S02]  /*64d0*/  SHF.L.U32 R3, R3, 0x10, RZ ;  /* 0x0000001003037819 */ /* 0x000fe400000006ff */
[----:B------:R-:W-:Y:S02]  /*64e0*/  SHF.L.U32 R5, R5, 0x10, RZ ;  /* 0x0000001005057819 */ /* 0x000fe400000006ff */
[----:B0-----:R-:W-:Y:S01]  /*64f0*/  MOV R13, R12 ;  /* 0x0000000c000d7202 */ /* 0x001fe20000000f00 */
[----:B------:R-:W-:Y:S01]  /*6500*/  HFMA2 R12, -RZ, RZ, 0, 0 ;  /* 0x00000000ff0c7431 */ /* 0x000fe200000001ff */
[----:B------:R-:W-:Y:S02]  /*6510*/  @!P2 MOV R12, R18 ;  /* 0x00000012000ca202 */ /* 0x000fe40000000f00 */
[----:B------:R-:W-:Y:S01]  /*6520*/  @P0 SHF.L.U32 R2, R13, 0x10, RZ ;  /* 0x000000100d020819 */ /* 0x000fe200000006ff */
[----:B------:R-:W-:Y:S01]  /*6530*/  UMOV UR16, 0x3f800000 ;  /* 0x3f80000000107882 */ /* 0x000fe20000000000 */
[----:B------:R-:W-:Y:S01]  /*6540*/  @UP0 UMOV UR16, UR5 ;  /* 0x0000000500100c82 */ /* 0x000fe20008000000 */
[----:B---3--:R-:W-:Y:S05]  /*6550*/  BRA.U UP1, `(.L_x_1622) ;  /* 0x0000002501007547 */ /* 0x008fea000b800000 */
        /* <DEDUP_REMOVED lines=11> */
[----:B-----5:R-:W-:Y:S04]  /*6610*/  STL [R1+0x4c4], R33 ;  /* 0x0004c42101007387 */ /* 0x020fe80000100800 */
[----:B------:R-:W-:Y:S04]  /*6620*/  STL [R1+0x4b4], R6 ;  /* 0x0004b40601007387 */ /* 0x000fe80000100800 */
[----:B------:R-:W-:Y:S04]  /*6630*/  STL [R1+0x4bc], R8 ;  /* 0x0004bc0801007387 */ /* 0x000fe80000100800 */
[----:B------:R0:W-:Y:S04]  /*6640*/  STL [R1+0x4b8], R7 ;  /* 0x0004b80701007387 */ /* 0x0001e80000100800 */
[----:B------:R1:W-:Y:S04]  /*6650*/  STL [R1+0x4c0], R9 ;  /* 0x0004c00901007387 */ /* 0x0003e80000100800 */
[----:B------:R-:W4:Y:S04]  /*6660*/  LDL.LU R23, [R1+0x3c0] ;  /* 0x0003c00001177983 */ /* 0x000f280000300800 */
[----:B0-----:R-:W4:Y:S04]  /*6670*/  LDL.LU R7, [R1+0x2a0] ;  /* 0x0002a00001077983 */ /* 0x001f280000300800 */
[----:B------:R0:W-:Y:S04]  /*6680*/  STL [R1+0x4c8], R34 ;  /* 0x0004c82201007387 */ /* 0x0001e80000100800 */
[----:B-1----:R-:W4:Y:S04]  /*6690*/  LDL.LU R9, [R1+0x2a4] ;  /* 0x0002a40001097983 */ /* 0x002f280000300800 */
[----:B0-----:R-:W4:Y:S01]  /*66a0*/  LDL.LU R34, [R1+0x39c] ;  /* 0x00039c0001227983 */ /* 0x001f220000300800 */
[----:B--2---:R-:W-:Y:S01]  /*66b0*/  FADD.FTZ R14, R14, -UR28 ;  /* 0x8000001c0e0e7e21 */ /* 0x004fe20008010000 */
[----:B---3--:R-:W-:-:S03]  /*66c0*/  MOV R33, R15 ;  /* 0x0000000f00217202 */ /* 0x008fc60000000f00 */
[----:B------:R-:W-:Y:S01]  /*66d0*/  FMUL.FTZ R14, R14, UR16 ;  /* 0x000000100e0e7c20 */ /* 0x000fe20008410000 */
[----:B----4-:R-:W-:Y:S01]  /*66e0*/  FMUL.FTZ R15, R3, R18 ;  /* 0x00000012030f7220 */ /* 0x010fe20000410000 */
[----:B------:R-:W-:Y:S01]  /*66f0*/  FADD.FTZ R13, R13, -UR28 ;  /* 0x8000001c0d0d7e21 */ /* 0x000fe20008010000 */
[----:B------:R-:W-:-:S03]  /*6700*/  MOV R6, R22 ;  /* 0x0000001600067202 */ /* 0x000fc60000000f00 */
[----:B------:R-:W-:Y:S01]  /*6710*/  FMUL.FTZ R13, R13, UR16 ;  /* 0x000000100d0d7c20 */ /* 0x000fe20008410000 */
[----:B------:R-:W-:Y:S01]  /*6720*/  MOV R22, R16 ;  /* 0x0000001000167202 */ /* 0x000fe20000000f00 */
[----:B------:R-:W-:Y:S01]  /*6730*/  FADD.FTZ R16, RZ, R15 ;  /* 0x0000000fff107221 */ /* 0x000fe20000010000 */
[----:B------:R-:W-:Y:S01]  /*6740*/  FFMA.FTZ R15, R14, R15, RZ ;  /* 0x0000000f0e0f7223 */ /* 0x000fe200000100ff */
[----:B------:R-:W-:Y:S02]  /*6750*/  MOV R8, R24 ;  /* 0x0000001800087202 */ /* 0x000fe40000000f00 */
        /* <DEDUP_REMOVED lines=13> */
[----:B------:R-:W2:Y:S03]  /*6830*/  LDL.LU R6, [R1+0x2c8] ;  /* 0x0002c80001067983 */ /* 0x000ea60000300800 */
[----:B------:R-:W-:Y:S01]  /*6840*/  FFMA.FTZ R15, R17, R19, R15 ;  /* 0x00000013110f7223 */ /* 0x000fe2000001000f */
[----:B------:R-:W-:Y:S01]  /*6850*/  FADD.FTZ R17, R8, -UR28 ;  /* 0x8000001c08117e21 */ /* 0x000fe20008010000 */
[----:B------:R-:W-:Y:S01]  /*6860*/  FADD.FTZ R20, RZ, R20 ;  /* 0x00000014ff147221 */ /* 0x000fe20000010000 */
[----:B------:R-:W3:Y:S02]  /*6870*/  LDL.LU R8, [R1+0x274] ;  /* 0x0002740001087983 */ /* 0x000ee40000300800 */
[----:B------:R-:W-:Y:S01]  /*6880*/  FMUL.FTZ R17, R17, UR16 ;  /* 0x0000001011117c20 */ /* 0x000fe20008410000 */
[----:B------:R-:W-:Y:S01]  /*6890*/  FADD.FTZ R20, R20, R21 ;  /* 0x0000001514147221 */ /* 0x000fe20000010000 */
[----:B0-----:R-:W4:Y:S02]  /*68a0*/  LDL.LU R4, [R1+0x2b8] ;  /* 0x0002b80001047983 */ /* 0x001f240000300800 */
[-C--:B------:R-:W-:Y:S01]  /*68b0*/  FFMA.FTZ R13, R17, R21.reuse, R13 ;  /* 0x00000015110d7223 */ /* 0x080fe2000001000d */
[----:B------:R-:W-:Y:S01]  /*68c0*/  FMUL.FTZ R21, R5, R21 ;  /* 0x0000001505157220 */ /* 0x000fe20000410000 */
[----:B------:R-:W-:-:S03]  /*68d0*/  FADD.FTZ R16, R16, R19 ;  /* 0x0000001310107221 */ /* 0x000fc60000010000 */
[----:B------:R-:W-:Y:S01]  /*68e0*/  FFMA.FTZ R15, R17, R21, R15 ;  /* 0x00000015110f7223 */ /* 0x000fe2000001000f */
[----:B------:R-:W-:Y:S02]  /*68f0*/  FADD.FTZ R17, R33, -UR28 ;  /* 0x8000001c21117e21 */ /* 0x000fe40008010000 */
[----:B------:R-:W2:Y:S01]  /*6900*/  LDL.LU R33, [R1+0x264] ;  /* 0x0002640001217983 */ /* 0x000ea20000300800 */
[----:B------:R-:W-:Y:S01]  /*6910*/  FADD.FTZ R16, R21, R16 ;  /* 0x0000001015107221 */ /* 0x000fe20000010000 */
[----:B------:R-:W-:Y:S02]  /*6920*/  FADD.FTZ R21, R24, -UR28 ;  /* 0x8000001c18157e21 */ /* 0x000fe40008010000 */
[----:B------:R-:W4:Y:S01]  /*6930*/  LDL.LU R24, [R1+0x3d8] ;  /* 0x0003d80001187983 */ /* 0x000f220000300800 */
[----:B------:R-:W-:Y:S01]  /*6940*/  FMUL.FTZ R17, R17, UR16 ;  /* 0x0000001011117c20 */ /* 0x000fe20008410000 */
[----:B------:R-:W-:Y:S01]  /*6950*/  FMUL.FTZ R19, R3, R7 ;  /* 0x0000000703137220 */ /* 0x000fe20000410000 */
[----:B------:R-:W-:-:S02]  /*6960*/  FMUL.FTZ R21, R21, UR16 ;  /* 0x0000001015157c20 */ /* 0x000fc40008410000 */
[C---:B------:R-:W-:Y:S01]  /*6970*/  FFMA.FTZ R14, R17.reuse, R7, R14 ;  /* 0x00000007110e7223 */ /* 0x040fe2000001000e */
[----:B------:R-:W-:Y:S01]  /*6980*/  FFMA.FTZ R15, R17, R19, R15 ;  /* 0x00000013110f7223 */ /* 0x000fe2000001000f */
[-C--:B------:R-:W-:Y:S01]  /*6990*/  FMUL.FTZ R17, R5, R9.reuse ;  /* 0x0000000905117220 */ /* 0x080fe20000410000 */
[----:B------:R-:W-:Y:S01]  /*69a0*/  FADD.FTZ R16, R16, R19 ;  /* 0x0000001310107221 */ /* 0x000fe20000010000 */
[----:B------:R-:W-:Y:S01]  /*69b0*/  FADD.FTZ R19, R34, -UR28 ;  /* 0x8000001c22137e21 */ /* 0x000fe20008010000 */
[C---:B------:R-:W-:Y:S01]  /*69c0*/  FFMA.FTZ R13, R21.reuse, R9, R13 ;  /* 0x00000009150d7223 */ /* 0x040fe2000001000d */
[----:B------:R-:W-:Y:S01]  /*69d0*/  FFMA.FTZ R15, R21, R17, R15 ;  /* 0x00000011150f7223 */ /* 0x000fe2000001000f */
[----:B------:R-:W-:Y:S01]  /*69e0*/  FADD.FTZ R16, R17, R16 ;  /* 0x0000001011107221 */ /* 0x000fe20000010000 */
[----:B------:R-:W-:Y:S01]  /*69f0*/  FMUL.FTZ R19, R19, UR16 ;  /* 0x0000001013137c20 */ /* 0x000fe20008410000 */
[----:B------:R-:W-:Y:S01]  /*6a00*/  FADD.FTZ R21, R23, -UR28 ;  /* 0x8000001c17157e21 */ /* 0x000fe20008010000 */
[----:B------:R-:W-:Y:S01]  /*6a10*/  FADD.FTZ R20, R20, R9 ;  /* 0x0000000914147221 */ /* 0x000fe20000010000 */
[----:B------:R-:W4:Y:S02]  /*6a20*/  LDL.LU R23, [R1+0x400] ;  /* 0x0004000001177983 */ /* 0x000f240000300800 */
[----:B------:R-:W-:-:S02]  /*6a30*/  FMUL.FTZ R21, R21, UR16 ;  /* 0x0000001015157c20 */ /* 0x000fc40008410000 */
[----:B------:R-:W4:Y:S04]  /*6a40*/  LDL.LU R9, [R1+0x3dc] ;  /* 0x0003dc0001097983 */ /* 0x000f280000300800 */
[----:B------:R-:W4:Y:S01]  /*6a50*/  LDL.LU R34, [R1+0x2bc] ;  /* 0x0002bc0001227983 */ /* 0x000f220000300800 */
[-C--:B---3--:R-:W-:Y:S01]  /*6a60*/  FMUL.FTZ R17, R3, R8.reuse ;  /* 0x0000000803117220 */ /* 0x088fe20000410000 */
[----:B------:R-:W-:-:S03]  /*6a70*/  FFMA.FTZ R14, R19, R8, R14 ;  /* 0x00000008130e7223 */ /* 0x000fc6000001000e */
[----:B------:R-:W-:Y:S01]  /*6a80*/  FFMA.FTZ R15, R19, R17, R15 ;  /* 0x00000011130f7223 */ /* 0x000fe2000001000f */
[----:B------:R-:W-:Y:S01]  /*6a90*/  FADD.FTZ R16, R16, R17 ;  /* 0x0000001110107221 */ /* 0x000fe20000010000 */
[-C--:B--2---:R-:W-:Y:S01]  /*6aa0*/  FMUL.FTZ R19, R5, R33.reuse ;  /* 0x0000002105137220 */ /* 0x084fe20000410000 */
[----:B------:R-:W-:-:S03]  /*6ab0*/  FFMA.FTZ R13, R21, R33, R13 ;  /* 0x00000021150d7223 */ /* 0x000fc6000001000d */
[----:B------:R-:W-:Y:S01]  /*6ac0*/  FFMA.FTZ R21, R21, R19, R15 ;  /* 0x0000001315157223 */ /* 0x000fe2000001000f */
[----:B------:R-:W-:Y:S01]  /*6ad0*/  FADD.FTZ R15, R22, -UR28 ;  /* 0x8000001c160f7e21 */ /* 0x000fe20008010000 */
[----:B------:R-:W-:Y:S01]  /*6ae0*/  FADD.FTZ R22, R19, R16 ;  /* 0x0000001013167221 */ /* 0x000fe20000010000 */
[----:B----4-:R-:W-:Y:S02]  /*6af0*/  FADD.FTZ R16, R24, -UR28 ;  /* 0x8000001c18107e21 */ /* 0x010fe40008010000 */
[----:B------:R-:W2:Y:S01]  /*6b00*/  LDL.LU R24, [R1+0x410] ;  /* 0x0004100001187983 */ /* 0x000ea20000300800 */
[----:B------:R-:W-:Y:S01]  /*6b10*/  FADD.FTZ R18, R18, R7 ;  /* 0x0000000712127221 */ /* 0x000fe20000010000 */
[----:B------:R-:W-:Y:S02]  /*6b20*/  FADD.FTZ R20, R20, R33 ;  /* 0x0000002114147221 */ /* 0x000fe40000010000 */
[----:B------:R-:W3:Y:S01]  /*6b30*/  LDL.LU R33, [R1+0x404] ;  /* 0x0004040001217983 */ /* 0x000ee20000300800 */
[----:B------:R-:W-:-:S03]  /*6b40*/  FADD.FTZ R18, R18, R8 ;  /* 0x0000000812127221 */ /* 0x000fc60000010000 */
[----:B------:R-:W4:Y:S01]  /*6b50*/  LDL.LU R8, [R1+0x2e0] ;  /* 0x0002e00001087983 */ /* 0x000f220000300800 */
[----:B------:R-:W-:Y:S01]  /*6b60*/  FMUL.FTZ R17, R3, R4 ;  /* 0x0000000403117220 */ /* 0x000fe20000410000 */
[----:B------:R-:W-:Y:S02]  /*6b70*/  FMUL.FTZ R19, R15, UR16 ;  /* 0x000000100f137c20 */ /* 0x000fe40008410000 */
[----:B------:R-:W3:Y:S01]  /*6b80*/  LDL.LU R7, [R1+0x2cc] ;  /* 0x0002cc0001077983 */ /* 0x000ee20000300800 */
[----:B------:R-:W-:Y:S01]  /*6b90*/  FADD.FTZ R15, R22, R17 ;  /* 0x00000011160f7221 */ /* 0x000fe20000010000 */
[----:B------:R-:W-:Y:S01]  /*6ba0*/  FFMA.FTZ R21, R19, R17, R21 ;  /* 0x0000001113157223 */ /* 0x000fe20000010015 */
[----:B------:R-:W-:Y:S01]  /*6bb0*/  FMUL.FTZ R22, R5, R6 ;  /* 0x0000000605167220 */ /* 0x000fe20000410000 */
[----:B------:R0:W-:Y:S01]  /*6bc0*/  STL [R1+0x4a8], R0 ;  /* 0x0004a80001007387 */ /* 0x0001e20000100800 */
[----:B------:R-:W-:Y:S01]  /*6bd0*/  FMUL.FTZ R16, R16, UR16 ;  /* 0x0000001010107c20 */ /* 0x000fe20008410000 */
[----:B------:R-:W-:Y:S01]  /*6be0*/  FFMA.FTZ R14, R19, R4, R14 ;  /* 0x00000004130e7223 */ /* 0x000fe2000001000e */
[----:B------:R-:W-:Y:S01]  /*6bf0*/  FADD.FTZ R17, R9, -UR28 ;  /* 0x8000001c09117e21 */ /* 0x000fe20008010000 */
[----:B------:R-:W-:Y:S01]  /*6c00*/  FADD.FTZ R19, R23, -UR28 ;  /* 0x8000001c17137e21 */ /* 0x000fe20008010000 */
[----:B------:R-:W3:Y:S01]  /*6c10*/  LDL.LU R9, [R1+0x414] ;  /* 0x0004140001097983 */ /* 0x000ee20000300800 */
[----:B------:R-:W-:Y:S01]  /*6c20*/  FADD.FTZ R15, R22, R15 ;  /* 0x0000000f160f7221 */ /* 0x000fe20000010000 */
[----:B------:R-:W-:-:S02]  /*6c30*/  FFMA.FTZ R21, R16, R22, R21 ;  /* 0x0000001610157223 */ /* 0x000fc40000010015 */
[----:B------:R-:W3:Y:S04]  /*6c40*/  LDL.LU R23, [R1+0x418] ;  /* 0x0004180001177983 */ /* 0x000ee80000300800 */
[----:B0-----:R-:W3:Y:S01]  /*6c50*/  LDL.LU R0, [R1+0x2f0] ;  /* 0x0002f00001007983 */ /* 0x001ee20000300800 */
[----:B------:R-:W-:Y:S01]  /*6c60*/  FMUL.FTZ R22, R3, R34 ;  /* 0x0000002203167220 */ /* 0x000fe20000410000 */
[----:B------:R-:W-:Y:S02]  /*6c70*/  FMUL.FTZ R17, R17, UR16 ;  /* 0x0000001011117c20 */ /* 0x000fe40008410000 */
[----:B------:R0:W-:Y:S02]  /*6c80*/  STL [R1+0x4ac], R2 ;  /* 0x0004ac0201007387 */ /* 0x0001e40000100800 */
[C---:B------:R-:W-:Y:S01]  /*6c90*/  FFMA.FTZ R21, R17.reuse, R22, R21 ;  /* 0x0000001611157223 */ /* 0x040fe20000010015 */
[----:B------:R-:W-:Y:S01]  /*6ca0*/  FFMA.FTZ R14, R17, R34, R14 ;  /* 0x00000022110e7223 */ /* 0x000fe2000001000e */
[----:B0-----:R-:W3:Y:S01]  /*6cb0*/  LDL.LU R2, [R1+0x300] ;  /* 0x0003000001027983 */ /* 0x001ee20000300800 */
[----:B--2---:R-:W-:-:S03]  /*6cc0*/  FADD.FTZ R17, R24, -UR28 ;  /* 0x8000001c18117e21 */ /* 0x004fc60008010000 */
[----:B------:R-:W2:Y:S01]  /*6cd0*/  LDL.LU R24, [R1+0x40c] ;  /* 0x00040c0001187983 */ /* 0x000ea20000300800 */
[----:B------:R-:W-:Y:S01]  /*6ce0*/  FADD.FTZ R15, R15, R22 ;  /* 0x000000160f0f7221 */ /* 0x000fe20000010000 */
[----:B------:R-:W-:Y:S01]  /*6cf0*/  FADD.FTZ R18, R18, R4 ;  /* 0x0000000412127221 */ /* 0x000fe20000010000 */
[----:B------:R-:W-:Y:S01]  /*6d00*/  FMUL.FTZ R19, R19, UR16 ;  /* 0x0000001013137c20 */ /* 0x000fe20008410000 */
[----:B------:R-:W-:Y:S01]  /*6d10*/  FFMA.FTZ R13, R16, R6, R13 ;  /* 0x00000006100d7223 */ /* 0x000fe2000001000d */
[----:B------:R-:W2:Y:S01]  /*6d20*/  LDL.LU R4, [R1+0x304] ;  /* 0x0003040001047983 */ /* 0x000ea20000300800 */
[----:B----4-:R-:W-:Y:S01]  /*6d30*/  FMUL.FTZ R22, R5, R8 ;  /* 0x0000000805167220 */ /* 0x010fe20000410000 */
[----:B---3--:R-:W-:Y:S02]  /*6d40*/  FADD.FTZ R16, R33, -UR28 ;  /* 0x8000001c21107e21 */ /* 0x008fe40008010000 */
[----:B------:R-:W3:Y:S01]  /*6d50*/  LDL.LU R33, [R1+0x408] ;  /* 0x0004080001217983 */ /* 0x000ee20000300800 */
[----:B------:R-:W-:Y:S01]  /*6d60*/  FADD.FTZ R15, R22, R15 ;  /* 0x0000000f160f7221 */ /* 0x000fe20000010000 */
[----:B------:R-:W-:Y:S01]  /*6d70*/  FFMA.FTZ R21, R19, R22, R21 ;  /* 0x0000001613157223 */ /* 0x000fe20000010015 */
[----:B------:R-:W-:Y:S01]  /*6d80*/  FADD.FTZ R20, R20, R6 ;  /* 0x0000000614147221 */ /* 0x000fe20000010000 */
[-C--:B------:R-:W-:Y:S01]  /*6d90*/  FMUL.FTZ R22, R3, R7.reuse ;  /* 0x0000000703167220 */ /* 0x080fe20000410000 */
[----:B------:R-:W-:Y:S01]  /*6da0*/  FMUL.FTZ R16, R16, UR16 ;  /* 0x0000001010107c20 */ /* 0x000fe20008410000 */
[----:B------:R-:W4:Y:S01]  /*6db0*/  LDL.LU R6, [R1+0x320] ;  /* 0x0003200001067983 */ /* 0x000f220000300800 */
[----:B------:R-:W-:Y:S01]  /*6dc0*/  FADD.FTZ R18, R18, R34 ;  /* 0x0000002212127221 */ /* 0x000fe20000010000 */
[----:B------:R-:W-:Y:S01]  /*6dd0*/  FADD.FTZ R15, R15, R22 ;  /* 0x000000160f0f7221 */ /* 0x000fe20000010000 */
[C---:B------:R-:W-:Y:S01]  /*6de0*/  FFMA.FTZ R21, R16.reuse, R22, R21 ;  /* 0x0000001610157223 */ /* 0x040fe20000010015 */
[----:B------:R-:W-:Y:S01]  /*6df0*/  FMUL.FTZ R17, R17, UR16 ;  /* 0x0000001011117c20 */ /* 0x000fe20008410000 */
[----:B------:R-:W-:Y:S01]  /*6e00*/  FFMA.FTZ R13, R19, R8, R13 ;  /* 0x00000008130d7223 */ /* 0x000fe2000001000d */
[----:B------:R-:W-:Y:S01]  /*6e10*/  FFMA.FTZ R14, R16, R7, R14 ;  /* 0x00000007100e7223 */ /* 0x000fe2000001000e */
[----:B------:R-:W4:Y:S01]  /*6e20*/  LDL.LU R34, [R1+0x338] ;  /* 0x0003380001227983 */ /* 0x000f220000300800 */
[----:B------:R-:W-:Y:S01]  /*6e30*/  FADD.FTZ R20, R20, R8 ;  /* 0x0000000814147221 */ /* 0x000fe20000010000 */
[----:B------:R-:W-:Y:S01]  /*6e40*/  FADD.FTZ R19, R9, -UR28 ;  /* 0x8000001c09137e21 */ /* 0x000fe20008010000 */
[----:B------:R-:W-:Y:S01]  /*6e50*/  FADD.FTZ R16, R23, -UR28 ;  /* 0x8000001c17107e21 */ /* 0x000fe20008010000 */
[----:B------:R-:W4:Y:S01]  /*6e60*/  LDL.LU R8, [R1+0x3f0] ;  /* 0x0003f00001087983 */ /* 0x000f220000300800 */
[----:B------:R-:W-:-:S03]  /*6e70*/  FMUL.FTZ R22, R5, R0 ;  /* 0x0000000005167220 */ /* 0x000fc60000410000 */
[----:B------:R-:W4:Y:S01]  /*6e80*/  LDL.LU R23, [R1+0x3f4] ;  /* 0x0003f40001177983 */ /* 0x000f220000300800 */
[----:B------:R-:W-:Y:S01]  /*6e90*/  FADD.FTZ R15, R22, R15 ;  /* 0x0000000f160f7221 */ /* 0x000fe20000010000 */
[----:B------:R-:W-:Y:S01]  /*6ea0*/  FFMA.FTZ R21, R17, R22, R21 ;  /* 0x0000001611157223 */ /* 0x000fe20000010015 */
[----:B------:R-:W-:Y:S01]  /*6eb0*/  FMUL.FTZ R19, R19, UR16 ;  /* 0x0000001013137c20 */ /* 0x000fe20008410000 */
[----:B------:R-:W4:Y:S01]  /*6ec0*/  LDL.LU R9, [R1+0x33c] ;  /* 0x00033c0001097983 */ /* 0x000f220000300800 */
[-C--:B------:R-:W-:Y:S02]  /*6ed0*/  FMUL.FTZ R22, R3, R2.reuse ;  /* 0x0000000203167220 */ /* 0x080fe40000410000 */
[C---:B------:R-:W-:Y:S02]  /*6ee0*/  FFMA.FTZ R14, R19.reuse, R2, R14 ;  /* 0x00000002130e7223 */ /* 0x040fe4000001000e */
[----:B------:R-:W-:Y:S01]  /*6ef0*/  FFMA.FTZ R21, R19, R22, R21 ;  /* 0x0000001613157223 */ /* 0x000fe20000010015 */
[----:B--2---:R-:W-:-:S02]  /*6f00*/  FADD.FTZ R19, R24, -UR28 ;  /* 0x8000001c18137e21 */ /* 0x004fc40008010000 */
[----:B------:R-:W2:Y:S01]  /*6f10*/  LDL.LU R24, [R1+0x3ec] ;  /* 0x0003ec0001187983 */ /* 0x000ea20000300800 */
[----:B------:R-:W-:Y:S01]  /*6f20*/  FADD.FTZ R15, R15, R22 ;  /* 0x000000160f0f7221 */ /* 0x000fe20000010000 */
[----:B------:R-:W-:Y:S01]  /*6f30*/  FADD.FTZ R18, R18, R7 ;  /* 0x0000000712127221 */ /* 0x000fe20000010000 */
[----:B------:R-:W-:Y:S01]  /*6f40*/  FMUL.FTZ R22, R5, R4 ;  /* 0x0000000405167220 */ /* 0x000fe20000410000 */
[----:B------:R-:W-:Y:S01]  /*6f50*/  FMUL.FTZ R16, R16, UR16 ;  /* 0x0000001010107c20 */ /* 0x000fe20008410000 */
[----:B------:R-:W-:Y:S01]  /*6f60*/  FFMA.FTZ R13, R17, R0, R13 ;  /* 0x00000000110d7223 */ /* 0x000fe2000001000d */
[----:B------:R-:W2:Y:S01]  /*6f70*/  LDL.LU R7, [R1+0x358] ;  /* 0x0003580001077983 */ /* 0x000ea20000300800 */
[----:B---3--:R-:W-:Y:S01]  /*6f80*/  FADD.FTZ R17, R33, -UR28 ;  /* 0x8000001c21117e21 */ /* 0x008fe20008010000 */
[----:B------:R-:W-:Y:S02]  /*6f90*/  FADD.FTZ R15, R22, R15 ;  /* 0x0000000f160f7221 */ /* 0x000fe40000010000 */
[----:B------:R-:W3:Y:S01]  /*6fa0*/  LDL.LU R33, [R1+0x3e8] ;  /* 0x0003e80001217983 */ /* 0x000ee20000300800 */
[----:B------:R-:W-:Y:S01]  /*6fb0*/  FFMA.FTZ R21, R16, R22, R21 ;  /* 0x0000001610157223 */ /* 0x000fe20000010015 */
[----:B------:R-:W-:Y:S01]  /*6fc0*/  FMUL.FTZ R17, R17, UR16 ;  /* 0x0000001011117c20 */ /* 0x000fe20008410000 */
[----:B----4-:R-:W-:Y:S01]  /*6fd0*/  FMUL.FTZ R22, R3, R6 ;  /* 0x0000000603167220 */ /* 0x010fe20000410000 */
[----:B------:R-:W-:-:S02]  /*6fe0*/  FADD.FTZ R18, R18, R2 ;  /* 0x0000000212127221 */ /* 0x000fc40000010000 */
[----:B------:R-:W4:Y:S01]  /*6ff0*/  LDL.LU R2, [R1+0x360] ;  /* 0x0003600001027983 */ /* 0x000f220000300800 */
[----:B------:R-:W-:Y:S01]  /*7000*/  FADD.FTZ R15, R15, R22 ;  /* 0x000000160f0f7221 */ /* 0x000fe20000010000 */
[----:B------:R-:W-:Y:S01]  /*7010*/  FFMA.FTZ R21, R17, R22, R21 ;  /* 0x0000001611157223 */ /* 0x000fe20000010015 */
[----:B------:R-:W-:Y:S01]  /*7020*/  FADD.FTZ R20, R20, R0 ;  /* 0x0000000014147221 */ /* 0x000fe20000010000 */
[----:B------:R-:W-:Y:S01]  /*7030*/  FMUL.FTZ R22, R5, R34 ;  /* 0x0000002205167220 */ /* 0x000fe20000410000 */
[----:B------:R-:W-:Y:S01]  /*7040*/  FMUL.FTZ R19, R19, UR16 ;  /* 0x0000001013137c20 */ /* 0x000fe20008410000 */
[----:B------:R-:W-:Y:S01]  /*7050*/  FFMA.FTZ R13, R16, R4, R13 ;  /* 0x00000004100d7223 */ /* 0x000fe2000001000d */
[----:B------:R-:W-:Y:S01]  /*7060*/  FFMA.FTZ R14, R17, R6, R14 ;  /* 0x00000006110e7223 */ /* 0x000fe2000001000e */
[----:B------:R-:W4:Y:S01]  /*7070*/  LDL.LU R0, [R1+0x364] ;  /* 0x0003640001007983 */ /* 0x000f220000300800 */
[----:B------:R-:W-:Y:S01]  /*7080*/  FADD.FTZ R16, R8, -UR28 ;  /* 0x8000001c08107e21 */ /* 0x000fe20008010000 */
[----:B------:R-:W-:-:S02]  /*7090*/  FADD.FTZ R17, R23, -UR28 ;  /* 0x8000001c17117e21 */ /* 0x000fc40008010000 */
[----:B------:R-:W4:Y:S01]  /*70a0*/  LDL.LU R8, [R1+0x3e0] ;  /* 0x0003e00001087983 */ /* 0x000f220000300800 */
[----:B------:R-:W-:Y:S01]  /*70b0*/  FADD.FTZ R15, R22, R15 ;  /* 0x0000000f160f7221 */ /* 0x000fe20000010000 */
[----:B------:R-:W-:Y:S02]  /*70c0*/  FFMA.FTZ R21, R19, R22, R21 ;  /* 0x0000001613157223 */ /* 0x000fe40000010015 */
[----:B------:R-:W4:Y:S01]  /*70d0*/  LDL.LU R23, [R1+0x3e4] ;  /* 0x0003e40001177983 */ /* 0x000f220000300800 */
[-C--:B------:R-:W-:Y:S01]  /*70e0*/  FMUL.FTZ R22, R3, R9.reuse ;  /* 0x0000000903167220 */ /* 0x080fe20000410000 */
[----:B------:R-:W-:Y:S01]  /*70f0*/  FMUL.FTZ R16, R16, UR16 ;  /* 0x0000001010107c20 */ /* 0x000fe20008410000 */
[----:B------:R-:W-:Y:S01]  /*7100*/  FADD.FTZ R18, R18, R6 ;  /* 0x0000000612127221 */ /* 0x000fe20000010000 */
[----:B------:R-:W-:Y:S01]  /*7110*/  FADD.FTZ R20, R20, R4 ;  /* 0x0000000414147221 */ /* 0x000fe20000010000 */
[----:B------:R-:W4:Y:S01]  /*7120*/  LDL.LU R6, [R1+0x378] ;  /* 0x0003780001067983 */ /* 0x000f220000300800 */
[C---:B------:R-:W-:Y:S01]  /*7130*/  FFMA.FTZ R21, R16.reuse, R22, R21 ;  /* 0x0000001610157223 */ /* 0x040fe20000010015 */
[----:B------:R-:W-:-:S02]  /*7140*/  FFMA.FTZ R14, R16, R9, R14 ;  /* 0x00000009100e7223 */ /* 0x000fc4000001000e */
[----:B------:R-:W4:Y:S01]  /*7150*/  LDL.LU R4, [R1+0x3d0] ;  /* 0x0003d00001047983 */ /* 0x000f220000300800 */
[----:B--2---:R-:W-:-:S03]  /*7160*/  FADD.FTZ R16, R24, -UR28 ;  /* 0x8000001c18107e21 */ /* 0x004fc60008010000 */
[----:B------:R-:W2:Y:S01]  /*7170*/  LDL.LU R24, [R1+0x3d4] ;  /* 0x0003d40001187983 */ /* 0x000ea20000300800 */
[----:B------:R-:W-:Y:S01]  /*7180*/  FADD.FTZ R15, R15, R22 ;  /* 0x000000160f0f7221 */ /* 0x000fe20000010000 */
[----:B------:R-:W-:Y:S01]  /*7190*/  FMUL.FTZ R17, R17, UR16 ;  /* 0x0000001011117c20 */ /* 0x000fe20008410000 */
[----:B------:R-:W-:Y:S01]  /*71a0*/  FADD.FTZ R20, R20, R34 ;  /* 0x0000002214147221 */ /* 0x000fe20000010000 */
[-C--:B------:R-:W-:Y:S01]  /*71b0*/  FMUL.FTZ R22, R5, R7.reuse ;  /* 0x0000000705167220 */ /* 0x080fe20000410000 */
[----:B------:R-:W-:Y:S02]  /*71c0*/  FFMA.FTZ R13, R19, R34, R13 ;  /* 0x00000022130d7223 */ /* 0x000fe4000001000d */
[----:B------:R-:W2:Y:S01]  /*71d0*/  LDL.LU R34, [R1+0x388] ;  /* 0x0003880001227983 */ /* 0x000ea20000300800 */
[----:B---3--:R-:W-:Y:S01]  /*71e0*/  FADD.FTZ R19, R33, -UR28 ;  /* 0x8000001c21137e21 */ /* 0x008fe20008010000 */
[----:B------:R-:W-:Y:S01]  /*71f0*/  FADD.FTZ R15, R22, R15 ;  /* 0x0000000f160f7221 */ /* 0x000fe20000010000 */
[----:B------:R-:W-:Y:S01]  /*7200*/  FFMA.FTZ R21, R17, R22, R21 ;  /* 0x0000001611157223 */ /* 0x000fe20000010015 */
[----:B------:R-:W3:Y:S01]  /*7210*/  LDL.LU R33, [R1+0x38c] ;  /* 0x00038c0001217983 */ /* 0x000ee20000300800 */
[----:B------:R-:W-:Y:S01]  /*7220*/  FMUL.FTZ R19, R19, UR16 ;  /* 0x0000001013137c20 */ /* 0x000fe20008410000 */
[----:B------:R-:W-:Y:S01]  /*7230*/  FADD.FTZ R20, R20, R7 ;  /* 0x0000000714147221 */ /* 0x000fe20000010000 */
[----:B----4-:R-:W-:Y:S01]  /*7240*/  FMUL.FTZ R22, R3, R2 ;  /* 0x0000000203167220 */ /* 0x010fe20000410000 */
[----:B------:R-:W-:-:S02]  /*7250*/  FFMA.FTZ R13, R17, R7, R13 ;  /* 0x00000007110d7223 */ /* 0x000fc4000001000d */
[----:B------:R-:W4:Y:S01]  /*7260*/  LDL.LU R7, [R1+0x3b8] ;  /* 0x0003b80001077983 */ /* 0x000f220000300800 */
[----:B------:R-:W-:Y:S01]  /*7270*/  FADD.FTZ R15, R15, R22 ;  /* 0x000000160f0f7221 */ /* 0x000fe20000010000 */
[----:B------:R-:W-:Y:S01]  /*7280*/  FFMA.FTZ R21, R19, R22, R21 ;  /* 0x0000001613157223 */ /* 0x000fe20000010015 */
[----:B------:R-:W-:Y:S01]  /*7290*/  FADD.FTZ R18, R18, R9 ;  /* 0x0000000912127221 */ /* 0x000fe20000010000 */
[----:B------:R-:W-:Y:S01]  /*72a0*/  FMUL.FTZ R16, R16, UR16 ;  /* 0x0000001010107c20 */ /* 0x000fe20008410000 */
[----:B------:R-:W-:Y:S01]  /*72b0*/  FMUL.FTZ R22, R5, R0 ;  /* 0x0000000005167220 */ /* 0x000fe20000410000 */
[----:B------:R-:W-:Y:S01]  /*72c0*/  FFMA.FTZ R14, R19, R2, R14 ;  /* 0x00000002130e7223 */ /* 0x000fe2000001000e */
[----:B------:R-:W4:Y:S01]  /*72d0*/  LDL.LU R9, [R1+0x3a0] ;  /* 0x0003a00001097983 */ /* 0x000f220000300800 */
[----:B------:R-:W-:Y:S01]  /*72e0*/  FADD.FTZ R17, R8, -UR28 ;  /* 0x8000001c08117e21 */ /* 0x000fe20008010000 */
[----:B------:R-:W-:Y:S01]  /*72f0*/  FADD.FTZ R15, R22, R15 ;  /* 0x0000000f160f7221 */ /* 0x000fe20000010000 */
[C---:B------:R-:W-:Y:S01]  /*7300*/  FFMA.FTZ R21, R16.reuse, R22, R21 ;  /* 0x0000001610157223 */ /* 0x040fe20000010015 */
[----:B------:R-:W-:Y:S01]  /*7310*/  FFMA.FTZ R13, R16, R0, R13 ;  /* 0x00000000100d7223 */ /* 0x000fe2000001000d */
[----:B------:R-:W-:Y:S01]  /*7320*/  FADD.FTZ R19, R23, -UR28 ;  /* 0x8000001c17137e21 */ /* 0x000fe20008010000 */
[----:B------:R-:W4:Y:S01]  /*7330*/  LDL.LU R8, [R1+0x258] ;  /* 0x0002580001087983 */ /* 0x000f220000300800 */
[----:B------:R-:W-:-:S03]  /*7340*/  FMUL.FTZ R17, R17, UR16 ;  /* 0x0000001011117c20 */ /* 0x000fc60008410000 */
[----:B------:R-:W4:Y:S01]  /*7350*/  LDL.LU R23, [R1+0x3bc] ;  /* 0x0003bc0001177983 */ /* 0x000f220000300800 */
[----:B------:R-:W-:Y:S01]  /*7360*/  FMUL.FTZ R22, R3, R6 ;  /* 0x0000000603167220 */ /* 0x000fe20000410000 */
[----:B------:R-:W-:Y:S02]  /*7370*/  FADD.FTZ R16, R4, -UR28 ;  /* 0x8000001c04107e21 */ /* 0x000fe40008010000 */
[----:B------:R-:W4:Y:S01]  /*7380*/  LDL.LU R4, [R1+0x3b0] ;  /* 0x0003b00001047983 */ /* 0x000f220000300800 */
[C---:B------:R-:W-:Y:S01]  /*7390*/  FFMA.FTZ R21, R17.reuse, R22, R21 ;  /* 0x0000001611157223 */ /* 0x040fe20000010015 */
[----:B------:R-:W-:Y:S01]  /*73a0*/  FFMA.FTZ R14, R17, R6, R14 ;  /* 0x00000006110e7223 */ /* 0x000fe2000001000e */
[----:B--2---:R-:W-:Y:S02]  /*73b0*/  FADD.FTZ R17, R24, -UR28 ;  /* 0x8000001c18117e21 */ /* 0x004fe40008010000 */
[----:B------:R-:W2:Y:S01]  /*73c0*/  LDL.LU R24, [R1+0x3b4] ;  /* 0x0003b40001187983 */ /* 0x000ea20000300800 */
[----:B------:R-:W-:-:S03]  /*73d0*/  FADD.FTZ R18, R18, R2 ;  /* 0x0000000212127221 */ /* 0x000fc60000010000 */
[----:B------:R-:W2:Y:S01]  /*73e0*/  LDL.LU R2, [R1+0x3a4] ;  /* 0x0003a40001027983 */ /* 0x000ea20000300800 */
[----:B------:R-:W-:Y:S01]  /*73f0*/  FADD.FTZ R15, R15, R22 ;  /* 0x000000160f0f7221 */ /* 0x000fe20000010000 */
[----:B------:R-:W-:Y:S01]  /*7400*/  FMUL.FTZ R22, R5, R34 ;  /* 0x0000002205167220 */ /* 0x000fe20000410000 */
[----:B------:R-:W-:Y:S01]  /*7410*/  FMUL.FTZ R19, R19, UR16 ;  /* 0x0000001013137c20 */ /* 0x000fe20008410000 */
[----:B------:R-:W-:Y:S01]  /*7420*/  FADD.FTZ R18, R18, R6 ;  /* 0x0000000612127221 */ /* 0x000fe20000010000 */
[----:B------:R-:W-:Y:S01]  /*7430*/  FADD.FTZ R20, R20, R0 ;  /* 0x0000000014147221 */ /* 0x000fe20000010000 */
[----:B------:R-:W2:Y:S01]  /*7440*/  LDL.LU R6, [R1+0x254] ;  /* 0x0002540001067983 */ /* 0x000ea20000300800 */
[----:B------:R-:W-:Y:S01]  /*7450*/  FADD.FTZ R15, R22, R15 ;  /* 0x0000000f160f7221 */ /* 0x000fe20000010000 */
[----:B------:R-:W-:Y:S01]  /*7460*/  FFMA.FTZ R21, R19, R22, R21 ;  /* 0x0000001613157223 */ /* 0x000fe20000010015 */
[----:B---3--:R-:W-:Y:S01]  /*7470*/  FMUL.FTZ R22, R3, R33 ;  /* 0x0000002103167220 */ /* 0x008fe20000410000 */
[----:B------:R-:W-:Y:S01]  /*7480*/  FMUL.FTZ R16, R16, UR16 ;  /* 0x0000001010107c20 */ /* 0x000fe20008410000 */
[----:B------:R-:W-:Y:S01]  /*7490*/  FADD.FTZ R20, R20, R34 ;  /* 0x0000002214147221 */ /* 0x000fe20000010000 */
[----:B------:R-:W-:Y:S01]  /*74a0*/  FFMA.FTZ R13, R19, R34, R13 ;  /* 0x00000022130d7223 */ /* 0x000fe2000001000d */
[----:B----4-:R-:W-:Y:S01]  /*74b0*/  FADD.FTZ R19, R7, -UR28 ;  /* 0x8000001c07137e21 */ /* 0x010fe20008010000 */
[----:B------:R-:W3:Y:S01]  /*74c0*/  LDL.LU R34, [R1+0x250] ;  /* 0x0002500001227983 */ /* 0x000ee20000300800 */
[----:B------:R-:W-:Y:S01]  /*74d0*/  FADD.FTZ R15, R15, R22 ;  /* 0x000000160f0f7221 */ /* 0x000fe20000010000 */
[----:B------:R-:W-:-:S02]  /*74e0*/  FFMA.FTZ R21, R16, R22, R21 ;  /* 0x0000001610157223 */ /* 0x000fc40000010015 */
[----:B------:R-:W4:Y:S01]  /*74f0*/  LDL.LU R7, [R1+0x3a8] ;  /* 0x0003a80001077983 */ /* 0x000f220000300800 */
[----:B------:R-:W-:Y:S01]  /*7500*/  FMUL.FTZ R22, R5, R9 ;  /* 0x0000000905167220 */ /* 0x000fe20000410000 */
[----:B------:R-:W-:Y:S01]  /*7510*/  FMUL.FTZ R17, R17, UR16 ;  /* 0x0000001011117c20 */ /* 0x000fe20008410000 */
[----:B------:R-:W-:Y:S01]  /*7520*/  FADD.FTZ R18, R18, R33 ;  /* 0x0000002112127221 */ /* 0x000fe20000010000 */
[----:B------:R-:W-:Y:S01]  /*7530*/  FFMA.FTZ R14, R16, R33, R14 ;  /* 0x00000021100e7223 */ /* 0x000fe2000001000e */
[----:B------:R-:W4:Y:S01]  /*7540*/  LDL.LU R0, [R1+0x23c] ;  /* 0x00023c0001007983 */ /* 0x000f220000300800 */
[----:B------:R-:W-:-:S03]  /*7550*/  FADD.FTZ R15, R22, R15 ;  /* 0x0000000f160f7221 */ /* 0x000fc60000010000 */
[----:B------:R-:W4:Y:S01]  /*7560*/  LDL.LU R33, [R1+0x24c] ;  /* 0x00024c0001217983 */ /* 0x000f220000300800 */
[----:B------:R-:W-:-:S03]  /*7570*/  FADD.FTZ R16, R23, -UR28 ;  /* 0x8000001c17107e21 */ /* 0x000fc60008010000 */
[----:B------:R-:W4:Y:S01]  /*7580*/  LDL.LU R23, [R1+0x3ac] ;  /* 0x0003ac0001177983 */ /* 0x000f220000300800 */
[----:B------:R-:W-:Y:S01]  /*7590*/  FFMA.FTZ R21, R17, R22, R21 ;  /* 0x0000001611157223 */ /* 0x000fe20000010015 */
[----:B------:R-:W-:Y:S01]  /*75a0*/  FMUL.FTZ R22, R3, R8 ;  /* 0x0000000803167220 */ /* 0x000fe20000410000 */
[----:B------:R-:W-:Y:S01]  /*75b0*/  FMUL.FTZ R19, R19, UR16 ;  /* 0x0000001013137c20 */ /* 0x000fe20008410000 */
[----:B------:R-:W-:Y:S01]  /*75c0*/  FADD.FTZ R20, R20, R9 ;  /* 0x0000000914147221 */ /* 0x000fe20000010000 */
[----:B------:R-:W-:Y:S01]  /*75d0*/  FFMA.FTZ R13, R17, R9, R13 ;  /* 0x00000009110d7223 */ /* 0x000fe2000001000d */
[----:B------:R-:W-:Y:S01]  /*75e0*/  FADD.FTZ R17, R4, -UR28 ;  /* 0x8000001c04117e21 */ /* 0x000fe20008010000 */
[----:B------:R-:W4:Y:S01]  /*75f0*/  LDL.LU R9, [R1+0x248] ;  /* 0x0002480001097983 */ /* 0x000f220000300800 */
[C---:B------:R-:W-:Y:S01]  /*7600*/  FFMA.FTZ R21, R19.reuse, R22, R21 ;  /* 0x0000001613157223 */ /* 0x040fe20000010015 */
[----:B------:R-:W-:Y:S02]  /*7610*/  FFMA.FTZ R14, R19, R8, R14 ;  /* 0x00000008130e7223 */ /* 0x000fe4000001000e */
[----:B------:R-:W4:Y:S01]  /*7620*/  LDL.LU R4, [R1+0x390] ;  /* 0x0003900001047983 */ /* 0x000f220000300800 */
[----:B------:R-:W-:-:S03]  /*7630*/  FADD.FTZ R18, R18, R8 ;  /* 0x0000000812127221 */ /* 0x000fc60000010000 */
[----:B------:R-:W4:Y:S01]  /*7640*/  LDL.LU R8, [R1+0x238] ;  /* 0x0002380001087983 */ /* 0x000f220000300800 */
[----:B--2---:R-:W-:-:S03]  /*7650*/  FADD.FTZ R19, R24, -UR28 ;  /* 0x8000001c18137e21 */ /* 0x004fc60008010000 */
[----:B------:R-:W2:Y:S01]  /*7660*/  LDL.LU R24, [R1+0x394] ;  /* 0x0003940001187983 */ /* 0x000ea20000300800 */
[----:B------:R-:W-:Y:S01]  /*7670*/  FADD.FTZ R15, R15, R22 ;  /* 0x000000160f0f7221 */ /* 0x000fe20000010000 */
[----:B------:R-:W-:Y:S01]  /*7680*/  FMUL.FTZ R22, R5, R2 ;  /* 0x0000000205167220 */ /* 0x000fe20000410000 */
[----:B------:R-:W-:Y:S01]  /*7690*/  FMUL.FTZ R16, R16, UR16 ;  /* 0x0000001010107c20 */ /* 0x000fe20008410000 */
[----:B------:R-:W-:Y:S02]  /*76a0*/  FMUL.FTZ R17, R17, UR16 ;  /* 0x0000001011117c20 */ /* 0x000fe40008410000 */
[----:B------:R-:W-:Y:S01]  /*76b0*/  FADD.FTZ R15, R22, R15 ;  /* 0x0000000f160f7221 */ /* 0x000fe20000010000 */
[C---:B------:R-:W-:Y:S01]  /*76c0*/  FFMA.FTZ R21, R16.reuse, R22, R21 ;  /* 0x0000001610157223 */ /* 0x040fe20000010015 */
[----:B------:R-:W-:Y:S01]  /*76d0*/  FMUL.FTZ R22, R3, R6 ;  /* 0x0000000603167220 */ /* 0x000fe20000410000 */
[----:B------:R-:W-:Y:S01]  /*76e0*/  FMUL.FTZ R19, R19, UR16 ;  /* 0x0000001013137c20 */ /* 0x000fe20008410000 */
[----:B------:R-:W-:-:S02]  /*76f0*/  FFMA.FTZ R13, R16, R2, R13 ;  /* 0x00000002100d7223 */ /* 0x000fc4000001000d */
[----:B------:R-:W-:Y:S01]  /*7700*/  FADD.FTZ R15, R15, R22 ;  /* 0x000000160f0f7221 */ /* 0x000fe20000010000 */
[----:B------:R-:W-:Y:S01]  /*7710*/  FFMA.FTZ R21, R17, R22, R21 ;  /* 0x0000001611157223 */ /* 0x000fe20000010015 */
[----:B---3--:R-:W-:Y:S01]  /*7720*/  FMUL.FTZ R22, R5, R34 ;  /* 0x0000002205167220 */ /* 0x008fe20000410000 */
[----:B----4-:R-:W-:-:S03]  /*7730*/  FADD.FTZ R16, R7, -UR28 ;  /* 0x8000001c07107e21 */ /* 0x010fc60008010000 */
[----:B------:R-:W-:Y:S01]  /*7740*/  FADD.FTZ R15, R22, R15 ;  /* 0x0000000f160f7221 */ /* 0x000fe20000010000 */
[----:B------:R-:W-:Y:S01]  /*7750*/  FFMA.FTZ R21, R19, R22, R21 ;  /* 0x0000001613157223 */ /* 0x000fe20000010015 */
[----:B------:R-:W-:Y:S01]  /*7760*/  FFMA.FTZ R14, R17, R6, R14 ;  /* 0x00000006110e7223 */ /* 0x000fe2000001000e */
[----:B------:R-:W-:Y:S01]  /*7770*/  FMUL.FTZ R16, R16, UR16 ;  /* 0x0000001010107c20 */ /* 0x000fe20008410000 */
[----:B------:R-:W-:Y:S01]  /*7780*/  FFMA.FTZ R13, R19, R34, R13 ;  /* 0x00000022130d7223 */ /* 0x000fe2000001000d */
[----:B------:R-:W-:Y:S01]  /*7790*/  FADD.FTZ R20, R20, R2 ;  /* 0x0000000214147221 */ /* 0x000fe20000010000 */
[----:B------:R-:W3:Y:S01]  /*77a0*/  LDL.LU R7, [R1+0x224] ;  /* 0x0002240001077983 */ /* 0x000ee20000300800 */
[----:B------:R-:W-:Y:S01]  /*77b0*/  FMUL.FTZ R22, R3, R33 ;  /* 0x0000002103167220 */ /* 0x000fe20000410000 */
[----:B------:R-:W-:-:S03]  /*77c0*/  FADD.FTZ R17, R23, -UR28 ;  /* 0x8000001c17117e21 */ /* 0x000fc60008010000 */
[----:B------:R-:W-:Y:S01]  /*77d0*/  FADD.FTZ R15, R15, R22 ;  /* 0x000000160f0f7221 */ /* 0x000fe20000010000 */
[C---:B------:R-:W-:Y:S01]  /*77e0*/  FFMA.FTZ R21, R16.reuse, R22, R21 ;  /* 0x0000001610157223 */ /* 0x040fe20000010015 */
[----:B------:R-:W-:Y:S01]  /*77f0*/  FFMA.FTZ R14, R16, R33, R14 ;  /* 0x00000021100e7223 */ /* 0x000fe2000001000e */
[----:B------:R-:W-:Y:S01]  /*7800*/  FMUL.FTZ R17, R17, UR16 ;  /* 0x0000001011117c20 */ /* 0x000fe20008410000 */
[----:B------:R-:W4:Y:S01]  /*7810*/  LDL.LU R2, [R1+0x380] ;  /* 0x0003800001027983 */ /* 0x000f220000300800 */
[----:B------:R-:W-:-:S03]  /*7820*/  FMUL.FTZ R22, R5, R9 ;  /* 0x0000000905167220 */ /* 0x000fc60000410000 */
[----:B------:R-:W4:Y:S01]  /*7830*/  LDL.LU R23, [R1+0x384] ;  /* 0x0003840001177983 */ /* 0x000f220000300800 */
[----:B------:R-:W-:Y:S01]  /*7840*/  FADD.FTZ R19, R4, -UR28 ;  /* 0x8000001c04137e21 */ /* 0x000fe20008010000 */
[----:B------:R-:W-:Y:S01]  /*7850*/  FADD.FTZ R15, R22, R15 ;  /* 0x0000000f160f7221 */ /* 0x000fe20000010000 */
[----:B------:R-:W-:Y:S01]  /*7860*/  FFMA.FTZ R21, R17, R22, R21 ;  /* 0x0000001611157223 */ /* 0x000fe20000010015 */
[----:B------:R-:W-:Y:S01]  /*7870*/  FMUL.FTZ R22, R3, R0 ;  /* 0x0000000003167220 */ /* 0x000fe20000410000 */
[----:B------:R-:W-:Y:S01]  /*7880*/  FMUL.FTZ R19, R19, UR16 ;  /* 0x0000001013137c20 */ /* 0x000fe20008410000 */
[----:B------:R-:W-:Y:S01]  /*7890*/  FFMA.FTZ R13, R17, R9, R13 ;  /* 0x00000009110d7223 */ /* 0x000fe2000001000d */
[----:B------:R-:W-:Y:S01]  /*78a0*/  FADD.FTZ R18, R18, R6 ;  /* 0x0000000612127221 */ /* 0x000fe20000010000 */
[----:B------:R-:W-:Y:S01]  /*78b0*/  FADD.FTZ R15, R15, R22 ;  /* 0x000000160f0f7221 */ /* 0x000fe20000010000 */
[----:B------:R-:W-:Y:S01]  /*78c0*/  FFMA.FTZ R21, R19, R22, R21 ;  /* 0x0000001613157223 */ /* 0x000fe20000010015 */
[----:B------:R-:W-:Y:S01]  /*78d0*/  FMUL.FTZ R22, R5, R8 ;  /* 0x0000000805167220 */ /* 0x000fe20000410000 */
[----:B------:R-:W4:Y:S04]  /*78e0*/  LDL.LU R6, [R1+0x220] ;  /* 0x0002200001067983 */ /* 0x000f280000300800 */
[----:B------:R-:W4:Y:S01]  /*78f0*/  LDL.LU R4, [R1+0x21c] ;  /* 0x00021c0001047983 */ /* 0x000f220000300800 */
[----:B--2---:R-:W-:Y:S01]  /*7900*/  FADD.FTZ R16, R24, -UR28 ;  /* 0x8000001c18107e21 */ /* 0x004fe20008010000 */
[----:B------:R-:W-:Y:S01]  /*7910*/  FADD.FTZ R15, R22, R15 ;  /* 0x0000000f160f7221 */ /* 0x000fe20000010000 */
[----:B------:R-:W-:Y:S01]  /*7920*/  FFMA.FTZ R14, R19, R0, R14 ;  /* 0x00000000130e7223 */ /* 0x000fe2000001000e */
[----:B------:R-:W2:Y:S01]  /*7930*/  LDL.LU R24, [R1+0x218] ;  /* 0x0002180001187983 */ /* 0x000ea20000300800 */
[----:B------:R-:W-:-:S04]  /*7940*/  FMUL.FTZ R16, R16, UR16 ;  /* 0x0000001010107c20 */ /* 0x000fc80008410000 */
[C---:B------:R-:W-:Y:S01]  /*7950*/  FFMA.FTZ R21, R16.reuse, R22, R21 ;  /* 0x0000001610157223 */ /* 0x040fe20000010015 */
[----:B------:R-:W-:Y:S02]  /*7960*/  FFMA.FTZ R13, R16, R8, R13 ;  /* 0x00000008100d7223 */ /* 0x000fe4000001000d */
[----:B------:R-:W2:Y:S01]  /*7970*/  LDL.LU R16, [R1+0x370] ;  /* 0x0003700001107983 */ /* 0x000ea20000300800 */
[----:B------:R-:W-:Y:S01]  /*7980*/  FADD.FTZ R18, R18, R33 ;  /* 0x0000002112127221 */ /* 0x000fe20000010000 */
[----:B------:R-:W-:Y:S02]  /*7990*/  FADD.FTZ R20, R20, R34 ;  /* 0x0000002214147221 */ /* 0x000fe40000010000 */
[----:B------:R-:W2:Y:S01]  /*79a0*/  LDL.LU R34, [R1+0x4c8] ;  /* 0x0004c80001227983 */ /* 0x000ea20000300800 */
[----:B---3--:R-:W-:-:S03]  /*79b0*/  FMUL.FTZ R22, R3, R7 ;  /* 0x0000000703167220 */ /* 0x008fc60000410000 */
[----:B------:R-:W3:Y:S01]  /*79c0*/  LDL.LU R33, [R1+0x4c4] ;  /* 0x0004c40001217983 */ /* 0x000ee20000300800 */
[----:B----4-:R-:W-:Y:S01]  /*79d0*/  FADD.FTZ R17, R2, -UR28 ;  /* 0x8000001c02117e21 */ /* 0x010fe20008010000 */
[----:B------:R-:W-:-:S03]  /*79e0*/  FADD.FTZ R19, R23, -UR28 ;  /* 0x8000001c17137e21 */ /* 0x000fc60008010000 */
[----:B------:R-:W-:Y:S01]  /*79f0*/  FMUL.FTZ R17, R17, UR16 ;  /* 0x0000001011117c20 */ /* 0x000fe20008410000 */
[----:B------:R-:W-:Y:S01]  /*7a00*/  FADD.FTZ R15, R15, R22 ;  /* 0x000000160f0f7221 */ /* 0x000fe20000010000 */
[----:B------:R-:W4:Y:S01]  /*7a10*/  LDL.LU R2, [R1+0x214] ;  /* 0x0002140001027983 */ /* 0x000f220000300800 */
[----:B------:R-:W-:Y:S01]  /*7a20*/  FMUL.FTZ R19, R19, UR16 ;  /* 0x0000001013137c20 */ /* 0x000fe20008410000 */
[C---:B------:R-:W-:Y:S01]  /*7a30*/  FFMA.FTZ R21, R17.reuse, R22, R21 ;  /* 0x0000001611157223 */ /* 0x040fe20000010015 */
[----:B------:R-:W-:Y:S01]  /*7a40*/  FFMA.FTZ R14, R17, R7, R14 ;  /* 0x00000007110e7223 */ /* 0x000fe2000001000e */
[----:B------:R-:W3:Y:S04]  /*7a50*/  LDL.LU R23, [R1+0x3cc] ;  /* 0x0003cc0001177983 */ /* 0x000ee80000300800 */
[----:B------:R-:W4:Y:S01]  /*7a60*/  LDL.LU R17, [R1+0x374] ;  /* 0x0003740001117983 */ /* 0x000f220000300800 */
[-C--:B------:R-:W-:Y:S01]  /*7a70*/  FMUL.FTZ R22, R5, R6.reuse ;  /* 0x0000000605167220 */ /* 0x080fe20000410000 */
[----:B------:R-:W-:-:S03]  /*7a80*/  FFMA.FTZ R13, R19, R6, R13 ;  /* 0x00000006130d7223 */ /* 0x000fc6000001000d */
[----:B------:R-:W-:Y:S01]  /*7a90*/  FADD.FTZ R15, R22, R15 ;  /* 0x0000000f160f7221 */ /* 0x000fe20000010000 */
[----:B------:R-:W-:Y:S01]  /*7aa0*/  FFMA.FTZ R21, R19, R22, R21 ;  /* 0x0000001613157223 */ /* 0x000fe20000010015 */
[----:B------:R-:W-:Y:S01]  /*7ab0*/  FMUL.FTZ R22, R3, R4 ;  /* 0x0000000403167220 */ /* 0x000fe20000410000 */
[----:B------:R-:W3:Y:S01]  /*7ac0*/  LDL.LU R19, [R1+0x368] ;  /* 0x0003680001137983 */ /* 0x000ee20000300800 */
[----:B------:R-:W-:-:S03]  /*7ad0*/  FADD.FTZ R18, R18, R0 ;  /* 0x0000000012127221 */ /* 0x000fc60000010000 */
[----:B------:R-:W3:Y:S01]  /*7ae0*/  LDL.LU R0, [R1+0x210] ;  /* 0x0002100001007983 */ /* 0x000ee20000300800 */
[----:B--2---:R-:W-:-:S04]  /*7af0*/  FADD.FTZ R16, R16, -UR28 ;  /* 0x8000001c10107e21 */ /* 0x004fc80008010000 */
[----:B------:R-:W-:-:S04]  /*7b00*/  FMUL.FTZ R16, R16, UR16 ;  /* 0x0000001010107c20 */ /* 0x000fc80008410000 */
[C---:B------:R-:W-:Y:S01]  /*7b10*/  FFMA.FTZ R21, R16.reuse, R22, R21 ;  /* 0x0000001610157223 */ /* 0x040fe20000010015 */
[----:B------:R-:W-:Y:S02]  /*7b20*/  FFMA.FTZ R14, R16, R4, R14 ;  /* 0x00000004100e7223 */ /* 0x000fe4000001000e */
[----:B------:R-:W2:Y:S01]  /*7b30*/  LDL.LU R16, [R1+0x3c8] ;  /* 0x0003c80001107983 */ /* 0x000ea20000300800 */
[----:B------:R-:W-:Y:S01]  /*7b40*/  FADD.FTZ R15, R15, R22 ;  /* 0x000000160f0f7221 */ /* 0x000fe20000010000 */
[----:B------:R-:W-:Y:S01]  /*7b50*/  FMUL.FTZ R22, R5, R24 ;  /* 0x0000001805167220 */ /* 0x000fe20000410000 */
[----:B------:R-:W-:Y:S01]  /*7b60*/  FADD.FTZ R18, R18, R7 ;  /* 0x0000000712127221 */ /* 0x000fe20000010000 */
[----:B------:R-:W-:Y:S01]  /*7b70*/  FADD.FTZ R20, R20, R9 ;  /* 0x0000000914147221 */ /* 0x000fe20000010000 */
[----:B------:R0:W5:Y:S01]  /*7b80*/  LDL.LU R7, [R1+0x4b8] ;  /* 0x0004b80001077983 */ /* 0x0001620000300800 */
[----:B------:R-:W-:Y:S01]  /*7b90*/  FADD.FTZ R15, R22, R15 ;  /* 0x0000000f160f7221 */ /* 0x000fe20000010000 */
[----:B------:R-:W-:Y:S01]  /*7ba0*/  FADD.FTZ R18, R18, R4 ;  /* 0x0000000412127221 */ /* 0x000fe20000010000 */
[----:B----4-:R-:W-:Y:S01]  /*7bb0*/  FADD.FTZ R17, R17, -UR28 ;  /* 0x8000001c11117e21 */ /* 0x010fe20008010000 */
[----:B---3--:R-:W-:-:S03]  /*7bc0*/  FADD.FTZ R19, R19, -UR28 ;  /* 0x8000001c13137e21 */ /* 0x008fc60008010000 */
[----:B------:R-:W-:Y:S01]  /*7bd0*/  FMUL.FTZ R17, R17, UR16 ;  /* 0x0000001011117c20 */ /* 0x000fe20008410000 */
[----:B--2---:R-:W-:-:S03]  /*7be0*/  FADD.FTZ R16, R16, -UR28 ;  /* 0x8000001c10107e21 */ /* 0x004fc60008010000 */
[----:B------:R-:W-:Y:S01]  /*7bf0*/  FFMA.FTZ R21, R17, R22, R21 ;  /* 0x0000001611157223 */ /* 0x000fe20000010015 */
[----:B------:R-:W-:Y:S01]  /*7c00*/  FMUL.FTZ R22, R3, R2 ;  /* 0x0000000203167220 */ /* 0x000fe20000410000 */
[----:B------:R-:W-:Y:S01]  /*7c10*/  FMUL.FTZ R19, R19, UR16 ;  /* 0x0000001013137c20 */ /* 0x000fe20008410000 */
[----:B------:R-:W-:Y:S01]  /*7c20*/  FFMA.FTZ R13, R17, R24, R13 ;  /* 0x00000018110d7223 */ /* 0x000fe2000001000d */
[----:B------:R-:W-:Y:S01]  /*7c30*/  FADD.FTZ R17, R23, -UR28 ;  /* 0x8000001c17117e21 */ /* 0x000fe20008010000 */
[----:B------:R-:W-:Y:S01]  /*7c40*/  FADD.FTZ R15, R15, R22 ;  /* 0x000000160f0f7221 */ /* 0x000fe20000010000 */
[----:B------:R-:W-:Y:S01]  /*7c50*/  FFMA.FTZ R21, R19, R22, R21 ;  /* 0x0000001613157223 */ /* 0x000fe20000010015 */
[----:B------:R-:W-:Y:S01]  /*7c60*/  FMUL.FTZ R22, R5, R0 ;  /* 0x0000000005167220 */ /* 0x000fe20000410000 */
[----:B------:R-:W-:Y:S01]  /*7c70*/  FMUL.FTZ R16, R16, UR16 ;  /* 0x0000001010107c20 */ /* 0x000fe20008410000 */
[----:B------:R-:W-:Y:S01]  /*7c80*/  FMUL.FTZ R17, R17, UR16 ;  /* 0x0000001011117c20 */ /* 0x000fe20008410000 */
[----:B------:R-:W-:Y:S01]  /*7c90*/  FADD.FTZ R18, R18, R2 ;  /* 0x0000000212127221 */ /* 0x000fe20000010000 */
[----:B------:R-:W-:Y:S01]  /*7ca0*/  FFMA.FTZ R14, R19, R2, R14 ;  /* 0x00000002130e7223 */ /* 0x000fe2000001000e */
[----:B------:R-:W-:Y:S01]  /*7cb0*/  FADD.FTZ R15, R22, R15 ;  /* 0x0000000f160f7221 */ /* 0x000fe20000010000 */
[----:B------:R-:W-:Y:S01]  /*7cc0*/  FFMA.FTZ R21, R16, R22, R21 ;  /* 0x0000001610157223 */ /* 0x000fe20000010015 */
[-C--:B------:R-:W-:Y:S01]  /*7cd0*/  FMUL.FTZ R22, R3, R45.reuse ;  /* 0x0000002d03167220 */ /* 0x080fe20000410000 */
[----:B------:R-:W-:Y:S01]  /*7ce0*/  FADD.FTZ R18, R18, R45 ;  /* 0x0000002d12127221 */ /* 0x000fe20000010000 */
[----:B------:R-:W-:Y:S01]  /*7cf0*/  FFMA.FTZ R14, R17, R45, R14 ;  /* 0x0000002d110e7223 */ /* 0x000fe2000001000e */
[----:B------:R-:W2:Y:S04]  /*7d00*/  LDL.LU R19, [R1+0x3f8] ;  /* 0x0003f80001137983 */ /* 0x000ea80000300800 */
[----:B------:R-:W3:Y:S01]  /*7d10*/  LDL.LU R45, [R1+0x41c] ;  /* 0x00041c00012d7983 */ /* 0x000ee20000300800 */
[----:B------:R-:W-:Y:S01]  /*7d20*/  FFMA.FTZ R13, R16, R0, R13 ;  /* 0x00000000100d7223 */ /* 0x000fe2000001000d */
[----:B------:R-:W-:-:S02]  /*7d30*/  FADD.FTZ R20, R20, R8 ;  /* 0x0000000814147221 */ /* 0x000fc40000010000 */
[----:B------:R-:W4:Y:S02]  /*7d40*/  LDL.LU R16, [R1+0x3fc] ;  /* 0x0003fc0001107983 */ /* 0x000f240000300800 */
[----:B------:R-:W-:Y:S02]  /*7d50*/  FADD.FTZ R20, R20, R6 ;  /* 0x0000000614147221 */ /* 0x000fe40000010000 */
[----:B------:R-:W4:Y:S02]  /*7d60*/  LDL.LU R23, [R1+0x428] ;  /* 0x0004280001177983 */ /* 0x000f240000300800 */
[----:B------:R-:W-:Y:S02]  /*7d70*/  FADD.FTZ R20, R20, R24 ;  /* 0x0000001814147221 */ /* 0x000fe40000010000 */
[----:B------:R-:W4:Y:S01]  /*7d80*/  LDL.LU R24, [R1+0x420] ;  /* 0x0004200001187983 */ /* 0x000f220000300800 */
[----:B------:R-:W-:Y:S01]  /*7d90*/  FFMA.FTZ R21, R17, R22, R21 ;  /* 0x0000001611157223 */ /* 0x000fe20000010015 */
[----:B------:R-:W-:Y:S01]  /*7da0*/  FADD.FTZ R15, R15, R22 ;  /* 0x000000160f0f7221 */ /* 0x000fe20000010000 */
[----:B------:R-:W-:Y:S01]  /*7db0*/  FMUL.FTZ R22, R5, R44 ;  /* 0x0000002c05167220 */ /* 0x000fe20000410000 */
[----:B------:R-:W-:Y:S01]  /*7dc0*/  FADD.FTZ R18, R18, R36 ;  /* 0x0000002412127221 */ /* 0x000fe20000010000 */
[----:B------:R0:W5:Y:S02]  /*7dd0*/  LDL.LU R9, [R1+0x4c0] ;  /* 0x0004c00001097983 */ /* 0x0001640000300800 */
[----:B------:R-:W-:-:S02]  /*7de0*/  FADD.FTZ R15, R22, R15 ;  /* 0x0000000f160f7221 */ /* 0x000fc40000010000 */
[----:B------:R0:W5:Y:S04]  /*7df0*/  LDL.LU R8, [R1+0x4bc] ;  /* 0x0004bc0001087983 */ /* 0x0001680000300800 */
[----:B------:R0:W5:Y:S04]  /*7e00*/  LDL.LU R6, [R1+0x4b4] ;  /* 0x0004b40001067983 */ /* 0x0001680000300800 */
[----:B------:R0:W5:Y:S04]  /*7e10*/  LDL.LU R4, [R1+0x4b0] ;  /* 0x0004b00001047983 */ /* 0x0001680000300800 */
[----:B------:R0:W5:Y:S01]  /*7e20*/  LDL.LU R2, [R1+0x4ac] ;  /* 0x0004ac0001027983 */ /* 0x0001620000300800 */
[----:B---3--:R-:W-:-:S03]  /*7e30*/  FADD.FTZ R17, R45, -UR28 ;  /* 0x8000001c2d117e21 */ /* 0x008fc60008010000 */
[----:B------:R-:W3:Y:S01]  /*7e40*/  LDL.LU R45, [R1+0x308] ;  /* 0x00030800012d7983 */ /* 0x000ee20000300800 */
[----:B--2---:R-:W-:Y:S01]  /*7e50*/  FADD.FTZ R19, R19, -UR28 ;  /* 0x8000001c13137e21 */ /* 0x004fe20008010000 */
[----:B----4-:R-:W-:-:S03]  /*7e60*/  FADD.FTZ R16, R16, -UR28 ;  /* 0x8000001c10107e21 */ /* 0x010fc60008010000 */
[----:B------:R-:W-:Y:S01]  /*7e70*/  FMUL.FTZ R19, R19, UR16 ;  /* 0x0000001013137c20 */ /* 0x000fe20008410000 */
[----:B------:R-:W-:-:S03]  /*7e80*/  FMUL.FTZ R16, R16, UR16 ;  /* 0x0000001010107c20 */ /* 0x000fc60008410000 */
[----:B------:R-:W-:Y:S01]  /*7e90*/  FFMA.FTZ R21, R19, R22, R21 ;  /* 0x0000001613157223 */ /* 0x000fe20000010015 */
[----:B------:R-:W-:Y:S01]  /*7ea0*/  FMUL.FTZ R22, R3, R36 ;  /* 0x0000002403167220 */ /* 0x000fe20000410000 */
[----:B------:R-:W-:Y:S01]  /*7eb0*/  FMUL.FTZ R17, R17, UR16 ;  /* 0x0000001011117c20 */ /* 0x000fe20008410000 */
[----:B------:R-:W-:Y:S02]  /*7ec0*/  FFMA.FTZ R13, R19, R44, R13 ;  /* 0x0000002c130d7223 */ /* 0x000fe4000001000d */
[----:B------:R-:W-:Y:S01]  /*7ed0*/  FADD.FTZ R15, R15, R22 ;  /* 0x000000160f0f7221 */ /* 0x000fe20000010000 */
[----:B------:R-:W-:Y:S01]  /*7ee0*/  FFMA.FTZ R21, R16, R22, R21 ;  /* 0x0000001610157223 */ /* 0x000fe20000010015 */
[----:B------:R-:W-:Y:S01]  /*7ef0*/  FMUL.FTZ R22, R5, R37 ;  /* 0x0000002505167220 */ /* 0x000fe20000410000 */
[----:B------:R-:W-:Y:S01]  /*7f00*/  FADD.FTZ R19, R24, -UR28 ;  /* 0x8000001c18137e21 */ /* 0x000fe20008010000 */
[----:B------:R-:W-:Y:S01]  /*7f10*/  FADD.FTZ R20, R20, R0 ;  /* 0x0000000014147221 */ /* 0x000fe20000010000 */
[----:B------:R-:W-:Y:S01]  /*7f20*/  FFMA.FTZ R14, R16, R36, R14 ;  /* 0x00000024100e7223 */ /* 0x000fe2000001000e */
[----:B------:R-:W-:Y:S01]  /*7f30*/  FADD.FTZ R15, R22, R15 ;  /* 0x0000000f160f7221 */ /* 0x000fe20000010000 */
[----:B------:R-:W-:Y:S01]  /*7f40*/  FFMA.FTZ R21, R17, R22, R21 ;  /* 0x0000001611157223 */ /* 0x000fe20000010015 */
[----:B------:R-:W-:Y:S01]  /*7f50*/  FMUL.FTZ R22, R3, R38 ;  /* 0x0000002603167220 */ /* 0x000fe20000410000 */
[----:B------:R-:W-:Y:S01]  /*7f60*/  FMUL.FTZ R19, R19, UR16 ;  /* 0x0000001013137c20 */ /* 0x000fe20008410000 */
[----:B------:R-:W-:Y:S01]  /*7f70*/  FADD.FTZ R16, R23, -UR28 ;  /* 0x8000001c17107e21 */ /* 0x000fe20008010000 */
[----:B------:R-:W-:Y:S01]  /*7f80*/  FADD.FTZ R20, R20, R44 ;  /* 0x0000002c14147221 */ /* 0x000fe20000010000 */
[----:B------:R-:W2:Y:S01]  /*7f90*/  LDL.LU R23, [R1+0x2e8] ;  /* 0x0002e80001177983 */ /* 0x000ea20000300800 */
[----:B------:R-:W-:Y:S01]  /*7fa0*/  FADD.FTZ R15, R15, R22 ;  /* 0x000000160f0f7221 */ /* 0x000fe20000010000 */
[----:B------:R-:W-:Y:S01]  /*7fb0*/  FFMA.FTZ R21, R19, R22, R21 ;  /* 0x0000001613157223 */ /* 0x000fe20000010015 */
[----:B------:R-:W-:Y:S01]  /*7fc0*/  FMUL.FTZ R22, R5, R39 ;  /* 0x0000002705167220 */ /* 0x000fe20000410000 */
[----:B------:R-:W-:Y:S01]  /*7fd0*/  FMUL.FTZ R16, R16, UR16 ;  /* 0x0000001010107c20 */ /* 0x000fe20008410000 */
[----:B------:R-:W-:Y:S01]  /*7fe0*/  FFMA.FTZ R13, R17, R37, R13 ;  /* 0x00000025110d7223 */ /* 0x000fe2000001000d */
[----:B------:R-:W-:Y:S01]  /*7ff0*/  FADD.FTZ R17, R26, -UR28 ;  /* 0x8000001c1a117e21 */ /* 0x000fe20008010000 */
[----:B------:R-:W-:Y:S01]  /*8000*/  FFMA.FTZ R14, R19, R38, R14 ;  /* 0x00000026130e7223 */ /* 0x000fe2000001000e */
[----:B------:R-:W-:Y:S01]  /*8010*/  FADD.FTZ R20, R20, R37 ;  /* 0x0000002514147221 */ /* 0x000fe20000010000 */
        /* <DEDUP_REMOVED lines=8> */
[----:B------:R-:W4:Y:S01]  /*80a0*/  LDL.LU R24, [R1+0x298] ;  /* 0x0002980001187983 */ /* 0x000f220000300800 */
[----:B------:R-:W-:Y:S01]  /*80b0*/  FADD.FTZ R15, R15, R22 ;  /* 0x000000160f0f7221 */ /* 0x000fe20000010000 */
[----:B------:R-:W-:-:S02]  /*80c0*/  FFMA.FTZ R21, R17, R22, R21 ;  /* 0x0000001611157223 */ /* 0x000fc40000010015 */
[----:B------:R-:W4:Y:S04]  /*80d0*/  LDL.LU R26, [R1+0x454] ;  /* 0x00045400011a7983 */ /* 0x000f280000300800 */
[----:B------:R-:W4:Y:S04]  /*80e0*/  LDL.LU R36, [R1+0x46c] ;  /* 0x00046c0001247983 */ /* 0x000f280000300800 */
[----:B------:R-:W4:Y:S04]  /*80f0*/  LDL.LU R44, [R1+0x284] ;  /* 0x00028400012c7983 */ /* 0x000f280000300800 */
[----:B------:R-:W4:Y:S01]  /*8100*/  LDL.LU R37, [R1+0x460] ;  /* 0x0004600001257983 */ /* 0x000f220000300800 */
[----:B------:R-:W-:-:S03]  /*8110*/  FADD.FTZ R18, R18, R38 ;  /* 0x0000002612127221 */ /* 0x000fc60000010000 */
[----:B------:R-:W4:Y:S04]  /*8120*/  LDL.LU R25, [R1+0x2ac] ;  /* 0x0002ac0001197983 */ /* 0x000f280000300800 */
[----:B------:R0:W5:Y:S01]  /*8130*/  LDL.LU R0, [R1+0x4a8] ;  /* 0x0004a80001007983 */ /* 0x0001620000300800 */
[----:B---3--:R-:W-:Y:S01]  /*8140*/  FADD.FTZ R20, R20, R45 ;  /* 0x0000002d14147221 */ /* 0x008fe20000010000 */
[-C--:B------:R-:W-:Y:S01]  /*8150*/  FMUL.FTZ R22, R5, R45.reuse ;  /* 0x0000002d05167220 */ /* 0x080fe20000410000 */
[----:B------:R-:W-:Y:S01]  /*8160*/  FFMA.FTZ R13, R19, R45, R13 ;  /* 0x0000002d130d7223 */ /* 0x000fe2000001000d */
[----:B------:R-:W-:Y:S01]  /*8170*/  FADD.FTZ R16, R27, -UR28 ;  /* 0x8000001c1b107e21 */ /* 0x000fe20008010000 */
[----:B------:R-:W3:Y:S01]  /*8180*/  LDL.LU R45, [R1+0x444] ;  /* 0x00044400012d7983 */ /* 0x000ee20000300800 */
[----:B------:R-:W-:Y:S01]  /*8190*/  FADD.FTZ R15, R22, R15 ;  /* 0x0000000f160f7221 */ /* 0x000fe20000010000 */
[----:B------:R-:W-:Y:S01]  /*81a0*/  FFMA.FTZ R21, R19, R22, R21 ;  /* 0x0000001613157223 */ /* 0x000fe20000010015 */
[-C--:B------:R-:W-:Y:S01]  /*81b0*/  FMUL.FTZ R22, R3, R41.reuse ;  /* 0x0000002903167220 */ /* 0x080fe20000410000 */
[----:B------:R-:W-:Y:S01]  /*81c0*/  FMUL.FTZ R16, R16, UR16 ;  /* 0x0000001010107c20 */ /* 0x000fe20008410000 */
[----:B------:R-:W-:Y:S01]  /*81d0*/  FFMA.FTZ R14, R17, R40, R14 ;  /* 0x00000028110e7223 */ /* 0x000fe2000001000e */
[----:B------:R-:W-:Y:S01]  /*81e0*/  FADD.FTZ R17, R28, -UR28 ;  /* 0x8000001c1c117e21 */ /* 0x000fe20008010000 */
[----:B------:R-:W-:Y:S01]  /*81f0*/  FADD.FTZ R15, R15, R22 ;  /* 0x000000160f0f7221 */ /* 0x000fe20000010000 */
[C---:B------:R-:W-:Y:S01]  /*8200*/  FFMA.FTZ R21, R16.reuse, R22, R21 ;  /* 0x0000001610157223 */ /* 0x040fe20000010015 */
[----:B------:R-:W-:Y:S01]  /*8210*/  FADD.FTZ R19, R29, -UR28 ;  /* 0x8000001c1d137e21 */ /* 0x000fe20008010000 */
[----:B------:R-:W-:Y:S01]  /*8220*/  FMUL.FTZ R17, R17, UR16 ;  /* 0x0000001011117c20 */ /* 0x000fe20008410000 */
[----:B------:R-:W-:Y:S01]  /*8230*/  FFMA.FTZ R14, R16, R41, R14 ;  /* 0x00000029100e7223 */ /* 0x000fe2000001000e */
[----:B------:R-:W3:Y:S01]  /*8240*/  LDL.LU R39, [R1+0x478] ;  /* 0x0004780001277983 */ /* 0x000ee20000300800 */
[----:B------:R-:W-:-:S03]  /*8250*/  FMUL.FTZ R19, R19, UR16 ;  /* 0x0000001013137c20 */ /* 0x000fc60008410000 */
[----:B------:R-:W3:Y:S01]  /*8260*/  LDL.LU R38, [R1+0x47c] ;  /* 0x00047c0001267983 */ /* 0x000ee20000300800 */
[----:B--2---:R-:W-:-:S04]  /*8270*/  FMUL.FTZ R22, R5, R23 ;  /* 0x0000001705167220 */ /* 0x004fc80000410000 */
[----:B------:R-:W-:Y:S01]  /*8280*/  FADD.FTZ R15, R22, R15 ;  /* 0x0000000f160f7221 */ /* 0x000fe20000010000 */
[----:B------:R-:W-:Y:S01]  /*8290*/  FFMA.FTZ R21, R17, R22, R21 ;  /* 0x0000001611157223 */ /* 0x000fe20000010015 */
[-C--:B------:R-:W-:Y:S01]  /*82a0*/  FMUL.FTZ R22, R3, R42.reuse ;  /* 0x0000002a03167220 */ /* 0x080fe20000410000 */
[----:B------:R-:W-:-:S03]  /*82b0*/  FFMA.FTZ R14, R19, R42, R14 ;  /* 0x0000002a130e7223 */ /* 0x000fc6000001000e */
[----:B------:R-:W-:Y:S01]  /*82c0*/  FFMA.FTZ R21, R19, R22, R21 ;  /* 0x0000001613157223 */ /* 0x000fe20000010015 */
[----:B------:R-:W-:Y:S01]  /*82d0*/  FADD.FTZ R19, R31, -UR28 ;  /* 0x8000001c1f137e21 */ /* 0x000fe20008010000 */
[----:B----4-:R-:W-:-:S03]  /*82e0*/  FADD.FTZ R16, R24, -UR28 ;  /* 0x8000001c18107e21 */ /* 0x010fc60008010000 */
[----:B------:R-:W-:Y:S01]  /*82f0*/  FMUL.FTZ R24, R19, UR16 ;  /* 0x0000001013187c20 */ /* 0x000fe20008410000 */
[----:B---3--:R-:W-:Y:S02]  /*8300*/  FADD.FTZ R19, R45, -UR28 ;  /* 0x8000001c2d137e21 */ /* 0x008fe40008010000 */
[----:B------:R-:W2:Y:S01]  /*8310*/  LDL.LU R45, [R1+0x470] ;  /* 0x00047000012d7983 */ /* 0x000ea20000300800 */
[----:B------:R-:W-:Y:S01]  /*8320*/  FADD.FTZ R20, R20, R23 ;  /* 0x0000001714147221 */ /* 0x000fe20000010000 */
[----:B------:R-:W-:Y:S02]  /*8330*/  FFMA.FTZ R13, R17, R23, R13 ;  /* 0x00000017110d7223 */ /* 0x000fe4000001000d */
[----:B------:R-:W3:Y:S01]  /*8340*/  LDL.LU R23, [R1+0x290] ;  /* 0x0002900001177983 */ /* 0x000ee20000300800 */
[----:B------:R-:W-:Y:S01]  /*8350*/  FADD.FTZ R15, R15, R22 ;  /* 0x000000160f0f7221 */ /* 0x000fe20000010000 */
        /* <DEDUP_REMOVED lines=8> */
[----:B------:R-:W-:-:S02]  /*83e0*/  FADD.FTZ R18, R18, R41 ;  /* 0x0000002912127221 */ /* 0x000fc40000010000 */
[----:B------:R-:W-:Y:S01]  /*83f0*/  FADD.FTZ R15, R15, R22 ;  /* 0x000000160f0f7221 */ /* 0x000fe20000010000 */
[----:B------:R-:W-:Y:S01]  /*8400*/  FFMA.FTZ R21, R17, R22, R21 ;  /* 0x0000001611157223 */ /* 0x000fe20000010015 */
[----:B------:R-:W-:Y:S01]  /*8410*/  FMUL.FTZ R22, R5, R11 ;  /* 0x0000000b05167220 */ /* 0x000fe20000410000 */
[----:B------:R-:W-:Y:S01]  /*8420*/  FADD.FTZ R18, R18, R42 ;  /* 0x0000002a12127221 */ /* 0x000fe20000010000 */
[----:B------:R-:W-:Y:S02]  /*8430*/  FMUL.FTZ R19, R19, UR16 ;  /* 0x0000001013137c20 */ /* 0x000fe40008410000 */
[----:B------:R-:W-:Y:S01]  /*8440*/  FADD.FTZ R15, R22, R15 ;  /* 0x0000000f160f7221 */ /* 0x000fe20000010000 */
[----:B------:R-:W-:Y:S01]  /*8450*/  FFMA.FTZ R22, R24, R22, R21 ;  /* 0x0000001618167223 */ /* 0x000fe20000010015 */
[----:B------:R-:W-:Y:S01]  /*8460*/  FADD.FTZ R21, R18, R10 ;  /* 0x0000000a12157221 */ /* 0x000fe20000010000 */
[----:B------:R-:W-:Y:S01]  /*8470*/  FFMA.FTZ R14, R17, R10, R14 ;  /* 0x0000000a110e7223 */ /* 0x000fe2000001000e */
[----:B------:R-:W-:Y:S01]  /*8480*/  FADD.FTZ R20, R20, R43 ;  /* 0x0000002b14147221 */ /* 0x000fe20000010000 */
[----:B------:R-:W-:Y:S01]  /*8490*/  FFMA.FTZ R13, R16, R43, R13 ;  /* 0x0000002b100d7223 */ /* 0x000fe2000001000d */
[----:B------:R-:W-:Y:S01]  /*84a0*/  FADD.FTZ R10, R26, -UR28 ;  /* 0x8000001c1a0a7e21 */ /* 0x000fe20008010000 */
[-C--:B------:R-:W-:Y:S01]  /*84b0*/  FMUL.FTZ R16, R3, R12.reuse ;  /* 0x0000000c03107220 */ /* 0x080fe20000410000 */
[----:B------:R-:W-:Y:S01]  /*84c0*/  FADD.FTZ R21, R21, R12 ;  /* 0x0000000c15157221 */ /* 0x000fe20000010000 */
[----:B------:R-:W-:Y:S01]  /*84d0*/  FFMA.FTZ R14, R19, R12, R14 ;  /* 0x0000000c130e7223 */ /* 0x000fe2000001000e */
[----:B------:R-:W-:Y:S01]  /*84e0*/  FADD.FTZ R12, R36, -UR28 ;  /* 0x8000001c240c7e21 */ /* 0x000fe20008010000 */
[----:B------:R-:W-:Y:S01]  /*84f0*/  FMUL.FTZ R10, R10, UR16 ;  /* 0x000000100a0a7c20 */ /* 0x000fe20008410000 */
[----:B------:R-:W-:Y:S01]  /*8500*/  FADD.FTZ R20, R20, R11 ;  /* 0x0000000b14147221 */ /* 0x000fe20000010000 */
[----:B------:R-:W-:Y:S01]  /*8510*/  FFMA.FTZ R13, R24, R11, R13 ;  /* 0x0000000b180d7223 */ /* 0x000fe2000001000d */
[----:B------:R-:W4:Y:S01]  /*8520*/  LDL.LU R36, [R1+0x2d4] ;  /* 0x0002d40001247983 */ /* 0x000f220000300800 */
[----:B------:R-:W-:Y:S01]  /*8530*/  FADD.FTZ R15, R15, R16 ;  /* 0x000000100f0f7221 */ /* 0x000fe20000010000 */
[----:B------:R-:W-:Y:S01]  /*8540*/  FFMA.FTZ R17, R19, R16, R22 ;  /* 0x0000001013117223 */ /* 0x000fe20000010016 */
[-C--:B------:R-:W-:Y:S01]  /*8550*/  FMUL.FTZ R16, R5, R44.reuse ;  /* 0x0000002c05107220 */ /* 0x080fe20000410000 */
[----:B------:R-:W4:Y:S01]  /*8560*/  LDL.LU R26, [R1+0x480] ;  /* 0x00048000011a7983 */ /* 0x000f220000300800 */
[----:B------:R-:W-:Y:S01]  /*8570*/  FADD.FTZ R20, R20, R44 ;  /* 0x0000002c14147221 */ /* 0x000fe20000010000 */
[----:B------:R-:W-:Y:S01]  /*8580*/  FFMA.FTZ R13, R10, R44, R13 ;  /* 0x0000002c0a0d7223 */ /* 0x000fe2000001000d */
[----:B------:R-:W-:Y:S01]  /*8590*/  FADD.FTZ R11, R37, -UR28 ;  /* 0x8000001c250b7e21 */ /* 0x000fe20008010000 */
[----:B------:R-:W4:Y:S01]  /*85a0*/  LDL.LU R44, [R1+0x2ec] ;  /* 0x0002ec00012c7983 */ /* 0x000f220000300800 */
[----:B------:R-:W-:Y:S01]  /*85b0*/  FADD.FTZ R15, R16, R15 ;  /* 0x0000000f100f7221 */ /* 0x000fe20000010000 */
[----:B------:R-:W-:-:S02]  /*85c0*/  FFMA.FTZ R16, R10, R16, R17 ;  /* 0x000000100a107223 */ /* 0x000fc40000010011 */
[----:B------:R-:W4:Y:S01]  /*85d0*/  LDL.LU R37, [R1+0x484] ;  /* 0x0004840001257983 */ /* 0x000f220000300800 */
[----:B--2---:R-:W-:-:S03]  /*85e0*/  FADD.FTZ R10, R45, -UR28 ;  /* 0x8000001c2d0a7e21 */ /* 0x004fc60008010000 */
[----:B------:R-:W2:Y:S01]  /*85f0*/  LDL.LU R45, [R1+0x2f8] ;  /* 0x0002f800012d7983 */ /* 0x000ea20000300800 */
[----:B------:R-:W-:Y:S01]  /*8600*/  FMUL.FTZ R11, R11, UR16 ;  /* 0x000000100b0b7c20 */ /* 0x000fe20008410000 */
[----:B---3--:R-:W-:Y:S01]  /*8610*/  FMUL.FTZ R18, R3, R23 ;  /* 0x0000001703127220 */ /* 0x008fe20000410000 */
[----:B------:R-:W-:-:S03]  /*8620*/  FMUL.FTZ R12, R12, UR16 ;  /* 0x000000100c0c7c20 */ /* 0x000fc60008410000 */
[----:B------:R-:W-:Y:S01]  /*8630*/  FADD.FTZ R22, R15, R18 ;  /* 0x000000120f167221 */ /* 0x000fe20000010000 */
[----:B------:R-:W-:Y:S01]  /*8640*/  FFMA.FTZ R17, R11, R18, R16 ;  /* 0x000000120b117223 */ /* 0x000fe20000010010 */
[----:B------:R-:W-:Y:S01]  /*8650*/  FMUL.FTZ R15, R5, R35 ;  /* 0x00000023050f7220 */ /* 0x000fe20000410000 */
[----:B------:R-:W-:Y:S01]  /*8660*/  FMUL.FTZ R19, R3, R25 ;  /* 0x0000001903137220 */ /* 0x000fe20000410000 */
[----:B------:R-:W-:Y:S02]  /*8670*/  FMUL.FTZ R10, R10, UR16 ;  /* 0x000000100a0a7c20 */ /* 0x000fe40008410000 */
[----:B------:R-:W-:Y:S01]  /*8680*/  FADD.FTZ R22, R15, R22 ;  /* 0x000000160f167221 */ /* 0x000fe20000010000 */
[----:B------:R-:W-:Y:S01]  /*8690*/  FFMA.FTZ R17, R12, R15, R17 ;  /* 0x0000000f0c117223 */ /* 0x000fe20000010011 */
[----:B------:R-:W-:Y:S01]  /*86a0*/  FFMA.FTZ R15, R11, R23, R14 ;  /* 0x000000170b0f7223 */ /* 0x000fe2000001000e */
[----:B------:R-:W-:Y:S01]  /*86b0*/  FADD.FTZ R11, R32, -UR28 ;  /* 0x8000001c200b7e21 */ /* 0x000fe20008010000 */
[----:B------:R-:W-:Y:S01]  /*86c0*/  FADD.FTZ R21, R21, R23 ;  /* 0x0000001715157221 */ /* 0x000fe20000010000 */
[----:B------:R-:W-:Y:S01]  /*86d0*/  FADD.FTZ R23, R22, R19 ;  /* 0x0000001316177221 */ /* 0x000fe20000010000 */
        /* <DEDUP_REMOVED lines=9> */
[----:B------:R-:W-:Y:S01]  /*8770*/  FFMA.FTZ R15, R10, R25, R15 ;  /* 0x000000190a0f7223 */ /* 0x000fe2000001000f */
[----:B------:R-:W-:Y:S01]  /*8780*/  FADD.FTZ R10, R38, -UR28 ;  /* 0x8000001c260a7e21 */ /* 0x000fe20008010000 */
[----:B------:R-:W-:Y:S01]  /*8790*/  FADD.FTZ R23, R23, R14 ;  /* 0x0000000e17177221 */ /* 0x000fe20000010000 */
[----:B------:R-:W-:-:S02]  /*87a0*/  FFMA.FTZ R16, R13, R14, R16 ;  /* 0x0000000e0d107223 */ /* 0x000fc40000010010 */
[----:B------:R-:W-:Y:S01]  /*87b0*/  FMUL.FTZ R17, R10, UR16 ;  /* 0x000000100a117c20 */ /* 0x000fe20008410000 */
[----:B----4-:R-:W-:Y:S01]  /*87c0*/  FMUL.FTZ R14, R5, R36 ;  /* 0x00000024050e7220 */ /* 0x010fe20000410000 */
[----:B------:R-:W-:Y:S01]  /*87d0*/  FADD.FTZ R20, R20, R35 ;  /* 0x0000002314147221 */ /* 0x000fe20000010000 */
[----:B------:R-:W-:Y:S01]  /*87e0*/  FADD.FTZ R10, R26, -UR28 ;  /* 0x8000001c1a0a7e21 */ /* 0x000fe20008010000 */
[----:B------:R-:W-:Y:S01]  /*87f0*/  FFMA.FTZ R12, R11, R34, R12 ;  /* 0x000000220b0c7223 */ /* 0x000fe2000001000c */
[----:B------:R-:W-:Y:S01]  /*8800*/  FADD.FTZ R23, R14, R23 ;  /* 0x000000170e177221 */ /* 0x000fe20000010000 */
[----:B------:R-:W-:Y:S01]  /*8810*/  FFMA.FTZ R16, R17, R14, R16 ;  /* 0x0000000e11107223 */ /* 0x000fe20000010010 */
[----:B------:R-:W-:Y:S01]  /*8820*/  FMUL.FTZ R14, R3, R44 ;  /* 0x0000002c030e7220 */ /* 0x000fe20000410000 */
[----:B------:R-:W-:Y:S01]  /*8830*/  FMUL.FTZ R11, R10, UR16 ;  /* 0x000000100a0b7c20 */ /* 0x000fe20008410000 */
[----:B------:R-:W-:Y:S01]  /*8840*/  FADD.FTZ R21, R21, R25 ;  /* 0x0000001915157221 */ /* 0x000fe20000010000 */
[----:B------:R-:W-:Y:S01]  /*8850*/  FADD.FTZ R20, R20, R34 ;  /* 0x0000002214147221 */ /* 0x000fe20000010000 */
[----:B------:R-:W-:Y:S01]  /*8860*/  FADD.FTZ R10, R37, -UR28 ;  /* 0x8000001c250a7e21 */ /* 0x000fe20008010000 */
[----:B------:R-:W-:Y:S01]  /*8870*/  FFMA.FTZ R15, R13, R33, R15 ;  /* 0x000000210d0f7223 */ /* 0x000fe2000001000f */
[----:B------:R-:W-:Y:S01]  /*8880*/  FADD.FTZ R18, R23, R14 ;  /* 0x0000000e17127221 */ /* 0x000fe20000010000 */
[----:B------:R-:W-:Y:S01]  /*8890*/  FADD.FTZ R21, R21, R33 ;  /* 0x0000002115157221 */ /* 0x000fe20000010000 */
[----:B------:R-:W-:Y:S01]  /*88a0*/  FFMA.FTZ R23, R11, R14, R16 ;  /* 0x0000000e0b177223 */ /* 0x000fe20000010010 */
[----:B------:R-:W-:Y:S01]  /*88b0*/  FMUL.FTZ R10, R10, UR16 ;  /* 0x000000100a0a7c20 */ /* 0x000fe20008410000 */
[----:B------:R-:W-:Y:S01]  /*88c0*/  FADD.FTZ R20, R20, R36 ;  /* 0x0000002414147221 */ /* 0x000fe20000010000 */
[----:B------:R-:W-:Y:S01]  /*88d0*/  FFMA.FTZ R13, R17, R36, R12 ;  /* 0x00000024110d7223 */ /* 0x000fe2000001000c */
[----:B------:R-:W-:Y:S01]  /*88e0*/  FFMA.FTZ R12, R11, R44, R15 ;  /* 0x0000002c0b0c7223 */ /* 0x000fe2000001000f */
[----:B------:R-:W-:Y:S01]  /*88f0*/  FADD.FTZ R14, R21, R44 ;  /* 0x0000002c150e7221 */ /* 0x000fe20000010000 */
[-C--:B--2---:R-:W-:Y:S01]  /*8900*/  FMUL.FTZ R19, R5, R45.reuse ;  /* 0x0000002d05137220 */ /* 0x084fe20000410000 */
[----:B------:R-:W-:Y:S01]  /*8910*/  FADD.FTZ R15, R20, R45 ;  /* 0x0000002d140f7221 */ /* 0x000fe20000010000 */
[----:B------:R-:W-:-:S02]  /*8920*/  FFMA.FTZ R13, R10, R45, R13 ;  /* 0x0000002d0a0d7223 */ /* 0x000fc4000001000d */
[----:B------:R-:W-:Y:S01]  /*8930*/  FADD.FTZ R18, R19, R18 ;  /* 0x0000001213127221 */ /* 0x000fe20000010000 */
[----:B------:R-:W-:Y:S01]  /*8940*/  FFMA.FTZ R19, R10, R19, R23 ;  /* 0x000000130a137223 */ /* 0x000fe20000010017 */
[----:B0-----:R-:W-:Y:S06]  /*8950*/  BRA `(.L_x_1623) ;  /* 0x0000005400107947 */ /* 0x001fec0003800000 */
.L_x_1622:
[----:B------:R-:W2:Y:S04]  /*8960*/  LDL.LU R16, [R1+0x2e4] ;  /* 0x0002e40001107983 */ /* 0x000ea80000300800 */
[----:B------:R-:W3:Y:S04]  /*8970*/  LDL.LU R17, [R1+0x260] ;  /* 0x0002600001117983 */ /* 0x000ee80000300800 */
        /* <DEDUP_REMOVED lines=8> */
[----:B------:R-:W-:Y:S04]  /*8a00*/  STL [R1+0x4a8], R4 ;  /* 0x0004a80401007387 */ /* 0x000fe80000100800 */
[----:B------:R-:W-:Y:S04]  /*8a10*/  STL [R1+0x4b0], R7 ;  /* 0x0004b00701007387 */ /* 0x000fe80000100800 */
[----:B0-----:R-:W4:Y:S04]  /*8a20*/  LDL.LU R9, [R1+0x37c] ;  /* 0x00037c0001097983 */ /* 0x001f280000300800 */
        /* <DEDUP_REMOVED lines=9> */
[C---:B---3--:R-:W-:Y:S01]  /*8ac0*/  FMUL.FTZ R15, R16.reuse, R17 ;  /* 0x00000011100f7220 */ /* 0x048fe20000410000 */
        /* <DEDUP_REMOVED lines=28> */
[----:B------:R-:W-:Y:S01]  /*8c90*/  FADD.FTZ R15, RZ, R15 ;  /* 0x0000000fff0f7221 */ /* 0x000fe20000010000 */
[C---:B0-----:R-:W-:Y:S01]  /*8ca0*/  FMUL.FTZ R19, R21.reuse, R8 ;  /* 0x0000000815137220 */ /* 0x041fe20000410000 */
[----:B------:R-:W-:-:S04]  /*8cb0*/  FADD.FTZ R21, -R21, 1 ;  /* 0x3f80000015157421 */ /* 0x000fc80000010100 */
[----:B------:R-:W-:Y:S01]  /*8cc0*/  FFMA.FTZ R21, R20, R21, 1 ;  /* 0x3f80000014157423 */ /* 0x000fe20000010015 */
[----:B------:R-:W-:Y:S02]  /*8cd0*/  FADD.FTZ R20, R24, -UR28 ;  /* 0x8000001c18147e21 */ /* 0x000fe40008010000 */
[----:B------:R-:W2:Y:S01]  /*8ce0*/  LDL.LU R24, [R1+0x398] ;  /* 0x0003980001187983 */ /* 0x000ea20000300800 */
[----:B------:R-:W-:Y:S01]  /*8cf0*/  FMUL.FTZ R19, R19, R21 ;  /* 0x0000001513137220 */ /* 0x000fe20000410000 */
[----:B------:R-:W-:-:S03]  /*8d00*/  FMUL.FTZ R20, R20, UR16 ;  /* 0x0000001014147c20 */ /* 0x000fc60008410000 */
[----:B------:R-:W-:Y:S01]  /*8d10*/  FFMA.FTZ R4, R18, R19, R13 ;  /* 0x0000001312047223 */ /* 0x000fe2000001000d */
        /* <DEDUP_REMOVED lines=8> */
[C---:B0-----:R-:W-:Y:S02]  /*8da0*/  FMUL.FTZ R18, R15.reuse, R23 ;  /* 0x000000170f127220 */ /* 0x041fe40000410000 */
[----:B------:R-:W3:Y:S04]  /*8db0*/  LDL.LU R23, [R1+0x39c] ;  /* 0x00039c0001177983 */ /* 0x000ee80000300800 */
[----:B------:R0:W-:Y:S04]  /*8dc0*/  STL [R1+0x49c], R7 ;  /* 0x00049c0701007387 */ /* 0x0001e80000100800 */
[----:B0-----:R-:W4:Y:S01]  /*8dd0*/  LDL.LU R7, [R1+0x2a4] ;  /* 0x0002a40001077983 */ /* 0x001f220000300800 */
[----:B------:R-:W-:-:S04]  /*8de0*/  FADD.FTZ R15, -R15, 1 ;  /* 0x3f8000000f0f7421 */ /* 0x000fc80000010100 */
[----:B------:R-:W-:Y:S01]  /*8df0*/  FFMA.FTZ R15, R13, R15, 1 ;  /* 0x3f8000000d0f7423 */ /* 0x000fe2000001000f */
[----:B------:R-:W-:-:S03]  /*8e00*/  FFMA.FTZ R14, R14, R16, RZ ;  /* 0x000000100e0e7223 */ /* 0x000fc600000100ff */
[----:B------:R-:W-:Y:S01]  /*8e10*/  FMUL.FTZ R15, R18, R15 ;  /* 0x0000000f120f7220 */ /* 0x000fe20000410000 */
[----:B------:R-:W-:-:S03]  /*8e20*/  FADD.FTZ R13, R9, -UR28 ;  /* 0x8000001c090d7e21 */ /* 0x000fc60008010000 */
[----:B------:R-:W-:-:S05]  /*8e30*/  FFMA.FTZ R9, R20, R15, R14 ;  /* 0x0000000f14097223 */ /* 0x000fca000001000e */
[----:B------:R0:W-:Y:S01]  /*8e40*/  STL [R1+0x48c], R9 ;  /* 0x00048c0901007387 */ /* 0x0001e20000100800 */
[----:B------:R-:W-:-:S03]  /*8e50*/  FMUL.FTZ R8, R5, R15 ;  /* 0x0000000f05087220 */ /* 0x000fc60000410000 */
[----:B0-----:R-:W4:Y:S04]  /*8e60*/  LDL.LU R9, [R1+0x3c0] ;  /* 0x0003c00001097983 */ /* 0x001f280000300800 */
[----:B------:R0:W-:Y:S02]  /*8e70*/  STL [R1+0x424], R8 ;  /* 0x0004240801007387 */ /* 0x0001e40000100800 */
[----:B0-----:R-:W-:-:S05]  /*8e80*/  FFMA.FTZ R8, R20, R8, R22 ;  /* 0x0000000814087223 */ /* 0x001fca0000010016 */
[----:B------:R0:W-:Y:S04]  /*8e90*/  STL [R1+0x488], R8 ;  /* 0x0004880801007387 */ /* 0x0001e80000100800 */
[----:B0-----:R-:W4:Y:S01]  /*8ea0*/  LDL.LU R8, [R1+0x274] ;  /* 0x0002740001087983 */ /* 0x001f220000300800 */
[----:B------:R-:W-:-:S03]  /*8eb0*/  FADD.FTZ R16, RZ, R16 ;  /* 0x00000010ff107221 */ /* 0x000fc60000010000 */
[----:B------:R0:W-:Y:S02]  /*8ec0*/  STL [R1+0x498], R4 ;  /* 0x0004980401007387 */ /* 0x0001e40000100800 */
[----:B0-----:R-:W-:-:S05]  /*8ed0*/  FADD.FTZ R4, R17, R19 ;  /* 0x0000001311047221 */ /* 0x001fca0000010000 */
[----:B------:R0:W-:Y:S02]  /*8ee0*/  STL [R1+0x494], R4 ;  /* 0x0004940401007387 */ /* 0x0001e40000100800 */
[----:B0-----:R-:W-:-:S05]  /*8ef0*/  FADD.FTZ R4, R16, R15 ;  /* 0x0000000f10047221 */ /* 0x001fca0000010000 */
[----:B------:R0:W-:Y:S02]  /*8f00*/  STL [R1+0x490], R4 ;  /* 0x0004900401007387 */ /* 0x0001e40000100800 */
[----:B0-----:R-:W-:-:S04]  /*8f10*/  FMUL.FTZ R4, R13, UR16 ;  /* 0x000000100d047c20 */ /* 0x001fc80008410000 */
[----:B------:R-:W-:-:S04]  /*8f20*/  FFMA.FTZ R13, R3, R4, R0 ;  /* 0x00000004030d7223 */ /* 0x000fc80000010000 */
[----:B------:R-:W-:-:S06]  /*8f30*/  FMUL.FTZ R14, R13, -1.4426950216293334961 ;  /* 0xbfb8aa3b0d0e7820 */ /* 0x000fcc0000410000 */
[----:B------:R-:W0:Y:S01]  /*8f40*/  MUFU.EX2 R14, R14 ;  /* 0x0000000e000e7308 */ /* 0x000e220000000800 */
[----:B------:R1:W-:Y:S01]  /*8f50*/  STL [R1+0x468], R4 ;  /* 0x0004680401007387 */ /* 0x0003e20000100800 */
[----:B0-----:R-:W-:-:S06]  /*8f60*/  FADD.FTZ R14, R14, 1 ;  /* 0x3f8000000e0e7421 */ /* 0x001fcc0000010000 */
[----:B------:R-:W0:Y:S02]  /*8f70*/  MUFU.RCP R14, R14 ;  /* 0x0000000e000e7308 */ /* 0x000e240000001000 */
[C---:B0-----:R-:W-:Y:S01]  /*8f80*/  FMUL.FTZ R15, R14.reuse, R6 ;  /* 0x000000060e0f7220 */ /* 0x041fe20000410000 */
[----:B------:R-:W-:Y:S01]  /*8f90*/  FADD.FTZ R14, -R14, 1 ;  /* 0x3f8000000e0e7421 */ /* 0x000fe20000010100 */
[----:B--2---:R-:W-:Y:S02]  /*8fa0*/  FADD.FTZ R16, R24, -UR28 ;  /* 0x8000001c18107e21 */ /* 0x004fe40008010000 */
[----:B------:R-:W2:Y:S02]  /*8fb0*/  LDL.LU R24, [R1+0x3c4] ;  /* 0x0003c40001187983 */ /* 0x000ea40000300800 */
[----:B-1----:R-:W-:Y:S01]  /*8fc0*/  FMUL.FTZ R4, R16, UR16 ;  /* 0x0000001010047c20 */ /* 0x002fe20008410000 */
[----:B------:R-:W-:-:S04]  /*8fd0*/  FFMA.FTZ R14, R13, R14, 1 ;  /* 0x3f8000000d0e7423 */ /* 0x000fc8000001000e */
[----:B------:R-:W-:-:S05]  /*8fe0*/  FMUL.FTZ R6, R15, R14 ;  /* 0x0000000e0f067220 */ /* 0x000fca0000410000 */
[----:B------:R0:W-:Y:S04]  /*8ff0*/  STL [R1+0x30c], R6 ;  /* 0x00030c0601007387 */ /* 0x0001e80000100800 */
[----:B0-----:R-:W2:Y:S01]  /*9000*/  LDL.LU R6, [R1+0x264] ;  /* 0x0002640001067983 */ /* 0x001ea20000300800 */
[----:B---3--:R-:W-:-:S03]  /*9010*/  FADD.FTZ R16, R23, -UR28 ;  /* 0x8000001c17107e21 */ /* 0x008fc60008010000 */
[----:B------:R-:W3:Y:S01]  /*9020*/  LDL.LU R23, [R1+0x3d8] ;  /* 0x0003d80001177983 */ /* 0x000ee20000300800 */
[----:B------:R-:W-:-:S04]  /*9030*/  FFMA.FTZ R13, R5, R4, R2 ;  /* 0x00000004050d7223 */ /* 0x000fc80000010002 */
[----:B------:R-:W-:-:S06]  /*9040*/  FMUL.FTZ R14, R13, -1.4426950216293334961 ;  /* 0xbfb8aa3b0d0e7820 */ /* 0x000fcc0000410000 */
[----:B------:R-:W0:Y:S02]  /*9050*/  MUFU.EX2 R14, R14 ;  /* 0x0000000e000e7308 */ /* 0x000e240000000800 */
[----:B0-----:R-:W-:-:S06]  /*9060*/  FADD.FTZ R14, R14, 1 ;  /* 0x3f8000000e0e7421 */ /* 0x001fcc0000010000 */
[----:B------:R-:W4:Y:S02]  /*9070*/  MUFU.RCP R14, R14 ;  /* 0x0000000e000e7308 */ /* 0x000f240000001000 */
[C---:B----4-:R-:W-:Y:S01]  /*9080*/  FMUL.FTZ R15, R14.reuse, R7 ;  /* 0x000000070e0f7220 */ /* 0x050fe20000410000 */
[----:B------:R-:W-:-:S04]  /*9090*/  FADD.FTZ R14, -R14, 1 ;  /* 0x3f8000000e0e7421 */ /* 0x000fc80000010100 */
[----:B------:R-:W-:-:S04]  /*90a0*/  FFMA.FTZ R14, R13, R14, 1 ;  /* 0x3f8000000d0e7423 */ /* 0x000fc8000001000e */
[----:B------:R-:W-:-:S05]  /*90b0*/  FMUL.FTZ R7, R15, R14 ;  /* 0x0000000e0f077220 */ /* 0x000fca0000410000 */
[----:B------:R0:W-:Y:S04]  /*90c0*/  STL [R1+0x2f4], R7 ;  /* 0x0002f40701007387 */ /* 0x0001e80000100800 */
[----:B0-----:R-:W4:Y:S04]  /*90d0*/  LDL.LU R7, [R1+0x2b8] ;  /* 0x0002b80001077983 */ /* 0x001f280000300800 */
[----:B------:R0:W-:Y:S02]  /*90e0*/  STL [R1+0x464], R4 ;  /* 0x0004640401007387 */ /* 0x0001e40000100800 */
[----:B0-----:R-:W-:-:S04]  /*90f0*/  FMUL.FTZ R4, R16, UR16 ;  /* 0x0000001010047c20 */ /* 0x001fc80008410000 */
[----:B------:R-:W-:-:S04]  /*9100*/  FFMA.FTZ R13, R3, R4, R0 ;  /* 0x00000004030d7223 */ /* 0x000fc80000010000 */
[----:B------:R-:W-:-:S06]  /*9110*/  FMUL.FTZ R14, R13, -1.4426950216293334961 ;  /* 0xbfb8aa3b0d0e7820 */ /* 0x000fcc0000410000 */
[----:B------:R-:W0:Y:S01]  /*9120*/  MUFU.EX2 R14, R14 ;  /* 0x0000000e000e7308 */ /* 0x000e220000000800 */
[----:B------:R-:W-:Y:S02]  /*9130*/  FADD.FTZ R16, R9, -UR28 ;  /* 0x8000001c09107e21 */ /* 0x000fe40008010000 */
[----:B------:R-:W4:Y:S01]  /*9140*/  LDL.LU R9, [R1+0x3dc] ;  /* 0x0003dc0001097983 */ /* 0x000f220000300800 */
[----:B0-----:R-:W-:-:S06]  /*9150*/  FADD.FTZ R14, R14, 1 ;  /* 0x3f8000000e0e7421 */ /* 0x001fcc0000010000 */
[----:B------:R-:W0:Y:S02]  /*9160*/  MUFU.RCP R14, R14 ;  /* 0x0000000e000e7308 */ /* 0x000e240000001000 */
[C---:B0-----:R-:W-:Y:S01]  /*9170*/  FMUL.FTZ R15, R14.reuse, R8 ;  /* 0x000000080e0f7220 */ /* 0x041fe20000410000 */
        /* <DEDUP_REMOVED lines=10> */
[----:B------:R1:W-:Y:S01]  /*9220*/  STL [R1+0x450], R4 ;  /* 0x0004500401007387 */ /* 0x0003e20000100800 */
[----:B--2---:R-:W-:-:S03]  /*9230*/  FADD.FTZ R16, R24, -UR28 ;  /* 0x8000001c18107e21 */ /* 0x004fc60008010000 */
[----:B------:R-:W2:Y:S01]  /*9240*/  LDL.LU R24, [R1+0x400] ;  /* 0x0004000001187983 */ /* 0x000ea20000300800 */
[----:B-1----:R-:W-:Y:S01]  /*9250*/  FMUL.FTZ R4, R16, UR16 ;  /* 0x0000001010047c20 */ /* 0x002fe20008410000 */
[----:B0-----:R-:W-:-:S06]  /*9260*/  FADD.FTZ R14, R14, 1 ;  /* 0x3f8000000e0e7421 */ /* 0x001fcc0000010000 */
[----:B------:R-:W0:Y:S01]  /*9270*/  MUFU.RCP R14, R14 ;  /* 0x0000000e000e7308 */ /* 0x000e220000001000 */
[----:B---3--:R-:W-:Y:S02]  /*9280*/  FADD.FTZ R16, R23, -UR28 ;  /* 0x8000001c17107e21 */ /* 0x008fe40008010000 */
[----:B------:R-:W3:Y:S01]  /*9290*/  LDL.LU R23, [R1+0x404] ;  /* 0x0004040001177983 */ /* 0x000ee20000300800 */
[C---:B0-----:R-:W-:Y:S01]  /*92a0*/  FMUL.FTZ R15, R14.reuse, R6 ;  /* 0x000000060e0f7220 */ /* 0x041fe20000410000 */
[----:B------:R-:W-:-:S04]  /*92b0*/  FADD.FTZ R14, -R14, 1 ;  /* 0x3f8000000e0e7421 */ /* 0x000fc80000010100 */
[----:B------:R-:W-:-:S04]  /*92c0*/  FFMA.FTZ R14, R13, R14, 1 ;  /* 0x3f8000000d0e7423 */ /* 0x000fc8000001000e */
[----:B------:R-:W-:-:S05]  /*92d0*/  FMUL.FTZ R6, R15, R14 ;  /* 0x0000000e0f067220 */ /* 0x000fca0000410000 */
[----:B------:R0:W-:Y:S04]  /*92e0*/  STL [R1+0x2dc], R6 ;  /* 0x0002dc0601007387 */ /* 0x0001e80000100800 */
[----:B0-----:R-:W3:Y:S01]  /*92f0*/  LDL.LU R6, [R1+0x2bc] ;  /* 0x0002bc0001067983 */ /* 0x001ee20000300800 */
        /* <DEDUP_REMOVED lines=27> */
[----:B0-----:R-:W-:Y:S01]  /*94b0*/  FMUL.FTZ R4, R16, UR16 ;  /* 0x0000001010047c20 */ /* 0x001fe20008410000 */
[----:B--2---:R-:W-:-:S02]  /*94c0*/  FADD.FTZ R16, R24, -UR28 ;  /* 0x8000001c18107e21 */ /* 0x004fc40008010000 */
[----:B------:R-:W2:Y:S01]  /*94d0*/  LDL.LU R24, [R1+0x414] ;  /* 0x0004140001187983 */ /* 0x000ea20000300800 */
[----:B------:R-:W-:-:S03]  /*94e0*/  FFMA.FTZ R13, R3, R4, R0 ;  /* 0x00000004030d7223 */ /* 0x000fc60000010000 */
[----:B------:R0:W-:Y:S01]  /*94f0*/  STL [R1+0x438], R4 ;  /* 0x0004380401007387 */ /* 0x0001e20000100800 */
[----:B------:R-:W-:Y:S01]  /*9500*/  FMUL.FTZ R14, R13, -1.4426950216293334961 ;  /* 0xbfb8aa3b0d0e7820 */ /* 0x000fe20000410000 */
[----:B0-----:R-:W-:-:S05]  /*9510*/  FMUL.FTZ R4, R16, UR16 ;  /* 0x0000001010047c20 */ /* 0x001fca0008410000 */
[----:B------:R-:W0:Y:S02]  /*9520*/  MUFU.EX2 R14, R14 ;  /* 0x0000000e000e7308 */ /* 0x000e240000000800 */
[----:B0-----:R-:W-:Y:S01]  /*9530*/  FADD.FTZ R14, R14, 1 ;  /* 0x3f8000000e0e7421 */ /* 0x001fe20000010000 */
[----:B---3--:R-:W-:Y:S02]  /*9540*/  FADD.FTZ R16, R23, -UR28 ;  /* 0x8000001c17107e21 */ /* 0x008fe40008010000 */
[----:B------:R-:W3:Y:S03]  /*9550*/  LDL.LU R23, [R1+0x418] ;  /* 0x0004180001177983 */ /* 0x000ee60000300800 */
[----:B------:R-:W0:Y:S02]  /*9560*/  MUFU.RCP R14, R14 ;  /* 0x0000000e000e7308 */ /* 0x000e240000001000 */
        /* <DEDUP_REMOVED lines=18> */
[----:B0-----:R-:W-:Y:S01]  /*9690*/  FMUL.FTZ R4, R16, UR16 ;  /* 0x0000001010047c20 */ /* 0x001fe20008410000 */
[----:B------:R-:W-:-:S02]  /*96a0*/  FADD.FTZ R16, R9, -UR28 ;  /* 0x8000001c09107e21 */ /* 0x000fc40008010000 */
[----:B------:R-:W4:Y:S01]  /*96b0*/  LDL.LU R9, [R1+0x408] ;  /* 0x0004080001097983 */ /* 0x000f220000300800 */
[----:B------:R-:W-:-:S04]  /*96c0*/  FFMA.FTZ R13, R3, R4, R0 ;  /* 0x00000004030d7223 */ /* 0x000fc80000010000 */
[----:B------:R-:W-:-:S06]  /*96d0*/  FMUL.FTZ R14, R13, -1.4426950216293334961 ;  /* 0xbfb8aa3b0d0e7820 */ /* 0x000fcc0000410000 */
[----:B------:R-:W0:Y:S02]  /*96e0*/  MUFU.EX2 R14, R14 ;  /* 0x0000000e000e7308 */ /* 0x000e240000000800 */
        /* <DEDUP_REMOVED lines=13> */
[----:B------:R0:W-:Y:S02]  /*97c0*/  STL [R1+0x400], R4 ;  /* 0x0004000401007387 */ /* 0x0001e40000100800 */
[----:B0-----:R-:W-:Y:S01]  /*97d0*/  FMUL.FTZ R4, R16, UR16 ;  /* 0x0000001010047c20 */ /* 0x001fe20008410000 */
[----:B------:R-:W-:-:S06]  /*97e0*/  FMUL.FTZ R14, R13, -1.4426950216293334961 ;  /* 0xbfb8aa3b0d0e7820 */ /* 0x000fcc0000410000 */
[----:B------:R-:W0:Y:S01]  /*97f0*/  MUFU.EX2 R14, R14 ;  /* 0x0000000e000e7308 */ /* 0x000e220000000800 */
[----:B---3--:R-:W-:Y:S02]  /*9800*/  FADD.FTZ R16, R23, -UR28 ;  /* 0x8000001c17107e21 */ /* 0x008fe40008010000 */
[----:B------:R-:W3:Y:S01]  /*9810*/  LDL.LU R23, [R1+0x3f0] ;  /* 0x0003f00001177983 */ /* 0x000ee20000300800 */
[----:B0-----:R-:W-:-:S06]  /*9820*/  FADD.FTZ R14, R14, 1 ;  /* 0x3f8000000e0e7421 */ /* 0x001fcc0000010000 */
        /* <DEDUP_REMOVED lines=17> */
[----:B------:R1:W-:Y:S04]  /*9940*/  STL [R1+0x3dc], R4 ;  /* 0x0003dc0401007387 */ /* 0x0003e80000100800 */
[----:B0-----:R-:W4:Y:S01]  /*9950*/  LDL.LU R7, [R1+0x338] ;  /* 0x0003380001077983 */ /* 0x001f220000300800 */
[----:B-1----:R-:W-:Y:S01]  /*9960*/  FMUL.FTZ R4, R16, UR16 ;  /* 0x0000001010047c20 */ /* 0x002fe20008410000 */
[----:B------:R-:W-:-:S02]  /*9970*/  FADD.FTZ R16, R9, -UR28 ;  /* 0x8000001c09107e21 */ /* 0x000fc40008010000 */
[----:B------:R-:W4:Y:S01]  /*9980*/  LDL.LU R9, [R1+0x3f4] ;  /* 0x0003f40001097983 */ /* 0x000f220000300800 */
        /* <DEDUP_REMOVED lines=8> */
[----:B------:R-:W-:-:S04]  /*9a10*/  FFMA.FTZ R14, R13, R14, 1 ;  /* 0x3f8000000d0e7423 */ /* 0x000fc8000001000e */
[----:B------:R-:W-:-:S05]  /*9a20*/  FMUL.FTZ R8, R15, R14 ;  /* 0x0000000e0f087220 */ /* 0x000fca0000410000 */
[----:B------:R0:W-:Y:S01]  /*9a30*/  STL [R1+0x29c], R8 ;  /* 0x00029c0801007387 */ /* 0x0001e20000100800 */
[----:B-1----:R-:W-:-:S03]  /*9a40*/  FMUL.FTZ R4, R16, UR16 ;  /* 0x0000001010047c20 */ /* 0x002fc60008410000 */
[----:B0-----:R-:W4:Y:S01]  /*9a50*/  LDL.LU R8, [R1+0x33c] ;  /* 0x00033c0001087983 */ /* 0x001f220000300800 */
[----:B--2---:R-:W-:-:S03]  /*9a60*/  FADD.FTZ R16, R24, -UR28 ;  /* 0x8000001c18107e21 */ /* 0x004fc60008010000 */
        /* <DEDUP_REMOVED lines=20> */
[----:B------:R-:W4:Y:S01]  /*9bb0*/  MUFU.RCP R14, R14 ;  /* 0x0000000e000e7308 */ /* 0x000f220000001000 */
[----:B------:R0:W-:Y:S02]  /*9bc0*/  STL [R1+0x3c0], R4 ;  /* 0x0003c00401007387 */ /* 0x0001e40000100800 */
[----:B0-----:R-:W-:Y:S01]  /*9bd0*/  FMUL.FTZ R4, R16, UR16 ;  /* 0x0000001010047c20 */ /* 0x001fe20008410000 */
[C---:B----4-:R-:W-:Y:S01]  /*9be0*/  FMUL.FTZ R15, R14.reuse, R7 ;  /* 0x000000070e0f7220 */ /* 0x050fe20000410000 */
[----:B------:R-:W-:-:S04]  /*9bf0*/  FADD.FTZ R14, -R14, 1 ;  /* 0x3f8000000e0e7421 */ /* 0x000fc80000010100 */
[----:B------:R-:W-:Y:S01]  /*9c00*/  FFMA.FTZ R14, R13, R14, 1 ;  /* 0x3f8000000d0e7423 */ /* 0x000fe2000001000e */
[----:B------:R-:W-:Y:S02]  /*9c10*/  FADD.FTZ R16, R9, -UR28 ;  /* 0x8000001c09107e21 */ /* 0x000fe40008010000 */
[----:B------:R-:W4:Y:S01]  /*9c20*/  LDL.LU R9, [R1+0x3e0] ;  /* 0x0003e00001097983 */ /* 0x000f220000300800 */
[----:B------:R-:W-:-:S05]  /*9c30*/  FMUL.FTZ R7, R15, R14 ;  /* 0x0000000e0f077220 */ /* 0x000fca0000410000 */
[----:B------:R0:W-:Y:S04]  /*9c40*/  STL [R1+0x28c], R7 ;  /* 0x00028c0701007387 */ /* 0x0001e80000100800 */
[----:B0-----:R-:W4:Y:S01]  /*9c50*/  LDL.LU R7, [R1+0x360] ;  /* 0x0003600001077983 */ /* 0x001f220000300800 */
        /* <DEDUP_REMOVED lines=9> */
[----:B------:R-:W-:-:S04]  /*9cf0*/  FFMA.FTZ R14, R13, R14, 1 ;  /* 0x3f8000000d0e7423 */ /* 0x000fc8000001000e */
[----:B------:R-:W-:Y:S01]  /*9d00*/  FMUL.FTZ R8, R15, R14 ;  /* 0x0000000e0f087220 */ /* 0x000fe20000410000 */
[----:B--2---:R-:W-:Y:S02]  /*9d10*/  FADD.FTZ R16, R24, -UR28 ;  /* 0x8000001c18107e21 */ /* 0x004fe40008010000 */
[----:B------:R-:W2:Y:S04]  /*9d20*/  LDL.LU R24, [R1+0x3e4] ;  /* 0x0003e40001187983 */ /* 0x000ea80000300800 */
[----:B------:R0:W-:Y:S04]  /*9d30*/  STL [R1+0x288], R8 ;  /* 0x0002880801007387 */ /* 0x0001e80000100800 */
[----:B0-----:R-:W2:Y:S01]  /*9d40*/  LDL.LU R8, [R1+0x364] ;  /* 0x0003640001087983 */ /* 0x001ea20000300800 */
[----:B------:R-:W-:-:S03]  /*9d50*/  FFMA.FTZ R13, R5, R4, R2 ;  /* 0x00000004050d7223 */ /* 0x000fc60000010002 */
[----:B------:R0:W-:Y:S02]  /*9d60*/  STL [R1+0x398], R4 ;  /* 0x0003980401007387 */ /* 0x0001e40000100800 */
[----:B0-----:R-:W-:Y:S01]  /*9d70*/  FMUL.FTZ R4, R16, UR16 ;  /* 0x0000001010047c20 */ /* 0x001fe20008410000 */
        /* <DEDUP_REMOVED lines=16> */
[----:B------:R-:W0:Y:S01]  /*9e80*/  MUFU.RCP R14, R14 ;  /* 0x0000000e000e7308 */ /* 0x000e220000001000 */
[----:B------:R1:W-:Y:S02]  /*9e90*/  STL [R1+0x37c], R4 ;  /* 0x00037c0401007387 */ /* 0x0003e40000100800 */
[----:B-1----:R-:W-:Y:S01]  /*9ea0*/  FMUL.FTZ R4, R16, UR16 ;  /* 0x0000001010047c20 */ /* 0x002fe20008410000 */
[----:B----4-:R-:W-:Y:S02]  /*9eb0*/  FADD.FTZ R16, R9, -UR28 ;  /* 0x8000001c09107e21 */ /* 0x010fe40008010000 */
[----:B------:R-:W4:Y:S01]  /*9ec0*/  LDL.LU R9, [R1+0x3d4] ;  /* 0x0003d40001097983 */ /* 0x000f220000300800 */
[C---:B0-----:R-:W-:Y:S01]  /*9ed0*/  FMUL.FTZ R15, R14.reuse, R7 ;  /* 0x000000070e0f7220 */ /* 0x041fe20000410000 */
[----:B------:R-:W-:-:S04]  /*9ee0*/  FADD.FTZ R14, -R14, 1 ;  /* 0x3f8000000e0e7421 */ /* 0x000fc80000010100 */
[----:B------:R-:W-:-:S04]  /*9ef0*/  FFMA.FTZ R14, R13, R14, 1 ;  /* 0x3f8000000d0e7423 */ /* 0x000fc8000001000e */
        /* <DEDUP_REMOVED lines=10> */
[----:B--2---:R-:W-:Y:S02]  /*9fa0*/  FADD.FTZ R16, R24, -UR28 ;  /* 0x8000001c18107e21 */ /* 0x004fe40008010000 */
[----:B------:R-:W2:Y:S01]  /*9fb0*/  LDL.LU R24, [R1+0x3b8] ;  /* 0x0003b80001187983 */ /* 0x000ea20000300800 */
[C---:B0-----:R-:W-:Y:S01]  /*9fc0*/  FMUL.FTZ R15, R14.reuse, R8 ;  /* 0x000000080e0f7220 */ /* 0x041fe20000410000 */
[----:B------:R-:W-:-:S04]  /*9fd0*/  FADD.FTZ R14, -R14, 1 ;  /* 0x3f8000000e0e7421 */ /* 0x000fc80000010100 */
[----:B------:R-:W-:-:S04]  /*9fe0*/  FFMA.FTZ R14, R13, R14, 1 ;  /* 0x3f8000000d0e7423 */ /* 0x000fc8000001000e */
[----:B------:R-:W-:-:S05]  /*9ff0*/  FMUL.FTZ R8, R15, R14 ;  /* 0x0000000e0f087220 */ /* 0x000fca0000410000 */
        /* <DEDUP_REMOVED lines=10> */
[----:B------:R-:W0:Y:S01]  /*a0a0*/  MUFU.RCP R14, R14 ;  /* 0x0000000e000e7308 */ /* 0x000e220000001000 */
[----:B------:R-:W-:Y:S01]  /*a0b0*/  STL [R1+0x35c], R4 ;  /* 0x00035c0401007387 */ /* 0x000fe20000100800 */
        /* <DEDUP_REMOVED lines=8> */
[----:B------:R-:W0:Y:S01]  /*a140*/  MUFU.EX2 R14, R14 ;  /* 0x0000000e000e7308 */ /* 0x000e220000000800 */
[----:B------:R-:W-:Y:S01]  /*a150*/  FMUL.FTZ R4, R16, UR16 ;  /* 0x0000001010047c20 */ /* 0x000fe20008410000 */
[----:B----4-:R-:W-:Y:S02]  /*a160*/  FADD.FTZ R16, R9, -UR28 ;  /* 0x8000001c09107e21 */ /* 0x010fe40008010000 */
        /* <DEDUP_REMOVED lines=11> */
[----:B------:R-:W0:Y:S01]  /*a220*/  MUFU.EX2 R14, R14 ;  /* 0x0000000e000e7308 */ /* 0x000e220000000800 */
[----:B------:R1:W-:Y:S01]  /*a230*/  STL [R1+0x358], R4 ;  /* 0x0003580401007387 */ /* 0x0003e20000100800 */
[----:B0-----:R-:W-:Y:S01]  /*a240*/  FADD.FTZ R14, R14, 1 ;  /* 0x3f8000000e0e7421 */ /* 0x001fe20000010000 */
[----:B-1----:R-:W-:-:S05]  /*a250*/  FMUL.FTZ R4, R16, UR16 ;  /* 0x0000001010047c20 */ /* 0x002fca0008410000 */
[----:B------:R-:W0:Y:S01]  /*a260*/  MUFU.RCP R14, R14 ;  /* 0x0000000e000e7308 */ /* 0x000e220000001000 */
        /* <DEDUP_REMOVED lines=25> */
[----:B------:R-:W-:Y:S01]  /*a400*/  FMUL.FTZ R14, R13, -1.4426950216293334961 ;  /* 0xbfb8aa3b0d0e7820 */ /* 0x000fe20000410000 */
[----:B------:R-:W-:Y:S01]  /*a410*/  FMUL.FTZ R4, R16, UR16 ;  /* 0x0000001010047c20 */ /* 0x000fe20008410000 */
[----:B----4-:R-:W-:Y:S02]  /*a420*/  FADD.FTZ R16, R9, -UR28 ;  /* 0x8000001c09107e21 */ /* 0x010fe40008010000 */
[----:B------:R-:W4:Y:S02]  /*a430*/  LDL.LU R9, [R1+0x3ac] ;  /* 0x0003ac0001097983 */ /* 0x000f240000300800 */
        /* <DEDUP_REMOVED lines=10> */
[----:B------:R-:W-:Y:S01]  /*a4e0*/  FMUL.FTZ R14, R13, -1.4426950216293334961 ;  /* 0xbfb8aa3b0d0e7820 */ /* 0x000fe20000410000 */
[----:B------:R0:W-:Y:S05]  /*a4f0*/  STL [R1+0x34c], R4 ;  /* 0x00034c0401007387 */ /* 0x0001ea0000100800 */
[----:B------:R-:W1:Y:S01]  /*a500*/  MUFU.EX2 R14, R14 ;  /* 0x0000000e000e7308 */ /* 0x000e620000000800 */
[----:B0-----:R-:W-:Y:S01]  /*a510*/  FMUL.FTZ R4, R16, UR16 ;  /* 0x0000001010047c20 */ /* 0x001fe20008410000 */
[----:B--2---:R-:W-:Y:S02]  /*a520*/  FADD.FTZ R16, R24, -UR28 ;  /* 0x8000001c18107e21 */ /* 0x004fe40008010000 */
[----:B------:R-:W2:Y:S01]  /*a530*/  LDL.LU R24, [R1+0x390] ;  /* 0x0003900001187983 */ /* 0x000ea20000300800 */
[----:B-1----:R-:W-:-:S06]  /*a540*/  FADD.FTZ R14, R14, 1 ;  /* 0x3f8000000e0e7421 */ /* 0x002fcc0000010000 */
[----:B------:R-:W0:Y:S01]  /*a550*/  MUFU.RCP R14, R14 ;  /* 0x0000000e000e7308 */ /* 0x000e220000001000 */
[----:B------:R1:W-:Y:S01]  /*a560*/  STL [R1+0x348], R4 ;  /* 0x0003480401007387 */ /* 0x0003e20000100800 */
[C---:B0-----:R-:W-:Y:S01]  /*a570*/  FMUL.FTZ R15, R14.reuse, R8 ;  /* 0x000000080e0f7220 */ /* 0x041fe20000410000 */
[----:B------:R-:W-:-:S04]  /*a580*/  FADD.FTZ R14, -R14, 1 ;  /* 0x3f8000000e0e7421 */ /* 0x000fc80000010100 */
[----:B------:R-:W-:-:S04]  /*a590*/  FFMA.FTZ R14, R13, R14, 1 ;  /* 0x3f8000000d0e7423 */ /* 0x000fc8000001000e */
[----:B------:R-:W-:-:S05]  /*a5a0*/  FMUL.FTZ R8, R15, R14 ;  /* 0x0000000e0f087220 */ /* 0x000fca0000410000 */
[----:B------:R0:W-:Y:S01]  /*a5b0*/  STL [R1+0x25c], R8 ;  /* 0x00025c0801007387 */ /* 0x0001e20000100800 */
[----:B------:R-:W-:Y:S01]  /*a5c0*/  FFMA.FTZ R13, R3, R4, R0 ;  /* 0x00000004030d7223 */ /* 0x000fe20000010000 */
[----:B-1----:R-:W-:Y:S02]  /*a5d0*/  FMUL.FTZ R4, R16, UR16 ;  /* 0x0000001010047c20 */ /* 0x002fe40008410000 */
[----:B0-----:R-:W2:Y:S01]  /*a5e0*/  LDL.LU R8, [R1+0x24c] ;  /* 0x00024c0001087983 */ /* 0x001ea20000300800 */
[----:B---3--:R-:W-:-:S03]  /*a5f0*/  FADD.FTZ R16, R23, -UR28 ;  /* 0x8000001c17107e21 */ /* 0x008fc60008010000 */
        /* <DEDUP_REMOVED lines=12> */
[----:B------:R-:W-:Y:S01]  /*a6c0*/  FFMA.FTZ R13, R5, R4, R2 ;  /* 0x00000004050d7223 */ /* 0x000fe20000010002 */
[----:B------:R-:W-:Y:S01]  /*a6d0*/  FMUL.FTZ R4, R16, UR16 ;  /* 0x0000001010047c20 */ /* 0x000fe20008410000 */
[----:B----4-:R-:W-:Y:S02]  /*a6e0*/  FADD.FTZ R16, R9, -UR28 ;  /* 0x8000001c09107e21 */ /* 0x010fe40008010000 */
[----:B------:R-:W4:Y:S01]  /*a6f0*/  LDL.LU R9, [R1+0x380] ;  /* 0x0003800001097983 */ /* 0x000f220000300800 */
        /* <DEDUP_REMOVED lines=10> */
[----:B------:R-:W-:-:S03]  /*a7a0*/  FFMA.FTZ R13, R3, R4, R0 ;  /* 0x00000004030d7223 */ /* 0x000fc60000010000 */
[----:B------:R0:W-:Y:S01]  /*a7b0*/  STL [R1+0x340], R4 ;  /* 0x0003400401007387 */ /* 0x0001e20000100800 */
[----:B------:R-:W-:Y:S01]  /*a7c0*/  FMUL.FTZ R14, R13, -1.4426950216293334961 ;  /* 0xbfb8aa3b0d0e7820 */ /* 0x000fe20000410000 */
[----:B0-----:R-:W-:Y:S01]  /*a7d0*/  FMUL.FTZ R4, R16, UR16 ;  /* 0x0000001010047c20 */ /* 0x001fe20008410000 */
[----:B--2---:R-:W-:Y:S02]  /*a7e0*/  FADD.FTZ R16, R24, -UR28 ;  /* 0x8000001c18107e21 */ /* 0x004fe40008010000 */
[----:B------:R-:W2:Y:S02]  /*a7f0*/  LDL.LU R24, [R1+0x384] ;  /* 0x0003840001187983 */ /* 0x000ea40000300800 */
[----:B------:R-:W0:Y:S02]  /*a800*/  MUFU.EX2 R14, R14 ;  /* 0x0000000e000e7308 */ /* 0x000e240000000800 */
[----:B0-----:R-:W-:-:S06]  /*a810*/  FADD.FTZ R14, R14, 1 ;  /* 0x3f8000000e0e7421 */ /* 0x001fcc0000010000 */
[----:B------:R-:W0:Y:S01]  /*a820*/  MUFU.RCP R14, R14 ;  /* 0x0000000e000e7308 */ /* 0x000e220000001000 */
[----:B------:R1:W-:Y:S01]  /*a830*/  STL [R1+0x33c], R4 ;  /* 0x00033c0401007387 */ /* 0x0003e20000100800 */
[C---:B0-----:R-:W-:Y:S01]  /*a840*/  FMUL.FTZ R15, R14.reuse, R8 ;  /* 0x000000080e0f7220 */ /* 0x041fe20000410000 */
[----:B------:R-:W-:-:S04]  /*a850*/  FADD.FTZ R14, -R14, 1 ;  /* 0x3f8000000e0e7421 */ /* 0x000fc80000010100 */
[----:B------:R-:W-:Y:S01]  /*a860*/  FFMA.FTZ R14, R13, R14, 1 ;  /* 0x3f8000000d0e7423 */ /* 0x000fe2000001000e */
[----:B------:R-:W-:Y:S01]  /*a870*/  FFMA.FTZ R13, R5, R4, R2 ;  /* 0x00000004050d7223 */ /* 0x000fe20000010002 */
[----:B-1----:R-:W-:Y:S01]  /*a880*/  FMUL.FTZ R4, R16, UR16 ;  /* 0x0000001010047c20 */ /* 0x002fe20008410000 */
[----:B---3--:R-:W-:Y:S01]  /*a890*/  FADD.FTZ R16, R23, -UR28 ;  /* 0x8000001c17107e21 */ /* 0x008fe20008010000 */
[----:B------:R-:W-:Y:S01]  /*a8a0*/  FMUL.FTZ R8, R15, R14 ;  /* 0x0000000e0f087220 */ /* 0x000fe20000410000 */
[----:B------:R-:W3:Y:S04]  /*a8b0*/  LDL.LU R23, [R1+0x370] ;  /* 0x0003700001177983 */ /* 0x000ee80000300800 */
[----:B------:R0:W-:Y:S04]  /*a8c0*/  STL [R1+0x24c], R8 ;  /* 0x00024c0801007387 */ /* 0x0001e80000100800 */
[----:B0-----:R-:W3:Y:S01]  /*a8d0*/  LDL.LU R8, [R1+0x238] ;  /* 0x0002380001087983 */ /* 0x001ee20000300800 */
        /* <DEDUP_REMOVED lines=11> */
[----:B-1----:R-:W-:Y:S01]  /*a990*/  FMUL.FTZ R4, R16, UR16 ;  /* 0x0000001010047c20 */ /* 0x002fe20008410000 */
[----:B----4-:R-:W-:Y:S02]  /*a9a0*/  FADD.FTZ R16, R9, -UR28 ;  /* 0x8000001c09107e21 */ /* 0x010fe40008010000 */
[----:B------:R-:W4:Y:S04]  /*a9b0*/  LDL.LU R9, [R1+0x374] ;  /* 0x0003740001097983 */ /* 0x000f280000300800 */
[----:B0-----:R-:W4:Y:S01]  /*a9c0*/  LDL.LU R6, [R1+0x224] ;  /* 0x0002240001067983 */ /* 0x001f220000300800 */
        /* <DEDUP_REMOVED lines=12> */
[----:B--2---:R-:W-:Y:S02]  /*aa90*/  FADD.FTZ R16, R24, -UR28 ;  /* 0x8000001c18107e21 */ /* 0x004fe40008010000 */
[----:B------:R-:W2:Y:S04]  /*aaa0*/  LDL.LU R24, [R1+0x368] ;  /* 0x0003680001187983 */ /* 0x000ea80000300800 */
[----:B0-----:R-:W2:Y:S01]  /*aab0*/  LDL.LU R7, [R1+0x220] ;  /* 0x0002200001077983 */ /* 0x001ea20000300800 */
[----:B------:R-:W-:-:S06]  /*aac0*/  FMUL.FTZ R14, R13, -1.4426950216293334961 ;  /* 0xbfb8aa3b0d0e7820 */ /* 0x000fcc0000410000 */
[----:B------:R-:W0:Y:S02]  /*aad0*/  MUFU.EX2 R14, R14 ;  /* 0x0000000e000e7308 */ /* 0x000e240000000800 */
        /* <DEDUP_REMOVED lines=17> */
[----:B----4-:R-:W-:Y:S02]  /*abf0*/  FMUL.FTZ R15, R14, R6 ;  /* 0x000000060e0f7220 */ /* 0x010fe40000410000 */
[----:B------:R-:W4:Y:S01]  /*ac00*/  LDL.LU R6, [R1+0x218] ;  /* 0x0002180001067983 */ /* 0x000f220000300800 */
[----:B------:R-:W-:-:S03]  /*ac10*/  FADD.FTZ R18, R9, -UR28 ;  /* 0x8000001c09127e21 */ /* 0x000fc60008010000 */
[----:B------:R-:W4:Y:S01]  /*ac20*/  LDL.LU R9, [R1+0x3cc] ;  /* 0x0003cc0001097983 */ /* 0x000f220000300800 */
[----:B------:R-:W-:-:S04]  /*ac30*/  FADD.FTZ R14, -R14, 1 ;  /* 0x3f8000000e0e7421 */ /* 0x000fc80000010100 */
[----:B------:R-:W-:Y:S01]  /*ac40*/  FFMA.FTZ R13, R13, R14, 1 ;  /* 0x3f8000000d0d7423 */ /* 0x000fe2000001000e */
[----:B------:R-:W-:-:S03]  /*ac50*/  FFMA.FTZ R14, R5, R4, R2 ;  /* 0x00000004050e7223 */ /* 0x000fc60000010002 */
[----:B------:R-:W-:Y:S01]  /*ac60*/  FMUL.FTZ R13, R15, R13 ;  /* 0x0000000d0f0d7220 */ /* 0x000fe20000410000 */
[----:B------:R-:W-:-:S06]  /*ac70*/  FMUL.FTZ R15, R14, -1.4426950216293334961 ;  /* 0xbfb8aa3b0e0f7820 */ /* 0x000fcc0000410000 */
[----:B------:R-:W0:Y:S02]  /*ac80*/  MUFU.EX2 R15, R15 ;  /* 0x0000000f000f7308 */ /* 0x000e240000000800 */
[----:B0-----:R-:W-:-:S06]  /*ac90*/  FADD.FTZ R15, R15, 1 ;  /* 0x3f8000000f0f7421 */ /* 0x001fcc0000010000 */
[----:B------:R-:W2:Y:S01]  /*aca0*/  MUFU.RCP R15, R15 ;  /* 0x0000000f000f7308 */ /* 0x000ea20000001000 */
[----:B------:R0:W-:Y:S02]  /*acb0*/  STL [R1+0x32c], R4 ;  /* 0x00032c0401007387 */ /* 0x0001e40000100800 */
[----:B0-----:R-:W-:-:S05]  /*acc0*/  FMUL.FTZ R4, R17, UR16 ;  /* 0x0000001011047c20 */ /* 0x001fca0008410000 */
[----:B------:R0:W-:Y:S01]  /*acd0*/  STL [R1+0x328], R4 ;  /* 0x0003280401007387 */ /* 0x0001e20000100800 */
[C---:B--2---:R-:W-:Y:S01]  /*ace0*/  FMUL.FTZ R16, R15.reuse, R7 ;  /* 0x000000070f107220 */ /* 0x044fe20000410000 */
[----:B------:R-:W-:Y:S02]  /*acf0*/  FADD.FTZ R15, -R15, 1 ;  /* 0x3f8000000f0f7421 */ /* 0x000fe40000010100 */
[----:B------:R-:W2:Y:S02]  /*ad00*/  LDL.LU R7, [R1+0x214] ;  /* 0x0002140001077983 */ /* 0x000ea40000300800 */
[----:B------:R-:W-:Y:S01]  /*ad10*/  FFMA.FTZ R14, R14, R15, 1 ;  /* 0x3f8000000e0e7423 */ /* 0x000fe2000001000f */
[----:B------:R-:W-:Y:S01]  /*ad20*/  FFMA.FTZ R15, R3, R4, R0 ;  /* 0x00000004030f7223 */ /* 0x000fe20000010000 */
[----:B0-----:R-:W-:Y:S01]  /*ad30*/  FMUL.FTZ R4, R18, UR16 ;  /* 0x0000001012047c20 */ /* 0x001fe20008410000 */
[----:B------:R-:W-:Y:S02]  /*ad40*/  FADD.FTZ R18, R24, -UR28 ;  /* 0x8000001c18127e21 */ /* 0x000fe40008010000 */
[----:B------:R-:W2:Y:S01]  /*ad50*/  LDL.LU R24, [R1+0x3f8] ;  /* 0x0003f80001187983 */ /* 0x000ea20000300800 */
[----:B------:R-:W-:Y:S01]  /*ad60*/  FMUL.FTZ R14, R16, R14 ;  /* 0x0000000e100e7220 */ /* 0x000fe20000410000 */
        /* <DEDUP_REMOVED lines=18> */
[----:B0-----:R-:W-:-:S05]  /*ae90*/  FMUL.FTZ R4, R18, UR16 ;  /* 0x0000001012047c20 */ /* 0x001fca0008410000 */
[----:B------:R0:W-:Y:S01]  /*aea0*/  STL [R1+0x320], R4 ;  /* 0x0003200401007387 */ /* 0x0001e20000100800 */
[C---:B----4-:R-:W-:Y:S01]  /*aeb0*/  FMUL.FTZ R17, R16.reuse, R6 ;  /* 0x0000000610117220 */ /* 0x050fe20000410000 */
[----:B------:R-:W-:-:S04]  /*aec0*/  FADD.FTZ R16, -R16, 1 ;  /* 0x3f80000010107421 */ /* 0x000fc80000010100 */
[----:B------:R-:W-:Y:S01]  /*aed0*/  FFMA.FTZ R15, R15, R16, 1 ;  /* 0x3f8000000f0f7423 */ /* 0x000fe20000010010 */
[----:B------:R-:W-:Y:S01]  /*aee0*/  FFMA.FTZ R16, R3, R4, R0 ;  /* 0x0000000403107223 */ /* 0x000fe20000010000 */
[----:B0-----:R-:W-:Y:S01]  /*aef0*/  FMUL.FTZ R4, R19, UR16 ;  /* 0x0000001013047c20 */ /* 0x001fe20008410000 */
[----:B------:R-:W-:Y:S02]  /*af00*/  FADD.FTZ R19, R9, -UR28 ;  /* 0x8000001c09137e21 */ /* 0x000fe40008010000 */
[----:B------:R-:W4:Y:S01]  /*af10*/  LDL.LU R9, [R1+0x41c] ;  /* 0x00041c0001097983 */ /* 0x000f220000300800 */
[----:B------:R-:W-:Y:S01]  /*af20*/  FMUL.FTZ R15, R17, R15 ;  /* 0x0000000f110f7220 */ /* 0x000fe20000410000 */
[----:B------:R-:W-:-:S06]  /*af30*/  FMUL.FTZ R17, R16, -1.4426950216293334961 ;  /* 0xbfb8aa3b10117820 */ /* 0x000fcc0000410000 */
[----:B------:R-:W0:Y:S02]  /*af40*/  MUFU.EX2 R17, R17 ;  /* 0x0000001100117308 */ /* 0x000e240000000800 */
[----:B0-----:R-:W-:-:S06]  /*af50*/  FADD.FTZ R17, R17, 1 ;  /* 0x3f80000011117421 */ /* 0x001fcc0000010000 */
[----:B------:R-:W2:Y:S01]  /*af60*/  MUFU.RCP R17, R17 ;  /* 0x0000001100117308 */ /* 0x000ea20000001000 */
[----:B------:R0:W-:Y:S01]  /*af70*/  STL [R1+0x31c], R4 ;  /* 0x00031c0401007387 */ /* 0x0001e20000100800 */
[C---:B--2---:R-:W-:Y:S01]  /*af80*/  FMUL.FTZ R18, R17.reuse, R7 ;  /* 0x0000000711127220 */ /* 0x044fe20000410000 */
[----:B------:R-:W-:Y:S01]  /*af90*/  FADD.FTZ R17, -R17, 1 ;  /* 0x3f80000011117421 */ /* 0x000fe20000010100 */
[----:B------:R-:W-:Y:S01]  /*afa0*/  FADD.FTZ R25, R25, -UR28 ;  /* 0x8000001c19197e21 */ /* 0x000fe20008010000 */
[----:B------:R-:W-:Y:S01]  /*afb0*/  FADD.FTZ R27, R27, -UR28 ;  /* 0x8000001c1b1b7e21 */ /* 0x000fe20008010000 */
[----:B------:R-:W2:Y:S01]  /*afc0*/  LDL.LU R7, [R1+0x454] ;  /* 0x0004540001077983 */ /* 0x000ea20000300800 */
[----:B------:R-:W-:Y:S01]  /*afd0*/  FFMA.FTZ R17, R16, R17, 1 ;  /* 0x3f80000010117423 */ /* 0x000fe20000010011 */
[----:B------:R-:W-:Y:S01]  /*afe0*/  FFMA.FTZ R16, R5, R4, R2 ;  /* 0x0000000405107223 */ /* 0x000fe20000010002 */
[----:B0-----:R-:W-:Y:S01]  /*aff0*/  FMUL.FTZ R4, R19, UR16 ;  /* 0x0000001013047c20 */ /* 0x001fe20008410000 */
[----:B------:R-:W-:-:S02]  /*b000*/  FADD.FTZ R19, R24, -UR28 ;  /* 0x8000001c18137e21 */ /* 0x000fc40008010000 */
        /* <DEDUP_REMOVED lines=9> */
[----:B------:R-:W-:Y:S02]  /*b0a0*/  FADD.FTZ R17, -R17, 1 ;  /* 0x3f80000011117421 */ /* 0x000fe40000010100 */
[----:B------:R0:W-:Y:S02]  /*b0b0*/  STL [R1+0x318], R4 ;  /* 0x0003180401007387 */ /* 0x0001e40000100800 */
[----:B------:R-:W-:Y:S01]  /*b0c0*/  FFMA.FTZ R16, R16, R17, 1 ;  /* 0x3f80000010107423 */ /* 0x000fe20000010011 */
[----:B------:R-:W-:Y:S01]  /*b0d0*/  FFMA.FTZ R17, R3, R4, R0 ;  /* 0x0000000403117223 */ /* 0x000fe20000010000 */
[----:B------:R-:W3:Y:S02]  /*b0e0*/  LDL.LU R8, [R1+0x2e8] ;  /* 0x0002e80001087983 */ /* 0x000ee40000300800 */
        /* <DEDUP_REMOVED lines=20> */
[----:B------:R-:W-:Y:S01]  /*b230*/  FMUL.FTZ R20, R19, -1.4426950216293334961 ;  /* 0xbfb8aa3b13147820 */ /* 0x000fe20000410000 */
[----:B----4-:R-:W-:Y:S02]  /*b240*/  FADD.FTZ R21, R9, -UR28 ;  /* 0x8000001c09157e21 */ /* 0x010fe40008010000 */
[----:B------:R-:W4:Y:S03]  /*b250*/  LDL.LU R9, [R1+0x308] ;  /* 0x0003080001097983 */ /* 0x000f260000300800 */
        /* <DEDUP_REMOVED lines=13> */
[----:B--2---:R-:W-:Y:S01]  /*b330*/  FADD.FTZ R22, R24, -UR28 ;  /* 0x8000001c18167e21 */ /* 0x004fe20008010000 */
        /* <DEDUP_REMOVED lines=10> */
[----:B---3--:R-:W-:Y:S01]  /*b3e0*/  FADD.FTZ R23, R23, -UR28 ;  /* 0x8000001c17177e21 */ /* 0x008fe20008010000 */
        /* <DEDUP_REMOVED lines=29> */
[----:B0-----:R-:W-:-:S04]  /*b5c0*/  FADD.FTZ R25, R25, 1 ;  /* 0x3f80000019197421 */ /* 0x001fc80000010000 */
[----:B------:R-:W4:Y:S02]  /*b5d0*/  MUFU.RCP R26, R25 ;  /* 0x00000019001a7308 */ /* 0x000f240000001000 */
[C---:B----4-:R-:W-:Y:S02]  /*b5e0*/  FMUL.FTZ R25, R26.reuse, R9 ;  /* 0x000000091a197220 */ /* 0x050fe40000410000 */
        /* <DEDUP_REMOVED lines=21> */
[----:B------:R-:W0:Y:S02]  /*b740*/  MUFU.RCP R28, R27 ;  /* 0x0000001b001c7308 */ /* 0x000e240000001000 */
[C---:B0-----:R-:W-:Y:S02]  /*b750*/  FMUL.FTZ R27, R28.reuse, R8 ;  /* 0x000000081c1b7220 */ /* 0x041fe40000410000 */
[----:B------:R-:W3:Y:S01]  /*b760*/  LDL.LU R8, [R1+0x444] ;  /* 0x0004440001087983 */ /* 0x000ee20000300800 */
[----:B------:R-:W-:Y:S01]  /*b770*/  FADD.FTZ R28, -R28, 1 ;  /* 0x3f8000001c1c7421 */ /* 0x000fe20000010100 */
[----:B------:R-:W-:Y:S02]  /*b780*/  FADD.FTZ R29, R29, -UR28 ;  /* 0x8000001c1d1d7e21 */ /* 0x000fe40008010000 */
        /* <DEDUP_REMOVED lines=13> */
[----:B------:R-:W-:Y:S01]  /*b860*/  FADD.FTZ R30, R30, -UR28 ;  /* 0x8000001c1e1e7e21 */ /* 0x000fe20008010000 */
[----:B--2---:R-:W-:Y:S01]  /*b870*/  FADD.FTZ R29, R9, -UR28 ;  /* 0x8000001c091d7e21 */ /* 0x004fe20008010000 */
[----:B------:R-:W-:Y:S01]  /*b880*/  FADD.FTZ R31, R31, -UR28 ;  /* 0x8000001c1f1f7e21 */ /* 0x000fe20008010000 */
[----:B------:R-:W2:Y:S02]  /*b890*/  LDL.LU R9, [R1+0x460] ;  /* 0x0004600001097983 */ /* 0x000ea40000300800 */
        /* <DEDUP_REMOVED lines=27> */
[----:B---3--:R-:W-:-:S04]  /*ba50*/  FADD.FTZ R31, R8, -UR28 ;  /* 0x8000001c081f7e21 */ /* 0x008fc80008010000 */
[----:B------:R-:W-:Y:S01]  /*ba60*/  FMUL.FTZ R8, R31, UR16 ;  /* 0x000000101f087c20 */ /* 0x000fe20008410000 */
[----:B------:R1:W-:Y:S01]  /*ba70*/  STL [R1+0x278], R4 ;  /* 0x0002780401007387 */ /* 0x0003e20000100800 */
[C---:B0-----:R-:W-:Y:S01]  /*ba80*/  FMUL.FTZ R11, R30.reuse, R11 ;  /* 0x0000000b1e0b7220 */ /* 0x041fe20000410000 */
[----:B------:R-:W-:Y:S02]  /*ba90*/  FADD.FTZ R30, -R30, 1 ;  /* 0x3f8000001e1e7421 */ /* 0x000fe40000010100 */
[----:B-1----:R-:W3:Y:S02]  /*baa0*/  LDL.LU R4, [R1+0x284] ;  /* 0x0002840001047983 */ /* 0x002ee40000300800 */
[----:B------:R-:W-:Y:S01]  /*bab0*/  FFMA.FTZ R30, R10, R30, 1 ;  /* 0x3f8000000a1e7423 */ /* 0x000fe2000001001e */
[----:B------:R-:W-:Y:S01]  /*bac0*/  FFMA.FTZ R10, R3, R8, R0 ;  /* 0x00000008030a7223 */ /* 0x000fe20000010000 */
[----:B------:R0:W-:Y:S02]  /*bad0*/  STL [R1+0x274], R8 ;  /* 0x0002740801007387 */ /* 0x0001e40000100800 */
[----:B------:R-:W-:Y:S01]  /*bae0*/  FMUL.FTZ R30, R11, R30 ;  /* 0x0000001e0b1e7220 */ /* 0x000fe20000410000 */
[----:B------:R-:W-:Y:S01]  /*baf0*/  FMUL.FTZ R11, R10, -1.4426950216293334961 ;  /* 0xbfb8aa3b0a0b7820 */ /* 0x000fe20000410000 */
[----:B0-----:R-:W4:Y:S05]  /*bb00*/  LDL.LU R8, [R1+0x46c] ;  /* 0x00046c0001087983 */ /* 0x001f2a0000300800 */
[----:B------:R-:W0:Y:S02]  /*bb10*/  MUFU.EX2 R11, R11 ;  /* 0x0000000b000b7308 */ /* 0x000e240000000800 */
[----:B0-----:R-:W-:-:S06]  /*bb20*/  FADD.FTZ R11, R11, 1 ;  /* 0x3f8000000b0b7421 */ /* 0x001fcc0000010000 */
[----:B------:R-:W0:Y:S01]  /*bb30*/  MUFU.RCP R11, R11 ;  /* 0x0000000b000b7308 */ /* 0x000e220000001000 */
[----:B------:R-:W-:Y:S01]  /*bb40*/  FMUL.FTZ R20, R37, R20 ;  /* 0x0000001425147220 */ /* 0x000fe20000410000 */
[----:B0-----:R-:W-:Y:S01]  /*bb50*/  FMUL.FTZ R37, R11, R12 ;  /* 0x0000000c0b257220 */ /* 0x001fe20000410000 */
[----:B------:R-:W-:Y:S01]  /*bb60*/  FADD.FTZ R12, R7, -UR28 ;  /* 0x8000001c070c7e21 */ /* 0x000fe20008010000 */
[----:B------:R-:W-:-:S03]  /*bb70*/  FADD.FTZ R11, -R11, 1 ;  /* 0x3f8000000b0b7421 */ /* 0x000fc60000010100 */
[----:B------:R-:W-:Y:S01]  /*bb80*/  FMUL.FTZ R7, R12, UR16 ;  /* 0x000000100c077c20 */ /* 0x000fe20008410000 */
[----:B------:R-:W-:-:S03]  /*bb90*/  FFMA.FTZ R11, R10, R11, 1 ;  /* 0x3f8000000a0b7423 */ /* 0x000fc6000001000b */
[----:B------:R-:W-:Y:S01]  /*bba0*/  FFMA.FTZ R10, R5, R7, R2 ;  /* 0x00000007050a7223 */ /* 0x000fe20000010002 */
[----:B------:R0:W-:Y:S04]  /*bbb0*/  STL [R1+0x270], R7 ;  /* 0x0002700701007387 */ /* 0x0001e80000100800 */
[----:B0-----:R-:W4:Y:S04]  /*bbc0*/  LDL.LU R7, [R1+0x470] ;  /* 0x0004700001077983 */ /* 0x001f280000300800 */
[----:B------:R0:W-:Y:S04]  /*bbd0*/  STL [R1+0x220], R6 ;  /* 0x0002200601007387 */ /* 0x0001e80000100800 */
[----:B0-----:R-:W4:Y:S01]  /*bbe0*/  LDL.LU R6, [R1+0x290] ;  /* 0x0002900001067983 */ /* 0x001f220000300800 */
[----:B------:R-:W-:Y:S01]  /*bbf0*/  FMUL.FTZ R37, R37, R11 ;  /* 0x0000000b25257220 */ /* 0x000fe20000410000 */
[----:B------:R-:W-:-:S06]  /*bc00*/  FMUL.FTZ R11, R10, -1.4426950216293334961 ;  /* 0xbfb8aa3b0a0b7820 */ /* 0x000fcc0000410000 */
[----:B------:R-:W0:Y:S01]  /*bc10*/  MUFU.EX2 R11, R11 ;  /* 0x0000000b000b7308 */ /* 0x000e220000000800 */
[----:B--2---:R-:W-:Y:S02]  /*bc20*/  FADD.FTZ R12, R9, -UR28 ;  /* 0x8000001c090c7e21 */ /* 0x004fe40008010000 */
[----:B------:R-:W2:Y:S01]  /*bc30*/  LDL.LU R9, [R1+0x2ac] ;  /* 0x0002ac0001097983 */ /* 0x000ea20000300800 */
[----:B0-----:R-:W-:-:S06]  /*bc40*/  FADD.FTZ R11, R11, 1 ;  /* 0x3f8000000b0b7421 */ /* 0x001fcc0000010000 */
[----:B------:R-:W3:Y:S01]  /*bc50*/  MUFU.RCP R11, R11 ;  /* 0x0000000b000b7308 */ /* 0x000ee20000001000 */
[----:B------:R-:W-:Y:S01]  /*bc60*/  FMUL.FTZ R19, R36, R19 ;  /* 0x0000001324137220 */ /* 0x000fe20000410000 */
[----:B------:R0:W-:Y:S04]  /*bc70*/  STL [R1+0x4c0], R14 ;  /* 0x0004c00e01007387 */ /* 0x0001e80000100800 */
[----:B0-----:R-:W2:Y:S01]  /*bc80*/  LDL.LU R14, [R1+0x2d4] ;  /* 0x0002d400010e7983 */ /* 0x001ea20000300800 */
[C---:B---3--:R-:W-:Y:S01]  /*bc90*/  FMUL.FTZ R31, R11.reuse, R4 ;  /* 0x000000040b1f7220 */ /* 0x048fe20000410000 */
[----:B------:R-:W-:Y:S01]  /*bca0*/  FMUL.FTZ R4, R12, UR16 ;  /* 0x000000100c047c20 */ /* 0x000fe20008410000 */
[----:B----4-:R-:W-:Y:S02]  /*bcb0*/  FADD.FTZ R12, R8, -UR28 ;  /* 0x8000001c080c7e21 */ /* 0x010fe40008010000 */
[----:B------:R-:W3:Y:S01]  /*bcc0*/  LDL.LU R8, [R1+0x478] ;  /* 0x0004780001087983 */ /* 0x000ee20000300800 */
[----:B------:R-:W-:-:S03]  /*bcd0*/  FADD.FTZ R11, -R11, 1 ;  /* 0x3f8000000b0b7421 */ /* 0x000fc60000010100 */
[----:B------:R0:W-:Y:S01]  /*bce0*/  STL [R1+0x26c], R4 ;  /* 0x00026c0401007387 */ /* 0x0001e20000100800 */
[----:B------:R-:W-:Y:S01]  /*bcf0*/  FFMA.FTZ R11, R10, R11, 1 ;  /* 0x3f8000000a0b7423 */ /* 0x000fe2000001000b */
[----:B------:R-:W-:Y:S01]  /*bd00*/  FFMA.FTZ R10, R3, R4, R0 ;  /* 0x00000004030a7223 */ /* 0x000fe20000010000 */
[----:B0-----:R-:W-:Y:S02]  /*bd10*/  FMUL.FTZ R4, R12, UR16 ;  /* 0x000000100c047c20 */ /* 0x001fe40008410000 */
[----:B------:R-:W-:Y:S01]  /*bd20*/  FMUL.FTZ R31, R31, R11 ;  /* 0x0000000b1f1f7220 */ /* 0x000fe20000410000 */
[----:B------:R-:W-:-:S06]  /*bd30*/  FMUL.FTZ R11, R10, -1.4426950216293334961 ;  /* 0xbfb8aa3b0a0b7820 */ /* 0x000fcc0000410000 */
[----:B------:R-:W0:Y:S01]  /*bd40*/  MUFU.EX2 R11, R11 ;  /* 0x0000000b000b7308 */ /* 0x000e220000000800 */
[----:B------:R-:W-:Y:S02]  /*bd50*/  FADD.FTZ R12, R7, -UR28 ;  /* 0x8000001c070c7e21 */ /* 0x000fe40008010000 */
[----:B------:R-:W4:Y:S01]  /*bd60*/  LDL.LU R7, [R1+0x47c] ;  /* 0x00047c0001077983 */ /* 0x000f220000300800 */
[----:B0-----:R-:W-:-:S06]  /*bd70*/  FADD.FTZ R11, R11, 1 ;  /* 0x3f8000000b0b7421 */ /* 0x001fcc0000010000 */
[----:B------:R-:W0:Y:S02]  /*bd80*/  MUFU.RCP R11, R11 ;  /* 0x0000000b000b7308 */ /* 0x000e240000001000 */
[C---:B0-----:R-:W-:Y:S01]  /*bd90*/  FMUL.FTZ R36, R11.reuse, R6 ;  /* 0x000000060b247220 */ /* 0x041fe20000410000 */
[----:B------:R-:W-:Y:S01]  /*bda0*/  FADD.FTZ R11, -R11, 1 ;  /* 0x3f8000000b0b7421 */ /* 0x000fe20000010100 */
[----:B------:R-:W4:Y:S03]  /*bdb0*/  LDL.LU R6, [R1+0x480] ;  /* 0x0004800001067983 */ /* 0x000f260000300800 */
        /* <DEDUP_REMOVED lines=8> */
[----:B------:R2:W-:Y:S01]  /*be40*/  STL [R1+0x4c4], R13 ;  /* 0x0004c40d01007387 */ /* 0x0005e20000100800 */
[----:B-1----:R-:W-:-:S03]  /*be50*/  FMUL.FTZ R4, R12, UR16 ;  /* 0x000000100c047c20 */ /* 0x002fc60008410000 */
[----:B--2---:R-:W2:Y:S01]  /*be60*/  LDL.LU R13, [R1+0x2ec] ;  /* 0x0002ec00010d7983 */ /* 0x004ea20000300800 */
[C---:B0-----:R-:W-:Y:S01]  /*be70*/  FMUL.FTZ R35, R11.reuse, R35 ;  /* 0x000000230b237220 */ /* 0x041fe20000410000 */
[----:B------:R-:W-:Y:S02]  /*be80*/  FADD.FTZ R11, -R11, 1 ;  /* 0x3f8000000b0b7421 */ /* 0x000fe40000010100 */
[----:B------:R0:W-:Y:S02]  /*be90*/  STL [R1+0x264], R4 ;  /* 0x0002640401007387 */ /* 0x0001e40000100800 */
[----:B------:R-:W-:Y:S01]  /*bea0*/  FFMA.FTZ R11, R10, R11, 1 ;  /* 0x3f8000000a0b7423 */ /* 0x000fe2000001000b */
[----:B------:R-:W-:Y:S02]  /*beb0*/  FFMA.FTZ R10, R3, R4, R0 ;  /* 0x00000004030a7223 */ /* 0x000fe40000010000 */
[----:B0-----:R-:W2:Y:S01]  /*bec0*/  LDL.LU R4, [R1+0x484] ;  /* 0x0004840001047983 */ /* 0x001ea20000300800 */
[----:B------:R-:W-:Y:S01]  /*bed0*/  FMUL.FTZ R35, R35, R11 ;  /* 0x0000000b23237220 */ /* 0x000fe20000410000 */
[----:B------:R-:W-:-:S06]  /*bee0*/  FMUL.FTZ R11, R10, -1.4426950216293334961 ;  /* 0xbfb8aa3b0a0b7820 */ /* 0x000fcc0000410000 */
[----:B------:R-:W0:Y:S01]  /*bef0*/  MUFU.EX2 R11, R11 ;  /* 0x0000000b000b7308 */ /* 0x000e220000000800 */
[----:B------:R1:W-:Y:S04]  /*bf00*/  STL [R1+0x4c8], R15 ;  /* 0x0004c80f01007387 */ /* 0x0003e80000100800 */
[----:B-1----:R-:W2:Y:S01]  /*bf10*/  LDL.LU R15, [R1+0x2f8] ;  /* 0x0002f800010f7983 */ /* 0x002ea20000300800 */
        /* <DEDUP_REMOVED lines=17> */
[----:B---3--:R-:W-:-:S04]  /*c030*/  FADD.FTZ R32, R8, -UR28 ;  /* 0x8000001c08207e21 */ /* 0x008fc80008010000 */
[----:B------:R-:W-:-:S04]  /*c040*/  FMUL.FTZ R8, R32, UR16 ;  /* 0x0000001020087c20 */ /* 0x000fc80008410000 */
[----:B------:R-:W-:-:S04]  /*c050*/  FFMA.FTZ R10, R3, R8, R0 ;  /* 0x00000008030a7223 */ /* 0x000fc80000010000 */
[----:B------:R-:W-:-:S06]  /*c060*/  FMUL.FTZ R11, R10, -1.4426950216293334961 ;  /* 0xbfb8aa3b0a0b7820 */ /* 0x000fcc0000410000 */
[----:B------:R-:W0:Y:S02]  /*c070*/  MUFU.EX2 R11, R11 ;  /* 0x0000000b000b7308 */ /* 0x000e240000000800 */
[----:B0-----:R-:W-:-:S06]  /*c080*/  FADD.FTZ R11, R11, 1 ;  /* 0x3f8000000b0b7421 */ /* 0x001fcc0000010000 */
[----:B------:R-:W0:Y:S02]  /*c090*/  MUFU.RCP R11, R11 ;  /* 0x0000000b000b7308 */ /* 0x000e240000001000 */
[----:B0-----:R-:W-:Y:S01]  /*c0a0*/  FMUL.FTZ R33, R11, R33 ;  /* 0x000000210b217220 */ /* 0x001fe20000410000 */
[----:B----4-:R-:W-:Y:S01]  /*c0b0*/  FADD.FTZ R32, R7, -UR28 ;  /* 0x8000001c07207e21 */ /* 0x010fe20008010000 */
[----:B------:R-:W-:-:S03]  /*c0c0*/  FADD.FTZ R11, -R11, 1 ;  /* 0x3f8000000b0b7421 */ /* 0x000fc60000010100 */
[----:B------:R-:W-:Y:S01]  /*c0d0*/  FMUL.FTZ R7, R32, UR16 ;  /* 0x0000001020077c20 */ /* 0x000fe20008410000 */
[----:B------:R-:W-:-:S03]  /*c0e0*/  FFMA.FTZ R11, R10, R11, 1 ;  /* 0x3f8000000a0b7423 */ /* 0x000fc6000001000b */
[----:B------:R-:W-:Y:S01]  /*c0f0*/  FFMA.FTZ R10, R5, R7, R2 ;  /* 0x00000007050a7223 */ /* 0x000fe20000010002 */
[----:B------:R-:W-:-:S03]  /*c100*/  FMUL.FTZ R33, R33, R11 ;  /* 0x0000000b21217220 */ /* 0x000fc60000410000 */
[----:B------:R-:W-:-:S06]  /*c110*/  FMUL.FTZ R11, R10, -1.4426950216293334961 ;  /* 0xbfb8aa3b0a0b7820 */ /* 0x000fcc0000410000 */
[----:B------:R-:W0:Y:S02]  /*c120*/  MUFU.EX2 R11, R11 ;  /* 0x0000000b000b7308 */ /* 0x000e240000000800 */
[----:B0-----:R-:W-:-:S06]  /*c130*/  FADD.FTZ R11, R11, 1 ;  /* 0x3f8000000b0b7421 */ /* 0x001fcc0000010000 */
[----:B------:R-:W0:Y:S01]  /*c140*/  MUFU.RCP R11, R11 ;  /* 0x0000000b000b7308 */ /* 0x000e220000001000 */
[----:B------:R-:W-:Y:S01]  /*c150*/  FMUL.FTZ R21, R38, R21 ;  /* 0x0000001526157220 */ /* 0x000fe20000410000 */
[----:B------:R-:W-:-:S04]  /*c160*/  FADD.FTZ R38, R6, -UR28 ;  /* 0x8000001c06267e21 */ /* 0x000fc80008010000 */
[----:B------:R-:W-:Y:S01]  /*c170*/  FMUL.FTZ R6, R38, UR16 ;  /* 0x0000001026067c20 */ /* 0x000fe20008410000 */
[C---:B0-----:R-:W-:Y:S01]  /*c180*/  FMUL.FTZ R32, R11.reuse, R14 ;  /* 0x0000000e0b207220 */ /* 0x041fe20000410000 */
[----:B------:R-:W-:Y:S01]  /*c190*/  FADD.FTZ R11, -R11, 1 ;  /* 0x3f8000000b0b7421 */ /* 0x000fe20000010100 */
[----:B------:R-:W-:Y:S01]  /*c1a0*/  FMUL.FTZ R22, R39, R22 ;  /* 0x0000001627167220 */ /* 0x000fe20000410000 */
[----:B------:R-:W-:Y:S01]  /*c1b0*/  FMUL.FTZ R18, R44, R18 ;  /* 0x000000122c127220 */ /* 0x000fe20000410000 */
[----:B------:R-:W-:Y:S01]  /*c1c0*/  FMUL.FTZ R17, R45, R17 ;  /* 0x000000112d117220 */ /* 0x000fe20000410000 */
[----:B------:R-:W-:Y:S01]  /*c1d0*/  FFMA.FTZ R11, R10, R11, 1 ;  /* 0x3f8000000a0b7423 */ /* 0x000fe2000001000b */
[----:B------:R-:W-:Y:S01]  /*c1e0*/  FFMA.FTZ R10, R3, R6, R0 ;  /* 0x00000006030a7223 */ /* 0x000fe20000010000 */
[----:B------:R-:W-:Y:S01]  /*c1f0*/  FMUL.FTZ R24, R40, R24 ;  /* 0x0000001828187220 */ /* 0x000fe20000410000 */
[----:B------:R-:W-:Y:S01]  /*c200*/  FMUL.FTZ R27, R42, R27 ;  /* 0x0000001b2a1b7220 */ /* 0x000fe20000410000 */
[----:B------:R-:W-:Y:S01]  /*c210*/  FMUL.FTZ R32, R32, R11 ;  /* 0x0000000b20207220 */ /* 0x000fe20000410000 */
[----:B------:R-:W-:Y:S01]  /*c220*/  FMUL.FTZ R11, R10, -1.4426950216293334961 ;  /* 0xbfb8aa3b0a0b7820 */ /* 0x000fe20000410000 */
[----:B------:R-:W-:Y:S01]  /*c230*/  FMUL.FTZ R28, R43, R28 ;  /* 0x0000001c2b1c7220 */ /* 0x000fe20000410000 */
[----:B------:R-:W-:Y:S04]  /*c240*/  STL [R1+0x4d4], R19 ;  /* 0x0004d41301007387 */ /* 0x000fe80000100800 */
[----:B------:R-:W0:Y:S01]  /*c250*/  MUFU.EX2 R11, R11 ;  /* 0x0000000b000b7308 */ /* 0x000e220000000800 */
[----:B------:R-:W-:Y:S04]  /*c260*/  STL [R1+0x4d8], R20 ;  /* 0x0004d81401007387 */ /* 0x000fe80000100800 */
[----:B------:R-:W-:Y:S04]  /*c270*/  STL [R1+0x4bc], R16 ;  /* 0x0004bc1001007387 */ /* 0x000fe80000100800 */
[----:B------:R-:W3:Y:S01]  /*c280*/  LDL.LU R14, [R1+0x45c] ;  /* 0x00045c00010e7983 */ /* 0x000ee20000300800 */
[----:B--2---:R-:W-:Y:S01]  /*c290*/  FADD.FTZ R39, R4, -UR28 ;  /* 0x8000001c04277e21 */ /* 0x004fe20008010000 */
[----:B0-----:R-:W-:-:S02]  /*c2a0*/  FADD.FTZ R11, R11, 1 ;  /* 0x3f8000000b0b7421 */ /* 0x001fc40000010000 */
[----:B------:R0:W-:Y:S02]  /*c2b0*/  STL [R1+0x4d0], R18 ;  /* 0x0004d01201007387 */ /* 0x0001e40000100800 */
[----:B------:R-:W1:Y:S01]  /*c2c0*/  MUFU.RCP R38, R11 ;  /* 0x0000000b00267308 */ /* 0x000e620000001000 */
[----:B------:R-:W-:Y:S01]  /*c2d0*/  FMUL.FTZ R4, R39, UR16 ;  /* 0x0000001027047c20 */ /* 0x000fe20008410000 */
[----:B------:R-:W2:Y:S04]  /*c2e0*/  LDL.LU R40, [R1+0x30c] ;  /* 0x00030c0001287983 */ /* 0x000ea80000300800 */
[----:B------:R-:W4:Y:S04]  /*c2f0*/  LDL.LU R45, [R1+0x468] ;  /* 0x00046800012d7983 */ /* 0x000f280000300800 */
[----:B0-----:R-:W2:Y:S04]  /*c300*/  LDL.LU R18, [R1+0x49c] ;  /* 0x00049c0001127983 */ /* 0x001ea80000300800 */
[----:B------:R0:W-:Y:S01]  /*c310*/  STL [R1+0x4cc], R17 ;  /* 0x0004cc1101007387 */ /* 0x0001e20000100800 */
[C---:B-1----:R-:W-:Y:S01]  /*c320*/  FMUL.FTZ R11, R38.reuse, R13 ;  /* 0x0000000d260b7220 */ /* 0x042fe20000410000 */
[----:B------:R-:W-:-:S02]  /*c330*/  FADD.FTZ R38, -R38, 1 ;  /* 0x3f80000026267421 */ /* 0x000fc40000010100 */
[----:B------:R-:W3:Y:S02]  /*c340*/  LDL.LU R43, [R1+0x494] ;  /* 0x00049400012b7983 */ /* 0x000ee40000300800 */
[----:B------:R-:W-:Y:S02]  /*c350*/  FFMA.FTZ R38, R10, R38, 1 ;  /* 0x3f8000000a267423 */ /* 0x000fe40000010026 */
[----:B------:R-:W3:Y:S02]  /*c360*/  LDL.LU R42, [R1+0x424] ;  /* 0x00042400012a7983 */ /* 0x000ee40000300800 */
[----:B------:R-:W-:Y:S01]  /*c370*/  FMUL.FTZ R11, R11, R38 ;  /* 0x000000260b0b7220 */ /* 0x000fe20000410000 */
[----:B------:R-:W-:Y:S01]  /*c380*/  FFMA.FTZ R38, R5, R4, R2 ;  /* 0x0000000405267223 */ /* 0x000fe20000010002 */
[----:B------:R1:W-:Y:S03]  /*c390*/  STL [R1+0x4e0], R22 ;  /* 0x0004e01601007387 */ /* 0x0003e60000100800 */
[----:B------:R-:W-:Y:S01]  /*c3a0*/  FMUL.FTZ R10, R38, -1.4426950216293334961 ;  /* 0xbfb8aa3b260a7820 */ /* 0x000fe20000410000 */
[----:B------:R-:W4:Y:S04]  /*c3b0*/  LDL.LU R19, [R1+0x490] ;  /* 0x0004900001137983 */ /* 0x000f280000300800 */
[----:B------:R-:W4:Y:S01]  /*c3c0*/  LDL.LU R20, [R1+0x48c] ;  /* 0x00048c0001147983 */ /* 0x000f220000300800 */
[----:B------:R-:W1:Y:S03]  /*c3d0*/  MUFU.EX2 R10, R10 ;  /* 0x0000000a000a7308 */ /* 0x000e660000000800 */
[----:B------:R-:W4:Y:S04]  /*c3e0*/  LDL.LU R44, [R1+0x2f4] ;  /* 0x0002f400012c7983 */ /* 0x000f280000300800 */
[----:B0-----:R-:W4:Y:S04]  /*c3f0*/  LDL.LU R17, [R1+0x464] ;  /* 0x0004640001117983 */ /* 0x001f280000300800 */
[----:B-1----:R-:W4:Y:S01]  /*c400*/  LDL.LU R22, [R1+0x488] ;  /* 0x0004880001167983 */ /* 0x002f220000300800 */
[----:B------:R-:W-:-:S03]  /*c410*/  FADD.FTZ R10, R10, 1 ;  /* 0x3f8000000a0a7421 */ /* 0x000fc60000010000 */
[----:B------:R0:W-:Y:S01]  /*c420*/  STL [R1+0x4e4], R24 ;  /* 0x0004e41801007387 */ /* 0x0001e20000100800 */
[----:B------:R-:W1:Y:S03]  /*c430*/  MUFU.RCP R39, R10 ;  /* 0x0000000a00277308 */ /* 0x000e660000001000 */
[----:B------:R-:W4:Y:S04]  /*c440*/  LDL.LU R16, [R1+0x2dc] ;  /* 0x0002dc0001107983 */ /* 0x000f280000300800 */
[----:B------:R-:W4:Y:S04]  /*c450*/  LDL.LU R13, [R1+0x450] ;  /* 0x00045000010d7983 */ /* 0x000f280000300800 */
[----:B0-----:R-:W4:Y:S01]  /*c460*/  LDL.LU R24, [R1+0x2e4] ;  /* 0x0002e40001187983 */ /* 0x001f220000300800 */
[C---:B-1----:R-:W-:Y:S01]  /*c470*/  FMUL.FTZ R10, R39.reuse, R15 ;  /* 0x0000000f270a7220 */ /* 0x042fe20000410000 */
[----:B------:R-:W-:-:S02]  /*c480*/  FADD.FTZ R39, -R39, 1 ;  /* 0x3f80000027277421 */ /* 0x000fc40000010100 */
[----:B------:R0:W-:Y:S02]  /*c490*/  STL [R1+0x4dc], R21 ;  /* 0x0004dc1501007387 */ /* 0x0001e40000100800 */
[----:B------:R-:W-:Y:S02]  /*c4a0*/  FFMA.FTZ R39, R38, R39, 1 ;  /* 0x3f80000026277423 */ /* 0x000fe40000010027 */
[----:B------:R-:W4:Y:S04]  /*c4b0*/  LDL.LU R15, [R1+0x2d8] ;  /* 0x0002d800010f7983 */ /* 0x000f280000300800 */
[----:B------:R-:W4:Y:S04]  /*c4c0*/  LDL.LU R38, [R1+0x498] ;  /* 0x0004980001267983 */ /* 0x000f280000300800 */
[----:B0-----:R-:W4:Y:S01]  /*c4d0*/  LDL.LU R21, [R1+0x448] ;  /* 0x0004480001157983 */ /* 0x001f220000300800 */
[----:B------:R-:W-:Y:S01]  /*c4e0*/  FMUL.FTZ R26, R41, R26 ;  /* 0x0000001a291a7220 */ /* 0x000fe20000410000 */
[----:B------:R-:W-:Y:S01]  /*c4f0*/  FMUL.FTZ R10, R10, R39 ;  /* 0x000000270a0a7220 */ /* 0x000fe20000410000 */
[----:B--2---:R-:W-:-:S02]  /*c500*/  FADD.FTZ R41, R18, R40 ;  /* 0x0000002812297221 */ /* 0x004fc40000010000 */
[----:B------:R-:W2:Y:S01]  /*c510*/  LDL.LU R18, [R1+0x2d0] ;  /* 0x0002d00001127983 */ /* 0x000ea20000300800 */
[----:B---3--:R-:W-:Y:S01]  /*c520*/  FADD.FTZ R42, R42, R43 ;  /* 0x0000002b2a2a7221 */ /* 0x008fe20000010000 */
[----:B----4-:R-:W-:Y:S02]  /*c530*/  FFMA.FTZ R43, R17, R44, R20 ;  /* 0x0000002c112b7223 */ /* 0x010fe40000010014 */
[----:B------:R-:W3:Y:S02]  /*c540*/  LDL.LU R20, [R1+0x438] ;  /* 0x0004380001147983 */ /* 0x000ee40000300800 */
[----:B------:R-:W-:Y:S01]  /*c550*/  FFMA.FTZ R43, R13, R16, R43 ;  /* 0x000000100d2b7223 */ /* 0x000fe2000001002b */
[----:B------:R-:W-:Y:S01]  /*c560*/  FADD.FTZ R41, R41, R24 ;  /* 0x0000001829297221 */ /* 0x000fe20000010000 */
[-C--:B------:R-:W-:Y:S01]  /*c570*/  FFMA.FTZ R39, R45, R40.reuse, R38 ;  /* 0x000000282d277223 */ /* 0x080fe20000010026 */
[----:B------:R-:W-:Y:S01]  /*c580*/  FMUL.FTZ R40, R3, R40 ;  /* 0x0000002803287220 */ /* 0x000fe20000410000 */
[----:B------:R-:W-:Y:S01]  /*c590*/  FADD.FTZ R38, R19, R44 ;  /* 0x0000002c13267221 */ /* 0x000fe20000010000 */
[----:B------:R-:W-:Y:S01]  /*c5a0*/  FMUL.FTZ R44, R5, R44 ;  /* 0x0000002c052c7220 */ /* 0x000fe20000410000 */
[----:B------:R-:W4:Y:S01]  /*c5b0*/  LDL.LU R19, [R1+0x2bc] ;  /* 0x0002bc0001137983 */ /* 0x000f220000300800 */
[----:B------:R-:W-:Y:S01]  /*c5c0*/  FFMA.FTZ R45, R45, R40, R22 ;  /* 0x000000282d2d7223 */ /* 0x000fe20000010016 */
[----:B------:R-:W-:-:S02]  /*c5d0*/  FADD.FTZ R40, R42, R40 ;  /* 0x000000282a287221 */ /* 0x000fc40000010000 */
[----:B------:R-:W3:Y:S01]  /*c5e0*/  LDL.LU R22, [R1+0x43c] ;  /* 0x00043c0001167983 */ /* 0x000ee20000300800 */
[----:B------:R-:W-:Y:S01]  /*c5f0*/  FFMA.FTZ R45, R17, R44, R45 ;  /* 0x0000002c112d7223 */ /* 0x000fe2000001002d */
[-C--:B------:R-:W-:Y:S02]  /*c600*/  FMUL.FTZ R42, R3, R24.reuse ;  /* 0x00000018032a7220 */ /* 0x080fe40000410000 */
[----:B------:R-:W3:Y:S01]  /*c610*/  LDL.LU R17, [R1+0x2b8] ;  /* 0x0002b80001117983 */ /* 0x000ee20000300800 */
[----:B------:R-:W-:Y:S01]  /*c620*/  FADD.FTZ R44, R44, R40 ;  /* 0x000000282c2c7221 */ /* 0x000fe20000010000 */
[C---:B------:R-:W-:Y:S01]  /*c630*/  FFMA.FTZ R39, R14.reuse, R24, R39 ;  /* 0x000000180e277223 */ /* 0x040fe20000010027 */
[----:B------:R-:W-:Y:S01]  /*c640*/  FFMA.FTZ R45, R14, R42, R45 ;  /* 0x0000002a0e2d7223 */ /* 0x000fe2000001002d */
[----:B------:R-:W-:Y:S01]  /*c650*/  FMUL.FTZ R40, R5, R16 ;  /* 0x0000001005287220 */ /* 0x000fe20000410000 */
[----:B------:R-:W3:Y:S01]  /*c660*/  LDL.LU R14, [R1+0x430] ;  /* 0x00043000010e7983 */ /* 0x000ee20000300800 */
[----:B------:R-:W-:-:S03]  /*c670*/  FADD.FTZ R38, R38, R16 ;  /* 0x0000001026267221 */ /* 0x000fc60000010000 */
[----:B------:R-:W3:Y:S01]  /*c680*/  LDL.LU R24, [R1+0x2b4] ;  /* 0x0002b40001187983 */ /* 0x000ee20000300800 */
[----:B------:R-:W-:-:S03]  /*c690*/  FFMA.FTZ R45, R13, R40, R45 ;  /* 0x000000280d2d7223 */ /* 0x000fc6000001002d */
[----:B------:R-:W3:Y:S01]  /*c6a0*/  LDL.LU R16, [R1+0x404] ;  /* 0x0004040001107983 */ /* 0x000ee20000300800 */
[----:B------:R-:W-:-:S03]  /*c6b0*/  FADD.FTZ R42, R44, R42 ;  /* 0x0000002a2c2a7221 */ /* 0x000fc60000010000 */
[----:B------:R-:W3:Y:S01]  /*c6c0*/  LDL.LU R13, [R1+0x2a4] ;  /* 0x0002a400010d7983 */ /* 0x000ee20000300800 */
[-C--:B------:R-:W-:Y:S01]  /*c6d0*/  FMUL.FTZ R44, R3, R15.reuse ;  /* 0x0000000f032c7220 */ /* 0x080fe20000410000 */
[----:B------:R-:W-:Y:S01]  /*c6e0*/  FFMA.FTZ R39, R21, R15, R39 ;  /* 0x0000000f15277223 */ /* 0x000fe20000010027 */
[----:B------:R-:W-:Y:S02]  /*c6f0*/  FADD.FTZ R41, R41, R15 ;  /* 0x0000000f29297221 */ /* 0x000fe40000010000 */
[----:B------:R-:W3:Y:S01]  /*c700*/  LDL.LU R15, [R1+0x400] ;  /* 0x00040000010f7983 */ /* 0x000ee20000300800 */
[----:B------:R-:W-:Y:S01]  /*c710*/  FADD.FTZ R40, R40, R42 ;  /* 0x0000002a28287221 */ /* 0x000fe20000010000 */
[----:B------:R-:W-:Y:S02]  /*c720*/  FFMA.FTZ R45, R21, R44, R45 ;  /* 0x0000002c152d7223 */ /* 0x000fe4000001002d */
[----:B------:R-:W3:Y:S01]  /*c730*/  LDL.LU R21, [R1+0x2a0] ;  /* 0x0002a00001157983 */ /* 0x000ee20000300800 */
[----:B------:R-:W-:Y:S01]  /*c740*/  FADD.FTZ R44, R40, R44 ;  /* 0x0000002c282c7221 */ /* 0x000fe20000010000 */
[-C--:B--2---:R-:W-:Y:S01]  /*c750*/  FMUL.FTZ R42, R5, R18.reuse ;  /* 0x00000012052a7220 */ /* 0x084fe20000410000 */
[----:B------:R-:W-:Y:S01]  /*c760*/  FADD.FTZ R38, R38, R18 ;  /* 0x0000001226267221 */ /* 0x000fe20000010000 */
[----:B----4-:R-:W-:Y:S01]  /*c770*/  FMUL.FTZ R40, R3, R19 ;  /* 0x0000001303287220 */ /* 0x010fe20000410000 */
[C---:B---3--:R-:W-:Y:S01]  /*c780*/  FFMA.FTZ R43, R22.reuse, R18, R43 ;  /* 0x00000012162b7223 */ /* 0x048fe2000001002b */
[----:B------:R-:W-:Y:S01]  /*c790*/  FFMA.FTZ R45, R22, R42, R45 ;  /* 0x0000002a162d7223 */ /* 0x000fe2000001002d */
[----:B------:R-:W2:Y:S01]  /*c7a0*/  LDL.LU R18, [R1+0x29c] ;  /* 0x00029c0001127983 */ /* 0x000ea20000300800 */
[----:B------:R-:W-:-:S03]  /*c7b0*/  FADD.FTZ R42, R42, R44 ;  /* 0x0000002c2a2a7221 */ /* 0x000fc60000010000 */
[----:B------:R-:W3:Y:S01]  /*c7c0*/  LDL.LU R22, [R1+0x3dc] ;  /* 0x0003dc0001167983 */ /* 0x000ee20000300800 */
[C---:B------:R-:W-:Y:S01]  /*c7d0*/  FFMA.FTZ R39, R20.reuse, R19, R39 ;  /* 0x0000001314277223 */ /* 0x040fe20000010027 */
[----:B------:R-:W-:Y:S01]  /*c7e0*/  FFMA.FTZ R45, R20, R40, R45 ;  /* 0x00000028142d7223 */ /* 0x000fe2000001002d */
[----:B------:R-:W-:Y:S01]  /*c7f0*/  FMUL.FTZ R44, R5, R17 ;  /* 0x00000011052c7220 */ /* 0x000fe20000410000 */
[----:B------:R-:W-:Y:S01]  /*c800*/  FADD.FTZ R41, R41, R19 ;  /* 0x0000001329297221 */ /* 0x000fe20000010000 */
[----:B------:R-:W4:Y:S01]  /*c810*/  LDL.LU R20, [R1+0x3d8] ;  /* 0x0003d80001147983 */ /* 0x000f220000300800 */
[----:B------:R-:W-:-:S03]  /*c820*/  FADD.FTZ R40, R42, R40 ;  /* 0x000000282a287221 */ /* 0x000fc60000010000 */
[----:B------:R-:W4:Y:S01]  /*c830*/  LDL.LU R19, [R1+0x294] ;  /* 0x0002940001137983 */ /* 0x000f220000300800 */
[C---:B------:R-:W-:Y:S01]  /*c840*/  FFMA.FTZ R43, R14.reuse, R17, R43 ;  /* 0x000000110e2b7223 */ /* 0x040fe2000001002b */
[----:B------:R-:W-:Y:S01]  /*c850*/  FFMA.FTZ R45, R14, R44, R45 ;  /* 0x0000002c0e2d7223 */ /* 0x000fe2000001002d */
[-C--:B------:R-:W-:Y:S01]  /*c860*/  FMUL.FTZ R42, R3, R24.reuse ;  /* 0x00000018032a7220 */ /* 0x080fe20000410000 */
[----:B------:R-:W-:Y:S01]  /*c870*/  FADD.FTZ R38, R38, R17 ;  /* 0x0000001126267221 */ /* 0x000fe20000010000 */
[----:B------:R-:W4:Y:S01]  /*c880*/  LDL.LU R14, [R1+0x3c4] ;  /* 0x0003c400010e7983 */ /* 0x000f220000300800 */
[----:B------:R-:W-:Y:S01]  /*c890*/  FADD.FTZ R44, R44, R40 ;  /* 0x000000282c2c7221 */ /* 0x000fe20000010000 */
[C---:B------:R-:W-:Y:S02]  /*c8a0*/  FFMA.FTZ R39, R16.reuse, R24, R39 ;  /* 0x0000001810277223 */ /* 0x040fe40000010027 */
[----:B------:R-:W4:Y:S01]  /*c8b0*/  LDL.LU R17, [R1+0x28c] ;  /* 0x00028c0001117983 */ /* 0x000f220000300800 */
[----:B------:R-:W-:Y:S01]  /*c8c0*/  FADD.FTZ R41, R41, R24 ;  /* 0x0000001829297221 */ /* 0x000fe20000010000 */
[----:B------:R-:W-:Y:S01]  /*c8d0*/  FFMA.FTZ R45, R16, R42, R45 ;  /* 0x0000002a102d7223 */ /* 0x000fe2000001002d */
[-C--:B------:R-:W-:Y:S01]  /*c8e0*/  FMUL.FTZ R40, R5, R13.reuse ;  /* 0x0000000d05287220 */ /* 0x080fe20000410000 */
[----:B------:R-:W4:Y:S01]  /*c8f0*/  LDL.LU R24, [R1+0x288] ;  /* 0x0002880001187983 */ /* 0x000f220000300800 */
[----:B------:R-:W-:-:S03]  /*c900*/  FFMA.FTZ R43, R15, R13, R43 ;  /* 0x0000000d0f2b7223 */ /* 0x000fc6000001002b */
[----:B------:R-:W4:Y:S01]  /*c910*/  LDL.LU R16, [R1+0x3c0] ;  /* 0x0003c00001107983 */ /* 0x000f220000300800 */
[----:B------:R-:W-:-:S03]  /*c920*/  FFMA.FTZ R45, R15, R40, R45 ;  /* 0x000000280f2d7223 */ /* 0x000fc6000001002d */
[----:B------:R-:W4:Y:S01]  /*c930*/  LDL.LU R15, [R1+0x39c] ;  /* 0x00039c00010f7983 */ /* 0x000f220000300800 */
[----:B------:R-:W-:Y:S01]  /*c940*/  FADD.FTZ R42, R44, R42 ;  /* 0x0000002a2c2a7221 */ /* 0x000fe20000010000 */
[----:B------:R-:W-:-:S03]  /*c950*/  FMUL.FTZ R44, R3, R21 ;  /* 0x00000015032c7220 */ /* 0x000fc60000410000 */
[----:B------:R-:W-:-:S04]  /*c960*/  FADD.FTZ R42, R40, R42 ;  /* 0x0000002a282a7221 */ /* 0x000fc80000010000 */
[----:B------:R-:W-:Y:S01]  /*c970*/  FADD.FTZ R42, R42, R44 ;  /* 0x0000002c2a2a7221 */ /* 0x000fe20000010000 */
[----:B------:R-:W-:Y:S02]  /*c980*/  FADD.FTZ R38, R38, R13 ;  /* 0x0000000d26267221 */ /* 0x000fe40000010000 */
[----:B------:R-:W4:Y:S01]  /*c990*/  LDL.LU R13, [R1+0x280] ;  /* 0x00028000010d7983 */ /* 0x000f220000300800 */
[----:B------:R-:W-:Y:S01]  /*c9a0*/  FADD.FTZ R41, R41, R21 ;  /* 0x0000001529297221 */ /* 0x000fe20000010000 */
[----:B--2---:R-:W-:Y:S01]  /*c9b0*/  FMUL.FTZ R40, R5, R18 ;  /* 0x0000001205287220 */ /* 0x004fe20000410000 */
[----:B---3--:R-:W-:-:S03]  /*c9c0*/  FFMA.FTZ R45, R22, R44, R45 ;  /* 0x0000002c162d7223 */ /* 0x008fc6000001002d */
[----:B------:R-:W-:Y:S01]  /*c9d0*/  FADD.FTZ R42, R40, R42 ;  /* 0x0000002a282a7221 */ /* 0x000fe20000010000 */
[----:B----4-:R-:W-:Y:S01]  /*c9e0*/  FFMA.FTZ R45, R20, R40, R45 ;  /* 0x00000028142d7223 */ /* 0x010fe2000001002d */
[----:B------:R-:W-:-:S04]  /*c9f0*/  FMUL.FTZ R44, R3, R19 ;  /* 0x00000013032c7220 */ /* 0x000fc80000410000 */
[----:B------:R-:W-:Y:S01]  /*ca00*/  FADD.FTZ R42, R42, R44 ;  /* 0x0000002c2a2a7221 */ /* 0x000fe20000010000 */
[----:B------:R-:W-:Y:S01]  /*ca10*/  FFMA.FTZ R45, R14, R44, R45 ;  /* 0x0000002c0e2d7223 */ /* 0x000fe2000001002d */
[----:B------:R-:W-:Y:S01]  /*ca20*/  FMUL.FTZ R40, R5, R17 ;  /* 0x0000001105287220 */ /* 0x000fe20000410000 */
[----:B------:R-:W-:-:S03]  /*ca30*/  FMUL.FTZ R44, R3, R24 ;  /* 0x00000018032c7220 */ /* 0x000fc60000410000 */
[----:B------:R-:W-:Y:S01]  /*ca40*/  FADD.FTZ R42, R40, R42 ;  /* 0x0000002a282a7221 */ /* 0x000fe20000010000 */
[----:B------:R-:W-:-:S03]  /*ca50*/  FFMA.FTZ R45, R16, R40, R45 ;  /* 0x00000028102d7223 */ /* 0x000fc6000001002d */
[----:B------:R-:W-:Y:S01]  /*ca60*/  FADD.FTZ R42, R42, R44 ;  /* 0x0000002c2a2a7221 */ /* 0x000fe20000010000 */
[----:B------:R-:W-:Y:S01]  /*ca70*/  FFMA.FTZ R39, R22, R21, R39 ;  /* 0x0000001516277223 */ /* 0x000fe20000010027 */
[----:B------:R-:W-:Y:S01]  /*ca80*/  FFMA.FTZ R45, R15, R44, R45 ;  /* 0x0000002c0f2d7223 */ /* 0x000fe2000001002d */
[----:B------:R-:W2:Y:S04]  /*ca90*/  LDL.LU R22, [R1+0x228] ;  /* 0x0002280001167983 */ /* 0x000ea80000300800 */
[----:B------:R-:W3:Y:S01]  /*caa0*/  LDL.LU R44, [R1+0x398] ;  /* 0x00039800012c7983 */ /* 0x000ee20000300800 */
[----:B------:R-:W-:-:S03]  /*cab0*/  FFMA.FTZ R43, R20, R18, R43 ;  /* 0x00000012142b7223 */ /* 0x000fc6000001002b */
[----:B------:R-:W4:Y:S01]  /*cac0*/  LDL.LU R21, [R1+0x37c] ;  /* 0x00037c0001157983 */ /* 0x000f220000300800 */
[----:B------:R-:W-:-:S03]  /*cad0*/  FADD.FTZ R38, R38, R18 ;  /* 0x0000001226267221 */ /* 0x000fc60000010000 */
[----:B------:R-:W4:Y:S01]  /*cae0*/  LDL.LU R20, [R1+0x22c] ;  /* 0x00022c0001147983 */ /* 0x000f220000300800 */
[----:B------:R-:W-:Y:S01]  /*caf0*/  FFMA.FTZ R39, R14, R19, R39 ;  /* 0x000000130e277223 */ /* 0x000fe20000010027 */
[----:B------:R-:W-:Y:S02]  /*cb00*/  FFMA.FTZ R43, R16, R17, R43 ;  /* 0x00000011102b7223 */ /* 0x000fe4000001002b */
[----:B------:R-:W4:Y:S01]  /*cb10*/  LDL.LU R14, [R1+0x36c] ;  /* 0x00036c00010e7983 */ /* 0x000f220000300800 */
[----:B------:R-:W-:-:S03]  /*cb20*/  FADD.FTZ R41, R41, R19 ;  /* 0x0000001329297221 */ /* 0x000fc60000010000 */
[----:B------:R-:W4:Y:S04]  /*cb30*/  LDL.LU R18, [R1+0x230] ;  /* 0x0002300001127983 */ /* 0x000f280000300800 */
[----:B------:R-:W4:Y:S01]  /*cb40*/  LDL.LU R16, [R1+0x234] ;  /* 0x0002340001107983 */ /* 0x000f220000300800 */
[----:B------:R-:W-:-:S03]  /*cb50*/  FADD.FTZ R38, R38, R17 ;  /* 0x0000001126267221 */ /* 0x000fc60000010000 */
[----:B------:R-:W4:Y:S04]  /*cb60*/  LDL.LU R19, [R1+0x360] ;  /* 0x0003600001137983 */ /* 0x000f280000300800 */
[----:B------:R-:W4:Y:S01]  /*cb70*/  LDL.LU R17, [R1+0x35c] ;  /* 0x00035c0001117983 */ /* 0x000f220000300800 */
[----:B------:R-:W-:-:S04]  /*cb80*/  FMUL.FTZ R40, R5, R13 ;  /* 0x0000000d05287220 */ /* 0x000fc80000410000 */
[----:B------:R-:W-:Y:S01]  /*cb90*/  FADD.FTZ R42, R40, R42 ;  /* 0x0000002a282a7221 */ /* 0x000fe20000010000 */
[----:B------:R-:W-:Y:S02]  /*cba0*/  FFMA.FTZ R39, R15, R24, R39 ;  /* 0x000000180f277223 */ /* 0x000fe40000010027 */
[----:B------:R-:W4:Y:S01]  /*cbb0*/  LDL.LU R15, [R1+0x240] ;  /* 0x00024000010f7983 */ /* 0x000f220000300800 */
[C---:B---3--:R-:W-:Y:S01]  /*cbc0*/  FFMA.FTZ R43, R44.reuse, R13, R43 ;  /* 0x0000000d2c2b7223 */ /* 0x048fe2000001002b */
[----:B------:R-:W-:Y:S01]  /*cbd0*/  FFMA.FTZ R45, R44, R40, R45 ;  /* 0x000000282c2d7223 */ /* 0x000fe2000001002d */
[----:B--2---:R-:W-:-:S04]  /*cbe0*/  FMUL.FTZ R44, R3, R22 ;  /* 0x00000016032c7220 */ /* 0x004fc80000410000 */
[----:B----4-:R-:W-:Y:S01]  /*cbf0*/  FFMA.FTZ R45, R21, R44, R45 ;  /* 0x0000002c152d7223 */ /* 0x010fe2000001002d */
[----:B------:R-:W-:Y:S01]  /*cc00*/  FADD.FTZ R42, R42, R44 ;  /* 0x0000002c2a2a7221 */ /* 0x000fe20000010000 */
[----:B------:R-:W-:-:S04]  /*cc10*/  FMUL.FTZ R40, R5, R20 ;  /* 0x0000001405287220 */ /* 0x000fc80000410000 */
        /* <DEDUP_REMOVED lines=8> */
[----:B------:R-:W2:Y:S01]  /*cca0*/  LDL.LU R40, [R1+0x358] ;  /* 0x0003580001287983 */ /* 0x000ea20000300800 */
[----:B------:R-:W-:-:S03]  /*ccb0*/  FADD.FTZ R38, R38, R13 ;  /* 0x0000000d26267221 */ /* 0x000fc60000010000 */
[----:B------:R-:W3:Y:S01]  /*ccc0*/  LDL.LU R13, [R1+0x244] ;  /* 0x00024400010d7983 */ /* 0x000ee20000300800 */
[----:B------:R-:W-:Y:S01]  /*ccd0*/  FMUL.FTZ R44, R3, R15 ;  /* 0x0000000f032c7220 */ /* 0x000fe20000410000 */
[----:B------:R-:W-:Y:S02]  /*cce0*/  FFMA.FTZ R39, R21, R22, R39 ;  /* 0x0000001615277223 */ /* 0x000fe40000010027 */
[----:B------:R-:W4:Y:S01]  /*ccf0*/  LDL.LU R21, [R1+0x258] ;  /* 0x0002580001157983 */ /* 0x000f220000300800 */
[----:B------:R-:W-:Y:S01]  /*cd00*/  FADD.FTZ R42, R42, R44 ;  /* 0x0000002c2a2a7221 */ /* 0x000fe20000010000 */
[----:B------:R-:W-:Y:S02]  /*cd10*/  FFMA.FTZ R43, R14, R20, R43 ;  /* 0x000000140e2b7223 */ /* 0x000fe4000001002b */
[----:B------:R-:W4:Y:S01]  /*cd20*/  LDL.LU R14, [R1+0x350] ;  /* 0x00035000010e7983 */ /* 0x000f220000300800 */
[----:B--2---:R-:W-:-:S03]  /*cd30*/  FFMA.FTZ R45, R40, R44, R45 ;  /* 0x0000002c282d7223 */ /* 0x004fc6000001002d */
[----:B------:R-:W2:Y:S01]  /*cd40*/  LDL.LU R44, [R1+0x354] ;  /* 0x00035400012c7983 */ /* 0x000ea20000300800 */
[----:B------:R-:W-:Y:S01]  /*cd50*/  FFMA.FTZ R39, R19, R18, R39 ;  /* 0x0000001213277223 */ /* 0x000fe20000010027 */
[----:B------:R-:W-:Y:S01]  /*cd60*/  FFMA.FTZ R43, R17, R16, R43 ;  /* 0x00000010112b7223 */ /* 0x000fe2000001002b */
[----:B------:R-:W-:Y:S01]  /*cd70*/  FADD.FTZ R38, R38, R20 ;  /* 0x0000001426267221 */ /* 0x000fe20000010000 */
[----:B------:R-:W-:Y:S01]  /*cd80*/  FADD.FTZ R41, R41, R24 ;  /* 0x0000001829297221 */ /* 0x000fe20000010000 */
[----:B------:R-:W-:Y:S01]  /*cd90*/  FFMA.FTZ R39, R40, R15, R39 ;  /* 0x0000000f28277223 */ /* 0x000fe20000010027 */
[-C--:B---3--:R-:W-:Y:S01]  /*cda0*/  FMUL.FTZ R40, R5, R13.reuse ;  /* 0x0000000d05287220 */ /* 0x088fe20000410000 */
[----:B------:R-:W3:Y:S03]  /*cdb0*/  LDL.LU R20, [R1+0x25c] ;  /* 0x00025c0001147983 */ /* 0x000ee60000300800 */
[----:B------:R-:W-:Y:S01]  /*cdc0*/  FADD.FTZ R42, R40, R42 ;  /* 0x0000002a282a7221 */ /* 0x000fe20000010000 */
[----:B------:R-:W3:Y:S04]  /*cdd0*/  LDL.LU R19, [R1+0x254] ;  /* 0x0002540001137983 */ /* 0x000ee80000300800 */
[----:B------:R-:W3:Y:S01]  /*cde0*/  LDL.LU R17, [R1+0x24c] ;  /* 0x00024c0001117983 */ /* 0x000ee20000300800 */
[C---:B--2---:R-:W-:Y:S01]  /*cdf0*/  FFMA.FTZ R43, R44.reuse, R13, R43 ;  /* 0x0000000d2c2b7223 */ /* 0x044fe2000001002b */
[----:B------:R-:W-:Y:S01]  /*ce00*/  FFMA.FTZ R45, R44, R40, R45 ;  /* 0x000000282c2d7223 */ /* 0x000fe2000001002d */
[----:B----4-:R-:W-:Y:S01]  /*ce10*/  FMUL.FTZ R44, R3, R21 ;  /* 0x00000015032c7220 */ /* 0x010fe20000410000 */
        /* <DEDUP_REMOVED lines=9> */
[----:B------:R-:W-:Y:S01]  /*ceb0*/  FADD.FTZ R42, R40, R42 ;  /* 0x0000002a282a7221 */ /* 0x000fe20000010000 */
[----:B------:R-:W-:Y:S01]  /*cec0*/  FFMA.FTZ R39, R14, R21, R39 ;  /* 0x000000150e277223 */ /* 0x000fe20000010027 */
[----:B------:R-:W-:Y:S01]  /*ced0*/  FADD.FTZ R38, R38, R13 ;  /* 0x0000000d26267221 */ /* 0x000fe20000010000 */
[----:B------:R-:W2:Y:S04]  /*cee0*/  LDL.LU R22, [R1+0x4e0] ;  /* 0x0004e00001167983 */ /* 0x000ea80000300800 */
[----:B------:R-:W2:Y:S01]  /*cef0*/  LDL.LU R24, [R1+0x4e4] ;  /* 0x0004e40001187983 */ /* 0x000ea20000300800 */
[C---:B----4-:R-:W-:Y:S01]  /*cf00*/  FFMA.FTZ R45, R44.reuse, R40, R45 ;  /* 0x000000282c2d7223 */ /* 0x050fe2000001002d */
[----:B------:R-:W-:-:S02]  /*cf10*/  FFMA.FTZ R43, R44, R20, R43 ;  /* 0x000000142c2b7223 */ /* 0x000fc4000001002b */
[----:B------:R-:W4:Y:S01]  /*cf20*/  LDL.LU R40, [R1+0x348] ;  /* 0x0003480001287983 */ /* 0x000f220000300800 */
[----:B------:R-:W-:Y:S01]  /*cf30*/  FMUL.FTZ R44, R3, R19 ;  /* 0x00000013032c7220 */ /* 0x000fe20000410000 */
[----:B------:R-:W-:Y:S02]  /*cf40*/  FADD.FTZ R41, R41, R15 ;  /* 0x0000000f29297221 */ /* 0x000fe40000010000 */
[----:B------:R-:W2:Y:S01]  /*cf50*/  LDL.LU R15, [R1+0x248] ;  /* 0x00024800010f7983 */ /* 0x000ea20000300800 */
[----:B------:R-:W-:-:S03]  /*cf60*/  FADD.FTZ R42, R42, R44 ;  /* 0x0000002c2a2a7221 */ /* 0x000fc60000010000 */
[----:B------:R-:W2:Y:S04]  /*cf70*/  LDL.LU R13, [R1+0x23c] ;  /* 0x00023c00010d7983 */ /* 0x000ea80000300800 */
[----:B------:R-:W2:Y:S01]  /*cf80*/  LDL.LU R14, [R1+0x238] ;  /* 0x00023800010e7983 */ /* 0x000ea20000300800 */
[C---:B----4-:R-:W-:Y:S01]  /*cf90*/  FFMA.FTZ R39, R40.reuse, R19, R39 ;  /* 0x0000001328277223 */ /* 0x050fe20000010027 */
[----:B------:R-:W-:Y:S01]  /*cfa0*/  FFMA.FTZ R45, R40, R44, R45 ;  /* 0x0000002c282d7223 */ /* 0x000fe2000001002d */
[----:B---3--:R-:W-:-:S04]  /*cfb0*/  FMUL.FTZ R40, R5, R18 ;  /* 0x0000001205287220 */ /* 0x008fc80000410000 */
[----:B--2---:R-:W-:Y:S01]  /*cfc0*/  FFMA.FTZ R45, R16, R40, R45 ;  /* 0x00000028102d7223 */ /* 0x004fe2000001002d */
[----:B------:R-:W-:Y:S02]  /*cfd0*/  FADD.FTZ R42, R40, R42 ;  /* 0x0000002a282a7221 */ /* 0x000fe40000010000 */
[----:B------:R-:W2:Y:S01]  /*cfe0*/  LDL.LU R40, [R1+0x340] ;  /* 0x0003400001287983 */ /* 0x000ea20000300800 */
[----:B------:R-:W-:-:S04]  /*cff0*/  FMUL.FTZ R44, R3, R17 ;  /* 0x00000011032c7220 */ /* 0x000fc80000410000 */
[----:B------:R-:W-:Y:S01]  /*d000*/  FADD.FTZ R42, R42, R44 ;  /* 0x0000002c2a2a7221 */ /* 0x000fe20000010000 */
[C---:B--2---:R-:W-:Y:S02]  /*d010*/  FFMA.FTZ R45, R40.reuse, R44, R45 ;  /* 0x0000002c282d7223 */ /* 0x044fe4000001002d */
[----:B------:R-:W2:Y:S01]  /*d020*/  LDL.LU R44, [R1+0x33c] ;  /* 0x00033c00012c7983 */ /* 0x000ea20000300800 */
[----:B------:R-:W-:Y:S01]  /*d030*/  FFMA.FTZ R39, R40, R17, R39 ;  /* 0x0000001128277223 */ /* 0x000fe20000010027 */
[----:B------:R-:W-:-:S04]  /*d040*/  FMUL.FTZ R40, R5, R15 ;  /* 0x0000000f05287220 */ /* 0x000fc80000410000 */
[----:B------:R-:W-:Y:S01]  /*d050*/  FADD.FTZ R42, R40, R42 ;  /* 0x0000002a282a7221 */ /* 0x000fe20000010000 */
[----:B------:R-:W-:Y:S01]  /*d060*/  FFMA.FTZ R43, R16, R18, R43 ;  /* 0x00000012102b7223 */ /* 0x000fe2000001002b */
[----:B------:R-:W-:Y:S01]  /*d070*/  FADD.FTZ R41, R41, R21 ;  /* 0x0000001529297221 */ /* 0x000fe20000010000 */
[----:B------:R-:W-:Y:S01]  /*d080*/  FADD.FTZ R38, R38, R20 ;  /* 0x0000001426267221 */ /* 0x000fe20000010000 */
[----:B------:R-:W3:Y:S01]  /*d090*/  LDL.LU R16, [R1+0x21c] ;  /* 0x00021c0001107983 */ /* 0x000ee20000300800 */
[C---:B--2---:R-:W-:Y:S01]  /*d0a0*/  FFMA.FTZ R45, R44.reuse, R40, R45 ;  /* 0x000000282c2d7223 */ /* 0x044fe2000001002d */
[----:B------:R-:W-:Y:S02]  /*d0b0*/  FFMA.FTZ R43, R44, R15, R43 ;  /* 0x0000000f2c2b7223 */ /* 0x000fe4000001002b */
[----:B------:R-:W2:Y:S01]  /*d0c0*/  LDL.LU R40, [R1+0x338] ;  /* 0x0003380001287983 */ /* 0x000ea20000300800 */
[----:B------:R-:W-:Y:S01]  /*d0d0*/  FMUL.FTZ R44, R3, R13 ;  /* 0x0000000d032c7220 */ /* 0x000fe20000410000 */
[----:B------:R-:W-:Y:S01]  /*d0e0*/  FADD.FTZ R41, R41, R19 ;  /* 0x0000001329297221 */ /* 0x000fe20000010000 */
[----:B------:R-:W-:Y:S01]  /*d0f0*/  FADD.FTZ R38, R38, R18 ;  /* 0x0000001226267221 */ /* 0x000fe20000010000 */
[----:B------:R-:W4:Y:S01]  /*d100*/  LDL.LU R19, [R1+0x4d4] ;  /* 0x0004d40001137983 */ /* 0x000f220000300800 */
[----:B------:R-:W-:-:S03]  /*d110*/  FADD.FTZ R42, R42, R44 ;  /* 0x0000002c2a2a7221 */ /* 0x000fc60000010000 */
[----:B------:R-:W4:Y:S04]  /*d120*/  LDL.LU R20, [R1+0x4d8] ;  /* 0x0004d80001147983 */ /* 0x000f280000300800 */
[----:B------:R-:W4:Y:S01]  /*d130*/  LDL.LU R21, [R1+0x4dc] ;  /* 0x0004dc0001157983 */ /* 0x000f220000300800 */
[C---:B--2---:R-:W-:Y:S01]  /*d140*/  FFMA.FTZ R45, R40.reuse, R44, R45 ;  /* 0x0000002c282d7223 */ /* 0x044fe2000001002d */
[----:B------:R-:W-:Y:S02]  /*d150*/  FFMA.FTZ R39, R40, R13, R39 ;  /* 0x0000000d28277223 */ /* 0x000fe40000010027 */
[----:B------:R-:W2:Y:S01]  /*d160*/  LDL.LU R44, [R1+0x334] ;  /* 0x00033400012c7983 */ /* 0x000ea20000300800 */
[----:B------:R-:W-:Y:S01]  /*d170*/  FMUL.FTZ R40, R5, R14 ;  /* 0x0000000e05287220 */ /* 0x000fe20000410000 */
[----:B------:R-:W-:Y:S01]  /*d180*/  FADD.FTZ R41, R41, R17 ;  /* 0x0000001129297221 */ /* 0x000fe20000010000 */
[----:B------:R-:W-:Y:S01]  /*d190*/  FADD.FTZ R38, R38, R15 ;  /* 0x0000000f26267221 */ /* 0x000fe20000010000 */
[----:B------:R-:W4:Y:S01]  /*d1a0*/  LDL.LU R17, [R1+0x4cc] ;  /* 0x0004cc0001117983 */ /* 0x000f220000300800 */
[----:B------:R-:W-:Y:S01]  /*d1b0*/  FADD.FTZ R42, R40, R42 ;  /* 0x0000002a282a7221 */ /* 0x000fe20000010000 */
[----:B------:R-:W-:-:S02]  /*d1c0*/  FADD.FTZ R41, R41, R13 ;  /* 0x0000000d29297221 */ /* 0x000fc40000010000 */
[----:B------:R-:W3:Y:S04]  /*d1d0*/  LDL.LU R13, [R1+0x4c4] ;  /* 0x0004c400010d7983 */ /* 0x000ee80000300800 */
[----:B------:R-:W4:Y:S01]  /*d1e0*/  LDL.LU R18, [R1+0x4d0] ;  /* 0x0004d00001127983 */ /* 0x000f220000300800 */
[C---:B--2---:R-:W-:Y:S01]  /*d1f0*/  FFMA.FTZ R45, R44.reuse, R40, R45 ;  /* 0x000000282c2d7223 */ /* 0x044fe2000001002d */
[----:B------:R-:W-:Y:S02]  /*d200*/  FFMA.FTZ R43, R44, R14, R43 ;  /* 0x0000000e2c2b7223 */ /* 0x000fe4000001002b */
[----:B------:R-:W2:Y:S01]  /*d210*/  LDL.LU R40, [R1+0x330] ;  /* 0x0003300001287983 */ /* 0x000ea20000300800 */
[----:B------:R-:W-:-:S03]  /*d220*/  FADD.FTZ R38, R38, R14 ;  /* 0x0000000e26267221 */ /* 0x000fc60000010000 */
[----:B------:R-:W4:Y:S01]  /*d230*/  LDL.LU R14, [R1+0x4c0] ;  /* 0x0004c000010e7983 */ /* 0x000f220000300800 */
[-C--:B---3--:R-:W-:Y:S01]  /*d240*/  FMUL.FTZ R44, R3, R13.reuse ;  /* 0x0000000d032c7220 */ /* 0x088fe20000410000 */
[----:B------:R-:W-:Y:S02]  /*d250*/  FADD.FTZ R41, R41, R13 ;  /* 0x0000000d29297221 */ /* 0x000fe40000010000 */
[----:B------:R-:W3:Y:S01]  /*d260*/  LDL.LU R15, [R1+0x4c8] ;  /* 0x0004c800010f7983 */ /* 0x000ee20000300800 */
[----:B--2---:R-:W-:-:S03]  /*d270*/  FFMA.FTZ R39, R40, R13, R39 ;  /* 0x0000000d28277223 */ /* 0x004fc60000010027 */
[----:B------:R-:W2:Y:S01]  /*d280*/  LDL.LU R13, [R1+0x32c] ;  /* 0x00032c00010d7983 */ /* 0x000ea20000300800 */
[----:B------:R-:W-:Y:S01]  /*d290*/  FFMA.FTZ R45, R40, R44, R45 ;  /* 0x0000002c282d7223 */ /* 0x000fe2000001002d */
[-C--:B----4-:R-:W-:Y:S01]  /*d2a0*/  FMUL.FTZ R40, R5, R14.reuse ;  /* 0x0000000e05287220 */ /* 0x090fe20000410000 */
[----:B------:R-:W-:Y:S01]  /*d2b0*/  FADD.FTZ R38, R38, R14 ;  /* 0x0000000e26267221 */ /* 0x000fe20000010000 */
[----:B------:R-:W-:Y:S01]  /*d2c0*/  FADD.FTZ R42, R42, R44 ;  /* 0x0000002c2a2a7221 */ /* 0x000fe20000010000 */
[----:B------:R-:W-:Y:S01]  /*d2d0*/  FADD.FTZ R41, R41, R16 ;  /* 0x0000001029297221 */ /* 0x000fe20000010000 */
[----:B------:R-:W4:Y:S01]  /*d2e0*/  LDL.LU R44, [R1+0x31c] ;  /* 0x00031c00012c7983 */ /* 0x000f220000300800 */
[----:B--2---:R-:W-:-:S03]  /*d2f0*/  FFMA.FTZ R43, R13, R14, R43 ;  /* 0x0000000e0d2b7223 */ /* 0x004fc6000001002b */
[----:B------:R-:W2:Y:S01]  /*d300*/  LDL.LU R14, [R1+0x328] ;  /* 0x00032800010e7983 */ /* 0x000ea20000300800 */
[----:B------:R-:W-:Y:S01]  /*d310*/  FFMA.FTZ R45, R13, R40, R45 ;  /* 0x000000280d2d7223 */ /* 0x000fe2000001002d */
[-C--:B------:R-:W-:Y:S01]  /*d320*/  FMUL.FTZ R13, R3, R16.reuse ;  /* 0x00000010030d7220 */ /* 0x080fe20000410000 */
[----:B------:R-:W-:Y:S02]  /*d330*/  FADD.FTZ R42, R40, R42 ;  /* 0x0000002a282a7221 */ /* 0x000fe40000010000 */
[----:B------:R-:W4:Y:S02]  /*d340*/  LDL.LU R40, [R1+0x220] ;  /* 0x0002200001287983 */ /* 0x000f240000300800 */
[----:B------:R-:W-:Y:S01]  /*d350*/  FADD.FTZ R42, R42, R13 ;  /* 0x0000000d2a2a7221 */ /* 0x000fe20000010000 */
[C---:B--2---:R-:W-:Y:S02]  /*d360*/  FFMA.FTZ R45, R14.reuse, R13, R45 ;  /* 0x0000000d0e2d7223 */ /* 0x044fe4000001002d */
[----:B------:R-:W2:Y:S01]  /*d370*/  LDL.LU R13, [R1+0x324] ;  /* 0x00032400010d7983 */ /* 0x000ea20000300800 */
[----:B------:R-:W-:Y:S01]  /*d380*/  FFMA.FTZ R39, R14, R16, R39 ;  /* 0x000000100e277223 */ /* 0x000fe20000010027 */
[----:B---3--:R-:W-:-:S02]  /*d390*/  FMUL.FTZ R14, R5, R15 ;  /* 0x0000000f050e7220 */ /* 0x008fc40000410000 */
[----:B------:R-:W3:Y:S02]  /*d3a0*/  LDL.LU R16, [R1+0x4bc] ;  /* 0x0004bc0001107983 */ /* 0x000ee40000300800 */
[----:B------:R-:W-:Y:S01]  /*d3b0*/  FADD.FTZ R42, R14, R42 ;  /* 0x0000002a0e2a7221 */ /* 0x000fe20000010000 */
[C---:B--2---:R-:W-:Y:S02]  /*d3c0*/  FFMA.FTZ R45, R13.reuse, R14, R45 ;  /* 0x0000000e0d2d7223 */ /* 0x044fe4000001002d */
[----:B------:R-:W2:Y:S01]  /*d3d0*/  LDL.LU R14, [R1+0x320] ;  /* 0x00032000010e7983 */ /* 0x000ea20000300800 */
[----:B------:R-:W-:Y:S01]  /*d3e0*/  FFMA.FTZ R43, R13, R15, R43 ;  /* 0x0000000f0d2b7223 */ /* 0x000fe2000001002b */
[----:B----4-:R-:W-:-:S04]  /*d3f0*/  FMUL.FTZ R13, R3, R40 ;  /* 0x00000028030d7220 */ /* 0x010fc80000410000 */
[----:B------:R-:W-:Y:S01]  /*d400*/  FADD.FTZ R42, R42, R13 ;  /* 0x0000000d2a2a7221 */ /* 0x000fe20000010000 */
[C---:B--2---:R-:W-:Y:S01]  /*d410*/  FFMA.FTZ R39, R14.reuse, R40, R39 ;  /* 0x000000280e277223 */ /* 0x044fe20000010027 */
[----:B------:R-:W-:Y:S01]  /*d420*/  FFMA.FTZ R45, R14, R13, R45 ;  /* 0x0000000d0e2d7223 */ /* 0x000fe2000001002d */
[----:B---3--:R-:W-:-:S04]  /*d430*/  FMUL.FTZ R14, R5, R16 ;  /* 0x00000010050e7220 */ /* 0x008fc80000410000 */
[----:B------:R-:W-:Y:S01]  /*d440*/  FFMA.FTZ R45, R44, R14, R45 ;  /* 0x0000000e2c2d7223 */ /* 0x000fe2000001002d */
[----:B------:R-:W-:Y:S02]  /*d450*/  FADD.FTZ R42, R14, R42 ;  /* 0x0000002a0e2a7221 */ /* 0x000fe40000010000 */
[----:B------:R-:W2:Y:S01]  /*d460*/  LDL.LU R14, [R1+0x318] ;  /* 0x00031800010e7983 */ /* 0x000ea20000300800 */
[----:B------:R-:W-:Y:S01]  /*d470*/  FADD.FTZ R41, R41, R40 ;  /* 0x0000002829297221 */ /* 0x000fe20000010000 */
[----:B------:R-:W-:Y:S01]  /*d480*/  FMUL.FTZ R13, R3, R17 ;  /* 0x00000011030d7220 */ /* 0x000fe20000410000 */
[----:B------:R-:W-:Y:S01]  /*d490*/  FADD.FTZ R38, R38, R15 ;  /* 0x0000000f26267221 */ /* 0x000fe20000010000 */
[----:B------:R-:W-:Y:S01]  /*d4a0*/  FFMA.FTZ R43, R44, R16, R43 ;  /* 0x000000102c2b7223 */ /* 0x000fe2000001002b */
[----:B------:R-:W-:Y:S01]  /*d4b0*/  FADD.FTZ R41, R41, R17 ;  /* 0x0000001129297221 */ /* 0x000fe20000010000 */
[----:B------:R-:W3:Y:S01]  /*d4c0*/  LDL.LU R15, [R1+0x304] ;  /* 0x00030400010f7983 */ /* 0x000ee20000300800 */
[----:B------:R-:W-:-:S03]  /*d4d0*/  FADD.FTZ R38, R38, R16 ;  /* 0x0000001026267221 */ /* 0x000fc60000010000 */
[----:B------:R-:W4:Y:S04]  /*d4e0*/  LDL.LU R16, [R1+0x310] ;  /* 0x0003100001107983 */ /* 0x000f280000300800 */
[----:B------:R-:W3:Y:S04]  /*d4f0*/  LDL.LU R40, [R1+0x300] ;  /* 0x0003000001287983 */ /* 0x000ee80000300800 */
[----:B------:R-:W3:Y:S01]  /*d500*/  LDL.LU R44, [R1+0x2fc] ;  /* 0x0002fc00012c7983 */ /* 0x000ee20000300800 */
[----:B--2---:R-:W-:-:S03]  /*d510*/  FFMA.FTZ R39, R14, R17, R39 ;  /* 0x000000110e277223 */ /* 0x004fc60000010027 */
[----:B------:R-:W2:Y:S01]  /*d520*/  LDL.LU R17, [R1+0x314] ;  /* 0x0003140001117983 */ /* 0x000ea20000300800 */
[----:B------:R-:W-:Y:S01]  /*d530*/  FFMA.FTZ R45, R14, R13, R45 ;  /* 0x0000000d0e2d7223 */ /* 0x000fe2000001002d */
[----:B------:R-:W-:Y:S01]  /*d540*/  FMUL.FTZ R14, R5, R18 ;  /* 0x00000012050e7220 */ /* 0x000fe20000410000 */
[----:B------:R-:W-:Y:S01]  /*d550*/  FADD.FTZ R38, R38, R18 ;  /* 0x0000001226267221 */ /* 0x000fe20000010000 */
[----:B------:R-:W-:Y:S01]  /*d560*/  FADD.FTZ R42, R42, R13 ;  /* 0x0000000d2a2a7221 */ /* 0x000fe20000010000 */
[----:B------:R-:W-:-:S03]  /*d570*/  FMUL.FTZ R13, R3, R19 ;  /* 0x00000013030d7220 */ /* 0x000fc60000410000 */
[----:B------:R-:W-:Y:S01]  /*d580*/  FADD.FTZ R42, R14, R42 ;  /* 0x0000002a0e2a7221 */ /* 0x000fe20000010000 */
[----:B----4-:R-:W-:-:S03]  /*d590*/  FFMA.FTZ R39, R16, R19, R39 ;  /* 0x0000001310277223 */ /* 0x010fc60000010027 */
[----:B------:R-:W-:Y:S01]  /*d5a0*/  FADD.FTZ R42, R42, R13 ;  /* 0x0000000d2a2a7221 */ /* 0x000fe20000010000 */
[----:B---3--:R-:W-:Y:S01]  /*d5b0*/  FFMA.FTZ R39, R40, R21, R39 ;  /* 0x0000001528277223 */ /* 0x008fe20000010027 */
[C---:B--2---:R-:W-:Y:S01]  /*d5c0*/  FFMA.FTZ R43, R17.reuse, R18, R43 ;  /* 0x00000012112b7223 */ /* 0x044fe2000001002b */
[----:B------:R-:W-:Y:S01]  /*d5d0*/  FFMA.FTZ R45, R17, R14, R45 ;  /* 0x0000000e112d7223 */ /* 0x000fe2000001002d */
[----:B------:R-:W2:Y:S04]  /*d5e0*/  LDL.LU R18, [R1+0x2f0] ;  /* 0x0002f00001127983 */ /* 0x000ea80000300800 */
[----:B------:R-:W3:Y:S01]  /*d5f0*/  LDL.LU R17, [R1+0x2e0] ;  /* 0x0002e00001117983 */ /* 0x000ee20000300800 */
[----:B------:R-:W-:Y:S01]  /*d600*/  FFMA.FTZ R45, R16, R13, R45 ;  /* 0x0000000d102d7223 */ /* 0x000fe2000001002d */
[----:B------:R-:W-:-:S02]  /*d610*/  FMUL.FTZ R14, R5, R20 ;  /* 0x00000014050e7220 */ /* 0x000fc40000410000 */
[----:B------:R-:W4:Y:S01]  /*d620*/  LDL.LU R16, [R1+0x2cc] ;  /* 0x0002cc0001107983 */ /* 0x000f220000300800 */
[C---:B------:R-:W-:Y:S01]  /*d630*/  FFMA.FTZ R43, R15.reuse, R20, R43 ;  /* 0x000000140f2b7223 */ /* 0x040fe2000001002b */
[----:B------:R-:W-:Y:S01]  /*d640*/  FFMA.FTZ R45, R15, R14, R45 ;  /* 0x0000000e0f2d7223 */ /* 0x000fe2000001002d */
[----:B------:R-:W-:Y:S01]  /*d650*/  FMUL.FTZ R13, R3, R21 ;  /* 0x00000015030d7220 */ /* 0x000fe20000410000 */
[----:B------:R-:W4:Y:S01]  /*d660*/  LDL.LU R15, [R1+0x2c8] ;  /* 0x0002c800010f7983 */ /* 0x000f220000300800 */
[----:B------:R-:W-:Y:S01]  /*d670*/  FADD.FTZ R42, R14, R42 ;  /* 0x0000002a0e2a7221 */ /* 0x000fe20000010000 */
[-C--:B------:R-:W-:Y:S01]  /*d680*/  FMUL.FTZ R14, R5, R22.reuse ;  /* 0x00000016050e7220 */ /* 0x080fe20000410000 */
[----:B------:R-:W-:Y:S02]  /*d690*/  FFMA.FTZ R45, R40, R13, R45 ;  /* 0x0000000d282d7223 */ /* 0x000fe4000001002d */
[----:B------:R-:W4:Y:S01]  /*d6a0*/  LDL.LU R40, [R1+0x2b0] ;  /* 0x0002b00001287983 */ /* 0x000f220000300800 */
[C---:B------:R-:W-:Y:S01]  /*d6b0*/  FFMA.FTZ R43, R44.reuse, R22, R43 ;  /* 0x000000162c2b7223 */ /* 0x040fe2000001002b */
[----:B------:R-:W-:-:S02]  /*d6c0*/  FFMA.FTZ R45, R44, R14, R45 ;  /* 0x0000000e2c2d7223 */ /* 0x000fc4000001002d */
[----:B------:R-:W4:Y:S01]  /*d6d0*/  LDL.LU R44, [R1+0x298] ;  /* 0x00029800012c7983 */ /* 0x000f220000300800 */
[----:B------:R-:W-:Y:S01]  /*d6e0*/  FADD.FTZ R38, R38, R20 ;  /* 0x0000001426267221 */ /* 0x000fe20000010000 */
[----:B------:R-:W-:Y:S01]  /*d6f0*/  FADD.FTZ R42, R42, R13 ;  /* 0x0000000d2a2a7221 */ /* 0x000fe20000010000 */
[----:B------:R-:W-:Y:S01]  /*d700*/  FADD.FTZ R41, R41, R19 ;  /* 0x0000001329297221 */ /* 0x000fe20000010000 */
[----:B------:R-:W-:Y:S01]  /*d710*/  FMUL.FTZ R13, R3, R24 ;  /* 0x00000018030d7220 */ /* 0x000fe20000410000 */
[----:B------:R-:W-:Y:S01]  /*d720*/  FADD.FTZ R38, R38, R22 ;  /* 0x0000001626267221 */ /* 0x000fe20000010000 */
[----:B------:R-:W-:Y:S01]  /*d730*/  FADD.FTZ R42, R14, R42 ;  /* 0x0000002a0e2a7221 */ /* 0x000fe20000010000 */
[----:B------:R-:W4:Y:S01]  /*d740*/  LDL.LU R22, [R1+0x27c] ;  /* 0x00027c0001167983 */ /* 0x000f220000300800 */
[----:B------:R-:W-:Y:S01]  /*d750*/  FADD.FTZ R41, R41, R21 ;  /* 0x0000001529297221 */ /* 0x000fe20000010000 */
[----:B------:R-:W-:Y:S01]  /*d760*/  FMUL.FTZ R14, R5, R23 ;  /* 0x00000017050e7220 */ /* 0x000fe20000410000 */
[----:B------:R-:W-:Y:S01]  /*d770*/  FADD.FTZ R38, R38, R23 ;  /* 0x0000001726267221 */ /* 0x000fe20000010000 */
[----:B------:R-:W-:Y:S01]  /*d780*/  FADD.FTZ R42, R42, R13 ;  /* 0x0000000d2a2a7221 */ /* 0x000fe20000010000 */
[----:B------:R-:W-:Y:S01]  /*d790*/  FADD.FTZ R41, R41, R24 ;  /* 0x0000001829297221 */ /* 0x000fe20000010000 */
[----:B------:R-:W4:Y:S02]  /*d7a0*/  LDL.LU R21, [R1+0x270] ;  /* 0x0002700001157983 */ /* 0x000f240000300800 */
[----:B------:R-:W-:-:S02]  /*d7b0*/  FADD.FTZ R42, R14, R42 ;  /* 0x0000002a0e2a7221 */ /* 0x000fc40000010000 */
[----:B------:R-:W4:Y:S01]  /*d7c0*/  LDL.LU R19, [R1+0x26c] ;  /* 0x00026c0001137983 */ /* 0x000f220000300800 */
[C---:B--2---:R-:W-:Y:S01]  /*d7d0*/  FFMA.FTZ R45, R18.reuse, R13, R45 ;  /* 0x0000000d122d7223 */ /* 0x044fe2000001002d */
[----:B------:R-:W-:Y:S01]  /*d7e0*/  FFMA.FTZ R39, R18, R24, R39 ;  /* 0x0000001812277223 */ /* 0x000fe20000010027 */
[C---:B---3--:R-:W-:Y:S02]  /*d7f0*/  FFMA.FTZ R43, R17.reuse, R23, R43 ;  /* 0x00000017112b7223 */ /* 0x048fe4000001002b */
[----:B------:R-:W-:Y:S01]  /*d800*/  FFMA.FTZ R45, R17, R14, R45 ;  /* 0x0000000e112d7223 */ /* 0x000fe2000001002d */
[----:B------:R-:W2:Y:S01]  /*d810*/  LDL.LU R23, [R1+0x278] ;  /* 0x0002780001177983 */ /* 0x000ea20000300800 */
[----:B------:R-:W-:-:S03]  /*d820*/  FMUL.FTZ R13, R3, R26 ;  /* 0x0000001a030d7220 */ /* 0x000fc60000410000 */
[----:B------:R-:W3:Y:S01]  /*d830*/  LDL.LU R24, [R1+0x274] ;  /* 0x0002740001187983 */ /* 0x000ee20000300800 */
[----:B----4-:R-:W-:Y:S01]  /*d840*/  FFMA.FTZ R45, R16, R13, R45 ;  /* 0x0000000d102d7223 */ /* 0x010fe2000001002d */
[----:B------:R-:W-:Y:S01]  /*d850*/  FMUL.FTZ R14, R5, R25 ;  /* 0x00000019050e7220 */ /* 0x000fe20000410000 */
[----:B------:R-:W-:Y:S01]  /*d860*/  FADD.FTZ R42, R42, R13 ;  /* 0x0000000d2a2a7221 */ /* 0x000fe20000010000 */
[----:B------:R-:W-:Y:S01]  /*d870*/  FMUL.FTZ R13, R3, R27 ;  /* 0x0000001b030d7220 */ /* 0x000fe20000410000 */
[----:B------:R-:W-:Y:S01]  /*d880*/  FFMA.FTZ R39, R16, R26, R39 ;  /* 0x0000001a10277223 */ /* 0x000fe20000010027 */
[C---:B------:R-:W-:Y:S01]  /*d890*/  FFMA.FTZ R45, R15.reuse, R14, R45 ;  /* 0x0000000e0f2d7223 */ /* 0x040fe2000001002d */
[----:B------:R-:W-:Y:S01]  /*d8a0*/  FADD.FTZ R42, R14, R42 ;  /* 0x0000002a0e2a7221 */ /* 0x000fe20000010000 */
[----:B------:R-:W-:Y:S01]  /*d8b0*/  FFMA.FTZ R43, R15, R25, R43 ;  /* 0x000000190f2b7223 */ /* 0x000fe2000001002b */
[----:B------:R-:W-:Y:S01]  /*d8c0*/  FMUL.FTZ R14, R5, R28 ;  /* 0x0000001c050e7220 */ /* 0x000fe20000410000 */
[C---:B------:R-:W-:Y:S01]  /*d8d0*/  FFMA.FTZ R45, R40.reuse, R13, R45 ;  /* 0x0000000d282d7223 */ /* 0x040fe2000001002d */
[----:B------:R-:W-:-:S02]  /*d8e0*/  FFMA.FTZ R39, R40, R27, R39 ;  /* 0x0000001b28277223 */ /* 0x000fc40000010027 */
[----:B------:R-:W4:Y:S01]  /*d8f0*/  LDL.LU R40, [R1+0x268] ;  /* 0x0002680001287983 */ /* 0x000f220000300800 */
[C---:B------:R-:W-:Y:S01]  /*d900*/  FFMA.FTZ R43, R44.reuse, R28, R43 ;  /* 0x0000001c2c2b7223 */ /* 0x040fe2000001002b */
[----:B------:R-:W-:Y:S02]  /*d910*/  FFMA.FTZ R18, R44, R14, R45 ;  /* 0x0000000e2c127223 */ /* 0x000fe4000001002d */
[----:B------:R-:W4:Y:S01]  /*d920*/  LDL.LU R44, [R1+0x264] ;  /* 0x00026400012c7983 */ /* 0x000f220000300800 */
[----:B------:R-:W-:Y:S01]  /*d930*/  FADD.FTZ R13, R42, R13 ;  /* 0x0000000d2a0d7221 */ /* 0x000fe20000010000 */
[-C--:B------:R-:W-:Y:S01]  /*d940*/  FMUL.FTZ R15, R3, R29.reuse ;  /* 0x0000001d030f7220 */ /* 0x080fe20000410000 */
[----:B------:R-:W-:Y:S02]  /*d950*/  FADD.FTZ R41, R41, R26 ;  /* 0x0000001a29297221 */ /* 0x000fe40000010000 */
        /* <DEDUP_REMOVED lines=8> */
[----:B------:R-:W-:Y:S01]  /*d9e0*/  FMUL.FTZ R15, R3, R37 ;  /* 0x00000025030f7220 */ /* 0x000fe20000410000 */
[----:B------:R-:W-:Y:S01]  /*d9f0*/  FADD.FTZ R20, R13, R20 ;  /* 0x000000140d147221 */ /* 0x000fe20000010000 */
[----:B------:R-:W-:Y:S01]  /*da00*/  FADD.FTZ R16, R16, R29 ;  /* 0x0000001d10107221 */ /* 0x000fe20000010000 */
[C---:B--2---:R-:W-:Y:S01]  /*da10*/  FFMA.FTZ R22, R23.reuse, R13, R22 ;  /* 0x0000000d17167223 */ /* 0x044fe20000010016 */
[----:B------:R-:W-:Y:S01]  /*da20*/  FFMA.FTZ R18, R23, R30, R43 ;  /* 0x0000001e17127223 */ /* 0x000fe2000001002b */
[----:B------:R-:W-:Y:S01]  /*da30*/  FADD.FTZ R30, R17, R30 ;  /* 0x0000001e111e7221 */ /* 0x000fe20000010000 */
[C---:B---3--:R-:W-:Y:S01]  /*da40*/  FFMA.FTZ R13, R24.reuse, R37, R14 ;  /* 0x00000025180d7223 */ /* 0x048fe2000001000e */
        /* <DEDUP_REMOVED lines=13> */
[----:B----4-:R-:W-:Y:S01]  /*db20*/  FFMA.FTZ R17, R40, R14, R17 ;  /* 0x0000000e28117223 */ /* 0x010fe20000010011 */
[----:B------:R-:W-:Y:S01]  /*db30*/  FADD.FTZ R19, R14, R19 ;  /* 0x000000130e137221 */ /* 0x000fe20000010000 */
[----:B------:R-:W-:Y:S01]  /*db40*/  FFMA.FTZ R15, R40, R35, R18 ;  /* 0x00000023280f7223 */ /* 0x000fe20000010012 */
[C---:B------:R-:W-:Y:S01]  /*db50*/  FFMA.FTZ R14, R44.reuse, R12, R13 ;  /* 0x0000000c2c0e7223 */ /* 0x040fe2000001000d */
[----:B------:R-:W-:Y:S01]  /*db60*/  FFMA.FTZ R18, R44, R16, R17 ;  /* 0x000000102c127223 */ /* 0x000fe20000010011 */
[----:B------:R-:W-:Y:S01]  /*db70*/  FMUL.FTZ R13, R5, R34 ;  /* 0x00000022050d7220 */ /* 0x000fe20000410000 */
[----:B------:R-:W-:Y:S01]  /*db80*/  FADD.FTZ R16, R19, R16 ;  /* 0x0000001013107221 */ /* 0x000fe20000010000 */
[----:B------:R-:W-:-:S02]  /*db90*/  FMUL.FTZ R17, R3, R33 ;  /* 0x0000002103117220 */ /* 0x000fc40000410000 */
[----:B------:R-:W-:Y:S01]  /*dba0*/  FFMA.FTZ R18, R9, R13, R18 ;  /* 0x0000000d09127223 */ /* 0x000fe20000010012 */
[----:B------:R-:W-:Y:S01]  /*dbb0*/  FADD.FTZ R16, R13, R16 ;  /* 0x000000100d107221 */ /* 0x000fe20000010000 */
[----:B------:R-:W-:Y:S01]  /*dbc0*/  FADD.FTZ R37, R37, R36 ;  /* 0x0000002425257221 */ /* 0x000fe20000010000 */
[----:B------:R-:W-:Y:S01]  /*dbd0*/  FMUL.FTZ R13, R5, R32 ;  /* 0x00000020050d7220 */ /* 0x000fe20000410000 */
[----:B------:R-:W-:Y:S01]  /*dbe0*/  FFMA.FTZ R18, R8, R17, R18 ;  /* 0x0000001108127223 */ /* 0x000fe20000010012 */
[----:B------:R-:W-:Y:S01]  /*dbf0*/  FADD.FTZ R20, R16, R17 ;  /* 0x0000001110147221 */ /* 0x000fe20000010000 */
[----:B------:R-:W-:Y:S01]  /*dc00*/  FADD.FTZ R12, R37, R12 ;  /* 0x0000000c250c7221 */ /* 0x000fe20000010000 */
[----:B------:R-:W-:Y:S01]  /*dc10*/  FMUL.FTZ R17, R3, R11 ;  /* 0x0000000b03117220 */ /* 0x000fe20000410000 */
[----:B------:R-:W-:Y:S01]  /*dc20*/  FFMA.FTZ R18, R7, R13, R18 ;  /* 0x0000000d07127223 */ /* 0x000fe20000010012 */
[----:B------:R-:W-:Y:S01]  /*dc30*/  FADD.FTZ R20, R13, R20 ;  /* 0x000000140d147221 */ /* 0x000fe20000010000 */
[----:B------:R-:W-:Y:S01]  /*dc40*/  FFMA.FTZ R15, R9, R34, R15 ;  /* 0x00000022090f7223 */ /* 0x000fe2000001000f */
[----:B------:R-:W-:Y:S01]  /*dc50*/  FFMA.FTZ R16, R8, R33, R14 ;  /* 0x0000002108107223 */ /* 0x000fe2000001000e */
[----:B------:R-:W-:Y:S01]  /*dc60*/  FADD.FTZ R14, R12, R33 ;  /* 0x000000210c0e7221 */ /* 0x000fe20000010000 */
[----:B------:R-:W-:Y:S01]  /*dc70*/  FFMA.FTZ R19, R6, R17, R18 ;  /* 0x0000001106137223 */ /* 0x000fe20000010012 */
[----:B------:R-:W-:Y:S01]  /*dc80*/  FMUL.FTZ R12, R5, R10 ;  /* 0x0000000a050c7220 */ /* 0x000fe20000410000 */
[----:B------:R-:W-:Y:S01]  /*dc90*/  FADD.FTZ R17, R20, R17 ;  /* 0x0000001114117221 */ /* 0x000fe20000010000 */
[----:B------:R-:W-:Y:S01]  /*dca0*/  FFMA.FTZ R15, R7, R32, R15 ;  /* 0x00000020070f7223 */ /* 0x000fe2000001000f */
[----:B------:R0:W5:Y:S01]  /*dcb0*/  LDL.LU R9, [R1+0x4b8] ;  /* 0x0004b80001097983 */ /* 0x0001620000300800 */
[----:B------:R-:W-:Y:S01]  /*dcc0*/  FFMA.FTZ R19, R4, R12, R19 ;  /* 0x0000000c04137223 */ /* 0x000fe20000010013 */
[----:B------:R-:W-:Y:S01]  /*dcd0*/  FADD.FTZ R18, R12, R17 ;  /* 0x000000110c127221 */ /* 0x000fe20000010000 */
[----:B------:R-:W-:Y:S01]  /*dce0*/  FFMA.FTZ R12, R6, R11, R16 ;  /* 0x0000000b060c7223 */ /* 0x000fe20000010010 */
[----:B------:R-:W-:Y:S01]  /*dcf0*/  FFMA.FTZ R13, R4, R10, R15 ;  /* 0x0000000a040d7223 */ /* 0x000fe2000001000f */
[----:B------:R0:W5:Y:S04]  /*dd00*/  LDL.LU R8, [R1+0x4b4] ;  /* 0x0004b40001087983 */ /* 0x0001680000300800 */
[----:B------:R0:W5:Y:S04]  /*dd10*/  LDL.LU R7, [R1+0x4b0] ;  /* 0x0004b00001077983 */ /* 0x0001680000300800 */
[----:B------:R0:W5:Y:S04]  /*dd20*/  LDL.LU R6, [R1+0x4ac] ;  /* 0x0004ac0001067983 */ /* 0x0001680000300800 */
[----:B------:R0:W5:Y:S01]  /*dd30*/  LDL.LU R4, [R1+0x4a8] ;  /* 0x0004a80001047983 */ /* 0x0001620000300800 */
[----:B------:R-:W-:-:S04]  /*dd40*/  FADD.FTZ R30, R30, R31 ;  /* 0x0000001f1e1e7221 */ /* 0x000fc80000010000 */
[----:B------:R-:W-:-:S04]  /*dd50*/  FADD.FTZ R35, R30, R35 ;  /* 0x000000231e237221 */ /* 0x000fc80000010000 */
[----:B------:R-:W-:-:S04]  /*dd60*/  FADD.FTZ R35, R35, R34 ;  /* 0x0000002223237221 */ /* 0x000fc80000010000 */
[----:B------:R-:W-:Y:S01]  /*dd70*/  FADD.FTZ R35, R35, R32 ;  /* 0x0000002023237221 */ /* 0x000fe20000010000 */
[----:B------:R-:W-:-:S03]  /*dd80*/  FADD.FTZ R14, R14, R11 ;  /* 0x0000000b0e0e7221 */ /* 0x000fc60000010000 */
[----:B0-----:R-:W-:-:S07]  /*dd90*/  FADD.FTZ R15, R35, R10 ;  /* 0x0000000a230f7221 */ /* 0x001fce0000010000 */
.L_x_1623:
        /* <DEDUP_REMOVED lines=47> */
.L_x_1625:
[----:B------:R-:W-:Y:S05]  /*e090*/  BSYNC.RECONVERGENT B0 ;  /* 0x0000000000007941 */ /* 0x000fea0003800200 */
.L_x_1624:
        /* <DEDUP_REMOVED lines=52> */
.L_x_1627:
[----:B------:R-:W-:Y:S05]  /*e3e0*/  BSYNC.RECONVERGENT B0 ;  /* 0x0000000000007941 */ /* 0x000fea0003800200 */
.L_x_1626:
        /* <DEDUP_REMOVED lines=26> */
[----:B------:R0:W-:Y:S01]  /*e590*/  STL [R1+0x4c4], R8 ;  /* 0x0004c40801007387 */ /* 0x0001e20000100800 */
[----:B---3--:R-:W-:-:S03]  /*e5a0*/  MOV R9, R6 ;  /* 0x0000000600097202 */ /* 0x008fc60000000f00 */
[----:B------:R-:W-:Y:S01]  /*e5b0*/  STL [R1+0x4b0], R3 ;  /* 0x0004b00301007387 */ /* 0x000fe20000100800 */
[----:B0-----:R-:W-:Y:S01]  /*e5c0*/  MOV R11, R4 ;  /* 0x00000004000b7202 */ /* 0x001fe20000000f00 */
[----:B------:R-:W-:Y:S01]  /*e5d0*/  FADD.FTZ R16, R16, R20 ;  /* 0x0000001410107221 */ /* 0x000fe20000010000 */
[----:B------:R-:W-:Y:S01]  /*e5e0*/  FADD.FTZ R21, R17, R21 ;  /* 0x0000001511157221 */ /* 0x000fe20000010000 */
[----:B------:R-:W-:Y:S01]  /*e5f0*/  MOV R10, R5 ;  /* 0x00000005000a7202 */ /* 0x000fe20000000f00 */
[----:B------:R-:W-:Y:S01]  /*e600*/  FADD.FTZ R22, R18, R22 ;  /* 0x0000001612167221 */ /* 0x000fe20000010000 */
[----:B------:R-:W-:Y:S01]  /*e610*/  MOV R8, R7 ;  /* 0x0000000700087202 */ /* 0x000fe20000000f00 */
[----:B------:R-:W-:Y:S01]  /*e620*/  FADD.FTZ R23, R19, R23 ;  /* 0x0000001713177221 */ /* 0x000fe20000010000 */
[----:B------:R0:W-:Y:S01]  /*e630*/  STL [R1+0x4d8], R11 ;  /* 0x0004d80b01007387 */ /* 0x0001e20000100800 */
[----:B-1----:R-:W-:-:S03]  /*e640*/  MOV R6, R29 ;  /* 0x0000001d00067202 */ /* 0x002fc60000000f00 */
[----:B------:R-:W-:Y:S01]  /*e650*/  LDS.128 R40, [R44+0x1680] ;  /* 0x001680002c287984 */ /* 0x000fe20000000c00 */
[----:B------:R-:W-:Y:S01]  /*e660*/  MOV R7, R28 ;  /* 0x0000001c00077202 */ /* 0x000fe20000000f00 */
[----:B--2---:R-:W-:Y:S02]  /*e670*/  FADD.FTZ R24, R16, R24 ;  /* 0x0000001810187221 */ /* 0x004fe40000010000 */
[----:B------:R1:W-:Y:S01]  /*e680*/  STL [R1+0x4d4], R6 ;  /* 0x0004d40601007387 */ /* 0x0003e20000100800 */
[----:B------:R-:W-:Y:S01]  /*e690*/  FADD.FTZ R25, R21, R25 ;  /* 0x0000001915197221 */ /* 0x000fe20000010000 */
[----:B------:R-:W-:Y:S01]  /*e6a0*/  MOV R5, R30 ;  /* 0x0000001e00057202 */ /* 0x000fe20000000f00 */
[----:B----4-:R-:W-:Y:S01]  /*e6b0*/  FADD.FTZ R32, R24, R32 ;  /* 0x0000002018207221 */ /* 0x010fe20000010000 */
[----:B------:R-:W-:Y:S01]  /*e6c0*/  MOV R4, R31 ;  /* 0x0000001f00047202 */ /* 0x000fe20000000f00 */
[----:B------:R-:W-:Y:S01]  /*e6d0*/  FADD.FTZ R26, R22, R26 ;  /* 0x0000001a161a7221 */ /* 0x000fe20000010000 */
[----:B------:R-:W2:Y:S01]  /*e6e0*/  LDS.128 R28, [R44+0x1400] ;  /* 0x001400002c1c7984 */ /* 0x000ea20000000c00 */
[----:B------:R-:W-:Y:S01]  /*e6f0*/  FADD.FTZ R27, R23, R27 ;  /* 0x0000001b171b7221 */ /* 0x000fe20000010000 */
[----:B0-----:R-:W-:Y:S01]  /*e700*/  MOV R11, R2 ;  /* 0x00000002000b7202 */ /* 0x001fe20000000f00 */
[----:B------:R-:W-:Y:S01]  /*e710*/  FADD.FTZ R26, R26, R34 ;  /* 0x000000221a1a7221 */ /* 0x000fe20000010000 */
[----:B-1----:R-:W-:Y:S01]  /*e720*/  MOV R6, R0 ;  /* 0x0000000000067202 */ /* 0x002fe20000000f00 */
[----:B------:R-:W0:Y:S03]  /*e730*/  LDS.128 R36, [R44+0x1900] ;  /* 0x001900002c247984 */ /* 0x000e260000000c00 */
[----:B------:R-:W-:Y:S01]  /*e740*/  MOV R24, R6 ;  /* 0x0000000600187202 */ /* 0x000fe20000000f00 */
[----:B------:R-:W-:Y:S01]  /*e750*/  FADD.FTZ R6, R25, R33 ;  /* 0x0000002119067221 */ /* 0x000fe20000010000 */
[----:B------:R-:W-:Y:S03]  /*e760*/  LDS.128 R12, [R44+0x1e00] ;  /* 0x001e00002c0c7984 */ /* 0x000fe60000000c00 */
[----:B------:R-:W-:Y:S01]  /*e770*/  FADD.FTZ R33, R32, R24 ;  /* 0x0000001820217221 */ /* 0x000fe20000010000 */
[----:B------:R-:W-:Y:S01]  /*e780*/  MOV R34, R6 ;  /* 0x0000000600227202 */ /* 0x000fe20000000f00 */
[----:B------:R-:W3:Y:S01]  /*e790*/  LDL.LU R32, [R1+0x24c] ;  /* 0x00024c0001207983 */ /* 0x000ee20000300800 */
[----:B------:R-:W-:Y:S01]  /*e7a0*/  FADD.FTZ R6, R27, R35 ;  /* 0x000000231b067221 */ /* 0x000fe20000010000 */
[----:B------:R-:W-:-:S02]  /*e7b0*/  MOV R35, R26 ;  /* 0x0000001a00237202 */ /* 0x000fc40000000f00 */
        /* <DEDUP_REMOVED lines=10> */
[----:B-1----:R-:W2:Y:S01]  /*e860*/  LDL.LU R44, [R1+0x248] ;  /* 0x00024800012c7983 */ /* 0x002ea20000300800 */
[----:B---3--:R-:W-:-:S03]  /*e870*/  FADD.FTZ R32, R6, R32 ;  /* 0x0000002006207221 */ /* 0x008fc60000010000 */
[----:B------:R-:W3:Y:S01]  /*e880*/  LDL.LU R6, [R1+0x4d4] ;  /* 0x0004d40001067983 */ /* 0x000ee20000300800 */
[----:B------:R-:W-:Y:S01]  /*e890*/  FADD.FTZ R34, R34, R10 ;  /* 0x0000000a22227221 */ /* 0x000fe20000010000 */
[----:B------:R-:W-:Y:S02]  /*e8a0*/  FADD.FTZ R32, R32, R8 ;  /* 0x0000000820207221 */ /* 0x000fe40000010000 */
[----:B------:R1:W5:Y:S02]  /*e8b0*/  LDL.LU R10, [R1+0x4cc] ;  /* 0x0004cc00010a7983 */ /* 0x0003640000300800 */
[----:B------:R-:W-:Y:S02]  /*e8c0*/  FADD.FTZ R32, R32, R4 ;  /* 0x0000000420207221 */ /* 0x000fe40000010000 */
        /* <DEDUP_REMOVED lines=24> */
[----:B------:R-:W4:Y:S01]  /*ea50*/  S2R R45, SR_TID.X ;  /* 0x00000000002d7919 */ /* 0x000f220000002100 */
[----:B0-----:R-:W-:Y:S01]  /*ea60*/  FADD.FTZ R33, R33, R36 ;  /* 0x0000002421217221 */ /* 0x001fe20000010000 */
        /* <DEDUP_REMOVED lines=22> */
[----:B-1----:R-:W-:-:S07]  /*ebd0*/  FADD.FTZ R15, R32, R27 ;  /* 0x0000001b200f7221 */ /* 0x002fce0000010000 */
.L_x_1629:
[----:B------:R-:W-:Y:S05]  /*ebe0*/  BSYNC.RECONVERGENT B0 ;  /* 0x0000000000007941 */ /* 0x000fea0003800200 */
.L_x_1628:
[----:B------:R-:W-:Y:S04]  /*ebf0*/  BSSY.RECONVERGENT B0, `(.L_x_1630) ;  /* 0x000001e000007945 */ /* 0x000fe80003800200 */
[----:B------:R-:W-:Y:S05]  /*ec00*/  @P3 BRA `(.L_x_1631) ;  /* 0x0000000000703947 */ /* 0x000fea0003800000 */
[----:B------:R-:W1:Y:S01]  /*ec10*/  LDC.64 R20, c[0x0][0x3f8] ;  /* 0x0000fe00ff147b82 */ /* 0x000e620000000a00 */
[----:B------:R-:W-:-:S05]  /*ec20*/  MOV R22, UR13 ;  /* 0x0000000d00167c02 */ /* 0x000fca0008000f00 */
[----:B----4-:R-:W-:Y:S02]  /*ec30*/  IMAD R23, R22, 0x28, R45 ;  /* 0x0000002816177824 */ /* 0x010fe400078e022d */
[----:B---3--:R-:W3:Y:S01]  /*ec40*/  LDC.64 R16, c[0x0][0x3d8] ;  /* 0x0000f600ff107b82 */ /* 0x008ee20000000a00 */
[----:B-12---:R-:W-:Y:S01]  /*ec50*/  IMAD.WIDE.U32 R18, R20, 0x3, RZ ;  /* 0x0000000314127825 */ /* 0x006fe200078e00ff */
[C---:B------:R-:W-:Y:S02]  /*ec60*/  LEA R25, R21.reuse, R21, 0x1 ;  /* 0x0000001515197211 */ /* 0x040fe400078e08ff */
[----:B------:R-:W-:Y:S02]  /*ec70*/  LEA.HI R27, P1, R21, R20, RZ, 0x1 ;  /* 0x00000014151b7211 */ /* 0x000fe400078308ff */
[----:B------:R-:W-:Y:S02]  /*ec80*/  IADD3 R25, PT, PT, R19, R25, RZ ;  /* 0x0000001913197210 */ /* 0x000fe40007ffe0ff */
[----:B------:R-:W-:Y:S01]  /*ec90*/  IADD3.X R22, PT, PT, RZ, R21, RZ, P1, !PT ;  /* 0x00000015ff167210 */ /* 0x000fe20000ffe4ff */
[----:B---3--:R-:W-:Y:S01]  /*eca0*/  IMAD.WIDE R16, R23, 0x4, R16 ;  /* 0x0000000417107825 */ /* 0x008fe200078e0210 */
        /* <DEDUP_REMOVED lines=18> */
.L_x_1631:
[----:B------:R-:W-:Y:S05]  /*edd0*/  BSYNC.RECONVERGENT B0 ;  /* 0x0000000000007941 */ /* 0x000fea0003800200 */
.L_x_1630:
[----:B------:R-:W-:-:S09]  /*ede0*/  UISETP.GE.U32.AND UP0, UPT, UR12, 0x2, UPT ;  /* 0x000000020c00788c */ /* 0x000fd2000bf06070 */
[----:B------:R-:W-:Y:S05]  /*edf0*/  BRA.U !UP0, `(.L_x_1632) ;  /* 0x0000000d08787547 */ /* 0x000fea000b800000 */
[----:B-1----:R-:W1:Y:S01]  /*ee00*/  LDC.64 R14, c[0x0][0x3d0] ;  /* 0x0000f400ff0e7b82 */ /* 0x002e620000000a00 */
        /* <DEDUP_REMOVED lines=8> */
[----:B-1----:R-:W-:Y:S01]  /*ee90*/  IMAD.WIDE R14, R13, 0x4, R14 ;  /* 0x000000040d0e7825 */ /* 0x002fe200078e020e */
[----:B0-----:R-:W-:Y:S06]  /*eea0*/  @P0 BRA `(.L_x_1634) ;  /* 0x0000000000680947 */ /* 0x001fec0003800000 */
[----:B------:R-:W2:Y:S01]  /*eeb0*/  LDC.64 R12, c[0x0][0x3c8] ;  /* 0x0000f200ff0c7b82 */ /* 0x000ea20000000a00 */
[----:B------:R-:W-:Y:S02]  /*eec0*/  UIADD3 UR7, UPT, UPT, UR6, UR14, URZ ;  /* 0x0000000e06077290 */ /* 0x000fe4000fffe0ff */
[----:B------:R-:W-:Y:S02]  /*eed0*/  UIMAD UR13, UR29, UR9, UR14 ;  /* 0x000000091d0d72a4 */ /* 0x000fe4000f8e020e */
[----:B------:R-:W-:Y:S02]  /*eee0*/  ULOP3.LUT UP0, UR5, UR4, 0x2, URZ, 0xc0, !UPT ;  /* 0x0000000204057892 */ /* 0x000fe4000f80c0ff */
[----:B------:R-:W-:Y:S02]  /*eef0*/  MOV R19, UR7 ;  /* 0x0000000700137c02 */ /* 0x000fe40008000f00 */
[----:B------:R-:W-:Y:S01]  /*ef00*/  UIADD3 UR5, UPT, UPT, -UR5, 0x1, URZ ;  /* 0x0000000105057890 */ /* 0x000fe2000fffe1ff */
[----:B------:R-:W-:-:S05]  /*ef10*/  MOV R17, UR13 ;  /* 0x0000000d00117c02 */ /* 0x000fca0008000f00 */
[----:B---3--:R-:W-:-:S05]  /*ef20*/  IMAD.WIDE.U32 R16, R17, 0x8, R14 ;  /* 0x0000000811107825 */ /* 0x008fca00078e000e */
[----:B-----5:R0:W-:Y:S01]  /*ef30*/  STG.E.64 desc[UR10][R16.64], R10 ;  /* 0x0000000a10007986 */ /* 0x0201e2000c101b0a */
[----:B--2---:R-:W-:Y:S01]  /*ef40*/  IMAD.WIDE.U32 R18, R19, 0x4, R12 ;  /* 0x0000000413127825 */ /* 0x004fe200078e000c */
        /* <DEDUP_REMOVED lines=11> */
.L_x_1635:
[----:B------:R-:W2:Y:S04]  /*f000*/  LDG.E.STRONG.GPU R12, desc[UR10][R18.64] ;  /* 0x0000000a120c7981 */ /* 0x000ea8000c1ef900 */
[----:B--2---:R-:W-:Y:S04]  /*f010*/  CCTL.IVALL ;  /* 0x00000000ff00798f */ /* 0x004fe80002000000 */
[----:B------:R0:W-:Y:S01]  /*f020*/  STL [R1], R12 ;  /* 0x0000000c01007387 */ /* 0x0001e20000100800 */
[----:B------:R-:W-:-:S13]  /*f030*/  ISETP.NE.AND P0, PT, R12, UR5, PT ;  /* 0x000000050c007c0c */ /* 0x000fda000bf05270 */
[----:B0-----:R-:W-:Y:S05]  /*f040*/  @P0 BRA `(.L_x_1635) ;  /* 0xfffffffc00ec0947 */ /* 0x001fea000383ffff */
.L_x_1634:
[----:B------:R-:W-:Y:S05]  /*f050*/  BSYNC.RECONVERGENT B0 ;  /* 0x0000000000007941 */ /* 0x000fea0003800200 */
.L_x_1633:
        /* <DEDUP_REMOVED lines=15> */
.L_x_1637:
[----:B------:R-:W-:Y:S02]  /*f150*/  ISETP.NE.AND P1, PT, RZ, UR23, PT ;  /* 0x00000017ff007c0c */ /* 0x000fe4000bf25270 */
[----:B------:R-:W-:Y:S02]  /*f160*/  MOV R13, UR6 ;  /* 0x00000006000d7c02 */ /* 0x000fe40008000f00 */
[----:B----4-:R-:W-:-:S13]  /*f170*/  ISETP.NE.OR P1, PT, R45, RZ, !P1 ;  /* 0x000000ff2d00720c */ /* 0x010fda0004f25670 */
[----:B------:R-:W-:-:S06]  /*f180*/  @!P1 IMAD.WIDE.U32 R12, R13, 0x8, R14 ;  /* 0x000000080d0c9825 */ /* 0x000fcc00078e000e */
[----:B------:R-:W4:Y:S01]  /*f190*/  @!P1 LDG.E.64 R12, desc[UR10][R12.64] ;  /* 0x0000000a0c0c9981 */ /* 0x000f22000c1e1b00 */
        /* <DEDUP_REMOVED lines=23> */
[----:B--2---:R-:W-:Y:S01]  /*f310*/  @!P3 IMAD.WIDE.U32 R18, R19, 0x8, R14 ;  /* 0x000000081312b825 */ /* 0x004fe200078e000e */
        /* <DEDUP_REMOVED lines=10> */
[----:B----45:R-:W-:Y:S01]  /*f3c0*/  @!P1 FADD.FTZ R11, R11, R13 ;  /* 0x0000000d0b0b9221 */ /* 0x030fe20000010000 */
        /* <DEDUP_REMOVED lines=37> */
.L_x_1636:
        /* <DEDUP_REMOVED lines=35> */
[----:B------:R-:W-:-:S04]  /*f850*/  MOV R19, UR7 ;  /* 0x0000000700137c02 */ /* 0x000fc80008000f00 */
[----:B------:R-:W4:Y:S01]  /*f860*/  @!P0 LDG.E.64 R12, desc[UR10][R12.64] ;  /* 0x0000000a0c0c8981 */ /* 0x000f22000c1e1b00 */
[----:B--2---:R-:W-:-:S04]  /*f870*/  @!P2 IMAD.WIDE.U32 R18, R19, 0x8, R14 ;  /* 0x000000081312a825 */ /* 0x004fc800078e000e */
[----:B------:R-:W-:Y:S02]  /*f880*/  @!P3 IMAD.WIDE.U32 R20, R21, 0x8, R14 ;  /* 0x000000081514b825 */ /* 0x000fe400078e000e */
[----:B------:R-:W2:Y:S04]  /*f890*/  @!P2 LDG.E.64 R18, desc[UR10][R18.64] ;  /* 0x0000000a1212a981 */ /* 0x000ea8000c1e1b00 */
[----:B------:R-:W2:Y:S01]  /*f8a0*/  @!P3 LDG.E.64 R20, desc[UR10][R20.64] ;  /* 0x0000000a1414b981 */ /* 0x000ea2000c1e1b00 */
[----:B------:R-:W-:-:S04]  /*f8b0*/  MOV R22, UR5 ;  /* 0x0000000500167c02 */ /* 0x000fc80008000f00 */
[----:B------:R-:W-:-:S04]  /*f8c0*/  IADD3 R22, PT, PT, R22, 0x4, RZ ;  /* 0x0000000416167810 */ /* 0x000fc80007ffe0ff */
[----:B------:R-:W-:Y:S01]  /*f8d0*/  R2UR UR5, R22 ;  /* 0x00000000160572ca */ /* 0x000fe200000e0000 */
[----:B----45:R-:W-:Y:S01]  /*f8e0*/  @!P0 FADD.FTZ R10, R10, R12 ;  /* 0x0000000c0a0a8221 */ /* 0x030fe20000010000 */
[----:B------:R-:W-:-:S03]  /*f8f0*/  @!P0 FADD.FTZ R11, R11, R13 ;  /* 0x0000000d0b0b8221 */ /* 0x000fc60000010000 */
[----:B---3--:R-:W-:Y:S01]  /*f900*/  @!P1 FADD.FTZ R10, R10, R16 ;  /* 0x000000100a0a9221 */ /* 0x008fe20000010000 */
[----:B------:R-:W-:-:S03]  /*f910*/  @!P1 FADD.FTZ R11, R11, R17 ;  /* 0x000000110b0b9221 */ /* 0x000fc60000010000 */
[----:B--2---:R-:W-:Y:S01]  /*f920*/  @!P2 FADD.FTZ R10, R10, R18 ;  /* 0x000000120a0aa221 */ /* 0x004fe20000010000 */
[----:B------:R-:W-:-:S03]  /*f930*/  @!P2 FADD.FTZ R11, R11, R19 ;  /* 0x000000130b0ba221 */ /* 0x000fc60000010000 */
[----:B------:R-:W-:Y:S01]  /*f940*/  @!P3 FADD.FTZ R10, R10, R20 ;  /* 0x000000140a0ab221 */ /* 0x000fe20000010000 */
[----:B------:R-:W-:-:S07]  /*f950*/  @!P3 FADD.FTZ R11, R11, R21 ;  /* 0x000000150b0bb221 */ /* 0x000fce0000010000 */
.L_x_1638:
[----:B------:R-:W-:Y:S05]  /*f960*/  BRA.U !UP0, `(.L_x_1632) ;  /* 0x00000001089c7547 */ /* 0x000fea000b800000 */
[----:B------:R-:W0:Y:S01]  /*f970*/  S2R R19, SR_CTAID.X ;  /* 0x0000000000137919 */ /* 0x000e220000002500 */
[----:B------:R-:W-:Y:S02]  /*f980*/  UISETP.NE.AND UP0, UPT, UR18, 0x1, UPT ;  /* 0x000000011200788c */ /* 0x000fe4000bf05270 */
[----:B------:R-:W-:-:S07]  /*f990*/  ULOP3.LUT UR6, UR12, 0x1, URZ, 0xc0, !UPT ;  /* 0x000000010c067892 */ /* 0x000fce000f8ec0ff */
[----:B------:R-:W-:Y:S05]  /*f9a0*/  BRA.U !UP0, `(.L_x_1639) ;  /* 0x0000000108587547 */ /* 0x000fea000b800000 */
[----:B------:R-:W1:Y:S01]  /*f9b0*/  S2R R13, SR_CTAID.X ;  /* 0x00000000000d7919 */ /* 0x000e620000002500 */
[----:B--2---:R-:W-:Y:S01]  /*f9c0*/  MOV R18, UR5 ;  /* 0x0000000500127c02 */ /* 0x004fe20008000f00 */
[----:B------:R-:W2:Y:S01]  /*f9d0*/  S2R R12, SR_CTAID.Y ;  /* 0x00000000000c7919 */ /* 0x000ea20000002600 */
        /* <DEDUP_REMOVED lines=10> */
[----:B---3--:R-:W-:Y:S01]  /*fa80*/  @!P1 IMAD.WIDE.U32 R16, R17, 0x8, R14 ;  /* 0x0000000811109825 */ /* 0x008fe200078e000e */
        /* <DEDUP_REMOVED lines=8> */
.L_x_1639:
[----:B0-----:R-:W-:Y:S01]  /*fb10*/  ISETP.NE.AND P0, PT, R19, UR5, PT ;  /* 0x0000000513007c0c */ /* 0x001fe2000bf05270 */
[----:B------:R-:W-:Y:S01]  /*fb20*/  BSSY.RECONVERGENT B0, `(.L_x_1632) ;  /* 0x000000b000007945 */ /* 0x000fe20003800200 */
[----:B------:R-:W-:Y:S02]  /*fb30*/  MOV R12, UR6 ;  /* 0x00000006000c7c02 */ /* 0x000fe40008000f00 */
[----:B----4-:R-:W-:-:S04]  /*fb40*/  ISETP.NE.OR P0, PT, R45, RZ, !P0 ;  /* 0x000000ff2d00720c */ /* 0x010fc80004705670 */
[----:B------:R-:W-:-:S13]  /*fb50*/  ISETP.NE.U32.OR P0, PT, R12, 0x1, P0 ;  /* 0x000000010c00780c */ /* 0x000fda0000705470 */
[----:B------:R-:W-:Y:S05]  /*fb60*/  @P0 BRA `(.L_x_1640) ;  /* 0x0000000000180947 */ /* 0x000fea0003800000 */
[----:B------:R-:W-:-:S06]  /*fb70*/  UIMAD UR6, UR9, UR5, UR14 ;  /* 0x00000005090672a4 */ /* 0x000fcc000f8e020e */
[----:B------:R-:W-:-:S05]  /*fb80*/  MOV R13, UR6 ;  /* 0x00000006000d7c02 */ /* 0x000fca0008000f00 */
[----:B------:R-:W-:-:S06]  /*fb90*/  IMAD.WIDE.U32 R14, R13, 0x8, R14 ;  /* 0x000000080d0e7825 */ /* 0x000fcc00078e000e */
[----:B------:R-:W3:Y:S02]  /*fba0*/  LDG.E.64 R14, desc[UR10][R14.64] ;  /* 0x0000000a0e0e7981 */ /* 0x000ee4000c1e1b00 */
[----:B---3-5:R-:W-:Y:S01]  /*fbb0*/  FADD.FTZ R10, R10, R14 ;  /* 0x0000000e0a0a7221 */ /* 0x028fe20000010000 */
[----:B------:R-:W-:-:S07]  /*fbc0*/  FADD.FTZ R11, R11, R15 ;  /* 0x0000000f0b0b7221 */ /* 0x000fce0000010000 */
.L_x_1640:
[----:B------:R-:W-:Y:S05]  /*fbd0*/  BSYNC.RECONVERGENT B0 ;  /* 0x0000000000007941 */ /* 0x000fea0003800200 */
.L_x_1632:
        /* <DEDUP_REMOVED lines=17> */
.L_x_1646:
[----:B------:R-:W-:-:S05]  /*fcf0*/  LEA R23, R21, UR15, 0x3 ;  /* 0x0000000f15177c11 */ /* 0x000fca000f8e18ff */
[----:B-1----:R-:W3:Y:S04]  /*fd00*/  LDL.128 R12, [R23+0x10] ;  /* 0x00001000170c7983 */ /* 0x002ee80000100c00 */
[----:B0-2---:R0:W2:Y:S01]  /*fd10*/  LDL.128 R16, [R23+0x110] ;  /* 0x0001100017107983 */ /* 0x0050a20000100c00 */
[----:B------:R-:W-:Y:S01]  /*fd20*/  BSSY.RECONVERGENT B0, `(.L_x_1641) ;  /* 0x0000036000007945 */ /* 0x000fe20003800200 */
[----:B---3--:R-:W-:Y:S01]  /*fd30*/  FADD.FTZ R12, R12, -UR28 ;  /* 0x8000001c0c0c7e21 */ /* 0x008fe20008010000 */
[----:B------:R-:W-:Y:S01]  /*fd40*/  FADD.FTZ R13, R13, -UR28 ;  /* 0x8000001c0d0d7e21 */ /* 0x000fe20008010000 */
[----:B------:R-:W-:Y:S02]  /*fd50*/  FADD.FTZ R14, R14, -UR28 ;  /* 0x8000001c0e0e7e21 */ /* 0x000fe40008010000 */
[----:B------:R-:W-:Y:S01]  /*fd60*/  FMUL.FTZ R28, R12, UR16 ;  /* 0x000000100c1c7c20 */ /* 0x000fe20008410000 */
[----:B------:R-:W-:-:S03]  /*fd70*/  FMUL.FTZ R13, R13, UR16 ;  /* 0x000000100d0d7c20 */ /* 0x000fc60008410000 */
[----:B------:R-:W-:Y:S01]  /*fd80*/  @P2 FFMA.FTZ R10, R3, R28, R0 ;  /* 0x0000001c030a2223 */ /* 0x000fe20000010000 */
[----:B------:R-:W-:-:S03]  /*fd90*/  @P2 FFMA.FTZ R12, R5, R13, R2 ;  /* 0x0000000d050c2223 */ /* 0x000fc60000010002 */
[----:B------:R-:W-:Y:S01]  /*fda0*/  @P2 FMUL.FTZ R22, R10, -1.4426950216293334961 ;  /* 0xbfb8aa3b0a162820 */ /* 0x000fe20000410000 */
[----:B------:R-:W-:-:S05]  /*fdb0*/  @P2 FMUL.FTZ R24, R12, -1.4426950216293334961 ;  /* 0xbfb8aa3b0c182820 */ /* 0x000fca0000410000 */
[----:B------:R-:W0:Y:S04]  /*fdc0*/  @P2 MUFU.EX2 R22, R22 ;  /* 0x0000001600162308 */ /* 0x000e280000000800 */
[----:B------:R-:W1:Y:S01]  /*fdd0*/  @P2 MUFU.EX2 R24, R24 ;  /* 0x0000001800182308 */ /* 0x000e620000000800 */
[----:B0-----:R-:W-:Y:S01]  /*fde0*/  @P2 FADD.FTZ R23, R22, 1 ;  /* 0x3f80000016172421 */ /* 0x001fe20000010000 */
[----:B------:R-:W-:Y:S01]  /*fdf0*/  FADD.FTZ R22, R15, -UR28 ;  /* 0x8000001c0f167e21 */ /* 0x000fe20008010000 */
[----:B-1----:R-:W-:-:S03]  /*fe00*/  @P2 FADD.FTZ R26, R24, 1 ;  /* 0x3f800000181a2421 */ /* 0x002fc60000010000 */
[----:B------:R-:W-:Y:S01]  /*fe10*/  FMUL.FTZ R30, R22, UR16 ;  /* 0x00000010161e7c20 */ /* 0x000fe20008410000 */
[----:B------:R-:W0:Y:S01]  /*fe20*/  @P2 MUFU.RCP R23, R23 ;  /* 0x0000001700172308 */ /* 0x000e220000001000 */
[----:B------:R-:W-:-:S07]  /*fe30*/  FFMA.FTZ R22, R20, R13, R11 ;  /* 0x0000000d14167223 */ /* 0x000fce000001000b */
[----:B------:R-:W1:Y:S01]  /*fe40*/  @P2 MUFU.RCP R26, R26 ;  /* 0x0000001a001a2308 */ /* 0x000e620000001000 */
[----:B0-----:R-:W-:Y:S01]  /*fe50*/  @P2 FADD.FTZ R25, -R23, 1 ;  /* 0x3f80000017192421 */ /* 0x001fe20000010100 */
[----:B--2---:R-:W-:-:S03]  /*fe60*/  @P2 FMUL.FTZ R27, R16, R23 ;  /* 0x00000017101b2220 */ /* 0x004fc60000410000 */
[----:B------:R-:W-:Y:S01]  /*fe70*/  @P2 FFMA.FTZ R10, R10, R25, 1 ;  /* 0x3f8000000a0a2423 */ /* 0x000fe20000010019 */
[----:B------:R-:W-:-:S03]  /*fe80*/  LEA R25, R21, R4, 0x4 ;  /* 0x0000000415197211 */ /* 0x000fc600078e20ff */
[----:B------:R-:W-:Y:S01]  /*fe90*/  @P2 FMUL.FTZ R16, R27, R10 ;  /* 0x0000000a1b102220 */ /* 0x000fe20000410000 */
[----:B------:R-:W-:Y:S01]  /*fea0*/  ISETP.GE.U32.AND P0, PT, R25, UR18, PT ;  /* 0x0000001219007c0c */ /* 0x000fe2000bf06070 */
[----:B------:R-:W-:Y:S01]  /*feb0*/  FFMA.FTZ R10, R20, R28, R11 ;  /* 0x0000001c140a7223 */ /* 0x000fe2000001000b */
[----:B------:R-:W-:Y:S01]  /*fec0*/  SHF.R.S32.HI R24, RZ, 0x1f, R25 ;  /* 0x0000001fff187819 */ /* 0x000fe20000011419 */
[----:B-1----:R-:W-:Y:S01]  /*fed0*/  @P2 FADD.FTZ R29, -R26, 1 ;  /* 0x3f8000001a1d2421 */ /* 0x002fe20000010100 */
[----:B------:R-:W-:Y:S01]  /*fee0*/  @P2 FMUL.FTZ R26, R17, R26 ;  /* 0x0000001a111a2220 */ /* 0x000fe20000410000 */
[----:B------:R-:W-:Y:S01]  /*fef0*/  FFMA.FTZ R15, R3, R16, -R10 ;  /* 0x00000010030f7223 */ /* 0x000fe2000001080a */
[----:B------:R-:W-:Y:S01]  /*ff00*/  ISETP.GE.AND.EX P0, PT, R24, UR19, PT, P0 ;  /* 0x0000001318007c0c */ /* 0x000fe2000bf06300 */
[----:B------:R-:W-:Y:S01]  /*ff10*/  @P2 FFMA.FTZ R29, R12, R29, 1 ;  /* 0x3f8000000c1d2423 */ /* 0x000fe2000001001d */
[----:B------:R-:W-:Y:S01]  /*ff20*/  IADD3 R10, PT, PT, R25, 0x10, RZ ;  /* 0x00000010190a7810 */ /* 0x000fe20007ffe0ff */
[----:B------:R-:W-:Y:S01]  /*ff30*/  FMUL.FTZ R28, R14, UR16 ;  /* 0x000000100e1c7c20 */ /* 0x000fe20008410000 */
[--C-:B------:R-:W-:Y:S01]  /*ff40*/  FFMA.FTZ R14, R20, R30, R11.reuse ;  /* 0x0000001e140e7223 */ /* 0x100fe2000001000b */
[----:B------:R-:W-:Y:S01]  /*ff50*/  @P2 FMUL.FTZ R17, R26, R29 ;  /* 0x0000001d1a112220 */ /* 0x000fe20000410000 */
[----:B------:R-:W-:Y:S01]  /*ff60*/  ISETP.GE.U32.AND P1, PT, R10, UR18, PT ;  /* 0x000000120a007c0c */ /* 0x000fe2000bf26070 */
[----:B------:R-:W-:Y:S01]  /*ff70*/  FFMA.FTZ R16, R20, R28, R11 ;  /* 0x0000001c14107223 */ /* 0x000fe2000001000b */
[----:B------:R-:W-:Y:S01]  /*ff80*/  SHF.R.S32.HI R12, RZ, 0x1f, R10 ;  /* 0x0000001fff0c7819 */ /* 0x000fe2000001140a */
[----:B------:R-:W-:Y:S01]  /*ff90*/  FFMA.FTZ R27, R5, R17, -R22 ;  /* 0x00000011051b7223 */ /* 0x000fe20000010816 */
[----:B------:R-:W-:-:S02]  /*ffa0*/  ISETP.NE.AND P2, PT, RZ, UR12, PT ;  /* 0x0000000cff007c0c */ /* 0x000fc4000bf45270 */
[----:B------:R-:W-:Y:S01]  /*ffb0*/  ISETP.GE.AND.EX P1, PT, R12, UR19, PT, P1 ;  /* 0x000000130c007c0c */ /* 0x000fe2000bf26310 */
[----:B------:R-:W-:-:S12]  /*ffc0*/  @P0 BRA `(.L_x_1642) ;  /* 0x00000000002c0947 */ /* 0x000fd80003800000 */
        /* <DEDUP_REMOVED lines=9> */
[----:B------:R-:W-:-:S05]  /*10060*/  LEA.HI.X R25, R22, UR7, R13, 0x2, P0 ;  /* 0x0000000716197c11 */ /* 0x000fca00080f140d */
[----:B------:R0:W-:Y:S04]  /*10070*/  STG.E.64 desc[UR10][R24.64], R26 ;  /* 0x0000001a18007986 */ /* 0x0001e8000c101b0a */
.L_x_1642:
[----:B------:R-:W-:Y:S05]  /*10080*/  BSYNC.RECONVERGENT B0 ;  /* 0x0000000000007941 */ /* 0x000fea0003800200 */
.L_x_1641:
        /* <DEDUP_REMOVED lines=19> */
.L_x_1643:
        /* <DEDUP_REMOVED lines=15> */
.L_x_1645:
[----:B------:R-:W-:Y:S05]  /*102b0*/  BSYNC.RECONVERGENT B0 ;  /* 0x0000000000007941 */ /* 0x000fea0003800200 */
.L_x_1644:
        /* <DEDUP_REMOVED lines=10> */
.L_x_1621:
        /* <DEDUP_REMOVED lines=16> */
.L_x_1649:
[----:B------:R-:W-:Y:S05]  /*10460*/  BSYNC.RECONVERGENT B0 ;  /* 0x0000000000007941 */ /* 0x000fea0003800200 */
.L_x_1648:
        /* <DEDUP_REMOVED lines=11> */
.L_x_1651:
[----:B------:R-:W2:Y:S04]  /*10520*/  LDG.E.STRONG.GPU R5, desc[UR10][R2.64] ;  /* 0x0000000a02057981 */ /* 0x000ea8000c1ef900 */
[----:B--2---:R-:W-:Y:S01]  /*10530*/  CCTL.IVALL ;  /* 0x00000000ff00798f */ /* 0x004fe20002000000 */
[----:B------:R-:W-:Y:S05]  /*10540*/  YIELD ;  /* 0x0000000000007946 */ /* 0x000fea0003800000 */
[----:B------:R-:W-:-:S13]  /*10550*/  ISETP.NE.AND P0, PT, R5, R0, PT ;  /* 0x000000000500720c */ /* 0x000fda0003f05270 */
[----:B------:R-:W-:Y:S05]  /*10560*/  @P0 BRA `(.L_x_1651) ;  /* 0xfffffffc00ec0947 */ /* 0x000fea000383ffff */
.L_x_1650:
        /* <DEDUP_REMOVED lines=23> */
[----:B-1----:R-:W-:-:S04]  /*106e0*/  SEL R17, RZ, 0x1, !P0 ;  /* 0x00000001ff117807 */ /* 0x002fc80004000000 */
        /* <DEDUP_REMOVED lines=25> */
[----:B------:R-:W1:Y:S01]  /*10880*/  LDCU.64 UR8, c[0x0][0x390] ;  /* 0x00007200ff0877ac */ /* 0x000e620008000a00 */
[----:B------:R-:W-:Y:S02]  /*10890*/  IADD3 R11, PT, PT, R4, 0x1, RZ ;  /* 0x00000001040b7810 */ /* 0x000fe40007ffe0ff */
[----:B------:R-:W-:Y:S01]  /*108a0*/  MOV R4, R2 ;  /* 0x0000000200047202 */ /* 0x000fe20000000f00 */
[----:B------:R-:W2:Y:S01]  /*108b0*/  LDCU.64 UR6, c[0x0][0x3d8] ;  /* 0x00007b00ff0677ac */ /* 0x000ea20008000a00 */
[----:B------:R-:W-:Y:S02]  /*108c0*/  LOP3.LUT R11, R11, 0x3, RZ, 0xc0, !PT ;  /* 0x000000030b0b7812 */ /* 0x000fe400078ec0ff */
[----:B------:R-:W-:Y:S01]  /*108d0*/  MOV R5, R9 ;  /* 0x0000000900057202 */ /* 0x000fe20000000f00 */
[----:B------:R-:W3:Y:S01]  /*108e0*/  LDCU.64 UR12, c[0x0][0x388] ;  /* 0x00007100ff0c77ac */ /* 0x000ee20008000a00 */
[C---:B0-----:R-:W-:Y:S02]  /*108f0*/  SHF.L.U32 R24, R2.reuse, 0x2, RZ ;  /* 0x0000000202187819 */ /* 0x041fe400000006ff */
[----:B------:R-:W-:Y:S01]  /*10900*/  SHF.L.U64.HI R25, R2, 0x2, R9 ;  /* 0x0000000202197819 */ /* 0x000fe20000010209 */
[----:B------:R-:W-:Y:S01]  /*10910*/  IMAD.WIDE.U32 R4, R11, 0x280, R4 ;  /* 0x000002800b047825 */ /* 0x000fe200078e0004 */
[----:B------:R-:W-:Y:S01]  /*10920*/  UMOV UR4, URZ ;  /* 0x000000ff00047c82 */ /* 0x000fe20008000000 */
[----:B------:R-:W-:-:S02]  /*10930*/  SHF.L.U64.HI R32, R0, 0x2, R3 ;  /* 0x0000000200207819 */ /* 0x000fc40000010203 */
[----:B------:R-:W-:Y:S02]  /*10940*/  SHF.L.U64.HI R28, R8, 0x2, R17 ;  /* 0x00000002081c7819 */ /* 0x000fe40000010211 */
[C---:B-1----:R-:W-:Y:S02]  /*10950*/  IADD3 R26, P2, PT, R24.reuse, UR8, RZ ;  /* 0x00000008181a7c10 */ /* 0x042fe4000ff5e0ff */
[----:B------:R-:W-:Y:S02]  /*10960*/  IADD3 R9, PT, PT, R5, UR4, RZ ;  /* 0x0000000405097c10 */ /* 0x000fe4000fffe0ff */
[----:B--2---:R-:W-:Y:S02]  /*10970*/  IADD3 R18, P1, PT, R24, UR6, RZ ;  /* 0x0000000618127c10 */ /* 0x004fe4000ff3e0ff */
[----:B------:R-:W-:Y:S01]  /*10980*/  MOV R2, R4 ;  /* 0x0000000400027202 */ /* 0x000fe20000000f00 */
[----:B------:R-:W-:Y:S01]  /*10990*/  IMAD.WIDE.U32 R4, R6, 0x4, RZ ;  /* 0x0000000406047825 */ /* 0x000fe200078e00ff */
[----:B------:R-:W-:-:S02]  /*109a0*/  IADD3.X R27, PT, PT, R25, UR9, RZ, P2, !PT ;  /* 0x00000009191b7c10 */ /* 0x000fc400097fe4ff */
[----:B------:R-:W-:Y:S02]  /*109b0*/  IADD3.X R19, PT, PT, R25, UR7, RZ, P1, !PT ;  /* 0x0000000719137c10 */ /* 0x000fe40008ffe4ff */
[----:B------:R-:W-:Y:S02]  /*109c0*/  IADD3 R20, P2, PT, RZ, -R11, RZ ;  /* 0x8000000bff147210 */ /* 0x000fe40007f5e0ff */
[----:B---3--:R-:W-:Y:S02]  /*109d0*/  IADD3 R24, P1, PT, R24, UR12, RZ ;  /* 0x0000000c18187c10 */ /* 0x008fe4000ff3e0ff */
[----:B------:R-:W-:Y:S02]  /*109e0*/  SHF.L.U32 R11, R7, 0x2, RZ ;  /* 0x00000002070b7819 */ /* 0x000fe400000006ff */
[----:B------:R-:W-:Y:S02]  /*109f0*/  IADD3.X R25, PT, PT, R25, UR13, RZ, P1, !PT ;  /* 0x0000000d19197c10 */ /* 0x000fe40008ffe4ff */
[----:B------:R-:W-:-:S02]  /*10a00*/  IADD3 R30, PT, PT, R5, R11, RZ ;  /* 0x0000000b051e7210 */ /* 0x000fc40007ffe0ff */
[----:B------:R-:W-:-:S07]  /*10a10*/  IADD3.X R22, PT, PT, RZ, -0x1, RZ, P2, !PT ;  /* 0xffffffffff167810 */ /* 0x000fce00017fe4ff */
.L_x_1654:
[-C--:B-1----:R-:W-:Y:S01]  /*10a20*/  LEA R10, P3, R8, R18.reuse, 0x2 ;  /* 0x00000012080a7211 */ /* 0x082fe200078610ff */
        /* <DEDUP_REMOVED lines=28> */
.L_x_1653:
[----:B------:R-:W-:Y:S05]  /*10bf0*/  BSYNC.RECONVERGENT B0 ;  /* 0x0000000000007941 */ /* 0x000fea0003800200 */
.L_x_1652:
[----:B------:R-:W-:Y:S05]  /*10c00*/  @!P0 EXIT ;  /* 0x000000000000894d */ /* 0x000fea0003800000 */
[C---:B------:R-:W-:Y:S01]  /*10c10*/  SHF.L.U64.HI R4, R6.reuse, 0x2, R7 ;  /* 0x0000000206047819 */ /* 0x040fe20000010207 */
[----:B------:R-:W2:Y:S01]  /*10c20*/  LDCU.64 UR4, c[0x0][0x3d8] ;  /* 0x00007b00ff0477ac */ /* 0x000ea20008000a00 */
[----:B------:R-:W-:Y:S02]  /*10c30*/  SHF.L.U32 R5, R6, 0x2, RZ ;  /* 0x0000000206057819 */ /* 0x000fe400000006ff */
[C---:B------:R-:W-:Y:S01]  /*10c40*/  SHF.L.U64.HI R6, R8.reuse, 0x2, R17 ;  /* 0x0000000208067819 */ /* 0x040fe20000010211 */
[----:B------:R-:W3:Y:S01]  /*10c50*/  LDCU.64 UR6, c[0x0][0x388] ;  /* 0x00007100ff0677ac */ /* 0x000ee20008000a00 */
[----:B-1----:R-:W-:Y:S02]  /*10c60*/  SHF.L.U32 R10, R8, 0x2, RZ ;  /* 0x00000002080a7819 */ /* 0x002fe400000006ff */
[C---:B------:R-:W-:Y:S01]  /*10c70*/  SHF.L.U64.HI R7, R0.reuse, 0x2, R3 ;  /* 0x0000000200077819 */ /* 0x040fe20000010203 */
[----:B------:R-:W1:Y:S01]  /*10c80*/  LDCU.64 UR8, c[0x0][0x390] ;  /* 0x00007200ff0877ac */ /* 0x000e620008000a00 */
[----:B------:R-:W-:-:S07]  /*10c90*/  SHF.L.U32 R8, R0, 0x2, RZ ;  /* 0x0000000200087819 */ /* 0x000fce00000006ff */
.L_x_1655:
[C---:B----4-:R-:W-:Y:S02]  /*10ca0*/  SHF.L.U32 R11, R2.reuse, 0x2, RZ ;  /* 0x00000002020b7819 */ /* 0x050fe400000006ff */
[----:B------:R-:W-:Y:S02]  /*10cb0*/  SHF.L.U64.HI R9, R2, 0x2, R9 ;  /* 0x0000000202097819 */ /* 0x000fe40000010209 */
[----:B--2---:R-:W-:-:S04]  /*10cc0*/  IADD3 R12, P0, PT, R11, UR4, RZ ;  /* 0x000000040b0c7c10 */ /* 0x004fc8000ff1e0ff */
[----:B------:R-:W-:Y:S02]  /*10cd0*/  IADD3.X R13, PT, PT, R9, UR5, RZ, P0, !PT ;  /* 0x00000005090d7c10 */ /* 0x000fe400087fe4ff */
[C---:B------:R-:W-:Y:S02]  /*10ce0*/  IADD3 R14, P0, PT, R12.reuse, R8, RZ ;  /* 0x000000080c0e7210 */ /* 0x040fe40007f1e0ff */
[C---:B------:R-:W-:Y:S02]  /*10cf0*/  IADD3 R18, P2, PT, R12.reuse, R10, RZ ;  /* 0x0000000a0c127210 */ /* 0x040fe40007f5e0ff */
[C---:B------:R-:W-:Y:S02]  /*10d00*/  IADD3.X R15, PT, PT, R13.reuse, R7, RZ, P0, !PT ;  /* 0x000000070d0f7210 */ /* 0x040fe400007fe4ff */
[----:B------:R-:W-:Y:S02]  /*10d10*/  IADD3 R16, P1, PT, R12, R5, RZ ;  /* 0x000000050c107210 */ /* 0x000fe40007f3e0ff */
[C---:B------:R-:W-:Y:S01]  /*10d20*/  IADD3.X R19, PT, PT, R13.reuse, R6, RZ, P2, !PT ;  /* 0x000000060d137210 */ /* 0x040fe200017fe4ff */
[----:B------:R2:W4:Y:S01]  /*10d30*/  LDG.E R12, desc[UR10][R12.64] ;  /* 0x0000000a0c0c7981 */ /* 0x000522000c1e1900 */
[----:B------:R-:W-:-:S03]  /*10d40*/  IADD3.X R17, PT, PT, R13, R4, RZ, P1, !PT ;  /* 0x000000040d117210 */ /* 0x000fc60000ffe4ff */
[----:B------:R-:W4:Y:S04]  /*10d50*/  LDG.E R15, desc[UR10][R14.64] ;  /* 0x0000000a0e0f7981 */ /* 0x000f28000c1e1900 */
[----:B------:R-:W5:Y:S04]  /*10d60*/  LDG.E R16, desc[UR10][R16.64] ;  /* 0x0000000a10107981 */ /* 0x000f68000c1e1900 */
[----:B------:R-:W5:Y:S01]  /*10d70*/  LDG.E R19, desc[UR10][R18.64] ;  /* 0x0000000a12137981 */ /* 0x000f62000c1e1900 */
[----:B------:R-:W-:Y:S02]  /*10d80*/  LOP3.LUT R22, R11, 0xfffffffc, RZ, 0xc0, !PT ;  /* 0xfffffffc0b167812 */ /* 0x000fe400078ec0ff */
[----:B0-----:R-:W-:-:S02]  /*10d90*/  LOP3.LUT R25, R9, 0x1, RZ, 0xc0, !PT ;  /* 0x0000000109197812 */ /* 0x001fc400078ec0ff */
[C---:B---3--:R-:W-:Y:S02]  /*10da0*/  IADD3 R20, P0, PT, R22.reuse, UR6, RZ ;  /* 0x0000000616147c10 */ /* 0x048fe4000ff1e0ff */
[----:B--2---:R-:W-:Y:S02]  /*10db0*/  LOP3.LUT R13, R9, 0x3, RZ, 0xc0, !PT ;  /* 0x00000003090d7812 */ /* 0x004fe400078ec0ff */
[----:B------:R-:W-:Y:S02]  /*10dc0*/  IADD3.X R21, PT, PT, R25, UR7, RZ, P0, !PT ;  /* 0x0000000719157c10 */ /* 0x000fe400087fe4ff */
[----:B-1----:R-:W-:-:S04]  /*10dd0*/  IADD3 R24, P0, PT, R22, UR8, RZ ;  /* 0x0000000816187c10 */ /* 0x002fc8000ff1e0ff */
[----:B------:R-:W-:Y:S02]  /*10de0*/  IADD3.X R25, PT, PT, R25, UR9, RZ, P0, !PT ;  /* 0x0000000919197c10 */ /* 0x000fe400087fe4ff */
[----:B----4-:R-:W-:Y:S02]  /*10df0*/  F2FP.BF16.F32.PACK_AB R23, R15, R12 ;  /* 0x0000000c0f17723e */ /* 0x010fe400000010ff */
[----:B------:R-:W-:-:S04]  /*10e00*/  IADD3 R12, P1, PT, R22, UR4, RZ ;  /* 0x00000004160c7c10 */ /* 0x000fc8000ff3e0ff */
        /* <DEDUP_REMOVED lines=64> */
.L_x_1656:
        /* <DEDUP_REMOVED lines=15> */
.L_x_4524:


//--------------------- .text._Z35group_norm_nhwc_bwd_one_pass_kernelI11Fp32IOFp16WLi64ELi80ELi640EEv26Group_norm_nhwc_bwd_params --------------------------
	.section	.text._Z35group_norm_nhwc_bwd_one_pass_kernelI11Fp32IOFp16WLi64ELi80ELi640EEv26Group_norm_nhwc_bwd_params,"ax",@progbits
	.align	128
        .global         _Z35group_norm_nhwc_bwd_one_pass_kernelI11Fp32IOFp16WLi64ELi80ELi640EEv26Group_norm_nhwc_bwd_params
        .type           _Z35group_norm_nhwc_bwd_one_pass_kernelI11Fp32IOFp16WLi64ELi80ELi640EEv26Group_norm_nhwc_bwd_params,@function
        .size           _Z35group_norm_nhwc_bwd_one_pass_kernelI11Fp32IOFp16WLi64ELi80ELi640EEv26Group_norm_nhwc_bwd_params,(.L_x_4525 - _Z35group_norm_nhwc_bwd_one_pass_kernelI11Fp32IOFp16WLi64ELi80ELi640EEv26Group_norm_nhwc_bwd_params)
        .other          _Z35group_norm_nhwc_bwd_one_pass_kernelI11Fp32IOFp16WLi64ELi80ELi640EEv26Group_norm_nhwc_bwd_params,@"STO_CUDA_ENTRY STV_DEFAULT"
_Z35group_norm_nhwc_bwd_one_pass_kernelI11Fp32IOFp16WLi64ELi80ELi640EEv26Group_norm_nhwc_bwd_params:
.text._Z35group_norm_nhwc_bwd_one_pass_kernelI11Fp32IOFp16WLi64ELi80ELi640EEv26Group_norm_nhwc_bwd_params:
        /* <DEDUP_REMOVED lines=21> */
.L_x_1688:
        /* <DEDUP_REMOVED lines=165> */
[----:B--2---:R-:W-:Y:S02]  /*0ba0*/  HADD2.F32 R33, -RZ, R33.H0_H0 ;  /* 0x20000021ff217230 */ /* 0x004fe40000004100 */
[----:B---3--:R-:W-:Y:S02]  /*0bb0*/  HADD2.F32 R0, -RZ, R0.H0_H0 ;  /* 0x20000000ff007230 */ /* 0x008fe40000004100 */
[----:B------:R-:W-:Y:S02]  /*0bc0*/  @P4 HADD2.F32 R36, -RZ, R16.H0_H0 ;  /* 0x20000010ff244230 */ /* 0x000fe40000004100 */
[----:B------:R-:W-:Y:S01]  /*0bd0*/  @P4 HADD2.F32 R37, -RZ, R17.H0_H0 ;  /* 0x20000011ff254230 */ /* 0x000fe20000004100 */
        /* <DEDUP_REMOVED lines=58> */
.L_x_1658:
        /* <DEDUP_REMOVED lines=128> */
.L_x_1659:
        /* <DEDUP_REMOVED lines=45> */
.L_x_1661:
[----:B------:R-:W-:Y:S05]  /*1a50*/  BSYNC.RECONVERGENT B0 ;  /* 0x0000000000007941 */ /* 0x000fea0003800200 */
.L_x_1660:
        /* <DEDUP_REMOVED lines=52> */
.L_x_1663:
[----:B------:R-:W-:Y:S05]  /*1da0*/  BSYNC.RECONVERGENT B0 ;  /* 0x0000000000007941 */ /* 0x000fea0003800200 */
.L_x_1662:
        /* <DEDUP_REMOVED lines=78> */
.L_x_1665:
[----:B------:R-:W-:Y:S05]  /*2290*/  BSYNC.RECONVERGENT B0 ;  /* 0x0000000000007941 */ /* 0x000fea0003800200 */
.L_x_1664:
        /* <DEDUP_REMOVED lines=29> */
.L_x_1667:
[----:B------:R-:W-:Y:S05]  /*2470*/  BSYNC.RECONVERGENT B0 ;  /* 0x0000000000007941 */ /* 0x000fea0003800200 */
.L_x_1666:
        /* <DEDUP_REMOVED lines=33> */
.L_x_1670:
        /* <DEDUP_REMOVED lines=8> */
.L_x_1669:
        /* <DEDUP_REMOVED lines=17> */
.L_x_1672:
        /* <DEDUP_REMOVED lines=153> */
.L_x_1671:
        /* <DEDUP_REMOVED lines=44> */
.L_x_1673:
        /* <DEDUP_REMOVED lines=20> */
.L_x_1674:
        /* <DEDUP_REMOVED lines=11> */
.L_x_1675:
[----:B0-----:R-:W-:Y:S05]  /*3660*/  BSYNC.RECONVERGENT B0 ;  /* 0x0000000000007941 */ /* 0x001fea0003800200 */
.L_x_1668:
        /* <DEDUP_REMOVED lines=63> */
.L_x_1676:
        /* <DEDUP_REMOVED lines=25> */
.L_x_1678:
[----:B------:R-:W-:Y:S05]  /*3bf0*/  BSYNC.RECONVERGENT B0 ;  /* 0x0000000000007941 */ /* 0x000fea0003800200 */
.L_x_1677:
        /* <DEDUP_REMOVED lines=19> */
.L_x_1679:
        /* <DEDUP_REMOVED lines=17> */
.L_x_1681:
[----:B------:R-:W-:Y:S05]  /*3e40*/  BSYNC.RECONVERGENT B0 ;  /* 0x0000000000007941 */ /* 0x000fea0003800200 */
.L_x_1680:
        /* <DEDUP_REMOVED lines=19> */
.L_x_1682:
        /* <DEDUP_REMOVED lines=18> */
.L_x_1684:
[----:B------:R-:W-:Y:S05]  /*40a0*/  BSYNC.RECONVERGENT B0 ;  /* 0x0000000000007941 */ /* 0x000fea0003800200 */
.L_x_1683:
        /* <DEDUP_REMOVED lines=19> */
.L_x_1685:
        /* <DEDUP_REMOVED lines=17> */
.L_x_1687:
[----:B------:R-:W-:Y:S05]  /*42f0*/  BSYNC.RECONVERGENT B0 ;  /* 0x0000000000007941 */ /* 0x000fea0003800200 */
.L_x_1686:
        /* <DEDUP_REMOVED lines=8> */
.L_x_1657:
        /* <DEDUP_REMOVED lines=15> */
.L_x_1690:
[----:B------:R-:W-:Y:S05]  /*4470*/  BSYNC.RECONVERGENT B0 ;  /* 0x0000000000007941 */ /* 0x000fea0003800200 */
.L_x_1689:
        /* <DEDUP_REMOVED lines=11> */
.L_x_1692:
[----:B------:R-:W2:Y:S04]  /*4530*/  LDG.E.STRONG.GPU R5, desc[UR14][R2.64] ;  /* 0x0000000e02057981 */ /* 0x000ea8000c1ef900 */
[----:B--2---:R-:W-:Y:S01]  /*4540*/  CCTL.IVALL ;  /* 0x00000000ff00798f */ /* 0x004fe20002000000 */
[----:B------:R-:W-:Y:S05]  /*4550*/  YIELD ;  /* 0x0000000000007946 */ /* 0x000fea0003800000 */
[----:B------:R-:W-:-:S13]  /*4560*/  ISETP.NE.AND P0, PT, R5, R0, PT ;  /* 0x000000000500720c */ /* 0x000fda0003f05270 */
[----:B------:R-:W-:Y:S05]  /*4570*/  @P0 BRA `(.L_x_1692) ;  /* 0xfffffffc00ec0947 */ /* 0x000fea000383ffff */
.L_x_1691:
        /* <DEDUP_REMOVED lines=74> */
.L_x_1695:
        /* <DEDUP_REMOVED lines=20> */
[----:B--2---:R-:W-:Y:S02]  /*4b60*/  F2FP.F16.F32.PACK_AB R21, R9, R10 ;  /* 0x0000000a0915723e */ /* 0x004fe400000000ff */
[----:B------:R-:W-:-:S02]  /*4b70*/  MOV R9, R23 ;  /* 0x0000001700097202 */ /* 0x000fc40000000f00 */
[----:B------:R-:W-:Y:S02]  /*4b80*/  MOV R10, R24 ;  /* 0x00000018000a7202 */ /* 0x000fe40000000f00 */
[----:B----4-:R-:W-:-:S05]  /*4b90*/  F2FP.F16.F32.PACK_AB R19, R13, R16 ;  /* 0x000000100d13723e */ /* 0x010fca00000000ff */
[----:B------:R0:W-:Y:S04]  /*4ba0*/  STG.E desc[UR14][R8.64], R19 ;  /* 0x0000001308007986 */ /* 0x0001e8000c10190e */
[----:B------:R0:W-:Y:S01]  /*4bb0*/  STG.E desc[UR14][R10.64], R21 ;  /* 0x000000150a007986 */ /* 0x0001e2000c10190e */
[----:B------:R-:W-:Y:S02]  /*4bc0*/  IADD3 R24, P3, PT, R24, 0xa00, RZ ;  /* 0x00000a0018187810 */ /* 0x000fe40007f7e0ff */
[----:B------:R-:W-:Y:S02]  /*4bd0*/  IADD3.X R23, PT, PT, RZ, R23, RZ, P4, !PT ;  /* 0x00000017ff177210 */ /* 0x000fe400027fe4ff */
[----:B------:R-:W-:Y:S01]  /*4be0*/  IADD3.X R25, PT, PT, RZ, R25, RZ, P3, !PT ;  /* 0x00000019ff197210 */ /* 0x000fe20001ffe4ff */
[----:B------:R-:W-:Y:S08]  /*4bf0*/  @P1 BRA `(.L_x_1695) ;  /* 0xfffffffc00881947 */ /* 0x000ff0000383ffff */
.L_x_1694:
[----:B------:R-:W-:Y:S05]  /*4c00*/  BSYNC.RECONVERGENT B0 ;  /* 0x0000000000007941 */ /* 0x000fea0003800200 */
.L_x_1693:
        /* <DEDUP_REMOVED lines=10> */
.L_x_1696:
        /* <DEDUP_REMOVED lines=24> */
[----:B---3--:R-:W-:Y:S02]  /*4e30*/  F2FP.F16.F32.PACK_AB R11, R14, R11 ;  /* 0x0000000b0e0b723e */ /* 0x008fe400000000ff */
[----:B------:R-:W-:Y:S02]  /*4e40*/  IADD3 R14, P1, PT, R12, R4, RZ ;  /* 0x000000040c0e7210 */ /* 0x000fe40007f3e0ff */
[----:B-----5:R-:W-:-:S02]  /*4e50*/  F2FP.F16.F32.PACK_AB R27, R19, R16 ;  /* 0x00000010131b723e */ /* 0x020fc400000000ff */
        /* <DEDUP_REMOVED lines=60> */
.L_x_1697:
        /* <DEDUP_REMOVED lines=14> */
.L_x_4525:


//--------------------- .text._Z35group_norm_nhwc_bwd_one_pass_kernelI11Fp32IOFp16WLi128ELi80ELi640EEv26Group_norm_nhwc_bwd_params --------------------------
	.section	.text._Z35group_norm_nhwc_bwd_one_pass_kernelI11Fp32IOFp16WLi128ELi80ELi640EEv26Group_norm_nhwc_bwd_params,"ax",@progbits
	.align	128
        .global         _Z35group_norm_nhwc_bwd_one_pass_kernelI11Fp32IOFp16WLi128ELi80ELi640EEv26Group_norm_nhwc_bwd_params
        .type           _Z35group_norm_nhwc_bwd_one_pass_kernelI11Fp32IOFp16WLi128ELi80ELi640EEv26Group_norm_nhwc_bwd_params,@function
        .size           _Z35group_norm_nhwc_bwd_one_pass_kernelI11Fp32IOFp16WLi128ELi80ELi640EEv26Group_norm_nhwc_bwd_params,(.L_x_4526 - _Z35group_norm_nhwc_bwd_one_pass_kernelI11Fp32IOFp16WLi128ELi80ELi640EEv26Group_norm_nhwc_bwd_params)
        .other          _Z35group_norm_nhwc_bwd_one_pass_kernelI11Fp32IOFp16WLi128ELi80ELi640EEv26Group_norm_nhwc_bwd_params,@"STO_CUDA_ENTRY STV_DEFAULT"
_Z35group_norm_nhwc_bwd_one_pass_kernelI11Fp32IOFp16WLi128ELi80ELi640EEv26Group_norm_nhwc_bwd_params:
.text._Z35group_norm_nhwc_bwd_one_pass_kernelI11Fp32IOFp16WLi128ELi80ELi640EEv26Group_norm_nhwc_bwd_params:
        /* <DEDUP_REMOVED lines=56> */
.L_x_1741:
        /* <DEDUP_REMOVED lines=236> */
[----:B--2---:R-:W-:Y:S02]  /*1240*/  @P3 HADD2.F32 R6, -RZ, R40.H0_H0 ;  /* 0x20000028ff063230 */ /* 0x004fe40000004100 */
[----:B----4-:R-:W-:Y:S02]  /*1250*/  @P3 HADD2.F32 R7, -RZ, R41.H0_H0 ;  /* 0x20000029ff073230 */ /* 0x010fe40000004100 */
[----:B0-----:R-:W-:Y:S02]  /*1260*/  HADD2.F32 R9, -RZ, R42.H0_H0 ;  /* 0x2000002aff097230 */ /* 0x001fe40000004100 */
[----:B------:R-:W-:Y:S01]  /*1270*/  HADD2.F32 R8, -RZ, R38.H0_H0 ;  /* 0x20000026ff087230 */ /* 0x000fe20000004100 */
        /* <DEDUP_REMOVED lines=114> */
.L_x_1699:
        /* <DEDUP_REMOVED lines=256> */
.L_x_1700:
        /* <DEDUP_REMOVED lines=35> */
.L_x_1702:
[----:B------:R-:W-:Y:S05]  /*2bd0*/  BSYNC.RECONVERGENT B0 ;  /* 0x0000000000007941 */ /* 0x000fea0003800200 */
.L_x_1701:
        /* <DEDUP_REMOVED lines=54> */
.L_x_1704:
[----:B------:R-:W-:Y:S05]  /*2f40*/  BSYNC.RECONVERGENT B0 ;  /* 0x0000000000007941 */ /* 0x000fea0003800200 */
.L_x_1703:
        /* <DEDUP_REMOVED lines=78> */
.L_x_1706:
[----:B------:R-:W-:Y:S05]  /*3430*/  BSYNC.RECONVERGENT B0 ;  /* 0x0000000000007941 */ /* 0x000fea0003800200 */
.L_x_1705:
        /* <DEDUP_REMOVED lines=29> */
.L_x_1708:
[----:B------:R-:W-:Y:S05]  /*3610*/  BSYNC.RECONVERGENT B0 ;  /* 0x0000000000007941 */ /* 0x000fea0003800200 */
.L_x_1707:
        /* <DEDUP_REMOVED lines=23> */
.L_x_1711:
[----:B--2---:R-:W2:Y:S04]  /*3790*/  LDG.E.STRONG.GPU R32, desc[UR8][R30.64] ;  /* 0x000000081e207981 */ /* 0x004ea8000c1ef900 */
[----:B--2---:R-:W-:Y:S01]  /*37a0*/  CCTL.IVALL ;  /* 0x00000000ff00798f */ /* 0x004fe20002000000 */
[----:B------:R-:W-:Y:S05]  /*37b0*/  YIELD ;  /* 0x0000000000007946 */ /* 0x000fea0003800000 */
[----:B------:R-:W-:-:S13]  /*37c0*/  ISETP.NE.AND P0, PT, R32, R37, PT ;  /* 0x000000252000720c */ /* 0x000fda0003f05270 */
[----:B------:R-:W-:Y:S05]  /*37d0*/  @P0 BRA `(.L_x_1711) ;  /* 0xfffffffc00ec0947 */ /* 0x000fea000383ffff */
.L_x_1710:
        /* <DEDUP_REMOVED lines=14> */
.L_x_1713:
        /* <DEDUP_REMOVED lines=60> */
.L_x_1712:
        /* <DEDUP_REMOVED lines=34> */
.L_x_1714:
        /* <DEDUP_REMOVED lines=18> */
.L_x_1715:
        /* <DEDUP_REMOVED lines=9> */
.L_x_1716:
[----:B------:R-:W-:Y:S05]  /*4050*/  BSYNC.RECONVERGENT B0 ;  /* 0x0000000000007941 */ /* 0x000fea0003800200 */
.L_x_1709:
        /* <DEDUP_REMOVED lines=38> */
.L_x_1717:
        /* <DEDUP_REMOVED lines=21> */
.L_x_1719:
[----:B------:R-:W-:Y:S05]  /*4410*/  BSYNC.RECONVERGENT B0 ;  /* 0x0000000000007941 */ /* 0x000fea0003800200 */
.L_x_1718:
        /* <DEDUP_REMOVED lines=21> */
.L_x_1720:
        /* <DEDUP_REMOVED lines=20> */
.L_x_1722:
[----:B------:R-:W-:Y:S05]  /*46b0*/  BSYNC.RECONVERGENT B0 ;  /* 0x0000000000007941 */ /* 0x000fea0003800200 */
.L_x_1721:
        /* <DEDUP_REMOVED lines=23> */
.L_x_1723:
        /* <DEDUP_REMOVED lines=19> */
.L_x_1725:
[----:B------:R-:W-:Y:S05]  /*4960*/  BSYNC.RECONVERGENT B0 ;  /* 0x0000000000007941 */ /* 0x000fea0003800200 */
.L_x_1724:
        /* <DEDUP_REMOVED lines=57> */
.L_x_1726:
        /* <DEDUP_REMOVED lines=17> */
.L_x_1728:
[----:B------:R-:W-:Y:S05]  /*4e10*/  BSYNC.RECONVERGENT B0 ;  /* 0x0000000000007941 */ /* 0x000fea0003800200 */
.L_x_1727:
        /* <DEDUP_REMOVED lines=19> */
.L_x_1729:
        /* <DEDUP_REMOVED lines=17> */
.L_x_1731:
[----:B------:R-:W-:Y:S05]  /*5060*/  BSYNC.RECONVERGENT B0 ;  /* 0x0000000000007941 */ /* 0x000fea0003800200 */
.L_x_1730:
        /* <DEDUP_REMOVED lines=19> */
.L_x_1732:
        /* <DEDUP_REMOVED lines=17> */
.L_x_1734:
[----:B------:R-:W-:Y:S05]  /*52b0*/  BSYNC.RECONVERGENT B0 ;  /* 0x0000000000007941 */ /* 0x000fea0003800200 */
.L_x_1733:
        /* <DEDUP_REMOVED lines=19> */
.L_x_1735:
        /* <DEDUP_REMOVED lines=17> */
.L_x_1737:
[----:B------:R-:W-:Y:S05]  /*5500*/  BSYNC.RECONVERGENT B0 ;  /* 0x0000000000007941 */ /* 0x000fea0003800200 */
.L_x_1736:
        /* <DEDUP_REMOVED lines=19> */
.L_x_1738:
        /* <DEDUP_REMOVED lines=17> */
.L_x_1740:
[----:B------:R-:W-:Y:S05]  /*5750*/  BSYNC.RECONVERGENT B0 ;  /* 0x0000000000007941 */ /* 0x000fea0003800200 */
.L_x_1739:
[----:B------:R-:W-:Y:S02]  /*5760*/  IADD3 R65, PT, PT, R0, R65, RZ ;  /* 0x0000004100417210 */ /* 0x000fe40007ffe0ff */
[----:B------:R-:W-:Y:S02]  /*5770*/  IADD3 R66, PT, PT, R66, 0x1, RZ ;  /* 0x0000000142427810 */ /* 0x000fe40007ffe0ff */
[----:B------:R-:W-:-:S13]  /*5780*/  ISETP.GE.AND P0, PT, R65, UR4, PT ;  /* 0x0000000441007c0c */ /* 0x000fda000bf06270 */
[----:B------:R-:W-:Y:S05]  /*5790*/  @!P0 BRA `(.L_x_1741) ;  /* 0xffffffa800f88947 */ /* 0x000fea000383ffff */
.L_x_1698:
        /* <DEDUP_REMOVED lines=19> */
.L_x_1743:
[----:B------:R-:W-:Y:S05]  /*58d0*/  BSYNC.RECONVERGENT B0 ;  /* 0x0000000000007941 */ /* 0x000fea0003800200 */
.L_x_1742:
[----:B------:R-:W-:Y:S05]  /*58e0*/  @P0 EXIT ;  /* 0x000000000000094d */ /* 0x000fea0003800000 */
[----:B------:R-:W-:Y:S05]  /*58f0*/  @P2 BRA `(.L_x_1744) ;  /* 0x0000000000202947 */ /* 0x000fea0003800000 */
[----:B------:R-:W-:-:S05]  /*5900*/  IMAD R0, R4, R7, RZ ;  /* 0x0000000704007224 */ /* 0x000fca00078e02ff */
[----:B------:R-:W-:-:S13]  /*5910*/  ISETP.NE.AND P0, PT, R0, -0x1, PT ;  /* 0xffffffff0000780c */ /* 0x000fda0003f05270 */
[----:B------:R-:W-:Y:S05]  /*5920*/  @!P0 BRA `(.L_x_1744) ;  /* 0x0000000000148947 */ /* 0x000fea0003800000 */
.L_x_1745:
[----:B-1----:R-:W2:Y:S04]  /*5930*/  LDG.E.STRONG.GPU R5, desc[UR8][R2.64] ;  /* 0x0000000802057981 */ /* 0x002ea8000c1ef900 */
[----:B--2---:R-:W-:Y:S01]  /*5940*/  CCTL.IVALL ;  /* 0x00000000ff00798f */ /* 0x004fe20002000000 */
[----:B------:R-:W-:Y:S05]  /*5950*/  YIELD ;  /* 0x0000000000007946 */ /* 0x000fea0003800000 */
[----:B------:R-:W-:-:S13]  /*5960*/  ISETP.NE.AND P0, PT, R5, R0, PT ;  /* 0x000000000500720c */ /* 0x000fda0003f05270 */
[----:B------:R-:W-:Y:S05]  /*5970*/  @P0 BRA `(.L_x_1745) ;  /* 0xfffffffc00ec0947 */ /* 0x000fea000383ffff */
.L_x_1744:
        /* <DEDUP_REMOVED lines=72> */
.L_x_1748:
        /* <DEDUP_REMOVED lines=31> */
.L_x_1747:
[----:B------:R-:W-:Y:S05]  /*5ff0*/  BSYNC.RECONVERGENT B0 ;  /* 0x0000000000007941 */ /* 0x000fea0003800200 */
.L_x_1746:
        /* <DEDUP_REMOVED lines=10> */
.L_x_1749:
        /* <DEDUP_REMOVED lines=22> */
[----:B----4-:R-:W-:-:S02]  /*6200*/  F2FP.F16.F32.PACK_AB R19, R7, R2 ;  /* 0x000000020713723e */ /* 0x010fc400000000ff */
[----:B------:R-:W-:-:S04]  /*6210*/  LOP3.LUT R2, R24, 0x3, RZ, 0xc0, !PT ;  /* 0x0000000318027812 */ /* 0x000fc800078ec0ff */
[----:B------:R-:W-:Y:S02]  /*6220*/  IADD3.X R17, PT, PT, R2, UR5, RZ, P1, !PT ;  /* 0x0000000502117c10 */ /* 0x000fe40008ffe4ff */
[----:B-----5:R-:W-:Y:S02]  /*6230*/  F2FP.F16.F32.PACK_AB R21, R11, R8 ;  /* 0x000000080b15723e */ /* 0x020fe400000000ff */
        /* <DEDUP_REMOVED lines=61> */
.L_x_1750:
        /* <DEDUP_REMOVED lines=15> */
.L_x_4526:


//--------------------- .text._Z35group_norm_nhwc_bwd_one_pass_kernelI11Fp32IOFp16WLi256ELi80ELi640EEv26Group_norm_nhwc_bwd_params --------------------------
	.section	.text._Z35group_norm_nhwc_bwd_one_pass_kernelI11Fp32IOFp16WLi256ELi80ELi640EEv26Group_norm_nhwc_bwd_params,"ax",@progbits
	.align	128
        .global         _Z35group_norm_nhwc_bwd_one_pass_kernelI11Fp32IOFp16WLi256ELi80ELi640EEv26Group_norm_nhwc_bwd_params
        .type           _Z35group_norm_nhwc_bwd_one_pass_kernelI11Fp32IOFp16WLi256ELi80ELi640EEv26Group_norm_nhwc_bwd_params,@function
        .size           _Z35group_norm_nhwc_bwd_one_pass_kernelI11Fp32IOFp16WLi256ELi80ELi640EEv26Group_norm_nhwc_bwd_params,(.L_x_4527 - _Z35group_norm_nhwc_bwd_one_pass_kernelI11Fp32IOFp16WLi256ELi80ELi640EEv26Group_norm_nhwc_bwd_params)
        .other          _Z35group_norm_nhwc_bwd_one_pass_kernelI11Fp32IOFp16WLi256ELi80ELi640EEv26Group_norm_nhwc_bwd_params,@"STO_CUDA_ENTRY STV_DEFAULT"
_Z35group_norm_nhwc_bwd_one_pass_kernelI11Fp32IOFp16WLi256ELi80ELi640EEv26Group_norm_nhwc_bwd_params:
.text._Z35group_norm_nhwc_bwd_one_pass_kernelI11Fp32IOFp16WLi256ELi80ELi640EEv26Group_norm_nhwc_bwd_params:
        /* <DEDUP_REMOVED lines=20> */
.L_x_1818:
        /* <DEDUP_REMOVED lines=442> */
[----:B--2---:R-:W-:Y:S02]  /*1ce0*/  @P0 HADD2.F32 R82, -RZ, R88.H0_H0 ;  /* 0x20000058ff520230 */ /* 0x004fe40000004100 */
[----:B----4-:R-:W-:Y:S02]  /*1cf0*/  @P0 HADD2.F32 R87, -RZ, R0.H0_H0 ;  /* 0x20000000ff570230 */ /* 0x010fe40000004100 */
[----:B------:R-:W-:Y:S02]  /*1d00*/  HADD2.F32 R81, -RZ, R81.H0_H0 ;  /* 0x20000051ff517230 */ /* 0x000fe40000004100 */
[----:B------:R-:W-:Y:S01]  /*1d10*/  HADD2.F32 R0, -RZ, R85.H0_H0 ;  /* 0x20000055ff007230 */ /* 0x000fe20000004100 */
        /* <DEDUP_REMOVED lines=226> */
.L_x_1752:
        /* <DEDUP_REMOVED lines=512> */
.L_x_1753:
        /* <DEDUP_REMOVED lines=46> */
.L_x_1755:
[----:B------:R-:W-:Y:S05]  /*4e20*/  BSYNC.RECONVERGENT B0 ;  /* 0x0000000000007941 */ /* 0x000fea0003800200 */
.L_x_1754:
        /* <DEDUP_REMOVED lines=52> */
.L_x_1757:
[----:B------:R-:W-:Y:S05]  /*5170*/  BSYNC.RECONVERGENT B0 ;  /* 0x0000000000007941 */ /* 0x000fea0003800200 */
.L_x_1756:
        /* <DEDUP_REMOVED lines=78> */
.L_x_1759:
[----:B------:R-:W-:Y:S05]  /*5660*/  BSYNC.RECONVERGENT B0 ;  /* 0x0000000000007941 */ /* 0x000fea0003800200 */
.L_x_1758:
        /* <DEDUP_REMOVED lines=29> */
.L_x_1761:
[----:B------:R-:W-:Y:S05]  /*5840*/  BSYNC.RECONVERGENT B0 ;  /* 0x0000000000007941 */ /* 0x000fea0003800200 */
.L_x_1760:
        /* <DEDUP_REMOVED lines=30> */
.L_x_1764:
        /* <DEDUP_REMOVED lines=10> */
.L_x_1763:
        /* <DEDUP_REMOVED lines=18> */
.L_x_1766:
        /* <DEDUP_REMOVED lines=153> */
.L_x_1765:
        /* <DEDUP_REMOVED lines=72> */
.L_x_1767:
        /* <DEDUP_REMOVED lines=38> */
.L_x_1768:
        /* <DEDUP_REMOVED lines=19> */
.L_x_1769:
[----:B------:R-:W-:Y:S05]  /*6d90*/  BSYNC.RECONVERGENT B0 ;  /* 0x0000000000007941 */ /* 0x000fea0003800200 */
.L_x_1762:
        /* <DEDUP_REMOVED lines=44> */
.L_x_1770:
        /* <DEDUP_REMOVED lines=23> */
.L_x_1772:
[----:B------:R-:W-:Y:S05]  /*71d0*/  BSYNC.RECONVERGENT B0 ;  /* 0x0000000000007941 */ /* 0x000fea0003800200 */
.L_x_1771:
        /* <DEDUP_REMOVED lines=19> */
.L_x_1773:
        /* <DEDUP_REMOVED lines=48> */
.L_x_1775:
[----:B------:R-:W-:Y:S05]  /*7610*/  BSYNC.RECONVERGENT B0 ;  /* 0x0000000000007941 */ /* 0x000fea0003800200 */
.L_x_1774:
        /* <DEDUP_REMOVED lines=21> */
.L_x_1776:
        /* <DEDUP_REMOVED lines=21> */
.L_x_1778:
[----:B------:R-:W-:Y:S05]  /*78c0*/  BSYNC.RECONVERGENT B0 ;  /* 0x0000000000007941 */ /* 0x000fea0003800200 */
.L_x_1777:
        /* <DEDUP_REMOVED lines=21> */
.L_x_1779:
        /* <DEDUP_REMOVED lines=21> */
.L_x_1781:
[----:B------:R-:W-:Y:S05]  /*7b70*/  BSYNC.RECONVERGENT B0 ;  /* 0x0000000000007941 */ /* 0x000fea0003800200 */
.L_x_1780:
        /* <DEDUP_REMOVED lines=21> */
.L_x_1782:
        /* <DEDUP_REMOVED lines=21> */
.L_x_1784:
[----:B------:R-:W-:Y:S05]  /*7e20*/  BSYNC.RECONVERGENT B0 ;  /* 0x0000000000007941 */ /* 0x000fea0003800200 */
.L_x_1783:
        /* <DEDUP_REMOVED lines=21> */
.L_x_1785:
        /* <DEDUP_REMOVED lines=21> */
.L_x_1787:
[----:B------:R-:W-:Y:S05]  /*80d0*/  BSYNC.RECONVERGENT B0 ;  /* 0x0000000000007941 */ /* 0x000fea0003800200 */
.L_x_1786:
        /* <DEDUP_REMOVED lines=21> */
.L_x_1788:
        /* <DEDUP_REMOVED lines=21> */
.L_x_1790:
[----:B------:R-:W-:Y:S05]  /*8380*/  BSYNC.RECONVERGENT B0 ;  /* 0x0000000000007941 */ /* 0x000fea0003800200 */
.L_x_1789:
        /* <DEDUP_REMOVED lines=21> */
.L_x_1791:
        /* <DEDUP_REMOVED lines=20> */
.L_x_1793:
[----:B------:R-:W-:Y:S05]  /*8620*/  BSYNC.RECONVERGENT B0 ;  /* 0x0000000000007941 */ /* 0x000fea0003800200 */
.L_x_1792:
        /* <DEDUP_REMOVED lines=48> */
.L_x_1794:
        /* <DEDUP_REMOVED lines=21> */
.L_x_1796:
[----:B------:R-:W-:Y:S05]  /*8a80*/  BSYNC.RECONVERGENT B0 ;  /* 0x0000000000007941 */ /* 0x000fea0003800200 */
.L_x_1795:
        /* <DEDUP_REMOVED lines=21> */
.L_x_1797:
        /* <DEDUP_REMOVED lines=21> */
.L_x_1799:
[----:B------:R-:W-:Y:S05]  /*8d30*/  BSYNC.RECONVERGENT B0 ;  /* 0x0000000000007941 */ /* 0x000fea0003800200 */
.L_x_1798:
        /* <DEDUP_REMOVED lines=21> */
.L_x_1800:
        /* <DEDUP_REMOVED lines=21> */
.L_x_1802:
[----:B------:R-:W-:Y:S05]  /*8fe0*/  BSYNC.RECONVERGENT B0 ;  /* 0x0000000000007941 */ /* 0x000fea0003800200 */
.L_x_1801:
        /* <DEDUP_REMOVED lines=21> */
.L_x_1803:
        /* <DEDUP_REMOVED lines=21> */
.L_x_1805:
[----:B------:R-:W-:Y:S05]  /*9290*/  BSYNC.RECONVERGENT B0 ;  /* 0x0000000000007941 */ /* 0x000fea0003800200 */
.L_x_1804:
        /* <DEDUP_REMOVED lines=21> */
.L_x_1806:
        /* <DEDUP_REMOVED lines=21> */
.L_x_1808:
[----:B------:R-:W-:Y:S05]  /*9540*/  BSYNC.RECONVERGENT B0 ;  /* 0x0000000000007941 */ /* 0x000fea0003800200 */
.L_x_1807:
        /* <DEDUP_REMOVED lines=21> */
.L_x_1809:
        /* <DEDUP_REMOVED lines=21> */
.L_x_1811:
[----:B------:R-:W-:Y:S05]  /*97f0*/  BSYNC.RECONVERGENT B0 ;  /* 0x0000000000007941 */ /* 0x000fea0003800200 */
.L_x_1810:
        /* <DEDUP_REMOVED lines=21> */
.L_x_1812:
        /* <DEDUP_REMOVED lines=29> */
.L_x_1814:
[----:B------:R-:W-:Y:S05]  /*9b20*/  BSYNC.RECONVERGENT B0 ;  /* 0x0000000000007941 */ /* 0x000fea0003800200 */
.L_x_1813:
        /* <DEDUP_REMOVED lines=19> */
.L_x_1815:
        /* <DEDUP_REMOVED lines=17> */
.L_x_1817:
[----:B------:R-:W-:Y:S05]  /*9d70*/  BSYNC.RECONVERGENT B0 ;  /* 0x0000000000007941 */ /* 0x000fea0003800200 */
.L_x_1816:
        /* <DEDUP_REMOVED lines=8> */
.L_x_1751:
        /* <DEDUP_REMOVED lines=15> */
.L_x_1820:
[----:B------:R-:W-:Y:S05]  /*9ef0*/  BSYNC.RECONVERGENT B0 ;  /* 0x0000000000007941 */ /* 0x000fea0003800200 */
.L_x_1819:
        /* <DEDUP_REMOVED lines=11> */
.L_x_1822:
[----:B------:R-:W2:Y:S04]  /*9fb0*/  LDG.E.STRONG.GPU R5, desc[UR12][R2.64] ;  /* 0x0000000c02057981 */ /* 0x000ea8000c1ef900 */
[----:B--2---:R-:W-:Y:S01]  /*9fc0*/  CCTL.IVALL ;  /* 0x00000000ff00798f */ /* 0x004fe20002000000 */
[----:B------:R-:W-:Y:S05]  /*9fd0*/  YIELD ;  /* 0x0000000000007946 */ /* 0x000fea0003800000 */
[----:B------:R-:W-:-:S13]  /*9fe0*/  ISETP.NE.AND P0, PT, R5, R0, PT ;  /* 0x000000000500720c */ /* 0x000fda0003f05270 */
[----:B------:R-:W-:Y:S05]  /*9ff0*/  @P0 BRA `(.L_x_1822) ;  /* 0xfffffffc00ec0947 */ /* 0x000fea000383ffff */
.L_x_1821:
        /* <DEDUP_REMOVED lines=74> */
.L_x_1825:
        /* <DEDUP_REMOVED lines=31> */
.L_x_1824:
[----:B------:R-:W-:Y:S05]  /*a690*/  BSYNC.RECONVERGENT B0 ;  /* 0x0000000000007941 */ /* 0x000fea0003800200 */
.L_x_1823:
        /* <DEDUP_REMOVED lines=10> */
.L_x_1826:
        /* <DEDUP_REMOVED lines=87> */
.L_x_1827:
        /* <DEDUP_REMOVED lines=13> */
.L_x_4527:


//--------------------- .text._Z35group_norm_nhwc_bwd_one_pass_kernelI11Fp32IOFp16WLi512ELi80ELi640EEv26Group_norm_nhwc_bwd_params --------------------------
	.section	.text._Z35group_norm_nhwc_bwd_one_pass_kernelI11Fp32IOFp16WLi512ELi80ELi640EEv26Group_norm_nhwc_bwd_params,"ax",@progbits
	.align	128
        .global         _Z35group_norm_nhwc_bwd_one_pass_kernelI11Fp32IOFp16WLi512ELi80ELi640EEv26Group_norm_nhwc_bwd_params
        .type           _Z35group_norm_nhwc_bwd_one_pass_kernelI11Fp32IOFp16WLi512ELi80ELi640EEv26Group_norm_nhwc_bwd_params,@function
        .size           _Z35group_norm_nhwc_bwd_one_pass_kernelI11Fp32IOFp16WLi512ELi80ELi640EEv26Group_norm_nhwc_bwd_params,(.L_x_4528 - _Z35group_norm_nhwc_bwd_one_pass_kernelI11Fp32IOFp16WLi512ELi80ELi640EEv26Group_norm_nhwc_bwd_params)
        .other          _Z35group_norm_nhwc_bwd_one_pass_kernelI11Fp32IOFp16WLi512ELi80ELi640EEv26Group_norm_nhwc_bwd_params,@"STO_CUDA_ENTRY STV_DEFAULT"
_Z35group_norm_nhwc_bwd_one_pass_kernelI11Fp32IOFp16WLi512ELi80ELi640EEv26Group_norm_nhwc_bwd_params:
.text._Z35group_norm_nhwc_bwd_one_pass_kernelI11Fp32IOFp16WLi512ELi80ELi640EEv26Group_norm_nhwc_bwd_params:
        /* <DEDUP_REMOVED lines=28> */
.L_x_1854:
        /* <DEDUP_REMOVED lines=466> */
[----:B------:R-:W-:-:S03]  /*1ee0*/  LOP3.LUT R0, R0, 0xffffff7f, RZ, 0xc0, !PT ;  /* 0xffffff7f00007812 */ /* 0x000fc600078ec0ff */
[----:B------:R1:W-:Y:S01]  /*1ef0*/  @!P2 STL.64 [R1+0x218], R2 ;  /* 0x000218020100a387 */ /* 0x0003e20000100a00 */
        /* <DEDUP_REMOVED lines=175> */
[----:B------:R1:W-:Y:S03]  /*29f0*/  STL [R1+0x50c], R30 ;  /* 0x00050c1e01007387 */ /* 0x0003e60000100800 */
[----:B------:R-:W-:Y:S02]  /*2a00*/  @!P1 IADD3 R5, PT, PT, R43, R19, RZ ;  /* 0x000000132b059210 */ /* 0x000fe40007ffe0ff */
[----:B------:R-:W-:Y:S01]  /*2a10*/  @!P1 SHF.L.U32 R18, R42, 0x2, RZ ;  /* 0x000000022a129819 */ /* 0x000fe200000006ff */
[----:B------:R-:W-:Y:S01]  /*2a20*/  @!P2 STL.64 [R1+0x2d0], R2 ;  /* 0x0002d0020100a387 */ /* 0x000fe20000100a00 */
[----:B------:R-:W-:Y:S02]  /*2a30*/  @P2 LOP3.LUT R0, R0, 0x1, RZ, 0xfc, !PT ;  /* 0x0000000100002812 */ /* 0x000fe400078efcff */
[----:B------:R-:W-:-:S02]  /*2a40*/  @!P1 SHF.L.U64.HI R5, R42, 0x2, R5 ;  /* 0x000000022a059819 */ /* 0x000fc40000010205 */
[C---:B-1----:R-:W-:Y:S01]  /*2a50*/  @!P1 IADD3 R30, P2, PT, R18.reuse, R16, RZ ;  /* 0x00000010121e9210 */ /* 0x042fe20007f5e0ff */
[----:B------:R0:W-:Y:S03]  /*2a60*/  STL [R1+0x508], R31 ;  /* 0x0005081f01007387 */ /* 0x0001e60000100800 */
[----:B0-----:R-:W-:Y:S02]  /*2a70*/  @!P1 IADD3.X R31, PT, PT, R5, R17, RZ, P2, !PT ;  /* 0x00000011051f9210 */ /* 0x001fe400017fe4ff */
        /* <DEDUP_REMOVED lines=177> */
[----:B------:R-:W-:Y:S02]  /*3590*/  CS2R R20, SRZ ;  /* 0x0000000000147805 */ /* 0x000fe4000001ff00 */
        /* <DEDUP_REMOVED lines=13> */
[----:B-1----:R-:W-:Y:S02]  /*3670*/  MOV R16, R40 ;  /* 0x0000002800107202 */ /* 0x002fe40000000f00 */
[----:B------:R-:W-:Y:S02]  /*3680*/  MOV R17, R41 ;  /* 0x0000002900117202 */ /* 0x000fe40000000f00 */
[----:B------:R-:W-:-:S02]  /*3690*/  MOV R40, R22 ;  /* 0x0000001600287202 */ /* 0x000fc40000000f00 */
[----:B------:R-:W-:Y:S02]  /*36a0*/  MOV R41, R23 ;  /* 0x0000001700297202 */ /* 0x000fe40000000f00 */
[----:B------:R-:W-:Y:S02]  /*36b0*/  CS2R R22, SRZ ;  /* 0x0000000000167805 */ /* 0x000fe4000001ff00 */
[----:B0-----:R-:W-:Y:S02]  /*36c0*/  MOV R36, R24 ;  /* 0x0000001800247202 */ /* 0x001fe40000000f00 */
[----:B------:R-:W-:Y:S02]  /*36d0*/  MOV R37, R25 ;  /* 0x0000001900257202 */ /* 0x000fe40000000f00 */
[----:B------:R-:W3:Y:S01]  /*36e0*/  LDL.LU.64 R24, [R1+0x530] ;  /* 0x0005300001187983 */ /* 0x000ee20000300a00 */
[----:B--2---:R-:W-:-:S05]  /*36f0*/  @!P1 MOV R22, R19 ;  /* 0x0000001300169202 */ /* 0x004fca0000000f00 */
[----:B------:R0:W-:Y:S04]  /*3700*/  STL [R1+0x3c0], R22 ;  /* 0x0003c01601007387 */ /* 0x0001e80000100800 */
[----:B0-----:R-:W2:Y:S01]  /*3710*/  LDL.LU R22, [R1+0x52c] ;  /* 0x00052c0001167983 */ /* 0x001ea20000300800 */
[----:B----4-:R-:W-:-:S05]  /*3720*/  @!P1 MOV R23, R20 ;  /* 0x0000001400179202 */ /* 0x010fca0000000f00 */
[----:B------:R0:W-:Y:S04]  /*3730*/  STL [R1+0x274], R23 ;  /* 0x0002741701007387 */ /* 0x0001e80000100800 */
[----:B0-----:R-:W2:Y:S04]  /*3740*/  LDL.LU R23, [R1+0x528] ;  /* 0x0005280001177983 */ /* 0x001ea80000300800 */
        /* <DEDUP_REMOVED lines=59> */
[----:B--2---:R-:W-:-:S05]  /*3b00*/  @!P2 MOV R28, R10 ;  /* 0x0000000a001ca202 */ /* 0x004fca0000000f00 */
[----:B------:R0:W-:Y:S02]  /*3b10*/  STL [R1+0x3dc], R28 ;  /* 0x0003dc1c01007387 */ /* 0x0001e40000100800 */
[----:B0-----:R-:W-:Y:S02]  /*3b20*/  MOV R28, R36 ;  /* 0x00000024001c7202 */ /* 0x001fe40000000f00 */
[----:B------:R-:W-:Y:S02]  /*3b30*/  MOV R36, R38 ;  /* 0x0000002600247202 */ /* 0x000fe40000000f00 */
[----:B------:R-:W-:Y:S02]  /*3b40*/  MOV R38, R30 ;  /* 0x0000001e00267202 */ /* 0x000fe40000000f00 */
[----:B------:R-:W-:Y:S02]  /*3b50*/  CS2R R30, SRZ ;  /* 0x00000000001e7805 */ /* 0x000fe4000001ff00 */
[----:B------:R-:W-:-:S02]  /*3b60*/  @!P2 MOV R30, R11 ;  /* 0x0000000b001ea202 */ /* 0x000fc40000000f00 */
[----:B---3--:R-:W-:-:S03]  /*3b70*/  @!P2 MOV R31, R12 ;  /* 0x0000000c001fa202 */ /* 0x008fc60000000f00 */
[----:B------:R0:W-:Y:S04]  /*3b80*/  STL [R1+0x400], R30 ;  /* 0x0004001e01007387 */ /* 0x0001e80000100800 */
[----:B------:R1:W-:Y:S04]  /*3b90*/  STL [R1+0x2bc], R31 ;  /* 0x0002bc1f01007387 */ /* 0x0003e80000100800 */
[----:B0-----:R-:W2:Y:S04]  /*3ba0*/  LDL.LU R30, [R1+0x50c] ;  /* 0x00050c00011e7983 */ /* 0x001ea80000300800 */
[----:B-1----:R-:W2:Y:S01]  /*3bb0*/  LDL.LU R31, [R1+0x508] ;  /* 0x00050800011f7983 */ /* 0x002ea20000300800 */
[----:B------:R-:W-:Y:S01]  /*3bc0*/  HFMA2 R35, -RZ, RZ, 0, 0 ;  /* 0x00000000ff237431 */ /* 0x000fe200000001ff */
[----:B------:R-:W-:-:S05]  /*3bd0*/  @!P1 MOV R35, R18 ;  /* 0x0000001200239202 */ /* 0x000fca0000000f00 */
[----:B------:R0:W-:Y:S01]  /*3be0*/  STL [R1+0x39c], R35 ;  /* 0x00039c2301007387 */ /* 0x0001e20000100800 */
[----:B------:R-:W-:Y:S01]  /*3bf0*/  MOV R18, R14 ;  /* 0x0000000e00127202 */ /* 0x000fe20000000f00 */
[----:B0-----:R-:W-:Y:S01]  /*3c00*/  HFMA2 R35, -RZ, RZ, 0, 0 ;  /* 0x00000000ff237431 */ /* 0x001fe200000001ff */
[----:B------:R-:W-:Y:S02]  /*3c10*/  @!P1 MOV R35, R21 ;  /* 0x0000001500239202 */ /* 0x000fe40000000f00 */
[----:B------:R-:W-:Y:S02]  /*3c20*/  LOP3.LUT P1, RZ, R0, 0x80000, RZ, 0xc0, !PT ;  /* 0x0008000000ff7812 */ /* 0x000fe4000782c0ff */
[----:B------:R-:W-:Y:S02]  /*3c30*/  MOV R19, R15 ;  /* 0x0000000f00137202 */ /* 0x000fe40000000f00 */
[----:B------:R-:W-:-:S09]  /*3c40*/  CS2R R14, SRZ ;  /* 0x00000000000e7805 */ /* 0x000fd2000001ff00 */
[----:B--2---:R-:W2:Y:S04]  /*3c50*/  @!P1 LDG.E.64 R14, desc[UR10][R30.64] ;  /* 0x0000000a1e0e9981 */ /* 0x004ea8000c1e1b00 */
        /* <DEDUP_REMOVED lines=23> */
[----:B------:R4:W-:Y:S01]  /*3dd0*/  STL.64 [R1+0x130], R16 ;  /* 0x0001301001007387 */ /* 0x0009e20000100a00 */
[----:B------:R-:W-:-:S03]  /*3de0*/  LOP3.LUT P2, RZ, R0, 0x20000, RZ, 0xc0, !PT ;  /* 0x0002000000ff7812 */ /* 0x000fc6000784c0ff */
[----:B------:R4:W-:Y:S04]  /*3df0*/  STL.64 [R1+0x138], R12 ;  /* 0x0001380c01007387 */ /* 0x0009e80000100a00 */
[----:B------:R3:W-:Y:S04]  /*3e00*/  STL.64 [R1+0x40], R14 ;  /* 0x0000400e01007387 */ /* 0x0007e80000100a00 */
[----:B------:R-:W3:Y:S04]  /*3e10*/  LDL.LU.64 R32, [R1+0x2d0] ;  /* 0x0002d00001207983 */ /* 0x000ee80000300a00 */
[----:B--2---:R-:W2:Y:S01]  /*3e20*/  @!P0 LDG.E.64 R2, desc[UR10][R34.64] ;  /* 0x0000000a22028981 */ /* 0x004ea2000c1e1b00 */
[----:B0-----:R-:W-:-:S03]  /*3e30*/  CS2R R20, SRZ ;  /* 0x0000000000147805 */ /* 0x001fc6000001ff00 */
[----:B-1----:R-:W2:Y:S01]  /*3e40*/  LDL.LU.64 R10, [R1+0x338] ;  /* 0x00033800010a7983 */ /* 0x002ea20000300a00 */
[----:B----4-:R-:W-:-:S03]  /*3e50*/  HFMA2 R17, -RZ, RZ, 0, 0 ;  /* 0x00000000ff117431 */ /* 0x010fc600000001ff */
[----:B------:R-:W4:Y:S04]  /*3e60*/  LDL.LU.64 R12, [R1+0x3f0] ;  /* 0x0003f000010c7983 */ /* 0x000f280000300a00 */
[----:B------:R-:W2:Y:S01]  /*3e70*/  LDL.LU.64 R34, [R1+0x300] ;  /* 0x0003000001227983 */ /* 0x000ea20000300a00 */
[----:B---3--:R-:W-:Y:S02]  /*3e80*/  @!P1 MOV R21, R18 ;  /* 0x0000001200159202 */ /* 0x008fe40000000f00 */
[----:B------:R-:W-:Y:S01]  /*3e90*/  @!P1 MOV R20, R19 ;  /* 0x0000001300149202 */ /* 0x000fe20000000f00 */
[----:B------:R-:W3:Y:S04]  /*3ea0*/  LDL.LU.64 R14, [R1+0x360] ;  /* 0x00036000010e7983 */ /* 0x000ee80000300a00 */
[----:B------:R-:W-:Y:S04]  /*3eb0*/  STL [R1+0x2cc], R21 ;  /* 0x0002cc1501007387 */ /* 0x000fe80000100800 */
[----:B------:R0:W-:Y:S02]  /*3ec0*/  STL [R1+0x2f0], R20 ;  /* 0x0002f01401007387 */ /* 0x0001e40000100800 */
[----:B0-----:R-:W-:-:S06]  /*3ed0*/  CS2R R20, SRZ ;  /* 0x0000000000147805 */ /* 0x001fcc000001ff00 */
[----:B--2---:R-:W2:Y:S04]  /*3ee0*/  @!P0 LDG.E.64 R20, desc[UR10][R34.64] ;  /* 0x0000000a22148981 */ /* 0x004ea8000c1e1b00 */
[----:B------:R-:W4:Y:S01]  /*3ef0*/  LDL.LU.64 R34, [R1+0x408] ;  /* 0x0004080001227983 */ /* 0x000f220000300a00 */
[----:B------:R-:W-:-:S05]  /*3f00*/  @!P0 MOV R17, R2 ;  /* 0x0000000200118202 */ /* 0x000fca0000000f00 */
[----:B------:R0:W-:Y:S02]  /*3f10*/  STL [R1+0x414], R17 ;  /* 0x0004141101007387 */ /* 0x0001e40000100800 */
[----:B0-----:R-:W-:Y:S02]  /*3f20*/  CS2R R16, SRZ ;  /* 0x0000000000107805 */ /* 0x001fe4000001ff00 */
[----:B--2---:R-:W-:Y:S02]  /*3f30*/  @!P0 MOV R17, R20 ;  /* 0x0000001400118202 */ /* 0x004fe40000000f00 */
[----:B------:R-:W-:-:S03]  /*3f40*/  @!P0 MOV R16, R21 ;  /* 0x0000001500108202 */ /* 0x000fc60000000f00 */
[----:B------:R-:W-:Y:S04]  /*3f50*/  STL [R1+0x300], R17 ;  /* 0x0003001101007387 */ /* 0x000fe80000100800 */
[----:B------:R0:W-:Y:S02]  /*3f60*/  STL [R1+0x304], R16 ;  /* 0x0003041001007387 */ /* 0x0001e40000100800 */
[----:B0-----:R-:W-:-:S06]  /*3f70*/  CS2R R16, SRZ ;  /* 0x0000000000107805 */ /* 0x001fcc000001ff00 */
[----:B------:R0:W2:Y:S02]  /*3f80*/  @!P2 LDG.E.64 R16, desc[UR10][R10.64] ;  /* 0x0000000a0a10a981 */ /* 0x0000a4000c1e1b00 */
[----:B0-----:R-:W-:Y:S01]  /*3f90*/  HFMA2 R10, -RZ, RZ, 0, 0 ;  /* 0x00000000ff0a7431 */ /* 0x001fe200000001ff */
[----:B------:R-:W-:-:S06]  /*3fa0*/  MOV R11, RZ ;  /* 0x000000ff000b7202 */ /* 0x000fcc0000000f00 */
[----:B----4-:R0:W4:Y:S01]  /*3fb0*/  @!P2 LDG.E.64 R10, desc[UR10][R34.64] ;  /* 0x0000000a220aa981 */ /* 0x010122000c1e1b00 */
[----:B------:R-:W-:Y:S02]  /*3fc0*/  LOP3.LUT P1, RZ, R0, 0x10000, RZ, 0xc0, !PT ;  /* 0x0001000000ff7812 */ /* 0x000fe4000782c0ff */
[----:B0-----:R-:W-:Y:S02]  /*3fd0*/  MOV R34, R24 ;  /* 0x0000001800227202 */ /* 0x001fe40000000f00 */
        /* <DEDUP_REMOVED lines=9> */
[----:B----4-:R-:W-:-:S05]  /*4070*/  @!P2 MOV R24, R10 ;  /* 0x0000000a0018a202 */ /* 0x010fca0000000f00 */
[----:B------:R0:W-:Y:S02]  /*4080*/  STL [R1+0x320], R24 ;  /* 0x0003201801007387 */ /* 0x0001e40000100800 */
[----:B0-----:R-:W-:-:S06]  /*4090*/  CS2R R24, SRZ ;  /* 0x0000000000187805 */ /* 0x001fcc000001ff00 */
[----:B------:R0:W2:Y:S01]  /*40a0*/  @!P1 LDG.E.64 R24, desc[UR10][R12.64] ;  /* 0x0000000a0c189981 */ /* 0x0000a2000c1e1b00 */
[----:B------:R-:W-:-:S03]  /*40b0*/  @!P2 MOV R2, R16 ;  /* 0x000000100002a202 */ /* 0x000fc60000000f00 */
[----:B------:R-:W-:Y:S04]  /*40c0*/  STL [R1+0x4f8], R16 ;  /* 0x0004f81001007387 */ /* 0x000fe80000100800 */
[----:B------:R1:W-:Y:S04]  /*40d0*/  STL [R1+0x4fc], R17 ;  /* 0x0004fc1101007387 */ /* 0x0003e80000100800 */
[----:B-1----:R-:W4:Y:S04]  /*40e0*/  LDL.LU.64 R16, [R1+0x3f8] ;  /* 0x0003f80001107983 */ /* 0x002f280000300a00 */
[----:B------:R1:W-:Y:S02]  /*40f0*/  STL [R1+0x408], R2 ;  /* 0x0004080201007387 */ /* 0x0003e40000100800 */
[----:B-1----:R-:W-:Y:S01]  /*4100*/  HFMA2 R2, -RZ, RZ, 0, 0 ;  /* 0x00000000ff027431 */ /* 0x002fe200000001ff */
[----:B------:R-:W-:-:S05]  /*4110*/  @!P2 MOV R2, R11 ;  /* 0x0000000b0002a202 */ /* 0x000fca0000000f00 */
[----:B------:R1:W-:Y:S02]  /*4120*/  STL [R1+0x338], R2 ;  /* 0x0003380201007387 */ /* 0x0003e40000100800 */
[----:B-1----:R-:W-:Y:S01]  /*4130*/  HFMA2 R2, -RZ, RZ, 0, 0 ;  /* 0x00000000ff027431 */ /* 0x002fe200000001ff */
[----:B0-----:R-:W-:Y:S02]  /*4140*/  CS2R R12, SRZ ;  /* 0x00000000000c7805 */ /* 0x001fe4000001ff00 */
[----:B--2---:R-:W-:-:S05]  /*4150*/  @!P1 MOV R2, R24 ;  /* 0x0000001800029202 */ /* 0x004fca0000000f00 */
[----:B------:R0:W-:Y:S02]  /*4160*/  STL [R1+0x3f0], R2 ;  /* 0x0003f00201007387 */ /* 0x0001e40000100800 */
[----:B0-----:R-:W-:Y:S01]  /*4170*/  HFMA2 R2, -RZ, RZ, 0, 0 ;  /* 0x00000000ff027431 */ /* 0x001fe200000001ff */
[----:B------:R-:W-:Y:S01]  /*4180*/  @!P1 MOV R2, R25 ;  /* 0x0000001900029202 */ /* 0x000fe20000000f00 */
[----:B----4-:R-:W2:Y:S04]  /*4190*/  @!P1 LDG.E.64 R12, desc[UR10][R16.64] ;  /* 0x0000000a100c9981 */ /* 0x010ea8000c1e1b00 */
[----:B------:R0:W-:Y:S04]  /*41a0*/  STL [R1+0x3f4], R2 ;  /* 0x0003f40201007387 */ /* 0x0001e80000100800 */
[----:B------:R-:W4:Y:S04]  /*41b0*/  LDL.LU.64 R16, [R1+0x3e8] ;  /* 0x0003e80001107983 */ /* 0x000f280000300a00 */
[----:B0-----:R-:W3:Y:S01]  /*41c0*/  LDL.LU R2, [R1+0x500] ;  /* 0x0005000001027983 */ /* 0x001ee20000300800 */
[----:B------:R-:W-:-:S03]  /*41d0*/  LOP3.LUT P0, RZ, R0, 0x8000, RZ, 0xc0, !PT ;  /* 0x0000800000ff7812 */ /* 0x000fc6000780c0ff */
[----:B---3--:R0:W-:Y:S02]  /*41e0*/  STL.64 [R1+0x48], R2 ;  /* 0x0000480201007387 */ /* 0x0081e40000100a00 */
[----:B0-----:R-:W-:-:S08]  /*41f0*/  CS2R R2, SRZ ;  /* 0x0000000000027805 */ /* 0x001fd0000001ff00 */
[----:B------:R0:W3:Y:S02]  /*4200*/  @!P0 LDG.E.64 R2, desc[UR10][R14.64] ;  /* 0x0000000a0e028981 */ /* 0x0000e4000c1e1b00 */
[----:B0-----:R-:W-:-:S06]  /*4210*/  CS2R R14, SRZ ;  /* 0x00000000000e7805 */ /* 0x001fcc000001ff00 */
[----:B----4-:R0:W4:Y:S02]  /*4220*/  @!P0 LDG.E.64 R14, desc[UR10][R16.64] ;  /* 0x0000000a100e8981 */ /* 0x010124000c1e1b00 */
[----:B0-----:R-:W-:Y:S02]  /*4230*/  CS2R R16, SRZ ;  /* 0x0000000000107805 */ /* 0x001fe4000001ff00 */
[----:B------:R0:W-:Y:S04]  /*4240*/  STL.64 [R1+0x140], R18 ;  /* 0x0001401201007387 */ /* 0x0001e80000100a00 */
[----:B------:R1:W-:Y:S01]  /*4250*/  STL.64 [R1+0x148], R20 ;  /* 0x0001481401007387 */ /* 0x0003e20000100a00 */
[----:B0-----:R-:W-:Y:S02]  /*4260*/  CS2R R18, SRZ ;  /* 0x0000000000127805 */ /* 0x001fe4000001ff00 */
[----:B--2---:R-:W-:Y:S01]  /*4270*/  @!P1 MOV R19, R12 ;  /* 0x0000000c00139202 */ /* 0x004fe20000000f00 */
[----:B-1----:R-:W2:Y:S01]  /*4280*/  LDL.LU.64 R20, [R1+0x388] ;  /* 0x0003880001147983 */ /* 0x002ea20000300a00 */
[----:B------:R-:W-:-:S03]  /*4290*/  @!P1 MOV R18, R13 ;  /* 0x0000000d00129202 */ /* 0x000fc60000000f00 */
[----:B------:R-:W-:Y:S04]  /*42a0*/  STL [R1+0x33c], R19 ;  /* 0x00033c1301007387 */ /* 0x000fe80000100800 */
[----:B------:R0:W-:Y:S04]  /*42b0*/  STL [R1+0x358], R18 ;  /* 0x0003581201007387 */ /* 0x0001e80000100800 */
[----:B0-----:R-:W2:Y:S01]  /*42c0*/  LDL.LU.64 R18, [R1+0x3e0] ;  /* 0x0003e00001127983 */ /* 0x001ea20000300a00 */
[----:B---3--:R-:W-:Y:S02]  /*42d0*/  @!P0 MOV R16, R2 ;  /* 0x0000000200108202 */ /* 0x008fe40000000f00 */
[----:B------:R-:W-:-:S03]  /*42e0*/  @!P0 MOV R17, R3 ;  /* 0x0000000300118202 */ /* 0x000fc60000000f00 */
[----:B------:R0:W-:Y:S04]  /*42f0*/  STL [R1+0x3e8], R16 ;  /* 0x0003e81001007387 */ /* 0x0001e80000100800 */
[----:B------:R1:W-:Y:S01]  /*4300*/  STL [R1+0x3ec], R17 ;  /* 0x0003ec1101007387 */ /* 0x0003e20000100800 */
[----:B0-----:R-:W-:Y:S01]  /*4310*/  HFMA2 R16, -RZ, RZ, 0, 0 ;  /* 0x00000000ff107431 */ /* 0x001fe200000001ff */
[----:B----4-:R-:W-:Y:S02]  /*4320*/  @!P0 MOV R16, R14 ;  /* 0x0000000e00108202 */ /* 0x010fe40000000f00 */
[----:B-1----:R-:W3:Y:S04]  /*4330*/  LDL.LU R17, [R1+0x4fc] ;  /* 0x0004fc0001117983 */ /* 0x002ee80000300800 */
[----:B------:R0:W-:Y:S04]  /*4340*/  STL [R1+0x360], R16 ;  /* 0x0003601001007387 */ /* 0x0001e80000100800 */
[----:B0-----:R-:W3:Y:S01]  /*4350*/  LDL.LU R16, [R1+0x4f8] ;  /* 0x0004f80001107983 */ /* 0x001ee20000300800 */
[----:B------:R-:W-:-:S03]  /*4360*/  LOP3.LUT P2, RZ, R0, 0x4000, RZ, 0xc0, !PT ;  /* 0x0000400000ff7812 */ /* 0x000fc6000784c0ff */
[----:B---3--:R0:W-:Y:S02]  /*4370*/  STL.64 [R1+0x50], R16 ;  /* 0x0000501001007387 */ /* 0x0081e40000100a00 */
[----:B0-----:R-:W-:Y:S02]  /*4380*/  MOV R16, R22 ;  /* 0x0000001600107202 */ /* 0x001fe40000000f00 */
[----:B------:R-:W-:Y:S02]  /*4390*/  MOV R17, R23 ;  /* 0x0000001700117202 */ /* 0x000fe40000000f00 */
[----:B------:R-:W-:-:S06]  /*43a0*/  CS2R R22, SRZ ;  /* 0x0000000000167805 */ /* 0x000fcc000001ff00 */
[----:B--2---:R0:W2:Y:S02]  /*43b0*/  @!P2 LDG.E.64 R22, desc[UR10][R20.64] ;  /* 0x0000000a1416a981 */ /* 0x0040a4000c1e1b00 */
[----:B0-----:R-:W-:-:S06]  /*43c0*/  CS2R R20, SRZ ;  /* 0x0000000000147805 */ /* 0x001fcc000001ff00 */
[----:B------:R-:W3:Y:S04]  /*43d0*/  @!P2 LDG.E.64 R20, desc[UR10][R18.64] ;  /* 0x0000000a1214a981 */ /* 0x000ee8000c1e1b00 */
[----:B------:R-:W4:Y:S01]  /*43e0*/  LDL.LU.64 R18, [R1+0x3a0] ;  /* 0x0003a00001127983 */ /* 0x000f220000300a00 */
[----:B------:R-:W-:-:S03]  /*43f0*/  LOP3.LUT P1, RZ, R0, 0x2000, RZ, 0xc0, !PT ;  /* 0x0000200000ff7812 */ /* 0x000fc6000782c0ff */
[----:B------:R0:W-:Y:S02]  /*4400*/  STL.64 [R1+0x150], R10 ;  /* 0x0001500a01007387 */ /* 0x0001e40000100a00 */
[----:B0-----:R-:W-:Y:S02]  /*4410*/  CS2R R10, SRZ ;  /* 0x00000000000a7805 */ /* 0x001fe4000001ff00 */
[----:B------:R0:W-:Y:S04]  /*4420*/  STL.64 [R1+0x58], R24 ;  /* 0x0000581801007387 */ /* 0x0001e80000100a00 */
[----:B0-----:R-:W4:Y:S01]  /*4430*/  LDL.LU.64 R24, [R1+0x3d0] ;  /* 0x0003d00001187983 */ /* 0x001f220000300a00 */
[----:B--2---:R-:W-:-:S05]  /*4440*/  @!P2 MOV R11, R23 ;  /* 0x00000017000ba202 */ /* 0x004fca0000000f00 */
[----:B------:R-:W-:Y:S01]  /*4450*/  STL [R1+0x3e4], R11 ;  /* 0x0003e40b01007387 */ /* 0x000fe20000100800 */
[----:B---3--:R-:W-:-:S05]  /*4460*/  @!P2 MOV R10, R20 ;  /* 0x00000014000aa202 */ /* 0x008fca0000000f00 */
[----:B------:R0:W-:Y:S02]  /*4470*/  STL [R1+0x378], R10 ;  /* 0x0003780a01007387 */ /* 0x0001e40000100800 */
[----:B0-----:R-:W-:-:S06]  /*4480*/  CS2R R10, SRZ ;  /* 0x00000000000a7805 */ /* 0x001fcc000001ff00 */
[----:B----4-:R0:W2:Y:S04]  /*4490*/  @!P1 LDG.E.64 R10, desc[UR10][R18.64] ;  /* 0x0000000a120a9981 */ /* 0x0100a8000c1e1b00 */
[----:B------:R1:W-:Y:S02]  /*44a0*/  STL [R1+0x4f4], R2 ;  /* 0x0004f40201007387 */ /* 0x0003e40000100800 */
[----:B-1----:R-:W-:Y:S02]  /*44b0*/  MOV R2, RZ ;  /* 0x000000ff00027202 */ /* 0x002fe40000000f00 */
        /* <DEDUP_REMOVED lines=8> */
[----:B0-----:R-:W-:-:S06]  /*4540*/  CS2R R18, SRZ ;  /* 0x0000000000127805 */ /* 0x001fcc000001ff00 */
[----:B------:R-:W3:Y:S01]  /*4550*/  @!P1 LDG.E.64 R18, desc[UR10][R24.64] ;  /* 0x0000000a18129981 */ /* 0x000ee2000c1e1b00 */
[----:B-1----:R-:W-:-:S03]  /*4560*/  HFMA2 R2, -RZ, RZ, 0, 0 ;  /* 0x00000000ff027431 */ /* 0x002fc600000001ff */
[----:B------:R0:W-:Y:S04]  /*4570*/  STL.64 [R1+0x158], R12 ;  /* 0x0001580c01007387 */ /* 0x0001e80000100a00 */
[----:B------:R-:W4:Y:S01]  /*4580*/  LDL.LU.64 R24, [R1+0x3b8] ;  /* 0x0003b80001187983 */ /* 0x000f220000300a00 */
[----:B0-----:R-:W-:Y:S02]  /*4590*/  MOV R12, R34 ;  /* 0x00000022000c7202 */ /* 0x001fe40000000f00 */
[----:B------:R-:W-:Y:S02]  /*45a0*/  MOV R13, R35 ;  /* 0x00000023000d7202 */ /* 0x000fe40000000f00 */
[----:B------:R-:W4:Y:S01]  /*45b0*/  LDL.LU.64 R34, [R1+0x3c8] ;  /* 0x0003c80001227983 */ /* 0x000f220000300a00 */
[----:B--2---:R-:W-:-:S05]  /*45c0*/  @!P1 MOV R2, R10 ;  /* 0x0000000a00029202 */ /* 0x004fca0000000f00 */
[----:B------:R0:W-:Y:S02]  /*45d0*/  STL [R1+0x3d0], R2 ;  /* 0x0003d00201007387 */ /* 0x0001e40000100800 */
[----:B0-----:R-:W-:Y:S01]  /*45e0*/  HFMA2 R2, -RZ, RZ, 0, 0 ;  /* 0x00000000ff027431 */ /* 0x001fe200000001ff */
[----:B------:R-:W-:-:S05]  /*45f0*/  @!P1 MOV R2, R11 ;  /* 0x0000000b00029202 */ /* 0x000fca0000000f00 */
[----:B------:R0:W-:Y:S04]  /*4600*/  STL [R1+0x3d4], R2 ;  /* 0x0003d40201007387 */ /* 0x0001e80000100800 */
[----:B0-----:R-:W2:Y:S01]  /*4610*/  LDL.LU R2, [R1+0x4f4] ;  /* 0x0004f40001027983 */ /* 0x001ea20000300800 */
[----:B------:R-:W-:-:S03]  /*4620*/  LOP3.LUT P0, RZ, R0, 0x1000, RZ, 0xc0, !PT ;  /* 0x0000100000ff7812 */ /* 0x000fc6000780c0ff */
[----:B------:R0:W-:Y:S04]  /*4630*/  STL [R1+0x4e0], R10 ;  /* 0x0004e00a01007387 */ /* 0x0001e80000100800 */
[----:B------:R-:W-:Y:S01]  /*4640*/  STL [R1+0x4e8], R22 ;  /* 0x0004e81601007387 */ /* 0x000fe20000100800 */
[----:B0-----:R-:W-:-:S03]  /*4650*/  HFMA2 R10, -RZ, RZ, 0, 0 ;  /* 0x00000000ff0a7431 */ /* 0x001fc600000001ff */
[----:B------:R0:W-:Y:S04]  /*4660*/  STL [R1+0x4ec], R23 ;  /* 0x0004ec1701007387 */ /* 0x0001e80000100800 */
[----:B------:R1:W-:Y:S04]  /*4670*/  STL [R1+0x4e4], R11 ;  /* 0x0004e40b01007387 */ /* 0x0003e80000100800 */
[----:B0-----:R-:W2:Y:S01]  /*4680*/  LDL.LU.64 R22, [R1+0x218] ;  /* 0x0002180001167983 */ /* 0x001ea20000300a00 */
[----:B---3--:R-:W-:Y:S02]  /*4690*/  @!P1 MOV R10, R19 ;  /* 0x00000013000a9202 */ /* 0x008fe40000000f00 */
[----:B-1----:R-:W-:-:S03]  /*46a0*/  MOV R11, R13 ;  /* 0x0000000d000b7202 */ /* 0x002fc60000000f00 */
[----:B------:R0:W-:Y:S01]  /*46b0*/  STL [R1+0x3a0], R10 ;  /* 0x0003a00a01007387 */ /* 0x0001e20000100800 */
[----:B------:R-:W-:Y:S02]  /*46c0*/  MOV R13, R17 ;  /* 0x00000011000d7202 */ /* 0x000fe40000000f00 */
[----:B0-----:R-:W-:Y:S02]  /*46d0*/  MOV R10, R12 ;  /* 0x0000000c000a7202 */ /* 0x001fe40000000f00 */
[----:B------:R-:W-:Y:S02]  /*46e0*/  MOV R12, R16 ;  /* 0x00000010000c7202 */ /* 0x000fe40000000f00 */
[----:B------:R-:W-:Y:S01]  /*46f0*/  CS2R R16, SRZ ;  /* 0x0000000000107805 */ /* 0x000fe2000001ff00 */
[----:B------:R0:W-:Y:S05]  /*4700*/  STL [R1+0x4f0], R14 ;  /* 0x0004f00e01007387 */ /* 0x0001ea0000100800 */
[----:B----4-:R-:W3:Y:S01]  /*4710*/  @!P0 LDG.E.64 R16, desc[UR10][R34.64] ;  /* 0x0000000a22108981 */ /* 0x010ee2000c1e1b00 */
[----:B0-----:R-:W-:-:S02]  /*4720*/  MOV R14, RZ ;  /* 0x000000ff000e7202 */ /* 0x001fc40000000f00 */
[----:B------:R-:W-:Y:S01]  /*4730*/  @!P1 MOV R14, R18 ;  /* 0x00000012000e9202 */ /* 0x000fe20000000f00 */
[----:B------:R-:W4:Y:S04]  /*4740*/  LDL.LU.64 R34, [R1+0x3b0] ;  /* 0x0003b00001227983 */ /* 0x000f280000300a00 */
[----:B------:R0:W-:Y:S04]  /*4750*/  STL [R1+0x38c], R14 ;  /* 0x00038c0e01007387 */ /* 0x0001e80000100800 */
[----:B0-----:R-:W3:Y:S04]  /*4760*/  LDL.LU R14, [R1+0x4f0] ;  /* 0x0004f000010e7983 */ /* 0x001ee80000300800 */
[----:B--2---:R0:W-:Y:S02]  /*4770*/  STL.64 [R1+0x60], R2 ;  /* 0x0000600201007387 */ /* 0x0041e40000100a00 */
[----:B0-----:R-:W-:-:S06]  /*4780*/  CS2R R2, SRZ ;  /* 0x0000000000027805 */ /* 0x001fcc000001ff00 */
[----:B------:R0:W2:Y:S02]  /*4790*/  @!P0 LDG.E.64 R2, desc[UR10][R24.64] ;  /* 0x0000000a18028981 */ /* 0x0000a4000c1e1b00 */
[----:B0-----:R-:W-:Y:S02]  /*47a0*/  MOV R24, R22 ;  /* 0x0000001600187202 */ /* 0x001fe40000000f00 */
[----:B------:R-:W-:Y:S02]  /*47b0*/  MOV R25, R23 ;  /* 0x0000001700197202 */ /* 0x000fe40000000f00 */
[----:B------:R-:W-:Y:S01]  /*47c0*/  CS2R R22, SRZ ;  /* 0x0000000000167805 */ /* 0x000fe2000001ff00 */
[----:B---3--:R0:W-:Y:S04]  /*47d0*/  STL.64 [R1+0x160], R14 ;  /* 0x0001600e01007387 */ /* 0x0081e80000100a00 */
[----:B0-----:R-:W3:Y:S01]  /*47e0*/  LDL.LU.64 R14, [R1+0x250] ;  /* 0x00025000010e7983 */ /* 0x001ee20000300a00 */
[----:B--2---:R-:W-:-:S02]  /*47f0*/  @!P0 MOV R22, R2 ;  /* 0x0000000200168202 */ /* 0x004fc40000000f00 */
[----:B------:R-:W-:-:S03]  /*4800*/  @!P0 MOV R23, R3 ;  /* 0x0000000300178202 */ /* 0x000fc60000000f00 */
[----:B------:R0:W-:Y:S04]  /*4810*/  STL [R1+0x3b8], R22 ;  /* 0x0003b81601007387 */ /* 0x0001e80000100800 */
[----:B------:R1:W-:Y:S01]  /*4820*/  STL [R1+0x3bc], R23 ;  /* 0x0003bc1701007387 */ /* 0x0003e20000100800 */
[----:B0-----:R-:W-:Y:S01]  /*4830*/  HFMA2 R22, -RZ, RZ, 0, 0 ;  /* 0x00000000ff167431 */ /* 0x001fe200000001ff */
[----:B------:R-:W-:Y:S02]  /*4840*/  @!P0 MOV R22, R16 ;  /* 0x0000001000168202 */ /* 0x000fe40000000f00 */
[----:B-1----:R-:W2:Y:S04]  /*4850*/  LDL.LU R23, [R1+0x4ec] ;  /* 0x0004ec0001177983 */ /* 0x002ea80000300800 */
[----:B------:R0:W-:Y:S04]  /*4860*/  STL [R1+0x258], R22 ;  /* 0x0002581601007387 */ /* 0x0001e80000100800 */
[----:B0-----:R-:W2:Y:S01]  /*4870*/  LDL.LU R22, [R1+0x4e8] ;  /* 0x0004e80001167983 */ /* 0x001ea20000300800 */
[----:B------:R-:W-:-:S03]  /*4880*/  LOP3.LUT P2, RZ, R0, 0x800, RZ, 0xc0, !PT ;  /* 0x0000080000ff7812 */ /* 0x000fc6000784c0ff */
[----:B--2---:R0:W-:Y:S02]  /*4890*/  STL.64 [R1+0x68], R22 ;  /* 0x0000681601007387 */ /* 0x0041e40000100a00 */
[----:B0-----:R-:W-:Y:S02]  /*48a0*/  MOV R22, R12 ;  /* 0x0000000c00167202 */ /* 0x001fe40000000f00 */
[----:B------:R-:W-:Y:S02]  /*48b0*/  MOV R23, R13 ;  /* 0x0000000d00177202 */ /* 0x000fe40000000f00 */
[----:B------:R-:W-:-:S06]  /*48c0*/  CS2R R12, SRZ ;  /* 0x00000000000c7805 */ /* 0x000fcc000001ff00 */
[----:B---3--:R0:W2:Y:S02]  /*48d0*/  @!P2 LDG.E.64 R12, desc[UR10][R14.64] ;  /* 0x0000000a0e0ca981 */ /* 0x0080a4000c1e1b00 */
[----:B0-----:R-:W-:-:S06]  /*48e0*/  CS2R R14, SRZ ;  /* 0x00000000000e7805 */ /* 0x001fcc000001ff00 */
[----:B----4-:R0:W3:Y:S04]  /*48f0*/  @!P2 LDG.E.64 R14, desc[UR10][R34.64] ;  /* 0x0000000a220ea981 */ /* 0x0100e8000c1e1b00 */
[----:B------:R1:W-:Y:S02]  /*4900*/  STL [R1+0x4d8], R2 ;  /* 0x0004d80201007387 */ /* 0x0003e40000100800 */
[----:B-1----:R-:W-:Y:S02]  /*4910*/  MOV R2, RZ ;  /* 0x000000ff00027202 */ /* 0x002fe40000000f00 */
[----:B------:R-:W-:-:S05]  /*4920*/  @!P0 MOV R2, R17 ;  /* 0x0000001100028202 */ /* 0x000fca0000000f00 */
[----:B------:R1:W-:Y:S04]  /*4930*/  STL [R1+0x3a4], R2 ;  /* 0x0003a40201007387 */ /* 0x0003e80000100800 */
[----:B------:R4:W-:Y:S01]  /*4940*/  STL [R1+0x4dc], R3 ;  /* 0x0004dc0301007387 */ /* 0x0009e20000100800 */
[----:B-1----:R-:W-:Y:S01]  /*4950*/  HFMA2 R2, -RZ, RZ, 0, 0 ;  /* 0x00000000ff027431 */ /* 0x002fe200000001ff */
[----:B----4-:R-:W-:Y:S01]  /*4960*/  MOV R3, R11 ;  /* 0x0000000b00037202 */ /* 0x010fe20000000f00 */
[----:B------:R-:W-:Y:S01]  /*4970*/  HFMA2 R11, -RZ, RZ, 0, 0 ;  /* 0x00000000ff0b7431 */ /* 0x000fe200000001ff */
[----:B------:R1:W-:Y:S01]  /*4980*/  STL.64 [R1+0x168], R20 ;  /* 0x0001681401007387 */ /* 0x0003e20000100a00 */
[----:B0-----:R-:W-:Y:S02]  /*4990*/  MOV R34, R8 ;  /* 0x0000000800227202 */ /* 0x001fe40000000f00 */
[----:B------:R-:W-:-:S02]  /*49a0*/  MOV R35, R9 ;  /* 0x0000000900237202 */ /* 0x000fc40000000f00 */
[----:B------:R-:W4:Y:S04]  /*49b0*/  LDL.LU.64 R8, [R1+0x3a8] ;  /* 0x0003a80001087983 */ /* 0x000f280000300a00 */
[----:B-1----:R-:W4:Y:S01]  /*49c0*/  LDL.LU.64 R20, [R1+0x248] ;  /* 0x0002480001147983 */ /* 0x002f220000300a00 */
[----:B--2---:R-:W-:Y:S02]  /*49d0*/  @!P2 MOV R2, R12 ;  /* 0x0000000c0002a202 */ /* 0x004fe40000000f00 */
[----:B------:R-:W-:-:S03]  /*49e0*/  @!P2 MOV R11, R13 ;  /* 0x0000000d000ba202 */ /* 0x000fc60000000f00 */
[----:B------:R0:W-:Y:S02]  /*49f0*/  STL [R1+0x3b0], R2 ;  /* 0x0003b00201007387 */ /* 0x0001e40000100800 */
[----:B0-----:R-:W-:Y:S02]  /*4a00*/  MOV R2, R10 ;  /* 0x0000000a00027202 */ /* 0x001fe40000000f00 */
[----:B------:R-:W-:Y:S02]  /*4a10*/  MOV R10, RZ ;  /* 0x000000ff000a7202 */ /* 0x000fe40000000f00 */
[----:B---3--:R-:W-:Y:S01]  /*4a20*/  @!P2 MOV R10, R14 ;  /* 0x0000000e000aa202 */ /* 0x008fe20000000f00 */
[----:B------:R0:W-:Y:S04]  /*4a30*/  STL [R1+0x3b4], R11 ;  /* 0x0003b40b01007387 */ /* 0x0001e80000100800 */
[----:B------:R1:W-:Y:S04]  /*4a40*/  STL [R1+0x254], R10 ;  /* 0x0002540a01007387 */ /* 0x0003e80000100800 */
[----:B0-----:R-:W2:Y:S04]  /*4a50*/  LDL.LU R11, [R1+0x4e4] ;  /* 0x0004e400010b7983 */ /* 0x001ea80000300800 */
[----:B-1----:R-:W2:Y:S01]  /*4a60*/  LDL.LU R10, [R1+0x4e0] ;  /* 0x0004e000010a7983 */ /* 0x002ea20000300800 */
[----:B------:R-:W-:-:S03]  /*4a70*/  LOP3.LUT P1, RZ, R0, 0x400, RZ, 0xc0, !PT ;  /* 0x0000040000ff7812 */ /* 0x000fc6000782c0ff */
[----:B--2---:R0:W-:Y:S02]  /*4a80*/  STL.64 [R1+0x70], R10 ;  /* 0x0000700a01007387 */ /* 0x0041e40000100a00 */
[----:B0-----:R-:W-:-:S08]  /*4a90*/  CS2R R10, SRZ ;  /* 0x00000000000a7805 */ /* 0x001fd0000001ff00 */
[----:B----4-:R0:W2:Y:S02]  /*4aa0*/  @!P1 LDG.E.64 R10, desc[UR10][R20.64] ;  /* 0x0000000a140a9981 */ /* 0x0100a4000c1e1b00 */
[----:B0-----:R-:W-:-:S06]  /*4ab0*/  CS2R R20, SRZ ;  /* 0x0000000000147805 */ /* 0x001fcc000001ff00 */
[----:B------:R-:W3:Y:S04]  /*4ac0*/  @!P1 LDG.E.64 R20, desc[UR10][R8.64] ;  /* 0x0000000a08149981 */ /* 0x000ee8000c1e1b00 */
[----:B------:R0:W-:Y:S01]  /*4ad0*/  STL.64 [R1+0x170], R18 ;  /* 0x0001701201007387 */ /* 0x0001e20000100a00 */
[----:B------:R-:W-:-:S03]  /*4ae0*/  LOP3.LUT P0, RZ, R0, 0x200, RZ, 0xc0, !PT ;  /* 0x0000020000ff7812 */ /* 0x000fc6000780c0ff */
[----:B------:R-:W-:Y:S04]  /*4af0*/  STL [R1+0x4d4], R12 ;  /* 0x0004d40c01007387 */ /* 0x000fe80000100800 */
[----:B------:R-:W4:Y:S01]  /*4b00*/  LDL.LU.64 R8, [R1+0x390] ;  /* 0x0003900001087983 */ /* 0x000f220000300a00 */
[----:B0-----:R-:W-:Y:S02]  /*4b10*/  MOV R18, R2 ;  /* 0x0000000200127202 */ /* 0x001fe40000000f00 */
[----:B------:R-:W-:Y:S02]  /*4b20*/  MOV R19, R3 ;  /* 0x0000000300137202 */ /* 0x000fe40000000f00 */
[----:B------:R-:W-:Y:S02]  /*4b30*/  CS2R R2, SRZ ;  /* 0x0000000000027805 */ /* 0x000fe4000001ff00 */
[----:B--2---:R-:W-:-:S02]  /*4b40*/  @!P1 MOV R2, R10 ;  /* 0x0000000a00029202 */ /* 0x004fc40000000f00 */
[----:B------:R-:W-:-:S03]  /*4b50*/  @!P1 MOV R3, R11 ;  /* 0x0000000b00039202 */ /* 0x000fc60000000f00 */
[----:B------:R0:W-:Y:S04]  /*4b60*/  STL [R1+0x3a8], R2 ;  /* 0x0003a80201007387 */ /* 0x0001e80000100800 */
[----:B------:R1:W-:Y:S01]  /*4b70*/  STL [R1+0x3ac], R3 ;  /* 0x0003ac0301007387 */ /* 0x0003e20000100800 */
[----:B0-----:R-:W-:Y:S01]  /*4b80*/  HFMA2 R2, -RZ, RZ, 0, 0 ;  /* 0x00000000ff027431 */ /* 0x001fe200000001ff */
[----:B---3--:R-:W-:Y:S02]  /*4b90*/  @!P1 MOV R2, R20 ;  /* 0x0000001400029202 */ /* 0x008fe40000000f00 */
[----:B-1----:R-:W2:Y:S04]  /*4ba0*/  LDL.LU R3, [R1+0x4dc] ;  /* 0x0004dc0001037983 */ /* 0x002ea80000300800 */
[----:B------:R0:W-:Y:S04]  /*4bb0*/  STL [R1+0x24c], R2 ;  /* 0x00024c0201007387 */ /* 0x0001e80000100800 */
[----:B0-----:R-:W2:Y:S01]  /*4bc0*/  LDL.LU R2, [R1+0x4d8] ;  /* 0x0004d80001027983 */ /* 0x001ea20000300800 */
[----:B------:R-:W-:Y:S01]  /*4bd0*/  HFMA2 R12, -RZ, RZ, 0, 0 ;  /* 0x00000000ff0c7431 */ /* 0x000fe200000001ff */
[----:B------:R-:W-:-:S02]  /*4be0*/  @!P2 MOV R12, R15 ;  /* 0x0000000f000ca202 */ /* 0x000fc40000000f00 */
[----:B--2---:R0:W-:Y:S02]  /*4bf0*/  STL.64 [R1+0x78], R2 ;  /* 0x0000780201007387 */ /* 0x0041e40000100a00 */
[----:B0-----:R-:W-:-:S06]  /*4c00*/  CS2R R2, SRZ ;  /* 0x0000000000027805 */ /* 0x001fcc000001ff00 */
[----:B------:R-:W2:Y:S04]  /*4c10*/  @!P0 LDG.E.64 R2, desc[UR10][R18.64] ;  /* 0x0000000a12028981 */ /* 0x000ea8000c1e1b00 */
[----:B------:R0:W-:Y:S02]  /*4c20*/  STL [R1+0x250], R12 ;  /* 0x0002500c01007387 */ /* 0x0001e40000100800 */
[----:B0-----:R-:W-:Y:S02]  /*4c30*/  MOV R12, RZ ;  /* 0x000000ff000c7202 */ /* 0x001fe40000000f00 */
        /* <DEDUP_REMOVED lines=9> */
[----:B------:R-:W-:-:S06]  /*4cd0*/  CS2R R18, SRZ ;  /* 0x0000000000127805 */ /* 0x000fcc000001ff00 */
[----:B----4-:R-:W3:Y:S01]  /*4ce0*/  @!P0 LDG.E.64 R18, desc[UR10][R8.64] ;  /* 0x0000000a08128981 */ /* 0x010ee2000c1e1b00 */
[----:B------:R-:W-:-:S03]  /*4cf0*/  LOP3.LUT P1, RZ, R0, 0x80, RZ, 0xc0, !PT ;  /* 0x0000008000ff7812 */ /* 0x000fc6000782c0ff */
[----:B------:R0:W-:Y:S04]  /*4d00*/  STL.64 [R1+0x88], R10 ;  /* 0x0000880a01007387 */ /* 0x0001e80000100a00 */
[----:B------:R1:W-:Y:S04]  /*4d10*/  STL.64 [R1+0x188], R20 ;  /* 0x0001881401007387 */ /* 0x0003e80000100a00 */
[----:B------:R-:W4:Y:S01]  /*4d20*/  LDL.LU.64 R8, [R1+0x380] ;  /* 0x0003800001087983 */ /* 0x000f220000300a00 */
[----:B0-----:R-:W-:-:S03]  /*4d30*/  CS2R R10, SRZ ;  /* 0x00000000000a7805 */ /* 0x001fc6000001ff00 */
[----:B-1----:R-:W4:Y:S04]  /*4d40*/  LDL.LU.64 R20, [R1+0x210] ;  /* 0x0002100001147983 */ /* 0x002f280000300a00 */
[----:B------:R-:W4:Y:S04]  /*4d50*/  @!P1 LDG.E.64 R10, desc[UR10][R24.64] ;  /* 0x0000000a180a9981 */ /* 0x000f28000c1e1b00 */
[----:B------:R-:W4:Y:S04]  /*4d60*/  LDL.LU.64 R24, [R1+0x368] ;  /* 0x0003680001187983 */ /* 0x000f280000300a00 */
[----:B--2---:R0:W-:Y:S04]  /*4d70*/  STL.64 [R1+0x80], R12 ;  /* 0x0000800c01007387 */ /* 0x0041e80000100a00 */
[----:B0-----:R-:W2:Y:S01]  /*4d80*/  LDL.LU.64 R12, [R1+0x220] ;  /* 0x00022000010c7983 */ /* 0x001ea20000300a00 */
[----:B------:R-:W-:-:S03]  /*4d90*/  LOP3.LUT P2, RZ, R0, 0x100, RZ, 0xc0, !PT ;  /* 0x0000010000ff7812 */ /* 0x000fc6000784c0ff */
[----:B------:R0:W-:Y:S02]  /*4da0*/  STL.64 [R1+0x178], R16 ;  /* 0x0001781001007387 */ /* 0x0001e40000100a00 */
[----:B0-----:R-:W-:Y:S02]  /*4db0*/  CS2R R16, SRZ ;  /* 0x0000000000107805 */ /* 0x001fe4000001ff00 */
[----:B---3--:R-:W-:Y:S02]  /*4dc0*/  @!P0 MOV R17, R18 ;  /* 0x0000001200118202 */ /* 0x008fe40000000f00 */
[----:B------:R-:W-:Y:S02]  /*4dd0*/  @!P0 MOV R16, R19 ;  /* 0x0000001300108202 */ /* 0x000fe40000000f00 */
[----:B------:R-:W-:Y:S01]  /*4de0*/  LOP3.LUT P0, RZ, R0, 0x40, RZ, 0xc0, !PT ;  /* 0x0000004000ff7812 */ /* 0x000fe2000780c0ff */
[----:B------:R-:W-:Y:S04]  /*4df0*/  STL [R1+0x23c], R17 ;  /* 0x00023c1101007387 */ /* 0x000fe80000100800 */
[----:B------:R0:W-:Y:S04]  /*4e00*/  STL [R1+0x238], R16 ;  /* 0x0002381001007387 */ /* 0x0001e80000100800 */
[----:B------:R1:W-:Y:S01]  /*4e10*/  STL.64 [R1+0x90], R2 ;  /* 0x0000900201007387 */ /* 0x0003e20000100a00 */
[----:B0-----:R-:W-:-:S02]  /*4e20*/  CS2R R16, SRZ ;  /* 0x0000000000107805 */ /* 0x001fc4000001ff00 */
[----:B-1----:R-:W-:-:S06]  /*4e30*/  CS2R R2, SRZ ;  /* 0x0000000000027805 */ /* 0x002fcc000001ff00 */
[----:B----4-:R0:W3:Y:S02]  /*4e40*/  @!P0 LDG.E.64 R2, desc[UR10][R20.64] ;  /* 0x0000000a14028981 */ /* 0x0100e4000c1e1b00 */
[----:B0-----:R-:W-:-:S06]  /*4e50*/  CS2R R20, SRZ ;  /* 0x0000000000147805 */ /* 0x001fcc000001ff00 */
[----:B------:R-:W4:Y:S04]  /*4e60*/  @!P0 LDG.E.64 R20, desc[UR10][R24.64] ;  /* 0x0000000a18148981 */ /* 0x000f28000c1e1b00 */
[----:B--2---:R0:W2:Y:S02]  /*4e70*/  @!P2 LDG.E.64 R16, desc[UR10][R12.64] ;  /* 0x0000000a0c10a981 */ /* 0x0040a4000c1e1b00 */
[----:B0-----:R-:W-:-:S06]  /*4e80*/  CS2R R12, SRZ ;  /* 0x00000000000c7805 */ /* 0x001fcc000001ff00 */
[----:B------:R0:W2:Y:S04]  /*4e90*/  @!P2 LDG.E.64 R12, desc[UR10][R8.64] ;  /* 0x0000000a080ca981 */ /* 0x0000a8000c1e1b00 */
[----:B------:R1:W-:Y:S01]  /*4ea0*/  STL.64 [R1+0x180], R14 ;  /* 0x0001800e01007387 */ /* 0x0003e20000100a00 */
[----:B0-----:R-:W-:-:S03]  /*4eb0*/  HFMA2 R9, -RZ, RZ, 0, 0 ;  /* 0x00000000ff097431 */ /* 0x001fc600000001ff */
[----:B------:R0:W-:Y:S01]  /*4ec0*/  STL.64 [R1+0x190], R18 ;  /* 0x0001901201007387 */ /* 0x0001e20000100a00 */
[----:B------:R-:W-:-:S03]  /*4ed0*/  HFMA2 R24, -RZ, RZ, 0, 0 ;  /* 0x00000000ff187431 */ /* 0x000fc600000001ff */
[----:B------:R-:W-:Y:S01]  /*4ee0*/  STL.64 [R1+0xa0], R10 ;  /* 0x0000a00a01007387 */ /* 0x000fe20000100a00 */
[----:B-1----:R-:W-:Y:S01]  /*4ef0*/  CS2R R14, SRZ ;  /* 0x00000000000e7805 */ /* 0x002fe2000001ff00 */
[----:B------:R-:W-:Y:S02]  /*4f00*/  UIMAD.WIDE UR6, UR8, 0x8, UR6 ;  /* 0x00000008080678a5 */ /* 0x000fe4000f8e0206 */
[----:B------:R-:W2:Y:S01]  /*4f10*/  LDL.LU R8, [R1+0x4d0] ;  /* 0x0004d00001087983 */ /* 0x000ea20000300800 */
[----:B0-----:R-:W-:Y:S02]  /*4f20*/  CS2R R18, SRZ ;  /* 0x0000000000127805 */ /* 0x001fe4000001ff00 */
[----:B---3--:R-:W-:Y:S02]  /*4f30*/  @!P0 MOV R24, R2 ;  /* 0x0000000200188202 */ /* 0x008fe40000000f00 */
[----:B----4-:R-:W-:Y:S02]  /*4f40*/  @!P0 MOV R19, R20 ;  /* 0x0000001400138202 */ /* 0x010fe40000000f00 */
[----:B------:R-:W-:-:S03]  /*4f50*/  @!P0 MOV R18, R21 ;  /* 0x0000001500128202 */ /* 0x000fc60000000f00 */
[----:B------:R-:W-:Y:S04]  /*4f60*/  STL [R1+0x214], R19 ;  /* 0x0002141301007387 */ /* 0x000fe80000100800 */
[----:B------:R0:W-:Y:S02]  /*4f70*/  STL [R1+0x210], R18 ;  /* 0x0002101201007387 */ /* 0x0001e40000100800 */
[----:B0-----:R-:W-:Y:S02]  /*4f80*/  CS2R R18, SRZ ;  /* 0x0000000000127805 */ /* 0x001fe4000001ff00 */
[----:B------:R0:W-:Y:S02]  /*4f90*/  STL [R1+0x368], R24 ;  /* 0x0003681801007387 */ /* 0x0001e40000100800 */
[----:B0-----:R-:W-:Y:S01]  /*4fa0*/  HFMA2 R24, -RZ, RZ, 0, 0 ;  /* 0x00000000ff187431 */ /* 0x001fe200000001ff */
[----:B------:R-:W-:-:S05]  /*4fb0*/  @!P0 MOV R24, R3 ;  /* 0x0000000300188202 */ /* 0x000fca0000000f00 */
[----:B------:R0:W-:Y:S04]  /*4fc0*/  STL [R1+0x3c8], R24 ;  /* 0x0003c81801007387 */ /* 0x0001e80000100800 */
[----:B0-----:R-:W3:Y:S01]  /*4fd0*/  LDL.LU.64 R24, [R1+0x330] ;  /* 0x0003300001187983 */ /* 0x001ee20000300a00 */
        /* <DEDUP_REMOVED lines=11> */
[----:B------:R0:W4:Y:S04]  /*5090*/  @!P1 LDG.E.64 R14, desc[UR10][R34.64] ;  /* 0x0000000a220e9981 */ /* 0x000128000c1e1b00 */
[----:B------:R1:W-:Y:S02]  /*50a0*/  STL.64 [R1+0x98], R16 ;  /* 0x0000981001007387 */ /* 0x0003e40000100a00 */
[----:B-1----:R-:W-:Y:S02]  /*50b0*/  CS2R R16, SRZ ;  /* 0x0000000000107805 */ /* 0x002fe4000001ff00 */
[----:B------:R1:W-:Y:S04]  /*50c0*/  STL [R1+0x220], R9 ;  /* 0x0002200901007387 */ /* 0x0003e80000100800 */
[----:B------:R-:W3:Y:S01]  /*50d0*/  @!P2 LDG.E.64 R16, desc[UR10][R36.64] ;  /* 0x0000000a2410a981 */ /* 0x000ee2000c1e1b00 */
[----:B0-----:R-:W-:Y:S01]  /*50e0*/  MOV R34, R40 ;  /* 0x0000002800227202 */ /* 0x001fe20000000f00 */
[----:B-1----:R-:W-:Y:S01]  /*50f0*/  HFMA2 R9, -RZ, RZ, 0, 0 ;  /* 0x00000000ff097431 */ /* 0x002fe200000001ff */
[----:B------:R-:W-:Y:S01]  /*5100*/  @!P1 MOV R9, R10 ;  /* 0x0000000a00099202 */ /* 0x000fe20000000f00 */
[----:B------:R0:W-:Y:S01]  /*5110*/  STL.64 [R1+0x198], R12 ;  /* 0x0001980c01007387 */ /* 0x0001e20000100a00 */
[----:B------:R-:W-:-:S02]  /*5120*/  MOV R35, R41 ;  /* 0x0000002900237202 */ /* 0x000fc40000000f00 */
[----:B------:R-:W-:Y:S01]  /*5130*/  MOV R40, R42 ;  /* 0x0000002a00287202 */ /* 0x000fe20000000f00 */
[----:B------:R1:W-:Y:S01]  /*5140*/  STL [R1+0x370], R9 ;  /* 0x0003700901007387 */ /* 0x0003e20000100800 */
[----:B------:R-:W-:Y:S02]  /*5150*/  MOV R41, R43 ;  /* 0x0000002b00297202 */ /* 0x000fe40000000f00 */
[----:B------:R-:W-:Y:S01]  /*5160*/  CS2R R42, SRZ ;  /* 0x00000000002a7805 */ /* 0x000fe2000001ff00 */
[----:B------:R-:W-:Y:S01]  /*5170*/  HFMA2 R22, -RZ, RZ, 0, 0 ;  /* 0x00000000ff167431 */ /* 0x000fe200000001ff */
[----:B------:R-:W-:Y:S01]  /*5180*/  LOP3.LUT P0, RZ, R0, 0x8, RZ, 0xc0, !PT ;  /* 0x0000000800ff7812 */ /* 0x000fe2000780c0ff */
[----:B------:R-:W-:Y:S01]  /*5190*/  STL.64 [R1+0xa8], R2 ;  /* 0x0000a80201007387 */ /* 0x000fe20000100a00 */
[----:B0-----:R-:W-:-:S03]  /*51a0*/  MOV R12, R44 ;  /* 0x0000002c000c7202 */ /* 0x001fc60000000f00 */
[----:B------:R-:W3:Y:S01]  /*51b0*/  LDL.LU.64 R36, [R1+0x340] ;  /* 0x0003400001247983 */ /* 0x000ee20000300a00 */
[----:B------:R-:W-:Y:S01]  /*51c0*/  MOV R13, R45 ;  /* 0x0000002d000d7202 */ /* 0x000fe20000000f00 */
[----:B-1----:R-:W-:Y:S01]  /*51d0*/  HFMA2 R9, -RZ, RZ, 0, 0 ;  /* 0x00000000ff097431 */ /* 0x002fe200000001ff */
[----:B------:R-:W-:Y:S02]  /*51e0*/  CS2R R44, SRZ ;  /* 0x00000000002c7805 */ /* 0x000fe4000001ff00 */
[----:B------:R-:W-:Y:S02]  /*51f0*/  @!P1 MOV R9, R11 ;  /* 0x0000000b00099202 */ /* 0x000fe40000000f00 */
[----:B--2---:R-:W-:Y:S02]  /*5200*/  @!P2 MOV R45, R18 ;  /* 0x00000012002da202 */ /* 0x004fe40000000f00 */
[----:B------:R-:W-:Y:S02]  /*5210*/  @!P2 MOV R44, R19 ;  /* 0x00000013002ca202 */ /* 0x000fe40000000f00 */
[----:B----4-:R-:W-:-:S02]  /*5220*/  @!P1 MOV R42, R14 ;  /* 0x0000000e002a9202 */ /* 0x010fc40000000f00 */
[----:B------:R-:W-:Y:S02]  /*5230*/  @!P1 MOV R43, R15 ;  /* 0x0000000f002b9202 */ /* 0x000fe40000000f00 */
[----:B------:R-:W-:Y:S01]  /*5240*/  LOP3.LUT P1, RZ, R0, 0x10, RZ, 0xc0, !PT ;  /* 0x0000001000ff7812 */ /* 0x000fe2000782c0ff */
[----:B------:R0:W-:Y:S02]  /*5250*/  STL.64 [R1+0x4b8], R44 ;  /* 0x0004b82c01007387 */ /* 0x0001e40000100a00 */
[----:B0-----:R-:W-:Y:S02]  /*5260*/  MOV R44, R12 ;  /* 0x0000000c002c7202 */ /* 0x001fe40000000f00 */
[----:B------:R-:W-:Y:S02]  /*5270*/  MOV R45, R13 ;  /* 0x0000000d002d7202 */ /* 0x000fe40000000f00 */
[----:B------:R-:W-:-:S06]  /*5280*/  CS2R R12, SRZ ;  /* 0x00000000000c7805 */ /* 0x000fcc000001ff00 */
[----:B---3--:R0:W2:Y:S01]  /*5290*/  @!P1 LDG.E.64 R12, desc[UR10][R24.64] ;  /* 0x0000000a180c9981 */ /* 0x0080a2000c1e1b00 */
[----:B------:R-:W-:Y:S02]  /*52a0*/  @!P2 MOV R22, R16 ;  /* 0x000000100016a202 */ /* 0x000fe40000000f00 */
[----:B------:R-:W-:-:S03]  /*52b0*/  CS2R R2, SRZ ;  /* 0x0000000000027805 */ /* 0x000fc6000001ff00 */
[----:B------:R1:W-:Y:S04]  /*52c0*/  STL [R1+0x3cc], R22 ;  /* 0x0003cc1601007387 */ /* 0x0003e80000100800 */
[----:B------:R-:W3:Y:S01]  /*52d0*/  @!P0 LDG.E.64 R2, desc[UR10][R44.64] ;  /* 0x0000000a2c028981 */ /* 0x000ee2000c1e1b00 */
[----:B-1----:R-:W-:Y:S01]  /*52e0*/  HFMA2 R22, -RZ, RZ, 0, 0 ;  /* 0x00000000ff167431 */ /* 0x002fe200000001ff */
[----:B------:R-:W-:-:S05]  /*52f0*/  @!P2 MOV R22, R17 ;  /* 0x000000110016a202 */ /* 0x000fca0000000f00 */
[----:B------:R1:W-:Y:S04]  /*5300*/  STL [R1+0x3f8], R22 ;  /* 0x0003f81601007387 */ /* 0x0003e80000100800 */
[----:B-1----:R-:W4:Y:S01]  /*5310*/  LDL.LU.64 R22, [R1+0x328] ;  /* 0x0003280001167983 */ /* 0x002f220000300a00 */
[----:B0-----:R-:W-:-:S03]  /*5320*/  HFMA2 R24, -RZ, RZ, 0, 0 ;  /* 0x00000000ff187431 */ /* 0x001fc600000001ff */
[----:B------:R0:W-:Y:S04]  /*5330*/  STL.64 [R1+0xb0], R16 ;  /* 0x0000b01001007387 */ /* 0x0001e80000100a00 */
[----:B0-----:R-:W3:Y:S01]  /*5340*/  LDL.LU.64 R16, [R1+0x308] ;  /* 0x0003080001107983 */ /* 0x001ee20000300a00 */
[----:B--2---:R-:W-:-:S05]  /*5350*/  @!P1 MOV R24, R12 ;  /* 0x0000000c00189202 */ /* 0x004fca0000000f00 */
[----:B------:R0:W-:Y:S04]  /*5360*/  STL [R1+0x3fc], R24 ;  /* 0x0003fc1801007387 */ /* 0x0001e80000100800 */
[----:B0-----:R-:W2:Y:S04]  /*5370*/  LDL.LU.64 R24, [R1+0x310] ;  /* 0x0003100001187983 */ /* 0x001ea80000300a00 */
[----:B------:R0:W-:Y:S02]  /*5380*/  STL.64 [R1+0x1a0], R14 ;  /* 0x0001a00e01007387 */ /* 0x0001e40000100a00 */
[----:B0-----:R-:W-:Y:S01]  /*5390*/  HFMA2 R14, -RZ, RZ, 0, 0 ;  /* 0x00000000ff0e7431 */ /* 0x001fe200000001ff */
[----:B------:R-:W-:-:S05]  /*53a0*/  @!P1 MOV R14, R13 ;  /* 0x0000000d000e9202 */ /* 0x000fca0000000f00 */
[----:B------:R0:W-:Y:S01]  /*53b0*/  STL [R1+0x41c], R14 ;  /* 0x00041c0e01007387 */ /* 0x0001e20000100800 */
[----:B------:R-:W-:Y:S02]  /*53c0*/  LOP3.LUT P2, RZ, R0, 0x4, RZ, 0xc0, !PT ;  /* 0x0000000400ff7812 */ /* 0x000fe4000784c0ff */
[----:B0-----:R-:W-:-:S06]  /*53d0*/  CS2R R14, SRZ ;  /* 0x00000000000e7805 */ /* 0x001fcc000001ff00 */
[----:B----4-:R0:W4:Y:S02]  /*53e0*/  @!P0 LDG.E.64 R14, desc[UR10][R22.64] ;  /* 0x0000000a160e8981 */ /* 0x010124000c1e1b00 */
[----:B0-----:R-:W-:Y:S01]  /*53f0*/  HFMA2 R22, -RZ, RZ, 0, 0 ;  /* 0x00000000ff167431 */ /* 0x001fe200000001ff */
[----:B---3--:R-:W-:-:S05]  /*5400*/  @!P0 MOV R22, R2 ;  /* 0x0000000200168202 */ /* 0x008fca0000000f00 */
[----:B------:R0:W-:Y:S01]  /*5410*/  STL [R1+0x420], R22 ;  /* 0x0004201601007387 */ /* 0x0001e20000100800 */
[----:B------:R-:W-:-:S06]  /*5420*/  CS2R R10, SRZ ;  /* 0x00000000000a7805 */ /* 0x000fcc000001ff00 */
[----:B------:R-:W3:Y:S01]  /*5430*/  @!P1 LDG.E.64 R10, desc[UR10][R36.64] ;  /* 0x0000000a240a9981 */ /* 0x000ee2000c1e1b00 */
[----:B0-----:R-:W-:-:S06]  /*5440*/  CS2R R22, SRZ ;  /* 0x0000000000167805 */ /* 0x001fcc000001ff00 */
[----:B------:R0:W4:Y:S02]  /*5450*/  @!P2 LDG.E.64 R22, desc[UR10][R16.64] ;  /* 0x0000000a1016a981 */ /* 0x000124000c1e1b00 */
[----:B0-----:R-:W-:Y:S02]  /*5460*/  CS2R R16, SRZ ;  /* 0x0000000000107805 */ /* 0x001fe4000001ff00 */
[----:B------:R0:W-:Y:S02]  /*5470*/  STL.64 [R1+0x1a8], R20 ;  /* 0x0001a81401007387 */ /* 0x0001e40000100a00 */
[----:B0-----:R-:W-:Y:S01]  /*5480*/  HFMA2 R20, -RZ, RZ, 0, 0 ;  /* 0x00000000ff147431 */ /* 0x001fe200000001ff */
[----:B------:R-:W-:-:S05]  /*5490*/  @!P0 MOV R20, R3 ;  /* 0x0000000300148202 */ /* 0x000fca0000000f00 */
[----:B------:R0:W-:Y:S04]  /*54a0*/  STL [R1+0x428], R20 ;  /* 0x0004281401007387 */ /* 0x0001e80000100800 */
[----:B------:R1:W-:Y:S04]  /*54b0*/  STL.64 [R1+0xb8], R12 ;  /* 0x0000b80c01007387 */ /* 0x0003e80000100a00 */
[----:B0-----:R-:W4:Y:S04]  /*54c0*/  LDL.LU.64 R20, [R1+0x2e8] ;  /* 0x0002e80001147983 */ /* 0x001f280000300a00 */
[----:B-1----:R-:W4:Y:S04]  /*54d0*/  LDL.LU.64 R12, [R1+0x2f8] ;  /* 0x0002f800010c7983 */ /* 0x002f280000300a00 */
[----:B--2---:R-:W2:Y:S01]  /*54e0*/  @!P2 LDG.E.64 R16, desc[UR10][R24.64] ;  /* 0x0000000a1810a981 */ /* 0x004ea2000c1e1b00 */
[----:B------:R-:W-:-:S03]  /*54f0*/  CS2R R36, SRZ ;  /* 0x0000000000247805 */ /* 0x000fc6000001ff00 */
[----:B------:R0:W-:Y:S02]  /*5500*/  STL.64 [R1+0x1b0], R18 ;  /* 0x0001b01201007387 */ /* 0x0001e40000100a00 */
[----:B0-----:R-:W-:Y:S02]  /*5510*/  CS2R R18, SRZ ;  /* 0x0000000000127805 */ /* 0x001fe4000001ff00 */
[----:B---3--:R-:W-:Y:S02]  /*5520*/  @!P1 MOV R36, R10 ;  /* 0x0000000a00249202 */ /* 0x008fe40000000f00 */
[----:B------:R-:W-:Y:S02]  /*5530*/  @!P1 MOV R37, R11 ;  /* 0x0000000b00259202 */ /* 0x000fe40000000f00 */
[----:B------:R-:W-:Y:S02]  /*5540*/  LOP3.LUT P1, RZ, R0, 0x2, RZ, 0xc0, !PT ;  /* 0x0000000200ff7812 */ /* 0x000fe4000782c0ff */
[----:B----4-:R-:W-:-:S05]  /*5550*/  @!P2 MOV R19, R23 ;  /* 0x000000170013a202 */ /* 0x010fca0000000f00 */
[----:B------:R-:W-:Y:S01]  /*5560*/  STL [R1+0x440], R19 ;  /* 0x0004401301007387 */ /* 0x000fe20000100800 */
[----:B--2---:R-:W-:-:S05]  /*5570*/  @!P2 MOV R18, R17 ;  /* 0x000000110012a202 */ /* 0x004fca0000000f00 */
[----:B------:R0:W-:Y:S02]  /*5580*/  STL [R1+0x308], R18 ;  /* 0x0003081201007387 */ /* 0x0001e40000100800 */
[----:B0-----:R-:W-:-:S06]  /*5590*/  CS2R R18, SRZ ;  /* 0x0000000000127805 */ /* 0x001fcc000001ff00 */
[----:B------:R0:W2:Y:S02]  /*55a0*/  @!P1 LDG.E.64 R18, desc[UR10][R20.64] ;  /* 0x0000000a14129981 */ /* 0x0000a4000c1e1b00 */
[----:B0-----:R-:W-:-:S06]  /*55b0*/  CS2R R20, SRZ ;  /* 0x0000000000147805 */ /* 0x001fcc000001ff00 */
[----:B------:R0:W3:Y:S01]  /*55c0*/  @!P1 LDG.E.64 R20, desc[UR10][R12.64] ;  /* 0x0000000a0c149981 */ /* 0x0000e2000c1e1b00 */
[----:B------:R-:W-:Y:S02]  /*55d0*/  MOV R44, R32 ;  /* 0x00000020002c7202 */ /* 0x000fe40000000f00 */
[----:B------:R-:W-:Y:S02]  /*55e0*/  MOV R45, R33 ;  /* 0x00000021002d7202 */ /* 0x000fe40000000f00 */
[----:B------:R-:W-:Y:S02]  /*55f0*/  MOV R32, R30 ;  /* 0x0000001e00207202 */ /* 0x000fe40000000f00 */
[----:B------:R-:W-:Y:S02]  /*5600*/  MOV R33, R31 ;  /* 0x0000001f00217202 */ /* 0x000fe40000000f00 */
[----:B------:R-:W-:Y:S02]  /*5610*/  MOV R30, R38 ;  /* 0x00000026001e7202 */ /* 0x000fe40000000f00 */
[----:B------:R-:W-:-:S02]  /*5620*/  MOV R31, R39 ;  /* 0x00000027001f7202 */ /* 0x000fc40000000f00 */
[----:B------:R-:W-:Y:S01]  /*5630*/  CS2R R38, SRZ ;  /* 0x0000000000267805 */ /* 0x000fe2000001ff00 */
[----:B------:R1:W-:Y:S01]  /*5640*/  STL.64 [R1+0x1b8], R10 ;  /* 0x0001b80a01007387 */ /* 0x0003e20000100a00 */
[----:B------:R-:W-:Y:S02]  /*5650*/  @!P0 MOV R38, R14 ;  /* 0x0000000e00268202 */ /* 0x000fe40000000f00 */
[----:B------:R-:W-:Y:S02]  /*5660*/  @!P0 MOV R39, R15 ;  /* 0x0000000f00278202 */ /* 0x000fe40000000f00 */
[----:B------:R-:W-:Y:S02]  /*5670*/  LOP3.LUT P0, RZ, R0, 0x1, RZ, 0xc0, !PT ;  /* 0x0000000100ff7812 */ /* 0x000fe4000780c0ff */
[----:B-1----:R-:W-:Y:S01]  /*5680*/  CS2R R10, SRZ ;  /* 0x00000000000a7805 */ /* 0x002fe2000001ff00 */
[----:B------:R-:W-:Y:S01]  /*5690*/  HFMA2 R24, -RZ, RZ, 0, 0 ;  /* 0x00000000ff187431 */ /* 0x000fe200000001ff */
[----:B------:R-:W-:-:S02]  /*56a0*/  @!P2 MOV R24, R22 ;  /* 0x000000160018a202 */ /* 0x000fc40000000f00 */
[----:B------:R-:W-:-:S03]  /*56b0*/  MOV R25, R41 ;  /* 0x0000002900197202 */ /* 0x000fc60000000f00 */
[----:B------:R1:W-:Y:S01]  /*56c0*/  STL [R1+0x42c], R24 ;  /* 0x00042c1801007387 */ /* 0x0003e20000100800 */
[----:B0-----:R-:W-:Y:S01]  /*56d0*/  HFMA2 R12, -RZ, RZ, 0, 0 ;  /* 0x00000000ff0c7431 */ /* 0x001fe200000001ff */
[----:B-1----:R-:W-:Y:S02]  /*56e0*/  MOV R24, R40 ;  /* 0x0000002800187202 */ /* 0x002fe40000000f00 */
[----:B------:R-:W-:Y:S01]  /*56f0*/  CS2R R40, SRZ ;  /* 0x0000000000287805 */ /* 0x000fe2000001ff00 */
[----:B------:R0:W-:Y:S04]  /*5700*/  STL.64 [R1+0x1c0], R14 ;  /* 0x0001c00e01007387 */ /* 0x0001e80000100a00 */
[----:B------:R1:W-:Y:S01]  /*5710*/  STL.64 [R1+0xc0], R2 ;  /* 0x0000c00201007387 */ /* 0x0003e20000100a00 */
[----:B0-----:R-:W-:-:S02]  /*5720*/  CS2R R14, SRZ ;  /* 0x00000000000e7805 */ /* 0x001fc4000001ff00 */
[----:B-1----:R-:W-:Y:S01]  /*5730*/  CS2R R2, SRZ ;  /* 0x0000000000027805 */ /* 0x002fe2000001ff00 */
[----:B------:R0:W-:Y:S05]  /*5740*/  STL [R1+0x21c], R42 ;  /* 0x00021c2a01007387 */ /* 0x0001ea0000100800 */
[----:B------:R1:W4:Y:S04]  /*5750*/  @!P0 LDG.E.64 R2, desc[UR10][R44.64] ;  /* 0x0000000a2c028981 */ /* 0x000328000c1e1b00 */
[----:B------:R1:W-:Y:S04]  /*5760*/  STL [R1+0x218], R43 ;  /* 0x0002182b01007387 */ /* 0x0003e80000100800 */
[----:B0-----:R-:W4:Y:S04]  /*5770*/  LDL.LU R42, [R1+0x4c8] ;  /* 0x0004c800012a7983 */ /* 0x001f280000300800 */
[----:B------:R0:W-:Y:S01]  /*5780*/  STL [R1+0x374], R9 ;  /* 0x0003740901007387 */ /* 0x0001e20000100800 */
[----:B--2---:R-:W-:-:S03]  /*5790*/  @!P1 MOV R11, R19 ;  /* 0x00000013000b9202 */ /* 0x004fc60000000f00 */
[----:B-1----:R-:W2:Y:S01]  /*57a0*/  LDL.LU R43, [R1+0x4c4] ;  /* 0x0004c400012b7983 */ /* 0x002ea20000300800 */
[----:B---3--:R-:W-:-:S03]  /*57b0*/  @!P1 MOV R10, R21 ;  /* 0x00000015000a9202 */ /* 0x008fc60000000f00 */
[----:B------:R-:W-:Y:S01]  /*57c0*/  STL [R1+0x458], R11 ;  /* 0x0004580b01007387 */ /* 0x000fe20000100800 */
[----:B------:R-:W-:Y:S01]  /*57d0*/  @!P1 MOV R12, R18 ;  /* 0x00000012000c9202 */ /* 0x000fe20000000f00 */
[----:B------:R-:W1:Y:S02]  /*57e0*/  LDC.64 R44, c[0x0][0x3a8] ;  /* 0x0000ea00ff2c7b82 */ /* 0x000e640000000a00 */
[----:B------:R3:W-:Y:S01]  /*57f0*/  STL [R1+0x2e8], R10 ;  /* 0x0002e80a01007387 */ /* 0x0007e20000100800 */
[----:B------:R-:W-:-:S03]  /*5800*/  @!P1 MOV R41, R20 ;  /* 0x0000001400299202 */ /* 0x000fc60000000f00 */
[----:B------:R3:W-:Y:S04]  /*5810*/  STL.64 [R1+0x1d0], R20 ;  /* 0x0001d01401007387 */ /* 0x0007e80000100a00 */
[----:B0-----:R-:W4:Y:S01]  /*5820*/  LDL.LU R9, [R1+0x4cc] ;  /* 0x0004cc0001097983 */ /* 0x001f220000300800 */
[----:B---3--:R-:W-:-:S06]  /*5830*/  CS2R R10, SRZ ;  /* 0x00000000000a7805 */ /* 0x008fcc000001ff00 */
[----:B------:R0:W3:Y:S02]  /*5840*/  @!P0 LDG.E.64 R10, desc[UR10][R28.64] ;  /* 0x0000000a1c0a8981 */ /* 0x0000e4000c1e1b00 */
[----:B0-----:R-:W-:Y:S02]  /*5850*/  MOV R28, R4 ;  /* 0x00000004001c7202 */ /* 0x001fe40000000f00 */
[----:B------:R-:W-:Y:S02]  /*5860*/  MOV R29, R5 ;  /* 0x00000005001d7202 */ /* 0x000fe40000000f00 */
[----:B------:R-:W2:Y:S01]  /*5870*/  LDL.LU.64 R4, [R1+0x278] ;  /* 0x0002780001047983 */ /* 0x000ea20000300a00 */
[----:B------:R-:W-:-:S03]  /*5880*/  LOP3.LUT P1, RZ, R0, 0x4000000, RZ, 0xc0, !PT ;  /* 0x0400000000ff7812 */ /* 0x000fc6000782c0ff */
[----:B------:R0:W-:Y:S01]  /*5890*/  STL [R1+0x44c], R12 ;  /* 0x00044c0c01007387 */ /* 0x0001e20000100800 */
[----:B------:R-:W-:-:S06]  /*58a0*/  CS2R R20, SRZ ;  /* 0x0000000000147805 */ /* 0x000fcc000001ff00 */
[----:B------:R1:W3:Y:S01]  /*58b0*/  @!P3 LDG.E.64 R20, desc[UR10][R32.64] ;  /* 0x0000000a2014b981 */ /* 0x0002e2000c1e1b00 */
[----:B0-----:R-:W-:-:S03]  /*58c0*/  CS2R R12, SRZ ;  /* 0x00000000000c7805 */ /* 0x001fc6000001ff00 */
[----:B------:R-:W3:Y:S04]  /*58d0*/  @!P1 LDG.E.64 R14, desc[UR10][R6.64] ;  /* 0x0000000a060e9981 */ /* 0x000ee8000c1e1b00 */
[----:B------:R-:W3:Y:S01]  /*58e0*/  @!P1 LDG.E.64 R12, desc[UR10][R30.64] ;  /* 0x0000000a1e0c9981 */ /* 0x000ee2000c1e1b00 */
[----:B-1----:R-:W-:Y:S01]  /*58f0*/  MOV R32, UR6 ;  /* 0x0000000600207c02 */ /* 0x002fe20008000f00 */
[----:B------:R-:W0:Y:S01]  /*5900*/  LDCU.U8 UR6, c[0x0][0x414] ;  /* 0x00008280ff0677ac */ /* 0x000e220008000000 */
[----:B------:R-:W-:Y:S01]  /*5910*/  MOV R33, UR7 ;  /* 0x0000000700217c02 */ /* 0x000fe20008000f00 */
[----:B------:R-:W3:Y:S05]  /*5920*/  LDL.LU.64 R6, [R1+0x240] ;  /* 0x0002400001067983 */ /* 0x000eea0000300a00 */
[----:B------:R-:W3:Y:S04]  /*5930*/  LDG.E.64 R32, desc[UR10][R32.64] ;  /* 0x0000000a20207981 */ /* 0x000ee8000c1e1b00 */
[----:B------:R-:W3:Y:S04]  /*5940*/  LDL.LU.64 R30, [R1+0x230] ;  /* 0x00023000011e7983 */ /* 0x000ee80000300a00 */
[----:B------:R1:W-:Y:S02]  /*5950*/  STL.64 [R1+0xc8], R22 ;  /* 0x0000c81601007387 */ /* 0x0003e40000100a00 */
[----:B-1----:R-:W-:-:S06]  /*5960*/  CS2R R22, SRZ ;  /* 0x0000000000167805 */ /* 0x002fcc000001ff00 */
[----:B------:R1:W3:Y:S01]  /*5970*/  @!P3 LDG.E.64 R22, desc[UR10][R26.64] ;  /* 0x0000000a1a16b981 */ /* 0x0002e2000c1e1b00 */
[----:B------:R-:W-:Y:S02]  /*5980*/  @!P2 MOV R40, R16 ;  /* 0x000000100028a202 */ /* 0x000fe40000000f00 */
[----:B------:R-:W-:Y:S02]  /*5990*/  LOP3.LUT P2, RZ, R0, 0x8000000, RZ, 0xc0, !PT ;  /* 0x0800000000ff7812 */ /* 0x000fe4000784c0ff */
[----:B-1----:R-:W-:Y:S01]  /*59a0*/  CS2R R26, SRZ ;  /* 0x00000000001a7805 */ /* 0x002fe2000001ff00 */
[----:B------:R1:W-:Y:S02]  /*59b0*/  STL.64 [R1+0x1c8], R16 ;  /* 0x0001c81001007387 */ /* 0x0003e40000100a00 */
[----:B-1----:R-:W-:-:S08]  /*59c0*/  CS2R R16, SRZ ;  /* 0x0000000000107805 */ /* 0x002fd0000001ff00 */
[----:B------:R1:W3:Y:S02]  /*59d0*/  @!P2 LDG.E.64 R16, desc[UR10][R24.64] ;  /* 0x0000000a1810a981 */ /* 0x0002e4000c1e1b00 */
[----:B-1----:R-:W-:-:S06]  /*59e0*/  CS2R R24, SRZ ;  /* 0x0000000000187805 */ /* 0x002fcc000001ff00 */
[----:B------:R1:W3:Y:S02]  /*59f0*/  @!P4 LDG.E.64 R24, desc[UR10][R28.64] ;  /* 0x0000000a1c18c981 */ /* 0x0002e4000c1e1b00 */
[----:B-1----:R-:W-:Y:S02]  /*5a00*/  CS2R R28, SRZ ;  /* 0x00000000001c7805 */ /* 0x002fe4000001ff00 */
[----:B------:R1:W-:Y:S02]  /*5a10*/  STL.64 [R1+0xd0], R18 ;  /* 0x0000d01201007387 */ /* 0x0003e40000100a00 */
[----:B-1----:R-:W-:-:S06]  /*5a20*/  CS2R R18, SRZ ;  /* 0x0000000000127805 */ /* 0x002fcc000001ff00 */
[----:B------:R1:W3:Y:S02]  /*5a30*/  @!P2 LDG.E.64 R18, desc[UR10][R34.64] ;  /* 0x0000000a2212a981 */ /* 0x0002e4000c1e1b00 */
[----:B-1----:R-:W-:Y:S01]  /*5a40*/  HFMA2 R34, -RZ, RZ, 0, 0 ;  /* 0x00000000ff227431 */ /* 0x002fe200000001ff */
[----:B------:R-:W-:-:S06]  /*5a50*/  MOV R35, RZ ;  /* 0x000000ff00237202 */ /* 0x000fcc0000000f00 */
[----:B----4-:R-:W4:Y:S04]  /*5a60*/  @!P6 LDG.E.64 R34, desc[UR10][R8.64] ;  /* 0x0000000a0822e981 */ /* 0x010f28000c1e1b00 */
[----:B--2---:R1:W2:Y:S02]  /*5a70*/  @!P4 LDG.E.64 R26, desc[UR10][R4.64] ;  /* 0x0000000a041ac981 */ /* 0x0042a4000c1e1b00 */
[----:B-1----:R-:W1:Y:S02]  /*5a80*/  S2R R5, SR_TID.X ;  /* 0x0000000000057919 */ /* 0x002e640000002100 */
[----:B---3--:R3:W2:Y:S01]  /*5a90*/  @!P5 LDG.E.64 R28, desc[UR10][R30.64] ;  /* 0x0000000a1e1cd981 */ /* 0x0086a2000c1e1b00 */
[----:B------:R-:W-:Y:S02]  /*5aa0*/  MOV R4, R33 ;  /* 0x0000002100047202 */ /* 0x000fe40000000f00 */
[----:B---3--:R-:W-:-:S02]  /*5ab0*/  CS2R R30, SRZ ;  /* 0x00000000001e7805 */ /* 0x008fc4000001ff00 */
[----:B-1----:R-:W-:-:S04]  /*5ac0*/  LOP3.LUT R0, R5, 0xffff, RZ, 0xc0, !PT ;  /* 0x0000ffff05007812 */ /* 0x002fc800078ec0ff */
[----:B------:R1:W3:Y:S01]  /*5ad0*/  @!P5 LDG.E.64 R30, desc[UR10][R6.64] ;  /* 0x0000000a061ed981 */ /* 0x0002e2000c1e1b00 */
[----:B------:R-:W-:Y:S01]  /*5ae0*/  IMAD R0, R0, 0x667, RZ ;  /* 0x0000066700007824 */ /* 0x000fe200078e02ff */
[----:B-1----:R-:W-:Y:S02]  /*5af0*/  MOV R6, R32 ;  /* 0x0000002000067202 */ /* 0x002fe40000000f00 */
[----:B------:R-:W-:Y:S01]  /*5b00*/  CS2R R32, SRZ ;  /* 0x0000000000207805 */ /* 0x000fe2000001ff00 */
[----:B------:R-:W-:Y:S01]  /*5b10*/  HFMA2 R7, -RZ, RZ, 0, 0 ;  /* 0x00000000ff077431 */ /* 0x000fe200000001ff */
[----:B------:R-:W-:Y:S02]  /*5b20*/  @!P0 MOV R7, R2 ;  /* 0x0000000200078202 */ /* 0x000fe40000000f00 */
[----:B------:R-:W-:Y:S02]  /*5b30*/  SHF.R.U32.HI R0, RZ, 0x10, R0 ;  /* 0x00000010ff007819 */ /* 0x000fe40000011600 */
[----:B------:R1:W3:Y:S04]  /*5b40*/  @!P6 LDG.E.64 R32, desc[UR10][R42.64] ;  /* 0x0000000a2a20e981 */ /* 0x0002e8000c1e1b00 */
[----:B------:R0:W-:Y:S01]  /*5b50*/  STL [R1+0x278], R7 ;  /* 0x0002780701007387 */ /* 0x0001e20000100800 */
[----:B------:R-:W-:-:S02]  /*5b60*/  PRMT R0, R0, 0x9910, RZ ;  /* 0x0000991000007816 */ /* 0x000fc400000000ff */
[----:B-1----:R-:W-:Y:S02]  /*5b70*/  CS2R R42, SRZ ;  /* 0x00000000002a7805 */ /* 0x002fe4000001ff00 */
[----:B------:R-:W-:Y:S01]  /*5b80*/  @!P0 MOV R42, R10 ;  /* 0x0000000a002a8202 */ /* 0x000fe20000000f00 */
[----:B0-----:R-:W-:Y:S01]  /*5b90*/  HFMA2 R7, -RZ, RZ, 0, 0 ;  /* 0x00000000ff077431 */ /* 0x001fe200000001ff */
[----:B------:R-:W-:Y:S02]  /*5ba0*/  @!P0 MOV R7, R3 ;  /* 0x0000000300078202 */ /* 0x000fe40000000f00 */
[----:B------:R-:W-:Y:S02]  /*5bb0*/  @!P0 MOV R43, R11 ;  /* 0x0000000b002b8202 */ /* 0x000fe40000000f00 */
[----:B------:R-:W-:Y:S01]  /*5bc0*/  ISETP.NE.AND P0, PT, RZ, UR6, PT ;  /* 0x00000006ff007c0c */ /* 0x000fe2000bf05270 */
[----:B------:R-:W-:-:S05]  /*5bd0*/  IMAD R0, R0, 0x28, RZ ;  /* 0x0000002800007824 */ /* 0x000fca00078e02ff */
[----:B------:R-:W-:-:S04]  /*5be0*/  IADD3 R0, PT, PT, RZ, -R0, RZ ;  /* 0x80000000ff007210 */ /* 0x000fc80007ffe0ff */
[----:B------:R-:W-:-:S03]  /*5bf0*/  PRMT R0, R0, 0x7710, RZ ;  /* 0x0000771000007816 */ /* 0x000fc600000000ff */
[----:B------:R-:W0:Y:S01]  /*5c00*/  @P0 LDC.64 R8, c[0x0][0x3b0] ;  /* 0x0000ec00ff080b82 */ /* 0x000e220000000a00 */
[----:B------:R-:W-:Y:S01]  /*5c10*/  IADD3 R0, PT, PT, R0, R5, RZ ;  /* 0x0000000500007210 */ /* 0x000fe20007ffe0ff */
[----:B------:R1:W-:Y:S03]  /*5c20*/  STL [R1+0x298], R7 ;  /* 0x0002980701007387 */ /* 0x0003e60000100800 */
[----:B------:R-:W-:-:S04]  /*5c30*/  SHF.L.U32 R0, R0, 0x1, RZ ;  /* 0x0000000100007819 */ /* 0x000fc800000006ff */
[----:B-1----:R-:W-:Y:S02]  /*5c40*/  LOP3.LUT R7, R0, 0xffff, RZ, 0xc0, !PT ;  /* 0x0000ffff00077812 */ /* 0x002fe400078ec0ff */
[----:B------:R-:W-:-:S05]  /*5c50*/  MOV R0, UR13 ;  /* 0x0000000d00007c02 */ /* 0x000fca0008000f00 */
[----:B------:R-:W-:Y:S01]  /*5c60*/  IMAD R0, R0, 0x50, R7 ;  /* 0x0000005000007824 */ /* 0x000fe200078e0207 */
[----:B------:R1:W-:Y:S03]  /*5c70*/  STL [R1+0x4a0], R7 ;  /* 0x0004a00701007387 */ /* 0x0003e60000100800 */
[----:B0-----:R-:W-:-:S05]  /*5c80*/  @P0 IMAD.WIDE R8, R0, 0x2, R8 ;  /* 0x0000000200080825 */ /* 0x001fca00078e0208 */
[----:B-1----:R-:W3:Y:S01]  /*5c90*/  @P0 LDG.E.U16 R7, desc[UR10][R8.64] ;  /* 0x0000000a08070981 */ /* 0x002ee2000c1e1500 */
[----:B------:R-:W-:Y:S01]  /*5ca0*/  IMAD.WIDE R44, R0, 0x2, R44 ;  /* 0x00000002002c7825 */ /* 0x000fe200078e022c */
[----:B------:R-:W-:Y:S02]  /*5cb0*/  MOV R0, R6 ;  /* 0x0000000600007202 */ /* 0x000fe40000000f00 */
[----:B------:R-:W3:Y:S04]  /*5cc0*/  @P0 LDG.E.U16 R6, desc[UR10][R8.64+0x2] ;  /* 0x0000020a08060981 */ /* 0x000ee8000c1e1500 */
[----:B------:R0:W-:Y:S04]  /*5cd0*/  STL.64 [R1+0x1d8], R10 ;  /* 0x0001d80a01007387 */ /* 0x0001e80000100a00 */
[----:B------:R-:W-:Y:S04]  /*5ce0*/  STL.64 [R1+0xe0], R12 ;  /* 0x0000e00c01007387 */ /* 0x000fe80000100a00 */
[----:B------:R-:W3:Y:S01]  /*5cf0*/  LDG.E.U16 R9, desc[UR10][R44.64] ;  /* 0x0000000a2c097981 */ /* 0x000ee2000c1e1500 */
[----:B------:R-:W-:Y:S01]  /*5d00*/  R2UR UR28, R0 ;  /* 0x00000000001c72ca */ /* 0x000fe200000e0000 */
[----:B------:R-:W-:Y:S01]  /*5d10*/  HFMA2 R0, -RZ, RZ, 0, 0 ;  /* 0x00000000ff007431 */ /* 0x000fe200000001ff */
[----:B------:R-:W-:Y:S01]  /*5d20*/  @!P3 MOV R0, R23 ;  /* 0x000000170000b202 */ /* 0x000fe20000000f00 */
[----:B------:R-:W-:Y:S01]  /*5d30*/  STL.64 [R1+0x1e0], R14 ;  /* 0x0001e00e01007387 */ /* 0x000fe20000100a00 */
[----:B0-----:R-:W-:-:S03]  /*5d40*/  MOV R11, R4 ;  /* 0x00000004000b7202 */ /* 0x001fc60000000f00 */
[----:B------:R0:W-:Y:S01]  /*5d50*/  STL [R1+0x2a8], R0 ;  /* 0x0002a80001007387 */ /* 0x0001e20000100800 */
[----:B------:R-:W-:Y:S01]  /*5d60*/  HFMA2 R4, -RZ, RZ, 0, 0 ;  /* 0x00000000ff047431 */ /* 0x000fe200000001ff */
[----:B------:R-:W-:Y:S02]  /*5d70*/  @!P1 MOV R4, R12 ;  /* 0x0000000c00049202 */ /* 0x000fe40000000f00 */
[----:B------:R-:W-:Y:S04]  /*5d80*/  STL.64 [R1+0xd8], R2 ;  /* 0x0000d80201007387 */ /* 0x000fe80000100a00 */
[----:B------:R-:W3:Y:S01]  /*5d90*/  LDG.E.U16 R5, desc[UR10][R44.64+0x2] ;  /* 0x0000020a2c057981 */ /* 0x000ee2000c1e1500 */
[----:B0-----:R-:W-:Y:S01]  /*5da0*/  HFMA2 R0, -RZ, RZ, 0, 0 ;  /* 0x00000000ff007431 */ /* 0x001fe200000001ff */
[----:B------:R-:W-:-:S02]  /*5db0*/  @!P4 MOV R0, R24 ;  /* 0x000000180000c202 */ /* 0x000fc40000000f00 */
[----:B------:R-:W-:Y:S04]  /*5dc0*/  STL.64 [R1+0xf8], R24 ;  /* 0x0000f81801007387 */ /* 0x000fe80000100a00 */
[----:B------:R0:W-:Y:S04]  /*5dd0*/  STL [R1+0x470], R0 ;  /* 0x0004700001007387 */ /* 0x0001e80000100800 */
[----:B------:R1:W-:Y:S04]  /*5de0*/  STL [R1+0x27c], R4 ;  /* 0x00027c0401007387 */ /* 0x0003e80000100800 */
[----:B------:R1:W5:Y:S01]  /*5df0*/  LDL.LU R8, [R1+0x4c0] ;  /* 0x0004c00001087983 */ /* 0x0003620000300800 */
[----:B0-----:R-:W-:Y:S01]  /*5e00*/  HFMA2 R0, -RZ, RZ, 0, 0 ;  /* 0x00000000ff007431 */ /* 0x001fe200000001ff */
[----:B------:R-:W-:-:S02]  /*5e10*/  @!P4 MOV R0, R25 ;  /* 0x000000190000c202 */ /* 0x000fc40000000f00 */
[----:B------:R0:W5:Y:S04]  /*5e20*/  LDL.LU.64 R44, [R1+0x4b8] ;  /* 0x0004b800012c7983 */ /* 0x0001680000300a00 */
[----:B------:R0:W-:Y:S04]  /*5e30*/  STL [R1+0x474], R0 ;  /* 0x0004740001007387 */ /* 0x0001e80000100800 */
[----:B-1----:R1:W5:Y:S04]  /*5e40*/  LDL.LU R4, [R1+0x4a8] ;  /* 0x0004a80001047983 */ /* 0x0023680000300800 */
[----:B------:R1:W5:Y:S01]  /*5e50*/  LDL R25, [R1+0x440] ;  /* 0x0004400001197983 */ /* 0x0003620000100800 */
[----:B0-----:R-:W-:-:S03]  /*5e60*/  MOV R0, UR28 ;  /* 0x0000001c00007c02 */ /* 0x001fc60008000f00 */
[----:B----4-:R-:W-:Y:S04]  /*5e70*/  STL.64 [R1+0x208], R34 ;  /* 0x0002082201007387 */ /* 0x010fe80000100a00 */
[----:B--2---:R-:W-:Y:S04]  /*5e80*/  STL.64 [R1+0x1f8], R26 ;  /* 0x0001f81a01007387 */ /* 0x004fe80000100a00 */
[----:B------:R-:W-:Y:S01]  /*5e90*/  STL.64 [R1+0x100], R28 ;  /* 0x0001001c01007387 */ /* 0x000fe20000100a00 */
[----:B---3--:R-:W-:-:S03]  /*5ea0*/  MOV R10, R7 ;  /* 0x00000007000a7202 */ /* 0x008fc60000000f00 */
[----:B------:R-:W-:Y:S01]  /*5eb0*/  STL.64 [R1+0x200], R30 ;  /* 0x0002001e01007387 */ /* 0x000fe20000100a00 */
[----:B------:R-:W-:Y:S01]  /*5ec0*/  MOV R12, R10 ;  /* 0x0000000a000c7202 */ /* 0x000fe20000000f00 */
[----:B------:R-:W-:Y:S01]  /*5ed0*/  HFMA2 R10, -RZ, RZ, 0, 0 ;  /* 0x00000000ff0a7431 */ /* 0x000fe200000001ff */
[----:B------:R-:W-:Y:S01]  /*5ee0*/  @!P1 MOV R10, R13 ;  /* 0x0000000d000a9202 */ /* 0x000fe20000000f00 */
[----:B------:R-:W-:Y:S04]  /*5ef0*/  STL.64 [R1+0x108], R32 ;  /* 0x0001082001007387 */ /* 0x000fe80000100a00 */
[----:B------:R0:W-:Y:S01]  /*5f00*/  STL [R1+0x434], R10 ;  /* 0x0004340a01007387 */ /* 0x0001e20000100800 */
[----:B------:R-:W-:Y:S01]  /*5f10*/  HFMA2 R13, -RZ, RZ, 0, 0 ;  /* 0x00000000ff0d7431 */ /* 0x000fe200000001ff */
[----:B------:R-:W-:-:S02]  /*5f20*/  @!P2 MOV R13, R16 ;  /* 0x00000010000da202 */ /* 0x000fc40000000f00 */
[----:B------:R-:W-:Y:S01]  /*5f30*/  MOV R2, R6 ;  /* 0x0000000600027202 */ /* 0x000fe20000000f00 */
[----:B------:R1:W5:Y:S01]  /*5f40*/  LDL.LU R7, [R1+0x4ac] ;  /* 0x0004ac0001077983 */ /* 0x0003620000300800 */
[----:B0-----:R-:W-:Y:S01]  /*5f50*/  HFMA2 R10, -RZ, RZ, 0, 0 ;  /* 0x00000000ff0a7431 */ /* 0x001fe200000001ff */
[----:B------:R-:W-:Y:S02]  /*5f60*/  @!P1 MOV R10, R14 ;  /* 0x0000000e000a9202 */ /* 0x000fe40000000f00 */
[----:B------:R0:W-:Y:S01]  /*5f70*/  STL [R1+0x444], R13 ;  /* 0x0004440d01007387 */ /* 0x0001e20000100800 */
[----:B------:R-:W-:Y:S02]  /*5f80*/  MOV R14, R11 ;  /* 0x0000000b000e7202 */ /* 0x000fe40000000f00 */
[----:B------:R-:W-:Y:S01]  /*5f90*/  MOV R3, R9 ;  /* 0x0000000900037202 */ /* 0x000fe20000000f00 */
[----:B------:R1:W5:Y:S02]  /*5fa0*/  LDL.LU R6, [R1+0x4b0] ;  /* 0x0004b00001067983 */ /* 0x0003640000300800 */
[----:B------:R-:W-:Y:S01]  /*5fb0*/  FFMA.FTZ R0, -R0, UR28, R14 ;  /* 0x0000001c00007c23 */ /* 0x000fe2000801010e */
[----:B------:R-:W-:Y:S01]  /*5fc0*/  HFMA2 R14, -RZ, RZ, 0, 0 ;  /* 0x00000000ff0e7431 */ /* 0x000fe200000001ff */
[----:B------:R-:W-:-:S02]  /*5fd0*/  @!P4 MOV R14, R26 ;  /* 0x0000001a000ec202 */ /* 0x000fc40000000f00 */
[----:B0-----:R-:W-:Y:S01]  /*5fe0*/  MOV R13, R12 ;  /* 0x0000000c000d7202 */ /* 0x001fe20000000f00 */
[----:B------:R-:W-:Y:S01]  /*5ff0*/  HFMA2 R11, -RZ, RZ, 0, 0 ;  /* 0x00000000ff0b7431 */ /* 0x000fe200000001ff */
[----:B------:R1:W5:Y:S04]  /*6000*/  LDL.LU R9, [R1+0x4b4] ;  /* 0x0004b40001097983 */ /* 0x0003680000300800 */
[----:B------:R0:W-:Y:S04]  /*6010*/  STL [R1+0x2ac], R14 ;  /* 0x0002ac0e01007387 */ /* 0x0001e80000100800 */
[----:B------:R1:W5:Y:S01]  /*6020*/  LDL R26, [R1+0x42c] ;  /* 0x00042c00011a7983 */ /* 0x0003620000100800 */
[----:B0-----:R-:W-:Y:S01]  /*6030*/  MOV R14, R13 ;  /* 0x0000000d000e7202 */ /* 0x001fe20000000f00 */
[----:B------:R-:W-:Y:S01]  /*6040*/  HFMA2 R13, -RZ, RZ, 0, 0 ;  /* 0x00000000ff0d7431 */ /* 0x000fe200000001ff */
[----:B------:R-:W-:-:S02]  /*6050*/  @!P4 MOV R13, R27 ;  /* 0x0000001b000dc202 */ /* 0x000fc40000000f00 */
[----:B------:R-:W-:Y:S01]  /*6060*/  @!P1 MOV R11, R15 ;  /* 0x0000000f000b9202 */ /* 0x000fe20000000f00 */
[----:B------:R1:W5:Y:S04]  /*6070*/  LDL R27, [R1+0x44c] ;  /* 0x00044c00011b7983 */ /* 0x0003680000100800 */
[----:B------:R0:W-:Y:S01]  /*6080*/  STL [R1+0x2c0], R13 ;  /* 0x0002c00d01007387 */ /* 0x0001e20000100800 */
[----:B------:R-:W-:Y:S02]  /*6090*/  FSETP.GTU.FTZ.AND P1, PT, R0, RZ, PT ;  /* 0x000000ff0000720b */ /* 0x000fe40003f3c000 */
[----:B0-----:R-:W-:Y:S01]  /*60a0*/  MOV R13, R2 ;  /* 0x00000002000d7202 */ /* 0x001fe20000000f00 */
[----:B------:R-:W-:Y:S01]  /*60b0*/  HFMA2 R2, -RZ, RZ, 0, 0 ;  /* 0x00000000ff027431 */ /* 0x000fe200000001ff */
[----:B------:R-:W-:Y:S01]  /*60c0*/  @!P5 MOV R2, R28 ;  /* 0x0000001c0002d202 */ /* 0x000fe20000000f00 */
[----:B------:R-:W-:-:S08]  /*60d0*/  HFMA2 R15, -RZ, RZ, 0, 0 ;  /* 0x00000000ff0f7431 */ /* 0x000fd000000001ff */
[----:B------:R-:W-:Y:S01]  /*60e0*/  VOTEU.ANY UP0, P1 ;  /* 0x0000000000ff7886 */ /* 0x000fe20000800100 */
[----:B------:R1:W5:Y:S04]  /*60f0*/  LDL R28, [R1+0x458] ;  /* 0x00045800011c7983 */ /* 0x0003680000100800 */
[----:B------:R0:W-:Y:S01]  /*6100*/  STL [R1+0x478], R2 ;  /* 0x0004780201007387 */ /* 0x0001e20000100800 */
[----:B------:R-:W-:Y:S01]  /*6110*/  @!P2 MOV R15, R19 ;  /* 0x00000013000fa202 */ /* 0x000fe20000000f00 */
[----:B------:R-:W2:Y:S01]  /*6120*/  @UP0 LDCU UR5, c[0x0][0x3c0] ;  /* 0x00007800ff0507ac */ /* 0x000ea20008000800 */
[----:B0-----:R-:W-:Y:S01]  /*6130*/  HFMA2 R2, -RZ, RZ, 0, 0 ;  /* 0x00000000ff027431 */ /* 0x001fe200000001ff */
[----:B------:R-:W-:Y:S02]  /*6140*/  @!P5 MOV R2, R29 ;  /* 0x0000001d0002d202 */ /* 0x000fe40000000f00 */
[----:B------:R-:W-:Y:S04]  /*6150*/  STL [R1+0x284], R15 ;  /* 0x0002840f01007387 */ /* 0x000fe80000100800 */
[----:B------:R0:W-:Y:S01]  /*6160*/  STL [R1+0x47c], R2 ;  /* 0x00047c0201007387 */ /* 0x0001e20000100800 */
[----:B------:R-:W-:-:S03]  /*6170*/  PLOP3.LUT P1, PT, PT, PT, UP0, 0x80, 0x8 ;  /* 0x000000000008781c */ /* 0x000fc60003f2f008 */
[----:B------:R1:W5:Y:S01]  /*6180*/  LDL R29, [R1+0x278] ;  /* 0x00027800011d7983 */ /* 0x0003620000100800 */
[----:B0-----:R-:W-:Y:S01]  /*6190*/  HFMA2 R2, -RZ, RZ, 0, 0 ;  /* 0x00000000ff027431 */ /* 0x001fe200000001ff */
[----:B------:R-:W-:Y:S01]  /*61a0*/  @!P5 MOV R2, R30 ;  /* 0x0000001e0002d202 */ /* 0x000fe20000000f00 */
[----:B------:R-:W-:Y:S01]  /*61b0*/  HFMA2 R15, -RZ, RZ, 0, 0 ;  /* 0x00000000ff0f7431 */ /* 0x000fe200000001ff */
[----:B------:R-:W-:-:S06]  /*61c0*/  @!P3 MOV R15, R20 ;  /* 0x00000014000fb202 */ /* 0x000fcc0000000f00 */
[----:B--2---:R-:W-:Y:S01]  /*61d0*/  @P1 FADD.FTZ R0, R0, UR5 ;  /* 0x0000000500001e21 */ /* 0x004fe20008010000 */
[----:B------:R1:W5:Y:S04]  /*61e0*/  LDL R30, [R1+0x27c] ;  /* 0x00027c00011e7983 */ /* 0x0003680000100800 */
[----:B------:R0:W-:Y:S02]  /*61f0*/  STL [R1+0x2c4], R2 ;  /* 0x0002c40201007387 */ /* 0x0001e40000100800 */
[----:B0-----:R-:W-:Y:S01]  /*6200*/  HFMA2 R2, -RZ, RZ, 0, 0 ;  /* 0x00000000ff027431 */ /* 0x001fe200000001ff */
[----:B------:R-:W-:Y:S01]  /*6210*/  @!P5 MOV R2, R31 ;  /* 0x0000001f0002d202 */ /* 0x000fe20000000f00 */
[----:B------:R0:W-:Y:S04]  /*6220*/  STL [R1+0x460], R15 ;  /* 0x0004600f01007387 */ /* 0x0001e80000100800 */
[----:B------:R2:W-:Y:S04]  /*6230*/  STL [R1+0x2d4], R2 ;  /* 0x0002d40201007387 */ /* 0x0005e80000100800 */
[----:B------:R1:W5:Y:S01]  /*6240*/  LDL R31, [R1+0x434] ;  /* 0x00043400011f7983 */ /* 0x0003620000100800 */
[----:B0-----:R-:W-:Y:S01]  /*6250*/  HFMA2 R15, -RZ, RZ, 0, 0 ;  /* 0x00000000ff0f7431 */ /* 0x001fe200000001ff */
[----:B------:R-:W-:Y:S01]  /*6260*/  @!P3 MOV R15, R21 ;  /* 0x00000015000fb202 */ /* 0x000fe20000000f00 */
[----:B--2---:R-:W-:Y:S01]  /*6270*/  HFMA2 R2, -RZ, RZ, 0, 0 ;  /* 0x00000000ff027431 */ /* 0x004fe200000001ff */
[----:B------:R-:W-:-:S03]  /*6280*/  @!P6 MOV R2, R32 ;  /* 0x000000200002e202 */ /* 0x000fc60000000f00 */
        /* <DEDUP_REMOVED lines=11> */
[----:B------:R-:W-:-:S02]  /*6340*/  @!P6 MOV R15, R34 ;  /* 0x00000022000fe202 */ /* 0x000fc40000000f00 */
[----:B------:R1:W5:Y:S01]  /*6350*/  LDL R34, [R1+0x2c0] ;  /* 0x0002c00001227983 */ /* 0x0003620000100800 */
[----:B--2---:R0:W2:Y:S02]  /*6360*/  @P1 MUFU.RSQ R2, R0 ;  /* 0x0000000000021308 */ /* 0x0040a40000001400 */
[----:B0-----:R-:W-:Y:S01]  /*6370*/  HFMA2 R0, -RZ, RZ, 0, 0 ;  /* 0x00000000ff007431 */ /* 0x001fe200000001ff */
[----:B------:R-:W-:Y:S02]  /*6380*/  @!P6 MOV R0, R35 ;  /* 0x000000230000e202 */ /* 0x000fe40000000f00 */
[----:B------:R1:W5:Y:S04]  /*6390*/  LDL R35, [R1+0x2a8] ;  /* 0x0002a80001237983 */ /* 0x0003680000100800 */
[----:B------:R-:W-:Y:S04]  /*63a0*/  STL.64 [R1+0xe8], R16 ;  /* 0x0000e81001007387 */ /* 0x000fe80000100a00 */
[----:B------:R-:W-:Y:S04]  /*63b0*/  STL.64 [R1+0x1e8], R18 ;  /* 0x0001e81201007387 */ /* 0x000fe80000100a00 */
[----:B------:R-:W-:Y:S04]  /*63c0*/  STL.64 [R1+0xf0], R20 ;  /* 0x0000f01401007387 */ /* 0x000fe80000100a00 */
[----:B------:R-:W-:Y:S04]  /*63d0*/  STL.64 [R1+0x1f0], R22 ;  /* 0x0001f01601007387 */ /* 0x000fe80000100a00 */
[----:B------:R-:W-:Y:S01]  /*63e0*/  STL [R1+0x2ec], R15 ;  /* 0x0002ec0f01007387 */ /* 0x000fe20000100800 */
[----:B------:R-:W-:Y:S01]  /*63f0*/  UISETP.NE.AND UP1, UPT, UR6, URZ, UPT ;  /* 0x000000ff0600728c */ /* 0x000fe2000bf25270 */
[----:B--2---:R-:W-:Y:S01]  /*6400*/  @P1 R2UR UR5, R2 ;  /* 0x00000000020512ca */ /* 0x004fe200000e0000 */
[----:B------:R-:W-:Y:S01]  /*6410*/  HFMA2 R12, -RZ, RZ, 0, 0 ;  /* 0x00000000ff0c7431 */ /* 0x000fe200000001ff */
[----:B------:R-:W-:Y:S01]  /*6420*/  @!P2 MOV R12, R17 ;  /* 0x00000011000ca202 */ /* 0x000fe20000000f00 */
[----:B------:R0:W-:Y:S01]  /*6430*/  STL [R1+0x2f8], R0 ;  /* 0x0002f80001007387 */ /* 0x0001e20000100800 */
[----:B------:R-:W-:Y:S01]  /*6440*/  MOV R2, RZ ;  /* 0x000000ff00027202 */ /* 0x000fe20000000f00 */
[----:B------:R-:W-:-:S02]  /*6450*/  @P0 HADD2.F32 R2, -RZ, R13.H0_H0 ;  /* 0x2000000dff020230 */ /* 0x000fc40000004100 */
[----:B------:R2:W-:Y:S01]  /*6460*/  STL [R1+0x454], R12 ;  /* 0x0004540c01007387 */ /* 0x0005e20000100800 */
[----:B------:R-:W-:Y:S02]  /*6470*/  HADD2.F32 R3, -RZ, R3.H0_H0 ;  /* 0x20000003ff037230 */ /* 0x000fe40000004100 */
[----:B------:R-:W-:Y:S02]  /*6480*/  HADD2.F32 R5, -RZ, R5.H0_H0 ;  /* 0x20000005ff057230 */ /* 0x000fe40000004100 */
[----:B0-----:R-:W-:Y:S02]  /*6490*/  HFMA2 R0, -RZ, RZ, 0, 0 ;  /* 0x00000000ff007431 */ /* 0x001fe400000001ff */
[----:B------:R-:W-:Y:S02]  /*64a0*/  @P0 HADD2.F32 R0, -RZ, R14.H0_H0 ;  /* 0x2000000eff000230 */ /* 0x000fe40000004100 */
[----:B--2---:R-:W-:Y:S01]  /*64b0*/  HFMA2 R12, -RZ, RZ, 0, 0 ;  /* 0x00000000ff0c7431 */ /* 0x004fe200000001ff */
[----:B------:R-:W-:Y:S01]  /*64c0*/  @!P2 MOV R12, R18 ;  /* 0x00000012000ca202 */ /* 0x000fe20000000f00 */
[----:B------:R-:W-:Y:S01]  /*64d0*/  UMOV UR16, 0x3f800000 ;  /* 0x3f80000000107882 */ /* 0x000fe20000000000 */
[----:B------:R-:W-:Y:S01]  /*64e0*/  @UP0 UMOV UR16, UR5 ;  /* 0x0000000500100c82 */ /* 0x000fe20008000000 */
        /* <DEDUP_REMOVED lines=577> */
.L_x_1829:
        /* <DEDUP_REMOVED lines=1348> */
.L_x_1830:
        /* <DEDUP_REMOVED lines=47> */
.L_x_1832:
[----:B------:R-:W-:Y:S05]  /*e030*/  BSYNC.RECONVERGENT B0 ;  /* 0x0000000000007941 */ /* 0x000fea0003800200 */
.L_x_1831:
        /* <DEDUP_REMOVED lines=52> */
.L_x_1834:
[----:B------:R-:W-:Y:S05]  /*e380*/  BSYNC.RECONVERGENT B0 ;  /* 0x0000000000007941 */ /* 0x000fea0003800200 */
.L_x_1833:
        /* <DEDUP_REMOVED lines=127> */
.L_x_1836:
[----:B------:R-:W-:Y:S05]  /*eb80*/  BSYNC.RECONVERGENT B0 ;  /* 0x0000000000007941 */ /* 0x000fea0003800200 */
.L_x_1835:
        /* <DEDUP_REMOVED lines=30> */
.L_x_1838:
[----:B------:R-:W-:Y:S05]  /*ed70*/  BSYNC.RECONVERGENT B0 ;  /* 0x0000000000007941 */ /* 0x000fea0003800200 */
.L_x_1837:
        /* <DEDUP_REMOVED lines=34> */
.L_x_1842:
[----:B------:R-:W2:Y:S04]  /*efa0*/  LDG.E.STRONG.GPU R12, desc[UR10][R18.64] ;  /* 0x0000000a120c7981 */ /* 0x000ea8000c1ef900 */
[----:B--2---:R-:W-:Y:S04]  /*efb0*/  CCTL.IVALL ;  /* 0x00000000ff00798f */ /* 0x004fe80002000000 */
[----:B------:R0:W-:Y:S01]  /*efc0*/  STL [R1], R12 ;  /* 0x0000000c01007387 */ /* 0x0001e20000100800 */
[----:B------:R-:W-:-:S13]  /*efd0*/  ISETP.NE.AND P0, PT, R12, UR5, PT ;  /* 0x000000050c007c0c */ /* 0x000fda000bf05270 */
[----:B0-----:R-:W-:Y:S05]  /*efe0*/  @P0 BRA `(.L_x_1842) ;  /* 0xfffffffc00ec0947 */ /* 0x001fea000383ffff */
.L_x_1841:
[----:B------:R-:W-:Y:S05]  /*eff0*/  BSYNC.RECONVERGENT B0 ;  /* 0x0000000000007941 */ /* 0x000fea0003800200 */
.L_x_1840:
        /* <DEDUP_REMOVED lines=15> */
.L_x_1844:
        /* <DEDUP_REMOVED lines=77> */
.L_x_1843:
        /* <DEDUP_REMOVED lines=52> */
.L_x_1845:
        /* <DEDUP_REMOVED lines=27> */
.L_x_1846:
        /* <DEDUP_REMOVED lines=12> */
.L_x_1847:
[----:B------:R-:W-:Y:S05]  /*fb70*/  BSYNC.RECONVERGENT B0 ;  /* 0x0000000000007941 */ /* 0x000fea0003800200 */
.L_x_1839:
        /* <DEDUP_REMOVED lines=17> */
.L_x_1853:
        /* <DEDUP_REMOVED lines=57> */
.L_x_1849:
[----:B------:R-:W-:Y:S05]  /*10020*/  BSYNC.RECONVERGENT B0 ;  /* 0x0000000000007941 */ /* 0x000fea0003800200 */
.L_x_1848:
        /* <DEDUP_REMOVED lines=19> */
.L_x_1850:
        /* <DEDUP_REMOVED lines=15> */
.L_x_1852:
[----:B------:R-:W-:Y:S05]  /*10250*/  BSYNC.RECONVERGENT B0 ;  /* 0x0000000000007941 */ /* 0x000fea0003800200 */
.L_x_1851:
        /* <DEDUP_REMOVED lines=10> */
.L_x_1828:
        /* <DEDUP_REMOVED lines=16> */
.L_x_1856:
[----:B------:R-:W-:Y:S05]  /*10400*/  BSYNC.RECONVERGENT B0 ;  /* 0x0000000000007941 */ /* 0x000fea0003800200 */
.L_x_1855:
        /* <DEDUP_REMOVED lines=11> */
.L_x_1858:
[----:B------:R-:W2:Y:S04]  /*104c0*/  LDG.E.STRONG.GPU R5, desc[UR10][R2.64] ;  /* 0x0000000a02057981 */ /* 0x000ea8000c1ef900 */
[----:B--2---:R-:W-:Y:S01]  /*104d0*/  CCTL.IVALL ;  /* 0x00000000ff00798f */ /* 0x004fe20002000000 */
[----:B------:R-:W-:Y:S05]  /*104e0*/  YIELD ;  /* 0x0000000000007946 */ /* 0x000fea0003800000 */
[----:B------:R-:W-:-:S13]  /*104f0*/  ISETP.NE.AND P0, PT, R5, R0, PT ;  /* 0x000000000500720c */ /* 0x000fda0003f05270 */
[----:B------:R-:W-:Y:S05]  /*10500*/  @P0 BRA `(.L_x_1858) ;  /* 0xfffffffc00ec0947 */ /* 0x000fea000383ffff */
.L_x_1857:
        /* <DEDUP_REMOVED lines=75> */
.L_x_1861:
        /* <DEDUP_REMOVED lines=29> */
.L_x_1860:
[----:B------:R-:W-:Y:S05]  /*10b90*/  BSYNC.RECONVERGENT B0 ;  /* 0x0000000000007941 */ /* 0x000fea0003800200 */
.L_x_1859:
        /* <DEDUP_REMOVED lines=10> */
.L_x_1862:
        /* <DEDUP_REMOVED lines=21> */
[----:B----4-:R-:W-:Y:S02]  /*10d90*/  F2FP.F16.F32.PACK_AB R23, R15, R12 ;  /* 0x0000000c0f17723e */ /* 0x010fe400000000ff */
[----:B------:R-:W-:-:S04]  /*10da0*/  IADD3 R12, P1, PT, R22, UR4, RZ ;  /* 0x00000004160c7c10 */ /* 0x000fc8000ff3e0ff */
        /* <DEDUP_REMOVED lines=64> */
.L_x_1863:
        /* <DEDUP_REMOVED lines=13> */
.L_x_4528:


//--------------------- .text._Z35group_norm_nhwc_fwd_one_pass_kernelI11Bf16IOFp32WLi64ELi80ELi640EEv26Group_norm_nhwc_fwd_params --------------------------
	.section	.text._Z35group_norm_nhwc_fwd_one_pass_kernelI11Bf16IOFp32WLi64ELi80ELi640EEv26Group_norm_nhwc_fwd_params,"ax",@progbits
	.align	128
        .global         _Z35group_norm_nhwc_fwd_one_pass_kernelI11Bf16IOFp32WLi64ELi80ELi640EEv26Group_norm_nhwc_fwd_params
        .type           _Z35group_norm_nhwc_fwd_one_pass_kernelI11Bf16IOFp32WLi64ELi80ELi640EEv26Group_norm_nhwc_fwd_params,@function
        .size           _Z35group_norm_nhwc_fwd_one_pass_kernelI11Bf16IOFp32WLi64ELi80ELi640EEv26Group_norm_nhwc_fwd_params,(.L_x_4529 - _Z35group_norm_nhwc_fwd_one_pass_kernelI11Bf16IOFp32WLi64ELi80ELi640EEv26Group_norm_nhwc_fwd_params)
        .other          _Z35group_norm_nhwc_fwd_one_pass_kernelI11Bf16IOFp32WLi64ELi80ELi640EEv26Group_norm_nhwc_fwd_params,@"STO_CUDA_ENTRY STV_DEFAULT"
_Z35group_norm_nhwc_fwd_one_pass_kernelI11Bf16IOFp32WLi64ELi80ELi640EEv26Group_norm_nhwc_fwd_params:
.text._Z35group_norm_nhwc_fwd_one_pass_kernelI11Bf16IOFp32WLi64ELi80ELi640EEv26Group_norm_nhwc_fwd_params:
[----:B------:R-:W-:Y:S08]  /*0000*/  LDC R1, c[0x0][0x37c] ;  /* 0x0000df00ff017b82 */ /* 0x000ff00000000800 */
[----:B------:R-:W0:Y:S01]  /*0010*/  S2UR UR6, SR_CTAID.Y ;  /* 0x00000000000679c3 */ /* 0x000e220000002600 */
[----:B------:R-:W1:Y:S01]  /*0020*/  LDCU UR7, c[0x0][0x3f8] ;  /* 0x00007f00ff0777ac */ /* 0x000e620008000800 */
[----:B------:R-:W1:Y:S02]  /*0030*/  LDCU UR4, c[0x0][0x3c8] ;  /* 0x00007900ff0477ac */ /* 0x000e640008000800 */
[----:B-1----:R-:W-:-:S04]  /*0040*/  UIMAD UR7, UR7, UR4, URZ ;  /* 0x00000004070772a4 */ /* 0x002fc8000f8e02ff */
[----:B0-----:R-:W-:-:S06]  /*0050*/  UISETP.GE.AND UP0, UPT, UR6, UR7, UPT ;  /* 0x000000070600728c */ /* 0x001fcc000bf06270 */
[----:B------:R-:W-:-:S13]  /*0060*/  PLOP3.LUT P0, PT, PT, PT, UP0, 0x80, 0x8 ;  /* 0x000000000008781c */ /* 0x000fda0003f0f008 */
[----:B------:R-:W-:Y:S05]  /*0070*/  @P0 EXIT ;  /* 0x000000000000094d */ /* 0x000fea0003800000 */
[----:B------:R-:W0:Y:S01]  /*0080*/  S2R R19, SR_TID.X ;  /* 0x0000000000137919 */ /* 0x000e220000002100 */
[----:B------:R-:W-:Y:S01]  /*0090*/  S2UR UR20, SR_CTAID.X ;  /* 0x00000000001479c3 */ /* 0x000fe20000002500 */
[----:B------:R-:W1:Y:S01]  /*00a0*/  LDCU UR5, c[0x0][0x404] ;  /* 0x00008080ff0577ac */ /* 0x000e620008000800 */
[----:B------:R-:W2:Y:S01]  /*00b0*/  S2R R18, SR_LANEID ;  /* 0x0000000000127919 */ /* 0x000ea20000000000 */
[----:B------:R-:W3:Y:S05]  /*00c0*/  LDCU UR21, c[0x0][0x374] ;  /* 0x00006e80ff1577ac */ /* 0x000eea0008000800 */
[----:B------:R-:W4:Y:S01]  /*00d0*/  S2UR UR4, SR_CgaCtaId ;  /* 0x00000000000479c3 */ /* 0x000f220000008800 */
[----:B------:R-:W5:Y:S01]  /*00e0*/  LDCU.64 UR8, c[0x0][0x388] ;  /* 0x00007100ff0877ac */ /* 0x000f620008000a00 */
[----:B------:R-:W3:Y:S06]  /*00f0*/  LDCU.U8 UR10, c[0x0][0x3fc] ;  /* 0x00007f80ff0a77ac */ /* 0x000eec0008000000 */
[----:B------:R-:W2:Y:S01]  /*0100*/  LDC R17, c[0x0][0x370] ;  /* 0x0000dc00ff117b82 */ /* 0x000ea20000000800 */
[----:B------:R-:W2:Y:S01]  /*0110*/  LDCU.64 UR16, c[0x0][0x358] ;  /* 0x00006b00ff1077ac */ /* 0x000ea20008000a00 */
[----:B-1----:R-:W-:-:S02]  /*0120*/  MOV R2, UR5 ;  /* 0x0000000500027c02 */ /* 0x002fc40008000f00 */
[----:B-----5:R-:W-:Y:S01]  /*0130*/  ISETP.NE.U32.AND P1, PT, RZ, UR8, PT ;  /* 0x00000008ff007c0c */ /* 0x020fe2000bf25070 */
[----:B------:R-:W-:Y:S01]  /*0140*/  UMOV UR8, 0x400 ;  /* 0x0000040000087882 */ /* 0x000fe20000000000 */
[C---:B0-----:R-:W-:Y:S01]  /*0150*/  LOP3.LUT R0, R19.reuse, 0xffff, RZ, 0xc0, !PT ;  /* 0x0000ffff13007812 */ /* 0x041fe200078ec0ff */
[----:B----4-:R-:W-:Y:S01]  /*0160*/  ULEA UR8, UR4, UR8, 0x18 ;  /* 0x0000000804087291 */ /* 0x010fe2000f8ec0ff */
[----:B------:R-:W-:Y:S01]  /*0170*/  SHF.R.U32.HI R21, RZ, 0x2, R19 ;  /* 0x00000002ff157819 */ /* 0x000fe20000011613 */
[----:B---3--:R-:W-:Y:S01]  /*0180*/  UISETP.NE.AND UP0, UPT, UR10, URZ, UPT ;  /* 0x000000ff0a00728c */ /* 0x008fe2000bf05270 */
[----:B------:R-:W-:Y:S01]  /*0190*/  LOP3.LUT P0, RZ, R19, UR20, RZ, 0xfc, !PT ;  /* 0x0000001413ff7c12 */ /* 0x000fe2000f80fcff */
[----:B------:R-:W-:Y:S01]  /*01a0*/  IMAD R0, R0, 0x667, RZ ;  /* 0x0000066700007824 */ /* 0x000fe200078e02ff */
[----:B------:R-:W-:Y:S01]  /*01b0*/  LOP3.LUT R21, R21, 0xf8, RZ, 0xc0, !PT ;  /* 0x000000f815157812 */ /* 0x000fe200078ec0ff */
[----:B------:R-:W-:Y:S01]  /*01c0*/  UMOV UR4, URZ ;  /* 0x000000ff00047c82 */ /* 0x000fe20008000000 */
[----:B------:R-:W-:Y:S01]  /*01d0*/  ISETP.NE.AND.EX P0, PT, RZ, UR9, !P0, P1 ;  /* 0x00000009ff007c0c */ /* 0x000fe2000c705310 */
[----:B------:R-:W-:Y:S01]  /*01e0*/  UMOV UR9, UR6 ;  /* 0x0000000600097c82 */ /* 0x000fe20008000000 */
[----:B------:R-:W-:-:S04]  /*01f0*/  SHF.R.U32.HI R23, RZ, 0x10, R0 ;  /* 0x00000010ff177819 */ /* 0x000fc80000011600 */
[----:B------:R-:W-:Y:S01]  /*0200*/  PRMT R0, R23, 0x9910, RZ ;  /* 0x0000991017007816 */ /* 0x000fe200000000ff */
[----:B------:R-:W-:-:S04]  /*0210*/  IMAD R23, R2, UR20, R23 ;  /* 0x0000001402177c24 */ /* 0x000fc8000f8e0217 */
[----:B------:R-:W-:Y:S01]  /*0220*/  IMAD R0, R0, 0x28, RZ ;  /* 0x0000002800007824 */ /* 0x000fe200078e02ff */
[----:B------:R-:W-:-:S04]  /*0230*/  IADD3 R20, PT, PT, R23, 0x30, RZ ;  /* 0x0000003017147810 */ /* 0x000fc80007ffe0ff */
[----:B------:R-:W-:-:S04]  /*0240*/  IADD3 R0, PT, PT, RZ, -R0, RZ ;  /* 0x80000000ff007210 */ /* 0x000fc80007ffe0ff */
[----:B------:R-:W-:-:S04]  /*0250*/  PRMT R22, R0, 0x7710, RZ ;  /* 0x0000771000167816 */ /* 0x000fc800000000ff */
[----:B------:R-:W-:-:S04]  /*0260*/  IADD3 R22, PT, PT, R22, R19, RZ ;  /* 0x0000001316167210 */ /* 0x000fc80007ffe0ff */
[----:B--2---:R-:W-:-:S07]  /*0270*/  SHF.L.U32 R22, R22, 0x1, RZ ;  /* 0x0000000116167819 */ /* 0x004fce00000006ff */
.L_x_1891:
[----:B0-----:R-:W0:Y:S01]  /*0280*/  LDCU UR5, c[0x0][0x3f8] ;  /* 0x00007f00ff0577ac */ /* 0x001e220008000800 */
[----:B------:R-:W-:Y:S02]  /*0290*/  IABS R6, UR9 ;  /* 0x0000000900067c13 */ /* 0x000fe40008000000 */
[C---:B------:R-:W-:Y:S01]  /*02a0*/  IADD3 R29, PT, PT, R23.reuse, 0x10, RZ ;  /* 0x00000010171d7810 */ /* 0x040fe20007ffe0ff */
[----:B-1----:R-:W1:Y:S01]  /*02b0*/  LDCU.64 UR14, c[0x0][0x3e8] ;  /* 0x00007d00ff0e77ac */ /* 0x002e620008000a00 */
[----:B------:R-:W-:Y:S02]  /*02c0*/  SHF.R.S32.HI R13, RZ, 0x1f, R23 ;  /* 0x0000001fff0d7819 */ /* 0x000fe40000011417 */
[----:B------:R-:W-:Y:S02]  /*02d0*/  LOP3.LUT R26, R22, 0xffff, RZ, 0xc0, !PT ;  /* 0x0000ffff161a7812 */ /* 0x000fe400078ec0ff */
[----:B------:R-:W-:Y:S01]  /*02e0*/  IADD3 R12, PT, PT, R23, 0x20, RZ ;  /* 0x00000020170c7810 */ /* 0x000fe20007ffe0ff */
[----:B0-----:R-:W-:Y:S01]  /*02f0*/  IMAD.U32 R0, RZ, RZ, UR5 ;  /* 0x00000005ff007e24 */ /* 0x001fe2000f8e00ff */
[----:B-1----:R-:W-:-:S04]  /*0300*/  ISETP.GE.U32.AND P2, PT, R29, UR14, PT ;  /* 0x0000000e1d007c0c */ /* 0x002fc8000bf46070 */
[----:B--23--:R-:W-:Y:S02]  /*0310*/  IABS R5, R0 ;  /* 0x0000000000057213 */ /* 0x00cfe40000000000 */
[----:B------:R-:W-:Y:S02]  /*0320*/  ISETP.GE.U32.AND P4, PT, R20, UR14, PT ;  /* 0x0000000e14007c0c */ /* 0x000fe4000bf86070 */
[----:B------:R-:W0:Y:S08]  /*0330*/  I2F.RP R0, R5 ;  /* 0x0000000500007306 */ /* 0x000e300000209400 */
[----:B0-----:R-:W0:Y:S02]  /*0340*/  MUFU.RCP R0, R0 ;  /* 0x0000000000007308 */ /* 0x001e240000001000 */
[----:B0-----:R-:W-:-:S06]  /*0350*/  IADD3 R2, PT, PT, R0, 0xffffffe, RZ ;  /* 0x0ffffffe00027810 */ /* 0x001fcc0007ffe0ff */
[----:B------:R0:W1:Y:S02]  /*0360*/  F2I.FTZ.U32.TRUNC.NTZ R3, R2 ;  /* 0x0000000200037305 */ /* 0x000064000021f000 */
[----:B0-----:R-:W-:-:S05]  /*0370*/  HFMA2 R2, -RZ, RZ, 0, 0 ;  /* 0x00000000ff027431 */ /* 0x001fca00000001ff */
[----:B------:R-:W-:Y:S02]  /*0380*/  R2UR UR10, R2 ;  /* 0x00000000020a72ca */ /* 0x000fe400000e0000 */
[----:B-1----:R-:W-:Y:S02]  /*0390*/  R2UR UR11, R3 ;  /* 0x00000000030b72ca */ /* 0x002fe400000e0000 */
[----:B------:R-:W-:-:S05]  /*03a0*/  IADD3 R4, PT, PT, RZ, -R3, RZ ;  /* 0x80000003ff047210 */ /* 0x000fca0007ffe0ff */
[----:B------:R-:W-:Y:S01]  /*03b0*/  IMAD R7, R4, R5, RZ ;  /* 0x0000000504077224 */ /* 0x000fe200078e02ff */
[----:B------:R-:W-:-:S04]  /*03c0*/  MOV R4, R6 ;  /* 0x0000000600047202 */ /* 0x000fc80000000f00 */
[----:B------:R-:W-:Y:S01]  /*03d0*/  R2UR UR12, R4 ;  /* 0x00000000040c72ca */ /* 0x000fe200000e0000 */
[----:B------:R-:W-:Y:S01]  /*03e0*/  IMAD.HI.U32 R7, R3, R7, UR10 ;  /* 0x0000000a03077e27 */ /* 0x000fe2000f8e0007 */
[----:B------:R-:W-:-:S04]  /*03f0*/  SHF.R.S32.HI R3, RZ, 0x1f, R29 ;  /* 0x0000001fff037819 */ /* 0x000fc8000001141d */
[----:B------:R-:W-:Y:S02]  /*0400*/  R2UR UR10, R7 ;  /* 0x00000000070a72ca */ /* 0x000fe400000e0000 */
[----:B------:R-:W-:-:S11]  /*0410*/  ISETP.GE.AND.EX P2, PT, R3, UR15, PT, P2 ;  /* 0x0000000f03007c0c */ /* 0x000fd6000bf46320 */
[----:B------:R-:W-:Y:S02]  /*0420*/  UIMAD.WIDE.U32 UR10, UR10, UR12, URZ ;  /* 0x0000000c0a0a72a5 */ /* 0x000fe4000f8e00ff */
[----:B------:R-:W-:-:S04]  /*0430*/  ULOP3.LUT UR10, UR9, UR5, URZ, 0x3c, !UPT ;  /* 0x00000005090a7292 */ /* 0x000fc8000f8e3cff */
[----:B------:R-:W-:-:S04]  /*0440*/  IMAD R0, RZ, RZ, -UR11 ;  /* 0x8000000bff007e24 */ /* 0x000fc8000f8e02ff */
[C---:B------:R-:W-:Y:S01]  /*0450*/  IMAD R0, R5.reuse, R0, UR12 ;  /* 0x0000000c05007e24 */ /* 0x040fe2000f8e0200 */
[----:B------:R-:W0:Y:S04]  /*0460*/  LDCU.64 UR12, c[0x0][0x3f0] ;  /* 0x00007e00ff0c77ac */ /* 0x000e280008000a00 */
[----:B------:R-:W-:-:S13]  /*0470*/  ISETP.GT.U32.AND P1, PT, R5, R0, PT ;  /* 0x000000000500720c */ /* 0x000fda0003f24070 */
[----:B------:R-:W-:Y:S01]  /*0480*/  VOTEU.ANY UP1, P1 ;  /* 0x0000000000ff7886 */ /* 0x000fe20000820100 */
[----:B------:R-:W-:Y:S01]  /*0490*/  PLOP3.LUT P1, PT, PT, PT, UP1, 0x80, 0x8 ;  /* 0x000000000008781c */ /* 0x000fe20003f2f018 */
[----:B0-----:R-:W-:-:S03]  /*04a0*/  IMAD.U32 R7, RZ, RZ, UR12 ;  /* 0x0000000cff077e24 */ /* 0x001fc6000f8e00ff */
[----:B------:R-:W-:Y:S02]  /*04b0*/  @!UP1 UIADD3 UR11, UPT, UPT, UR11, 0x1, URZ ;  /* 0x000000010b0b9890 */ /* 0x000fe4000fffe0ff */
[----:B------:R-:W-:-:S07]  /*04c0*/  UISETP.GE.AND UP1, UPT, UR10, URZ, UPT ;  /* 0x000000ff0a00728c */ /* 0x000fce000bf26270 */
[----:B------:R-:W-:-:S04]  /*04d0*/  @!P1 IADD3 R0, PT, PT, R0, -R5, RZ ;  /* 0x8000000500009210 */ /* 0x000fc80007ffe0ff */
[----:B------:R-:W-:Y:S02]  /*04e0*/  ISETP.GE.U32.AND P1, PT, R0, R5, PT ;  /* 0x000000050000720c */ /* 0x000fe40003f26070 */
[----:B------:R-:W0:Y:S11]  /*04f0*/  @!P2 LDC.64 R4, c[0x0][0x3e0] ;  /* 0x0000f800ff04ab82 */ /* 0x000e360000000a00 */
[----:B------:R-:W-:Y:S01]  /*0500*/  VOTEU.ANY UP2, P1 ;  /* 0x0000000000ff7886 */ /* 0x000fe20000840100 */
[----:B------:R-:W-:-:S04]  /*0510*/  ISETP.GE.U32.AND P1, PT, R23, UR14, PT ;  /* 0x0000000e17007c0c */ /* 0x000fc8000bf26070 */
[----:B------:R-:W-:Y:S01]  /*0520*/  @UP2 UIADD3 UR11, UPT, UPT, UR11, 0x1, URZ ;  /* 0x000000010b0b2890 */ /* 0x000fe2000fffe0ff */
[----:B------:R-:W-:Y:S01]  /*0530*/  ISETP.GE.AND.EX P1, PT, R13, UR15, PT, P1 ;  /* 0x0000000f0d007c0c */ /* 0x000fe2000bf26310 */
[----:B------:R-:W-:Y:S02]  /*0540*/  UISETP.NE.AND UP2, UPT, UR5, URZ, UPT ;  /* 0x000000ff0500728c */ /* 0x000fe4000bf45270 */
[----:B------:R-:W-:Y:S01]  /*0550*/  @!UP1 UIADD3 UR11, UPT, UPT, -UR11, URZ, URZ ;  /* 0x000000ff0b0b9290 */ /* 0x000fe2000fffe1ff */
[----:B0----5:R-:W-:-:S04]  /*0560*/  @!P2 IMAD R10, R3, R4, RZ ;  /* 0x00000004030aa224 */ /* 0x021fc800078e02ff */
[----:B------:R-:W-:-:S04]  /*0570*/  @!P2 IMAD R11, R29, R5, R10 ;  /* 0x000000051d0ba224 */ /* 0x000fc800078e020a */
[----:B------:R-:W-:Y:S01]  /*0580*/  @!UP2 ULOP3.LUT UR11, URZ, UR5, URZ, 0x33, !UPT ;  /* 0x00000005ff0ba292 */ /* 0x000fe2000f8e33ff */
[----:B------:R-:W0:Y:S03]  /*0590*/  @!P1 LDC.64 R8, c[0x0][0x3e0] ;  /* 0x0000f800ff089b82 */ /* 0x000e260000000a00 */
[----:B------:R-:W-:-:S04]  /*05a0*/  UIADD3 UR10, UPT, UPT, -UR11, URZ, URZ ;  /* 0x000000ff0b0a7290 */ /* 0x000fc8000fffe1ff */
[----:B------:R-:W-:Y:S01]  /*05b0*/  UIMAD UR10, UR5, UR10, UR9 ;  /* 0x0000000a050a72a4 */ /* 0x000fe2000f8e0209 */
[----:B------:R-:W1:Y:S01]  /*05c0*/  @!P1 LDC.64 R2, c[0x0][0x390] ;  /* 0x0000e400ff029b82 */ /* 0x000e620000000a00 */
[----:B------:R-:W-:Y:S02]  /*05d0*/  USHF.R.S32.HI UR5, URZ, 0x1f, UR11 ;  /* 0x0000001fff057899 */ /* 0x000fe4000801140b */
[----:B------:R-:W-:Y:S02]  /*05e0*/  UIMAD UR10, UR10, 0x50, URZ ;  /* 0x000000500a0a78a4 */ /* 0x000fe4000f8e02ff */
[----:B------:R-:W-:-:S04]  /*05f0*/  UIMAD UR5, UR5, UR12, URZ ;  /* 0x0000000c050572a4 */ /* 0x000fc8000f8e02ff */
[----:B------:R-:W-:Y:S01]  /*0600*/  IADD3 R26, P3, PT, R26, UR10, RZ ;  /* 0x0000000a1a1a7c10 */ /* 0x000fe2000ff7e0ff */
[----:B------:R-:W-:Y:S01]  /*0610*/  UIMAD UR5, UR11, UR13, UR5 ;  /* 0x0000000d0b0572a4 */ /* 0x000fe2000f8e0205 */
[----:B------:R-:W-:-:S04]  /*0620*/  MOV R0, UR10 ;  /* 0x0000000a00007c02 */ /* 0x000fc80008000f00 */
[----:B------:R-:W-:Y:S01]  /*0630*/  LEA.HI.X.SX32 R27, R0, RZ, 0x1, P3 ;  /* 0x000000ff001b7211 */ /* 0x000fe200018f0eff */
[----:B0-----:R-:W-:Y:S01]  /*0640*/  @!P1 IMAD R10, R13, R8, RZ ;  /* 0x000000080d0a9224 */ /* 0x001fe200078e02ff */
[----:B------:R-:W-:Y:S02]  /*0650*/  ISETP.GE.U32.AND P3, PT, R12, UR14, PT ;  /* 0x0000000e0c007c0c */ /* 0x000fe4000bf66070 */
[----:B------:R-:W-:Y:S01]  /*0660*/  SHF.R.S32.HI R0, RZ, 0x1f, R12 ;  /* 0x0000001fff007819 */ /* 0x000fe2000001140c */
[----:B------:R-:W-:Y:S01]  /*0670*/  IMAD.WIDE.U32 R26, R7, UR11, R26 ;  /* 0x0000000b071a7c25 */ /* 0x000fe2000f8e001a */
[----:B------:R-:W-:Y:S01]  /*0680*/  SHF.R.S32.HI R13, RZ, 0x1f, R20 ;  /* 0x0000001fff0d7819 */ /* 0x000fe20000011414 */
[----:B------:R-:W0:Y:S01]  /*0690*/  @!P2 LDC.64 R6, c[0x0][0x390] ;  /* 0x0000e400ff06ab82 */ /* 0x000e220000000a00 */
[----:B------:R-:W-:Y:S01]  /*06a0*/  ISETP.GE.AND.EX P3, PT, R0, UR15, PT, P3 ;  /* 0x0000000f00007c0c */ /* 0x000fe2000bf66330 */
[----:B------:R-:W-:Y:S01]  /*06b0*/  @!P1 IMAD R10, R23, R9, R10 ;  /* 0x00000009170a9224 */ /* 0x000fe200078e020a */
[----:B------:R-:W-:-:S02]  /*06c0*/  IADD3 R25, PT, PT, R27, UR5, RZ ;  /* 0x000000051b197c10 */ /* 0x000fc4000fffe0ff */
[-C--:B------:R-:W-:Y:S02]  /*06d0*/  @!P2 MOV R24, R26.reuse ;  /* 0x0000001a0018a202 */ /* 0x080fe40000000f00 */
[----:B------:R-:W-:Y:S02]  /*06e0*/  ISETP.GE.AND.EX P4, PT, R13, UR15, PT, P4 ;  /* 0x0000000f0d007c0c */ /* 0x000fe4000bf86340 */
[----:B------:R-:W-:Y:S01]  /*06f0*/  @!P1 MOV R14, R26 ;  /* 0x0000001a000e9202 */ /* 0x000fe20000000f00 */
[----:B------:R-:W-:Y:S01]  /*0700*/  @!P2 IMAD.WIDE.U32 R28, R29, R4, R24 ;  /* 0x000000041d1ca225 */ /* 0x000fe200078e0018 */
[----:B------:R-:W-:-:S03]  /*0710*/  @!P1 MOV R15, R25 ;  /* 0x00000019000f9202 */ /* 0x000fc60000000f00 */
[----:B------:R-:W2:Y:S01]  /*0720*/  @!P3 LDC.64 R4, c[0x0][0x3e0] ;  /* 0x0000f800ff04bb82 */ /* 0x000ea20000000a00 */
[----:B------:R-:W-:Y:S01]  /*0730*/  @!P2 IADD3 R11, PT, PT, R29, R11, RZ ;  /* 0x0000000b1d0ba210 */ /* 0x000fe20007ffe0ff */
[----:B------:R-:W-:-:S04]  /*0740*/  @!P1 IMAD.WIDE.U32 R14, R23, R8, R14 ;  /* 0x00000008170e9225 */ /* 0x000fc800078e000e */
[----:B------:R-:W-:Y:S02]  /*0750*/  @!P1 IMAD.IADD R15, R15, 0x1, R10 ;  /* 0x000000010f0f9824 */ /* 0x000fe400078e020a */
[----:B------:R-:W3:Y:S01]  /*0760*/  @!P3 LDC.64 R8, c[0x0][0x390] ;  /* 0x0000e400ff08bb82 */ /* 0x000ee20000000a00 */
[----:B0-----:R-:W-:-:S04]  /*0770*/  @!P2 LEA R6, P5, R28, R6, 0x1 ;  /* 0x000000061c06a211 */ /* 0x001fc800078a08ff */
[----:B------:R-:W-:Y:S02]  /*0780*/  @!P2 LEA.HI.X R7, R28, R7, R11, 0x1, P5 ;  /* 0x000000071c07a211 */ /* 0x000fe400028f0c0b */
[C---:B-1----:R-:W-:Y:S01]  /*0790*/  @!P1 LEA R28, P5, R14.reuse, R2, 0x1 ;  /* 0x000000020e1c9211 */ /* 0x042fe200078a08ff */
[----:B------:R-:W0:Y:S01]  /*07a0*/  @!P4 LDC.64 R10, c[0x0][0x3e0] ;  /* 0x0000f800ff0acb82 */ /* 0x000e220000000a00 */
[----:B------:R-:W-:Y:S02]  /*07b0*/  @!P3 MOV R2, R26 ;  /* 0x0000001a0002b202 */ /* 0x000fe40000000f00 */
[----:B------:R-:W-:Y:S02]  /*07c0*/  @!P1 LEA.HI.X R29, R14, R3, R15, 0x1, P5 ;  /* 0x000000030e1d9211 */ /* 0x000fe400028f0c0f */
[----:B------:R-:W-:Y:S01]  /*07d0*/  @!P3 MOV R3, R25 ;  /* 0x000000190003b202 */ /* 0x000fe20000000f00 */
[----:B--2---:R-:W-:-:S04]  /*07e0*/  @!P3 IMAD R0, R0, R4, RZ ;  /* 0x000000040000b224 */ /* 0x004fc800078e02ff */
[C---:B------:R-:W-:Y:S02]  /*07f0*/  @!P3 IMAD R0, R12.reuse, R5, R0 ;  /* 0x000000050c00b224 */ /* 0x040fe400078e0200 */
[----:B------:R-:W-:-:S04]  /*0800*/  @!P3 IMAD.WIDE.U32 R4, R12, R4, R2 ;  /* 0x000000040c04b225 */ /* 0x000fc800078e0002 */
[----:B------:R-:W-:Y:S01]  /*0810*/  HFMA2 R12, -RZ, RZ, 0, 0 ;  /* 0x00000000ff0c7431 */ /* 0x000fe200000001ff */
[----:B------:R-:W1:Y:S01]  /*0820*/  @!P4 LDC.64 R2, c[0x0][0x390] ;  /* 0x0000e400ff02cb82 */ /* 0x000e620000000a00 */
[----:B------:R-:W-:-:S04]  /*0830*/  @!P3 IADD3 R0, PT, PT, R5, R0, RZ ;  /* 0x000000000500b210 */ /* 0x000fc80007ffe0ff */
[----:B------:R-:W2:Y:S01]  /*0840*/  @!P2 LDG.E R12, desc[UR16][R6.64] ;  /* 0x00000010060ca981 */ /* 0x000ea2000c1e1900 */
[C---:B---3--:R-:W-:Y:S02]  /*0850*/  @!P3 LEA R8, P2, R4.reuse, R8, 0x1 ;  /* 0x000000080408b211 */ /* 0x048fe400078408ff */
[----:B------:R-:W-:Y:S01]  /*0860*/  @!P4 MOV R5, R25 ;  /* 0x000000190005c202 */ /* 0x000fe20000000f00 */
[----:B0-----:R-:W-:Y:S01]  /*0870*/  @!P4 IMAD R13, R13, R10, RZ ;  /* 0x0000000a0d0dc224 */ /* 0x001fe200078e02ff */
[----:B------:R-:W-:Y:S02]  /*0880*/  @!P3 LEA.HI.X R9, R4, R9, R0, 0x1, P2 ;  /* 0x000000090409b211 */ /* 0x000fe400010f0c00 */
[----:B------:R-:W-:Y:S02]  /*0890*/  @!P4 MOV R4, R26 ;  /* 0x0000001a0004c202 */ /* 0x000fe40000000f00 */
[----:B------:R-:W-:Y:S01]  /*08a0*/  MOV R16, RZ ;  /* 0x000000ff00107202 */ /* 0x000fe20000000f00 */
[----:B------:R-:W-:-:S02]  /*08b0*/  @!P4 IMAD R13, R20, R11, R13 ;  /* 0x0000000b140dc224 */ /* 0x000fc400078e020d */
[----:B------:R-:W-:-:S03]  /*08c0*/  @!P4 IMAD.WIDE.U32 R4, R20, R10, R4 ;  /* 0x0000000a1404c225 */ /* 0x000fc600078e0004 */
[----:B------:R-:W3:Y:S01]  /*08d0*/  @!P1 LDG.E R16, desc[UR16][R28.64] ;  /* 0x000000101c109981 */ /* 0x000ee2000c1e1900 */
[----:B------:R-:W-:Y:S01]  /*08e0*/  IMAD.MOV.U32 R11, RZ, RZ, RZ ;  /* 0x000000ffff0b7224 */ /* 0x000fe200078e00ff */
[----:B------:R-:W-:Y:S02]  /*08f0*/  @!P4 IADD3 R0, PT, PT, R5, R13, RZ ;  /* 0x0000000d0500c210 */ /* 0x000fe40007ffe0ff */
[----:B-1----:R-:W-:-:S03]  /*0900*/  @!P4 LEA R2, P2, R4, R2, 0x1 ;  /* 0x000000020402c211 */ /* 0x002fc600078408ff */
[----:B------:R-:W4:Y:S01]  /*0910*/  @!P3 LDG.E R11, desc[UR16][R8.64] ;  /* 0x00000010080bb981 */ /* 0x000f22000c1e1900 */
[----:B------:R-:W-:Y:S01]  /*0920*/  @!P4 LEA.HI.X R3, R4, R3, R0, 0x1, P2 ;  /* 0x000000030403c211 */ /* 0x000fe200010f0c00 */
[----:B------:R-:W-:-:S06]  /*0930*/  HFMA2 R4, -RZ, RZ, 0, 0 ;  /* 0x00000000ff047431 */ /* 0x000fcc00000001ff */
[----:B------:R0:W5:Y:S01]  /*0940*/  @!P4 LDG.E R4, desc[UR16][R2.64] ;  /* 0x000000100204c981 */ /* 0x000162000c1e1900 */
[C---:B------:R-:W-:Y:S01]  /*0950*/  ISETP.GT.AND P2, PT, R18.reuse, 0x1e, PT ;  /* 0x0000001e1200780c */ /* 0x040fe20003f44270 */
[----:B------:R-:W-:Y:S01]  /*0960*/  BSSY.RECONVERGENT B0, `(.L_x_1864) ;  /* 0x000003e000007945 */ /* 0x000fe20003800200 */
[----:B------:R-:W-:Y:S02]  /*0970*/  ISETP.GT.AND P3, PT, R18, 0xf, PT ;  /* 0x0000000f1200780c */ /* 0x000fe40003f64270 */
[C---:B--2---:R-:W-:Y:S02]  /*0980*/  PRMT R5, R12.reuse, 0x7632, R5 ;  /* 0x000076320c057816 */ /* 0x044fe40000000005 */
[----:B------:R-:W-:Y:S02]  /*0990*/  SHF.L.U32 R6, R12, 0x10, RZ ;  /* 0x000000100c067819 */ /* 0x000fe400000006ff */
[----:B------:R-:W-:-:S05]  /*09a0*/  SHF.L.U32 R5, R5, 0x10, RZ ;  /* 0x0000001005057819 */ /* 0x000fca00000006ff */
[----:B0-----:R-:W-:Y:S01]  /*09b0*/  FMUL.FTZ R3, R5, R5 ;  /* 0x0000000505037220 */ /* 0x001fe20000410000 */
[----:B------:R-:W-:-:S03]  /*09c0*/  FADD.FTZ R13, R6, R5 ;  /* 0x00000005060d7221 */ /* 0x000fc60000010000 */
[----:B------:R-:W-:Y:S01]  /*09d0*/  FFMA.FTZ R10, R6, R6, R3 ;  /* 0x00000006060a7223 */ /* 0x000fe20000010003 */
[C---:B---3--:R-:W-:Y:S02]  /*09e0*/  PRMT R7, R16.reuse, 0x7632, R7 ;  /* 0x0000763210077816 */ /* 0x048fe40000000007 */
[----:B------:R-:W-:-:S03]  /*09f0*/  SHF.L.U32 R16, R16, 0x10, RZ ;  /* 0x0000001010107819 */ /* 0x000fc600000006ff */
[----:B------:R-:W-:Y:S01]  /*0a00*/  IMAD.U32 R7, R7, 0x10000, RZ ;  /* 0x0001000007077824 */ /* 0x000fe200078e00ff */
[----:B----4-:R-:W-:-:S03]  /*0a10*/  PRMT R0, R11, 0x7632, R0 ;  /* 0x000076320b007816 */ /* 0x010fc60000000000 */
[----:B------:R-:W-:Y:S01]  /*0a20*/  FMUL.FTZ R9, R7, R7 ;  /* 0x0000000707097220 */ /* 0x000fe20000410000 */
[----:B------:R-:W-:Y:S01]  /*0a30*/  FADD.FTZ R8, R16, R7 ;  /* 0x0000000710087221 */ /* 0x000fe20000010000 */
[----:B------:R-:W-:Y:S02]  /*0a40*/  SHF.L.U32 R0, R0, 0x10, RZ ;  /* 0x0000001000007819 */ /* 0x000fe400000006ff */
[----:B------:R-:W-:Y:S01]  /*0a50*/  FFMA.FTZ R9, R16, R16, R9 ;  /* 0x0000001010097223 */ /* 0x000fe20000010009 */
[----:B------:R-:W-:Y:S01]  /*0a60*/  FADD.FTZ R8, RZ, R8 ;  /* 0x00000008ff087221 */ /* 0x000fe20000010000 */
[C---:B-----5:R-:W-:Y:S01]  /*0a70*/  PRMT R3, R4.reuse, 0x7632, R3 ;  /* 0x0000763204037816 */ /* 0x060fe20000000003 */
[----:B------:R-:W-:Y:S02]  /*0a80*/  IMAD.U32 R4, R4, 0x10000, RZ ;  /* 0x0001000004047824 */ /* 0x000fe400078e00ff */
[----:B------:R-:W-:Y:S01]  /*0a90*/  FADD.FTZ R9, RZ, R9 ;  /* 0x00000009ff097221 */ /* 0x000fe20000010000 */
[----:B------:R-:W-:Y:S01]  /*0aa0*/  FADD.FTZ R8, R8, R13 ;  /* 0x0000000d08087221 */ /* 0x000fe20000010000 */
[----:B------:R-:W-:Y:S01]  /*0ab0*/  SHF.L.U32 R2, R11, 0x10, RZ ;  /* 0x000000100b027819 */ /* 0x000fe200000006ff */
[----:B------:R-:W-:Y:S01]  /*0ac0*/  FMUL.FTZ R13, R0, R0 ;  /* 0x00000000000d7220 */ /* 0x000fe20000410000 */
[----:B------:R-:W-:Y:S01]  /*0ad0*/  SHF.L.U32 R3, R3, 0x10, RZ ;  /* 0x0000001003037819 */ /* 0x000fe200000006ff */
[----:B------:R-:W-:-:S02]  /*0ae0*/  FADD.FTZ R9, R9, R10 ;  /* 0x0000000a09097221 */ /* 0x000fc40000010000 */
[C---:B------:R-:W-:Y:S01]  /*0af0*/  FADD.FTZ R11, R2.reuse, R0 ;  /* 0x00000000020b7221 */ /* 0x040fe20000010000 */
[----:B------:R-:W-:Y:S01]  /*0b00*/  FFMA.FTZ R10, R2, R2, R13 ;  /* 0x00000002020a7223 */ /* 0x000fe2000001000d */
[----:B------:R-:W-:Y:S02]  /*0b10*/  FMUL.FTZ R13, R3, R3 ;  /* 0x00000003030d7220 */ /* 0x000fe40000410000 */
[----:B------:R-:W-:Y:S01]  /*0b20*/  FADD.FTZ R8, R8, R11 ;  /* 0x0000000b08087221 */ /* 0x000fe20000010000 */
[----:B------:R-:W-:Y:S01]  /*0b30*/  FADD.FTZ R9, R9, R10 ;  /* 0x0000000a09097221 */ /* 0x000fe20000010000 */
[C---:B------:R-:W-:Y:S01]  /*0b40*/  FADD.FTZ R11, R4.reuse, R3 ;  /* 0x00000003040b7221 */ /* 0x040fe20000010000 */
[----:B------:R-:W-:-:S03]  /*0b50*/  FFMA.FTZ R10, R4, R4, R13 ;  /* 0x00000004040a7223 */ /* 0x000fc6000001000d */
[----:B------:R-:W-:Y:S01]  /*0b60*/  FADD.FTZ R8, R8, R11 ;  /* 0x0000000b08087221 */ /* 0x000fe20000010000 */
[----:B------:R-:W-:-:S04]  /*0b70*/  FADD.FTZ R9, R9, R10 ;  /* 0x0000000a09097221 */ /* 0x000fc80000010000 */
[----:B------:R-:W0:Y:S04]  /*0b80*/  SHFL.DOWN PT, R11, R8, 0x1, 0x1f ;  /* 0x08201f00080b7f89 */ /* 0x000e2800000e0000 */
[----:B------:R-:W1:Y:S01]  /*0b90*/  SHFL.DOWN PT, R10, R9, 0x1, 0x1f ;  /* 0x08201f00090a7f89 */ /* 0x000e6200000e0000 */
        /* <DEDUP_REMOVED lines=26> */
.L_x_1865:
[----:B------:R-:W-:Y:S05]  /*0d40*/  BSYNC.RECONVERGENT B0 ;  /* 0x0000000000007941 */ /* 0x000fea0003800200 */
.L_x_1864:
[----:B------:R-:W-:Y:S01]  /*0d50*/  BAR.SYNC.DEFER_BLOCKING 0x0 ;  /* 0x0000000000007b1d */ /* 0x000fe20000010000 */
[----:B------:R-:W-:Y:S02]  /*0d60*/  ISETP.NE.AND P3, PT, R19, RZ, PT ;  /* 0x000000ff1300720c */ /* 0x000fe40003f65270 */
[----:B------:R-:W-:-:S03]  /*0d70*/  ISETP.GE.U32.AND P2, PT, R17, 0x2, PT ;  /* 0x000000021100780c */ /* 0x000fc60003f46070 */
[----:B------:R-:W-:Y:S08]  /*0d80*/  BSSY.RECONVERGENT B0, `(.L_x_1866) ;  /* 0x0000035000007945 */ /* 0x000ff00003800200 */
[----:B------:R-:W-:Y:S05]  /*0d90*/  @P3 BRA `(.L_x_1867) ;  /* 0x0000000000cc3947 */ /* 0x000fea0003800000 */
[----:B------:R-:W4:Y:S01]  /*0da0*/  S2UR UR11, SR_CgaCtaId ;  /* 0x00000000000b79c3 */ /* 0x000f220000008800 */
[----:B------:R-:W-:Y:S02]  /*0db0*/  UMOV UR5, 0x400 ;  /* 0x0000040000057882 */ /* 0x000fe40000000000 */
[----:B----4-:R-:W-:-:S09]  /*0dc0*/  ULEA UR5, UR11, UR5, 0x18 ;  /* 0x000000050b057291 */ /* 0x010fd2000f8ec0ff */
[----:B------:R-:W4:Y:S02]  /*0dd0*/  LDS.128 R8, [UR5+0x20] ;  /* 0x00002005ff087984 */ /* 0x000f240008000c00 */
[----:B----4-:R-:W-:Y:S01]  /*0de0*/  FADD.FTZ R29, R12, R8 ;  /* 0x000000080c1d7221 */ /* 0x010fe20000010000 */
[----:B------:R-:W-:Y:S02]  /*0df0*/  FADD.FTZ R8, R13, R9 ;  /* 0x000000090d087221 */ /* 0x000fe40000010000 */
[----:B0123--:R-:W0:Y:S01]  /*0e00*/  LDS.128 R12, [UR5+0x30] ;  /* 0x00003005ff0c7984 */ /* 0x00fe220008000c00 */
        /* <DEDUP_REMOVED lines=44> */
.L_x_1867:
[----:B------:R-:W-:Y:S05]  /*10d0*/  BSYNC.RECONVERGENT B0 ;  /* 0x0000000000007941 */ /* 0x000fea0003800200 */
.L_x_1866:
[----:B------:R-:W-:Y:S05]  /*10e0*/  @!P2 BRA `(.L_x_1868) ;  /* 0x0000000c00b4a947 */ /* 0x000fea0003800000 */
[----:B------:R-:W4:Y:S01]  /*10f0*/  LDC.64 R8, c[0x0][0x3b8] ;  /* 0x0000ee00ff087b82 */ /* 0x000f220000000a00 */
[----:B------:R-:W-:Y:S01]  /*1100*/  ULOP3.LUT UR5, UR4, 0x1, URZ, 0xc0, !UPT ;  /* 0x0000000104057892 */ /* 0x000fe2000f8ec0ff */
[----:B------:R-:W-:-:S03]  /*1110*/  ISETP.GE.U32.AND P2, PT, R17, 0x8, PT ;  /* 0x000000081100780c */ /* 0x000fc60003f46070 */
[----:B------:R-:W-:-:S06]  /*1120*/  UIMAD UR5, UR5, UR21, URZ ;  /* 0x00000015050572a4 */ /* 0x000fcc000f8e02ff */
[----:B------:R-:W-:-:S05]  /*1130*/  IMAD R10, R17, UR5, RZ ;  /* 0x00000005110a7c24 */ /* 0x000fca000f8e02ff */
[----:B------:R-:W-:-:S05]  /*1140*/  SHF.L.U32 R11, R10, 0x1, RZ ;  /* 0x000000010a0b7819 */ /* 0x000fca00000006ff */
[----:B----4-:R-:W-:-:S03]  /*1150*/  IMAD.WIDE R8, R11, 0x4, R8 ;  /* 0x000000040b087825 */ /* 0x010fc600078e0208 */
[----:B------:R-:W-:Y:S02]  /*1160*/  R2UR UR18, R8 ;  /* 0x00000000081272ca */ /* 0x000fe400000e0000 */
[----:B------:R-:W-:Y:S01]  /*1170*/  R2UR UR19, R9 ;  /* 0x00000000091372ca */ /* 0x000fe200000e0000 */
[----:B------:R-:W-:-:S14]  /*1180*/  @P3 BRA `(.L_x_1869) ;  /* 0x00000000006c3947 */ /* 0x000fdc0003800000 */
[----:B------:R-:W4:Y:S01]  /*1190*/  LDC.64 R8, c[0x0][0x3b0] ;  /* 0x0000ec00ff087b82 */ /* 0x000f220000000a00 */
[----:B------:R-:W-:Y:S02]  /*11a0*/  UIADD3 UR14, UPT, UPT, UR5, UR6, URZ ;  /* 0x00000006050e7290 */ /* 0x000fe4000fffe0ff */
[----:B------:R-:W-:Y:S02]  /*11b0*/  ULOP3.LUT UP1, UR11, UR4, 0x2, URZ, 0xc0, !UPT ;  /* 0x00000002040b7892 */ /* 0x000fe4000f82c0ff */
[----:B------:R-:W-:Y:S02]  /*11c0*/  UIMAD UR12, UR20, UR21, UR6 ;  /* 0x00000015140c72a4 */ /* 0x000fe4000f8e0206 */
[----:B------:R-:W-:Y:S01]  /*11d0*/  MOV R11, UR14 ;  /* 0x0000000e000b7c02 */ /* 0x000fe20008000f00 */
[----:B------:R-:W-:Y:S01]  /*11e0*/  UIADD3 UR11, UPT, UPT, -UR11, 0x1, URZ ;  /* 0x000000010b0b7890 */ /* 0x000fe2000fffe1ff */
[----:B-1----:R-:W-:Y:S01]  /*11f0*/  MOV R14, UR14 ;  /* 0x0000000e000e7c02 */ /* 0x002fe20008000f00 */
[----:B------:R-:W-:-:S04]  /*1200*/  UIMAD.WIDE.U32 UR12, UR12, 0x8, UR18 ;  /* 0x000000080c0c78a5 */ /* 0x000fc8000f8e0012 */
[----:B------:R-:W-:Y:S02]  /*1210*/  IMAD.U32 R29, RZ, RZ, UR11 ;  /* 0x0000000bff1d7e24 */ /* 0x000fe4000f8e00ff */
[----:B------:R-:W-:Y:S02]  /*1220*/  MOV R10, UR12 ;  /* 0x0000000c000a7c02 */ /* 0x000fe40008000f00 */
[----:B----4-:R-:W-:Y:S02]  /*1230*/  LEA R8, P4, R11, R8, 0x2 ;  /* 0x000000080b087211 */ /* 0x010fe400078810ff */
[----:B------:R-:W-:Y:S02]  /*1240*/  MOV R11, UR13 ;  /* 0x0000000d000b7c02 */ /* 0x000fe40008000f00 */
[----:B------:R-:W-:Y:S02]  /*1250*/  LEA.HI.X R9, R14, R9, RZ, 0x2, P4 ;  /* 0x000000090e097211 */ /* 0x000fe400020f14ff */
[----:B------:R-:W-:Y:S01]  /*1260*/  PLOP3.LUT P4, PT, PT, PT, UP1, 0x80, 0x8 ;  /* 0x000000000008781c */ /* 0x000fe20003f8f018 */
[----:B------:R4:W-:Y:S03]  /*1270*/  STG.E.64 desc[UR16][R10.64], R12 ;  /* 0x0000000c0a007986 */ /* 0x0009e6000c101b10 */
[----:B--2---:R-:W-:Y:S01]  /*1280*/  SEL R15, R17, RZ, !P4 ;  /* 0x000000ff110f7207 */ /* 0x004fe20006000000 */
[----:B------:R-:W-:Y:S06]  /*1290*/  MEMBAR.ALL.GPU ;  /* 0x0000000000007992 */ /* 0x000fec000000a000 */
[----:B------:R-:W-:-:S00]  /*12a0*/  ERRBAR ;  /* 0x00000000000079ab */ /* 0x000fc00000000000 */
[----:B------:R-:W-:Y:S06]  /*12b0*/  CGAERRBAR ;  /* 0x00000000000075ab */ /* 0x000fec0000000000 */
[----:B------:R4:W-:Y:S01]  /*12c0*/  REDG.E.ADD.S32.STRONG.GPU desc[UR16][R8.64], R29 ;  /* 0x0000001d0800798e */ /* 0x0009e2000c12e310 */
[----:B------:R-:W-:-:S13]  /*12d0*/  ISETP.NE.AND P4, PT, R15, -0x1, PT ;  /* 0xffffffff0f00780c */ /* 0x000fda0003f85270 */
[----:B----4-:R-:W-:Y:S05]  /*12e0*/  @!P4 BRA `(.L_x_1869) ;  /* 0x000000000014c947 */ /* 0x010fea0003800000 */
.L_x_1870:
[----:B------:R-:W2:Y:S04]  /*12f0*/  LDG.E.STRONG.GPU R10, desc[UR16][R8.64] ;  /* 0x00000010080a7981 */ /* 0x000ea8000c1ef900 */
[----:B--2---:R-:W-:Y:S01]  /*1300*/  CCTL.IVALL ;  /* 0x00000000ff00798f */ /* 0x004fe20002000000 */
[----:B------:R-:W-:Y:S05]  /*1310*/  YIELD ;  /* 0x0000000000007946 */ /* 0x000fea0003800000 */
[----:B------:R-:W-:-:S13]  /*1320*/  ISETP.NE.AND P4, PT, R10, R15, PT ;  /* 0x0000000f0a00720c */ /* 0x000fda0003f85270 */
[----:B------:R-:W-:Y:S05]  /*1330*/  @P4 BRA `(.L_x_1870) ;  /* 0xfffffffc00ec4947 */ /* 0x000fea000383ffff */
.L_x_1869:
[----:B------:R-:W-:Y:S05]  /*1340*/  WARPSYNC.ALL ;  /* 0x0000000000007948 */ /* 0x000fea0003800000 */
[----:B------:R-:W-:Y:S06]  /*1350*/  BAR.SYNC.DEFER_BLOCKING 0x0 ;  /* 0x0000000000007b1d */ /* 0x000fec0000010000 */
[----:B------:R-:W-:Y:S01]  /*1360*/  UMOV UR5, URZ ;  /* 0x000000ff00057c82 */ /* 0x000fe20008000000 */
[----:B------:R-:W-:Y:S05]  /*1370*/  @!P2 BRA `(.L_x_1871) ;  /* 0x000000040098a947 */ /* 0x000fea0003800000 */
[----:B------:R-:W-:Y:S01]  /*1380*/  LOP3.LUT R28, R17, 0x7ffffff8, RZ, 0xc0, !PT ;  /* 0x7ffffff8111c7812 */ /* 0x000fe200078ec0ff */
[----:B------:R-:W-:Y:S02]  /*1390*/  UIMAD UR23, UR21, 0x3, UR6 ;  /* 0x00000003151778a4 */ /* 0x000fe4000f8e0206 */
[----:B------:R-:W-:Y:S02]  /*13a0*/  UIMAD UR25, UR21, 0x6, UR6 ;  /* 0x00000006151978a4 */ /* 0x000fe4000f8e0206 */
[----:B------:R-:W-:Y:S02]  /*13b0*/  ULEA UR24, UR21, UR6, 0x2 ;  /* 0x0000000615187291 */ /* 0x000fe4000f8e10ff */
[----:B------:R-:W-:Y:S02]  /*13c0*/  UIMAD UR12, UR21, 0x7, UR6 ;  /* 0x00000007150c78a4 */ /* 0x000fe4000f8e0206 */
[----:B------:R-:W-:Y:S02]  /*13d0*/  UIMAD UR13, UR21, 0x5, UR6 ;  /* 0x00000005150d78a4 */ /* 0x000fe4000f8e0206 */
[----:B------:R-:W-:-:S02]  /*13e0*/  ULEA UR14, UR21, UR6, 0x1 ;  /* 0x00000006150e7291 */ /* 0x000fc4000f8e08ff */
[----:B------:R-:W-:Y:S02]  /*13f0*/  UIADD3 UR15, UPT, UPT, UR6, UR21, URZ ;  /* 0x00000015060f7290 */ /* 0x000fe4000fffe0ff */
[----:B------:R-:W-:Y:S01]  /*1400*/  UIADD3 UR22, UPT, UPT, -UR20, URZ, URZ ;  /* 0x000000ff14167290 */ /* 0x000fe2000fffe1ff */
[----:B------:R-:W-:Y:S01]  /*1410*/  UMOV UR5, URZ ;  /* 0x000000ff00057c82 */ /* 0x000fe20008000000 */
[----:B------:R-:W-:-:S10]  /*1420*/  UMOV UR11, UR6 ;  /* 0x00000006000b7c82 */ /* 0x000fd40008000000 */
.L_x_1872:
[----:B------:R-:W-:Y:S01]  /*1430*/  UIADD3 UR26, UPT, UPT, UR5, 0x1, URZ ;  /* 0x00000001051a7890 */ /* 0x000fe2000fffe0ff */
[----:B------:R-:W-:-:S05]  /*1440*/  ISETP.EQ.OR P2, PT, RZ, UR22, P3 ;  /* 0x00000016ff007c0c */ /* 0x000fca0009f42670 */
[----:B------:R-:W-:-:S04]  /*1450*/  MOV R8, UR26 ;  /* 0x0000001a00087c02 */ /* 0x000fc80008000f00 */
[----:B------:R-:W-:-:S04]  /*1460*/  ISETP.EQ.OR P4, PT, R8, UR20, P3 ;  /* 0x0000001408007c0c */ /* 0x000fc80009f82670 */
[----:B------:R-:W-:-:S05]  /*1470*/  VOTEU.ALL UP1, P2 ;  /* 0x0000000000ff7886 */ /* 0x000fca0001020000 */
[----:B------:R-:W-:-:S04]  /*1480*/  @!UP1 UIMAD.WIDE.U32 UR26, UR11, 0x8, UR18 ;  /* 0x000000080b1a98a5 */ /* 0x000fc8000f8e0012 */
[----:B------:R-:W-:Y:S02]  /*1490*/  VOTEU.ALL UP1, P4 ;  /* 0x0000000000ff7886 */ /* 0x000fe40002020000 */
[----:B------:R-:W-:Y:S02]  /*14a0*/  MOV R8, UR26 ;  /* 0x0000001a00087c02 */ /* 0x000fe40008000f00 */
[----:B------:R-:W-:Y:S01]  /*14b0*/  MOV R9, UR27 ;  /* 0x0000001b00097c02 */ /* 0x000fe20008000f00 */
[----:B------:R-:W-:-:S05]  /*14c0*/  @!UP1 UIMAD.WIDE.U32 UR26, UR15, 0x8, UR18 ;  /* 0x000000080f1a98a5 */ /* 0x000fca000f8e0012 */
[----:B------:R-:W0:Y:S01]  /*14d0*/  @!P2 LDG.E.64 R8, desc[UR16][R8.64] ;  /* 0x000000100808a981 */ /* 0x000e22000c1e1b00 */
[----:B------:R-:W-:Y:S01]  /*14e0*/  MOV R10, UR26 ;  /* 0x0000001a000a7c02 */ /* 0x000fe20008000f00 */
[----:B------:R-:W-:Y:S01]  /*14f0*/  UIADD3 UR26, UPT, UPT, UR5, 0x2, URZ ;  /* 0x00000002051a7890 */ /* 0x000fe2000fffe0ff */
[----:B------:R-:W-:-:S05]  /*1500*/  MOV R11, UR27 ;  /* 0x0000001b000b7c02 */ /* 0x000fca0008000f00 */
[----:B-1----:R-:W-:Y:S01]  /*1510*/  IMAD.U32 R14, RZ, RZ, UR26 ;  /* 0x0000001aff0e7e24 */ /* 0x002fe2000f8e00ff */
[----:B------:R-:W4:Y:S01]  /*1520*/  @!P4 LDG.E.64 R10, desc[UR16][R10.64] ;  /* 0x000000100a0ac981 */ /* 0x000f22000c1e1b00 */
[----:B------:R-:W-:-:S03]  /*1530*/  UIADD3 UR26, UPT, UPT, UR5, 0x3, URZ ;  /* 0x00000003051a7890 */ /* 0x000fc6000fffe0ff */
[----:B------:R-:W-:-:S03]  /*1540*/  ISETP.EQ.OR P5, PT, R14, UR20, P3 ;  /* 0x000000140e007c0c */ /* 0x000fc60009fa2670 */
[----:B------:R-:W-:-:S04]  /*1550*/  MOV R14, UR26 ;  /* 0x0000001a000e7c02 */ /* 0x000fc80008000f00 */
[----:B------:R-:W-:-:S06]  /*1560*/  ISETP.EQ.OR P6, PT, R14, UR20, P3 ;  /* 0x000000140e007c0c */ /* 0x000fcc0009fc2670 */
[----:B------:R-:W-:-:S05]  /*1570*/  VOTEU.ALL UP1, P5 ;  /* 0x0000000000ff7886 */ /* 0x000fca0002820000 */
[----:B------:R-:W-:-:S06]  /*1580*/  @!UP1 UIMAD.WIDE.U32 UR26, UR14, 0x8, UR18 ;  /* 0x000000080e1a98a5 */ /* 0x000fcc000f8e0012 */
[----:B------:R-:W-:Y:S02]  /*1590*/  MOV R14, UR26 ;  /* 0x0000001a000e7c02 */ /* 0x000fe40008000f00 */
[----:B--2---:R-:W-:-:S06]  /*15a0*/  MOV R15, UR27 ;  /* 0x0000001b000f7c02 */ /* 0x004fcc0008000f00 */
[----:B------:R-:W2:Y:S01]  /*15b0*/  @!P5 LDG.E.64 R14, desc[UR16][R14.64] ;  /* 0x000000100e0ed981 */ /* 0x000ea2000c1e1b00 */
[----:B------:R-:W-:-:S05]  /*15c0*/  VOTEU.ALL UP1, P6 ;  /* 0x0000000000ff7886 */ /* 0x000fca0003020000 */
[----:B------:R-:W-:Y:S01]  /*15d0*/  @!UP1 UIMAD.WIDE.U32 UR26, UR23, 0x8, UR18 ;  /* 0x00000008171a98a5 */ /* 0x000fe2000f8e0012 */
[----:B0--3--:R-:W-:Y:S01]  /*15e0*/  @!P2 FADD.FTZ R12, R12, R8 ;  /* 0x000000080c0ca221 */ /* 0x009fe20000010000 */
[----:B------:R-:W-:-:S04]  /*15f0*/  @!P2 FADD.FTZ R13, R13, R9 ;  /* 0x000000090d0da221 */ /* 0x000fc80000010000 */
[----:B------:R-:W-:Y:S01]  /*1600*/  MOV R8, UR26 ;  /* 0x0000001a00087c02 */ /* 0x000fe20008000f00 */
[----:B------:R-:W-:Y:S01]  /*1610*/  UIADD3 UR26, UPT, UPT, UR5, 0x4, URZ ;  /* 0x00000004051a7890 */ /* 0x000fe2000fffe0ff */
[----:B------:R-:W-:Y:S01]  /*1620*/  MOV R9, UR27 ;  /* 0x0000001b00097c02 */ /* 0x000fe20008000f00 */
[----:B----4-:R-:W-:-:S05]  /*1630*/  @!P4 FADD.FTZ R12, R12, R10 ;  /* 0x0000000a0c0cc221 */ /* 0x010fca0000010000 */
[----:B------:R-:W3:Y:S01]  /*1640*/  @!P6 LDG.E.64 R8, desc[UR16][R8.64] ;  /* 0x000000100808e981 */ /* 0x000ee2000c1e1b00 */
[----:B------:R-:W-:Y:S02]  /*1650*/  IMAD.U32 R10, RZ, RZ, UR26 ;  /* 0x0000001aff0a7e24 */ /* 0x000fe4000f8e00ff */
[----:B------:R-:W-:-:S03]  /*1660*/  @!P4 FADD.FTZ R13, R13, R11 ;  /* 0x0000000b0d0dc221 */ /* 0x000fc60000010000 */
[----:B------:R-:W-:Y:S01]  /*1670*/  ISETP.EQ.OR P4, PT, R10, UR20, P3 ;  /* 0x000000140a007c0c */ /* 0x000fe20009f82670 */
[----:B------:R-:W-:-:S06]  /*1680*/  UIADD3 UR26, UPT, UPT, UR5, 0x5, URZ ;  /* 0x00000005051a7890 */ /* 0x000fcc000fffe0ff */
[----:B------:R-:W-:-:S06]  /*1690*/  MOV R10, UR26 ;  /* 0x0000001a000a7c02 */ /* 0x000fcc0008000f00 */
[----:B------:R-:W-:-:S05]  /*16a0*/  VOTEU.ALL UP1, P4 ;  /* 0x0000000000ff7886 */ /* 0x000fca0002020000 */
[----:B------:R-:W-:Y:S01]  /*16b0*/  @!UP1 UIMAD.WIDE.U32 UR26, UR24, 0x8, UR18 ;  /* 0x00000008181a98a5 */ /* 0x000fe2000f8e0012 */
[----:B--2---:R-:W-:Y:S01]  /*16c0*/  @!P5 FADD.FTZ R12, R12, R14 ;  /* 0x0000000e0c0cd221 */ /* 0x004fe20000010000 */
[----:B------:R-:W-:-:S04]  /*16d0*/  @!P5 FADD.FTZ R13, R13, R15 ;  /* 0x0000000f0d0dd221 */ /* 0x000fc80000010000 */
[----:B------:R-:W-:Y:S02]  /*16e0*/  MOV R14, UR26 ;  /* 0x0000001a000e7c02 */ /* 0x000fe40008000f00 */
[----:B------:R-:W-:-:S06]  /*16f0*/  MOV R15, UR27 ;  /* 0x0000001b000f7c02 */ /* 0x000fcc0008000f00 */
[----:B------:R-:W2:Y:S01]  /*1700*/  @!P4 LDG.E.64 R14, desc[UR16][R14.64] ;  /* 0x000000100e0ec981 */ /* 0x000ea2000c1e1b00 */
[----:B------:R-:W-:-:S13]  /*1710*/  ISETP.EQ.OR P2, PT, R10, UR20, P3 ;  /* 0x000000140a007c0c */ /* 0x000fda0009f42670 */
[----:B------:R-:W-:-:S05]  /*1720*/  VOTEU.ALL UP1, P2 ;  /* 0x0000000000ff7886 */ /* 0x000fca0001020000 */
[----:B------:R-:W-:-:S06]  /*1730*/  @!UP1 UIMAD.WIDE.U32 UR26, UR13, 0x8, UR18 ;  /* 0x000000080d1a98a5 */ /* 0x000fcc000f8e0012 */
[----:B------:R-:W-:Y:S01]  /*1740*/  MOV R10, UR26 ;  /* 0x0000001a000a7c02 */ /* 0x000fe20008000f00 */
[----:B------:R-:W-:Y:S01]  /*1750*/  UIADD3 UR26, UPT, UPT, UR5, 0x6, URZ ;  /* 0x00000006051a7890 */ /* 0x000fe2000fffe0ff */
[----:B------:R-:W-:-:S06]  /*1760*/  MOV R11, UR27 ;  /* 0x0000001b000b7c02 */ /* 0x000fcc0008000f00 */
[----:B------:R-:W4:Y:S01]  /*1770*/  @!P2 LDG.E.64 R10, desc[UR16][R10.64] ;  /* 0x000000100a0aa981 */ /* 0x000f22000c1e1b00 */
[----:B---3--:R-:W-:Y:S01]  /*1780*/  @!P6 FADD.FTZ R12, R12, R8 ;  /* 0x000000080c0ce221 */ /* 0x008fe20000010000 */
[----:B------:R-:W-:Y:S01]  /*1790*/  IMAD.U32 R8, RZ, RZ, UR26 ;  /* 0x0000001aff087e24 */ /* 0x000fe2000f8e00ff */
[----:B------:R-:W-:Y:S01]  /*17a0*/  UIADD3 UR26, UPT, UPT, UR5, 0x7, URZ ;  /* 0x00000007051a7890 */ /* 0x000fe2000fffe0ff */
[----:B------:R-:W-:-:S03]  /*17b0*/  @!P6 FADD.FTZ R13, R13, R9 ;  /* 0x000000090d0de221 */ /* 0x000fc60000010000 */
[----:B------:R-:W-:Y:S02]  /*17c0*/  ISETP.EQ.OR P6, PT, R8, UR20, P3 ;  /* 0x0000001408007c0c */ /* 0x000fe40009fc2670 */
[----:B------:R-:W-:-:S04]  /*17d0*/  MOV R8, UR26 ;  /* 0x0000001a00087c02 */ /* 0x000fc80008000f00 */
[----:B------:R-:W-:-:S07]  /*17e0*/  ISETP.EQ.OR P5, PT, R8, UR20, P3 ;  /* 0x0000001408007c0c */ /* 0x000fce0009fa2670 */
[----:B------:R-:W-:-:S05]  /*17f0*/  VOTEU.ALL UP1, P6 ;  /* 0x0000000000ff7886 */ /* 0x000fca0003020000 */
[----:B------:R-:W-:Y:S01]  /*1800*/  @!UP1 UIMAD.WIDE.U32 UR26, UR25, 0x8, UR18 ;  /* 0x00000008191a98a5 */ /* 0x000fe2000f8e0012 */
[----:B------:R-:W-:-:S05]  /*1810*/  VOTEU.ALL UP1, P5 ;  /* 0x0000000000ff7886 */ /* 0x000fca0002820000 */
[----:B------:R-:W-:Y:S02]  /*1820*/  MOV R8, UR26 ;  /* 0x0000001a00087c02 */ /* 0x000fe40008000f00 */
[----:B------:R-:W-:Y:S01]  /*1830*/  MOV R9, UR27 ;  /* 0x0000001b00097c02 */ /* 0x000fe20008000f00 */
[----:B------:R-:W-:-:S05]  /*1840*/  @!UP1 UIMAD.WIDE.U32 UR26, UR12, 0x8, UR18 ;  /* 0x000000080c1a98a5 */ /* 0x000fca000f8e0012 */
[----:B------:R-:W3:Y:S01]  /*1850*/  @!P6 LDG.E.64 R8, desc[UR16][R8.64] ;  /* 0x000000100808e981 */ /* 0x000ee2000c1e1b00 */
[----:B--2---:R-:W-:Y:S01]  /*1860*/  @!P4 FADD.FTZ R12, R12, R14 ;  /* 0x0000000e0c0cc221 */ /* 0x004fe20000010000 */
[----:B------:R-:W-:Y:S01]  /*1870*/  @!P4 FADD.FTZ R13, R13, R15 ;  /* 0x0000000f0d0dc221 */ /* 0x000fe20000010000 */
[----:B------:R-:W-:Y:S02]  /*1880*/  MOV R14, UR26 ;  /* 0x0000001a000e7c02 */ /* 0x000fe40008000f00 */
[----:B------:R-:W-:-:S06]  /*1890*/  MOV R15, UR27 ;  /* 0x0000001b000f7c02 */ /* 0x000fcc0008000f00 */
[----:B------:R-:W2:Y:S01]  /*18a0*/  @!P5 LDG.E.64 R14, desc[UR16][R14.64] ;  /* 0x000000100e0ed981 */ /* 0x000ea2000c1e1b00 */
[----:B------:R-:W-:Y:S02]  /*18b0*/  UIADD3 UR5, UPT, UPT, UR5, 0x8, URZ ;  /* 0x0000000805057890 */ /* 0x000fe4000fffe0ff */
[----:B------:R-:W-:Y:S02]  /*18c0*/  UIADD3 UR22, UPT, UPT, UR22, 0x8, URZ ;  /* 0x0000000816167890 */ /* 0x000fe4000fffe0ff */
[----:B------:R-:W-:Y:S02]  /*18d0*/  ULEA UR11, UR21, UR11, 0x3 ;  /* 0x0000000b150b7291 */ /* 0x000fe4000f8e18ff */
[----:B------:R-:W-:Y:S02]  /*18e0*/  ULEA UR15, UR21, UR15, 0x3 ;  /* 0x0000000f150f7291 */ /* 0x000fe4000f8e18ff */
[----:B------:R-:W-:Y:S01]  /*18f0*/  ULEA UR14, UR21, UR14, 0x3 ;  /* 0x0000000e150e7291 */ /* 0x000fe2000f8e18ff */
[----:B----4-:R-:W-:Y:S01]  /*1900*/  @!P2 FADD.FTZ R12, R12, R10 ;  /* 0x0000000a0c0ca221 */ /* 0x010fe20000010000 */
[----:B------:R-:W-:Y:S01]  /*1910*/  @!P2 FADD.FTZ R13, R13, R11 ;  /* 0x0000000b0d0da221 */ /* 0x000fe20000010000 */
[----:B------:R-:W-:Y:S01]  /*1920*/  ISETP.NE.AND P2, PT, R28, UR5, PT ;  /* 0x000000051c007c0c */ /* 0x000fe2000bf45270 */
[----:B------:R-:W-:-:S02]  /*1930*/  ULEA UR23, UR21, UR23, 0x3 ;  /* 0x0000001715177291 */ /* 0x000fc4000f8e18ff */
[----:B------:R-:W-:Y:S02]  /*1940*/  ULEA UR24, UR21, UR24, 0x3 ;  /* 0x0000001815187291 */ /* 0x000fe4000f8e18ff */
[----:B------:R-:W-:Y:S02]  /*1950*/  ULEA UR13, UR21, UR13, 0x3 ;  /* 0x0000000d150d7291 */ /* 0x000fe4000f8e18ff */
[----:B------:R-:W-:Y:S02]  /*1960*/  ULEA UR25, UR21, UR25, 0x3 ;  /* 0x0000001915197291 */ /* 0x000fe4000f8e18ff */
[----:B------:R-:W-:Y:S01]  /*1970*/  ULEA UR12, UR21, UR12, 0x3 ;  /* 0x0000000c150c7291 */ /* 0x000fe2000f8e18ff */
[----:B---3--:R-:W-:Y:S01]  /*1980*/  @!P6 FADD.FTZ R12, R12, R8 ;  /* 0x000000080c0ce221 */ /* 0x008fe20000010000 */
[----:B------:R-:W-:-:S03]  /*1990*/  @!P6 FADD.FTZ R13, R13, R9 ;  /* 0x000000090d0de221 */ /* 0x000fc60000010000 */
[----:B--2---:R-:W-:Y:S01]  /*19a0*/  @!P5 FADD.FTZ R12, R12, R14 ;  /* 0x0000000e0c0cd221 */ /* 0x004fe20000010000 */
[----:B------:R-:W-:Y:S01]  /*19b0*/  @!P5 FADD.FTZ R13, R13, R15 ;  /* 0x0000000f0d0dd221 */ /* 0x000fe20000010000 */
[----:B------:R-:W-:Y:S06]  /*19c0*/  @P2 BRA `(.L_x_1872) ;  /* 0xfffffff800982947 */ /* 0x000fec000383ffff */
[----:B------:R-:W-:-:S15]  /*19d0*/  R2UR UR5, R28 ;  /* 0x000000001c0572ca */ /* 0x000fde00000e0000 */
.L_x_1871:
[----:B------:R-:W-:-:S04]  /*19e0*/  LOP3.LUT R8, R17, 0x7, RZ, 0xc0, !PT ;  /* 0x0000000711087812 */ /* 0x000fc800078ec0ff */
[----:B------:R-:W-:-:S13]  /*19f0*/  ISETP.NE.AND P2, PT, R8, RZ, PT ;  /* 0x000000ff0800720c */ /* 0x000fda0003f45270 */
[----:B------:R-:W-:Y:S05]  /*1a00*/  @!P2 BRA `(.L_x_1868) ;  /* 0x00000004006ca947 */ /* 0x000fea0003800000 */
[----:B------:R-:W-:-:S05]  /*1a10*/  VIADD R8, R8, 0xffffffff ;  /* 0xffffffff08087836 */ /* 0x000fca0000000000 */
[----:B------:R-:W-:-:S13]  /*1a20*/  ISETP.GE.U32.AND P2, PT, R8, 0x3, PT ;  /* 0x000000030800780c */ /* 0x000fda0003f46070 */
[----:B------:R-:W-:Y:S05]  /*1a30*/  @!P2 BRA `(.L_x_1873) ;  /* 0x0000000000b8a947 */ /* 0x000fea0003800000 */
[----:B------:R-:W-:-:S04]  /*1a40*/  MOV R8, UR5 ;  /* 0x0000000500087c02 */ /* 0x000fc80008000f00 */
[----:B------:R-:W-:-:S13]  /*1a50*/  ISETP.EQ.OR P2, PT, R8, UR20, P3 ;  /* 0x0000001408007c0c */ /* 0x000fda0009f42670 */
[----:B------:R-:W-:-:S05]  /*1a60*/  VOTEU.ALL UP1, P2 ;  /* 0x0000000000ff7886 */ /* 0x000fca0001020000 */
[----:B------:R-:W-:-:S04]  /*1a70*/  @!UP1 UIMAD UR12, UR5, UR21, UR6 ;  /* 0x00000015050c92a4 */ /* 0x000fc8000f8e0206 */
[----:B------:R-:W-:-:S06]  /*1a80*/  @!UP1 UIMAD.WIDE.U32 UR12, UR12, 0x8, UR18 ;  /* 0x000000080c0c98a5 */ /* 0x000fcc000f8e0012 */
[----:B------:R-:W-:Y:S02]  /*1a90*/  MOV R10, UR12 ;  /* 0x0000000c000a7c02 */ /* 0x000fe40008000f00 */
[----:B------:R-:W-:-:S06]  /*1aa0*/  MOV R11, UR13 ;  /* 0x0000000d000b7c02 */ /* 0x000fcc0008000f00 */
[----:B------:R-:W0:Y:S01]  /*1ab0*/  @!P2 LDG.E.64 R10, desc[UR16][R10.64] ;  /* 0x000000100a0aa981 */ /* 0x000e22000c1e1b00 */
[----:B------:R-:W-:Y:S02]  /*1ac0*/  UIADD3 UR12, UPT, UPT, UR5, 0x1, URZ ;  /* 0x00000001050c7890 */ /* 0x000fe4000fffe0ff */
[----:B------:R-:W-:Y:S02]  /*1ad0*/  UIADD3 UR11, UPT, UPT, UR5, 0x2, URZ ;  /* 0x00000002050b7890 */ /* 0x000fe4000fffe0ff */
[----:B------:R-:W-:Y:S02]  /*1ae0*/  UIADD3 UR14, UPT, UPT, UR5, 0x3, URZ ;  /* 0x00000003050e7890 */ /* 0x000fe4000fffe0ff */
[----:B------:R-:W-:-:S04]  /*1af0*/  MOV R8, UR12 ;  /* 0x0000000c00087c02 */ /* 0x000fc80008000f00 */
[----:B------:R-:W-:Y:S02]  /*1b00*/  ISETP.EQ.OR P4, PT, R8, UR20, P3 ;  /* 0x0000001408007c0c */ /* 0x000fe40009f82670 */
[----:B------:R-:W-:-:S04]  /*1b10*/  MOV R8, UR11 ;  /* 0x0000000b00087c02 */ /* 0x000fc80008000f00 */
[----:B------:R-:W-:Y:S01]  /*1b20*/  ISETP.EQ.OR P5, PT, R8, UR20, P3 ;  /* 0x0000001408007c0c */ /* 0x000fe20009fa2670 */
[----:B------:R-:W-:-:S05]  /*1b30*/  IMAD.U32 R8, RZ, RZ, UR14 ;  /* 0x0000000eff087e24 */ /* 0x000fca000f8e00ff */
[----:B------:R-:W-:Y:S01]  /*1b40*/  ISETP.EQ.OR P6, PT, R8, UR20, P3 ;  /* 0x0000001408007c0c */ /* 0x000fe20009fc2670 */
[----:B------:R-:W-:-:S05]  /*1b50*/  VOTEU.ALL UP2, P4 ;  /* 0x0000000000ff7886 */ /* 0x000fca0002040000 */
[----:B------:R-:W-:Y:S01]  /*1b60*/  @!UP2 UIMAD UR12, UR12, UR21, UR6 ;  /* 0x000000150c0ca2a4 */ /* 0x000fe2000f8e0206 */
[----:B------:R-:W-:-:S03]  /*1b70*/  VOTEU.ALL UP1, P5 ;  /* 0x0000000000ff7886 */ /* 0x000fc60002820000 */
[----:B------:R-:W-:Y:S02]  /*1b80*/  @!UP2 UIMAD.WIDE.U32 UR12, UR12, 0x8, UR18 ;  /* 0x000000080c0ca8a5 */ /* 0x000fe4000f8e0012 */
[----:B------:R-:W-:Y:S01]  /*1b90*/  @!UP1 UIMAD UR11, UR11, UR21, UR6 ;  /* 0x000000150b0b92a4 */ /* 0x000fe2000f8e0206 */
[----:B------:R-:W-:-:S03]  /*1ba0*/  VOTEU.ALL UP2, P6 ;  /* 0x0000000000ff7886 */ /* 0x000fc60003040000 */
[----:B------:R-:W-:Y:S02]  /*1bb0*/  MOV R8, UR12 ;  /* 0x0000000c00087c02 */ /* 0x000fe40008000f00 */
[----:B------:R-:W-:Y:S01]  /*1bc0*/  MOV R9, UR13 ;  /* 0x0000000d00097c02 */ /* 0x000fe20008000f00 */
[----:B------:R-:W-:Y:S02]  /*1bd0*/  @!UP1 UIMAD.WIDE.U32 UR12, UR11, 0x8, UR18 ;  /* 0x000000080b0c98a5 */ /* 0x000fe4000f8e0012 */
[----:B------:R-:W-:-:S03]  /*1be0*/  @!UP2 UIMAD UR14, UR14, UR21, UR6 ;  /* 0x000000150e0ea2a4 */ /* 0x000fc6000f8e0206 */
[----:B------:R-:W4:Y:S01]  /*1bf0*/  @!P4 LDG.E.64 R8, desc[UR16][R8.64] ;  /* 0x000000100808c981 */ /* 0x000f22000c1e1b00 */
[----:B------:R-:W-:Y:S01]  /*1c00*/  @!UP2 UIMAD.WIDE.U32 UR14, UR14, 0x8, UR18 ;  /* 0x000000080e0ea8a5 */ /* 0x000fe2000f8e0012 */
[----:B-1----:R-:W-:Y:S02]  /*1c10*/  MOV R14, UR12 ;  /* 0x0000000c000e7c02 */ /* 0x002fe40008000f00 */
[----:B--2---:R-:W-:Y:S01]  /*1c20*/  MOV R15, UR13 ;  /* 0x0000000d000f7c02 */ /* 0x004fe20008000f00 */
[----:B0--3--:R-:W-:Y:S01]  /*1c30*/  @!P2 FADD.FTZ R12, R12, R10 ;  /* 0x0000000a0c0ca221 */ /* 0x009fe20000010000 */
[----:B------:R-:W-:-:S03]  /*1c40*/  @!P2 FADD.FTZ R13, R13, R11 ;  /* 0x0000000b0d0da221 */ /* 0x000fc60000010000 */
[----:B------:R0:W2:Y:S02]  /*1c50*/  @!P5 LDG.E.64 R10, desc[UR16][R14.64] ;  /* 0x000000100e0ad981 */ /* 0x0000a4000c1e1b00 */
[----:B0-----:R-:W-:Y:S01]  /*1c60*/  MOV R14, UR14 ;  /* 0x0000000e000e7c02 */ /* 0x001fe20008000f00 */
[----:B------:R-:W-:-:S06]  /*1c70*/  IMAD.U32 R15, RZ, RZ, UR15 ;  /* 0x0000000fff0f7e24 */ /* 0x000fcc000f8e00ff */
[----:B------:R-:W3:Y:S01]  /*1c80*/  @!P6 LDG.E.64 R14, desc[UR16][R14.64] ;  /* 0x000000100e0ee981 */ /* 0x000ee2000c1e1b00 */
[----:B------:R-:W-:Y:S01]  /*1c90*/  MOV R28, UR5 ;  /* 0x00000005001c7c02 */ /* 0x000fe20008000f00 */
[----:B----4-:R-:W-:-:S03]  /*1ca0*/  @!P4 FADD.FTZ R12, R12, R8 ;  /* 0x000000080c0cc221 */ /* 0x010fc60000010000 */
[----:B------:R-:W-:Y:S01]  /*1cb0*/  IADD3 R8, PT, PT, R28, 0x4, RZ ;  /* 0x000000041c087810 */ /* 0x000fe20007ffe0ff */
[----:B------:R-:W-:-:S03]  /*1cc0*/  @!P4 FADD.FTZ R13, R13, R9 ;  /* 0x000000090d0dc221 */ /* 0x000fc60000010000 */
[----:B------:R-:W-:Y:S01]  /*1cd0*/  R2UR UR5, R8 ;  /* 0x00000000080572ca */ /* 0x000fe200000e0000 */
[----:B--2---:R-:W-:Y:S01]  /*1ce0*/  @!P5 FADD.FTZ R12, R12, R10 ;  /* 0x0000000a0c0cd221 */ /* 0x004fe20000010000 */
[----:B------:R-:W-:-:S03]  /*1cf0*/  @!P5 FADD.FTZ R13, R13, R11 ;  /* 0x0000000b0d0dd221 */ /* 0x000fc60000010000 */
[----:B---3--:R-:W-:Y:S01]  /*1d00*/  @!P6 FADD.FTZ R12, R12, R14 ;  /* 0x0000000e0c0ce221 */ /* 0x008fe20000010000 */
[----:B------:R-:W-:-:S09]  /*1d10*/  @!P6 FADD.FTZ R13, R13, R15 ;  /* 0x0000000f0d0de221 */ /* 0x000fd20000010000 */
.L_x_1873:
[----:B------:R-:W-:-:S13]  /*1d20*/  LOP3.LUT P2, R8, R17, 0x3, RZ, 0xc0, !PT ;  /* 0x0000000311087812 */ /* 0x000fda000784c0ff */
[----:B------:R-:W-:Y:S05]  /*1d30*/  @!P2 BRA `(.L_x_1868) ;  /* 0x0000000000a0a947 */ /* 0x000fea0003800000 */
[----:B------:R-:W-:-:S13]  /*1d40*/  ISETP.NE.AND P2, PT, R8, 0x1, PT ;  /* 0x000000010800780c */ /* 0x000fda0003f45270 */
[----:B------:R-:W-:Y:S05]  /*1d50*/  @!P2 BRA `(.L_x_1874) ;  /* 0x000000000060a947 */ /* 0x000fea0003800000 */
[----:B------:R-:W-:Y:S02]  /*1d60*/  UIADD3 UR12, UPT, UPT, UR5, 0x1, URZ ;  /* 0x00000001050c7890 */ /* 0x000fe4000fffe0ff */
[----:B------:R-:W-:-:S04]  /*1d70*/  MOV R8, UR5 ;  /* 0x0000000500087c02 */ /* 0x000fc80008000f00 */
[----:B------:R-:W-:Y:S02]  /*1d80*/  ISETP.EQ.OR P4, PT, R8, UR20, P3 ;  /* 0x0000001408007c0c */ /* 0x000fe40009f82670 */
[----:B------:R-:W-:-:S04]  /*1d90*/  MOV R8, UR12 ;  /* 0x0000000c00087c02 */ /* 0x000fc80008000f00 */
[----:B------:R-:W-:-:S07]  /*1da0*/  ISETP.EQ.OR P2, PT, R8, UR20, P3 ;  /* 0x0000001408007c0c */ /* 0x000fce0009f42670 */
[----:B------:R-:W-:-:S05]  /*1db0*/  VOTEU.ALL UP1, P4 ;  /* 0x0000000000ff7886 */ /* 0x000fca0002020000 */
[----:B------:R-:W-:Y:S01]  /*1dc0*/  @!UP1 UIMAD UR14, UR5, UR21, UR6 ;  /* 0x00000015050e92a4 */ /* 0x000fe2000f8e0206 */
[----:B------:R-:W-:-:S03]  /*1dd0*/  VOTEU.ALL UP2, P2 ;  /* 0x0000000000ff7886 */ /* 0x000fc60001040000 */
[----:B------:R-:W-:Y:S02]  /*1de0*/  @!UP1 UIMAD.WIDE.U32 UR14, UR14, 0x8, UR18 ;  /* 0x000000080e0e98a5 */ /* 0x000fe4000f8e0012 */
[----:B------:R-:W-:-:S04]  /*1df0*/  @!UP2 UIMAD UR12, UR12, UR21, UR6 ;  /* 0x000000150c0ca2a4 */ /* 0x000fc8000f8e0206 */
[----:B------:R-:W-:Y:S01]  /*1e00*/  MOV R8, UR14 ;  /* 0x0000000e00087c02 */ /* 0x000fe20008000f00 */
[----:B------:R-:W-:Y:S01]  /*1e10*/  @!UP2 UIMAD.WIDE.U32 UR12, UR12, 0x8, UR18 ;  /* 0x000000080c0ca8a5 */ /* 0x000fe2000f8e0012 */
[----:B------:R-:W-:-:S05]  /*1e20*/  IMAD.U32 R9, RZ, RZ, UR15 ;  /* 0x0000000fff097e24 */ /* 0x000fca000f8e00ff */
[----:B------:R-:W-:Y:S01]  /*1e30*/  MOV R10, UR12 ;  /* 0x0000000c000a7c02 */ /* 0x000fe20008000f00 */
[----:B------:R-:W0:Y:S01]  /*1e40*/  @!P4 LDG.E.64 R8, desc[UR16][R8.64] ;  /* 0x000000100808c981 */ /* 0x000e22000c1e1b00 */
[----:B------:R-:W-:-:S06]  /*1e50*/  MOV R11, UR13 ;  /* 0x0000000d000b7c02 */ /* 0x000fcc0008000f00 */
[----:B------:R-:W4:Y:S01]  /*1e60*/  @!P2 LDG.E.64 R10, desc[UR16][R10.64] ;  /* 0x000000100a0aa981 */ /* 0x000f22000c1e1b00 */
[----:B-1----:R-:W-:-:S04]  /*1e70*/  MOV R14, UR5 ;  /* 0x00000005000e7c02 */ /* 0x002fc80008000f00 */
[----:B------:R-:W-:-:S04]  /*1e80*/  IADD3 R14, PT, PT, R14, 0x2, RZ ;  /* 0x000000020e0e7810 */ /* 0x000fc80007ffe0ff */
[----:B------:R-:W-:Y:S01]  /*1e90*/  R2UR UR5, R14 ;  /* 0x000000000e0572ca */ /* 0x000fe200000e0000 */
[----:B0--3--:R-:W-:Y:S01]  /*1ea0*/  @!P4 FADD.FTZ R12, R12, R8 ;  /* 0x000000080c0cc221 */ /* 0x009fe20000010000 */
[----:B------:R-:W-:-:S03]  /*1eb0*/  @!P4 FADD.FTZ R13, R13, R9 ;  /* 0x000000090d0dc221 */ /* 0x000fc60000010000 */
[----:B----4-:R-:W-:Y:S01]  /*1ec0*/  @!P2 FADD.FTZ R12, R12, R10 ;  /* 0x0000000a0c0ca221 */ /* 0x010fe20000010000 */
[----:B------:R-:W-:-:S09]  /*1ed0*/  @!P2 FADD.FTZ R13, R13, R11 ;  /* 0x0000000b0d0da221 */ /* 0x000fd20000010000 */
.L_x_1874:
[----:B------:R-:W-:Y:S01]  /*1ee0*/  MOV R9, UR5 ;  /* 0x0000000500097c02 */ /* 0x000fe20008000f00 */
[----:B------:R-:W-:Y:S01]  /*1ef0*/  BSSY.RECONVERGENT B0, `(.L_x_1868) ;  /* 0x000000c000007945 */ /* 0x000fe20003800200 */
[----:B------:R-:W-:Y:S02]  /*1f00*/  LOP3.LUT R8, R17, 0x1, RZ, 0xc0, !PT ;  /* 0x0000000111087812 */ /* 0x000fe400078ec0ff */
[----:B------:R-:W-:-:S04]  /*1f10*/  ISETP.EQ.OR P2, PT, R9, UR20, P3 ;  /* 0x0000001409007c0c */ /* 0x000fc80009f42670 */
[----:B------:R-:W-:-:S13]  /*1f20*/  ISETP.NE.U32.OR P2, PT, R8, 0x1, P2 ;  /* 0x000000010800780c */ /* 0x000fda0001745470 */
[----:B------:R-:W-:Y:S05]  /*1f30*/  @P2 BRA `(.L_x_1875) ;  /* 0x00000000001c2947 */ /* 0x000fea0003800000 */
[----:B------:R-:W-:Y:S01]  /*1f40*/  UIMAD UR11, UR21, UR5, UR6 ;  /* 0x00000005150b72a4 */ /* 0x000fe2000f8e0206 */
[----:B------:R-:W-:-:S05]  /*1f50*/  IMAD.MOV.U32 R9, RZ, RZ, 0x8 ;  /* 0x00000008ff097424 */ /* 0x000fca00078e00ff */
[----:B------:R-:W-:-:S05]  /*1f60*/  MOV R8, UR11 ;  /* 0x0000000b00087c02 */ /* 0x000fca0008000f00 */
[----:B------:R-:W-:-:S06]  /*1f70*/  IMAD.WIDE.U32 R8, R8, R9, UR18 ;  /* 0x0000001208087e25 */ /* 0x000fcc000f8e0009 */
[----:B------:R-:W0:Y:S02]  /*1f80*/  LDG.E.64 R8, desc[UR16][R8.64] ;  /* 0x0000001008087981 */ /* 0x000e24000c1e1b00 */
[----:B0--3--:R-:W-:Y:S01]  /*1f90*/  FADD.FTZ R12, R12, R8 ;  /* 0x000000080c0c7221 */ /* 0x009fe20000010000 */
[----:B------:R-:W-:-:S07]  /*1fa0*/  FADD.FTZ R13, R13, R9 ;  /* 0x000000090d0d7221 */ /* 0x000fce0000010000 */
.L_x_1875:
[----:B------:R-:W-:Y:S05]  /*1fb0*/  BSYNC.RECONVERGENT B0 ;  /* 0x0000000000007941 */ /* 0x000fea0003800200 */
.L_x_1868:
[----:B------:R-:W4:Y:S01]  /*1fc0*/  @P0 LDC.64 R10, c[0x0][0x388] ;  /* 0x0000e200ff0a0b82 */ /* 0x000f220000000a00 */
[----:B------:R-:W0:Y:S01]  /*1fd0*/  LDCU UR12, c[0x0][0x414] ;  /* 0x00008280ff0c77ac */ /* 0x000e220008000800 */
[----:B------:R-:W-:Y:S02]  /*1fe0*/  MOV R9, UR9 ;  /* 0x0000000900097c02 */ /* 0x000fe40008000f00 */
[----:B--2---:R-:W-:Y:S01]  /*1ff0*/  LOP3.LUT R15, R22, 0xffff, RZ, 0xc0, !PT ;  /* 0x0000ffff160f7812 */ /* 0x004fe200078ec0ff */
[----:B------:R-:W-:-:S03]  /*2000*/  UMOV UR5, 0x400 ;  /* 0x0000040000057882 */ /* 0x000fc60000000000 */
[----:B------:R-:W2:Y:S01]  /*2010*/  S2UR UR11, SR_CgaCtaId ;  /* 0x00000000000b79c3 */ /* 0x000ea20000008800 */
[----:B------:R-:W-:Y:S01]  /*2020*/  IADD3 R15, PT, PT, R15, UR10, RZ ;  /* 0x0000000a0f0f7c10 */ /* 0x000fe2000fffe0ff */
[----:B0-----:R-:W-:Y:S01]  /*2030*/  @P0 FMUL.FTZ R8, R12, UR12 ;  /* 0x0000000c0c080c20 */ /* 0x001fe20008410000 */
[----:B----4-:R-:W-:-:S04]  /*2040*/  @P0 IMAD.WIDE R10, R9, 0x8, R10 ;  /* 0x00000008090a0825 */ /* 0x010fc800078e020a */
[----:B------:R-:W-:-:S05]  /*2050*/  @P0 FMUL.FTZ R9, R13, UR12 ;  /* 0x0000000c0d090c20 */ /* 0x000fca0008410000 */
[----:B------:R0:W-:Y:S01]  /*2060*/  @P0 STG.E.64 desc[UR16][R10.64], R8 ;  /* 0x000000080a000986 */ /* 0x0001e2000c101b10 */
[----:B--2---:R-:W-:-:S09]  /*2070*/  ULEA UR5, UR11, UR5, 0x18 ;  /* 0x000000050b057291 */ /* 0x004fd2000f8ec0ff */
[----:B------:R-:W-:Y:S01]  /*2080*/  @!P3 STS.64 [UR5+0xc0], R12 ;  /* 0x0000c00cff00b988 */ /* 0x000fe20008000a05 */
[----:B0-----:R-:W0:Y:S08]  /*2090*/  LDC.64 R8, c[0x0][0x398] ;  /* 0x0000e600ff087b82 */ /* 0x001e300000000a00 */
[----:B------:R-:W-:Y:S08]  /*20a0*/  BAR.SYNC.DEFER_BLOCKING 0x0 ;  /* 0x0000000000007b1d */ /* 0x000ff00000010000 */
[----:B------:R-:W2:Y:S01]  /*20b0*/  LDC.64 R10, c[0x0][0x3a0] ;  /* 0x0000e800ff0a7b82 */ /* 0x000ea20000000a00 */
[C---:B0-----:R-:W-:Y:S01]  /*20c0*/  IMAD.WIDE R8, R15.reuse, 0x4, R8 ;  /* 0x000000040f087825 */ /* 0x041fe200078e0208 */
[----:B---3--:R-:W0:Y:S05]  /*20d0*/  LDS.64 R12, [UR5+0xc0] ;  /* 0x0000c005ff0c7984 */ /* 0x008e2a0008000a00 */
[----:B------:R-:W5:Y:S01]  /*20e0*/  LDG.E.64 R8, desc[UR16][R8.64] ;  /* 0x0000001008087981 */ /* 0x000f62000c1e1b00 */
[----:B--2---:R-:W-:-:S06]  /*20f0*/  IMAD.WIDE R10, R15, 0x4, R10 ;  /* 0x000000040f0a7825 */ /* 0x004fcc00078e020a */
[----:B------:R-:W5:Y:S01]  /*2100*/  LDG.E.64 R10, desc[UR16][R10.64] ;  /* 0x000000100a0a7981 */ /* 0x000f62000c1e1b00 */
[----:B0-----:R-:W-:-:S04]  /*2110*/  FMUL.FTZ R12, R12, UR12 ;  /* 0x0000000c0c0c7c20 */ /* 0x001fc80008410000 */
[----:B-1----:R-:W-:-:S04]  /*2120*/  FMUL.FTZ R14, R12, R12 ;  /* 0x0000000c0c0e7220 */ /* 0x002fc80000410000 */
[----:B------:R-:W-:-:S05]  /*2130*/  FFMA.FTZ R14, R13, UR12, -R14 ;  /* 0x0000000c0d0e7c23 */ /* 0x000fca000801080e */
[----:B------:R-:W-:-:S13]  /*2140*/  FSETP.GTU.FTZ.AND P2, PT, R14, RZ, PT ;  /* 0x000000ff0e00720b */ /* 0x000fda0003f5c000 */
[----:B------:R-:W-:-:S05]  /*2150*/  VOTEU.ANY UP1, P2 ;  /* 0x0000000000ff7886 */ /* 0x000fca0001020100 */
[----:B------:R-:W0:Y:S01]  /*2160*/  @UP1 LDCU UR5, c[0x0][0x3a8] ;  /* 0x00007500ff0517ac */ /* 0x000e220008000800 */
[----:B------:R-:W-:-:S13]  /*2170*/  PLOP3.LUT P2, PT, PT, PT, UP1, 0x80, 0x8 ;  /* 0x000000000008781c */ /* 0x000fda0003f4f018 */
[----:B0-----:R-:W-:-:S06]  /*2180*/  @P2 FADD.FTZ R14, R14, UR5 ;  /* 0x000000050e0e2e21 */ /* 0x001fcc0008010000 */
[----:B------:R-:W0:Y:S01]  /*2190*/  @P2 MUFU.RSQ R14, R14 ;  /* 0x0000000e000e2308 */ /* 0x000e220000001400 */
[----:B------:R-:W-:Y:S01]  /*21a0*/  BSSY.RECONVERGENT B0, `(.L_x_1876) ;  /* 0x00000ec000007945 */ /* 0x000fe20003800200 */
[----:B------:R-:W-:Y:S01]  /*21b0*/  IADD3 R13, PT, PT, R23, 0x10, RZ ;  /* 0x00000010170d7810 */ /* 0x000fe20007ffe0ff */
[----:B------:R-:W-:Y:S01]  /*21c0*/  UMOV UR5, 0x3f800000 ;  /* 0x3f80000000057882 */ /* 0x000fe20000000000 */
[----:B0-----:R-:W-:-:S13]  /*21d0*/  @P2 R2UR UR10, R14 ;  /* 0x000000000e0a22ca */ /* 0x001fda00000e0000 */
[----:B------:R-:W-:Y:S01]  /*21e0*/  @UP1 UMOV UR5, UR10 ;  /* 0x0000000a00051c82 */ /* 0x000fe20008000000 */
[----:B------:R-:W-:Y:S05]  /*21f0*/  BRA.U UP0, `(.L_x_1877) ;  /* 0x0000000500807547 */ /* 0x000fea000b800000 */
[----:B------:R-:W0:Y:S01]  /*2200*/  LDCU.64 UR12, c[0x0][0x3e8] ;  /* 0x00007d00ff0c77ac */ /* 0x000e220008000a00 */
[----:B------:R-:W-:Y:S01]  /*2210*/  SHF.R.S32.HI R14, RZ, 0x1f, R23 ;  /* 0x0000001fff0e7819 */ /* 0x000fe20000011417 */
[----:B------:R-:W-:Y:S01]  /*2220*/  BSSY.RECONVERGENT B1, `(.L_x_1878) ;  /* 0x0000016000017945 */ /* 0x000fe20003800200 */
[----:B0-----:R-:W-:-:S04]  /*2230*/  ISETP.GE.U32.AND P1, PT, R23, UR12, PT ;  /* 0x0000000c17007c0c */ /* 0x001fc8000bf26070 */
[----:B------:R-:W-:-:S13]  /*2240*/  ISETP.GE.AND.EX P1, PT, R14, UR13, PT, P1 ;  /* 0x0000000d0e007c0c */ /* 0x000fda000bf26310 */
[----:B------:R-:W-:Y:S05]  /*2250*/  @P1 BRA `(.L_x_1879) ;  /* 0x0000000000481947 */ /* 0x000fea0003800000 */
[----:B------:R-:W0:Y:S01]  /*2260*/  LDCU.64 UR14, c[0x0][0x3e0] ;  /* 0x00007c00ff0e77ac */ /* 0x000e220008000a00 */
[--C-:B------:R-:W-:Y:S01]  /*2270*/  FADD.FTZ R16, R16, -R12.reuse ;  /* 0x8000000c10107221 */ /* 0x100fe20000010000 */
[----:B------:R-:W-:Y:S01]  /*2280*/  FADD.FTZ R15, R7, -R12 ;  /* 0x8000000c070f7221 */ /* 0x000fe20000010000 */
[----:B------:R-:W1:Y:S02]  /*2290*/  LDCU.64 UR10, c[0x0][0x380] ;  /* 0x00007000ff0a77ac */ /* 0x000e640008000a00 */
[----:B------:R-:W-:Y:S01]  /*22a0*/  FMUL.FTZ R7, R16, UR5 ;  /* 0x0000000510077c20 */ /* 0x000fe20008410000 */
[----:B------:R-:W-:Y:S01]  /*22b0*/  FMUL.FTZ R16, R15, UR5 ;  /* 0x000000050f107c20 */ /* 0x000fe20008410000 */
[----:B------:R-:W-:Y:S02]  /*22c0*/  IMAD.MOV.U32 R15, RZ, RZ, R25 ;  /* 0x000000ffff0f7224 */ /* 0x000fe400078e0019 */
[----:B-----5:R-:W-:Y:S01]  /*22d0*/  FFMA.FTZ R7, R8, R7, R10 ;  /* 0x0000000708077223 */ /* 0x020fe2000001000a */
[----:B------:R-:W-:-:S05]  /*22e0*/  FFMA.FTZ R16, R9, R16, R11 ;  /* 0x0000001009107223 */ /* 0x000fca000001000b */
[----:B------:R-:W-:Y:S01]  /*22f0*/  F2FP.BF16.F32.PACK_AB R7, R16, R7 ;  /* 0x000000071007723e */ /* 0x000fe200000010ff */
[----:B0-----:R-:W-:Y:S01]  /*2300*/  IMAD R16, R14, UR14, RZ ;  /* 0x0000000e0e107c24 */ /* 0x001fe2000f8e02ff */
[----:B------:R-:W-:-:S03]  /*2310*/  MOV R14, R26 ;  /* 0x0000001a000e7202 */ /* 0x000fc60000000f00 */
[C---:B------:R-:W-:Y:S02]  /*2320*/  IMAD R29, R23.reuse, UR15, R16 ;  /* 0x0000000f171d7c24 */ /* 0x040fe4000f8e0210 */
[----:B------:R-:W-:-:S05]  /*2330*/  IMAD.WIDE.U32 R14, R23, UR14, R14 ;  /* 0x0000000e170e7c25 */ /* 0x000fca000f8e000e */
[----:B------:R-:W-:Y:S02]  /*2340*/  IADD3 R29, PT, PT, R15, R29, RZ ;  /* 0x0000001d0f1d7210 */ /* 0x000fe40007ffe0ff */
[----:B-1----:R-:W-:-:S04]  /*2350*/  LEA R28, P1, R14, UR10, 0x1 ;  /* 0x0000000a0e1c7c11 */ /* 0x002fc8000f8208ff */
[----:B------:R-:W-:-:S05]  /*2360*/  LEA.HI.X R29, R14, UR11, R29, 0x1, P1 ;  /* 0x0000000b0e1d7c11 */ /* 0x000fca00088f0c1d */
[----:B------:R0:W-:Y:S04]  /*2370*/  STG.E desc[UR16][R28.64], R7 ;  /* 0x000000071c007986 */ /* 0x0001e8000c101910 */
.L_x_1879:
[----:B------:R-:W-:Y:S05]  /*2380*/  BSYNC.RECONVERGENT B1 ;  /* 0x0000000000017941 */ /* 0x000fea0003800200 */
.L_x_1878:
[----:B0-----:R-:W-:Y:S01]  /*2390*/  SHF.R.S32.HI R28, RZ, 0x1f, R13 ;  /* 0x0000001fff1c7819 */ /* 0x001fe2000001140d */
[----:B------:R-:W-:Y:S01]  /*23a0*/  BSSY.RECONVERGENT B1, `(.L_x_1880) ;  /* 0x0000017000017945 */ /* 0x000fe20003800200 */
[----:B------:R-:W-:Y:S02]  /*23b0*/  ISETP.GE.U32.AND P1, PT, R13, UR12, PT ;  /* 0x0000000c0d007c0c */ /* 0x000fe4000bf26070 */
[----:B------:R-:W-:Y:S02]  /*23c0*/  IADD3 R14, PT, PT, R23, 0x20, RZ ;  /* 0x00000020170e7810 */ /* 0x000fe40007ffe0ff */
[----:B------:R-:W-:-:S13]  /*23d0*/  ISETP.GE.AND.EX P1, PT, R28, UR13, PT, P1 ;  /* 0x0000000d1c007c0c */ /* 0x000fda000bf26310 */
[----:B------:R-:W-:Y:S05]  /*23e0*/  @P1 BRA `(.L_x_1881) ;  /* 0x0000000000481947 */ /* 0x000fea0003800000 */
[----:B------:R-:W0:Y:S01]  /*23f0*/  LDCU.64 UR10, c[0x0][0x3e0] ;  /* 0x00007c00ff0a77ac */ /* 0x000e220008000a00 */
[--C-:B------:R-:W-:Y:S01]  /*2400*/  FADD.FTZ R15, R6, -R12.reuse ;  /* 0x8000000c060f7221 */ /* 0x100fe20000010000 */
[----:B------:R-:W-:Y:S01]  /*2410*/  MOV R6, R26 ;  /* 0x0000001a00067202 */ /* 0x000fe20000000f00 */
[----:B------:R-:W-:Y:S01]  /*2420*/  FADD.FTZ R16, R5, -R12 ;  /* 0x8000000c05107221 */ /* 0x000fe20000010000 */
[----:B------:R-:W1:Y:S01]  /*2430*/  LDCU.64 UR14, c[0x0][0x380] ;  /* 0x00007000ff0e77ac */ /* 0x000e620008000a00 */
[----:B------:R-:W-:Y:S02]  /*2440*/  MOV R7, R25 ;  /* 0x0000001900077202 */ /* 0x000fe40000000f00 */
[----:B------:R-:W-:-:S04]  /*2450*/  FMUL.FTZ R16, R16, UR5 ;  /* 0x0000000510107c20 */ /* 0x000fc80008410000 */
[----:B-----5:R-:W-:Y:S01]  /*2460*/  FFMA.FTZ R16, R9, R16, R11 ;  /* 0x0000001009107223 */ /* 0x020fe2000001000b */
[----:B0-----:R-:W-:Y:S02]  /*2470*/  IMAD R28, R28, UR10, RZ ;  /* 0x0000000a1c1c7c24 */ /* 0x001fe4000f8e02ff */
[----:B------:R-:W-:-:S04]  /*2480*/  IMAD.WIDE.U32 R6, R13, UR10, R6 ;  /* 0x0000000a0d067c25 */ /* 0x000fc8000f8e0006 */
[----:B------:R-:W-:Y:S02]  /*2490*/  IMAD R5, R13, UR11, R28 ;  /* 0x0000000b0d057c24 */ /* 0x000fe4000f8e021c */
[----:B------:R-:W-:Y:S01]  /*24a0*/  FMUL.FTZ R13, R15, UR5 ;  /* 0x000000050f0d7c20 */ /* 0x000fe20008410000 */
[----:B-1----:R-:W-:-:S03]  /*24b0*/  LEA R28, P1, R6, UR14, 0x1 ;  /* 0x0000000e061c7c11 */ /* 0x002fc6000f8208ff */
[----:B------:R-:W-:Y:S01]  /*24c0*/  FFMA.FTZ R13, R8, R13, R10 ;  /* 0x0000000d080d7223 */ /* 0x000fe2000001000a */
[----:B------:R-:W-:-:S04]  /*24d0*/  IADD3 R5, PT, PT, R7, R5, RZ ;  /* 0x0000000507057210 */ /* 0x000fc80007ffe0ff */
[----:B------:R-:W-:Y:S02]  /*24e0*/  LEA.HI.X R29, R6, UR15, R5, 0x1, P1 ;  /* 0x0000000f061d7c11 */ /* 0x000fe400088f0c05 */
[----:B------:R-:W-:-:S05]  /*24f0*/  F2FP.BF16.F32.PACK_AB R13, R16, R13 ;  /* 0x0000000d100d723e */ /* 0x000fca00000010ff */
[----:B------:R0:W-:Y:S02]  /*2500*/  STG.E desc[UR16][R28.64], R13 ;  /* 0x0000000d1c007986 */ /* 0x0001e4000c101910 */
.L_x_1881:
[----:B------:R-:W-:Y:S05]  /*2510*/  BSYNC.RECONVERGENT B1 ;  /* 0x0000000000017941 */ /* 0x000fea0003800200 */
.L_x_1880:
[----:B------:R-:W-:Y:S01]  /*2520*/  ISETP.GE.U32.AND P1, PT, R14, UR12, PT ;  /* 0x0000000c0e007c0c */ /* 0x000fe2000bf26070 */
[----:B------:R-:W-:Y:S01]  /*2530*/  BSSY.RECONVERGENT B1, `(.L_x_1882) ;  /* 0x0000019000017945 */ /* 0x000fe20003800200 */
[----:B------:R-:W-:Y:S02]  /*2540*/  SHF.R.S32.HI R15, RZ, 0x1f, R14 ;  /* 0x0000001fff0f7819 */ /* 0x000fe4000001140e */
[----:B------:R-:W-:Y:S02]  /*2550*/  SHF.R.S32.HI R5, RZ, 0x1f, R20 ;  /* 0x0000001fff057819 */ /* 0x000fe40000011414 */
[----:B------:R-:W-:Y:S02]  /*2560*/  ISETP.GE.AND.EX P1, PT, R15, UR13, PT, P1 ;  /* 0x0000000d0f007c0c */ /* 0x000fe4000bf26310 */
[----:B------:R-:W-:-:S04]  /*2570*/  ISETP.GE.U32.AND P2, PT, R20, UR12, PT ;  /* 0x0000000c14007c0c */ /* 0x000fc8000bf46070 */
[----:B------:R-:W-:-:S07]  /*2580*/  ISETP.GE.AND.EX P2, PT, R5, UR13, PT, P2 ;  /* 0x0000000d05007c0c */ /* 0x000fce000bf46320 */
[----:B------:R-:W-:Y:S06]  /*2590*/  @P1 BRA `(.L_x_1883) ;  /* 0x0000000000481947 */ /* 0x000fec0003800000 */
[----:B------:R-:W1:Y:S01]  /*25a0*/  LDCU.64 UR10, c[0x0][0x3e0] ;  /* 0x00007c00ff0a77ac */ /* 0x000e620008000a00 */
[----:B------:R-:W-:Y:S01]  /*25b0*/  MOV R7, R25 ;  /* 0x0000001900077202 */ /* 0x000fe20000000f00 */
[--C-:B------:R-:W-:Y:S01]  /*25c0*/  FADD.FTZ R2, R2, -R12.reuse ;  /* 0x8000000c02027221 */ /* 0x100fe20000010000 */
[----:B------:R-:W-:Y:S01]  /*25d0*/  FADD.FTZ R0, R0, -R12 ;  /* 0x8000000c00007221 */ /* 0x000fe20000010000 */
[----:B------:R-:W2:Y:S01]  /*25e0*/  LDCU.64 UR14, c[0x0][0x380] ;  /* 0x00007000ff0e77ac */ /* 0x000ea20008000a00 */
[----:B------:R-:W-:Y:S02]  /*25f0*/  IMAD.MOV.U32 R6, RZ, RZ, R26 ;  /* 0x000000ffff067224 */ /* 0x000fe400078e001a */
[----:B0-----:R-:W-:Y:S01]  /*2600*/  FMUL.FTZ R13, R2, UR5 ;  /* 0x00000005020d7c20 */ /* 0x001fe20008410000 */
[----:B------:R-:W-:-:S03]  /*2610*/  FMUL.FTZ R0, R0, UR5 ;  /* 0x0000000500007c20 */ /* 0x000fc60008410000 */
[----:B-----5:R-:W-:Y:S01]  /*2620*/  FFMA.FTZ R13, R8, R13, R10 ;  /* 0x0000000d080d7223 */ /* 0x020fe2000001000a */
[----:B------:R-:W-:Y:S01]  /*2630*/  FFMA.FTZ R0, R9, R0, R11 ;  /* 0x0000000009007223 */ /* 0x000fe2000001000b */
[----:B-1----:R-:W-:Y:S02]  /*2640*/  IMAD R15, R15, UR10, RZ ;  /* 0x0000000a0f0f7c24 */ /* 0x002fe4000f8e02ff */
[----:B------:R-:W-:-:S04]  /*2650*/  IMAD.WIDE.U32 R6, R14, UR10, R6 ;  /* 0x0000000a0e067c25 */ /* 0x000fc8000f8e0006 */
[----:B------:R-:W-:Y:S01]  /*2660*/  IMAD R15, R14, UR11, R15 ;  /* 0x0000000b0e0f7c24 */ /* 0x000fe2000f8e020f */
[----:B--2---:R-:W-:-:S04]  /*2670*/  LEA R14, P1, R6, UR14, 0x1 ;  /* 0x0000000e060e7c11 */ /* 0x004fc8000f8208ff */
[----:B------:R-:W-:Y:S02]  /*2680*/  IADD3 R15, PT, PT, R7, R15, RZ ;  /* 0x0000000f070f7210 */ /* 0x000fe40007ffe0ff */
[----:B------:R-:W-:Y:S02]  /*2690*/  F2FP.BF16.F32.PACK_AB R7, R0, R13 ;  /* 0x0000000d0007723e */ /* 0x000fe400000010ff */
[----:B------:R-:W-:-:S05]  /*26a0*/  LEA.HI.X R15, R6, UR15, R15, 0x1, P1 ;  /* 0x0000000f060f7c11 */ /* 0x000fca00088f0c0f */
[----:B------:R1:W-:Y:S02]  /*26b0*/  STG.E desc[UR16][R14.64], R7 ;  /* 0x000000070e007986 */ /* 0x0003e4000c101910 */
.L_x_1883:
[----:B------:R-:W-:Y:S05]  /*26c0*/  BSYNC.RECONVERGENT B1 ;  /* 0x0000000000017941 */ /* 0x000fea0003800200 */
.L_x_1882:
[----:B------:R-:W-:Y:S05]  /*26d0*/  @P2 BRA `(.L_x_1884) ;  /* 0x0000000800602947 */ /* 0x000fea0003800000 */
[----:B------:R-:W2:Y:S01]  /*26e0*/  LDCU.64 UR10, c[0x0][0x3e0] ;  /* 0x00007c00ff0a77ac */ /* 0x000ea20008000a00 */
[--C-:B------:R-:W-:Y:S01]  /*26f0*/  FADD.FTZ R4, R4, -R12.reuse ;  /* 0x8000000c04047221 */ /* 0x100fe20000010000 */
[----:B------:R-:W-:Y:S01]  /*2700*/  MOV R24, R26 ;  /* 0x0000001a00187202 */ /* 0x000fe20000000f00 */
[----:B------:R-:W-:Y:S01]  /*2710*/  FADD.FTZ R12, R3, -R12 ;  /* 0x8000000c030c7221 */ /* 0x000fe20000010000 */
[----:B------:R-:W3:Y:S01]  /*2720*/  LDCU.64 UR12, c[0x0][0x380] ;  /* 0x00007000ff0c77ac */ /* 0x000ee20008000a00 */
[----:B------:R-:W-:Y:S02]  /*2730*/  FMUL.FTZ R3, R4, UR5 ;  /* 0x0000000504037c20 */ /* 0x000fe40008410000 */
[----:B------:R-:W-:-:S04]  /*2740*/  FMUL.FTZ R12, R12, UR5 ;  /* 0x000000050c0c7c20 */ /* 0x000fc80008410000 */
[----:B-----5:R-:W-:Y:S01]  /*2750*/  FFMA.FTZ R12, R9, R12, R11 ;  /* 0x0000000c090c7223 */ /* 0x020fe2000001000b */
[----:B--2---:R-:W-:Y:S02]  /*2760*/  IMAD R5, R5, UR10, RZ ;  /* 0x0000000a05057c24 */ /* 0x004fe4000f8e02ff */
[----:B------:R-:W-:-:S04]  /*2770*/  IMAD.WIDE.U32 R24, R20, UR10, R24 ;  /* 0x0000000a14187c25 */ /* 0x000fc8000f8e0018 */
[----:B-1----:R-:W-:Y:S02]  /*2780*/  IMAD R7, R20, UR11, R5 ;  /* 0x0000000b14077c24 */ /* 0x002fe4000f8e0205 */
[----:B------:R-:W-:Y:S01]  /*2790*/  FFMA.FTZ R5, R8, R3, R10 ;  /* 0x0000000308057223 */ /* 0x000fe2000001000a */
[----:B---3--:R-:W-:Y:S02]  /*27a0*/  LEA R2, P1, R24, UR12, 0x1 ;  /* 0x0000000c18027c11 */ /* 0x008fe4000f8208ff */
[----:B------:R-:W-:Y:S02]  /*27b0*/  IADD3 R7, PT, PT, R25, R7, RZ ;  /* 0x0000000719077210 */ /* 0x000fe40007ffe0ff */
[----:B------:R-:W-:Y:S02]  /*27c0*/  F2FP.BF16.F32.PACK_AB R5, R12, R5 ;  /* 0x000000050c05723e */ /* 0x000fe400000010ff */
[----:B------:R-:W-:-:S05]  /*27d0*/  LEA.HI.X R3, R24, UR13, R7, 0x1, P1 ;  /* 0x0000000d18037c11 */ /* 0x000fca00088f0c07 */
[----:B------:R2:W-:Y:S01]  /*27e0*/  STG.E desc[UR16][R2.64], R5 ;  /* 0x0000000502007986 */ /* 0x0005e2000c101910 */
[----:B------:R-:W-:Y:S05]  /*27f0*/  BRA `(.L_x_1884) ;  /* 0x0000000800187947 */ /* 0x000fea0003800000 */
.L_x_1877:
[----:B------:R-:W0:Y:S01]  /*2800*/  LDCU.64 UR14, c[0x0][0x3e8] ;  /* 0x00007d00ff0e77ac */ /* 0x000e220008000a00 */
[----:B------:R-:W-:Y:S04]  /*2810*/  BSSY.RECONVERGENT B1, `(.L_x_1885) ;  /* 0x000001f000017945 */ /* 0x000fe80003800200 */
[----:B------:R-:W-:Y:S05]  /*2820*/  @P1 BRA `(.L_x_1886) ;  /* 0x0000000000741947 */ /* 0x000fea0003800000 */
[--C-:B------:R-:W-:Y:S01]  /*2830*/  FADD.FTZ R16, R16, -R12.reuse ;  /* 0x8000000c10107221 */ /* 0x100fe20000010000 */
[----:B------:R-:W-:Y:S01]  /*2840*/  FADD.FTZ R7, R7, -R12 ;  /* 0x8000000c07077221 */ /* 0x000fe20000010000 */
[----:B------:R-:W1:Y:S02]  /*2850*/  LDCU.64 UR10, c[0x0][0x3e0] ;  /* 0x00007c00ff0a77ac */ /* 0x000e640008000a00 */
[----:B------:R-:W-:Y:S01]  /*2860*/  FMUL.FTZ R15, R16, UR5 ;  /* 0x00000005100f7c20 */ /* 0x000fe20008410000 */
[----:B------:R-:W-:Y:S01]  /*2870*/  FMUL.FTZ R16, R7, UR5 ;  /* 0x0000000507107c20 */ /* 0x000fe20008410000 */
[----:B------:R-:W2:Y:S02]  /*2880*/  LDCU.64 UR12, c[0x0][0x380] ;  /* 0x00007000ff0c77ac */ /* 0x000ea40008000a00 */
[----:B-----5:R-:W-:Y:S01]  /*2890*/  FFMA.FTZ R14, R8, R15, R10 ;  /* 0x0000000f080e7223 */ /* 0x020fe2000001000a */
[----:B------:R-:W-:-:S03]  /*28a0*/  FFMA.FTZ R7, R9, R16, R11 ;  /* 0x0000001009077223 */ /* 0x000fc6000001000b */
[----:B------:R-:W-:Y:S01]  /*28b0*/  FMUL.FTZ R15, R14, -1.4426950216293334961 ;  /* 0xbfb8aa3b0e0f7820 */ /* 0x000fe20000410000 */
[----:B------:R-:W-:-:S05]  /*28c0*/  FMUL.FTZ R28, R7, -1.4426950216293334961 ;  /* 0xbfb8aa3b071c7820 */ /* 0x000fca0000410000 */
[----:B------:R-:W3:Y:S04]  /*28d0*/  MUFU.EX2 R15, R15 ;  /* 0x0000000f000f7308 */ /* 0x000ee80000000800 */
[----:B------:R-:W4:Y:S01]  /*28e0*/  MUFU.EX2 R28, R28 ;  /* 0x0000001c001c7308 */ /* 0x000f220000000800 */
[----:B---3--:R-:W-:Y:S01]  /*28f0*/  FADD.FTZ R16, R15, 1 ;  /* 0x3f8000000f107421 */ /* 0x008fe20000010000 */
[----:B----4-:R-:W-:-:S03]  /*2900*/  FADD.FTZ R15, R28, 1 ;  /* 0x3f8000001c0f7421 */ /* 0x010fc60000010000 */
[----:B------:R-:W3:Y:S01]  /*2910*/  MUFU.RCP R29, R16 ;  /* 0x00000010001d7308 */ /* 0x000ee20000001000 */
[----:B------:R-:W-:-:S07]  /*2920*/  MOV R28, R26 ;  /* 0x0000001a001c7202 */ /* 0x000fce0000000f00 */
[----:B------:R4:W0:Y:S02]  /*2930*/  MUFU.RCP R16, R15 ;  /* 0x0000000f00107308 */ /* 0x0008240000001000 */
[----:B----4-:R-:W-:Y:S01]  /*2940*/  SHF.R.S32.HI R15, RZ, 0x1f, R23 ;  /* 0x0000001fff0f7819 */ /* 0x010fe20000011417 */
[----:B---3--:R-:W-:Y:S01]  /*2950*/  FMUL.FTZ R29, R14, R29 ;  /* 0x0000001d0e1d7220 */ /* 0x008fe20000410000 */
[----:B0-----:R-:W-:-:S05]  /*2960*/  FMUL.FTZ R14, R7, R16 ;  /* 0x00000010070e7220 */ /* 0x001fca0000410000 */
[----:B------:R-:W-:Y:S01]  /*2970*/  F2FP.BF16.F32.PACK_AB R7, R14, R29 ;  /* 0x0000001d0e07723e */ /* 0x000fe200000010ff */
[----:B-1----:R-:W-:Y:S02]  /*2980*/  IMAD R14, R15, UR10, RZ ;  /* 0x0000000a0f0e7c24 */ /* 0x002fe4000f8e02ff */
[----:B------:R-:W-:Y:S02]  /*2990*/  IMAD.MOV.U32 R29, RZ, RZ, R25 ;  /* 0x000000ffff1d7224 */ /* 0x000fe400078e0019 */
[C---:B------:R-:W-:Y:S02]  /*29a0*/  IMAD R14, R23.reuse, UR11, R14 ;  /* 0x0000000b170e7c24 */ /* 0x040fe4000f8e020e */
[----:B------:R-:W-:-:S05]  /*29b0*/  IMAD.WIDE.U32 R28, R23, UR10, R28 ;  /* 0x0000000a171c7c25 */ /* 0x000fca000f8e001c */
[----:B------:R-:W-:Y:S02]  /*29c0*/  IADD3 R15, PT, PT, R29, R14, RZ ;  /* 0x0000000e1d0f7210 */ /* 0x000fe40007ffe0ff */
[----:B--2---:R-:W-:-:S04]  /*29d0*/  LEA R14, P1, R28, UR12, 0x1 ;  /* 0x0000000c1c0e7c11 */ /* 0x004fc8000f8208ff */
[----:B------:R-:W-:-:S05]  /*29e0*/  LEA.HI.X R15, R28, UR13, R15, 0x1, P1 ;  /* 0x0000000d1c0f7c11 */ /* 0x000fca00088f0c0f */
[----:B------:R1:W-:Y:S04]  /*29f0*/  STG.E desc[UR16][R14.64], R7 ;  /* 0x000000070e007986 */ /* 0x0003e8000c101910 */
.L_x_1886:
[----:B0-----:R-:W-:Y:S05]  /*2a00*/  BSYNC.RECONVERGENT B1 ;  /* 0x0000000000017941 */ /* 0x001fea0003800200 */
.L_x_1885:
[----:B-1----:R-:W-:Y:S01]  /*2a10*/  SHF.R.S32.HI R7, RZ, 0x1f, R13 ;  /* 0x0000001fff077819 */ /* 0x002fe2000001140d */
[----:B------:R-:W-:Y:S01]  /*2a20*/  BSSY.RECONVERGENT B1, `(.L_x_1887) ;  /* 0x0000021000017945 */ /* 0x000fe20003800200 */
[----:B------:R-:W-:Y:S02]  /*2a30*/  ISETP.GE.U32.AND P1, PT, R13, UR14, PT ;  /* 0x0000000e0d007c0c */ /* 0x000fe4000bf26070 */
[----:B------:R-:W-:Y:S02]  /*2a40*/  IADD3 R14, PT, PT, R23, 0x20, RZ ;  /* 0x00000020170e7810 */ /* 0x000fe40007ffe0ff */
[----:B------:R-:W-:-:S13]  /*2a50*/  ISETP.GE.AND.EX P1, PT, R7, UR15, PT, P1 ;  /* 0x0000000f07007c0c */ /* 0x000fda000bf26310 */
[----:B------:R-:W-:Y:S05]  /*2a60*/  @P1 BRA `(.L_x_1888) ;  /* 0x0000000000701947 */ /* 0x000fea0003800000 */
[--C-:B------:R-:W-:Y:S01]  /*2a70*/  FADD.FTZ R6, R6, -R12.reuse ;  /* 0x8000000c06067221 */ /* 0x100fe20000010000 */
[----:B------:R-:W0:Y:S03]  /*2a80*/  LDCU.64 UR10, c[0x0][0x3e0] ;  /* 0x00007c00ff0a77ac */ /* 0x000e260008000a00 */
[----:B------:R-:W-:Y:S01]  /*2a90*/  FMUL.FTZ R15, R6, UR5 ;  /* 0x00000005060f7c20 */ /* 0x000fe20008410000 */
[----:B------:R-:W-:Y:S01]  /*2aa0*/  FADD.FTZ R6, R5, -R12 ;  /* 0x8000000c05067221 */ /* 0x000fe20000010000 */
[----:B------:R-:W1:Y:S02]  /*2ab0*/  LDCU.64 UR12, c[0x0][0x380] ;  /* 0x00007000ff0c77ac */ /* 0x000e640008000a00 */
[----:B-----5:R-:W-:Y:S01]  /*2ac0*/  FFMA.FTZ R5, R8, R15, R10 ;  /* 0x0000000f08057223 */ /* 0x020fe2000001000a */
[----:B------:R-:W-:-:S03]  /*2ad0*/  FMUL.FTZ R6, R6, UR5 ;  /* 0x0000000506067c20 */ /* 0x000fc60008410000 */
[----:B------:R-:W-:Y:S01]  /*2ae0*/  FMUL.FTZ R15, R5, -1.4426950216293334961 ;  /* 0xbfb8aa3b050f7820 */ /* 0x000fe20000410000 */
[----:B------:R-:W-:-:S04]  /*2af0*/  FFMA.FTZ R16, R9, R6, R11 ;  /* 0x0000000609107223 */ /* 0x000fc8000001000b */
[----:B------:R-:W-:Y:S01]  /*2b00*/  FMUL.FTZ R6, R16, -1.4426950216293334961 ;  /* 0xbfb8aa3b10067820 */ /* 0x000fe20000410000 */
[----:B------:R-:W2:Y:S01]  /*2b10*/  MUFU.EX2 R15, R15 ;  /* 0x0000000f000f7308 */ /* 0x000ea20000000800 */
[----:B0-----:R-:W-:-:S03]  /*2b20*/  IMAD R7, R7, UR10, RZ ;  /* 0x0000000a07077c24 */ /* 0x001fc6000f8e02ff */
[----:B------:R0:W3:Y:S01]  /*2b30*/  MUFU.EX2 R28, R6 ;  /* 0x00000006001c7308 */ /* 0x0000e20000000800 */
[----:B--2---:R-:W-:Y:S01]  /*2b40*/  FADD.FTZ R29, R15, 1 ;  /* 0x3f8000000f1d7421 */ /* 0x004fe20000010000 */
[----:B------:R-:W-:Y:S01]  /*2b50*/  IMAD R15, R13, UR11, R7 ;  /* 0x0000000b0d0f7c24 */ /* 0x000fe2000f8e0207 */
[----:B------:R-:W-:Y:S02]  /*2b60*/  MOV R7, R25 ;  /* 0x0000001900077202 */ /* 0x000fe40000000f00 */
[----:B0-----:R-:W0:Y:S01]  /*2b70*/  MUFU.RCP R6, R29 ;  /* 0x0000001d00067308 */ /* 0x001e220000001000 */
[----:B---3--:R-:W-:-:S07]  /*2b80*/  FADD.FTZ R28, R28, 1 ;  /* 0x3f8000001c1c7421 */ /* 0x008fce0000010000 */
[----:B------:R-:W2:Y:S01]  /*2b90*/  MUFU.RCP R28, R28 ;  /* 0x0000001c001c7308 */ /* 0x000ea20000001000 */
[----:B0-----:R-:W-:Y:S01]  /*2ba0*/  FMUL.FTZ R5, R5, R6 ;  /* 0x0000000605057220 */ /* 0x001fe20000410000 */
[----:B------:R-:W-:-:S05]  /*2bb0*/  MOV R6, R26 ;  /* 0x0000001a00067202 */ /* 0x000fca0000000f00 */
[----:B------:R-:W-:-:S04]  /*2bc0*/  IMAD.WIDE.U32 R6, R13, UR10, R6 ;  /* 0x0000000a0d067c25 */ /* 0x000fc8000f8e0006 */
[----:B--2---:R-:W-:Y:S01]  /*2bd0*/  FMUL.FTZ R16, R16, R28 ;  /* 0x0000001c10107220 */ /* 0x004fe20000410000 */
[----:B------:R-:W-:Y:S02]  /*2be0*/  IADD3 R15, PT, PT, R7, R15, RZ ;  /* 0x0000000f070f7210 */ /* 0x000fe40007ffe0ff */
[----:B-1----:R-:W-:Y:S02]  /*2bf0*/  LEA R28, P1, R6, UR12, 0x1 ;  /* 0x0000000c061c7c11 */ /* 0x002fe4000f8208ff */
[----:B------:R-:W-:Y:S02]  /*2c00*/  F2FP.BF16.F32.PACK_AB R5, R16, R5 ;  /* 0x000000051005723e */ /* 0x000fe400000010ff */
[----:B------:R-:W-:-:S05]  /*2c10*/  LEA.HI.X R29, R6, UR13, R15, 0x1, P1 ;  /* 0x0000000d061d7c11 */ /* 0x000fca00088f0c0f */
[----:B------:R0:W-:Y:S04]  /*2c20*/  STG.E desc[UR16][R28.64], R5 ;  /* 0x000000051c007986 */ /* 0x0001e8000c101910 */
.L_x_1888:
[----:B------:R-:W-:Y:S05]  /*2c30*/  BSYNC.RECONVERGENT B1 ;  /* 0x0000000000017941 */ /* 0x000fea0003800200 */
.L_x_1887:
[----:B------:R-:W-:Y:S01]  /*2c40*/  ISETP.GE.U32.AND P1, PT, R14, UR14, PT ;  /* 0x0000000e0e007c0c */ /* 0x000fe2000bf26070 */
[----:B------:R-:W-:Y:S01]  /*2c50*/  BSSY.RECONVERGENT B1, `(.L_x_1889) ;  /* 0x0000023000017945 */ /* 0x000fe20003800200 */
[----:B------:R-:W-:Y:S02]  /*2c60*/  SHF.R.S32.HI R6, RZ, 0x1f, R14 ;  /* 0x0000001fff067819 */ /* 0x000fe4000001140e */
[----:B0-----:R-:W-:Y:S02]  /*2c70*/  SHF.R.S32.HI R5, RZ, 0x1f, R20 ;  /* 0x0000001fff057819 */ /* 0x001fe40000011414 */
[----:B------:R-:W-:Y:S02]  /*2c80*/  ISETP.GE.AND.EX P1, PT, R6, UR15, PT, P1 ;  /* 0x0000000f06007c0c */ /* 0x000fe4000bf26310 */
[----:B------:R-:W-:-:S04]  /*2c90*/  ISETP.GE.U32.AND P2, PT, R20, UR14, PT ;  /* 0x0000000e14007c0c */ /* 0x000fc8000bf46070 */
[----:B------:R-:W-:-:S07]  /*2ca0*/  ISETP.GE.AND.EX P2, PT, R5, UR15, PT, P2 ;  /* 0x0000000f05007c0c */ /* 0x000fce000bf46320 */
[----:B------:R-:W-:Y:S06]  /*2cb0*/  @P1 BRA `(.L_x_1890) ;  /* 0x0000000000701947 */ /* 0x000fec0003800000 */
[--C-:B------:R-:W-:Y:S01]  /*2cc0*/  FADD.FTZ R2, R2, -R12.reuse ;  /* 0x8000000c02027221 */ /* 0x100fe20000010000 */
[----:B------:R-:W-:Y:S01]  /*2cd0*/  FADD.FTZ R0, R0, -R12 ;  /* 0x8000000c00007221 */ /* 0x000fe20000010000 */
[----:B------:R-:W0:Y:S02]  /*2ce0*/  LDCU.64 UR10, c[0x0][0x3e0] ;  /* 0x00007c00ff0a77ac */ /* 0x000e240008000a00 */
[----:B------:R-:W-:Y:S01]  /*2cf0*/  FMUL.FTZ R7, R2, UR5 ;  /* 0x0000000502077c20 */ /* 0x000fe20008410000 */
[----:B------:R-:W-:Y:S01]  /*2d00*/  FMUL.FTZ R0, R0, UR5 ;  /* 0x0000000500007c20 */ /* 0x000fe20008410000 */
[----:B------:R-:W1:Y:S02]  /*2d10*/  LDCU.64 UR12, c[0x0][0x380] ;  /* 0x00007000ff0c77ac */ /* 0x000e640008000a00 */
[----:B-----5:R-:W-:Y:S01]  /*2d20*/  FFMA.FTZ R2, R8, R7, R10 ;  /* 0x0000000708027223 */ /* 0x020fe2000001000a */
[----:B------:R-:W-:-:S03]  /*2d30*/  FFMA.FTZ R13, R9, R0, R11 ;  /* 0x00000000090d7223 */ /* 0x000fc6000001000b */
[----:B------:R-:W-:Y:S01]  /*2d40*/  FMUL.FTZ R7, R2, -1.4426950216293334961 ;  /* 0xbfb8aa3b02077820 */ /* 0x000fe20000410000 */
[----:B------:R-:W-:-:S05]  /*2d50*/  FMUL.FTZ R16, R13, -1.4426950216293334961 ;  /* 0xbfb8aa3b0d107820 */ /* 0x000fca0000410000 */
[----:B------:R-:W2:Y:S01]  /*2d60*/  MUFU.EX2 R7, R7 ;  /* 0x0000000700077308 */ /* 0x000ea20000000800 */
[----:B0-----:R-:W-:-:S03]  /*2d70*/  IMAD R29, R6, UR10, RZ ;  /* 0x0000000a061d7c24 */ /* 0x001fc6000f8e02ff */
[----:B------:R-:W0:Y:S01]  /*2d80*/  MUFU.EX2 R16, R16 ;  /* 0x0000001000107308 */ /* 0x000e220000000800 */
[----:B------:R-:W-:Y:S02]  /*2d90*/  IMAD.MOV.U32 R6, RZ, RZ, R26 ;  /* 0x000000ffff067224 */ /* 0x000fe400078e001a */
[----:B------:R-:W-:Y:S02]  /*2da0*/  IMAD R29, R14, UR11, R29 ;  /* 0x0000000b0e1d7c24 */ /* 0x000fe4000f8e021d */
[----:B--2---:R-:W-:Y:S01]  /*2db0*/  FADD.FTZ R15, R7, 1 ;  /* 0x3f800000070f7421 */ /* 0x004fe20000010000 */
[----:B------:R-:W-:Y:S01]  /*2dc0*/  MOV R7, R25 ;  /* 0x0000001900077202 */ /* 0x000fe20000000f00 */
[----:B0-----:R-:W-:-:S04]  /*2dd0*/  FADD.FTZ R0, R16, 1 ;  /* 0x3f80000010007421 */ /* 0x001fc80000010000 */
[----:B------:R-:W0:Y:S01]  /*2de0*/  MUFU.RCP R15, R15 ;  /* 0x0000000f000f7308 */ /* 0x000e220000001000 */
[----:B------:R-:W-:-:S03]  /*2df0*/  IMAD.WIDE.U32 R6, R14, UR10, R6 ;  /* 0x0000000a0e067c25 */ /* 0x000fc6000f8e0006 */
[----:B-1----:R-:W-:-:S04]  /*2e00*/  LEA R14, P1, R6, UR12, 0x1 ;  /* 0x0000000c060e7c11 */ /* 0x002fc8000f8208ff */
[----:B------:R-:W1:Y:S01]  /*2e10*/  MUFU.RCP R0, R0 ;  /* 0x0000000000007308 */ /* 0x000e620000001000 */
[----:B------:R-:W-:Y:S01]  /*2e20*/  IADD3 R29, PT, PT, R7, R29, RZ ;  /* 0x0000001d071d7210 */ /* 0x000fe20007ffe0ff */
[----:B0-----:R-:W-:-:S03]  /*2e30*/  FMUL.FTZ R2, R2, R15 ;  /* 0x0000000f02027220 */ /* 0x001fc60000410000 */
[----:B------:R-:W-:Y:S01]  /*2e40*/  LEA.HI.X R15, R6, UR13, R29, 0x1, P1 ;  /* 0x0000000d060f7c11 */ /* 0x000fe200088f0c1d */
[----:B-1----:R-:W-:-:S05]  /*2e50*/  FMUL.FTZ R13, R13, R0 ;  /* 0x000000000d0d7220 */ /* 0x002fca0000410000 */
[----:B------:R-:W-:-:S05]  /*2e60*/  F2FP.BF16.F32.PACK_AB R13, R13, R2 ;  /* 0x000000020d0d723e */ /* 0x000fca00000010ff */
[----:B------:R0:W-:Y:S02]  /*2e70*/  STG.E desc[UR16][R14.64], R13 ;  /* 0x0000000d0e007986 */ /* 0x0001e4000c101910 */
.L_x_1890:
[----:B------:R-:W-:Y:S05]  /*2e80*/  BSYNC.RECONVERGENT B1 ;  /* 0x0000000000017941 */ /* 0x000fea0003800200 */
.L_x_1889:
[----:B------:R-:W-:Y:S05]  /*2e90*/  @P2 BRA `(.L_x_1884) ;  /* 0x0000000000702947 */ /* 0x000fea0003800000 */
[--C-:B------:R-:W-:Y:S01]  /*2ea0*/  FADD.FTZ R4, R4, -R12.reuse ;  /* 0x8000000c04047221 */ /* 0x100fe20000010000 */
[----:B------:R-:W-:Y:S01]  /*2eb0*/  FADD.FTZ R3, R3, -R12 ;  /* 0x8000000c03037221 */ /* 0x000fe20000010000 */
[----:B------:R-:W1:Y:S02]  /*2ec0*/  LDCU.64 UR10, c[0x0][0x3e0] ;  /* 0x00007c00ff0a77ac */ /* 0x000e640008000a00 */
[----:B------:R-:W-:Y:S01]  /*2ed0*/  FMUL.FTZ R7, R4, UR5 ;  /* 0x0000000504077c20 */ /* 0x000fe20008410000 */
[----:B------:R-:W-:Y:S01]  /*2ee0*/  FMUL.FTZ R2, R3, UR5 ;  /* 0x0000000503027c20 */ /* 0x000fe20008410000 */
[----:B------:R-:W2:Y:S01]  /*2ef0*/  LDCU.64 UR12, c[0x0][0x380] ;  /* 0x00007000ff0c77ac */ /* 0x000ea20008000a00 */
[----:B------:R-:W-:Y:S01]  /*2f00*/  MOV R3, R25 ;  /* 0x0000001900037202 */ /* 0x000fe20000000f00 */
[----:B-----5:R-:W-:Y:S01]  /*2f10*/  FFMA.FTZ R8, R8, R7, R10 ;  /* 0x0000000708087223 */ /* 0x020fe2000001000a */
[----:B------:R-:W-:Y:S01]  /*2f20*/  FFMA.FTZ R10, R9, R2, R11 ;  /* 0x00000002090a7223 */ /* 0x000fe2000001000b */
[----:B------:R-:W-:-:S02]  /*2f30*/  MOV R2, R26 ;  /* 0x0000001a00027202 */ /* 0x000fc40000000f00 */
[----:B------:R-:W-:Y:S01]  /*2f40*/  FMUL.FTZ R0, R8, -1.4426950216293334961 ;  /* 0xbfb8aa3b08007820 */ /* 0x000fe20000410000 */
[----:B------:R-:W-:-:S05]  /*2f50*/  FMUL.FTZ R6, R10, -1.4426950216293334961 ;  /* 0xbfb8aa3b0a067820 */ /* 0x000fca0000410000 */
[----:B------:R-:W3:Y:S01]  /*2f60*/  MUFU.EX2 R0, R0 ;  /* 0x0000000000007308 */ /* 0x000ee20000000800 */
[----:B-1----:R-:W-:-:S03]  /*2f70*/  IMAD R5, R5, UR10, RZ ;  /* 0x0000000a05057c24 */ /* 0x002fc6000f8e02ff */
[----:B------:R-:W1:Y:S01]  /*2f80*/  MUFU.EX2 R6, R6 ;  /* 0x0000000600067308 */ /* 0x000e620000000800 */
[----:B------:R-:W-:-:S04]  /*2f90*/  IMAD.WIDE.U32 R2, R20, UR10, R2 ;  /* 0x0000000a14027c25 */ /* 0x000fc8000f8e0002 */
[----:B------:R-:W-:Y:S02]  /*2fa0*/  IMAD R5, R20, UR11, R5 ;  /* 0x0000000b14057c24 */ /* 0x000fe4000f8e0205 */
[----:B---3--:R-:W-:-:S03]  /*2fb0*/  FADD.FTZ R4, R0, 1 ;  /* 0x3f80000000047421 */ /* 0x008fc60000010000 */
[----:B------:R-:W-:Y:S01]  /*2fc0*/  IADD3 R5, PT, PT, R3, R5, RZ ;  /* 0x0000000503057210 */ /* 0x000fe20007ffe0ff */
[----:B-1----:R-:W-:Y:S01]  /*2fd0*/  FADD.FTZ R9, R6, 1 ;  /* 0x3f80000006097421 */ /* 0x002fe20000010000 */
[----:B------:R2:W1:Y:S08]  /*2fe0*/  MUFU.RCP R7, R4 ;  /* 0x0000000400077308 */ /* 0x0004700000001000 */
[----:B------:R-:W3:Y:S01]  /*2ff0*/  MUFU.RCP R9, R9 ;  /* 0x0000000900097308 */ /* 0x000ee20000001000 */
[----:B--2---:R-:W-:-:S04]  /*3000*/  LEA R4, P1, R2, UR12, 0x1 ;  /* 0x0000000c02047c11 */ /* 0x004fc8000f8208ff */
[----:B------:R-:W-:Y:S01]  /*3010*/  LEA.HI.X R5, R2, UR13, R5, 0x1, P1 ;  /* 0x0000000d02057c11 */ /* 0x000fe200088f0c05 */
[----:B-1----:R-:W-:Y:S01]  /*3020*/  FMUL.FTZ R7, R8, R7 ;  /* 0x0000000708077220 */ /* 0x002fe20000410000 */
[----:B---3--:R-:W-:-:S05]  /*3030*/  FMUL.FTZ R0, R10, R9 ;  /* 0x000000090a007220 */ /* 0x008fca0000410000 */
[----:B------:R-:W-:-:S05]  /*3040*/  F2FP.BF16.F32.PACK_AB R7, R0, R7 ;  /* 0x000000070007723e */ /* 0x000fca00000010ff */
[----:B------:R3:W-:Y:S02]  /*3050*/  STG.E desc[UR16][R4.64], R7 ;  /* 0x0000000704007986 */ /* 0x0007e4000c101910 */
.L_x_1884:
[----:B------:R-:W-:Y:S05]  /*3060*/  BSYNC.RECONVERGENT B0 ;  /* 0x0000000000007941 */ /* 0x000fea0003800200 */
.L_x_1876:
[----:B------:R-:W-:Y:S02]  /*3070*/  UIADD3 UR9, UPT, UPT, UR21, UR9, URZ ;  /* 0x0000000915097290 */ /* 0x000fe4000fffe0ff */
[----:B------:R-:W-:Y:S02]  /*3080*/  UIADD3 UR4, UPT, UPT, UR4, 0x1, URZ ;  /* 0x0000000104047890 */ /* 0x000fe4000fffe0ff */
[----:B------:R-:W-:-:S09]  /*3090*/  UISETP.GE.AND UP1, UPT, UR9, UR7, UPT ;  /* 0x000000070900728c */ /* 0x000fd2000bf26270 */
[----:B------:R-:W-:Y:S05]  /*30a0*/  BRA.U !UP1, `(.L_x_1891) ;  /* 0xffffffd109747547 */ /* 0x000fea000b83ffff */
[----:B------:R-:W-:Y:S05]  /*30b0*/  EXIT ;  /* 0x000000000000794d */ /* 0x000fea0003800000 */
.L_x_1892:
        /* <DEDUP_REMOVED lines=12> */
.L_x_4529:


//--------------------- .text._Z35group_norm_nhwc_fwd_one_pass_kernelI11Bf16IOFp32WLi128ELi80ELi640EEv26Group_norm_nhwc_fwd_params --------------------------
	.section	.text._Z35group_norm_nhwc_fwd_one_pass_kernelI11Bf16IOFp32WLi128ELi80ELi640EEv26Group_norm_nhwc_fwd_params,"ax",@progbits
	.align	128
        .global         _Z35group_norm_nhwc_fwd_one_pass_kernelI11Bf16IOFp32WLi128ELi80ELi640EEv26Group_norm_nhwc_fwd_params
        .type           _Z35group_norm_nhwc_fwd_one_pass_kernelI11Bf16IOFp32WLi128ELi80ELi640EEv26Group_norm_nhwc_fwd_params,@function
        .size           _Z35group_norm_nhwc_fwd_one_pass_kernelI11Bf16IOFp32WLi128ELi80ELi640EEv26Group_norm_nhwc_fwd_params,(.L_x_4530 - _Z35group_norm_nhwc_fwd_one_pass_kernelI11Bf16IOFp32WLi128ELi80ELi640EEv26Group_norm_nhwc_fwd_params)
        .other          _Z35group_norm_nhwc_fwd_one_pass_kernelI11Bf16IOFp32WLi128ELi80ELi640EEv26Group_norm_nhwc_fwd_params,@"STO_CUDA_ENTRY STV_DEFAULT"
_Z35group_norm_nhwc_fwd_one_pass_kernelI11Bf16IOFp32WLi128ELi80ELi640EEv26Group_norm_nhwc_fwd_params:
.text._Z35group_norm_nhwc_fwd_one_pass_kernelI11Bf16IOFp32WLi128ELi80ELi640EEv26Group_norm_nhwc_fwd_params:
        /* <DEDUP_REMOVED lines=9> */
[----:B------:R-:W1:Y:S01]  /*0090*/  S2UR UR15, SR_CTAID.X ;  /* 0x00000000000f79c3 */ /* 0x000e620000002500 */
[----:B------:R-:W2:Y:S01]  /*00a0*/  LDCU UR4, c[0x0][0x404] ;  /* 0x00008080ff0477ac */ /* 0x000ea20008000800 */
[----:B------:R-:W3:Y:S01]  /*00b0*/  LDCU.64 UR8, c[0x0][0x388] ;  /* 0x00007100ff0877ac */ /* 0x000ee20008000a00 */
[----:B------:R-:W4:Y:S01]  /*00c0*/  LDCU UR20, c[0x0][0x374] ;  /* 0x00006e80ff1477ac */ /* 0x000f220008000800 */
[----:B------:R-:W0:Y:S01]  /*00d0*/  LDCU.64 UR16, c[0x0][0x358] ;  /* 0x00006b00ff1077ac */ /* 0x000e220008000a00 */
[----:B------:R-:W-:Y:S01]  /*00e0*/  UMOV UR7, UR6 ;  /* 0x0000000600077c82 */ /* 0x000fe20008000000 */
[----:B--2---:R-:W-:Y:S01]  /*00f0*/  MOV R3, UR4 ;  /* 0x0000000400037c02 */ /* 0x004fe20008000f00 */
[----:B------:R-:W-:Y:S01]  /*0100*/  UMOV UR4, URZ ;  /* 0x000000ff00047c82 */ /* 0x000fe20008000000 */
[----:B---3--:R-:W-:Y:S02]  /*0110*/  ISETP.NE.U32.AND P1, PT, RZ, UR8, PT ;  /* 0x00000008ff007c0c */ /* 0x008fe4000bf25070 */
[----:B0-----:R-:W-:-:S02]  /*0120*/  LOP3.LUT R0, R4, 0xffff, RZ, 0xc0, !PT ;  /* 0x0000ffff04007812 */ /* 0x001fc400078ec0ff */
[----:B-1----:R-:W-:-:S03]  /*0130*/  LOP3.LUT P0, RZ, R4, UR15, RZ, 0xfc, !PT ;  /* 0x0000000f04ff7c12 */ /* 0x002fc6000f80fcff */
[----:B------:R-:W-:Y:S01]  /*0140*/  IMAD R0, R0, 0x667, RZ ;  /* 0x0000066700007824 */ /* 0x000fe200078e02ff */
[----:B------:R-:W-:-:S04]  /*0150*/  ISETP.NE.AND.EX P0, PT, RZ, UR9, !P0, P1 ;  /* 0x00000009ff007c0c */ /* 0x000fc8000c705310 */
[----:B------:R-:W-:-:S04]  /*0160*/  SHF.R.U32.HI R0, RZ, 0x10, R0 ;  /* 0x00000010ff007819 */ /* 0x000fc80000011600 */
[----:B------:R-:W-:Y:S01]  /*0170*/  PRMT R2, R0, 0x9910, RZ ;  /* 0x0000991000027816 */ /* 0x000fe200000000ff */
[----:B------:R-:W-:-:S03]  /*0180*/  IMAD R0, R3, UR15, R0 ;  /* 0x0000000f03007c24 */ /* 0x000fc6000f8e0200 */
[----:B------:R-:W-:Y:S01]  /*0190*/  MOV R3, R2 ;  /* 0x0000000200037202 */ /* 0x000fe20000000f00 */
[C---:B------:R-:W-:Y:S01]  /*01a0*/  VIADD R40, R0.reuse, 0x60 ;  /* 0x0000006000287836 */ /* 0x040fe20000000000 */
[----:B------:R-:W0:Y:S01]  /*01b0*/  LDC R2, c[0x0][0x370] ;  /* 0x0000dc00ff027b82 */ /* 0x000e220000000800 */
[C---:B------:R-:W-:Y:S02]  /*01c0*/  IADD3 R42, PT, PT, R0.reuse, 0x10, RZ ;  /* 0x00000010002a7810 */ /* 0x040fe40007ffe0ff */
[----:B------:R-:W-:Y:S01]  /*01d0*/  IMAD R3, R3, 0x28, RZ ;  /* 0x0000002803037824 */ /* 0x000fe200078e02ff */
[C---:B------:R-:W-:Y:S02]  /*01e0*/  IADD3 R38, PT, PT, R0.reuse, 0x20, RZ ;  /* 0x0000002000267810 */ /* 0x040fe40007ffe0ff */
[----:B------:R-:W-:Y:S02]  /*01f0*/  IADD3 R37, PT, PT, R0, 0x30, RZ ;  /* 0x0000003000257810 */ /* 0x000fe40007ffe0ff */
[----:B------:R-:W-:-:S02]  /*0200*/  IADD3 R3, PT, PT, RZ, -R3, RZ ;  /* 0x80000003ff037210 */ /* 0x000fc40007ffe0ff */
[C---:B------:R-:W-:Y:S02]  /*0210*/  IADD3 R36, PT, PT, R0.reuse, 0x40, RZ ;  /* 0x0000004000247810 */ /* 0x040fe40007ffe0ff */
[----:B------:R-:W-:Y:S02]  /*0220*/  PRMT R41, R3, 0x7710, RZ ;  /* 0x0000771003297816 */ /* 0x000fe400000000ff */
[C---:B------:R-:W-:Y:S02]  /*0230*/  IADD3 R35, PT, PT, R0.reuse, 0x50, RZ ;  /* 0x0000005000237810 */ /* 0x040fe40007ffe0ff */
[----:B------:R-:W-:Y:S02]  /*0240*/  IADD3 R39, PT, PT, R0, 0x70, RZ ;  /* 0x0000007000277810 */ /* 0x000fe40007ffe0ff */
[----:B------:R-:W-:Y:S02]  /*0250*/  IADD3 R41, PT, PT, R41, R4, RZ ;  /* 0x0000000429297210 */ /* 0x000fe40007ffe0ff */
[----:B------:R-:W-:-:S02]  /*0260*/  SHF.R.S32.HI R5, RZ, 0x1f, R0 ;  /* 0x0000001fff057819 */ /* 0x000fc40000011400 */
[----:B------:R-:W-:Y:S02]  /*0270*/  SHF.R.S32.HI R5, RZ, 0x1f, R42 ;  /* 0x0000001fff057819 */ /* 0x000fe4000001142a */
[----:B------:R-:W-:Y:S02]  /*0280*/  SHF.R.S32.HI R6, RZ, 0x1f, R38 ;  /* 0x0000001fff067819 */ /* 0x000fe40000011426 */
[----:B------:R-:W-:Y:S02]  /*0290*/  SHF.R.S32.HI R5, RZ, 0x1f, R37 ;  /* 0x0000001fff057819 */ /* 0x000fe40000011425 */
[----:B------:R-:W-:Y:S02]  /*02a0*/  SHF.R.S32.HI R3, RZ, 0x1f, R36 ;  /* 0x0000001fff037819 */ /* 0x000fe40000011424 */
[----:B------:R-:W-:Y:S02]  /*02b0*/  SHF.R.S32.HI R45, RZ, 0x1f, R35 ;  /* 0x0000001fff2d7819 */ /* 0x000fe40000011423 */
[----:B------:R-:W-:-:S02]  /*02c0*/  SHF.R.S32.HI R44, RZ, 0x1f, R40 ;  /* 0x0000001fff2c7819 */ /* 0x000fc40000011428 */
[----:B------:R-:W-:Y:S02]  /*02d0*/  SHF.R.S32.HI R43, RZ, 0x1f, R39 ;  /* 0x0000001fff2b7819 */ /* 0x000fe40000011427 */
[----:B----4-:R-:W-:-:S07]  /*02e0*/  SHF.L.U32 R41, R41, 0x1, RZ ;  /* 0x0000000129297819 */ /* 0x010fce00000006ff */
.L_x_1936:
[----:B------:R-:W1:Y:S01]  /*02f0*/  LDCU UR5, c[0x0][0x3f8] ;  /* 0x00007f00ff0577ac */ /* 0x000e620008000800 */
[----:B------:R-:W-:Y:S02]  /*0300*/  IABS R8, UR7 ;  /* 0x0000000700087c13 */ /* 0x000fe40008000000 */
[----:B------:R-:W-:Y:S02]  /*0310*/  CS2R R32, SRZ ;  /* 0x0000000000207805 */ /* 0x000fe4000001ff00 */
[----:B------:R-:W-:Y:S01]  /*0320*/  SHF.R.S32.HI R9, RZ, 0x1f, R42 ;  /* 0x0000001fff097819 */ /* 0x000fe2000001142a */
[----:B--2---:R-:W2:Y:S01]  /*0330*/  LDCU.64 UR12, c[0x0][0x3f0] ;  /* 0x00007e00ff0c77ac */ /* 0x004ea20008000a00 */
[----:B------:R-:W-:Y:S02]  /*0340*/  R2UR UR10, R8 ;  /* 0x00000000080a72ca */ /* 0x000fe400000e0000 */
[----:B------:R-:W-:Y:S02]  /*0350*/  SHF.R.S32.HI R20, RZ, 0x1f, R38 ;  /* 0x0000001fff147819 */ /* 0x000fe40000011426 */
[----:B------:R-:W-:-:S02]  /*0360*/  SHF.R.S32.HI R28, RZ, 0x1f, R37 ;  /* 0x0000001fff1c7819 */ /* 0x000fc40000011425 */
[----:B------:R-:W-:Y:S02]  /*0370*/  SHF.R.S32.HI R27, RZ, 0x1f, R0 ;  /* 0x0000001fff1b7819 */ /* 0x000fe40000011400 */
[----:B------:R-:W-:Y:S02]  /*0380*/  SHF.R.S32.HI R24, RZ, 0x1f, R36 ;  /* 0x0000001fff187819 */ /* 0x000fe40000011424 */
[----:B01-34-:R-:W-:-:S04]  /*0390*/  MOV R3, UR5 ;  /* 0x0000000500037c02 */ /* 0x01bfc80008000f00 */
[----:B------:R-:W-:-:S04]  /*03a0*/  IABS R6, R3 ;  /* 0x0000000300067213 */ /* 0x000fc80000000000 */
[----:B------:R-:W1:Y:S08]  /*03b0*/  I2F.RP R3, R6 ;  /* 0x0000000600037306 */ /* 0x000e700000209400 */
[----:B-1----:R-:W1:Y:S02]  /*03c0*/  MUFU.RCP R3, R3 ;  /* 0x0000000300037308 */ /* 0x002e640000001000 */
[----:B-1----:R-:W-:-:S06]  /*03d0*/  IADD3 R4, PT, PT, R3, 0xffffffe, RZ ;  /* 0x0ffffffe03047810 */ /* 0x002fcc0007ffe0ff */
[----:B------:R1:W3:Y:S02]  /*03e0*/  F2I.FTZ.U32.TRUNC.NTZ R5, R4 ;  /* 0x0000000400057305 */ /* 0x0002e4000021f000 */
[----:B-1----:R-:W-:-:S05]  /*03f0*/  HFMA2 R4, -RZ, RZ, 0, 0 ;  /* 0x00000000ff047431 */ /* 0x002fca00000001ff */
[----:B------:R-:W-:Y:S02]  /*0400*/  R2UR UR8, R4 ;  /* 0x00000000040872ca */ /* 0x000fe400000e0000 */
[----:B---3--:R-:W-:Y:S02]  /*0410*/  R2UR UR9, R5 ;  /* 0x00000000050972ca */ /* 0x008fe400000e0000 */
[----:B------:R-:W-:-:S05]  /*0420*/  IADD3 R7, PT, PT, RZ, -R5, RZ ;  /* 0x80000005ff077210 */ /* 0x000fca0007ffe0ff */
[----:B------:R-:W-:-:S06]  /*0430*/  IMAD R7, R7, R6, RZ ;  /* 0x0000000607077224 */ /* 0x000fcc00078e02ff */
[----:B------:R-:W-:-:S05]  /*0440*/  IMAD.HI.U32 R7, R5, R7, UR8 ;  /* 0x0000000805077e27 */ /* 0x000fca000f8e0007 */
[----:B------:R-:W-:-:S13]  /*0450*/  R2UR UR8, R7 ;  /* 0x00000000070872ca */ /* 0x000fda00000e0000 */
[----:B------:R-:W-:Y:S02]  /*0460*/  UIMAD.WIDE.U32 UR8, UR8, UR10, URZ ;  /* 0x0000000a080872a5 */ /* 0x000fe4000f8e00ff */
[----:B------:R-:W-:-:S04]  /*0470*/  ULOP3.LUT UR8, UR7, UR5, URZ, 0x3c, !UPT ;  /* 0x0000000507087292 */ /* 0x000fc8000f8e3cff */
[----:B------:R-:W-:-:S05]  /*0480*/  IADD3 R3, PT, PT, RZ, -UR9, RZ ;  /* 0x80000009ff037c10 */ /* 0x000fca000fffe0ff */
[C---:B------:R-:W-:Y:S01]  /*0490*/  IMAD R3, R6.reuse, R3, UR10 ;  /* 0x0000000a06037e24 */ /* 0x040fe2000f8e0203 */
[----:B------:R-:W1:Y:S04]  /*04a0*/  LDCU.64 UR10, c[0x0][0x3e8] ;  /* 0x00007d00ff0a77ac */ /* 0x000e680008000a00 */
[----:B------:R-:W-:-:S13]  /*04b0*/  ISETP.GT.U32.AND P1, PT, R6, R3, PT ;  /* 0x000000030600720c */ /* 0x000fda0003f24070 */
[----:B------:R-:W-:Y:S01]  /*04c0*/  VOTEU.ANY UP1, P1 ;  /* 0x0000000000ff7886 */ /* 0x000fe20000820100 */
[----:B------:R-:W-:Y:S02]  /*04d0*/  PLOP3.LUT P1, PT, PT, PT, UP1, 0x80, 0x8 ;  /* 0x000000000008781c */ /* 0x000fe40003f2f018 */
[----:B-1----:R-:W-:Y:S02]  /*04e0*/  ISETP.GE.U32.AND P3, PT, R42, UR10, PT ;  /* 0x0000000a2a007c0c */ /* 0x002fe4000bf66070 */
[----:B------:R-:W-:Y:S01]  /*04f0*/  @!UP1 UIADD3 UR9, UPT, UPT, UR9, 0x1, URZ ;  /* 0x0000000109099890 */ /* 0x000fe2000fffe0ff */
[----:B------:R-:W-:Y:S01]  /*0500*/  ISETP.GE.U32.AND P5, PT, R38, UR10, PT ;  /* 0x0000000a26007c0c */ /* 0x000fe2000bfa6070 */
[----:B------:R-:W-:Y:S01]  /*0510*/  UISETP.GE.AND UP1, UPT, UR8, URZ, UPT ;  /* 0x000000ff0800728c */ /* 0x000fe2000bf26270 */
[----:B------:R-:W-:Y:S02]  /*0520*/  ISETP.GE.AND.EX P3, PT, R9, UR11, PT, P3 ;  /* 0x0000000b09007c0c */ /* 0x000fe4000bf66330 */
[----:B------:R-:W-:-:S02]  /*0530*/  ISETP.GE.AND.EX P5, PT, R20, UR11, PT, P5 ;  /* 0x0000000b14007c0c */ /* 0x000fc4000bfa6350 */
[----:B------:R-:W-:Y:S02]  /*0540*/  ISETP.GE.U32.AND P2, PT, R37, UR10, PT ;  /* 0x0000000a25007c0c */ /* 0x000fe4000bf46070 */
[----:B------:R-:W-:Y:S02]  /*0550*/  @!P1 IMAD.IADD R3, R3, 0x1, -R6 ;  /* 0x0000000103039824 */ /* 0x000fe400078e0a06 */
[----:B------:R-:W-:-:S03]  /*0560*/  ISETP.GE.AND.EX P2, PT, R28, UR11, PT, P2 ;  /* 0x0000000b1c007c0c */ /* 0x000fc6000bf46320 */
[----:B------:R-:W-:Y:S02]  /*0570*/  ISETP.GE.U32.AND P1, PT, R3, R6, PT ;  /* 0x000000060300720c */ /* 0x000fe40003f26070 */
[----:B------:R-:W1:Y:S01]  /*0580*/  @!P3 LDC.64 R12, c[0x0][0x3e0] ;  /* 0x0000f800ff0cbb82 */ /* 0x000e620000000a00 */
[----:B------:R-:W-:-:S07]  /*0590*/  LOP3.LUT R6, R41, 0xffff, RZ, 0xc0, !PT ;  /* 0x0000ffff29067812 */ /* 0x000fce00078ec0ff */
[----:B-----5:R-:W3:Y:S03]  /*05a0*/  @!P5 LDC.64 R18, c[0x0][0x3e0] ;  /* 0x0000f800ff12db82 */ /* 0x020ee60000000a00 */
[----:B------:R-:W-:Y:S01]  /*05b0*/  VOTEU.ANY UP0, P1 ;  /* 0x0000000000ff7886 */ /* 0x000fe20000800100 */
[----:B------:R-:W-:-:S04]  /*05c0*/  ISETP.GE.U32.AND P1, PT, R0, UR10, PT ;  /* 0x0000000a00007c0c */ /* 0x000fc8000bf26070 */
[----:B------:R-:W-:Y:S01]  /*05d0*/  @UP0 UIADD3 UR9, UPT, UPT, UR9, 0x1, URZ ;  /* 0x0000000109090890 */ /* 0x000fe2000fffe0ff */
[----:B------:R-:W4:Y:S01]  /*05e0*/  @!P3 LDC.64 R16, c[0x0][0x390] ;  /* 0x0000e400ff10bb82 */ /* 0x000f220000000a00 */
[----:B------:R-:W-:Y:S01]  /*05f0*/  UISETP.NE.AND UP0, UPT, UR5, URZ, UPT ;  /* 0x000000ff0500728c */ /* 0x000fe2000bf05270 */
[----:B------:R-:W-:Y:S01]  /*0600*/  ISETP.GE.AND.EX P1, PT, R27, UR11, PT, P1 ;  /* 0x0000000b1b007c0c */ /* 0x000fe2000bf26310 */
[----:B------:R-:W-:-:S05]  /*0610*/  @!UP1 UIADD3 UR9, UPT, UPT, -UR9, URZ, URZ ;  /* 0x000000ff09099290 */ /* 0x000fca000fffe1ff */
[----:B------:R-:W5:Y:S04]  /*0620*/  @!P2 LDC.64 R14, c[0x0][0x3e0] ;  /* 0x0000f800ff0eab82 */ /* 0x000f680000000a00 */
[----:B------:R-:W-:-:S04]  /*0630*/  @!UP0 ULOP3.LUT UR9, URZ, UR5, URZ, 0x33, !UPT ;  /* 0x00000005ff098292 */ /* 0x000fc8000f8e33ff */
[----:B------:R-:W-:Y:S01]  /*0640*/  UIADD3 UR8, UPT, UPT, -UR9, URZ, URZ ;  /* 0x000000ff09087290 */ /* 0x000fe2000fffe1ff */
[----:B------:R-:W0:Y:S03]  /*0650*/  @!P5 LDC.64 R4, c[0x0][0x390] ;  /* 0x0000e400ff04db82 */ /* 0x000e260000000a00 */
[----:B------:R-:W-:Y:S02]  /*0660*/  UIMAD UR8, UR5, UR8, UR7 ;  /* 0x00000008050872a4 */ /* 0x000fe4000f8e0207 */
[----:B------:R-:W-:Y:S02]  /*0670*/  USHF.R.S32.HI UR5, URZ, 0x1f, UR9 ;  /* 0x0000001fff057899 */ /* 0x000fe40008011409 */
[----:B------:R-:W-:Y:S01]  /*0680*/  UIMAD UR8, UR8, 0x50, URZ ;  /* 0x00000050080878a4 */ /* 0x000fe2000f8e02ff */
[----:B------:R-:W0:Y:S01]  /*0690*/  @!P1 LDC.64 R10, c[0x0][0x3e0] ;  /* 0x0000f800ff0a9b82 */ /* 0x000e220000000a00 */
[----:B--2---:R-:W-:-:S04]  /*06a0*/  UIMAD UR5, UR5, UR12, URZ ;  /* 0x0000000c050572a4 */ /* 0x004fc8000f8e02ff */
[----:B------:R-:W-:Y:S01]  /*06b0*/  IADD3 R6, P4, PT, R6, UR8, RZ ;  /* 0x0000000806067c10 */ /* 0x000fe2000ff9e0ff */
[----:B------:R-:W-:Y:S01]  /*06c0*/  UIMAD UR5, UR9, UR13, UR5 ;  /* 0x0000000d090572a4 */ /* 0x000fe2000f8e0205 */
[----:B------:R-:W-:-:S04]  /*06d0*/  MOV R3, UR8 ;  /* 0x0000000800037c02 */ /* 0x000fc80008000f00 */
[----:B------:R-:W-:Y:S02]  /*06e0*/  LEA.HI.X.SX32 R7, R3, RZ, 0x1, P4 ;  /* 0x000000ff03077211 */ /* 0x000fe400020f0eff */
[----:B------:R-:W-:-:S05]  /*06f0*/  MOV R3, UR12 ;  /* 0x0000000c00037c02 */ /* 0x000fca0008000f00 */
[----:B------:R-:W-:-:S04]  /*0700*/  IMAD.WIDE.U32 R6, R3, UR9, R6 ;  /* 0x0000000903067c25 */ /* 0x000fc8000f8e0006 */
[----:B-1----:R-:W-:Y:S01]  /*0710*/  @!P3 IMAD R3, R9, R12, RZ ;  /* 0x0000000c0903b224 */ /* 0x002fe200078e02ff */
[----:B------:R-:W-:Y:S02]  /*0720*/  IADD3 R9, PT, PT, R7, UR5, RZ ;  /* 0x0000000507097c10 */ /* 0x000fe4000fffe0ff */
[-C--:B------:R-:W-:Y:S01]  /*0730*/  @!P3 MOV R8, R6.reuse ;  /* 0x000000060008b202 */ /* 0x080fe20000000f00 */
[----:B------:R-:W-:Y:S01]  /*0740*/  @!P3 IMAD R21, R42, R13, R3 ;  /* 0x0000000d2a15b224 */ /* 0x000fe200078e0203 */
[----:B------:R-:W-:Y:S01]  /*0750*/  @!P5 MOV R22, R6 ;  /* 0x000000060016d202 */ /* 0x000fe20000000f00 */
[----:B---3--:R-:W-:Y:S01]  /*0760*/  @!P5 IMAD R3, R20, R18, RZ ;  /* 0x000000121403d224 */ /* 0x008fe200078e02ff */
[----:B------:R-:W-:Y:S01]  /*0770*/  @!P5 MOV R23, R9 ;  /* 0x000000090017d202 */ /* 0x000fe20000000f00 */
[----:B------:R-:W-:-:S04]  /*0780*/  @!P3 IMAD.WIDE.U32 R12, R42, R12, R8 ;  /* 0x0000000c2a0cb225 */ /* 0x000fc800078e0008 */
[C---:B------:R-:W-:Y:S01]  /*0790*/  @!P5 IMAD R3, R38.reuse, R19, R3 ;  /* 0x000000132603d224 */ /* 0x040fe200078e0203 */
[----:B------:R-:W-:Y:S01]  /*07a0*/  @!P3 IADD3 R13, PT, PT, R13, R21, RZ ;  /* 0x000000150d0db210 */ /* 0x000fe20007ffe0ff */
[----:B------:R-:W-:Y:S01]  /*07b0*/  @!P5 IMAD.WIDE.U32 R18, R38, R18, R22 ;  /* 0x000000122612d225 */ /* 0x000fe200078e0016 */
[----:B------:R-:W1:Y:S01]  /*07c0*/  @!P2 LDC.64 R20, c[0x0][0x390] ;  /* 0x0000e400ff14ab82 */ /* 0x000e620000000a00 */
[----:B----4-:R-:W-:Y:S02]  /*07d0*/  @!P3 LEA R16, P4, R12, R16, 0x1 ;  /* 0x000000100c10b211 */ /* 0x010fe400078808ff */
[----:B-----5:R-:W-:Y:S01]  /*07e0*/  @!P2 IMAD R22, R28, R14, RZ ;  /* 0x0000000e1c16a224 */ /* 0x020fe200078e02ff */
[----:B------:R-:W-:Y:S02]  /*07f0*/  @!P5 IADD3 R3, PT, PT, R19, R3, RZ ;  /* 0x000000031303d210 */ /* 0x000fe40007ffe0ff */
[----:B------:R-:W-:Y:S02]  /*0800*/  @!P3 LEA.HI.X R17, R12, R17, R13, 0x1, P4 ;  /* 0x000000110c11b211 */ /* 0x000fe400020f0c0d */
[----:B------:R-:W2:Y:S01]  /*0810*/  @!P1 LDC.64 R12, c[0x0][0x390] ;  /* 0x0000e400ff0c9b82 */ /* 0x000ea20000000a00 */
[----:B------:R-:W-:-:S02]  /*0820*/  ISETP.GE.U32.AND P4, PT, R36, UR10, PT ;  /* 0x0000000a24007c0c */ /* 0x000fc4000bf86070 */
[----:B------:R3:W4:Y:S01]  /*0830*/  @!P3 LDG.E R33, desc[UR16][R16.64] ;  /* 0x000000101021b981 */ /* 0x000722000c1e1900 */
[----:B0-----:R-:W-:Y:S02]  /*0840*/  @!P5 LEA R4, P6, R18, R4, 0x1 ;  /* 0x000000041204d211 */ /* 0x001fe400078c08ff */
[----:B------:R-:W-:Y:S02]  /*0850*/  ISETP.GE.AND.EX P3, PT, R24, UR11, PT, P4 ;  /* 0x0000000b18007c0c */ /* 0x000fe4000bf66340 */
[----:B------:R-:W-:Y:S01]  /*0860*/  ISETP.GE.U32.AND P4, PT, R35, UR10, PT ;  /* 0x0000000a23007c0c */ /* 0x000fe2000bf86070 */
[----:B------:R-:W-:Y:S01]  /*0870*/  @!P2 IMAD R19, R37, R15, R22 ;  /* 0x0000000f2513a224 */ /* 0x000fe200078e0216 */
[----:B---3--:R-:W-:Y:S01]  /*0880*/  @!P2 MOV R17, R9 ;  /* 0x000000090011a202 */ /* 0x008fe20000000f00 */
[----:B------:R-:W-:Y:S01]  /*0890*/  @!P2 IMAD.MOV.U32 R16, RZ, RZ, R6 ;  /* 0x000000ffff10a224 */ /* 0x000fe200078e0006 */
[----:B------:R-:W-:Y:S01]  /*08a0*/  @!P5 LEA.HI.X R5, R18, R5, R3, 0x1, P6 ;  /* 0x000000051205d211 */ /* 0x000fe200030f0c03 */
[----:B------:R-:W-:Y:S01]  /*08b0*/  @!P1 IMAD R3, R27, R10, RZ ;  /* 0x0000000a1b039224 */ /* 0x000fe200078e02ff */
[----:B------:R-:W-:Y:S01]  /*08c0*/  ISETP.GE.AND.EX P4, PT, R45, UR11, PT, P4 ;  /* 0x0000000b2d007c0c */ /* 0x000fe2000bf86340 */
[----:B------:R-:W-:Y:S01]  /*08d0*/  @!P2 IMAD.WIDE.U32 R14, R37, R14, R16 ;  /* 0x0000000e250ea225 */ /* 0x000fe200078e0010 */
[----:B------:R-:W-:Y:S01]  /*08e0*/  @!P1 MOV R16, R6 ;  /* 0x0000000600109202 */ /* 0x000fe20000000f00 */
[----:B------:R0:W3:Y:S01]  /*08f0*/  @!P5 LDG.E R32, desc[UR16][R4.64] ;  /* 0x000000100420d981 */ /* 0x0000e2000c1e1900 */
[----:B------:R-:W-:Y:S01]  /*0900*/  @!P1 MOV R17, R9 ;  /* 0x0000000900119202 */ /* 0x000fe20000000f00 */
[----:B------:R-:W-:Y:S01]  /*0910*/  @!P1 IMAD R3, R0, R11, R3 ;  /* 0x0000000b00039224 */ /* 0x000fe200078e0203 */
[----:B------:R-:W-:-:S02]  /*0920*/  @!P2 IADD3 R15, PT, PT, R15, R19, RZ ;  /* 0x000000130f0fa210 */ /* 0x000fc40007ffe0ff */
[----:B-1----:R-:W-:Y:S01]  /*0930*/  @!P2 LEA R20, P6, R14, R20, 0x1 ;  /* 0x000000140e14a211 */ /* 0x002fe200078c08ff */
[----:B------:R-:W-:Y:S01]  /*0940*/  @!P1 IMAD.WIDE.U32 R10, R0, R10, R16 ;  /* 0x0000000a000a9225 */ /* 0x000fe200078e0010 */
[----:B------:R-:W1:Y:S02]  /*0950*/  @!P3 LDC.64 R18, c[0x0][0x3e0] ;  /* 0x0000f800ff12bb82 */ /* 0x000e640000000a00 */
[----:B------:R-:W-:Y:S02]  /*0960*/  @!P2 LEA.HI.X R21, R14, R21, R15, 0x1, P6 ;  /* 0x000000150e15a211 */ /* 0x000fe400030f0c0f */
[----:B------:R-:W-:Y:S02]  /*0970*/  ISETP.GE.U32.AND P6, PT, R40, UR10, PT ;  /* 0x0000000a28007c0c */ /* 0x000fe4000bfc6070 */
[----:B------:R-:W-:Y:S02]  /*0980*/  @!P1 IADD3 R3, PT, PT, R11, R3, RZ ;  /* 0x000000030b039210 */ /* 0x000fe40007ffe0ff */
[----:B--2---:R-:W-:Y:S01]  /*0990*/  @!P1 LEA R12, P5, R10, R12, 0x1 ;  /* 0x0000000c0a0c9211 */ /* 0x004fe200078a08ff */
[----:B0-----:R-:W0:Y:S01]  /*09a0*/  @!P4 LDC.64 R4, c[0x0][0x3e0] ;  /* 0x0000f800ff04cb82 */ /* 0x001e220000000a00 */
[----:B------:R-:W-:-:S02]  /*09b0*/  ISETP.GE.AND.EX P6, PT, R44, UR11, PT, P6 ;  /* 0x0000000b2c007c0c */ /* 0x000fc4000bfc6360 */
[----:B------:R-:W-:Y:S02]  /*09c0*/  @!P1 LEA.HI.X R13, R10, R13, R3, 0x1, P5 ;  /* 0x0000000d0a0d9211 */ /* 0x000fe400028f0c03 */
[----:B------:R-:W-:Y:S01]  /*09d0*/  ISETP.GE.U32.AND P5, PT, R39, UR10, PT ;  /* 0x0000000a27007c0c */ /* 0x000fe2000bfa6070 */
[----:B------:R-:W-:Y:S02]  /*09e0*/  HFMA2 R34, -RZ, RZ, 0, 0 ;  /* 0x00000000ff227431 */ /* 0x000fe400000001ff */
[----:B------:R-:W2:Y:S01]  /*09f0*/  @!P3 LDC.64 R10, c[0x0][0x390] ;  /* 0x0000e400ff0abb82 */ /* 0x000ea20000000a00 */
[----:B------:R-:W-:-:S03]  /*0a00*/  ISETP.GE.AND.EX P5, PT, R43, UR11, PT, P5 ;  /* 0x0000000b2b007c0c */ /* 0x000fc6000bfa6350 */
[----:B------:R5:W3:Y:S04]  /*0a10*/  @!P1 LDG.E R34, desc[UR16][R12.64] ;  /* 0x000000100c229981 */ /* 0x000ae8000c1e1900 */
[----:B------:R-:W2:Y:S01]  /*0a20*/  @!P6 LDC.64 R14, c[0x0][0x3e0] ;  /* 0x0000f800ff0eeb82 */ /* 0x000ea20000000a00 */
[----:B-1----:R-:W-:Y:S01]  /*0a30*/  @!P3 IMAD R24, R24, R18, RZ ;  /* 0x000000121818b224 */ /* 0x002fe200078e02ff */
[----:B------:R-:W-:Y:S02]  /*0a40*/  CS2R R30, SRZ ;  /* 0x00000000001e7805 */ /* 0x000fe4000001ff00 */
[----:B------:R-:W-:-:S04]  /*0a50*/  @!P3 MOV R22, R6 ;  /* 0x000000060016b202 */ /* 0x000fc80000000f00 */
[----:B-----5:R-:W1:Y:S01]  /*0a60*/  @!P4 LDC.64 R12, c[0x0][0x390] ;  /* 0x0000e400ff0ccb82 */ /* 0x020e620000000a00 */
[----:B------:R-:W-:Y:S01]  /*0a70*/  @!P3 MOV R23, R9 ;  /* 0x000000090017b202 */ /* 0x000fe20000000f00 */
[C---:B------:R-:W-:Y:S01]  /*0a80*/  @!P3 IMAD R24, R36.reuse, R19, R24 ;  /* 0x000000132418b224 */ /* 0x040fe200078e0218 */
[----:B------:R5:W3:Y:S01]  /*0a90*/  @!P2 LDG.E R31, desc[UR16][R20.64] ;  /* 0x00000010141fa981 */ /* 0x000ae2000c1e1900 */
[----:B0-----:R-:W-:Y:S02]  /*0aa0*/  @!P4 IMAD R3, R45, R4, RZ ;  /* 0x000000042d03c224 */ /* 0x001fe400078e02ff */
[----:B------:R-:W-:Y:S02]  /*0ab0*/  @!P3 IMAD.WIDE.U32 R18, R36, R18, R22 ;  /* 0x000000122412b225 */ /* 0x000fe400078e0016 */
[----:B------:R-:W0:Y:S01]  /*0ac0*/  @!P5 LDC.64 R16, c[0x0][0x3e0] ;  /* 0x0000f800ff10db82 */ /* 0x000e220000000a00 */
[----:B------:R-:W-:Y:S02]  /*0ad0*/  @!P4 MOV R22, R6 ;  /* 0x000000060016c202 */ /* 0x000fe40000000f00 */
[----:B------:R-:W-:Y:S01]  /*0ae0*/  @!P4 MOV R23, R9 ;  /* 0x000000090017c202 */ /* 0x000fe20000000f00 */
[----:B------:R-:W-:Y:S01]  /*0af0*/  @!P3 IMAD.IADD R24, R19, 0x1, R24 ;  /* 0x000000011318b824 */ /* 0x000fe200078e0218 */
[----:B--2---:R-:W-:-:S03]  /*0b00*/  @!P3 LEA R10, P2, R18, R10, 0x1 ;  /* 0x0000000a120ab211 */ /* 0x004fc600078408ff */
[----:B-----5:R-:W2:Y:S01]  /*0b10*/  @!P6 LDC.64 R20, c[0x0][0x390] ;  /* 0x0000e400ff14eb82 */ /* 0x020ea20000000a00 */
[C---:B------:R-:W-:Y:S02]  /*0b20*/  @!P4 IMAD R3, R35.reuse, R5, R3 ;  /* 0x000000052303c224 */ /* 0x040fe400078e0203 */
[----:B------:R-:W-:Y:S01]  /*0b30*/  @!P4 IMAD.WIDE.U32 R22, R35, R4, R22 ;  /* 0x000000042316c225 */ /* 0x000fe200078e0016 */
[----:B------:R-:W-:-:S04]  /*0b40*/  @!P3 LEA.HI.X R11, R18, R11, R24, 0x1, P2 ;  /* 0x0000000b120bb211 */ /* 0x000fc800010f0c18 */
[----:B------:R-:W5:Y:S01]  /*0b50*/  @!P5 LDC.64 R4, c[0x0][0x390] ;  /* 0x0000e400ff04db82 */ /* 0x000f620000000a00 */
[----:B------:R-:W-:Y:S01]  /*0b60*/  @!P4 IADD3 R3, PT, PT, R23, R3, RZ ;  /* 0x000000031703c210 */ /* 0x000fe20007ffe0ff */
[----:B------:R1:W3:Y:S02]  /*0b70*/  @!P3 LDG.E R30, desc[UR16][R10.64] ;  /* 0x000000100a1eb981 */ /* 0x0002e4000c1e1900 */
[----:B-1----:R-:W-:Y:S01]  /*0b80*/  @!P4 LEA R12, P2, R22, R12, 0x1 ;  /* 0x0000000c160cc211 */ /* 0x002fe200078408ff */
[----:B------:R-:W-:-:S03]  /*0b90*/  @!P6 IMAD R18, R44, R14, RZ ;  /* 0x0000000e2c12e224 */ /* 0x000fc600078e02ff */
[----:B------:R-:W-:Y:S01]  /*0ba0*/  @!P4 LEA.HI.X R13, R22, R13, R3, 0x1, P2 ;  /* 0x0000000d160dc211 */ /* 0x000fe200010f0c03 */
[C---:B------:R-:W-:Y:S01]  /*0bb0*/  @!P6 IMAD R3, R40.reuse, R15, R18 ;  /* 0x0000000f2803e224 */ /* 0x040fe200078e0212 */
[----:B------:R-:W-:Y:S02]  /*0bc0*/  @!P6 MOV R10, R6 ;  /* 0x00000006000ae202 */ /* 0x000fe40000000f00 */
[-C--:B------:R-:W-:Y:S01]  /*0bd0*/  @!P6 MOV R11, R9.reuse ;  /* 0x00000009000be202 */ /* 0x080fe20000000f00 */
[----:B0-----:R-:W-:Y:S02]  /*0be0*/  @!P5 IMAD R19, R43, R16, RZ ;  /* 0x000000102b13d224 */ /* 0x001fe400078e02ff */
[----:B------:R-:W-:Y:S01]  /*0bf0*/  @!P6 IMAD.WIDE.U32 R14, R40, R14, R10 ;  /* 0x0000000e280ee225 */ /* 0x000fe200078e000a */
[----:B------:R-:W-:Y:S02]  /*0c00*/  @!P5 MOV R10, R6 ;  /* 0x00000006000ad202 */ /* 0x000fe40000000f00 */
[----:B------:R-:W-:-:S02]  /*0c10*/  @!P5 MOV R11, R9 ;  /* 0x00000009000bd202 */ /* 0x000fc40000000f00 */
[----:B------:R-:W-:Y:S01]  /*0c20*/  CS2R R28, SRZ ;  /* 0x00000000001c7805 */ /* 0x000fe2000001ff00 */
[----:B------:R-:W-:Y:S01]  /*0c30*/  @!P5 IMAD R17, R39, R17, R19 ;  /* 0x000000112711d224 */ /* 0x000fe200078e0213 */
[----:B------:R-:W-:Y:S01]  /*0c40*/  @!P6 IADD3 R3, PT, PT, R15, R3, RZ ;  /* 0x000000030f03e210 */ /* 0x000fe20007ffe0ff */
[----:B------:R-:W-:Y:S01]  /*0c50*/  @!P5 IMAD.WIDE.U32 R10, R39, R16, R10 ;  /* 0x00000010270ad225 */ /* 0x000fe200078e000a */
[C---:B--2---:R-:W-:Y:S02]  /*0c60*/  @!P6 LEA R20, P2, R14.reuse, R20, 0x1 ;  /* 0x000000140e14e211 */ /* 0x044fe400078408ff */
[----:B------:R-:W2:Y:S01]  /*0c70*/  @!P4 LDG.E R29, desc[UR16][R12.64] ;  /* 0x000000100c1dc981 */ /* 0x000ea2000c1e1900 */
[----:B------:R-:W-:Y:S01]  /*0c80*/  @!P5 IMAD.IADD R17, R11, 0x1, R17 ;  /* 0x000000010b11d824 */ /* 0x000fe200078e0211 */
[----:B------:R-:W-:Y:S02]  /*0c90*/  @!P6 LEA.HI.X R21, R14, R21, R3, 0x1, P2 ;  /* 0x000000150e15e211 */ /* 0x000fe400010f0c03 */
[----:B-----5:R-:W-:Y:S01]  /*0ca0*/  @!P5 LEA R4, P2, R10, R4, 0x1 ;  /* 0x000000040a04d211 */ /* 0x020fe200078408ff */
[----:B------:R-:W-:-:S02]  /*0cb0*/  HFMA2 R27, -RZ, RZ, 0, 0 ;  /* 0x00000000ff1b7431 */ /* 0x000fc400000001ff */
[----:B------:R-:W5:Y:S01]  /*0cc0*/  @!P6 LDG.E R28, desc[UR16][R20.64] ;  /* 0x00000010141ce981 */ /* 0x000f62000c1e1900 */
[----:B------:R-:W-:-:S05]  /*0cd0*/  @!P5 LEA.HI.X R5, R10, R5, R17, 0x1, P2 ;  /* 0x000000050a05d211 */ /* 0x000fca00010f0c11 */
[----:B------:R0:W5:Y:S01]  /*0ce0*/  @!P5 LDG.E R27, desc[UR16][R4.64] ;  /* 0x00000010041bd981 */ /* 0x000162000c1e1900 */
[----:B------:R-:W1:Y:S02]  /*0cf0*/  S2R R22, SR_LANEID ;  /* 0x0000000000167919 */ /* 0x000e640000000000 */
[----:B-1----:R-:W-:Y:S02]  /*0d00*/  ISETP.GT.AND P2, PT, R22, 0x1e, PT ;  /* 0x0000001e1600780c */ /* 0x002fe40003f44270 */
[C---:B----4-:R-:W-:Y:S02]  /*0d10*/  PRMT R25, R33.reuse, 0x7632, R25 ;  /* 0x0000763221197816 */ /* 0x050fe40000000019 */
[----:B------:R-:W-:Y:S02]  /*0d20*/  SHF.L.U32 R33, R33, 0x10, RZ ;  /* 0x0000001021217819 */ /* 0x000fe400000006ff */
[----:B------:R-:W-:-:S05]  /*0d30*/  SHF.L.U32 R25, R25, 0x10, RZ ;  /* 0x0000001019197819 */ /* 0x000fca00000006ff */
[----:B0-----:R-:W-:Y:S01]  /*0d40*/  FMUL.FTZ R4, R25, R25 ;  /* 0x0000001919047220 */ /* 0x001fe20000410000 */
[C---:B------:R-:W-:Y:S01]  /*0d50*/  FADD.FTZ R10, R33.reuse, R25 ;  /* 0x00000019210a7221 */ /* 0x040fe20000010000 */
[C---:B---3--:R-:W-:Y:S02]  /*0d60*/  PRMT R24, R32.reuse, 0x7632, R24 ;  /* 0x0000763220187816 */ /* 0x048fe40000000018 */
[----:B------:R-:W-:Y:S02]  /*0d70*/  SHF.L.U32 R32, R32, 0x10, RZ ;  /* 0x0000001020207819 */ /* 0x000fe400000006ff */
[----:B------:R-:W-:Y:S01]  /*0d80*/  SHF.L.U32 R24, R24, 0x10, RZ ;  /* 0x0000001018187819 */ /* 0x000fe200000006ff */
[----:B------:R-:W-:-:S04]  /*0d90*/  FFMA.FTZ R5, R33, R33, R4 ;  /* 0x0000002121057223 */ /* 0x000fc80000010004 */
[----:B------:R-:W-:Y:S01]  /*0da0*/  FMUL.FTZ R13, R24, R24 ;  /* 0x00000018180d7220 */ /* 0x000fe20000410000 */
[C---:B------:R-:W-:Y:S02]  /*0db0*/  PRMT R26, R34.reuse, 0x7632, R26 ;  /* 0x00007632221a7816 */ /* 0x040fe4000000001a */
[----:B------:R-:W-:Y:S02]  /*0dc0*/  SHF.L.U32 R34, R34, 0x10, RZ ;  /* 0x0000001022227819 */ /* 0x000fe400000006ff */
[----:B------:R-:W-:-:S05]  /*0dd0*/  SHF.L.U32 R26, R26, 0x10, RZ ;  /* 0x000000101a1a7819 */ /* 0x000fca00000006ff */
[----:B------:R-:W-:Y:S01]  /*0de0*/  FADD.FTZ R3, R34, R26 ;  /* 0x0000001a22037221 */ /* 0x000fe20000010000 */
[----:B------:R-:W-:-:S03]  /*0df0*/  FMUL.FTZ R11, R26, R26 ;  /* 0x0000001a1a0b7220 */ /* 0x000fc60000410000 */
[----:B------:R-:W-:Y:S01]  /*0e00*/  FADD.FTZ R3, RZ, R3 ;  /* 0x00000003ff037221 */ /* 0x000fe20000010000 */
[----:B------:R-:W-:-:S03]  /*0e10*/  FFMA.FTZ R11, R34, R34, R11 ;  /* 0x00000022220b7223 */ /* 0x000fc6000001000b */
[----:B------:R-:W-:Y:S01]  /*0e20*/  FADD.FTZ R3, R3, R10 ;  /* 0x0000000a03037221 */ /* 0x000fe20000010000 */
[--C-:B------:R-:W-:Y:S01]  /*0e30*/  FADD.FTZ R4, RZ, R11.reuse ;  /* 0x0000000bff047221 */ /* 0x100fe20000010000 */
[----:B------:R-:W-:Y:S01]  /*0e40*/  PRMT R11, R31, 0x7632, R11 ;  /* 0x000076321f0b7816 */ /* 0x000fe2000000000b */
[C---:B------:R-:W-:Y:S01]  /*0e50*/  FADD.FTZ R10, R32.reuse, R24 ;  /* 0x00000018200a7221 */ /* 0x040fe20000010000 */
[----:B------:R-:W-:Y:S01]  /*0e60*/  FFMA.FTZ R12, R32, R32, R13 ;  /* 0x00000020200c7223 */ /* 0x000fe2000001000d */
[----:B------:R-:W-:Y:S01]  /*0e70*/  FADD.FTZ R5, R4, R5 ;  /* 0x0000000504057221 */ /* 0x000fe20000010000 */
[----:B------:R-:W-:Y:S01]  /*0e80*/  SHF.L.U32 R11, R11, 0x10, RZ ;  /* 0x000000100b0b7819 */ /* 0x000fe200000006ff */
[----:B------:R-:W-:Y:S01]  /*0e90*/  FADD.FTZ R4, R3, R10 ;  /* 0x0000000a03047221 */ /* 0x000fe20000010000 */
[----:B------:R-:W-:Y:S02]  /*0ea0*/  IMAD.U32 R31, R31, 0x10000, RZ ;  /* 0x000100001f1f7824 */ /* 0x000fe400078e00ff */
[----:B------:R-:W-:Y:S01]  /*0eb0*/  FADD.FTZ R13, R5, R12 ;  /* 0x0000000c050d7221 */ /* 0x000fe20000010000 */
[----:B------:R-:W-:Y:S01]  /*0ec0*/  FMUL.FTZ R10, R11, R11 ;  /* 0x0000000b0b0a7220 */ /* 0x000fe20000410000 */
[----:B------:R-:W-:Y:S01]  /*0ed0*/  FADD.FTZ R5, R31, R11 ;  /* 0x0000000b1f057221 */ /* 0x000fe20000010000 */
[----:B------:R-:W-:-:S02]  /*0ee0*/  PRMT R3, R30, 0x7632, R3 ;  /* 0x000076321e037816 */ /* 0x000fc40000000003 */
[----:B------:R-:W-:Y:S02]  /*0ef0*/  SHF.L.U32 R30, R30, 0x10, RZ ;  /* 0x000000101e1e7819 */ /* 0x000fe400000006ff */
[----:B------:R-:W-:Y:S01]  /*0f00*/  SHF.L.U32 R3, R3, 0x10, RZ ;  /* 0x0000001003037819 */ /* 0x000fe200000006ff */
[----:B------:R-:W-:Y:S01]  /*0f10*/  FFMA.FTZ R10, R31, R31, R10 ;  /* 0x0000001f1f0a7223 */ /* 0x000fe2000001000a */
[----:B------:R-:W-:-:S03]  /*0f20*/  FADD.FTZ R12, R4, R5 ;  /* 0x00000005040c7221 */ /* 0x000fc60000010000 */
[----:B------:R-:W-:Y:S01]  /*0f30*/  FADD.FTZ R5, R30, R3 ;  /* 0x000000031e057221 */ /* 0x000fe20000010000 */
[----:B------:R-:W-:Y:S01]  /*0f40*/  FMUL.FTZ R15, R3, R3 ;  /* 0x00000003030f7220 */ /* 0x000fe20000410000 */
[----:B------:R-:W-:Y:S02]  /*0f50*/  FADD.FTZ R13, R13, R10 ;  /* 0x0000000a0d0d7221 */ /* 0x000fe40000010000 */
[----:B------:R-:W-:Y:S01]  /*0f60*/  FADD.FTZ R12, R12, R5 ;  /* 0x000000050c0c7221 */ /* 0x000fe20000010000 */
[----:B------:R-:W-:-:S04]  /*0f70*/  FFMA.FTZ R10, R30, R30, R15 ;  /* 0x0000001e1e0a7223 */ /* 0x000fc8000001000f */
[----:B------:R-:W-:Y:S01]  /*0f80*/  FADD.FTZ R13, R13, R10 ;  /* 0x0000000a0d0d7221 */ /* 0x000fe20000010000 */
[C---:B--2---:R-:W-:Y:S02]  /*0f90*/  PRMT R4, R29.reuse, 0x7632, R4 ;  /* 0x000076321d047816 */ /* 0x044fe40000000004 */
[----:B------:R-:W-:Y:S02]  /*0fa0*/  SHF.L.U32 R29, R29, 0x10, RZ ;  /* 0x000000101d1d7819 */ /* 0x000fe400000006ff */
[----:B------:R-:W-:Y:S02]  /*0fb0*/  SHF.L.U32 R4, R4, 0x10, RZ ;  /* 0x0000001004047819 */ /* 0x000fe400000006ff */
[----:B-----5:R-:W-:-:S03]  /*0fc0*/  PRMT R5, R28, 0x7632, R5 ;  /* 0x000076321c057816 */ /* 0x020fc60000000005 */
[----:B------:R-:W-:Y:S01]  /*0fd0*/  FMUL.FTZ R14, R4, R4 ;  /* 0x00000004040e7220 */ /* 0x000fe20000410000 */
[----:B------:R-:W-:Y:S01]  /*0fe0*/  FADD.FTZ R15, R29, R4 ;  /* 0x000000041d0f7221 */ /* 0x000fe20000010000 */
[----:B------:R-:W-:Y:S02]  /*0ff0*/  SHF.L.U32 R5, R5, 0x10, RZ ;  /* 0x0000001005057819 */ /* 0x000fe400000006ff */
[----:B------:R-:W-:Y:S01]  /*1000*/  PRMT R10, R27, 0x7632, R10 ;  /* 0x000076321b0a7816 */ /* 0x000fe2000000000a */
[----:B------:R-:W-:Y:S01]  /*1010*/  FFMA.FTZ R14, R29, R29, R14 ;  /* 0x0000001d1d0e7223 */ /* 0x000fe2000001000e */
[----:B------:R-:W-:Y:S01]  /*1020*/  FADD.FTZ R12, R12, R15 ;  /* 0x0000000f0c0c7221 */ /* 0x000fe20000010000 */
[----:B------:R-:W-:Y:S01]  /*1030*/  SHF.L.U32 R28, R28, 0x10, RZ ;  /* 0x000000101c1c7819 */ /* 0x000fe200000006ff */
[----:B------:R-:W-:Y:S01]  /*1040*/  FMUL.FTZ R15, R5, R5 ;  /* 0x00000005050f7220 */ /* 0x000fe20000410000 */
[----:B------:R-:W-:Y:S01]  /*1050*/  SHF.L.U32 R10, R10, 0x10, RZ ;  /* 0x000000100a0a7819 */ /* 0x000fe200000006ff */
[----:B------:R-:W-:Y:S01]  /*1060*/  FADD.FTZ R13, R13, R14 ;  /* 0x0000000e0d0d7221 */ /* 0x000fe20000010000 */
[----:B------:R-:W-:Y:S01]  /*1070*/  SHF.L.U32 R27, R27, 0x10, RZ ;  /* 0x000000101b1b7819 */ /* 0x000fe200000006ff */
[C---:B------:R-:W-:Y:S01]  /*1080*/  FADD.FTZ R17, R28.reuse, R5 ;  /* 0x000000051c117221 */ /* 0x040fe20000010000 */
[----:B------:R-:W-:Y:S01]  /*1090*/  FFMA.FTZ R16, R28, R28, R15 ;  /* 0x0000001c1c107223 */ /* 0x000fe2000001000f */
[----:B------:R-:W-:-:S02]  /*10a0*/  FMUL.FTZ R14, R10, R10 ;  /* 0x0000000a0a0e7220 */ /* 0x000fc40000410000 */
        /* <DEDUP_REMOVED lines=10> */
[----:B------:R-:W0:Y:S04]  /*1150*/  SHFL.DOWN PT, R12, R19, 0x2, 0x1f ;  /* 0x08401f00130c7f89 */ /* 0x000e2800000e0000 */
[----:B------:R-:W1:Y:S01]  /*1160*/  SHFL.DOWN PT, R13, R18, 0x2, 0x1f ;  /* 0x08401f00120d7f89 */ /* 0x000e6200000e0000 */
[----:B------:R-:W-:-:S13]  /*1170*/  ISETP.GT.AND P2, PT, R22, 0x1d, PT ;  /* 0x0000001d1600780c */ /* 0x000fda0003f44270 */
        /* <DEDUP_REMOVED lines=9> */
[----:B------:R-:W2:Y:S01]  /*1210*/  S2R R23, SR_TID.X ;  /* 0x0000000000177919 */ /* 0x000ea20000002100 */
[C---:B------:R-:W-:Y:S02]  /*1220*/  ISETP.GT.AND P3, PT, R22.reuse, 0xf, PT ;  /* 0x0000000f1600780c */ /* 0x040fe40003f64270 */
[----:B------:R-:W-:Y:S01]  /*1230*/  ISETP.GT.AND P2, PT, R22, 0x17, PT ;  /* 0x000000171600780c */ /* 0x000fe20003f44270 */
[----:B------:R-:W-:Y:S01]  /*1240*/  BSSY.RECONVERGENT B0, `(.L_x_1893) ;  /* 0x0000012000007945 */ /* 0x000fe20003800200 */
[----:B0-----:R-:W-:Y:S01]  /*1250*/  FADD.FTZ R12, R19, R12 ;  /* 0x0000000c130c7221 */ /* 0x001fe20000010000 */
[----:B-1----:R-:W-:-:S04]  /*1260*/  FADD.FTZ R13, R18, R13 ;  /* 0x0000000d120d7221 */ /* 0x002fc80000010000 */
[----:B------:R-:W-:Y:S02]  /*1270*/  FSEL R16, R19, R12, P2 ;  /* 0x0000000c13107208 */ /* 0x000fe40001000000 */
[----:B------:R-:W-:-:S03]  /*1280*/  FSEL R17, R18, R13, P2 ;  /* 0x0000000d12117208 */ /* 0x000fc60001000000 */
[----:B------:R0:W1:Y:S04]  /*1290*/  SHFL.DOWN PT, R14, R16, 0x10, 0x1f ;  /* 0x0a001f00100e7f89 */ /* 0x00006800000e0000 */
[----:B------:R0:W3:Y:S01]  /*12a0*/  SHFL.DOWN PT, R15, R17, 0x10, 0x1f ;  /* 0x0a001f00110f7f89 */ /* 0x0000e200000e0000 */
[----:B--2---:R-:W-:Y:S05]  /*12b0*/  @P3 BRA `(.L_x_1894) ;  /* 0x0000000000283947 */ /* 0x004fea0003800000 */
[----:B------:R-:W-:Y:S01]  /*12c0*/  ISETP.NE.AND P2, PT, R22, RZ, PT ;  /* 0x000000ff1600720c */ /* 0x000fe20003f45270 */
[----:B0--3--:R-:W-:-:S12]  /*12d0*/  FADD.FTZ R17, R13, R15 ;  /* 0x0000000f0d117221 */ /* 0x009fd80000010000 */
[----:B------:R-:W0:Y:S01]  /*12e0*/  @!P2 S2R R18, SR_CgaCtaId ;  /* 0x000000000012a919 */ /* 0x000e220000008800 */
[----:B------:R-:W-:Y:S02]  /*12f0*/  @!P2 MOV R16, 0x400 ;  /* 0x000004000010a802 */ /* 0x000fe40000000f00 */
[----:B------:R-:W-:-:S04]  /*1300*/  @!P2 SHF.R.U32.HI R19, RZ, 0x2, R23 ;  /* 0x00000002ff13a819 */ /* 0x000fc80000011617 */
[----:B------:R-:W-:Y:S02]  /*1310*/  @!P2 LOP3.LUT R19, R19, 0xf8, RZ, 0xc0, !PT ;  /* 0x000000f81313a812 */ /* 0x000fe400078ec0ff */
[----:B0-----:R-:W-:Y:S01]  /*1320*/  @!P2 LEA R18, R18, R16, 0x18 ;  /* 0x000000101212a211 */ /* 0x001fe200078ec0ff */
[----:B-1----:R-:W-:-:S04]  /*1330*/  FADD.FTZ R16, R12, R14 ;  /* 0x0000000e0c107221 */ /* 0x002fc80000010000 */
[----:B------:R-:W-:-:S05]  /*1340*/  @!P2 IMAD.IADD R18, R19, 0x1, R18 ;  /* 0x000000011312a824 */ /* 0x000fca00078e0212 */
[----:B------:R2:W-:Y:S02]  /*1350*/  @!P2 STS.64 [R18+0x18], R16 ;  /* 0x000018101200a388 */ /* 0x0005e40000000a00 */
.L_x_1894:
[----:B------:R-:W-:Y:S05]  /*1360*/  BSYNC.RECONVERGENT B0 ;  /* 0x0000000000007941 */ /* 0x000fea0003800200 */
.L_x_1893:
        /* <DEDUP_REMOVED lines=8> */
[----:B-1-3--:R-:W1:Y:S04]  /*13f0*/  LDS.128 R12, [UR5+0x20] ;  /* 0x00002005ff0c7984 */ /* 0x00ae680008000c00 */
[----:B------:R-:W3:Y:S01]  /*1400*/  LDS.128 R20, [UR5+0x30] ;  /* 0x00003005ff147984 */ /* 0x000ee20008000c00 */
[----:B-1----:R-:W-:Y:S01]  /*1410*/  FADD.FTZ R12, R16, R12 ;  /* 0x0000000c100c7221 */ /* 0x002fe20000010000 */
[----:B------:R-:W-:Y:S02]  /*1420*/  FADD.FTZ R13, R17, R13 ;  /* 0x0000000d110d7221 */ /* 0x000fe40000010000 */
[----:B0-2---:R-:W0:Y:S01]  /*1430*/  LDS.128 R16, [UR5+0x40] ;  /* 0x00004005ff107984 */ /* 0x005e220008000c00 */
[----:B------:R-:W-:Y:S01]  /*1440*/  FADD.FTZ R14, R12, R14 ;  /* 0x0000000e0c0e7221 */ /* 0x000fe20000010000 */
[----:B------:R-:W-:-:S03]  /*1450*/  FADD.FTZ R13, R13, R15 ;  /* 0x0000000f0d0d7221 */ /* 0x000fc60000010000 */
[----:B---3--:R-:W-:Y:S01]  /*1460*/  FADD.FTZ R14, R14, R20 ;  /* 0x000000140e0e7221 */ /* 0x008fe20000010000 */
[----:B------:R-:W-:-:S03]  /*1470*/  FADD.FTZ R21, R13, R21 ;  /* 0x000000150d157221 */ /* 0x000fc60000010000 */
[----:B------:R-:W-:Y:S01]  /*1480*/  FADD.FTZ R22, R14, R22 ;  /* 0x000000160e167221 */ /* 0x000fe20000010000 */
[----:B------:R-:W-:Y:S01]  /*1490*/  FADD.FTZ R21, R21, R23 ;  /* 0x0000001715157221 */ /* 0x000fe20000010000 */
[----:B------:R-:W1:Y:S02]  /*14a0*/  LDS.128 R12, [UR5+0x50] ;  /* 0x00005005ff0c7984 */ /* 0x000e640008000c00 */
[----:B0-----:R-:W-:Y:S01]  /*14b0*/  FADD.FTZ R16, R22, R16 ;  /* 0x0000001016107221 */ /* 0x001fe20000010000 */
[----:B------:R-:W-:Y:S02]  /*14c0*/  FADD.FTZ R17, R21, R17 ;  /* 0x0000001115117221 */ /* 0x000fe40000010000 */
[----:B------:R-:W0:Y:S01]  /*14d0*/  LDS.128 R20, [UR5+0x60] ;  /* 0x00006005ff147984 */ /* 0x000e220008000c00 */
[----:B------:R-:W-:Y:S01]  /*14e0*/  FADD.FTZ R18, R16, R18 ;  /* 0x0000001210127221 */ /* 0x000fe20000010000 */
[----:B------:R-:W-:-:S03]  /*14f0*/  FADD.FTZ R17, R17, R19 ;  /* 0x0000001311117221 */ /* 0x000fc60000010000 */
[----:B-1----:R-:W-:Y:S01]  /*1500*/  FADD.FTZ R12, R18, R12 ;  /* 0x0000000c120c7221 */ /* 0x002fe20000010000 */
[----:B------:R-:W-:Y:S02]  /*1510*/  FADD.FTZ R13, R17, R13 ;  /* 0x0000000d110d7221 */ /* 0x000fe40000010000 */
[----:B------:R-:W1:Y:S01]  /*1520*/  LDS.128 R16, [UR5+0x70] ;  /* 0x00007005ff107984 */ /* 0x000e620008000c00 */
[----:B------:R-:W-:Y:S01]  /*1530*/  FADD.FTZ R14, R12, R14 ;  /* 0x0000000e0c0e7221 */ /* 0x000fe20000010000 */
[----:B------:R-:W-:-:S03]  /*1540*/  FADD.FTZ R13, R13, R15 ;  /* 0x0000000f0d0d7221 */ /* 0x000fc60000010000 */
[----:B0-----:R-:W-:Y:S01]  /*1550*/  FADD.FTZ R14, R14, R20 ;  /* 0x000000140e0e7221 */ /* 0x001fe20000010000 */
[----:B------:R-:W-:-:S03]  /*1560*/  FADD.FTZ R13, R13, R21 ;  /* 0x000000150d0d7221 */ /* 0x000fc60000010000 */
[----:B------:R-:W-:Y:S01]  /*1570*/  FADD.FTZ R22, R14, R22 ;  /* 0x000000160e167221 */ /* 0x000fe20000010000 */
[----:B------:R-:W-:Y:S02]  /*1580*/  FADD.FTZ R23, R13, R23 ;  /* 0x000000170d177221 */ /* 0x000fe40000010000 */
[----:B------:R-:W0:Y:S01]  /*1590*/  LDS.128 R12, [UR5+0x80] ;  /* 0x00008005ff0c7984 */ /* 0x000e220008000c00 */
        /* <DEDUP_REMOVED lines=21> */
.L_x_1896:
[----:B------:R-:W-:Y:S05]  /*16f0*/  BSYNC.RECONVERGENT B0 ;  /* 0x0000000000007941 */ /* 0x000fea0003800200 */
.L_x_1895:
[----:B------:R-:W-:Y:S05]  /*1700*/  @!P2 BRA `(.L_x_1897) ;  /* 0x0000000c00b4a947 */ /* 0x000fea0003800000 */
[----:B------:R-:W4:Y:S01]  /*1710*/  LDC.64 R12, c[0x0][0x3b8] ;  /* 0x0000ee00ff0c7b82 */ /* 0x000f220000000a00 */
[----:B------:R-:W-:Y:S01]  /*1720*/  ULOP3.LUT UR5, UR4, 0x1, URZ, 0xc0, !UPT ;  /* 0x0000000104057892 */ /* 0x000fe2000f8ec0ff */
[----:B------:R-:W-:-:S03]  /*1730*/  ISETP.GE.U32.AND P2, PT, R2, 0x8, PT ;  /* 0x000000080200780c */ /* 0x000fc60003f46070 */
[----:B------:R-:W-:-:S06]  /*1740*/  UIMAD UR5, UR5, UR20, URZ ;  /* 0x00000014050572a4 */ /* 0x000fcc000f8e02ff */
[----:B-1----:R-:W-:-:S05]  /*1750*/  IMAD R14, R2, UR5, RZ ;  /* 0x00000005020e7c24 */ /* 0x002fca000f8e02ff */
[----:B---3--:R-:W-:-:S05]  /*1760*/  SHF.L.U32 R15, R14, 0x1, RZ ;  /* 0x000000010e0f7819 */ /* 0x008fca00000006ff */
[----:B----4-:R-:W-:-:S03]  /*1770*/  IMAD.WIDE R12, R15, 0x4, R12 ;  /* 0x000000040f0c7825 */ /* 0x010fc600078e020c */
[----:B------:R-:W-:Y:S02]  /*1780*/  R2UR UR18, R12 ;  /* 0x000000000c1272ca */ /* 0x000fe400000e0000 */
[----:B------:R-:W-:Y:S01]  /*1790*/  R2UR UR19, R13 ;  /* 0x000000000d1372ca */ /* 0x000fe200000e0000 */
[----:B------:R-:W-:-:S14]  /*17a0*/  @P3 BRA `(.L_x_1898) ;  /* 0x00000000006c3947 */ /* 0x000fdc0003800000 */
[----:B------:R-:W1:Y:S01]  /*17b0*/  LDC.64 R12, c[0x0][0x3b0] ;  /* 0x0000ec00ff0c7b82 */ /* 0x000e620000000a00 */
[----:B------:R-:W-:Y:S02]  /*17c0*/  UIADD3 UR12, UPT, UPT, UR5, UR6, URZ ;  /* 0x00000006050c7290 */ /* 0x000fe4000fffe0ff */
[----:B------:R-:W-:Y:S02]  /*17d0*/  UIMAD UR10, UR15, UR20, UR6 ;  /* 0x000000140f0a72a4 */ /* 0x000fe4000f8e0206 */
[----:B------:R-:W-:Y:S02]  /*17e0*/  ULOP3.LUT UP0, UR9, UR4, 0x2, URZ, 0xc0, !UPT ;  /* 0x0000000204097892 */ /* 0x000fe4000f80c0ff */
[----:B------:R-:W-:Y:S01]  /*17f0*/  MOV R15, UR12 ;  /* 0x0000000c000f7c02 */ /* 0x000fe20008000f00 */
[----:B------:R-:W-:Y:S01]  /*1800*/  UIMAD.WIDE.U32 UR10, UR10, 0x8, UR18 ;  /* 0x000000080a0a78a5 */ /* 0x000fe2000f8e0012 */
[----:B--2---:R-:W-:Y:S01]  /*1810*/  MOV R18, UR12 ;  /* 0x0000000c00127c02 */ /* 0x004fe20008000f00 */
[----:B------:R-:W-:-:S04]  /*1820*/  UIADD3 UR9, UPT, UPT, -UR9, 0x1, URZ ;  /* 0x0000000109097890 */ /* 0x000fc8000fffe1ff */
[----:B------:R-:W-:Y:S02]  /*1830*/  MOV R14, UR10 ;  /* 0x0000000a000e7c02 */ /* 0x000fe40008000f00 */
[----:B-1----:R-:W-:Y:S02]  /*1840*/  LEA R12, P4, R15, R12, 0x2 ;  /* 0x0000000c0f0c7211 */ /* 0x002fe400078810ff */
[----:B------:R-:W-:Y:S02]  /*1850*/  MOV R15, UR11 ;  /* 0x0000000b000f7c02 */ /* 0x000fe40008000f00 */
[----:B------:R-:W-:Y:S02]  /*1860*/  LEA.HI.X R13, R18, R13, RZ, 0x2, P4 ;  /* 0x0000000d120d7211 */ /* 0x000fe400020f14ff */
[----:B------:R-:W-:Y:S01]  /*1870*/  PLOP3.LUT P4, PT, PT, PT, UP0, 0x80, 0x8 ;  /* 0x000000000008781c */ /* 0x000fe20003f8f008 */
[----:B------:R1:W-:Y:S01]  /*1880*/  STG.E.64 desc[UR16][R14.64], R16 ;  /* 0x000000100e007986 */ /* 0x0003e2000c101b10 */
[----:B------:R-:W-:Y:S01]  /*1890*/  MOV R18, UR9 ;  /* 0x0000000900127c02 */ /* 0x000fe20008000f00 */
[----:B------:R-:W-:Y:S06]  /*18a0*/  MEMBAR.ALL.GPU ;  /* 0x0000000000007992 */ /* 0x000fec000000a000 */
[----:B------:R-:W-:-:S00]  /*18b0*/  ERRBAR ;  /* 0x00000000000079ab */ /* 0x000fc00000000000 */
[----:B------:R-:W-:Y:S06]  /*18c0*/  CGAERRBAR ;  /* 0x00000000000075ab */ /* 0x000fec0000000000 */
[----:B------:R3:W-:Y:S01]  /*18d0*/  REDG.E.ADD.S32.STRONG.GPU desc[UR16][R12.64], R18 ;  /* 0x000000120c00798e */ /* 0x0007e2000c12e310 */
[----:B-1----:R-:W-:-:S04]  /*18e0*/  SEL R14, R2, RZ, !P4 ;  /* 0x000000ff020e7207 */ /* 0x002fc80006000000 */
[----:B------:R-:W-:-:S13]  /*18f0*/  ISETP.NE.AND P4, PT, R14, -0x1, PT ;  /* 0xffffffff0e00780c */ /* 0x000fda0003f85270 */
[----:B---3--:R-:W-:Y:S05]  /*1900*/  @!P4 BRA `(.L_x_1898) ;  /* 0x000000000014c947 */ /* 0x008fea0003800000 */
.L_x_1899:
[----:B------:R-:W2:Y:S04]  /*1910*/  LDG.E.STRONG.GPU R15, desc[UR16][R12.64] ;  /* 0x000000100c0f7981 */ /* 0x000ea8000c1ef900 */
[----:B--2---:R-:W-:Y:S01]  /*1920*/  CCTL.IVALL ;  /* 0x00000000ff00798f */ /* 0x004fe20002000000 */
[----:B------:R-:W-:Y:S05]  /*1930*/  YIELD ;  /* 0x0000000000007946 */ /* 0x000fea0003800000 */
[----:B------:R-:W-:-:S13]  /*1940*/  ISETP.NE.AND P4, PT, R15, R14, PT ;  /* 0x0000000e0f00720c */ /* 0x000fda0003f85270 */
[----:B------:R-:W-:Y:S05]  /*1950*/  @P4 BRA `(.L_x_1899) ;  /* 0xfffffffc00ec4947 */ /* 0x000fea000383ffff */
.L_x_1898:
[----:B------:R-:W-:Y:S05]  /*1960*/  WARPSYNC.ALL ;  /* 0x0000000000007948 */ /* 0x000fea0003800000 */
[----:B------:R-:W-:Y:S06]  /*1970*/  BAR.SYNC.DEFER_BLOCKING 0x0 ;  /* 0x0000000000007b1d */ /* 0x000fec0000010000 */
[----:B------:R-:W-:Y:S01]  /*1980*/  UMOV UR5, URZ ;  /* 0x000000ff00057c82 */ /* 0x000fe20008000000 */
[----:B------:R-:W-:Y:S05]  /*1990*/  @!P2 BRA `(.L_x_1900) ;  /* 0x000000040098a947 */ /* 0x000fea0003800000 */
[----:B------:R-:W-:Y:S01]  /*19a0*/  LOP3.LUT R22, R2, 0x7ffffff8, RZ, 0xc0, !PT ;  /* 0x7ffffff802167812 */ /* 0x000fe200078ec0ff */
[----:B------:R-:W-:Y:S02]  /*19b0*/  ULEA UR10, UR20, UR6, 0x1 ;  /* 0x00000006140a7291 */ /* 0x000fe4000f8e08ff */
[----:B------:R-:W-:Y:S02]  /*19c0*/  ULEA UR11, UR20, UR6, 0x2 ;  /* 0x00000006140b7291 */ /* 0x000fe4000f8e10ff */
[----:B------:R-:W-:Y:S02]  /*19d0*/  UIMAD UR12, UR20, 0x6, UR6 ;  /* 0x00000006140c78a4 */ /* 0x000fe4000f8e0206 */
[----:B------:R-:W-:Y:S02]  /*19e0*/  UIMAD UR13, UR20, 0x5, UR6 ;  /* 0x00000005140d78a4 */ /* 0x000fe4000f8e0206 */
[----:B------:R-:W-:Y:S02]  /*19f0*/  UIMAD UR14, UR20, 0x3, UR6 ;  /* 0x00000003140e78a4 */ /* 0x000fe4000f8e0206 */
[----:B------:R-:W-:-:S02]  /*1a00*/  UIMAD UR21, UR20, 0x7, UR6 ;  /* 0x00000007141578a4 */ /* 0x000fc4000f8e0206 */
[----:B------:R-:W-:Y:S02]  /*1a10*/  UIADD3 UR22, UPT, UPT, UR6, UR20, URZ ;  /* 0x0000001406167290 */ /* 0x000fe4000fffe0ff */
[----:B------:R-:W-:Y:S01]  /*1a20*/  UIADD3 UR23, UPT, UPT, -UR15, URZ, URZ ;  /* 0x000000ff0f177290 */ /* 0x000fe2000fffe1ff */
[----:B------:R-:W-:Y:S01]  /*1a30*/  UMOV UR5, URZ ;  /* 0x000000ff00057c82 */ /* 0x000fe20008000000 */
[----:B------:R-:W-:-:S10]  /*1a40*/  UMOV UR9, UR6 ;  /* 0x0000000600097c82 */ /* 0x000fd40008000000 */
.L_x_1901:
[----:B------:R-:W-:Y:S01]  /*1a50*/  UIADD3 UR24, UPT, UPT, UR5, 0x1, URZ ;  /* 0x0000000105187890 */ /* 0x000fe2000fffe0ff */
[----:B------:R-:W-:Y:S01]  /*1a60*/  ISETP.EQ.OR P4, PT, RZ, UR23, P3 ;  /* 0x00000017ff007c0c */ /* 0x000fe20009f82670 */
[----:B------:R-:W-:-:S04]  /*1a70*/  UIADD3 UR26, UPT, UPT, UR5, 0x3, URZ ;  /* 0x00000003051a7890 */ /* 0x000fc8000fffe0ff */
[----:B------:R-:W-:Y:S01]  /*1a80*/  MOV R12, UR24 ;  /* 0x00000018000c7c02 */ /* 0x000fe20008000f00 */
[----:B------:R-:W-:-:S03]  /*1a90*/  UIADD3 UR24, UPT, UPT, UR5, 0x2, URZ ;  /* 0x0000000205187890 */ /* 0x000fc6000fffe0ff */
[----:B------:R-:W-:-:S03]  /*1aa0*/  ISETP.EQ.OR P5, PT, R12, UR15, P3 ;  /* 0x0000000f0c007c0c */ /* 0x000fc60009fa2670 */
[----:B------:R-:W-:Y:S01]  /*1ab0*/  MOV R12, UR24 ;  /* 0x00000018000c7c02 */ /* 0x000fe20008000f00 */
[----:B------:R-:W-:-:S03]  /*1ac0*/  VOTEU.ALL UP0, P4 ;  /* 0x0000000000ff7886 */ /* 0x000fc60002000000 */
[----:B------:R-:W-:Y:S01]  /*1ad0*/  ISETP.EQ.OR P6, PT, R12, UR15, P3 ;  /* 0x0000000f0c007c0c */ /* 0x000fe20009fc2670 */
[----:B------:R-:W-:Y:S01]  /*1ae0*/  IMAD.U32 R12, RZ, RZ, UR26 ;  /* 0x0000001aff0c7e24 */ /* 0x000fe2000f8e00ff */
[----:B------:R-:W-:-:S04]  /*1af0*/  @!UP0 UIMAD.WIDE.U32 UR24, UR9, 0x8, UR18 ;  /* 0x00000008091888a5 */ /* 0x000fc8000f8e0012 */
[----:B------:R-:W-:Y:S01]  /*1b00*/  VOTEU.ALL UP0, P5 ;  /* 0x0000000000ff7886 */ /* 0x000fe20002800000 */
[----:B------:R-:W-:Y:S02]  /*1b10*/  ISETP.EQ.OR P2, PT, R12, UR15, P3 ;  /* 0x0000000f0c007c0c */ /* 0x000fe40009f42670 */
[----:B--2---:R-:W-:Y:S02]  /*1b20*/  MOV R18, UR24 ;  /* 0x0000001800127c02 */ /* 0x004fe40008000f00 */
[----:B------:R-:W-:Y:S01]  /*1b30*/  MOV R19, UR25 ;  /* 0x0000001900137c02 */ /* 0x000fe20008000f00 */
[----:B------:R-:W-:-:S05]  /*1b40*/  @!UP0 UIMAD.WIDE.U32 UR24, UR22, 0x8, UR18 ;  /* 0x00000008161888a5 */ /* 0x000fca000f8e0012 */
[----:B------:R-:W0:Y:S01]  /*1b50*/  @!P4 LDG.E.64 R18, desc[UR16][R18.64] ;  /* 0x000000101212c981 */ /* 0x000e22000c1e1b00 */
[----:B------:R-:W-:Y:S02]  /*1b60*/  MOV R14, UR24 ;  /* 0x00000018000e7c02 */ /* 0x000fe40008000f00 */
[----:B------:R-:W-:Y:S01]  /*1b70*/  MOV R15, UR25 ;  /* 0x00000019000f7c02 */ /* 0x000fe20008000f00 */
[----:B------:R-:W-:Y:S01]  /*1b80*/  VOTEU.ALL UP0, P6 ;  /* 0x0000000000ff7886 */ /* 0x000fe20003000000 */
[----:B------:R-:W-:-:S04]  /*1b90*/  VOTEU.ALL UP1, P2 ;  /* 0x0000000000ff7886 */ /* 0x000fc80001020000 */
[----:B------:R-:W2:Y:S01]  /*1ba0*/  @!P5 LDG.E.64 R14, desc[UR16][R14.64] ;  /* 0x000000100e0ed981 */ /* 0x000ea2000c1e1b00 */
[----:B------:R-:W-:Y:S02]  /*1bb0*/  @!UP0 UIMAD.WIDE.U32 UR24, UR10, 0x8, UR18 ;  /* 0x000000080a1888a5 */ /* 0x000fe4000f8e0012 */
[----:B------:R-:W-:-:S04]  /*1bc0*/  @!UP1 UIMAD.WIDE.U32 UR26, UR14, 0x8, UR18 ;  /* 0x000000080e1a98a5 */ /* 0x000fc8000f8e0012 */
[----:B------:R-:W-:Y:S02]  /*1bd0*/  MOV R12, UR24 ;  /* 0x00000018000c7c02 */ /* 0x000fe40008000f00 */
[----:B------:R-:W-:Y:S02]  /*1be0*/  MOV R13, UR25 ;  /* 0x00000019000d7c02 */ /* 0x000fe40008000f00 */
[----:B------:R-:W-:Y:S02]  /*1bf0*/  MOV R20, UR26 ;  /* 0x0000001a00147c02 */ /* 0x000fe40008000f00 */
[----:B------:R-:W-:Y:S02]  /*1c00*/  MOV R21, UR27 ;  /* 0x0000001b00157c02 */ /* 0x000fe40008000f00 */
[----:B------:R-:W3:Y:S04]  /*1c10*/  @!P6 LDG.E.64 R12, desc[UR16][R12.64] ;  /* 0x000000100c0ce981 */ /* 0x000ee8000c1e1b00 */
[----:B------:R-:W4:Y:S01]  /*1c20*/  @!P2 LDG.E.64 R20, desc[UR16][R20.64] ;  /* 0x000000101414a981 */ /* 0x000f22000c1e1b00 */
[----:B------:R-:W-:-:S02]  /*1c30*/  UIADD3 UR24, UPT, UPT, UR5, 0x4, URZ ;  /* 0x0000000405187890 */ /* 0x000fc4000fffe0ff */
[----:B------:R-:W-:Y:S01]  /*1c40*/  UIADD3 UR25, UPT, UPT, UR5, 0x5, URZ ;  /* 0x0000000505197890 */ /* 0x000fe2000fffe0ff */
[----:B0-----:R-:W-:Y:S01]  /*1c50*/  @!P4 FADD.FTZ R16, R16, R18 ;  /* 0x000000121010c221 */ /* 0x001fe20000010000 */
[----:B------:R-:W-:-:S03]  /*1c60*/  @!P4 FADD.FTZ R17, R17, R19 ;  /* 0x000000131111c221 */ /* 0x000fc60000010000 */
[----:B--2---:R-:W-:Y:S01]  /*1c70*/  @!P5 FADD.FTZ R16, R16, R14 ;  /* 0x0000000e1010d221 */ /* 0x004fe20000010000 */
[----:B------:R-:W-:Y:S01]  /*1c80*/  IMAD.U32 R14, RZ, RZ, UR24 ;  /* 0x00000018ff0e7e24 */ /* 0x000fe2000f8e00ff */
[----:B------:R-:W-:Y:S01]  /*1c90*/  UIADD3 UR24, UPT, UPT, UR5, 0x6, URZ ;  /* 0x0000000605187890 */ /* 0x000fe2000fffe0ff */
[----:B------:R-:W-:-:S03]  /*1ca0*/  @!P5 FADD.FTZ R17, R17, R15 ;  /* 0x0000000f1111d221 */ /* 0x000fc60000010000 */
[----:B------:R-:W-:Y:S02]  /*1cb0*/  ISETP.EQ.OR P4, PT, R14, UR15, P3 ;  /* 0x0000000f0e007c0c */ /* 0x000fe40009f82670 */
[----:B------:R-:W-:Y:S01]  /*1cc0*/  MOV R14, UR25 ;  /* 0x00000019000e7c02 */ /* 0x000fe20008000f00 */
[----:B------:R-:W-:-:S03]  /*1cd0*/  UIADD3 UR25, UPT, UPT, UR5, 0x7, URZ ;  /* 0x0000000705197890 */ /* 0x000fc6000fffe0ff */
[----:B------:R-:W-:Y:S02]  /*1ce0*/  ISETP.EQ.OR P5, PT, R14, UR15, P3 ;  /* 0x0000000f0e007c0c */ /* 0x000fe40009fa2670 */
[----:B------:R-:W-:Y:S01]  /*1cf0*/  MOV R14, UR24 ;  /* 0x00000018000e7c02 */ /* 0x000fe20008000f00 */
[----:B---3--:R-:W-:Y:S01]  /*1d00*/  @!P6 FADD.FTZ R16, R16, R12 ;  /* 0x0000000c1010e221 */ /* 0x008fe20000010000 */
[----:B------:R-:W-:Y:S01]  /*1d10*/  @!P6 FADD.FTZ R17, R17, R13 ;  /* 0x0000000d1111e221 */ /* 0x000fe20000010000 */
[----:B------:R-:W-:Y:S02]  /*1d20*/  MOV R12, UR25 ;  /* 0x00000019000c7c02 */ /* 0x000fe40008000f00 */
[----:B------:R-:W-:Y:S01]  /*1d30*/  ISETP.EQ.OR P6, PT, R14, UR15, P3 ;  /* 0x0000000f0e007c0c */ /* 0x000fe20009fc2670 */
[----:B------:R-:W-:Y:S01]  /*1d40*/  VOTEU.ALL UP0, P4 ;  /* 0x0000000000ff7886 */ /* 0x000fe20002000000 */
[----:B----4-:R-:W-:Y:S01]  /*1d50*/  @!P2 FADD.FTZ R16, R16, R20 ;  /* 0x000000141010a221 */ /* 0x010fe20000010000 */
[----:B------:R-:W-:Y:S01]  /*1d60*/  @!P2 FADD.FTZ R17, R17, R21 ;  /* 0x000000151111a221 */ /* 0x000fe20000010000 */
[----:B------:R-:W-:-:S02]  /*1d70*/  ISETP.EQ.OR P2, PT, R12, UR15, P3 ;  /* 0x0000000f0c007c0c */ /* 0x000fc40009f42670 */
[----:B------:R-:W-:Y:S01]  /*1d80*/  @!UP0 UIMAD.WIDE.U32 UR24, UR11, 0x8, UR18 ;  /* 0x000000080b1888a5 */ /* 0x000fe2000f8e0012 */
[----:B------:R-:W-:-:S05]  /*1d90*/  VOTEU.ALL UP1, P5 ;  /* 0x0000000000ff7886 */ /* 0x000fca0002820000 */
[----:B------:R-:W-:Y:S01]  /*1da0*/  MOV R18, UR24 ;  /* 0x0000001800127c02 */ /* 0x000fe20008000f00 */
[----:B------:R-:W-:Y:S01]  /*1db0*/  VOTEU.ALL UP0, P6 ;  /* 0x0000000000ff7886 */ /* 0x000fe20003000000 */
[----:B------:R-:W-:Y:S01]  /*1dc0*/  MOV R19, UR25 ;  /* 0x0000001900137c02 */ /* 0x000fe20008000f00 */
[----:B------:R-:W-:Y:S02]  /*1dd0*/  @!UP1 UIMAD.WIDE.U32 UR26, UR13, 0x8, UR18 ;  /* 0x000000080d1a98a5 */ /* 0x000fe4000f8e0012 */
[----:B------:R-:W-:Y:S01]  /*1de0*/  VOTEU.ALL UP1, P2 ;  /* 0x0000000000ff7886 */ /* 0x000fe20001020000 */
[----:B------:R-:W-:Y:S02]  /*1df0*/  @!UP0 UIMAD.WIDE.U32 UR24, UR12, 0x8, UR18 ;  /* 0x000000080c1888a5 */ /* 0x000fe4000f8e0012 */
[----:B------:R-:W2:Y:S01]  /*1e00*/  @!P4 LDG.E.64 R18, desc[UR16][R18.64] ;  /* 0x000000101212c981 */ /* 0x000ea2000c1e1b00 */
[----:B------:R-:W-:Y:S02]  /*1e10*/  MOV R14, UR26 ;  /* 0x0000001a000e7c02 */ /* 0x000fe40008000f00 */
[----:B------:R-:W-:Y:S01]  /*1e20*/  MOV R15, UR27 ;  /* 0x0000001b000f7c02 */ /* 0x000fe20008000f00 */
[----:B------:R-:W-:Y:S01]  /*1e30*/  @!UP1 UIMAD.WIDE.U32 UR26, UR21, 0x8, UR18 ;  /* 0x00000008151a98a5 */ /* 0x000fe2000f8e0012 */
[----:B------:R-:W-:Y:S01]  /*1e40*/  MOV R12, UR24 ;  /* 0x00000018000c7c02 */ /* 0x000fe20008000f00 */
[----:B------:R-:W-:-:S03]  /*1e50*/  IMAD.U32 R13, RZ, RZ, UR25 ;  /* 0x00000019ff0d7e24 */ /* 0x000fc6000f8e00ff */
[----:B------:R-:W3:Y:S01]  /*1e60*/  @!P5 LDG.E.64 R14, desc[UR16][R14.64] ;  /* 0x000000100e0ed981 */ /* 0x000ee2000c1e1b00 */
[----:B------:R-:W-:Y:S02]  /*1e70*/  MOV R20, UR26 ;  /* 0x0000001a00147c02 */ /* 0x000fe40008000f00 */
[----:B------:R-:W-:Y:S01]  /*1e80*/  MOV R21, UR27 ;  /* 0x0000001b00157c02 */ /* 0x000fe20008000f00 */
[----:B------:R-:W4:Y:S05]  /*1e90*/  @!P6 LDG.E.64 R12, desc[UR16][R12.64] ;  /* 0x000000100c0ce981 */ /* 0x000f2a000c1e1b00 */
[----:B------:R-:W5:Y:S01]  /*1ea0*/  @!P2 LDG.E.64 R20, desc[UR16][R20.64] ;  /* 0x000000101414a981 */ /* 0x000f62000c1e1b00 */
[----:B------:R-:W-:-:S02]  /*1eb0*/  UIADD3 UR5, UPT, UPT, UR5, 0x8, URZ ;  /* 0x0000000805057890 */ /* 0x000fc4000fffe0ff */
[----:B------:R-:W-:Y:S02]  /*1ec0*/  UIADD3 UR23, UPT, UPT, UR23, 0x8, URZ ;  /* 0x0000000817177890 */ /* 0x000fe4000fffe0ff */
[----:B------:R-:W-:Y:S02]  /*1ed0*/  ULEA UR9, UR20, UR9, 0x3 ;  /* 0x0000000914097291 */ /* 0x000fe4000f8e18ff */
[----:B------:R-:W-:Y:S02]  /*1ee0*/  ULEA UR22, UR20, UR22, 0x3 ;  /* 0x0000001614167291 */ /* 0x000fe4000f8e18ff */
[----:B------:R-:W-:Y:S02]  /*1ef0*/  ULEA UR10, UR20, UR10, 0x3 ;  /* 0x0000000a140a7291 */ /* 0x000fe4000f8e18ff */
[----:B------:R-:W-:Y:S02]  /*1f00*/  ULEA UR14, UR20, UR14, 0x3 ;  /* 0x0000000e140e7291 */ /* 0x000fe4000f8e18ff */
[----:B------:R-:W-:-:S02]  /*1f10*/  ULEA UR11, UR20, UR11, 0x3 ;  /* 0x0000000b140b7291 */ /* 0x000fc4000f8e18ff */
        /* <DEDUP_REMOVED lines=13> */
[----:B------:R-:W-:-:S15]  /*1ff0*/  R2UR UR5, R22 ;  /* 0x00000000160572ca */ /* 0x000fde00000e0000 */
.L_x_1900:
[----:B------:R-:W-:-:S13]  /*2000*/  LOP3.LUT P2, RZ, R2, 0x7, RZ, 0xc0, !PT ;  /* 0x0000000702ff7812 */ /* 0x000fda000784c0ff */
[----:B------:R-:W-:Y:S05]  /*2010*/  @!P2 BRA `(.L_x_1897) ;  /* 0x000000040070a947 */ /* 0x000fea0003800000 */
[----:B------:R-:W-:-:S04]  /*2020*/  LOP3.LUT R12, R2, 0x7, RZ, 0xc0, !PT ;  /* 0x00000007020c7812 */ /* 0x000fc800078ec0ff */
[----:B------:R-:W-:-:S04]  /*2030*/  IADD3 R12, PT, PT, R12, -0x1, RZ ;  /* 0xffffffff0c0c7810 */ /* 0x000fc80007ffe0ff */
[----:B------:R-:W-:-:S13]  /*2040*/  ISETP.GE.U32.AND P2, PT, R12, 0x3, PT ;  /* 0x000000030c00780c */ /* 0x000fda0003f46070 */
[----:B------:R-:W-:Y:S05]  /*2050*/  @!P2 BRA `(.L_x_1902) ;  /* 0x0000000000b8a947 */ /* 0x000fea0003800000 */
[----:B------:R-:W-:Y:S01]  /*2060*/  MOV R12, UR5 ;  /* 0x00000005000c7c02 */ /* 0x000fe20008000f00 */
[----:B------:R-:W-:Y:S02]  /*2070*/  UIADD3 UR9, UPT, UPT, UR5, 0x1, URZ ;  /* 0x0000000105097890 */ /* 0x000fe4000fffe0ff */
[----:B------:R-:W-:Y:S01]  /*2080*/  UIADD3 UR12, UPT, UPT, UR5, 0x2, URZ ;  /* 0x00000002050c7890 */ /* 0x000fe2000fffe0ff */
[----:B------:R-:W-:Y:S01]  /*2090*/  ISETP.EQ.OR P2, PT, R12, UR15, P3 ;  /* 0x0000000f0c007c0c */ /* 0x000fe20009f42670 */
[----:B------:R-:W-:Y:S02]  /*20a0*/  UIADD3 UR14, UPT, UPT, UR5, 0x3, URZ ;  /* 0x00000003050e7890 */ /* 0x000fe4000fffe0ff */
[----:B------:R-:W-:Y:S02]  /*20b0*/  MOV R12, UR9 ;  /* 0x00000009000c7c02 */ /* 0x000fe40008000f00 */
[----:B------:R-:W-:Y:S02]  /*20c0*/  MOV R13, UR12 ;  /* 0x0000000c000d7c02 */ /* 0x000fe40008000f00 */
[----:B------:R-:W-:-:S02]  /*20d0*/  ISETP.EQ.OR P4, PT, R12, UR15, P3 ;  /* 0x0000000f0c007c0c */ /* 0x000fc40009f82670 */
[----:B------:R-:W-:Y:S02]  /*20e0*/  ISETP.EQ.OR P5, PT, R13, UR15, P3 ;  /* 0x0000000f0d007c0c */ /* 0x000fe40009fa2670 */
[----:B------:R-:W-:Y:S02]  /*20f0*/  MOV R12, UR14 ;  /* 0x0000000e000c7c02 */ /* 0x000fe40008000f00 */
[----:B------:R-:W-:Y:S02]  /*2100*/  VOTEU.ALL UP1, P2 ;  /* 0x0000000000ff7886 */ /* 0x000fe40001020000 */
[----:B------:R-:W-:-:S03]  /*2110*/  ISETP.EQ.OR P6, PT, R12, UR15, P3 ;  /* 0x0000000f0c007c0c */ /* 0x000fc60009fc2670 */
[----:B------:R-:W-:Y:S02]  /*2120*/  @!UP1 UIMAD UR10, UR5, UR20, UR6 ;  /* 0x00000014050a92a4 */ /* 0x000fe4000f8e0206 */
[----:B------:R-:W-:Y:S02]  /*2130*/  VOTEU.ALL UP0, P4 ;  /* 0x0000000000ff7886 */ /* 0x000fe40002000000 */
[----:B------:R-:W-:Y:S01]  /*2140*/  @!UP1 UIMAD.WIDE.U32 UR10, UR10, 0x8, UR18 ;  /* 0x000000080a0a98a5 */ /* 0x000fe2000f8e0012 */
[----:B------:R-:W-:Y:S02]  /*2150*/  VOTEU.ALL UP1, P5 ;  /* 0x0000000000ff7886 */ /* 0x000fe40002820000 */
[----:B------:R-:W-:-:S03]  /*2160*/  @!UP0 UIMAD UR9, UR9, UR20, UR6 ;  /* 0x00000014090982a4 */ /* 0x000fc6000f8e0206 */
[----:B--2---:R-:W-:Y:S01]  /*2170*/  MOV R18, UR10 ;  /* 0x0000000a00127c02 */ /* 0x004fe20008000f00 */
[----:B------:R-:W-:Y:S01]  /*2180*/  IMAD.U32 R19, RZ, RZ, UR11 ;  /* 0x0000000bff137e24 */ /* 0x000fe2000f8e00ff */
[----:B------:R-:W-:Y:S01]  /*2190*/  VOTEU.ALL UP2, P6 ;  /* 0x0000000000ff7886 */ /* 0x000fe20003040000 */
[----:B------:R-:W-:Y:S02]  /*21a0*/  @!UP1 UIMAD UR12, UR12, UR20, UR6 ;  /* 0x000000140c0c92a4 */ /* 0x000fe4000f8e0206 */
[----:B------:R-:W-:Y:S02]  /*21b0*/  @!UP0 UIMAD.WIDE.U32 UR10, UR9, 0x8, UR18 ;  /* 0x00000008090a88a5 */ /* 0x000fe4000f8e0012 */
[----:B------:R-:W0:Y:S01]  /*21c0*/  @!P2 LDG.E.64 R18, desc[UR16][R18.64] ;  /* 0x000000101212a981 */ /* 0x000e22000c1e1b00 */
[----:B------:R-:W-:Y:S02]  /*21d0*/  @!UP1 UIMAD.WIDE.U32 UR12, UR12, 0x8, UR18 ;  /* 0x000000080c0c98a5 */ /* 0x000fe4000f8e0012 */
[----:B------:R-:W-:Y:S01]  /*21e0*/  @!UP2 UIMAD UR9, UR14, UR20, UR6 ;  /* 0x000000140e09a2a4 */ /* 0x000fe2000f8e0206 */
[----:B------:R-:W-:-:S02]  /*21f0*/  MOV R14, UR10 ;  /* 0x0000000a000e7c02 */ /* 0x000fc40008000f00 */
[----:B------:R-:W-:Y:S01]  /*2200*/  MOV R15, UR11 ;  /* 0x0000000b000f7c02 */ /* 0x000fe20008000f00 */
[----:B------:R-:W-:Y:S01]  /*2210*/  @!UP2 UIMAD.WIDE.U32 UR10, UR9, 0x8, UR18 ;  /* 0x00000008090aa8a5 */ /* 0x000fe2000f8e0012 */
[----:B------:R-:W-:Y:S02]  /*2220*/  MOV R12, UR12 ;  /* 0x0000000c000c7c02 */ /* 0x000fe40008000f00 */
[----:B------:R-:W-:Y:S02]  /*2230*/  MOV R13, UR13 ;  /* 0x0000000d000d7c02 */ /* 0x000fe40008000f00 */
[----:B------:R-:W2:Y:S01]  /*2240*/  @!P4 LDG.E.64 R14, desc[UR16][R14.64] ;  /* 0x000000100e0ec981 */ /* 0x000ea2000c1e1b00 */
[----:B------:R-:W-:Y:S02]  /*2250*/  MOV R20, UR10 ;  /* 0x0000000a00147c02 */ /* 0x000fe40008000f00 */
[----:B------:R-:W-:Y:S01]  /*2260*/  MOV R21, UR11 ;  /* 0x0000000b00157c02 */ /* 0x000fe20008000f00 */
[----:B------:R-:W3:Y:S05]  /*2270*/  @!P5 LDG.E.64 R12, desc[UR16][R12.64] ;  /* 0x000000100c0cd981 */ /* 0x000eea000c1e1b00 */
[----:B------:R-:W4:Y:S01]  /*2280*/  @!P6 LDG.E.64 R20, desc[UR16][R20.64] ;  /* 0x000000101414e981 */ /* 0x000f22000c1e1b00 */
[----:B0-----:R-:W-:Y:S01]  /*2290*/  @!P2 FADD.FTZ R16, R16, R18 ;  /* 0x000000121010a221 */ /* 0x001fe20000010000 */
[----:B------:R-:W-:Y:S01]  /*22a0*/  MOV R18, UR5 ;  /* 0x0000000500127c02 */ /* 0x000fe20008000f00 */
[----:B------:R-:W-:-:S03]  /*22b0*/  @!P2 FADD.FTZ R17, R17, R19 ;  /* 0x000000131111a221 */ /* 0x000fc60000010000 */
[----:B------:R-:W-:-:S04]  /*22c0*/  IADD3 R18, PT, PT, R18, 0x4, RZ ;  /* 0x0000000412127810 */ /* 0x000fc80007ffe0ff */
[----:B------:R-:W-:Y:S01]  /*22d0*/  R2UR UR5, R18 ;  /* 0x00000000120572ca */ /* 0x000fe200000e0000 */
[----:B--2---:R-:W-:Y:S01]  /*22e0*/  @!P4 FADD.FTZ R16, R16, R14 ;  /* 0x0000000e1010c221 */ /* 0x004fe20000010000 */
[----:B------:R-:W-:-:S03]  /*22f0*/  @!P4 FADD.FTZ R17, R17, R15 ;  /* 0x0000000f1111c221 */ /* 0x000fc60000010000 */
[----:B---3--:R-:W-:Y:S01]  /*2300*/  @!P5 FADD.FTZ R16, R16, R12 ;  /* 0x0000000c1010d221 */ /* 0x008fe20000010000 */
[----:B------:R-:W-:-:S03]  /*2310*/  @!P5 FADD.FTZ R17, R17, R13 ;  /* 0x0000000d1111d221 */ /* 0x000fc60000010000 */
[----:B----4-:R-:W-:Y:S01]  /*2320*/  @!P6 FADD.FTZ R16, R16, R20 ;  /* 0x000000141010e221 */ /* 0x010fe20000010000 */
[----:B------:R-:W-:-:S07]  /*2330*/  @!P6 FADD.FTZ R17, R17, R21 ;  /* 0x000000151111e221 */ /* 0x000fce0000010000 */
.L_x_1902:
[----:B------:R-:W-:-:S13]  /*2340*/  LOP3.LUT P2, R12, R2, 0x3, RZ, 0xc0, !PT ;  /* 0x00000003020c7812 */ /* 0x000fda000784c0ff */
[----:B------:R-:W-:Y:S05]  /*2350*/  @!P2 BRA `(.L_x_1897) ;  /* 0x0000000000a0a947 */ /* 0x000fea0003800000 */
[----:B------:R-:W-:-:S13]  /*2360*/  ISETP.NE.AND P2, PT, R12, 0x1, PT ;  /* 0x000000010c00780c */ /* 0x000fda0003f45270 */
[----:B------:R-:W-:Y:S05]  /*2370*/  @!P2 BRA `(.L_x_1903) ;  /* 0x000000000060a947 */ /* 0x000fea0003800000 */
[----:B------:R-:W-:Y:S02]  /*2380*/  UIADD3 UR10, UPT, UPT, UR5, 0x1, URZ ;  /* 0x00000001050a7890 */ /* 0x000fe4000fffe0ff */
[----:B------:R-:W-:-:S04]  /*2390*/  MOV R12, UR5 ;  /* 0x00000005000c7c02 */ /* 0x000fc80008000f00 */
[----:B------:R-:W-:Y:S01]  /*23a0*/  ISETP.EQ.OR P4, PT, R12, UR15, P3 ;  /* 0x0000000f0c007c0c */ /* 0x000fe20009f82670 */
[----:B------:R-:W-:-:S05]  /*23b0*/  IMAD.U32 R12, RZ, RZ, UR10 ;  /* 0x0000000aff0c7e24 */ /* 0x000fca000f8e00ff */
        /* <DEDUP_REMOVED lines=8> */
[----:B------:R-:W-:-:S05]  /*2440*/  MOV R15, UR13 ;  /* 0x0000000d000f7c02 */ /* 0x000fca0008000f00 */
[----:B------:R-:W-:Y:S01]  /*2450*/  MOV R12, UR10 ;  /* 0x0000000a000c7c02 */ /* 0x000fe20008000f00 */
[----:B------:R-:W0:Y:S01]  /*2460*/  @!P4 LDG.E.64 R14, desc[UR16][R14.64] ;  /* 0x000000100e0ec981 */ /* 0x000e22000c1e1b00 */
[----:B------:R-:W-:-:S06]  /*2470*/  MOV R13, UR11 ;  /* 0x0000000b000d7c02 */ /* 0x000fcc0008000f00 */
[----:B------:R-:W3:Y:S01]  /*2480*/  @!P2 LDG.E.64 R12, desc[UR16][R12.64] ;  /* 0x000000100c0ca981 */ /* 0x000ee2000c1e1b00 */
[----:B--2---:R-:W-:-:S04]  /*2490*/  MOV R18, UR5 ;  /* 0x0000000500127c02 */ /* 0x004fc80008000f00 */
[----:B------:R-:W-:-:S04]  /*24a0*/  IADD3 R18, PT, PT, R18, 0x2, RZ ;  /* 0x0000000212127810 */ /* 0x000fc80007ffe0ff */
[----:B------:R-:W-:Y:S01]  /*24b0*/  R2UR UR5, R18 ;  /* 0x00000000120572ca */ /* 0x000fe200000e0000 */
[----:B0-----:R-:W-:Y:S01]  /*24c0*/  @!P4 FADD.FTZ R16, R16, R14 ;  /* 0x0000000e1010c221 */ /* 0x001fe20000010000 */
[----:B------:R-:W-:-:S03]  /*24d0*/  @!P4 FADD.FTZ R17, R17, R15 ;  /* 0x0000000f1111c221 */ /* 0x000fc60000010000 */
[----:B---3--:R-:W-:Y:S01]  /*24e0*/  @!P2 FADD.FTZ R16, R16, R12 ;  /* 0x0000000c1010a221 */ /* 0x008fe20000010000 */
[----:B------:R-:W-:-:S09]  /*24f0*/  @!P2 FADD.FTZ R17, R17, R13 ;  /* 0x0000000d1111a221 */ /* 0x000fd20000010000 */
.L_x_1903:
[----:B------:R-:W-:Y:S01]  /*2500*/  MOV R13, UR5 ;  /* 0x00000005000d7c02 */ /* 0x000fe20008000f00 */
[----:B------:R-:W-:Y:S01]  /*2510*/  BSSY.RECONVERGENT B0, `(.L_x_1897) ;  /* 0x000000c000007945 */ /* 0x000fe20003800200 */
[----:B------:R-:W-:Y:S02]  /*2520*/  LOP3.LUT R12, R2, 0x1, RZ, 0xc0, !PT ;  /* 0x00000001020c7812 */ /* 0x000fe400078ec0ff */
[----:B------:R-:W-:-:S04]  /*2530*/  ISETP.EQ.OR P2, PT, R13, UR15, P3 ;  /* 0x0000000f0d007c0c */ /* 0x000fc80009f42670 */
[----:B------:R-:W-:-:S13]  /*2540*/  ISETP.NE.U32.OR P2, PT, R12, 0x1, P2 ;  /* 0x000000010c00780c */ /* 0x000fda0001745470 */
[----:B------:R-:W-:Y:S05]  /*2550*/  @P2 BRA `(.L_x_1904) ;  /* 0x00000000001c2947 */ /* 0x000fea0003800000 */
[----:B------:R-:W-:Y:S01]  /*2560*/  UIMAD UR9, UR20, UR5, UR6 ;  /* 0x00000005140972a4 */ /* 0x000fe2000f8e0206 */
[----:B------:R-:W-:-:S05]  /*2570*/  HFMA2 R13, -RZ, RZ, 0, 4.76837158203125e-07 ;  /* 0x00000008ff0d7431 */ /* 0x000fca00000001ff */
[----:B------:R-:W-:-:S05]  /*2580*/  MOV R12, UR9 ;  /* 0x00000009000c7c02 */ /* 0x000fca0008000f00 */
[----:B------:R-:W-:-:S06]  /*2590*/  IMAD.WIDE.U32 R12, R12, R13, UR18 ;  /* 0x000000120c0c7e25 */ /* 0x000fcc000f8e000d */
[----:B------:R-:W0:Y:S02]  /*25a0*/  LDG.E.64 R12, desc[UR16][R12.64] ;  /* 0x000000100c0c7981 */ /* 0x000e24000c1e1b00 */
[----:B0-2---:R-:W-:Y:S01]  /*25b0*/  FADD.FTZ R16, R16, R12 ;  /* 0x0000000c10107221 */ /* 0x005fe20000010000 */
[----:B------:R-:W-:-:S07]  /*25c0*/  FADD.FTZ R17, R17, R13 ;  /* 0x0000000d11117221 */ /* 0x000fce0000010000 */
.L_x_1904:
[----:B------:R-:W-:Y:S05]  /*25d0*/  BSYNC.RECONVERGENT B0 ;  /* 0x0000000000007941 */ /* 0x000fea0003800200 */
.L_x_1897:
[----:B------:R-:W4:Y:S01]  /*25e0*/  S2UR UR9, SR_CgaCtaId ;  /* 0x00000000000979c3 */ /* 0x000f220000008800 */
[----:B------:R-:W3:Y:S01]  /*25f0*/  LDCU UR10, c[0x0][0x414] ;  /* 0x00008280ff0a77ac */ /* 0x000ee20008000800 */
[----:B-1----:R-:W-:Y:S01]  /*2600*/  IMAD.U32 R14, RZ, RZ, UR7 ;  /* 0x00000007ff0e7e24 */ /* 0x002fe2000f8e00ff */
[----:B------:R-:W-:-:S05]  /*2610*/  UMOV UR5, 0x400 ;  /* 0x0000040000057882 */ /* 0x000fca0000000000 */
[----:B------:R-:W1:Y:S08]  /*2620*/  @P0 LDC.64 R12, c[0x0][0x388] ;  /* 0x0000e200ff0c0b82 */ /* 0x000e700000000a00 */
[----:B--2---:R-:W2:Y:S01]  /*2630*/  LDC.64 R18, c[0x0][0x398] ;  /* 0x0000e600ff127b82 */ /* 0x004ea20000000a00 */
[----:B---3--:R-:W-:Y:S01]  /*2640*/  @P0 FMUL.FTZ R15, R17, UR10 ;  /* 0x0000000a110f0c20 */ /* 0x008fe20008410000 */
[----:B----4-:R-:W-:-:S06]  /*2650*/  ULEA UR5, UR9, UR5, 0x18 ;  /* 0x0000000509057291 */ /* 0x010fcc000f8ec0ff */
[----:B------:R-:W3:Y:S01]  /*2660*/  LDC.64 R20, c[0x0][0x3a0] ;  /* 0x0000e800ff147b82 */ /* 0x000ee20000000a00 */
[----:B-1----:R-:W-:-:S04]  /*2670*/  @P0 IMAD.WIDE R12, R14, 0x8, R12 ;  /* 0x000000080e0c0825 */ /* 0x002fc800078e020c */
[----:B------:R-:W-:Y:S01]  /*2680*/  @P0 FMUL.FTZ R14, R16, UR10 ;  /* 0x0000000a100e0c20 */ /* 0x000fe20008410000 */
[----:B------:R-:W-:Y:S04]  /*2690*/  @!P3 STS.64 [UR5+0xc0], R16 ;  /* 0x0000c010ff00b988 */ /* 0x000fe80008000a05 */
[----:B------:R1:W-:Y:S02]  /*26a0*/  @P0 STG.E.64 desc[UR16][R12.64], R14 ;  /* 0x0000000e0c000986 */ /* 0x0003e4000c101b10 */
[----:B-1----:R-:W-:-:S04]  /*26b0*/  LOP3.LUT R12, R41, 0xffff, RZ, 0xc0, !PT ;  /* 0x0000ffff290c7812 */ /* 0x002fc800078ec0ff */
[----:B------:R-:W-:-:S05]  /*26c0*/  IADD3 R12, PT, PT, R12, UR8, RZ ;  /* 0x000000080c0c7c10 */ /* 0x000fca000fffe0ff */
[C---:B--2---:R-:W-:Y:S01]  /*26d0*/  IMAD.WIDE R14, R12.reuse, 0x4, R18 ;  /* 0x000000040c0e7825 */ /* 0x044fe200078e0212 */
[----:B------:R-:W-:Y:S03]  /*26e0*/  BAR.SYNC.DEFER_BLOCKING 0x0 ;  /* 0x0000000000007b1d */ /* 0x000fe60000010000 */
[----:B---3--:R-:W-:-:S03]  /*26f0*/  IMAD.WIDE R12, R12, 0x4, R20 ;  /* 0x000000040c0c7825 */ /* 0x008fc600078e0214 */
[----:B------:R-:W5:Y:S04]  /*2700*/  LDG.E.64 R14, desc[UR16][R14.64] ;  /* 0x000000100e0e7981 */ /* 0x000f68000c1e1b00 */
[----:B------:R1:W5:Y:S01]  /*2710*/  LDG.E.64 R18, desc[UR16][R12.64] ;  /* 0x000000100c127981 */ /* 0x000362000c1e1b00 */
[----:B------:R-:W-:Y:S03]  /*2720*/  BSSY.RECONVERGENT B0, `(.L_x_1905) ;  /* 0x00001da000007945 */ /* 0x000fe60003800200 */
[----:B-1----:R-:W1:Y:S02]  /*2730*/  LDS.64 R12, [UR5+0xc0] ;  /* 0x0000c005ff0c7984 */ /* 0x002e640008000a00 */
[----:B-1----:R-:W-:-:S05]  /*2740*/  FMUL.FTZ R12, R12, UR10 ;  /* 0x0000000a0c0c7c20 */ /* 0x002fca0008410000 */
[----:B------:R-:W-:-:S13]  /*2750*/  R2UR UR5, R12 ;  /* 0x000000000c0572ca */ /* 0x000fda00000e0000 */
[----:B------:R-:W-:-:S05]  /*2760*/  MOV R12, UR5 ;  /* 0x00000005000c7c02 */ /* 0x000fca0008000f00 */
[----:B------:R-:W-:-:S04]  /*2770*/  FMUL.FTZ R12, R12, UR5 ;  /* 0x000000050c0c7c20 */ /* 0x000fc80008410000 */
[----:B------:R-:W-:-:S05]  /*2780*/  FFMA.FTZ R20, R13, UR10, -R12 ;  /* 0x0000000a0d147c23 */ /* 0x000fca000801080c */
[----:B------:R-:W-:-:S13]  /*2790*/  FSETP.GTU.FTZ.AND P2, PT, R20, RZ, PT ;  /* 0x000000ff1400720b */ /* 0x000fda0003f5c000 */
[----:B------:R-:W-:Y:S01]  /*27a0*/  VOTEU.ANY UP0, P2 ;  /* 0x0000000000ff7886 */ /* 0x000fe20001000100 */
[----:B------:R-:W-:-:S04]  /*27b0*/  PLOP3.LUT P2, PT, PT, PT, UP0, 0x80, 0x8 ;  /* 0x000000000008781c */ /* 0x000fc80003f4f008 */
[----:B------:R-:W1:Y:S09]  /*27c0*/  @UP0 LDCU UR8, c[0x0][0x3a8] ;  /* 0x00007500ff0807ac */ /* 0x000e720008000800 */
[----:B-1----:R-:W-:Y:S01]  /*27d0*/  @P2 FADD.FTZ R20, R20, UR8 ;  /* 0x0000000814142e21 */ /* 0x002fe20008010000 */
[----:B------:R-:W1:Y:S05]  /*27e0*/  LDCU.U8 UR8, c[0x0][0x3fc] ;  /* 0x00007f80ff0877ac */ /* 0x000e6a0008000000 */
[----:B------:R-:W2:Y:S01]  /*27f0*/  @P2 MUFU.RSQ R20, R20 ;  /* 0x0000001400142308 */ /* 0x000ea20000001400 */
[----:B-1----:R-:W-:-:S03]  /*2800*/  UISETP.NE.AND UP1, UPT, UR8, URZ, UPT ;  /* 0x000000ff0800728c */ /* 0x002fc6000bf25270 */
[----:B------:R-:W-:Y:S01]  /*2810*/  UMOV UR8, 0x3f800000 ;  /* 0x3f80000000087882 */ /* 0x000fe20000000000 */
[----:B--2---:R-:W-:-:S13]  /*2820*/  @P2 R2UR UR9, R20 ;  /* 0x00000000140922ca */ /* 0x004fda00000e0000 */
[----:B------:R-:W-:Y:S01]  /*2830*/  @UP0 UMOV UR8, UR9 ;  /* 0x0000000900080c82 */ /* 0x000fe20008000000 */
[----:B------:R-:W-:Y:S05]  /*2840*/  BRA.U UP1, `(.L_x_1906) ;  /* 0x0000000901f07547 */ /* 0x000fea000b800000 */
[----:B------:R-:W1:Y:S01]  /*2850*/  LDCU.64 UR12, c[0x0][0x3e8] ;  /* 0x00007d00ff0c77ac */ /* 0x000e620008000a00 */
[----:B------:R-:W-:Y:S01]  /*2860*/  SHF.R.S32.HI R23, RZ, 0x1f, R0 ;  /* 0x0000001fff177819 */ /* 0x000fe20000011400 */
[----:B------:R-:W-:Y:S01]  /*2870*/  BSSY.RECONVERGENT B1, `(.L_x_1907) ;  /* 0x000001b000017945 */ /* 0x000fe20003800200 */
[----:B------:R-:W-:Y:S02]  /*2880*/  SHF.R.S32.HI R22, RZ, 0x1f, R42 ;  /* 0x0000001fff167819 */ /* 0x000fe4000001142a */
[----:B-1----:R-:W-:Y:S02]  /*2890*/  ISETP.GE.U32.AND P2, PT, R0, UR12, PT ;  /* 0x0000000c00007c0c */ /* 0x002fe4000bf46070 */
[----:B------:R-:W-:Y:S02]  /*28a0*/  ISETP.GE.U32.AND P3, PT, R42, UR12, PT ;  /* 0x0000000c2a007c0c */ /* 0x000fe4000bf66070 */
[----:B------:R-:W-:Y:S02]  /*28b0*/  ISETP.GE.AND.EX P2, PT, R23, UR13, PT, P2 ;  /* 0x0000000d17007c0c */ /* 0x000fe4000bf46320 */
[----:B------:R-:W-:-:S02]  /*28c0*/  ISETP.GE.U32.AND P5, PT, R38, UR12, PT ;  /* 0x0000000c26007c0c */ /* 0x000fc4000bfa6070 */
[----:B------:R-:W-:Y:S02]  /*28d0*/  ISETP.GE.U32.AND P1, PT, R37, UR12, PT ;  /* 0x0000000c25007c0c */ /* 0x000fe4000bf26070 */
[----:B------:R-:W-:-:S07]  /*28e0*/  ISETP.GE.AND.EX P3, PT, R22, UR13, PT, P3 ;  /* 0x0000000d16007c0c */ /* 0x000fce000bf66330 */
[----:B------:R-:W-:Y:S06]  /*28f0*/  @P2 BRA `(.L_x_1908) ;  /* 0x0000000000482947 */ /* 0x000fec0003800000 */
[----:B------:R-:W0:Y:S01]  /*2900*/  LDCU.64 UR18, c[0x0][0x3e0] ;  /* 0x00007c00ff1277ac */ /* 0x000e220008000a00 */
[----:B------:R-:W-:Y:S01]  /*2910*/  MOV R12, R6 ;  /* 0x00000006000c7202 */ /* 0x000fe20000000f00 */
[----:B------:R-:W-:Y:S01]  /*2920*/  FADD.FTZ R34, R34, -UR5 ;  /* 0x8000000522227e21 */ /* 0x000fe20008010000 */
[----:B------:R-:W-:Y:S01]  /*2930*/  MOV R13, R9 ;  /* 0x00000009000d7202 */ /* 0x000fe20000000f00 */
[----:B------:R-:W1:Y:S01]  /*2940*/  LDCU.64 UR10, c[0x0][0x380] ;  /* 0x00007000ff0a77ac */ /* 0x000e620008000a00 */
[----:B------:R-:W-:Y:S01]  /*2950*/  FADD.FTZ R26, R26, -UR5 ;  /* 0x800000051a1a7e21 */ /* 0x000fe20008010000 */
[----:B------:R-:W-:-:S03]  /*2960*/  FMUL.FTZ R20, R34, UR8 ;  /* 0x0000000822147c20 */ /* 0x000fc60008410000 */
[----:B------:R-:W-:Y:S01]  /*2970*/  FMUL.FTZ R21, R26, UR8 ;  /* 0x000000081a157c20 */ /* 0x000fe20008410000 */
[----:B-----5:R-:W-:-:S03]  /*2980*/  FFMA.FTZ R20, R14, R20, R18 ;  /* 0x000000140e147223 */ /* 0x020fc60000010012 */
[----:B------:R-:W-:Y:S01]  /*2990*/  FFMA.FTZ R21, R15, R21, R19 ;  /* 0x000000150f157223 */ /* 0x000fe20000010013 */
[----:B0-----:R-:W-:-:S04]  /*29a0*/  IMAD R16, R23, UR18, RZ ;  /* 0x0000001217107c24 */ /* 0x001fc8000f8e02ff */
[----:B------:R-:W-:Y:S01]  /*29b0*/  F2FP.BF16.F32.PACK_AB R21, R21, R20 ;  /* 0x000000141515723e */ /* 0x000fe200000010ff */
[----:B------:R-:W-:-:S04]  /*29c0*/  IMAD.WIDE.U32 R12, R0, UR18, R12 ;  /* 0x00000012000c7c25 */ /* 0x000fc8000f8e000c */
[----:B------:R-:W-:-:S05]  /*29d0*/  IMAD R16, R0, UR19, R16 ;  /* 0x0000001300107c24 */ /* 0x000fca000f8e0210 */
[----:B------:R-:W-:Y:S02]  /*29e0*/  IADD3 R13, PT, PT, R13, R16, RZ ;  /* 0x000000100d0d7210 */ /* 0x000fe40007ffe0ff */
[----:B-1----:R-:W-:-:S04]  /*29f0*/  LEA R16, P2, R12, UR10, 0x1 ;  /* 0x0000000a0c107c11 */ /* 0x002fc8000f8408ff */
[----:B------:R-:W-:-:S05]  /*2a00*/  LEA.HI.X R17, R12, UR11, R13, 0x1, P2 ;  /* 0x0000000b0c117c11 */ /* 0x000fca00090f0c0d */
[----:B------:R1:W-:Y:S04]  /*2a10*/  STG.E desc[UR16][R16.64], R21 ;  /* 0x0000001510007986 */ /* 0x0003e8000c101910 */
.L_x_1908:
[----:B------:R-:W-:Y:S05]  /*2a20*/  BSYNC.RECONVERGENT B1 ;  /* 0x0000000000017941 */ /* 0x000fea0003800200 */
.L_x_1907:
[----:B------:R-:W-:Y:S04]  /*2a30*/  BSSY.RECONVERGENT B1, `(.L_x_1909) ;  /* 0x0000014000017945 */ /* 0x000fe80003800200 */
[----:B------:R-:W-:Y:S05]  /*2a40*/  @P3 BRA `(.L_x_1910) ;  /* 0x0000000000483947 */ /* 0x000fea0003800000 */
[----:B------:R-:W2:Y:S01]  /*2a50*/  LDCU.64 UR10, c[0x0][0x3e0] ;  /* 0x00007c00ff0a77ac */ /* 0x000ea20008000a00 */
[----:B------:R-:W-:Y:S01]  /*2a60*/  MOV R12, R6 ;  /* 0x00000006000c7202 */ /* 0x000fe20000000f00 */
[----:B------:R-:W-:Y:S01]  /*2a70*/  FADD.FTZ R20, R33, -UR5 ;  /* 0x8000000521147e21 */ /* 0x000fe20008010000 */
[----:B------:R-:W-:Y:S01]  /*2a80*/  MOV R13, R9 ;  /* 0x00000009000d7202 */ /* 0x000fe20000000f00 */
[----:B------:R-:W3:Y:S01]  /*2a90*/  LDCU.64 UR18, c[0x0][0x380] ;  /* 0x00007000ff1277ac */ /* 0x000ee20008000a00 */
[----:B01----:R-:W-:Y:S01]  /*2aa0*/  FADD.FTZ R16, R25, -UR5 ;  /* 0x8000000519107e21 */ /* 0x003fe20008010000 */
[----:B------:R-:W-:-:S03]  /*2ab0*/  FMUL.FTZ R20, R20, UR8 ;  /* 0x0000000814147c20 */ /* 0x000fc60008410000 */
[----:B------:R-:W-:Y:S01]  /*2ac0*/  FMUL.FTZ R16, R16, UR8 ;  /* 0x0000000810107c20 */ /* 0x000fe20008410000 */
[----:B-----5:R-:W-:-:S03]  /*2ad0*/  FFMA.FTZ R20, R14, R20, R18 ;  /* 0x000000140e147223 */ /* 0x020fc60000010012 */
[----:B------:R-:W-:Y:S01]  /*2ae0*/  FFMA.FTZ R21, R15, R16, R19 ;  /* 0x000000100f157223 */ /* 0x000fe20000010013 */
[----:B--2---:R-:W-:-:S04]  /*2af0*/  IMAD R17, R22, UR10, RZ ;  /* 0x0000000a16117c24 */ /* 0x004fc8000f8e02ff */
[----:B------:R-:W-:Y:S01]  /*2b00*/  F2FP.BF16.F32.PACK_AB R21, R21, R20 ;  /* 0x000000141515723e */ /* 0x000fe200000010ff */
[----:B------:R-:W-:-:S04]  /*2b10*/  IMAD.WIDE.U32 R12, R42, UR10, R12 ;  /* 0x0000000a2a0c7c25 */ /* 0x000fc8000f8e000c */
[----:B------:R-:W-:Y:S01]  /*2b20*/  IMAD R17, R42, UR11, R17 ;  /* 0x0000000b2a117c24 */ /* 0x000fe2000f8e0211 */
[----:B---3--:R-:W-:-:S04]  /*2b30*/  LEA R16, P2, R12, UR18, 0x1 ;  /* 0x000000120c107c11 */ /* 0x008fc8000f8408ff */
[----:B------:R-:W-:-:S04]  /*2b40*/  IADD3 R17, PT, PT, R13, R17, RZ ;  /* 0x000000110d117210 */ /* 0x000fc80007ffe0ff */
[----:B------:R-:W-:-:S05]  /*2b50*/  LEA.HI.X R17, R12, UR19, R17, 0x1, P2 ;  /* 0x000000130c117c11 */ /* 0x000fca00090f0c11 */
[----:B------:R2:W-:Y:S02]  /*2b60*/  STG.E desc[UR16][R16.64], R21 ;  /* 0x0000001510007986 */ /* 0x0005e4000c101910 */
.L_x_1910:
[----:B------:R-:W-:Y:S05]  /*2b70*/  BSYNC.RECONVERGENT B1 ;  /* 0x0000000000017941 */ /* 0x000fea0003800200 */
.L_x_1909:
[----:B012---:R-:W-:Y:S01]  /*2b80*/  SHF.R.S32.HI R17, RZ, 0x1f, R38 ;  /* 0x0000001fff117819 */ /* 0x007fe20000011426 */
[----:B------:R-:W-:Y:S01]  /*2b90*/  BSSY.RECONVERGENT B1, `(.L_x_1911) ;  /* 0x0000020000017945 */ /* 0x000fe20003800200 */
[----:B------:R-:W-:Y:S02]  /*2ba0*/  ISETP.GE.U32.AND P6, PT, R36, UR12, PT ;  /* 0x0000000c24007c0c */ /* 0x000fe4000bfc6070 */
[----:B------:R-:W-:Y:S02]  /*2bb0*/  ISETP.GE.AND.EX P5, PT, R17, UR13, PT, P5 ;  /* 0x0000000d11007c0c */ /* 0x000fe4000bfa6350 */
[----:B------:R-:W-:Y:S02]  /*2bc0*/  ISETP.GE.U32.AND P2, PT, R35, UR12, PT ;  /* 0x0000000c23007c0c */ /* 0x000fe4000bf46070 */
[----:B------:R-:W-:Y:S02]  /*2bd0*/  ISETP.GE.U32.AND P3, PT, R40, UR12, PT ;  /* 0x0000000c28007c0c */ /* 0x000fe4000bf66070 */
[----:B------:R-:W-:-:S02]  /*2be0*/  SHF.R.S32.HI R23, RZ, 0x1f, R37 ;  /* 0x0000001fff177819 */ /* 0x000fc40000011425 */
[----:B------:R-:W-:Y:S02]  /*2bf0*/  SHF.R.S32.HI R22, RZ, 0x1f, R36 ;  /* 0x0000001fff167819 */ /* 0x000fe40000011424 */
[----:B------:R-:W-:Y:S02]  /*2c00*/  ISETP.GE.U32.AND P4, PT, R39, UR12, PT ;  /* 0x0000000c27007c0c */ /* 0x000fe4000bf86070 */
[----:B------:R-:W-:Y:S02]  /*2c10*/  ISETP.GE.AND.EX P1, PT, R23, UR13, PT, P1 ;  /* 0x0000000d17007c0c */ /* 0x000fe4000bf26310 */
[----:B------:R-:W-:Y:S02]  /*2c20*/  ISETP.GE.AND.EX P6, PT, R22, UR13, PT, P6 ;  /* 0x0000000d16007c0c */ /* 0x000fe4000bfc6360 */
[----:B------:R-:W-:Y:S02]  /*2c30*/  ISETP.GE.AND.EX P2, PT, R45, UR13, PT, P2 ;  /* 0x0000000d2d007c0c */ /* 0x000fe4000bf46320 */
[----:B------:R-:W-:-:S02]  /*2c40*/  ISETP.GE.AND.EX P3, PT, R44, UR13, PT, P3 ;  /* 0x0000000d2c007c0c */ /* 0x000fc4000bf66330 */
[----:B------:R-:W-:Y:S01]  /*2c50*/  ISETP.GE.AND.EX P4, PT, R43, UR13, PT, P4 ;  /* 0x0000000d2b007c0c */ /* 0x000fe2000bf86340 */
[----:B------:R-:W-:-:S12]  /*2c60*/  @P5 BRA `(.L_x_1912) ;  /* 0x0000000000485947 */ /* 0x000fd80003800000 */
[----:B------:R-:W0:Y:S01]  /*2c70*/  LDCU.64 UR10, c[0x0][0x3e0] ;  /* 0x00007c00ff0a77ac */ /* 0x000e220008000a00 */
[----:B------:R-:W-:Y:S01]  /*2c80*/  MOV R12, R6 ;  /* 0x00000006000c7202 */ /* 0x000fe20000000f00 */
[----:B------:R-:W-:Y:S01]  /*2c90*/  FADD.FTZ R21, R32, -UR5 ;  /* 0x8000000520157e21 */ /* 0x000fe20008010000 */
[----:B------:R-:W-:Y:S01]  /*2ca0*/  FADD.FTZ R16, R24, -UR5 ;  /* 0x8000000518107e21 */ /* 0x000fe20008010000 */
[----:B------:R-:W1:Y:S01]  /*2cb0*/  LDCU.64 UR18, c[0x0][0x380] ;  /* 0x00007000ff1277ac */ /* 0x000e620008000a00 */
[----:B------:R-:W-:Y:S02]  /*2cc0*/  IMAD.MOV.U32 R13, RZ, RZ, R9 ;  /* 0x000000ffff0d7224 */ /* 0x000fe400078e0009 */
[----:B------:R-:W-:Y:S01]  /*2cd0*/  FMUL.FTZ R21, R21, UR8 ;  /* 0x0000000815157c20 */ /* 0x000fe20008410000 */
[----:B------:R-:W-:-:S03]  /*2ce0*/  FMUL.FTZ R16, R16, UR8 ;  /* 0x0000000810107c20 */ /* 0x000fc60008410000 */
[----:B-----5:R-:W-:Y:S01]  /*2cf0*/  FFMA.FTZ R21, R14, R21, R18 ;  /* 0x000000150e157223 */ /* 0x020fe20000010012 */
[----:B------:R-:W-:-:S05]  /*2d00*/  FFMA.FTZ R20, R15, R16, R19 ;  /* 0x000000100f147223 */ /* 0x000fca0000010013 */
        /* <DEDUP_REMOVED lines=8> */
.L_x_1912:
[----:B------:R-:W-:Y:S05]  /*2d90*/  BSYNC.RECONVERGENT B1 ;  /* 0x0000000000017941 */ /* 0x000fea0003800200 */
.L_x_1911:
[----:B------:R-:W-:Y:S04]  /*2da0*/  BSSY.RECONVERGENT B1, `(.L_x_1913) ;  /* 0x0000014000017945 */ /* 0x000fe80003800200 */
[----:B------:R-:W-:Y:S05]  /*2db0*/  @P1 BRA `(.L_x_1914) ;  /* 0x0000000000481947 */ /* 0x000fea0003800000 */
[----:B------:R-:W1:Y:S01]  /*2dc0*/  LDCU.64 UR10, c[0x0][0x3e0] ;  /* 0x00007c00ff0a77ac */ /* 0x000e620008000a00 */
[----:B------:R-:W-:Y:S01]  /*2dd0*/  MOV R12, R6 ;  /* 0x00000006000c7202 */ /* 0x000fe20000000f00 */
[----:B------:R-:W-:Y:S01]  /*2de0*/  FADD.FTZ R31, R31, -UR5 ;  /* 0x800000051f1f7e21 */ /* 0x000fe20008010000 */
[----:B------:R-:W-:Y:S01]  /*2df0*/  MOV R13, R9 ;  /* 0x00000009000d7202 */ /* 0x000fe20000000f00 */
[----:B------:R-:W2:Y:S01]  /*2e00*/  LDCU.64 UR18, c[0x0][0x380] ;  /* 0x00007000ff1277ac */ /* 0x000ea20008000a00 */
[----:B------:R-:W-:Y:S01]  /*2e10*/  FADD.FTZ R11, R11, -UR5 ;  /* 0x800000050b0b7e21 */ /* 0x000fe20008010000 */
[----:B------:R-:W-:-:S03]  /*2e20*/  FMUL.FTZ R31, R31, UR8 ;  /* 0x000000081f1f7c20 */ /* 0x000fc60008410000 */
[----:B0-----:R-:W-:Y:S01]  /*2e30*/  FMUL.FTZ R16, R11, UR8 ;  /* 0x000000080b107c20 */ /* 0x001fe20008410000 */
[----:B-----5:R-:W-:Y:S01]  /*2e40*/  FFMA.FTZ R11, R14, R31, R18 ;  /* 0x0000001f0e0b7223 */ /* 0x020fe20000010012 */
[----:B-1----:R-:W-:Y:S02]  /*2e50*/  IMAD R20, R23, UR10, RZ ;  /* 0x0000000a17147c24 */ /* 0x002fe4000f8e02ff */
[----:B------:R-:W-:-:S04]  /*2e60*/  IMAD.WIDE.U32 R12, R37, UR10, R12 ;  /* 0x0000000a250c7c25 */ /* 0x000fc8000f8e000c */
[----:B------:R-:W-:Y:S02]  /*2e70*/  IMAD R17, R37, UR11, R20 ;  /* 0x0000000b25117c24 */ /* 0x000fe4000f8e0214 */
[----:B------:R-:W-:Y:S01]  /*2e80*/  FFMA.FTZ R20, R15, R16, R19 ;  /* 0x000000100f147223 */ /* 0x000fe20000010013 */
[----:B--2---:R-:W-:Y:S02]  /*2e90*/  LEA R16, P1, R12, UR18, 0x1 ;  /* 0x000000120c107c11 */ /* 0x004fe4000f8208ff */
[----:B------:R-:W-:Y:S02]  /*2ea0*/  IADD3 R17, PT, PT, R13, R17, RZ ;  /* 0x000000110d117210 */ /* 0x000fe40007ffe0ff */
[----:B------:R-:W-:Y:S02]  /*2eb0*/  F2FP.BF16.F32.PACK_AB R11, R20, R11 ;  /* 0x0000000b140b723e */ /* 0x000fe400000010ff */
[----:B------:R-:W-:-:S05]  /*2ec0*/  LEA.HI.X R17, R12, UR19, R17, 0x1, P1 ;  /* 0x000000130c117c11 */ /* 0x000fca00088f0c11 */
[----:B------:R1:W-:Y:S02]  /*2ed0*/  STG.E desc[UR16][R16.64], R11 ;  /* 0x0000000b10007986 */ /* 0x0003e4000c101910 */
.L_x_1914:
[----:B------:R-:W-:Y:S05]  /*2ee0*/  BSYNC.RECONVERGENT B1 ;  /* 0x0000000000017941 */ /* 0x000fea0003800200 */
.L_x_1913:
[----:B------:R-:W-:Y:S04]  /*2ef0*/  BSSY.RECONVERGENT B1, `(.L_x_1915) ;  /* 0x0000014000017945 */ /* 0x000fe80003800200 */
[----:B------:R-:W-:Y:S05]  /*2f00*/  @P6 BRA `(.L_x_1916) ;  /* 0x0000000000486947 */ /* 0x000fea0003800000 */
[----:B------:R-:W2:Y:S01]  /*2f10*/  LDCU.64 UR10, c[0x0][0x3e0] ;  /* 0x00007c00ff0a77ac */ /* 0x000ea20008000a00 */
[----:B------:R-:W-:Y:S01]  /*2f20*/  MOV R12, R6 ;  /* 0x00000006000c7202 */ /* 0x000fe20000000f00 */
[----:B------:R-:W-:Y:S01]  /*2f30*/  FADD.FTZ R30, R30, -UR5 ;  /* 0x800000051e1e7e21 */ /* 0x000fe20008010000 */
[----:B------:R-:W-:Y:S01]  /*2f40*/  MOV R13, R9 ;  /* 0x00000009000d7202 */ /* 0x000fe20000000f00 */
[----:B------:R-:W3:Y:S01]  /*2f50*/  LDCU.64 UR18, c[0x0][0x380] ;  /* 0x00007000ff1277ac */ /* 0x000ee20008000a00 */
[----:B-1----:R-:W-:Y:S01]  /*2f60*/  FADD.FTZ R11, R3, -UR5 ;  /* 0x80000005030b7e21 */ /* 0x002fe20008010000 */
[----:B------:R-:W-:-:S03]  /*2f70*/  FMUL.FTZ R3, R30, UR8 ;  /* 0x000000081e037c20 */ /* 0x000fc60008410000 */
[----:B0-----:R-:W-:Y:S01]  /*2f80*/  FMUL.FTZ R16, R11, UR8 ;  /* 0x000000080b107c20 */ /* 0x001fe20008410000 */
        /* <DEDUP_REMOVED lines=10> */
.L_x_1916:
[----:B------:R-:W-:Y:S05]  /*3030*/  BSYNC.RECONVERGENT B1 ;  /* 0x0000000000017941 */ /* 0x000fea0003800200 */
.L_x_1915:
[----:B------:R-:W-:Y:S04]  /*3040*/  BSSY.RECONVERGENT B1, `(.L_x_1917) ;  /* 0x0000014000017945 */ /* 0x000fe80003800200 */
[----:B------:R-:W-:Y:S05]  /*3050*/  @P2 BRA `(.L_x_1918) ;  /* 0x0000000000482947 */ /* 0x000fea0003800000 */
[----:B------:R-:W0:Y:S01]  /*3060*/  LDCU.64 UR10, c[0x0][0x3e0] ;  /* 0x00007c00ff0a77ac */ /* 0x000e220008000a00 */
[----:B------:R-:W-:Y:S01]  /*3070*/  MOV R12, R6 ;  /* 0x00000006000c7202 */ /* 0x000fe20000000f00 */
[----:B------:R-:W-:Y:S01]  /*3080*/  FADD.FTZ R29, R29, -UR5 ;  /* 0x800000051d1d7e21 */ /* 0x000fe20008010000 */
[----:B------:R-:W-:Y:S01]  /*3090*/  MOV R13, R9 ;  /* 0x00000009000d7202 */ /* 0x000fe20000000f00 */
[----:B------:R-:W3:Y:S01]  /*30a0*/  LDCU.64 UR18, c[0x0][0x380] ;  /* 0x00007000ff1277ac */ /* 0x000ee20008000a00 */
[----:B------:R-:W-:Y:S01]  /*30b0*/  FADD.FTZ R4, R4, -UR5 ;  /* 0x8000000504047e21 */ /* 0x000fe20008010000 */
[----:B------:R-:W-:-:S03]  /*30c0*/  FMUL.FTZ R29, R29, UR8 ;  /* 0x000000081d1d7c20 */ /* 0x000fc60008410000 */
[----:B------:R-:W-:Y:S01]  /*30d0*/  FMUL.FTZ R4, R4, UR8 ;  /* 0x0000000804047c20 */ /* 0x000fe20008410000 */
[----:B--2--5:R-:W-:-:S03]  /*30e0*/  FFMA.FTZ R3, R14, R29, R18 ;  /* 0x0000001d0e037223 */ /* 0x024fc60000010012 */
[----:B------:R-:W-:Y:S01]  /*30f0*/  FFMA.FTZ R4, R15, R4, R19 ;  /* 0x000000040f047223 */ /* 0x000fe20000010013 */
[----:B01----:R-:W-:-:S04]  /*3100*/  IMAD R16, R45, UR10, RZ ;  /* 0x0000000a2d107c24 */ /* 0x003fc8000f8e02ff */
[----:B------:R-:W-:Y:S01]  /*3110*/  F2FP.BF16.F32.PACK_AB R3, R4, R3 ;  /* 0x000000030403723e */ /* 0x000fe200000010ff */
[----:B------:R-:W-:-:S04]  /*3120*/  IMAD.WIDE.U32 R12, R35, UR10, R12 ;  /* 0x0000000a230c7c25 */ /* 0x000fc8000f8e000c */
[----:B------:R-:W-:Y:S01]  /*3130*/  IMAD R11, R35, UR11, R16 ;  /* 0x0000000b230b7c24 */ /* 0x000fe2000f8e0210 */
[----:B---3--:R-:W-:-:S03]  /*3140*/  LEA R16, P1, R12, UR18, 0x1 ;  /* 0x000000120c107c11 */ /* 0x008fc6000f8208ff */
[----:B------:R-:W-:-:S05]  /*3150*/  IMAD.IADD R11, R13, 0x1, R11 ;  /* 0x000000010d0b7824 */ /* 0x000fca00078e020b */
[----:B------:R-:W-:-:S05]  /*3160*/  LEA.HI.X R17, R12, UR19, R11, 0x1, P1 ;  /* 0x000000130c117c11 */ /* 0x000fca00088f0c0b */
[----:B------:R3:W-:Y:S02]  /*3170*/  STG.E desc[UR16][R16.64], R3 ;  /* 0x0000000310007986 */ /* 0x0007e4000c101910 */
.L_x_1918:
[----:B------:R-:W-:Y:S05]  /*3180*/  BSYNC.RECONVERGENT B1 ;  /* 0x0000000000017941 */ /* 0x000fea0003800200 */
.L_x_1917:
[----:B------:R-:W-:Y:S04]  /*3190*/  BSSY.RECONVERGENT B1, `(.L_x_1919) ;  /* 0x0000014000017945 */ /* 0x000fe80003800200 */
[----:B------:R-:W-:Y:S05]  /*31a0*/  @P3 BRA `(.L_x_1920) ;  /* 0x0000000000483947 */ /* 0x000fea0003800000 */
[----:B------:R-:W4:Y:S01]  /*31b0*/  LDCU.64 UR10, c[0x0][0x3e0] ;  /* 0x00007c00ff0a77ac */ /* 0x000f220008000a00 */
[----:B-1----:R-:W-:Y:S01]  /*31c0*/  FADD.FTZ R11, R5, -UR5 ;  /* 0x80000005050b7e21 */ /* 0x002fe20008010000 */
[----:B------:R-:W-:Y:S01]  /*31d0*/  MOV R4, R6 ;  /* 0x0000000600047202 */ /* 0x000fe20000000f00 */
[----:B------:R-:W-:Y:S01]  /*31e0*/  FADD.FTZ R28, R28, -UR5 ;  /* 0x800000051c1c7e21 */ /* 0x000fe20008010000 */
[----:B------:R-:W1:Y:S01]  /*31f0*/  LDCU.64 UR18, c[0x0][0x380] ;  /* 0x00007000ff1277ac */ /* 0x000e620008000a00 */
[----:B------:R-:W-:Y:S01]  /*3200*/  MOV R5, R9 ;  /* 0x0000000900057202 */ /* 0x000fe20000000f00 */
[----:B------:R-:W-:Y:S01]  /*3210*/  FMUL.FTZ R12, R11, UR8 ;  /* 0x000000080b0c7c20 */ /* 0x000fe20008410000 */
[----:B--23--:R-:W-:-:S03]  /*3220*/  FMUL.FTZ R3, R28, UR8 ;  /* 0x000000081c037c20 */ /* 0x00cfc60008410000 */
[----:B0----5:R-:W-:Y:S01]  /*3230*/  FFMA.FTZ R16, R15, R12, R19 ;  /* 0x0000000c0f107223 */ /* 0x021fe20000010013 */
[----:B------:R-:W-:-:S05]  /*3240*/  FFMA.FTZ R3, R14, R3, R18 ;  /* 0x000000030e037223 */ /* 0x000fca0000010012 */
[----:B------:R-:W-:Y:S01]  /*3250*/  F2FP.BF16.F32.PACK_AB R3, R16, R3 ;  /* 0x000000031003723e */ /* 0x000fe200000010ff */
[----:B----4-:R-:W-:Y:S02]  /*3260*/  IMAD R13, R44, UR10, RZ ;  /* 0x0000000a2c0d7c24 */ /* 0x010fe4000f8e02ff */
[----:B------:R-:W-:-:S04]  /*3270*/  IMAD.WIDE.U32 R4, R40, UR10, R4 ;  /* 0x0000000a28047c25 */ /* 0x000fc8000f8e0004 */
[----:B------:R-:W-:Y:S01]  /*3280*/  IMAD R13, R40, UR11, R13 ;  /* 0x0000000b280d7c24 */ /* 0x000fe2000f8e020d */
[----:B-1----:R-:W-:-:S04]  /*3290*/  LEA R12, P1, R4, UR18, 0x1 ;  /* 0x00000012040c7c11 */ /* 0x002fc8000f8208ff */
[----:B------:R-:W-:-:S04]  /*32a0*/  IADD3 R13, PT, PT, R5, R13, RZ ;  /* 0x0000000d050d7210 */ /* 0x000fc80007ffe0ff */
[----:B------:R-:W-:-:S05]  /*32b0*/  LEA.HI.X R13, R4, UR19, R13, 0x1, P1 ;  /* 0x00000013040d7c11 */ /* 0x000fca00088f0c0d */
[----:B------:R4:W-:Y:S02]  /*32c0*/  STG.E desc[UR16][R12.64], R3 ;  /* 0x000000030c007986 */ /* 0x0009e4000c101910 */
.L_x_1920:
[----:B------:R-:W-:Y:S05]  /*32d0*/  BSYNC.RECONVERGENT B1 ;  /* 0x0000000000017941 */ /* 0x000fea0003800200 */
.L_x_1919:
[----:B------:R-:W-:Y:S05]  /*32e0*/  @P4 BRA `(.L_x_1921) ;  /* 0x0000001000744947 */ /* 0x000fea0003800000 */
[----:B------:R-:W0:Y:S01]  /*32f0*/  LDCU.64 UR10, c[0x0][0x3e0] ;  /* 0x00007c00ff0a77ac */ /* 0x000e220008000a00 */
[----:B------:R-:W-:Y:S01]  /*3300*/  MOV R7, R9 ;  /* 0x0000000900077202 */ /* 0x000fe20000000f00 */
[----:B------:R-:W-:Y:S01]  /*3310*/  FADD.FTZ R27, R27, -UR5 ;  /* 0x800000051b1b7e21 */ /* 0x000fe20008010000 */
[----:B------:R-:W-:Y:S01]  /*3320*/  FADD.FTZ R10, R10, -UR5 ;  /* 0x800000050a0a7e21 */ /* 0x000fe20008010000 */
[----:B------:R-:W1:Y:S02]  /*3330*/  LDCU.64 UR12, c[0x0][0x380] ;  /* 0x00007000ff0c77ac */ /* 0x000e640008000a00 */
[----:B------:R-:W-:Y:S01]  /*3340*/  FMUL.FTZ R27, R27, UR8 ;  /* 0x000000081b1b7c20 */ /* 0x000fe20008410000 */
[----:B------:R-:W-:-:S03]  /*3350*/  FMUL.FTZ R10, R10, UR8 ;  /* 0x000000080a0a7c20 */ /* 0x000fc60008410000 */
[----:B--2345:R-:W-:Y:S01]  /*3360*/  FFMA.FTZ R3, R14, R27, R18 ;  /* 0x0000001b0e037223 */ /* 0x03cfe20000010012 */
        /* <DEDUP_REMOVED lines=8> */
[----:B------:R0:W-:Y:S01]  /*33f0*/  STG.E desc[UR16][R4.64], R3 ;  /* 0x0000000304007986 */ /* 0x0001e2000c101910 */
[----:B------:R-:W-:Y:S05]  /*3400*/  BRA `(.L_x_1921) ;  /* 0x00000010002c7947 */ /* 0x000fea0003800000 */
.L_x_1906:
[----:B------:R-:W1:Y:S01]  /*3410*/  LDCU.64 UR18, c[0x0][0x3e8] ;  /* 0x00007d00ff1277ac */ /* 0x000e620008000a00 */
[----:B------:R-:W-:Y:S01]  /*3420*/  SHF.R.S32.HI R12, RZ, 0x1f, R42 ;  /* 0x0000001fff0c7819 */ /* 0x000fe2000001142a */
[----:B------:R-:W-:Y:S01]  /*3430*/  BSSY.RECONVERGENT B1, `(.L_x_1922) ;  /* 0x0000023000017945 */ /* 0x000fe20003800200 */
[----:B-1----:R-:W-:Y:S02]  /*3440*/  ISETP.GE.U32.AND P2, PT, R42, UR18, PT ;  /* 0x000000122a007c0c */ /* 0x002fe4000bf46070 */
[----:B------:R-:W-:Y:S02]  /*3450*/  ISETP.GE.U32.AND P5, PT, R38, UR18, PT ;  /* 0x0000001226007c0c */ /* 0x000fe4000bfa6070 */
[----:B------:R-:W-:Y:S02]  /*3460*/  ISETP.GE.U32.AND P6, PT, R37, UR18, PT ;  /* 0x0000001225007c0c */ /* 0x000fe4000bfc6070 */
[----:B------:R-:W-:Y:S01]  /*3470*/  ISETP.GE.AND.EX P2, PT, R12, UR19, PT, P2 ;  /* 0x000000130c007c0c */ /* 0x000fe2000bf46320 */
[----:B------:R-:W-:-:S12]  /*3480*/  @P1 BRA `(.L_x_1923) ;  /* 0x0000000000741947 */ /* 0x000fd80003800000 */
[----:B------:R-:W-:Y:S01]  /*3490*/  FADD.FTZ R26, R26, -UR5 ;  /* 0x800000051a1a7e21 */ /* 0x000fe20008010000 */
[----:B------:R-:W-:Y:S01]  /*34a0*/  FADD.FTZ R34, R34, -UR5 ;  /* 0x8000000522227e21 */ /* 0x000fe20008010000 */
[----:B------:R-:W1:Y:S01]  /*34b0*/  LDCU.64 UR10, c[0x0][0x3e0] ;  /* 0x00007c00ff0a77ac */ /* 0x000e620008000a00 */
[----:B------:R-:W-:Y:S01]  /*34c0*/  SHF.R.S32.HI R22, RZ, 0x1f, R0 ;  /* 0x0000001fff167819 */ /* 0x000fe20000011400 */
[----:B------:R-:W-:Y:S01]  /*34d0*/  FMUL.FTZ R26, R26, UR8 ;  /* 0x000000081a1a7c20 */ /* 0x000fe20008410000 */
[----:B------:R-:W-:Y:S01]  /*34e0*/  FMUL.FTZ R13, R34, UR8 ;  /* 0x00000008220d7c20 */ /* 0x000fe20008410000 */
[----:B------:R-:W2:Y:S02]  /*34f0*/  LDCU.64 UR12, c[0x0][0x380] ;  /* 0x00007000ff0c77ac */ /* 0x000ea40008000a00 */
[----:B0----5:R-:W-:Y:S01]  /*3500*/  FFMA.FTZ R17, R15, R26, R19 ;  /* 0x0000001a0f117223 */ /* 0x021fe20000010013 */
[----:B------:R-:W-:-:S03]  /*3510*/  FFMA.FTZ R16, R14, R13, R18 ;  /* 0x0000000d0e107223 */ /* 0x000fc60000010012 */
[----:B------:R-:W-:Y:S01]  /*3520*/  FMUL.FTZ R12, R17, -1.4426950216293334961 ;  /* 0xbfb8aa3b110c7820 */ /* 0x000fe20000410000 */
[----:B------:R-:W-:-:S04]  /*3530*/  FMUL.FTZ R23, R16, -1.4426950216293334961 ;  /* 0xbfb8aa3b10177820 */ /* 0x000fc80000410000 */
[----:B------:R-:W0:Y:S01]  /*3540*/  MUFU.EX2 R13, R23 ;  /* 0x00000017000d7308 */ /* 0x000e220000000800 */
[----:B-1----:R-:W-:-:S03]  /*3550*/  IMAD R22, R22, UR10, RZ ;  /* 0x0000000a16167c24 */ /* 0x002fc6000f8e02ff */
[----:B------:R-:W1:Y:S01]  /*3560*/  MUFU.EX2 R12, R12 ;  /* 0x0000000c000c7308 */ /* 0x000e620000000800 */
[----:B------:R-:W-:Y:S02]  /*3570*/  IMAD R22, R0, UR11, R22 ;  /* 0x0000000b00167c24 */ /* 0x000fe4000f8e0216 */
[----:B0-----:R-:W-:Y:S01]  /*3580*/  FADD.FTZ R13, R13, 1 ;  /* 0x3f8000000d0d7421 */ /* 0x001fe20000010000 */
[----:B-1----:R-:W-:-:S03]  /*3590*/  FADD.FTZ R12, R12, 1 ;  /* 0x3f8000000c0c7421 */ /* 0x002fc60000010000 */
[----:B------:R0:W1:Y:S08]  /*35a0*/  MUFU.RCP R20, R13 ;  /* 0x0000000d00147308 */ /* 0x0000700000001000 */
[----:B------:R3:W4:Y:S01]  /*35b0*/  MUFU.RCP R21, R12 ;  /* 0x0000000c00157308 */ /* 0x0007220000001000 */
[----:B0-----:R-:W-:Y:S02]  /*35c0*/  MOV R13, R9 ;  /* 0x00000009000d7202 */ /* 0x001fe40000000f00 */
[----:B---3--:R-:W-:Y:S01]  /*35d0*/  MOV R12, R6 ;  /* 0x00000006000c7202 */ /* 0x008fe20000000f00 */
[----:B-1----:R-:W-:-:S04]  /*35e0*/  FMUL.FTZ R20, R16, R20 ;  /* 0x0000001410147220 */ /* 0x002fc80000410000 */
[----:B------:R-:W-:-:S04]  /*35f0*/  IMAD.WIDE.U32 R12, R0, UR10, R12 ;  /* 0x0000000a000c7c25 */ /* 0x000fc8000f8e000c */
[----:B----4-:R-:W-:Y:S01]  /*3600*/  FMUL.FTZ R21, R17, R21 ;  /* 0x0000001511157220 */ /* 0x010fe20000410000 */
[----:B------:R-:W-:Y:S02]  /*3610*/  IADD3 R22, PT, PT, R13, R22, RZ ;  /* 0x000000160d167210 */ /* 0x000fe40007ffe0ff */
[C---:B--2---:R-:W-:Y:S02]  /*3620*/  LEA R16, P1, R12.reuse, UR12, 0x1 ;  /* 0x0000000c0c107c11 */ /* 0x044fe4000f8208ff */
[----:B------:R-:W-:Y:S02]  /*3630*/  F2FP.BF16.F32.PACK_AB R21, R21, R20 ;  /* 0x000000141515723e */ /* 0x000fe400000010ff */
[----:B------:R-:W-:-:S05]  /*3640*/  LEA.HI.X R17, R12, UR13, R22, 0x1, P1 ;  /* 0x0000000d0c117c11 */ /* 0x000fca00088f0c16 */
[----:B------:R1:W-:Y:S04]  /*3650*/  STG.E desc[UR16][R16.64], R21 ;  /* 0x0000001510007986 */ /* 0x0003e8000c101910 */
.L_x_1923:
[----:B------:R-:W-:Y:S05]  /*3660*/  BSYNC.RECONVERGENT B1 ;  /* 0x0000000000017941 */ /* 0x000fea0003800200 */
.L_x_1922:
[----:B------:R-:W-:Y:S04]  /*3670*/  BSSY.RECONVERGENT B1, `(.L_x_1924) ;  /* 0x000001f000017945 */ /* 0x000fe80003800200 */
[----:B------:R-:W-:Y:S05]  /*3680*/  @P2 BRA `(.L_x_1925) ;  /* 0x0000000000742947 */ /* 0x000fea0003800000 */
[----:B------:R-:W-:Y:S01]  /*3690*/  FADD.FTZ R33, R33, -UR5 ;  /* 0x8000000521217e21 */ /* 0x000fe20008010000 */
[----:B------:R-:W-:Y:S01]  /*36a0*/  FADD.FTZ R25, R25, -UR5 ;  /* 0x8000000519197e21 */ /* 0x000fe20008010000 */
[----:B------:R-:W2:Y:S01]  /*36b0*/  LDCU.64 UR10, c[0x0][0x3e0] ;  /* 0x00007c00ff0a77ac */ /* 0x000ea20008000a00 */
[----:B------:R-:W-:Y:S01]  /*36c0*/  SHF.R.S32.HI R22, RZ, 0x1f, R42 ;  /* 0x0000001fff167819 */ /* 0x000fe2000001142a */
[----:B------:R-:W-:Y:S01]  /*36d0*/  FMUL.FTZ R33, R33, UR8 ;  /* 0x0000000821217c20 */ /* 0x000fe20008410000 */
[----:B------:R-:W-:Y:S01]  /*36e0*/  FMUL.FTZ R12, R25, UR8 ;  /* 0x00000008190c7c20 */ /* 0x000fe20008410000 */
[----:B------:R-:W3:Y:S02]  /*36f0*/  LDCU.64 UR12, c[0x0][0x380] ;  /* 0x00007000ff0c77ac */ /* 0x000ee40008000a00 */
[----:B-----5:R-:W-:Y:S01]  /*3700*/  FFMA.FTZ R20, R14, R33, R18 ;  /* 0x000000210e147223 */ /* 0x020fe20000010012 */
[----:B01----:R-:W-:-:S03]  /*3710*/  FFMA.FTZ R17, R15, R12, R19 ;  /* 0x0000000c0f117223 */ /* 0x003fc60000010013 */
[----:B------:R-:W-:Y:S01]  /*3720*/  FMUL.FTZ R13, R20, -1.4426950216293334961 ;  /* 0xbfb8aa3b140d7820 */ /* 0x000fe20000410000 */
[----:B------:R-:W-:-:S04]  /*3730*/  FMUL.FTZ R25, R17, -1.4426950216293334961 ;  /* 0xbfb8aa3b11197820 */ /* 0x000fc80000410000 */
[----:B------:R-:W0:Y:S01]  /*3740*/  MUFU.EX2 R12, R25 ;  /* 0x00000019000c7308 */ /* 0x000e220000000800 */
[----:B--2---:R-:W-:-:S03]  /*3750*/  IMAD R22, R22, UR10, RZ ;  /* 0x0000000a16167c24 */ /* 0x004fc6000f8e02ff */
[----:B------:R-:W1:Y:S01]  /*3760*/  MUFU.EX2 R13, R13 ;  /* 0x0000000d000d7308 */ /* 0x000e620000000800 */
[----:B------:R-:W-:Y:S02]  /*3770*/  IMAD R22, R42, UR11, R22 ;  /* 0x0000000b2a167c24 */ /* 0x000fe4000f8e0216 */
[----:B0-----:R-:W-:Y:S01]  /*3780*/  FADD.FTZ R26, R12, 1 ;  /* 0x3f8000000c1a7421 */ /* 0x001fe20000010000 */
[----:B------:R-:W-:Y:S01]  /*3790*/  MOV R12, R6 ;  /* 0x00000006000c7202 */ /* 0x000fe20000000f00 */
[----:B-1----:R-:W-:Y:S02]  /*37a0*/  FADD.FTZ R23, R13, 1 ;  /* 0x3f8000000d177421 */ /* 0x002fe40000010000 */
[----:B------:R-:W-:Y:S01]  /*37b0*/  MUFU.RCP R16, R26 ;  /* 0x0000001a00107308 */ /* 0x000fe20000001000 */
[----:B------:R-:W-:Y:S02]  /*37c0*/  IMAD.MOV.U32 R13, RZ, RZ, R9 ;  /* 0x000000ffff0d7224 */ /* 0x000fe400078e0009 */
[----:B------:R-:W-:-:S05]  /*37d0*/  IMAD.WIDE.U32 R12, R42, UR10, R12 ;  /* 0x0000000a2a0c7c25 */ /* 0x000fca000f8e000c */
[----:B------:R-:W0:Y:S01]  /*37e0*/  MUFU.RCP R21, R23 ;  /* 0x0000001700157308 */ /* 0x000e220000001000 */
[----:B------:R-:W-:Y:S01]  /*37f0*/  IADD3 R22, PT, PT, R13, R22, RZ ;  /* 0x000000160d167210 */ /* 0x000fe20007ffe0ff */
[----:B0-----:R-:W-:Y:S01]  /*3800*/  FMUL.FTZ R21, R20, R21 ;  /* 0x0000001514157220 */ /* 0x001fe20000410000 */
[----:B------:R-:W-:Y:S01]  /*3810*/  FMUL.FTZ R20, R17, R16 ;  /* 0x0000001011147220 */ /* 0x000fe20000410000 */
[----:B---3--:R-:W-:-:S04]  /*3820*/  LEA R16, P1, R12, UR12, 0x1 ;  /* 0x0000000c0c107c11 */ /* 0x008fc8000f8208ff */
[----:B------:R-:W-:Y:S02]  /*3830*/  LEA.HI.X R17, R12, UR13, R22, 0x1, P1 ;  /* 0x0000000d0c117c11 */ /* 0x000fe400088f0c16 */
[----:B------:R-:W-:-:S05]  /*3840*/  F2FP.BF16.F32.PACK_AB R21, R20, R21 ;  /* 0x000000151415723e */ /* 0x000fca00000010ff */
[----:B------:R2:W-:Y:S02]  /*3850*/  STG.E desc[UR16][R16.64], R21 ;  /* 0x0000001510007986 */ /* 0x0005e4000c101910 */
.L_x_1925:
[----:B------:R-:W-:Y:S05]  /*3860*/  BSYNC.RECONVERGENT B1 ;  /* 0x0000000000017941 */ /* 0x000fea0003800200 */
.L_x_1924:
[----:B------:R-:W-:Y:S01]  /*3870*/  SHF.R.S32.HI R22, RZ, 0x1f, R38 ;  /* 0x0000001fff167819 */ /* 0x000fe20000011426 */
        /* <DEDUP_REMOVED lines=14> */
[----:B------:R-:W-:Y:S01]  /*3960*/  FADD.FTZ R32, R32, -UR5 ;  /* 0x8000000520207e21 */ /* 0x000fe20008010000 */
[----:B------:R-:W-:Y:S01]  /*3970*/  FADD.FTZ R24, R24, -UR5 ;  /* 0x8000000518187e21 */ /* 0x000fe20008010000 */
[----:B------:R-:W3:Y:S02]  /*3980*/  LDCU.64 UR10, c[0x0][0x3e0] ;  /* 0x00007c00ff0a77ac */ /* 0x000ee40008000a00 */
[----:B------:R-:W-:Y:S01]  /*3990*/  FMUL.FTZ R13, R32, UR8 ;  /* 0x00000008200d7c20 */ /* 0x000fe20008410000 */
[----:B------:R-:W-:Y:S01]  /*39a0*/  FMUL.FTZ R24, R24, UR8 ;  /* 0x0000000818187c20 */ /* 0x000fe20008410000 */
[----:B------:R-:W4:Y:S02]  /*39b0*/  LDCU.64 UR12, c[0x0][0x380] ;  /* 0x00007000ff0c77ac */ /* 0x000f240008000a00 */
[----:B-----5:R-:W-:Y:S01]  /*39c0*/  FFMA.FTZ R20, R14, R13, R18 ;  /* 0x0000000d0e147223 */ /* 0x020fe20000010012 */
[----:B012---:R-:W-:Y:S01]  /*39d0*/  FFMA.FTZ R17, R15, R24, R19 ;  /* 0x000000180f117223 */ /* 0x007fe20000010013 */
[----:B------:R-:W-:-:S02]  /*39e0*/  MOV R13, R9 ;  /* 0x00000009000d7202 */ /* 0x000fc40000000f00 */
[----:B------:R-:W-:Y:S01]  /*39f0*/  FMUL.FTZ R12, R20, -1.4426950216293334961 ;  /* 0xbfb8aa3b140c7820 */ /* 0x000fe20000410000 */
[----:B------:R-:W-:-:S05]  /*3a00*/  FMUL.FTZ R24, R17, -1.4426950216293334961 ;  /* 0xbfb8aa3b11187820 */ /* 0x000fca0000410000 */
[----:B------:R-:W0:Y:S01]  /*3a10*/  MUFU.EX2 R12, R12 ;  /* 0x0000000c000c7308 */ /* 0x000e220000000800 */
[----:B---3--:R-:W-:-:S03]  /*3a20*/  IMAD R22, R22, UR10, RZ ;  /* 0x0000000a16167c24 */ /* 0x008fc6000f8e02ff */
[----:B------:R-:W1:Y:S01]  /*3a30*/  MUFU.EX2 R24, R24 ;  /* 0x0000001800187308 */ /* 0x000e620000000800 */
[----:B------:R-:W-:Y:S02]  /*3a40*/  IMAD R22, R38, UR11, R22 ;  /* 0x0000000b26167c24 */ /* 0x000fe4000f8e0216 */
[----:B0-----:R-:W-:Y:S01]  /*3a50*/  FADD.FTZ R23, R12, 1 ;  /* 0x3f8000000c177421 */ /* 0x001fe20000010000 */
[----:B------:R-:W-:Y:S01]  /*3a60*/  MOV R12, R6 ;  /* 0x00000006000c7202 */ /* 0x000fe20000000f00 */
[----:B-1----:R-:W-:Y:S02]  /*3a70*/  FADD.FTZ R25, R24, 1 ;  /* 0x3f80000018197421 */ /* 0x002fe40000010000 */
[----:B------:R-:W0:Y:S02]  /*3a80*/  MUFU.RCP R21, R23 ;  /* 0x0000001700157308 */ /* 0x000e240000001000 */
[----:B------:R-:W-:-:S05]  /*3a90*/  IMAD.WIDE.U32 R12, R38, UR10, R12 ;  /* 0x0000000a260c7c25 */ /* 0x000fca000f8e000c */
[----:B------:R-:W-:Y:S01]  /*3aa0*/  IADD3 R13, PT, PT, R13, R22, RZ ;  /* 0x000000160d0d7210 */ /* 0x000fe20007ffe0ff */
[----:B------:R-:W1:Y:S01]  /*3ab0*/  MUFU.RCP R16, R25 ;  /* 0x0000001900107308 */ /* 0x000e620000001000 */
[----:B0-----:R-:W-:Y:S01]  /*3ac0*/  FMUL.FTZ R21, R20, R21 ;  /* 0x0000001514157220 */ /* 0x001fe20000410000 */
[----:B-1----:R-:W-:Y:S01]  /*3ad0*/  FMUL.FTZ R20, R17, R16 ;  /* 0x0000001011147220 */ /* 0x002fe20000410000 */
[----:B----4-:R-:W-:-:S04]  /*3ae0*/  LEA R16, P5, R12, UR12, 0x1 ;  /* 0x0000000c0c107c11 */ /* 0x010fc8000f8a08ff */
[----:B------:R-:W-:Y:S02]  /*3af0*/  LEA.HI.X R17, R12, UR13, R13, 0x1, P5 ;  /* 0x0000000d0c117c11 */ /* 0x000fe4000a8f0c0d */
[----:B------:R-:W-:-:S05]  /*3b00*/  F2FP.BF16.F32.PACK_AB R21, R20, R21 ;  /* 0x000000151415723e */ /* 0x000fca00000010ff */
[----:B------:R3:W-:Y:S02]  /*3b10*/  STG.E desc[UR16][R16.64], R21 ;  /* 0x0000001510007986 */ /* 0x0007e4000c101910 */
.L_x_1927:
[----:B------:R-:W-:Y:S05]  /*3b20*/  BSYNC.RECONVERGENT B1 ;  /* 0x0000000000017941 */ /* 0x000fea0003800200 */
.L_x_1926:
[----:B------:R-:W-:Y:S04]  /*3b30*/  BSSY.RECONVERGENT B1, `(.L_x_1928) ;  /* 0x000001e000017945 */ /* 0x000fe80003800200 */
[----:B------:R-:W-:Y:S05]  /*3b40*/  @P6 BRA `(.L_x_1929) ;  /* 0x0000000000706947 */ /* 0x000fea0003800000 */
[----:B------:R-:W-:Y:S01]  /*3b50*/  FADD.FTZ R31, R31, -UR5 ;  /* 0x800000051f1f7e21 */ /* 0x000fe20008010000 */
[----:B------:R-:W-:Y:S01]  /*3b60*/  FADD.FTZ R11, R11, -UR5 ;  /* 0x800000050b0b7e21 */ /* 0x000fe20008010000 */
[----:B------:R-:W4:Y:S01]  /*3b70*/  LDCU.64 UR10, c[0x0][0x3e0] ;  /* 0x00007c00ff0a77ac */ /* 0x000f220008000a00 */
[----:B------:R-:W-:Y:S01]  /*3b80*/  MOV R12, R6 ;  /* 0x00000006000c7202 */ /* 0x000fe20000000f00 */
[----:B------:R-:W-:Y:S01]  /*3b90*/  FMUL.FTZ R31, R31, UR8 ;  /* 0x000000081f1f7c20 */ /* 0x000fe20008410000 */
[----:B0123--:R-:W-:Y:S01]  /*3ba0*/  FMUL.FTZ R16, R11, UR8 ;  /* 0x000000080b107c20 */ /* 0x00ffe20008410000 */
[----:B------:R-:W0:Y:S01]  /*3bb0*/  LDCU.64 UR12, c[0x0][0x380] ;  /* 0x00007000ff0c77ac */ /* 0x000e220008000a00 */
[----:B------:R-:W-:Y:S01]  /*3bc0*/  MOV R13, R9 ;  /* 0x00000009000d7202 */ /* 0x000fe20000000f00 */
[----:B-----5:R-:W-:Y:S01]  /*3bd0*/  FFMA.FTZ R20, R14, R31, R18 ;  /* 0x0000001f0e147223 */ /* 0x020fe20000010012 */
[----:B------:R-:W-:-:S03]  /*3be0*/  FFMA.FTZ R16, R15, R16, R19 ;  /* 0x000000100f107223 */ /* 0x000fc60000010013 */
[----:B------:R-:W-:Y:S01]  /*3bf0*/  FMUL.FTZ R11, R20, -1.4426950216293334961 ;  /* 0xbfb8aa3b140b7820 */ /* 0x000fe20000410000 */
[----:B------:R-:W-:-:S05]  /*3c00*/  FMUL.FTZ R23, R16, -1.4426950216293334961 ;  /* 0xbfb8aa3b10177820 */ /* 0x000fca0000410000 */
[----:B------:R-:W1:Y:S01]  /*3c10*/  MUFU.EX2 R11, R11 ;  /* 0x0000000b000b7308 */ /* 0x000e620000000800 */
[----:B----4-:R-:W-:-:S03]  /*3c20*/  IMAD R26, R26, UR10, RZ ;  /* 0x0000000a1a1a7c24 */ /* 0x010fc6000f8e02ff */
[----:B------:R-:W2:Y:S01]  /*3c30*/  MUFU.EX2 R23, R23 ;  /* 0x0000001700177308 */ /* 0x000ea20000000800 */
[----:B------:R-:W-:-:S04]  /*3c40*/  IMAD.WIDE.U32 R12, R37, UR10, R12 ;  /* 0x0000000a250c7c25 */ /* 0x000fc8000f8e000c */
[----:B-1----:R-:W-:Y:S01]  /*3c50*/  FADD.FTZ R22, R11, 1 ;  /* 0x3f8000000b167421 */ /* 0x002fe20000010000 */
[----:B------:R-:W-:Y:S02]  /*3c60*/  IMAD R11, R37, UR11, R26 ;  /* 0x0000000b250b7c24 */ /* 0x000fe4000f8e021a */
[----:B--2---:R-:W-:Y:S01]  /*3c70*/  FADD.FTZ R24, R23, 1 ;  /* 0x3f80000017187421 */ /* 0x004fe20000010000 */
[----:B------:R-:W1:Y:S02]  /*3c80*/  MUFU.RCP R21, R22 ;  /* 0x0000001600157308 */ /* 0x000e640000001000 */
[----:B------:R-:W-:-:S06]  /*3c90*/  IADD3 R11, PT, PT, R13, R11, RZ ;  /* 0x0000000b0d0b7210 */ /* 0x000fcc0007ffe0ff */
[----:B------:R-:W2:Y:S01]  /*3ca0*/  MUFU.RCP R17, R24 ;  /* 0x0000001800117308 */ /* 0x000ea20000001000 */
[----:B-1----:R-:W-:Y:S01]  /*3cb0*/  FMUL.FTZ R21, R20, R21 ;  /* 0x0000001514157220 */ /* 0x002fe20000410000 */
[----:B--2---:R-:W-:Y:S01]  /*3cc0*/  FMUL.FTZ R20, R16, R17 ;  /* 0x0000001110147220 */ /* 0x004fe20000410000 */
[----:B0-----:R-:W-:-:S04]  /*3cd0*/  LEA R16, P5, R12, UR12, 0x1 ;  /* 0x0000000c0c107c11 */ /* 0x001fc8000f8a08ff */
[----:B------:R-:W-:Y:S02]  /*3ce0*/  LEA.HI.X R17, R12, UR13, R11, 0x1, P5 ;  /* 0x0000000d0c117c11 */ /* 0x000fe4000a8f0c0b */
[----:B------:R-:W-:-:S05]  /*3cf0*/  F2FP.BF16.F32.PACK_AB R21, R20, R21 ;  /* 0x000000151415723e */ /* 0x000fca00000010ff */
[----:B------:R4:W-:Y:S02]  /*3d00*/  STG.E desc[UR16][R16.64], R21 ;  /* 0x0000001510007986 */ /* 0x0009e4000c101910 */
.L_x_1929:
[----:B------:R-:W-:Y:S05]  /*3d10*/  BSYNC.RECONVERGENT B1 ;  /* 0x0000000000017941 */ /* 0x000fea0003800200 */
.L_x_1928:
[----:B------:R-:W-:Y:S04]  /*3d20*/  BSSY.RECONVERGENT B1, `(.L_x_1930) ;  /* 0x000001e000017945 */ /* 0x000fe80003800200 */
[----:B------:R-:W-:Y:S05]  /*3d30*/  @P1 BRA `(.L_x_1931) ;  /* 0x0000000000701947 */ /* 0x000fea0003800000 */
[----:B------:R-:W-:Y:S01]  /*3d40*/  FADD.FTZ R30, R30, -UR5 ;  /* 0x800000051e1e7e21 */ /* 0x000fe20008010000 */
[----:B------:R-:W-:Y:S01]  /*3d50*/  FADD.FTZ R3, R3, -UR5 ;  /* 0x8000000503037e21 */ /* 0x000fe20008010000 */
[----:B------:R-:W0:Y:S01]  /*3d60*/  LDCU.64 UR10, c[0x0][0x3e0] ;  /* 0x00007c00ff0a77ac */ /* 0x000e220008000a00 */
[----:B------:R-:W-:Y:S01]  /*3d70*/  MOV R13, R9 ;  /* 0x00000009000d7202 */ /* 0x000fe20000000f00 */
[----:B------:R-:W-:Y:S01]  /*3d80*/  FMUL.FTZ R11, R30, UR8 ;  /* 0x000000081e0b7c20 */ /* 0x000fe20008410000 */
[----:B01234-:R-:W-:Y:S01]  /*3d90*/  FMUL.FTZ R16, R3, UR8 ;  /* 0x0000000803107c20 */ /* 0x01ffe20008410000 */
[----:B------:R-:W0:Y:S02]  /*3da0*/  LDCU.64 UR12, c[0x0][0x380] ;  /* 0x00007000ff0c77ac */ /* 0x000e240008000a00 */
[----:B-----5:R-:W-:Y:S01]  /*3db0*/  FFMA.FTZ R11, R14, R11, R18 ;  /* 0x0000000b0e0b7223 */ /* 0x020fe20000010012 */
[----:B------:R-:W-:-:S03]  /*3dc0*/  FFMA.FTZ R3, R15, R16, R19 ;  /* 0x000000100f037223 */ /* 0x000fc60000010013 */
[----:B------:R-:W-:Y:S01]  /*3dd0*/  FMUL.FTZ R12, R11, -1.4426950216293334961 ;  /* 0xbfb8aa3b0b0c7820 */ /* 0x000fe20000410000 */
[----:B------:R-:W-:-:S05]  /*3de0*/  FMUL.FTZ R17, R3, -1.4426950216293334961 ;  /* 0xbfb8aa3b03117820 */ /* 0x000fca0000410000 */
[----:B------:R-:W1:Y:S01]  /*3df0*/  MUFU.EX2 R12, R12 ;  /* 0x0000000c000c7308 */ /* 0x000e620000000800 */
[----:B------:R-:W-:-:S03]  /*3e00*/  IMAD R21, R33, UR10, RZ ;  /* 0x0000000a21157c24 */ /* 0x000fc6000f8e02ff */
[----:B------:R-:W2:Y:S01]  /*3e10*/  MUFU.EX2 R17, R17 ;  /* 0x0000001100117308 */ /* 0x000ea20000000800 */
[----:B------:R-:W-:Y:S02]  /*3e20*/  IMAD R21, R36, UR11, R21 ;  /* 0x0000000b24157c24 */ /* 0x000fe4000f8e0215 */
[----:B-1----:R-:W-:Y:S01]  /*3e30*/  FADD.FTZ R16, R12, 1 ;  /* 0x3f8000000c107421 */ /* 0x002fe20000010000 */
[----:B------:R-:W-:Y:S01]  /*3e40*/  MOV R12, R6 ;  /* 0x00000006000c7202 */ /* 0x000fe20000000f00 */
[----:B--2---:R-:W-:-:S04]  /*3e50*/  FADD.FTZ R20, R17, 1 ;  /* 0x3f80000011147421 */ /* 0x004fc80000010000 */
[----:B------:R-:W1:Y:S01]  /*3e60*/  MUFU.RCP R16, R16 ;  /* 0x0000001000107308 */ /* 0x000e620000001000 */
[----:B------:R-:W-:-:S04]  /*3e70*/  IMAD.WIDE.U32 R12, R36, UR10, R12 ;  /* 0x0000000a240c7c25 */ /* 0x000fc8000f8e000c */
[----:B------:R-:W-:-:S03]  /*3e80*/  IMAD.IADD R21, R13, 0x1, R21 ;  /* 0x000000010d157824 */ /* 0x000fc600078e0215 */
[----:B------:R-:W2:Y:S01]  /*3e90*/  MUFU.RCP R20, R20 ;  /* 0x0000001400147308 */ /* 0x000ea20000001000 */
[----:B-1----:R-:W-:Y:S01]  /*3ea0*/  FMUL.FTZ R11, R11, R16 ;  /* 0x000000100b0b7220 */ /* 0x002fe20000410000 */
[----:B0-----:R-:W-:-:S04]  /*3eb0*/  LEA R16, P1, R12, UR12, 0x1 ;  /* 0x0000000c0c107c11 */ /* 0x001fc8000f8208ff */
[----:B------:R-:W-:Y:S01]  /*3ec0*/  LEA.HI.X R17, R12, UR13, R21, 0x1, P1 ;  /* 0x0000000d0c117c11 */ /* 0x000fe200088f0c15 */
[----:B--2---:R-:W-:-:S05]  /*3ed0*/  FMUL.FTZ R22, R3, R20 ;  /* 0x0000001403167220 */ /* 0x004fca0000410000 */
[----:B------:R-:W-:-:S05]  /*3ee0*/  F2FP.BF16.F32.PACK_AB R11, R22, R11 ;  /* 0x0000000b160b723e */ /* 0x000fca00000010ff */
[----:B------:R0:W-:Y:S02]  /*3ef0*/  STG.E desc[UR16][R16.64], R11 ;  /* 0x0000000b10007986 */ /* 0x0001e4000c101910 */
.L_x_1931:
[----:B------:R-:W-:Y:S05]  /*3f00*/  BSYNC.RECONVERGENT B1 ;  /* 0x0000000000017941 */ /* 0x000fea0003800200 */
.L_x_1930:
[----:B------:R-:W-:Y:S04]  /*3f10*/  BSSY.RECONVERGENT B1, `(.L_x_1932) ;  /* 0x000001e000017945 */ /* 0x000fe80003800200 */
[----:B------:R-:W-:Y:S05]  /*3f20*/  @P2 BRA `(.L_x_1933) ;  /* 0x0000000000702947 */ /* 0x000fea0003800000 */
[----:B------:R-:W-:Y:S01]  /*3f30*/  FADD.FTZ R29, R29, -UR5 ;  /* 0x800000051d1d7e21 */ /* 0x000fe20008010000 */
[----:B------:R-:W-:Y:S01]  /*3f40*/  FADD.FTZ R3, R4, -UR5 ;  /* 0x8000000504037e21 */ /* 0x000fe20008010000 */
[----:B------:R-:W1:Y:S01]  /*3f50*/  LDCU.64 UR10, c[0x0][0x3e0] ;  /* 0x00007c00ff0a77ac */ /* 0x000e620008000a00 */
[----:B------:R-:W-:Y:S01]  /*3f60*/  MOV R13, R9 ;  /* 0x00000009000d7202 */ /* 0x000fe20000000f00 */
[----:B------:R-:W-:Y:S01]  /*3f70*/  FMUL.FTZ R29, R29, UR8 ;  /* 0x000000081d1d7c20 */ /* 0x000fe20008410000 */
[----:B------:R-:W-:Y:S01]  /*3f80*/  FMUL.FTZ R12, R3, UR8 ;  /* 0x00000008030c7c20 */ /* 0x000fe20008410000 */
[----:B------:R-:W2:Y:S02]  /*3f90*/  LDCU.64 UR12, c[0x0][0x380] ;  /* 0x00007000ff0c77ac */ /* 0x000ea40008000a00 */
[----:B-----5:R-:W-:Y:S01]  /*3fa0*/  FFMA.FTZ R4, R14, R29, R18 ;  /* 0x0000001d0e047223 */ /* 0x020fe20000010012 */
[----:B------:R-:W-:Y:S01]  /*3fb0*/  FFMA.FTZ R3, R15, R12, R19 ;  /* 0x0000000c0f037223 */ /* 0x000fe20000010013 */
[----:B------:R-:W-:-:S02]  /*3fc0*/  MOV R12, R6 ;  /* 0x00000006000c7202 */ /* 0x000fc40000000f00 */
[----:B0-----:R-:W-:Y:S01]  /*3fd0*/  FMUL.FTZ R11, R4, -1.4426950216293334961 ;  /* 0xbfb8aa3b040b7820 */ /* 0x001fe20000410000 */
[----:B------:R-:W-:-:S05]  /*3fe0*/  FMUL.FTZ R20, R3, -1.4426950216293334961 ;  /* 0xbfb8aa3b03147820 */ /* 0x000fca0000410000 */
[----:B------:R-:W2:Y:S01]  /*3ff0*/  MUFU.EX2 R11, R11 ;  /* 0x0000000b000b7308 */ /* 0x000ea20000000800 */
[----:B-1----:R-:W-:-:S03]  /*4000*/  IMAD R24, R45, UR10, RZ ;  /* 0x0000000a2d187c24 */ /* 0x002fc6000f8e02ff */
[----:B------:R-:W0:Y:S01]  /*4010*/  MUFU.EX2 R20, R20 ;  /* 0x0000001400147308 */ /* 0x000e220000000800 */
[----:B------:R-:W-:-:S04]  /*4020*/  IMAD.WIDE.U32 R12, R35, UR10, R12 ;  /* 0x0000000a230c7c25 */ /* 0x000fc8000f8e000c */
[----:B--234-:R-:W-:Y:S01]  /*4030*/  FADD.FTZ R16, R11, 1 ;  /* 0x3f8000000b107421 */ /* 0x01cfe20000010000 */
[----:B------:R-:W-:Y:S02]  /*4040*/  IMAD R11, R35, UR11, R24 ;  /* 0x0000000b230b7c24 */ /* 0x000fe4000f8e0218 */
[----:B0-----:R-:W-:Y:S01]  /*4050*/  FADD.FTZ R21, R20, 1 ;  /* 0x3f80000014157421 */ /* 0x001fe20000010000 */
[----:B------:R0:W1:Y:S02]  /*4060*/  MUFU.RCP R17, R16 ;  /* 0x0000001000117308 */ /* 0x0000640000001000 */
[----:B------:R-:W-:-:S06]  /*4070*/  IADD3 R11, PT, PT, R13, R11, RZ ;  /* 0x0000000b0d0b7210 */ /* 0x000fcc0007ffe0ff */
[----:B------:R-:W2:Y:S01]  /*4080*/  MUFU.RCP R22, R21 ;  /* 0x0000001500167308 */ /* 0x000ea20000001000 */
[----:B0-----:R-:W-:Y:S01]  /*4090*/  LEA R16, P1, R12, UR12, 0x1 ;  /* 0x0000000c0c107c11 */ /* 0x001fe2000f8208ff */
[----:B-1----:R-:W-:-:S03]  /*40a0*/  FMUL.FTZ R4, R4, R17 ;  /* 0x0000001104047220 */ /* 0x002fc60000410000 */
[----:B------:R-:W-:Y:S01]  /*40b0*/  LEA.HI.X R17, R12, UR13, R11, 0x1, P1 ;  /* 0x0000000d0c117c11 */ /* 0x000fe200088f0c0b */
[----:B--2---:R-:W-:-:S05]  /*40c0*/  FMUL.FTZ R3, R3, R22 ;  /* 0x0000001603037220 */ /* 0x004fca0000410000 */
[----:B------:R-:W-:-:S05]  /*40d0*/  F2FP.BF16.F32.PACK_AB R3, R3, R4 ;  /* 0x000000040303723e */ /* 0x000fca00000010ff */
[----:B------:R0:W-:Y:S02]  /*40e0*/  STG.E desc[UR16][R16.64], R3 ;  /* 0x0000000310007986 */ /* 0x0001e4000c101910 */
.L_x_1933:
[----:B------:R-:W-:Y:S05]  /*40f0*/  BSYNC.RECONVERGENT B1 ;  /* 0x0000000000017941 */ /* 0x000fea0003800200 */
.L_x_1932:
[----:B------:R-:W-:Y:S04]  /*4100*/  BSSY.RECONVERGENT B1, `(.L_x_1934) ;  /* 0x000001e000017945 */ /* 0x000fe80003800200 */
[----:B------:R-:W-:Y:S05]  /*4110*/  @P3 BRA `(.L_x_1935) ;  /* 0x0000000000703947 */ /* 0x000fea0003800000 */
[----:B------:R-:W-:Y:S01]  /*4120*/  FADD.FTZ R28, R28, -UR5 ;  /* 0x800000051c1c7e21 */ /* 0x000fe20008010000 */
[----:B------:R-:W-:Y:S01]  /*4130*/  FADD.FTZ R5, R5, -UR5 ;  /* 0x8000000505057e21 */ /* 0x000fe20008010000 */
[----:B------:R-:W1:Y:S02]  /*4140*/  LDCU.64 UR10, c[0x0][0x3e0] ;  /* 0x00007c00ff0a77ac */ /* 0x000e640008000a00 */
[----:B0-----:R-:W-:Y:S01]  /*4150*/  FMUL.FTZ R3, R28, UR8 ;  /* 0x000000081c037c20 */ /* 0x001fe20008410000 */
[----:B------:R-:W-:Y:S01]  /*4160*/  FMUL.FTZ R12, R5, UR8 ;  /* 0x00000008050c7c20 */ /* 0x000fe20008410000 */
[----:B------:R-:W0:Y:S01]  /*4170*/  LDCU.64 UR12, c[0x0][0x380] ;  /* 0x00007000ff0c77ac */ /* 0x000e220008000a00 */
[----:B------:R-:W-:Y:S01]  /*4180*/  MOV R5, R9 ;  /* 0x0000000900057202 */ /* 0x000fe20000000f00 */
[----:B-----5:R-:W-:Y:S01]  /*4190*/  FFMA.FTZ R3, R14, R3, R18 ;  /* 0x000000030e037223 */ /* 0x020fe20000010012 */
[----:B------:R-:W-:-:S03]  /*41a0*/  FFMA.FTZ R11, R15, R12, R19 ;  /* 0x0000000c0f0b7223 */ /* 0x000fc60000010013 */
[----:B------:R-:W-:Y:S01]  /*41b0*/  FMUL.FTZ R4, R3, -1.4426950216293334961 ;  /* 0xbfb8aa3b03047820 */ /* 0x000fe20000410000 */
[----:B------:R-:W-:-:S05]  /*41c0*/  FMUL.FTZ R13, R11, -1.4426950216293334961 ;  /* 0xbfb8aa3b0b0d7820 */ /* 0x000fca0000410000 */
[----:B------:R-:W0:Y:S01]  /*41d0*/  MUFU.EX2 R4, R4 ;  /* 0x0000000400047308 */ /* 0x000e220000000800 */
[----:B-1234-:R-:W-:-:S03]  /*41e0*/  IMAD R17, R44, UR10, RZ ;  /* 0x0000000a2c117c24 */ /* 0x01efc6000f8e02ff */
[----:B------:R-:W1:Y:S01]  /*41f0*/  MUFU.EX2 R13, R13 ;  /* 0x0000000d000d7308 */ /* 0x000e620000000800 */
[----:B------:R-:W-:Y:S02]  /*4200*/  IMAD R17, R40, UR11, R17 ;  /* 0x0000000b28117c24 */ /* 0x000fe4000f8e0211 */
[----:B0-----:R-:W-:Y:S01]  /*4210*/  FADD.FTZ R12, R4, 1 ;  /* 0x3f800000040c7421 */ /* 0x001fe20000010000 */
[----:B------:R-:W-:Y:S01]  /*4220*/  MOV R4, R6 ;  /* 0x0000000600047202 */ /* 0x000fe20000000f00 */
[----:B-1----:R-:W-:-:S04]  /*4230*/  FADD.FTZ R16, R13, 1 ;  /* 0x3f8000000d107421 */ /* 0x002fc80000010000 */
[----:B------:R-:W0:Y:S01]  /*4240*/  MUFU.RCP R12, R12 ;  /* 0x0000000c000c7308 */ /* 0x000e220000001000 */
[----:B------:R-:W-:-:S05]  /*4250*/  IMAD.WIDE.U32 R4, R40, UR10, R4 ;  /* 0x0000000a28047c25 */ /* 0x000fca000f8e0004 */
[----:B------:R-:W-:Y:S02]  /*4260*/  IADD3 R17, PT, PT, R5, R17, RZ ;  /* 0x0000001105117210 */ /* 0x000fe40007ffe0ff */
[----:B------:R-:W1:Y:S01]  /*4270*/  MUFU.RCP R16, R16 ;  /* 0x0000001000107308 */ /* 0x000e620000001000 */
[----:B0-----:R-:W-:Y:S01]  /*4280*/  FMUL.FTZ R3, R3, R12 ;  /* 0x0000000c03037220 */ /* 0x001fe20000410000 */
[----:B------:R-:W-:-:S04]  /*4290*/  LEA R12, P1, R4, UR12, 0x1 ;  /* 0x0000000c040c7c11 */ /* 0x000fc8000f8208ff */
[----:B------:R-:W-:Y:S01]  /*42a0*/  LEA.HI.X R13, R4, UR13, R17, 0x1, P1 ;  /* 0x0000000d040d7c11 */ /* 0x000fe200088f0c11 */
[----:B-1----:R-:W-:-:S05]  /*42b0*/  FMUL.FTZ R20, R11, R16 ;  /* 0x000000100b147220 */ /* 0x002fca0000410000 */
[----:B------:R-:W-:-:S05]  /*42c0*/  F2FP.BF16.F32.PACK_AB R3, R20, R3 ;  /* 0x000000031403723e */ /* 0x000fca00000010ff */
[----:B------:R0:W-:Y:S02]  /*42d0*/  STG.E desc[UR16][R12.64], R3 ;  /* 0x000000030c007986 */ /* 0x0001e4000c101910 */
.L_x_1935:
[----:B------:R-:W-:Y:S05]  /*42e0*/  BSYNC.RECONVERGENT B1 ;  /* 0x0000000000017941 */ /* 0x000fea0003800200 */
.L_x_1934:
[----:B------:R-:W-:Y:S05]  /*42f0*/  @P4 BRA `(.L_x_1921) ;  /* 0x0000000000704947 */ /* 0x000fea0003800000 */
[----:B------:R-:W-:Y:S01]  /*4300*/  FADD.FTZ R27, R27, -UR5 ;  /* 0x800000051b1b7e21 */ /* 0x000fe20008010000 */
[----:B------:R-:W-:Y:S01]  /*4310*/  FADD.FTZ R10, R10, -UR5 ;  /* 0x800000050a0a7e21 */ /* 0x000fe20008010000 */
[----:B------:R-:W1:Y:S01]  /*4320*/  LDCU.64 UR10, c[0x0][0x3e0] ;  /* 0x00007c00ff0a77ac */ /* 0x000e620008000a00 */
[----:B------:R-:W-:Y:S01]  /*4330*/  MOV R4, R6 ;  /* 0x0000000600047202 */ /* 0x000fe20000000f00 */
[----:B------:R-:W-:Y:S01]  /*4340*/  FMUL.FTZ R27, R27, UR8 ;  /* 0x000000081b1b7c20 */ /* 0x000fe20008410000 */
[----:B------:R-:W-:Y:S01]  /*4350*/  FMUL.FTZ R10, R10, UR8 ;  /* 0x000000080a0a7c20 */ /* 0x000fe20008410000 */
[----:B------:R-:W2:Y:S01]  /*4360*/  LDCU.64 UR12, c[0x0][0x380] ;  /* 0x00007000ff0c77ac */ /* 0x000ea20008000a00 */
[----:B------:R-:W-:Y:S01]  /*4370*/  MOV R5, R9 ;  /* 0x0000000900057202 */ /* 0x000fe20000000f00 */
[----:B-----5:R-:W-:Y:S01]  /*4380*/  FFMA.FTZ R14, R14, R27, R18 ;  /* 0x0000001b0e0e7223 */ /* 0x020fe20000010012 */
[----:B------:R-:W-:-:S03]  /*4390*/  FFMA.FTZ R15, R15, R10, R19 ;  /* 0x0000000a0f0f7223 */ /* 0x000fc60000010013 */
[----:B0-----:R-:W-:Y:S01]  /*43a0*/  FMUL.FTZ R3, R14, -1.4426950216293334961 ;  /* 0xbfb8aa3b0e037820 */ /* 0x001fe20000410000 */
[----:B------:R-:W-:-:S05]  /*43b0*/  FMUL.FTZ R8, R15, -1.4426950216293334961 ;  /* 0xbfb8aa3b0f087820 */ /* 0x000fca0000410000 */
[----:B------:R-:W0:Y:S01]  /*43c0*/  MUFU.EX2 R3, R3 ;  /* 0x0000000300037308 */ /* 0x000e220000000800 */
[----:B-1----:R-:W-:-:S03]  /*43d0*/  IMAD R12, R43, UR10, RZ ;  /* 0x0000000a2b0c7c24 */ /* 0x002fc6000f8e02ff */
[----:B------:R-:W1:Y:S01]  /*43e0*/  MUFU.EX2 R8, R8 ;  /* 0x0000000800087308 */ /* 0x000e620000000800 */
[----:B------:R-:W-:-:S04]  /*43f0*/  IMAD.WIDE.U32 R4, R39, UR10, R4 ;  /* 0x0000000a27047c25 */ /* 0x000fc8000f8e0004 */
[----:B------:R-:W-:Y:S01]  /*4400*/  IMAD R9, R39, UR11, R12 ;  /* 0x0000000b27097c24 */ /* 0x000fe2000f8e020c */
[----:B--2---:R-:W-:Y:S01]  /*4410*/  LEA R6, P1, R4, UR12, 0x1 ;  /* 0x0000000c04067c11 */ /* 0x004fe2000f8208ff */
[----:B0-----:R-:W-:-:S03]  /*4420*/  FADD.FTZ R7, R3, 1 ;  /* 0x3f80000003077421 */ /* 0x001fc60000010000 */
[----:B------:R-:W-:Y:S01]  /*4430*/  IADD3 R9, PT, PT, R5, R9, RZ ;  /* 0x0000000905097210 */ /* 0x000fe20007ffe0ff */
[----:B-1----:R-:W-:Y:S02]  /*4440*/  FADD.FTZ R10, R8, 1 ;  /* 0x3f800000080a7421 */ /* 0x002fe40000010000 */
[----:B------:R-:W0:Y:S08]  /*4450*/  MUFU.RCP R7, R7 ;  /* 0x0000000700077308 */ /* 0x000e300000001000 */
[----:B------:R-:W1:Y:S01]  /*4460*/  MUFU.RCP R10, R10 ;  /* 0x0000000a000a7308 */ /* 0x000e620000001000 */
[----:B0-----:R-:W-:Y:S01]  /*4470*/  FMUL.FTZ R3, R14, R7 ;  /* 0x000000070e037220 */ /* 0x001fe20000410000 */
[----:B------:R-:W-:Y:S01]  /*4480*/  LEA.HI.X R7, R4, UR13, R9, 0x1, P1 ;  /* 0x0000000d04077c11 */ /* 0x000fe200088f0c09 */
[----:B-1----:R-:W-:-:S05]  /*4490*/  FMUL.FTZ R8, R15, R10 ;  /* 0x0000000a0f087220 */ /* 0x002fca0000410000 */
[----:B------:R-:W-:-:S05]  /*44a0*/  F2FP.BF16.F32.PACK_AB R3, R8, R3 ;  /* 0x000000030803723e */ /* 0x000fca00000010ff */
[----:B------:R0:W-:Y:S02]  /*44b0*/  STG.E desc[UR16][R6.64], R3 ;  /* 0x0000000306007986 */ /* 0x0001e4000c101910 */
.L_x_1921:
[----:B------:R-:W-:Y:S05]  /*44c0*/  BSYNC.RECONVERGENT B0 ;  /* 0x0000000000007941 */ /* 0x000fea0003800200 */
.L_x_1905:
[----:B------:R-:W1:Y:S01]  /*44d0*/  LDCU UR5, c[0x0][0x3f8] ;  /* 0x00007f00ff0577ac */ /* 0x000e620008000800 */
[----:B------:R-:W1:Y:S01]  /*44e0*/  LDCU UR8, c[0x0][0x3c8] ;  /* 0x00007900ff0877ac */ /* 0x000e620008000800 */
[----:B------:R-:W-:Y:S02]  /*44f0*/  UIADD3 UR7, UPT, UPT, UR20, UR7, URZ ;  /* 0x0000000714077290 */ /* 0x000fe4000fffe0ff */
[----:B------:R-:W-:Y:S02]  /*4500*/  UIADD3 UR4, UPT, UPT, UR4, 0x1, URZ ;  /* 0x0000000104047890 */ /* 0x000fe4000fffe0ff */
[----:B-1----:R-:W-:-:S04]  /*4510*/  UIMAD UR5, UR5, UR8, URZ ;  /* 0x00000008050572a4 */ /* 0x002fc8000f8e02ff */
[----:B------:R-:W-:-:S09]  /*4520*/  UISETP.GE.AND UP0, UPT, UR7, UR5, UPT ;  /* 0x000000050700728c */ /* 0x000fd2000bf06270 */
[----:B------:R-:W-:Y:S05]  /*4530*/  BRA.U !UP0, `(.L_x_1936) ;  /* 0xffffffbd086c7547 */ /* 0x000fea000b83ffff */
[----:B------:R-:W-:Y:S05]  /*4540*/  EXIT ;  /* 0x000000000000794d */ /* 0x000fea0003800000 */
.L_x_1937:
        /* <DEDUP_REMOVED lines=11> */
.L_x_4530:


//--------------------- .text._Z35group_norm_nhwc_fwd_one_pass_kernelI11Bf16IOFp32WLi256ELi80ELi640EEv26Group_norm_nhwc_fwd_params --------------------------
	.section	.text._Z35group_norm_nhwc_fwd_one_pass_kernelI11Bf16IOFp32WLi256ELi80ELi640EEv26Group_norm_nhwc_fwd_params,"ax",@progbits
	.align	128
        .global         _Z35group_norm_nhwc_fwd_one_pass_kernelI11Bf16IOFp32WLi256ELi80ELi640EEv26Group_norm_nhwc_fwd_params
        .type           _Z35group_norm_nhwc_fwd_one_pass_kernelI11Bf16IOFp32WLi256ELi80ELi640EEv26Group_norm_nhwc_fwd_params,@function
        .size           _Z35group_norm_nhwc_fwd_one_pass_kernelI11Bf16IOFp32WLi256ELi80ELi640EEv26Group_norm_nhwc_fwd_params,(.L_x_4531 - _Z35group_norm_nhwc_fwd_one_pass_kernelI11Bf16IOFp32WLi256ELi80ELi640EEv26Group_norm_nhwc_fwd_params)
        .other          _Z35group_norm_nhwc_fwd_one_pass_kernelI11Bf16IOFp32WLi256ELi80ELi640EEv26Group_norm_nhwc_fwd_params,@"STO_CUDA_ENTRY STV_DEFAULT"
_Z35group_norm_nhwc_fwd_one_pass_kernelI11Bf16IOFp32WLi256ELi80ELi640EEv26Group_norm_nhwc_fwd_params:
.text._Z35group_norm_nhwc_fwd_one_pass_kernelI11Bf16IOFp32WLi256ELi80ELi640EEv26Group_norm_nhwc_fwd_params:
[----:B------:R-:W-:Y:S01]  /*0000*/  LDC R1, c[0x0][0x37c] ;  /* 0x0000df00ff017b82 */ /* 0x000fe20000000800 */
[----:B------:R-:W0:Y:S01]  /*0010*/  S2R R63, SR_CTAID.Y ;  /* 0x00000000003f7919 */ /* 0x000e220000002600 */
[----:B------:R-:W1:Y:S01]  /*0020*/  LDCU UR4, c[0x0][0x3f8] ;  /* 0x00007f00ff0477ac */ /* 0x000e620008000800 */
[----:B------:R-:W1:Y:S02]  /*0030*/  LDCU UR5, c[0x0][0x3c8] ;  /* 0x00007900ff0577ac */ /* 0x000e640008000800 */
[----:B-1----:R-:W-:-:S06]  /*0040*/  UIMAD UR4, UR4, UR5, URZ ;  /* 0x00000005040472a4 */ /* 0x002fcc000f8e02ff */
[----:B0-----:R-:W-:-:S13]  /*0050*/  ISETP.GE.AND P0, PT, R63, UR4, PT ;  /* 0x000000043f007c0c */ /* 0x001fda000bf06270 */
[----:B------:R-:W-:Y:S05]  /*0060*/  @P0 EXIT ;  /* 0x000000000000094d */ /* 0x000fea0003800000 */
[----:B------:R-:W0:Y:S01]  /*0070*/  S2R R0, SR_TID.X ;  /* 0x0000000000007919 */ /* 0x000e220000002100 */
[----:B------:R-:W1:Y:S01]  /*0080*/  LDCU UR4, c[0x0][0x404] ;  /* 0x00008080ff0477ac */ /* 0x000e620008000800 */
[----:B------:R-:W2:Y:S01]  /*0090*/  LDC R4, c[0x0][0x374] ;  /* 0x0000dd00ff047b82 */ /* 0x000ea20000000800 */
[----:B------:R-:W-:Y:S01]  /*00a0*/  HFMA2 R50, -RZ, RZ, 0, 0 ;  /* 0x00000000ff327431 */ /* 0x000fe200000001ff */
[----:B------:R-:W3:Y:S01]  /*00b0*/  S2R R3, SR_CTAID.X ;  /* 0x0000000000037919 */ /* 0x000ee20000002500 */
[----:B------:R-:W4:Y:S01]  /*00c0*/  LDCU.64 UR6, c[0x0][0x388] ;  /* 0x00007100ff0677ac */ /* 0x000f220008000a00 */
[----:B------:R-:W-:Y:S02]  /*00d0*/  MOV R65, R63 ;  /* 0x0000003f00417202 */ /* 0x000fe40000000f00 */
[----:B----4-:R-:W-:Y:S02]  /*00e0*/  ISETP.NE.U32.AND P1, PT, RZ, UR6, PT ;  /* 0x00000006ff007c0c */ /* 0x010fe4000bf25070 */
[----:B0-----:R-:W-:-:S02]  /*00f0*/  LOP3.LUT R2, R0, 0xffff, RZ, 0xc0, !PT ;  /* 0x0000ffff00027812 */ /* 0x001fc400078ec0ff */
[----:B---3--:R-:W-:-:S03]  /*0100*/  LOP3.LUT P0, RZ, R0, R3, RZ, 0xfc, !PT ;  /* 0x0000000300ff7212 */ /* 0x008fc6000780fcff */
[----:B------:R-:W-:Y:S01]  /*0110*/  IMAD R2, R2, 0x667, RZ ;  /* 0x0000066702027824 */ /* 0x000fe200078e02ff */
[----:B------:R-:W-:Y:S01]  /*0120*/  ISETP.NE.AND.EX P0, PT, RZ, UR7, !P0, P1 ;  /* 0x00000007ff007c0c */ /* 0x000fe2000c705310 */
[----:B------:R-:W0:Y:S03]  /*0130*/  LDCU.64 UR6, c[0x0][0x358] ;  /* 0x00006b00ff0677ac */ /* 0x000e260008000a00 */
[----:B------:R-:W-:Y:S02]  /*0140*/  SHF.R.U32.HI R68, RZ, 0x10, R2 ;  /* 0x00000010ff447819 */ /* 0x000fe40000011602 */
[----:B------:R-:W3:Y:S02]  /*0150*/  S2R R2, SR_LANEID ;  /* 0x0000000000027919 */ /* 0x000ee40000000000 */
[----:B------:R-:W-:Y:S01]  /*0160*/  PRMT R5, R68, 0x9910, RZ ;  /* 0x0000991044057816 */ /* 0x000fe200000000ff */
[----:B-1----:R-:W-:-:S04]  /*0170*/  IMAD R54, R3, UR4, R68 ;  /* 0x0000000403367c24 */ /* 0x002fc8000f8e0244 */
[----:B------:R-:W-:Y:S01]  /*0180*/  IMAD R5, R5, 0x28, RZ ;  /* 0x0000002805057824 */ /* 0x000fe200078e02ff */
[C---:B------:R-:W-:Y:S02]  /*0190*/  IADD3 R66, PT, PT, R54.reuse, 0x30, RZ ;  /* 0x0000003036427810 */ /* 0x040fe40007ffe0ff */
[C---:B------:R-:W-:Y:S02]  /*01a0*/  IADD3 R64, PT, PT, R54.reuse, 0x70, RZ ;  /* 0x0000007036407810 */ /* 0x040fe40007ffe0ff */
[----:B------:R-:W-:Y:S02]  /*01b0*/  IADD3 R13, PT, PT, RZ, -R5, RZ ;  /* 0x80000005ff0d7210 */ /* 0x000fe40007ffe0ff */
[C---:B------:R-:W-:Y:S02]  /*01c0*/  IADD3 R62, PT, PT, R54.reuse, 0x80, RZ ;  /* 0x00000080363e7810 */ /* 0x040fe40007ffe0ff */
[----:B------:R-:W-:Y:S02]  /*01d0*/  PRMT R13, R13, 0x7710, RZ ;  /* 0x000077100d0d7816 */ /* 0x000fe400000000ff */
[----:B------:R-:W-:-:S02]  /*01e0*/  IADD3 R60, PT, PT, R54, 0x90, RZ ;  /* 0x00000090363c7810 */ /* 0x000fc40007ffe0ff */
[C---:B------:R-:W-:Y:S02]  /*01f0*/  IADD3 R58, PT, PT, R54.reuse, 0xb0, RZ ;  /* 0x000000b0363a7810 */ /* 0x040fe40007ffe0ff */
[C---:B------:R-:W-:Y:S02]  /*0200*/  IADD3 R56, PT, PT, R54.reuse, 0xc0, RZ ;  /* 0x000000c036387810 */ /* 0x040fe40007ffe0ff */
[----:B------:R-:W-:Y:S02]  /*0210*/  IADD3 R54, PT, PT, R54, 0xe0, RZ ;  /* 0x000000e036367810 */ /* 0x000fe40007ffe0ff */
[----:B------:R-:W-:Y:S02]  /*0220*/  IADD3 R52, PT, PT, R13, R0, RZ ;  /* 0x000000000d347210 */ /* 0x000fe40007ffe0ff */
[----:B------:R-:W-:Y:S02]  /*0230*/  SHF.R.S32.HI R5, RZ, 0x1f, R66 ;  /* 0x0000001fff057819 */ /* 0x000fe40000011442 */
[----:B------:R-:W-:-:S02]  /*0240*/  SHF.R.S32.HI R7, RZ, 0x1f, R64 ;  /* 0x0000001fff077819 */ /* 0x000fc40000011440 */
[----:B------:R-:W-:Y:S02]  /*0250*/  SHF.R.S32.HI R9, RZ, 0x1f, R62 ;  /* 0x0000001fff097819 */ /* 0x000fe4000001143e */
[----:B------:R-:W-:Y:S02]  /*0260*/  SHF.R.S32.HI R11, RZ, 0x1f, R60 ;  /* 0x0000001fff0b7819 */ /* 0x000fe4000001143c */
[----:B------:R-:W-:Y:S02]  /*0270*/  SHF.R.S32.HI R13, RZ, 0x1f, R58 ;  /* 0x0000001fff0d7819 */ /* 0x000fe4000001143a */
[----:B------:R-:W-:Y:S02]  /*0280*/  SHF.R.S32.HI R15, RZ, 0x1f, R56 ;  /* 0x0000001fff0f7819 */ /* 0x000fe40000011438 */
[----:B------:R-:W-:Y:S02]  /*0290*/  SHF.R.S32.HI R17, RZ, 0x1f, R54 ;  /* 0x0000001fff117819 */ /* 0x000fe40000011436 */
[----:B0-23--:R-:W-:-:S07]  /*02a0*/  SHF.L.U32 R52, R52, 0x1, RZ ;  /* 0x0000000134347819 */ /* 0x00dfce00000006ff */
.L_x_2013:
[----:B0-----:R-:W0:Y:S01]  /*02b0*/  LDC R10, c[0x0][0x3f8] ;  /* 0x0000fe00ff0a7b82 */ /* 0x001e220000000800 */
[----:B------:R-:W1:Y:S01]  /*02c0*/  LDCU UR8, c[0x0][0x404] ;  /* 0x00008080ff0877ac */ /* 0x000e620008000800 */
[----:B------:R-:W-:Y:S01]  /*02d0*/  LOP3.LUT R70, R52, 0xffff, RZ, 0xc0, !PT ;  /* 0x0000ffff34467812 */ /* 0x000fe200078ec0ff */
[----:B--2---:R-:W2:Y:S01]  /*02e0*/  LDCU.64 UR4, c[0x0][0x3e8] ;  /* 0x00007d00ff0477ac */ /* 0x004ea20008000a00 */
[----:B-1----:R-:W-:Y:S01]  /*02f0*/  IMAD R25, R3, UR8, R68 ;  /* 0x0000000803197c24 */ /* 0x002fe2000f8e0244 */
[----:B------:R-:W1:Y:S01]  /*0300*/  LDCU.64 UR8, c[0x0][0x3f0] ;  /* 0x00007e00ff0877ac */ /* 0x000e620008000a00 */
[----:B0---4-:R-:W-:-:S03]  /*0310*/  IABS R21, R10 ;  /* 0x0000000a00157213 */ /* 0x011fc60000000000 */
[----:B-----5:R-:W-:Y:S01]  /*0320*/  SHF.R.S32.HI R29, RZ, 0x1f, R25 ;  /* 0x0000001fff1d7819 */ /* 0x020fe20000011419 */
[----:B------:R-:W0:Y:S01]  /*0330*/  I2F.RP R6, R21 ;  /* 0x0000001500067306 */ /* 0x000e220000209400 */
[----:B------:R-:W-:Y:S02]  /*0340*/  ISETP.NE.AND P2, PT, R10, RZ, PT ;  /* 0x000000ff0a00720c */ /* 0x000fe40003f45270 */
[C---:B---3--:R-:W-:Y:S02]  /*0350*/  IADD3 R35, PT, PT, R25.reuse, 0x10, RZ ;  /* 0x0000001019237810 */ /* 0x048fe40007ffe0ff */
[----:B------:R-:W-:Y:S02]  /*0360*/  IADD3 R37, PT, PT, R25, 0x20, RZ ;  /* 0x0000002019257810 */ /* 0x000fe40007ffe0ff */
[----:B------:R-:W-:Y:S02]  /*0370*/  SHF.R.S32.HI R31, RZ, 0x1f, R35 ;  /* 0x0000001fff1f7819 */ /* 0x000fe40000011423 */
[----:B--2---:R-:W-:-:S02]  /*0380*/  ISETP.GE.U32.AND P6, PT, R37, UR4, PT ;  /* 0x0000000425007c0c */ /* 0x004fc4000bfc6070 */
[----:B------:R-:W-:Y:S02]  /*0390*/  SHF.R.S32.HI R39, RZ, 0x1f, R37 ;  /* 0x0000001fff277819 */ /* 0x000fe40000011425 */
[----:B------:R-:W-:Y:S01]  /*03a0*/  IADD3 R16, PT, PT, R25, 0x50, RZ ;  /* 0x0000005019107810 */ /* 0x000fe20007ffe0ff */
[----:B0-----:R-:W0:Y:S01]  /*03b0*/  MUFU.RCP R6, R6 ;  /* 0x0000000600067308 */ /* 0x001e220000001000 */
[----:B------:R-:W-:Y:S02]  /*03c0*/  ISETP.GE.AND.EX P6, PT, R39, UR5, PT, P6 ;  /* 0x0000000527007c0c */ /* 0x000fe4000bfc6360 */
[----:B------:R-:W-:Y:S02]  /*03d0*/  IADD3 R12, PT, PT, R25, 0x60, RZ ;  /* 0x00000060190c7810 */ /* 0x000fe40007ffe0ff */
[----:B0-----:R-:W-:-:S04]  /*03e0*/  IADD3 R18, PT, PT, R6, 0xffffffe, RZ ;  /* 0x0ffffffe06127810 */ /* 0x001fc80007ffe0ff */
[----:B------:R0:W2:Y:S02]  /*03f0*/  F2I.FTZ.U32.TRUNC.NTZ R19, R18 ;  /* 0x0000001200137305 */ /* 0x0000a4000021f000 */
[----:B0-----:R-:W-:Y:S02]  /*0400*/  MOV R18, RZ ;  /* 0x000000ff00127202 */ /* 0x001fe40000000f00 */
[----:B--2---:R-:W-:-:S05]  /*0410*/  IADD3 R8, PT, PT, RZ, -R19, RZ ;  /* 0x80000013ff087210 */ /* 0x004fca0007ffe0ff */
[----:B------:R-:W-:Y:S01]  /*0420*/  IMAD R23, R8, R21, RZ ;  /* 0x0000001508177224 */ /* 0x000fe200078e02ff */
[----:B------:R-:W-:-:S03]  /*0430*/  IABS R8, R65 ;  /* 0x0000004100087213 */ /* 0x000fc60000000000 */
[----:B------:R-:W-:-:S06]  /*0440*/  IMAD.HI.U32 R19, R19, R23, R18 ;  /* 0x0000001713137227 */ /* 0x000fcc00078e0012 */
[----:B------:R-:W-:-:S05]  /*0450*/  IMAD.HI.U32 R19, R19, R8, RZ ;  /* 0x0000000813137227 */ /* 0x000fca00078e00ff */
[----:B------:R-:W-:-:S05]  /*0460*/  IADD3 R6, PT, PT, -R19, RZ, RZ ;  /* 0x000000ff13067210 */ /* 0x000fca0007ffe1ff */
[----:B------:R-:W-:-:S05]  /*0470*/  IMAD R6, R21, R6, R8 ;  /* 0x0000000615067224 */ /* 0x000fca00078e0208 */
[----:B------:R-:W-:-:S13]  /*0480*/  ISETP.GT.U32.AND P1, PT, R21, R6, PT ;  /* 0x000000061500720c */ /* 0x000fda0003f24070 */
[-C--:B------:R-:W-:Y:S02]  /*0490*/  @!P1 IADD3 R6, PT, PT, R6, -R21.reuse, RZ ;  /* 0x8000001506069210 */ /* 0x080fe40007ffe0ff */
[----:B------:R-:W-:Y:S02]  /*04a0*/  @!P1 IADD3 R19, PT, PT, R19, 0x1, RZ ;  /* 0x0000000113139810 */ /* 0x000fe40007ffe0ff */
[----:B------:R-:W-:Y:S02]  /*04b0*/  ISETP.GE.U32.AND P4, PT, R6, R21, PT ;  /* 0x000000150600720c */ /* 0x000fe40003f86070 */
[----:B------:R-:W-:Y:S02]  /*04c0*/  LOP3.LUT R6, R65, R10, RZ, 0x3c, !PT ;  /* 0x0000000a41067212 */ /* 0x000fe400078e3cff */
[----:B------:R-:W-:Y:S02]  /*04d0*/  ISETP.GE.U32.AND P1, PT, R25, UR4, PT ;  /* 0x0000000419007c0c */ /* 0x000fe4000bf26070 */
[----:B------:R-:W-:-:S02]  /*04e0*/  ISETP.GE.AND P3, PT, R6, RZ, PT ;  /* 0x000000ff0600720c */ /* 0x000fc40003f66270 */
[----:B------:R-:W-:-:S05]  /*04f0*/  ISETP.GE.AND.EX P1, PT, R29, UR5, PT, P1 ;  /* 0x000000051d007c0c */ /* 0x000fca000bf26310 */
[----:B------:R-:W-:Y:S02]  /*0500*/  @P4 IADD3 R19, PT, PT, R19, 0x1, RZ ;  /* 0x0000000113134810 */ /* 0x000fe40007ffe0ff */
[----:B------:R-:W-:Y:S02]  /*0510*/  ISETP.GE.U32.AND P4, PT, R35, UR4, PT ;  /* 0x0000000423007c0c */ /* 0x000fe4000bf86070 */
[----:B------:R-:W-:Y:S02]  /*0520*/  MOV R21, R19 ;  /* 0x0000001300157202 */ /* 0x000fe40000000f00 */
[----:B------:R-:W-:Y:S02]  /*0530*/  ISETP.GE.AND.EX P4, PT, R31, UR5, PT, P4 ;  /* 0x000000051f007c0c */ /* 0x000fe4000bf86340 */
[----:B------:R-:W-:Y:S01]  /*0540*/  @!P3 IADD3 R21, PT, PT, -R21, RZ, RZ ;  /* 0x000000ff1515b210 */ /* 0x000fe20007ffe1ff */
[----:B------:R-:W0:Y:S01]  /*0550*/  @!P1 LDC.64 R22, c[0x0][0x3e0] ;  /* 0x0000f800ff169b82 */ /* 0x000e220000000a00 */
[----:B------:R-:W-:-:S04]  /*0560*/  @!P2 LOP3.LUT R21, RZ, R10, RZ, 0x33, !PT ;  /* 0x0000000aff15a212 */ /* 0x000fc800078e33ff */
[----:B------:R-:W-:-:S03]  /*0570*/  IADD3 R6, PT, PT, -R21, RZ, RZ ;  /* 0x000000ff15067210 */ /* 0x000fc60007ffe1ff */
[----:B------:R-:W2:Y:S02]  /*0580*/  @!P1 LDC.64 R26, c[0x0][0x390] ;  /* 0x0000e400ff1a9b82 */ /* 0x000ea40000000a00 */
[----:B------:R-:W-:Y:S01]  /*0590*/  IMAD R67, R10, R6, R65 ;  /* 0x000000060a437224 */ /* 0x000fe200078e0241 */
[----:B------:R-:W-:Y:S02]  /*05a0*/  SHF.R.S32.HI R6, RZ, 0x1f, R21 ;  /* 0x0000001fff067819 */ /* 0x000fe40000011415 */
[----:B------:R-:W-:Y:S01]  /*05b0*/  IADD3 R10, PT, PT, R25, 0x40, RZ ;  /* 0x00000040190a7810 */ /* 0x000fe20007ffe0ff */
[----:B------:R-:W-:Y:S02]  /*05c0*/  IMAD R67, R67, 0x50, RZ ;  /* 0x0000005043437824 */ /* 0x000fe400078e02ff */
[----:B------:R-:W3:Y:S01]  /*05d0*/  @!P4 LDC.64 R18, c[0x0][0x3e0] ;  /* 0x0000f800ff12cb82 */ /* 0x000ee20000000a00 */
[----:B-1----:R-:W-:Y:S01]  /*05e0*/  IMAD R6, R6, UR8, RZ ;  /* 0x0000000806067c24 */ /* 0x002fe2000f8e02ff */
[----:B------:R-:W-:-:S02]  /*05f0*/  ISETP.GE.U32.AND P3, PT, R10, UR4, PT ;  /* 0x000000040a007c0c */ /* 0x000fc4000bf66070 */
[----:B------:R-:W-:Y:S01]  /*0600*/  IADD3 R70, P2, PT, R67, R70, RZ ;  /* 0x0000004643467210 */ /* 0x000fe20007f5e0ff */
[----:B------:R-:W-:Y:S01]  /*0610*/  IMAD R73, R21, UR9, R6 ;  /* 0x0000000915497c24 */ /* 0x000fe2000f8e0206 */
[----:B------:R-:W-:Y:S02]  /*0620*/  SHF.R.S32.HI R41, RZ, 0x1f, R10 ;  /* 0x0000001fff297819 */ /* 0x000fe4000001140a */
[----:B------:R-:W-:Y:S01]  /*0630*/  LEA.HI.X.SX32 R71, R67, RZ, 0x1, P2 ;  /* 0x000000ff43477211 */ /* 0x000fe200010f0eff */
[----:B0-----:R-:W-:Y:S01]  /*0640*/  @!P1 IMAD R6, R29, R22, RZ ;  /* 0x000000161d069224 */ /* 0x001fe200078e02ff */
[----:B------:R-:W-:Y:S01]  /*0650*/  ISETP.GE.AND.EX P3, PT, R41, UR5, PT, P3 ;  /* 0x0000000529007c0c */ /* 0x000fe2000bf66330 */
[----:B------:R-:W0:Y:S01]  /*0660*/  @!P4 LDC.64 R28, c[0x0][0x390] ;  /* 0x0000e400ff1ccb82 */ /* 0x000e220000000a00 */
[----:B------:R-:W-:Y:S01]  /*0670*/  ISETP.GE.U32.AND P2, PT, R16, UR4, PT ;  /* 0x0000000410007c0c */ /* 0x000fe2000bf46070 */
[----:B------:R-:W-:-:S04]  /*0680*/  IMAD.WIDE.U32 R70, R21, UR8, R70 ;  /* 0x0000000815467c25 */ /* 0x000fc8000f8e0046 */
[----:B------:R-:W-:Y:S01]  /*0690*/  @!P1 IMAD R43, R25, R23, R6 ;  /* 0x00000017192b9224 */ /* 0x000fe200078e0206 */
[----:B------:R-:W-:Y:S01]  /*06a0*/  IADD3 R73, PT, PT, R71, R73, RZ ;  /* 0x0000004947497210 */ /* 0x000fe20007ffe0ff */
[----:B------:R-:W1:Y:S01]  /*06b0*/  @!P6 LDC.64 R20, c[0x0][0x3e0] ;  /* 0x0000f800ff14eb82 */ /* 0x000e620000000a00 */
[-C--:B------:R-:W-:Y:S02]  /*06c0*/  @!P1 MOV R72, R70.reuse ;  /* 0x0000004600489202 */ /* 0x080fe40000000f00 */
[----:B------:R-:W-:Y:S01]  /*06d0*/  @!P4 MOV R30, R70 ;  /* 0x00000046001ec202 */ /* 0x000fe20000000f00 */
[----:B---3--:R-:W-:Y:S01]  /*06e0*/  @!P4 IMAD R8, R31, R18, RZ ;  /* 0x000000121f08c224 */ /* 0x008fe200078e02ff */
[----:B------:R-:W-:Y:S01]  /*06f0*/  @!P4 MOV R31, R73 ;  /* 0x00000049001fc202 */ /* 0x000fe20000000f00 */
[----:B------:R-:W-:Y:S02]  /*0700*/  @!P1 IMAD.WIDE.U32 R32, R25, R22, R72 ;  /* 0x0000001619209225 */ /* 0x000fe400078e0048 */
[----:B------:R-:W3:Y:S02]  /*0710*/  @!P6 LDC.64 R22, c[0x0][0x390] ;  /* 0x0000e400ff16eb82 */ /* 0x000ee40000000a00 */
[----:B------:R-:W-:Y:S01]  /*0720*/  @!P4 IMAD R45, R35, R19, R8 ;  /* 0x00000013232dc224 */ /* 0x000fe200078e0208 */
[----:B------:R-:W-:Y:S01]  /*0730*/  @!P1 IADD3 R6, PT, PT, R33, R43, RZ ;  /* 0x0000002b21069210 */ /* 0x000fe20007ffe0ff */
[----:B------:R-:W-:Y:S01]  /*0740*/  @!P4 IMAD.WIDE.U32 R30, R35, R18, R30 ;  /* 0x00000012231ec225 */ /* 0x000fe200078e001e */
[----:B------:R-:W-:-:S02]  /*0750*/  SHF.R.S32.HI R43, RZ, 0x1f, R16 ;  /* 0x0000001fff2b7819 */ /* 0x000fc40000011410 */
[C---:B--2---:R-:W-:Y:S01]  /*0760*/  @!P1 LEA R34, P5, R32.reuse, R26, 0x1 ;  /* 0x0000001a20229211 */ /* 0x044fe200078a08ff */
[----:B------:R-:W2:Y:S01]  /*0770*/  @!P3 LDC.64 R18, c[0x0][0x3e0] ;  /* 0x0000f800ff12bb82 */ /* 0x000ea20000000a00 */
[----:B------:R-:W-:Y:S02]  /*0780*/  ISETP.GE.AND.EX P2, PT, R43, UR5, PT, P2 ;  /* 0x000000052b007c0c */ /* 0x000fe4000bf46320 */
[----:B------:R-:W-:Y:S02]  /*0790*/  @!P1 LEA.HI.X R35, R32, R27, R6, 0x1, P5 ;  /* 0x0000001b20239211 */ /* 0x000fe400028f0c06 */
[----:B------:R-:W-:Y:S02]  /*07a0*/  @!P4 IADD3 R8, PT, PT, R31, R45, RZ ;  /* 0x0000002d1f08c210 */ /* 0x000fe40007ffe0ff */
[----:B0-----:R-:W-:Y:S01]  /*07b0*/  @!P4 LEA R26, P5, R30, R28, 0x1 ;  /* 0x0000001c1e1ac211 */ /* 0x001fe200078a08ff */
[----:B-1----:R-:W-:Y:S01]  /*07c0*/  @!P6 IMAD R14, R39, R20, RZ ;  /* 0x00000014270ee224 */ /* 0x002fe200078e02ff */
[----:B------:R-:W-:-:S02]  /*07d0*/  @!P6 MOV R32, R70 ;  /* 0x000000460020e202 */ /* 0x000fc40000000f00 */
[----:B------:R-:W-:Y:S02]  /*07e0*/  @!P6 MOV R33, R73 ;  /* 0x000000490021e202 */ /* 0x000fe40000000f00 */
[----:B------:R-:W-:Y:S02]  /*07f0*/  @!P4 LEA.HI.X R27, R30, R29, R8, 0x1, P5 ;  /* 0x0000001d1e1bc211 */ /* 0x000fe400028f0c08 */
[----:B------:R-:W-:Y:S02]  /*0800*/  ISETP.GE.U32.AND P5, PT, R12, UR4, PT ;  /* 0x000000040c007c0c */ /* 0x000fe4000bfa6070 */
[----:B------:R-:W-:Y:S02]  /*0810*/  SHF.R.S32.HI R39, RZ, 0x1f, R12 ;  /* 0x0000001fff277819 */ /* 0x000fe4000001140c */
[----:B------:R-:W-:Y:S01]  /*0820*/  MOV R6, RZ ;  /* 0x000000ff00067202 */ /* 0x000fe20000000f00 */
[----:B------:R-:W-:Y:S01]  /*0830*/  @!P6 IMAD R31, R37, R21, R14 ;  /* 0x00000015251fe224 */ /* 0x000fe200078e020e */
[----:B------:R-:W-:Y:S01]  /*0840*/  ISETP.GE.AND.EX P5, PT, R39, UR5, PT, P5 ;  /* 0x0000000527007c0c */ /* 0x000fe2000bfa6350 */
[----:B------:R-:W-:Y:S01]  /*0850*/  @!P6 IMAD.WIDE.U32 R32, R37, R20, R32 ;  /* 0x000000142520e225 */ /* 0x000fe200078e0020 */
[----:B------:R-:W0:Y:S02]  /*0860*/  @!P3 LDC.64 R28, c[0x0][0x390] ;  /* 0x0000e400ff1cbb82 */ /* 0x000e240000000a00 */
[----:B------:R-:W4:Y:S01]  /*0870*/  @!P1 LDG.E R6, desc[UR6][R34.64] ;  /* 0x0000000622069981 */ /* 0x000f22000c1e1900 */
[----:B------:R-:W-:Y:S01]  /*0880*/  MOV R8, RZ ;  /* 0x000000ff00087202 */ /* 0x000fe20000000f00 */
[----:B--2---:R-:W-:Y:S01]  /*0890*/  @!P3 IMAD R41, R41, R18, RZ ;  /* 0x000000122929b224 */ /* 0x004fe200078e02ff */
[----:B------:R-:W-:-:S02]  /*08a0*/  @!P6 IADD3 R14, PT, PT, R33, R31, RZ ;  /* 0x0000001f210ee210 */ /* 0x000fc40007ffe0ff */
[C---:B---3--:R-:W-:Y:S01]  /*08b0*/  @!P6 LEA R30, P1, R32.reuse, R22, 0x1 ;  /* 0x00000016201ee211 */ /* 0x048fe200078208ff */
[----:B------:R-:W1:Y:S01]  /*08c0*/  @!P2 LDC.64 R20, c[0x0][0x3e0] ;  /* 0x0000f800ff14ab82 */ /* 0x000e620000000a00 */
[----:B------:R-:W-:Y:S01]  /*08d0*/  @!P3 MOV R22, R70 ;  /* 0x000000460016b202 */ /* 0x000fe20000000f00 */
[----:B------:R2:W3:Y:S01]  /*08e0*/  @!P4 LDG.E R8, desc[UR6][R26.64] ;  /* 0x000000061a08c981 */ /* 0x0004e2000c1e1900 */
[----:B------:R-:W-:Y:S01]  /*08f0*/  @!P6 LEA.HI.X R31, R32, R23, R14, 0x1, P1 ;  /* 0x00000017201fe211 */ /* 0x000fe200008f0c0e */
[C---:B------:R-:W-:Y:S01]  /*0900*/  @!P3 IMAD R33, R10.reuse, R19, R41 ;  /* 0x000000130a21b224 */ /* 0x040fe200078e0229 */
[----:B------:R-:W-:Y:S02]  /*0910*/  @!P3 MOV R23, R73 ;  /* 0x000000490017b202 */ /* 0x000fe40000000f00 */
[C---:B------:R-:W-:Y:S02]  /*0920*/  IADD3 R24, PT, PT, R25.reuse, 0xa0, RZ ;  /* 0x000000a019187810 */ /* 0x040fe40007ffe0ff */
[----:B------:R-:W-:Y:S01]  /*0930*/  IADD3 R14, PT, PT, R25, 0xd0, RZ ;  /* 0x000000d0190e7810 */ /* 0x000fe20007ffe0ff */
[----:B------:R-:W-:Y:S01]  /*0940*/  @!P3 IMAD.WIDE.U32 R18, R10, R18, R22 ;  /* 0x000000120a12b225 */ /* 0x000fe200078e0016 */
[----:B------:R-:W-:Y:S01]  /*0950*/  ISETP.GE.U32.AND P1, PT, R24, UR4, PT ;  /* 0x0000000418007c0c */ /* 0x000fe2000bf26070 */
[----:B--2---:R-:W2:Y:S01]  /*0960*/  @!P5 LDC.64 R26, c[0x0][0x3e0] ;  /* 0x0000f800ff1adb82 */ /* 0x004ea20000000a00 */
[----:B------:R-:W-:-:S02]  /*0970*/  SHF.R.S32.HI R37, RZ, 0x1f, R24 ;  /* 0x0000001fff257819 */ /* 0x000fc40000011418 */
[----:B------:R-:W-:Y:S02]  /*0980*/  ISETP.GE.U32.AND P4, PT, R14, UR4, PT ;  /* 0x000000040e007c0c */ /* 0x000fe4000bf86070 */
[----:B------:R-:W-:Y:S02]  /*0990*/  SHF.R.S32.HI R41, RZ, 0x1f, R14 ;  /* 0x0000001fff297819 */ /* 0x000fe4000001140e */
[----:B------:R-:W-:Y:S01]  /*09a0*/  MOV R10, RZ ;  /* 0x000000ff000a7202 */ /* 0x000fe20000000f00 */
[----:B------:R-:W5:Y:S01]  /*09b0*/  @!P2 LDC.64 R22, c[0x0][0x390] ;  /* 0x0000e400ff16ab82 */ /* 0x000f620000000a00 */
[----:B------:R-:W-:Y:S02]  /*09c0*/  ISETP.GE.AND.EX P1, PT, R37, UR5, PT, P1 ;  /* 0x0000000525007c0c */ /* 0x000fe4000bf26310 */
[----:B------:R-:W-:Y:S01]  /*09d0*/  ISETP.GE.AND.EX P4, PT, R41, UR5, PT, P4 ;  /* 0x0000000529007c0c */ /* 0x000fe2000bf86340 */
[----:B-1----:R-:W-:Y:S01]  /*09e0*/  @!P2 IMAD R43, R43, R20, RZ ;  /* 0x000000142b2ba224 */ /* 0x002fe200078e02ff */
[----:B------:R-:W-:Y:S01]  /*09f0*/  @!P2 MOV R34, R70 ;  /* 0x000000460022a202 */ /* 0x000fe20000000f00 */
[----:B------:R1:W3:Y:S01]  /*0a00*/  @!P6 LDG.E R10, desc[UR6][R30.64] ;  /* 0x000000061e0ae981 */ /* 0x0002e2000c1e1900 */
[----:B------:R-:W-:-:S02]  /*0a10*/  @!P2 MOV R35, R73 ;  /* 0x000000490023a202 */ /* 0x000fc40000000f00 */
[----:B------:R-:W-:Y:S01]  /*0a20*/  @!P3 IADD3 R19, PT, PT, R19, R33, RZ ;  /* 0x000000211313b210 */ /* 0x000fe20007ffe0ff */
[----:B------:R-:W-:Y:S01]  /*0a30*/  @!P2 IMAD R33, R16, R21, R43 ;  /* 0x000000151021a224 */ /* 0x000fe200078e022b */
[----:B0-----:R-:W-:Y:S01]  /*0a40*/  @!P3 LEA R28, P6, R18, R28, 0x1 ;  /* 0x0000001c121cb211 */ /* 0x001fe200078c08ff */
[----:B------:R-:W-:Y:S01]  /*0a50*/  @!P2 IMAD.WIDE.U32 R34, R16, R20, R34 ;  /* 0x000000141022a225 */ /* 0x000fe200078e0022 */
[----:B------:R-:W-:Y:S01]  /*0a60*/  MOV R16, RZ ;  /* 0x000000ff00107202 */ /* 0x000fe20000000f00 */
[----:B------:R-:W0:Y:S01]  /*0a70*/  @!P1 LDC.64 R20, c[0x0][0x3e0] ;  /* 0x0000f800ff149b82 */ /* 0x000e220000000a00 */
[----:B------:R-:W-:-:S07]  /*0a80*/  @!P3 LEA.HI.X R29, R18, R29, R19, 0x1, P6 ;  /* 0x0000001d121db211 */ /* 0x000fce00030f0c13 */
[----:B-1----:R-:W1:Y:S01]  /*0a90*/  @!P5 LDC.64 R30, c[0x0][0x390] ;  /* 0x0000e400ff1edb82 */ /* 0x002e620000000a00 */
[----:B--2---:R-:W-:Y:S01]  /*0aa0*/  @!P5 IMAD R39, R39, R26, RZ ;  /* 0x0000001a2727d224 */ /* 0x004fe200078e02ff */
[----:B------:R2:W3:Y:S01]  /*0ab0*/  @!P3 LDG.E R16, desc[UR6][R28.64] ;  /* 0x000000061c10b981 */ /* 0x0004e2000c1e1900 */
[----:B------:R-:W-:Y:S02]  /*0ac0*/  @!P2 IADD3 R33, PT, PT, R35, R33, RZ ;  /* 0x000000212321a210 */ /* 0x000fe40007ffe0ff */
[----:B-----5:R-:W-:Y:S01]  /*0ad0*/  @!P2 LEA R32, P3, R34, R22, 0x1 ;  /* 0x000000162220a211 */ /* 0x020fe200078608ff */
[----:B------:R-:W-:Y:S01]  /*0ae0*/  @!P5 IMAD R43, R12, R27, R39 ;  /* 0x0000001b0c2bd224 */ /* 0x000fe200078e0227 */
[----:B------:R-:W-:Y:S01]  /*0af0*/  ISETP.GE.U32.AND P6, PT, R64, UR4, PT ;  /* 0x0000000440007c0c */ /* 0x000fe2000bfc6070 */
[----:B------:R-:W5:Y:S01]  /*0b00*/  @!P4 LDC.64 R18, c[0x0][0x3e0] ;  /* 0x0000f800ff12cb82 */ /* 0x000f620000000a00 */
[----:B------:R-:W-:Y:S02]  /*0b10*/  @!P5 MOV R38, R70 ;  /* 0x000000460026d202 */ /* 0x000fe40000000f00 */
[----:B------:R-:W-:-:S02]  /*0b20*/  @!P5 MOV R39, R73 ;  /* 0x000000490027d202 */ /* 0x000fc40000000f00 */
[----:B------:R-:W-:Y:S02]  /*0b30*/  @!P2 LEA.HI.X R33, R34, R23, R33, 0x1, P3 ;  /* 0x000000172221a211 */ /* 0x000fe400018f0c21 */
[----:B------:R-:W-:Y:S02]  /*0b40*/  CS2R R34, SRZ ;  /* 0x0000000000227805 */ /* 0x000fe4000001ff00 */
[----:B------:R-:W-:Y:S01]  /*0b50*/  ISETP.GE.U32.AND P3, PT, R66, UR4, PT ;  /* 0x0000000442007c0c */ /* 0x000fe2000bf66070 */
[----:B------:R-:W2:Y:S01]  /*0b60*/  @!P1 LDC.64 R22, c[0x0][0x390] ;  /* 0x0000e400ff169b82 */ /* 0x000ea20000000a00 */
[----:B------:R-:W-:Y:S01]  /*0b70*/  ISETP.GE.AND.EX P6, PT, R7, UR5, PT, P6 ;  /* 0x0000000507007c0c */ /* 0x000fe2000bfc6360 */
[----:B------:R-:W-:Y:S01]  /*0b80*/  @!P5 IMAD.WIDE.U32 R38, R12, R26, R38 ;  /* 0x0000001a0c26d225 */ /* 0x000fe200078e0026 */
[----:B------:R-:W-:Y:S01]  /*0b90*/  ISETP.GE.AND.EX P3, PT, R5, UR5, PT, P3 ;  /* 0x0000000505007c0c */ /* 0x000fe2000bf66330 */
[----:B------:R2:W3:Y:S01]  /*0ba0*/  @!P2 LDG.E R35, desc[UR6][R32.64] ;  /* 0x000000062023a981 */ /* 0x0004e2000c1e1900 */
[----:B------:R-:W-:-:S02]  /*0bb0*/  @!P1 MOV R40, R70 ;  /* 0x0000004600289202 */ /* 0x000fc40000000f00 */
[----:B------:R-:W-:Y:S01]  /*0bc0*/  @!P5 IADD3 R12, PT, PT, R39, R43, RZ ;  /* 0x0000002b270cd210 */ /* 0x000fe20007ffe0ff */
[----:B------:R-:W2:Y:S01]  /*0bd0*/  @!P4 LDC.64 R26, c[0x0][0x390] ;  /* 0x0000e400ff1acb82 */ /* 0x000ea20000000a00 */
[----:B-1----:R-:W-:Y:S01]  /*0be0*/  @!P5 LEA R36, P2, R38, R30, 0x1 ;  /* 0x0000001e2624d211 */ /* 0x002fe200078408ff */
[----:B0-----:R-:W-:-:S03]  /*0bf0*/  @!P1 IMAD R30, R37, R20, RZ ;  /* 0x00000014251e9224 */ /* 0x001fc600078e02ff */
[----:B------:R-:W-:Y:S01]  /*0c00*/  @!P5 LEA.HI.X R37, R38, R31, R12, 0x1, P2 ;  /* 0x0000001f2625d211 */ /* 0x000fe200010f0c0c */
[C---:B------:R-:W-:Y:S02]  /*0c10*/  @!P1 IMAD R39, R24.reuse, R21, R30 ;  /* 0x0000001518279224 */ /* 0x040fe400078e021e */
[----:B-----5:R-:W-:Y:S01]  /*0c20*/  @!P4 IMAD R12, R41, R18, RZ ;  /* 0x00000012290cc224 */ /* 0x020fe200078e02ff */
[----:B------:R-:W-:Y:S01]  /*0c30*/  @!P1 MOV R41, R73 ;  /* 0x0000004900299202 */ /* 0x000fe20000000f00 */
[----:B--2---:R-:W0:Y:S01]  /*0c40*/  @!P6 LDC.64 R28, c[0x0][0x3e0] ;  /* 0x0000f800ff1ceb82 */ /* 0x004e220000000a00 */
[----:B------:R-:W-:Y:S01]  /*0c50*/  @!P4 MOV R38, R70 ;  /* 0x000000460026c202 */ /* 0x000fe20000000f00 */
[----:B------:R1:W2:Y:S01]  /*0c60*/  @!P5 LDG.E R34, desc[UR6][R36.64] ;  /* 0x000000062422d981 */ /* 0x0002a2000c1e1900 */
[----:B------:R-:W-:-:S05]  /*0c70*/  @!P1 IMAD.WIDE.U32 R40, R24, R20, R40 ;  /* 0x0000001418289225 */ /* 0x000fca00078e0028 */
[----:B------:R-:W5:Y:S01]  /*0c80*/  @!P3 LDC.64 R30, c[0x0][0x3e0] ;  /* 0x0000f800ff1ebb82 */ /* 0x000f620000000a00 */
[----:B------:R-:W-:Y:S01]  /*0c90*/  @!P4 IMAD R19, R14, R19, R12 ;  /* 0x000000130e13c224 */ /* 0x000fe200078e020c */
[----:B------:R-:W-:Y:S02]  /*0ca0*/  @!P1 IADD3 R12, PT, PT, R41, R39, RZ ;  /* 0x00000027290c9210 */ /* 0x000fe40007ffe0ff */
[----:B------:R-:W-:-:S04]  /*0cb0*/  @!P1 LEA R32, P2, R40, R22, 0x1 ;  /* 0x0000001628209211 */ /* 0x000fc800078408ff */
[----:B------:R-:W5:Y:S01]  /*0cc0*/  @!P6 LDC.64 R20, c[0x0][0x390] ;  /* 0x0000e400ff14eb82 */ /* 0x000f620000000a00 */
[----:B------:R-:W-:Y:S02]  /*0cd0*/  @!P4 MOV R39, R73 ;  /* 0x000000490027c202 */ /* 0x000fe40000000f00 */
[----:B------:R-:W-:-:S05]  /*0ce0*/  @!P1 LEA.HI.X R33, R40, R23, R12, 0x1, P2 ;  /* 0x0000001728219211 */ /* 0x000fca00010f0c0c */
[----:B------:R-:W5:Y:S01]  /*0cf0*/  @!P3 LDC.64 R22, c[0x0][0x390] ;  /* 0x0000e400ff16bb82 */ /* 0x000f620000000a00 */
[----:B------:R-:W-:Y:S01]  /*0d00*/  @!P4 IMAD.WIDE.U32 R38, R14, R18, R38 ;  /* 0x000000120e26c225 */ /* 0x000fe200078e0026 */
[----:B------:R-:W-:Y:S02]  /*0d10*/  ISETP.GE.U32.AND P5, PT, R62, UR4, PT ;  /* 0x000000043e007c0c */ /* 0x000fe4000bfa6070 */
[----:B-1----:R-:W-:Y:S02]  /*0d20*/  @!P6 MOV R36, R70 ;  /* 0x000000460024e202 */ /* 0x002fe40000000f00 */
[----:B------:R-:W-:Y:S02]  /*0d30*/  ISETP.GE.AND.EX P5, PT, R9, UR5, PT, P5 ;  /* 0x0000000509007c0c */ /* 0x000fe4000bfa6350 */
[----:B------:R-:W-:Y:S02]  /*0d40*/  @!P4 IADD3 R12, PT, PT, R39, R19, RZ ;  /* 0x00000013270cc210 */ /* 0x000fe40007ffe0ff */
[----:B------:R-:W-:Y:S01]  /*0d50*/  @!P4 LEA R18, P2, R38, R26, 0x1 ;  /* 0x0000001a2612c211 */ /* 0x000fe200078408ff */
[----:B0-----:R-:W-:Y:S01]  /*0d60*/  @!P6 IMAD R14, R7, R28, RZ ;  /* 0x0000001c070ee224 */ /* 0x001fe200078e02ff */
[----:B------:R-:W-:-:S02]  /*0d70*/  @!P6 MOV R37, R73 ;  /* 0x000000490025e202 */ /* 0x000fc40000000f00 */
[----:B------:R-:W-:Y:S02]  /*0d80*/  MOV R51, RZ ;  /* 0x000000ff00337202 */ /* 0x000fe40000000f00 */
[----:B------:R-:W-:Y:S01]  /*0d90*/  @!P4 LEA.HI.X R19, R38, R27, R12, 0x1, P2 ;  /* 0x0000001b2613c211 */ /* 0x000fe200010f0c0c */
[----:B-----5:R-:W-:Y:S01]  /*0da0*/  @!P3 IMAD R12, R5, R30, RZ ;  /* 0x0000001e050cb224 */ /* 0x020fe200078e02ff */
[----:B------:R-:W-:Y:S01]  /*0db0*/  @!P3 MOV R26, R70 ;  /* 0x00000046001ab202 */ /* 0x000fe20000000f00 */
[C---:B------:R-:W-:Y:S01]  /*0dc0*/  @!P6 IMAD R41, R64.reuse, R29, R14 ;  /* 0x0000001d4029e224 */ /* 0x040fe200078e020e */
[----:B------:R-:W-:Y:S01]  /*0dd0*/  @!P3 MOV R27, R73 ;  /* 0x00000049001bb202 */ /* 0x000fe20000000f00 */
[----:B------:R-:W-:Y:S01]  /*0de0*/  @!P6 IMAD.WIDE.U32 R36, R64, R28, R36 ;  /* 0x0000001c4024e225 */ /* 0x000fe200078e0024 */
[----:B------:R0:W5:Y:S01]  /*0df0*/  @!P1 LDG.E R51, desc[UR6][R32.64] ;  /* 0x0000000620339981 */ /* 0x000162000c1e1900 */
[----:B------:R-:W-:Y:S01]  /*0e00*/  ISETP.GE.U32.AND P2, PT, R60, UR4, PT ;  /* 0x000000043c007c0c */ /* 0x000fe2000bf46070 */
[----:B------:R-:W1:Y:S01]  /*0e10*/  @!P5 LDC.64 R28, c[0x0][0x3e0] ;  /* 0x0000f800ff1cdb82 */ /* 0x000e620000000a00 */
[C---:B------:R-:W-:Y:S01]  /*0e20*/  @!P3 IMAD R39, R66.reuse, R31, R12 ;  /* 0x0000001f4227b224 */ /* 0x040fe200078e020c */
[----:B------:R-:W-:Y:S01]  /*0e30*/  @!P6 IADD3 R12, PT, PT, R37, R41, RZ ;  /* 0x00000029250ce210 */ /* 0x000fe20007ffe0ff */
[----:B------:R-:W-:Y:S01]  /*0e40*/  @!P3 IMAD.WIDE.U32 R30, R66, R30, R26 ;  /* 0x0000001e421eb225 */ /* 0x000fe200078e001a */
[----:B------:R-:W-:-:S02]  /*0e50*/  @!P6 LEA R26, P1, R36, R20, 0x1 ;  /* 0x00000014241ae211 */ /* 0x000fc400078208ff */
[----:B------:R-:W-:Y:S02]  /*0e60*/  ISETP.GE.AND.EX P2, PT, R11, UR5, PT, P2 ;  /* 0x000000050b007c0c */ /* 0x000fe4000bf46320 */
[----:B------:R-:W-:Y:S02]  /*0e70*/  @!P6 LEA.HI.X R27, R36, R21, R12, 0x1, P1 ;  /* 0x00000015241be211 */ /* 0x000fe400008f0c0c */
[----:B------:R-:W-:Y:S02]  /*0e80*/  @!P3 IADD3 R12, PT, PT, R31, R39, RZ ;  /* 0x000000271f0cb210 */ /* 0x000fe40007ffe0ff */
[C---:B------:R-:W-:Y:S01]  /*0e90*/  @!P3 LEA R40, P1, R30.reuse, R22, 0x1 ;  /* 0x000000161e28b211 */ /* 0x040fe200078208ff */
[----:B------:R-:W1:Y:S03]  /*0ea0*/  @!P5 LDC.64 R38, c[0x0][0x390] ;  /* 0x0000e400ff26db82 */ /* 0x000e660000000a00 */
[----:B------:R-:W-:-:S02]  /*0eb0*/  @!P3 LEA.HI.X R41, R30, R23, R12, 0x1, P1 ;  /* 0x000000171e29b211 */ /* 0x000fc400008f0c0c */
[----:B------:R-:W-:-:S03]  /*0ec0*/  ISETP.GE.U32.AND P1, PT, R58, UR4, PT ;  /* 0x000000043a007c0c */ /* 0x000fc6000bf26070 */
[----:B0-----:R-:W0:Y:S01]  /*0ed0*/  @!P2 LDC.64 R32, c[0x0][0x3e0] ;  /* 0x0000f800ff20ab82 */ /* 0x001e220000000a00 */
[----:B------:R-:W-:Y:S02]  /*0ee0*/  ISETP.GE.AND.EX P1, PT, R13, UR5, PT, P1 ;  /* 0x000000050d007c0c */ /* 0x000fe4000bf26310 */
[----:B------:R-:W-:Y:S01]  /*0ef0*/  @!P5 MOV R42, R70 ;  /* 0x00000046002ad202 */ /* 0x000fe20000000f00 */
[-C--:B-1----:R-:W-:Y:S01]  /*0f00*/  @!P5 IMAD R12, R9, R28.reuse, RZ ;  /* 0x0000001c090cd224 */ /* 0x082fe200078e02ff */
[----:B------:R-:W-:Y:S02]  /*0f10*/  @!P5 MOV R43, R73 ;  /* 0x00000049002bd202 */ /* 0x000fe40000000f00 */
[----:B------:R-:W-:Y:S01]  /*0f20*/  CS2R R36, SRZ ;  /* 0x0000000000247805 */ /* 0x000fe2000001ff00 */
[----:B------:R-:W1:Y:S01]  /*0f30*/  @!P2 LDC.64 R22, c[0x0][0x390] ;  /* 0x0000e400ff16ab82 */ /* 0x000e620000000a00 */
[C---:B------:R-:W-:Y:S02]  /*0f40*/  @!P5 IMAD R29, R62.reuse, R29, R12 ;  /* 0x0000001d3e1dd224 */ /* 0x040fe400078e020c */
[----:B------:R-:W-:-:S02]  /*0f50*/  @!P5 IMAD.WIDE.U32 R42, R62, R28, R42 ;  /* 0x0000001c3e2ad225 */ /* 0x000fc400078e002a */
[----:B------:R0:W5:Y:S03]  /*0f60*/  @!P6 LDG.E R36, desc[UR6][R26.64] ;  /* 0x000000061a24e981 */ /* 0x000166000c1e1900 */
[----:B------:R-:W1:Y:S01]  /*0f70*/  @!P1 LDC.64 R20, c[0x0][0x3e0] ;  /* 0x0000f800ff149b82 */ /* 0x000e620000000a00 */
[----:B------:R-:W-:Y:S02]  /*0f80*/  @!P5 IADD3 R12, PT, PT, R43, R29, RZ ;  /* 0x0000001d2b0cd210 */ /* 0x000fe40007ffe0ff */
[----:B------:R-:W-:-:S05]  /*0f90*/  @!P5 LEA R28, P6, R42, R38, 0x1 ;  /* 0x000000262a1cd211 */ /* 0x000fca00078c08ff */
[----:B------:R-:W4:Y:S01]  /*0fa0*/  @!P1 LDC.64 R30, c[0x0][0x390] ;  /* 0x0000e400ff1e9b82 */ /* 0x000f220000000a00 */
[----:B------:R-:W-:Y:S01]  /*0fb0*/  @!P5 LEA.HI.X R29, R42, R39, R12, 0x1, P6 ;  /* 0x000000272a1dd211 */ /* 0x000fe200030f0c0c */
[----:B0-----:R-:W-:Y:S01]  /*0fc0*/  @!P2 IMAD R24, R11, R32, RZ ;  /* 0x000000200b18a224 */ /* 0x001fe200078e02ff */
[----:B------:R-:W-:Y:S02]  /*0fd0*/  ISETP.GE.U32.AND P6, PT, R56, UR4, PT ;  /* 0x0000000438007c0c */ /* 0x000fe4000bfc6070 */
[----:B------:R-:W-:Y:S02]  /*0fe0*/  @!P2 MOV R26, R70 ;  /* 0x00000046001aa202 */ /* 0x000fe40000000f00 */
[----:B------:R-:W-:Y:S01]  /*0ff0*/  @!P2 MOV R27, R73 ;  /* 0x00000049001ba202 */ /* 0x000fe20000000f00 */
[C---:B------:R-:W-:Y:S01]  /*1000*/  @!P2 IMAD R39, R60.reuse, R33, R24 ;  /* 0x000000213c27a224 */ /* 0x040fe200078e0218 */
[----:B------:R-:W-:Y:S01]  /*1010*/  ISETP.GE.AND.EX P6, PT, R15, UR5, PT, P6 ;  /* 0x000000050f007c0c */ /* 0x000fe2000bfc6360 */
[----:B------:R-:W5:Y:S01]  /*1020*/  @!P5 LDG.E R37, desc[UR6][R28.64] ;  /* 0x000000061c25d981 */ /* 0x000f62000c1e1900 */
[----:B------:R-:W-:Y:S01]  /*1030*/  @!P2 IMAD.WIDE.U32 R32, R60, R32, R26 ;  /* 0x000000203c20a225 */ /* 0x000fe200078e001a */
[----:B------:R-:W-:-:S02]  /*1040*/  MOV R14, RZ ;  /* 0x000000ff000e7202 */ /* 0x000fc40000000f00 */
[----:B------:R-:W-:Y:S01]  /*1050*/  @!P1 MOV R26, R70 ;  /* 0x00000046001a9202 */ /* 0x000fe20000000f00 */
[----:B-1----:R-:W-:Y:S01]  /*1060*/  @!P1 IMAD R24, R13, R20, RZ ;  /* 0x000000140d189224 */ /* 0x002fe200078e02ff */
[----:B------:R-:W-:Y:S02]  /*1070*/  @!P2 IADD3 R12, PT, PT, R33, R39, RZ ;  /* 0x00000027210ca210 */ /* 0x000fe40007ffe0ff */
[C---:B------:R-:W-:Y:S01]  /*1080*/  @!P2 LEA R22, P5, R32.reuse, R22, 0x1 ;  /* 0x000000162016a211 */ /* 0x040fe200078a08ff */
[----:B------:R0:W5:Y:S01]  /*1090*/  @!P3 LDG.E R14, desc[UR6][R40.64] ;  /* 0x00000006280eb981 */ /* 0x000162000c1e1900 */
[----:B------:R-:W-:Y:S02]  /*10a0*/  @!P1 MOV R27, R73 ;  /* 0x00000049001b9202 */ /* 0x000fe40000000f00 */
[----:B------:R-:W-:Y:S02]  /*10b0*/  MOV R38, RZ ;  /* 0x000000ff00267202 */ /* 0x000fe40000000f00 */
[----:B------:R-:W-:-:S02]  /*10c0*/  @!P2 LEA.HI.X R23, R32, R23, R12, 0x1, P5 ;  /* 0x000000172017a211 */ /* 0x000fc400028f0c0c */
[----:B------:R-:W1:Y:S01]  /*10d0*/  @!P6 LDC.64 R32, c[0x0][0x3e0] ;  /* 0x0000f800ff20eb82 */ /* 0x000e620000000a00 */
[C---:B0-----:R-:W-:Y:S02]  /*10e0*/  @!P1 IMAD R41, R58.reuse, R21, R24 ;  /* 0x000000153a299224 */ /* 0x041fe400078e0218 */
[----:B------:R0:W5:Y:S01]  /*10f0*/  @!P2 LDG.E R38, desc[UR6][R22.64] ;  /* 0x000000061626a981 */ /* 0x000162000c1e1900 */
[----:B------:R-:W-:Y:S01]  /*1100*/  @!P1 IMAD.WIDE.U32 R20, R58, R20, R26 ;  /* 0x000000143a149225 */ /* 0x000fe200078e001a */
[----:B------:R-:W-:Y:S02]  /*1110*/  ISETP.GE.U32.AND P2, PT, R54, UR4, PT ;  /* 0x0000000436007c0c */ /* 0x000fe4000bf46070 */
[----:B------:R-:W-:Y:S01]  /*1120*/  IADD3 R39, PT, PT, R25, 0xf0, RZ ;  /* 0x000000f019277810 */ /* 0x000fe20007ffe0ff */
[----:B------:R-:W0:Y:S01]  /*1130*/  @!P6 LDC.64 R26, c[0x0][0x390] ;  /* 0x0000e400ff1aeb82 */ /* 0x000e220000000a00 */
[----:B------:R-:W-:Y:S02]  /*1140*/  @!P1 IADD3 R12, PT, PT, R21, R41, RZ ;  /* 0x00000029150c9210 */ /* 0x000fe40007ffe0ff */
[----:B----4-:R-:W-:-:S02]  /*1150*/  @!P1 LEA R30, P5, R20, R30, 0x1 ;  /* 0x0000001e141e9211 */ /* 0x010fc400078a08ff */
[----:B------:R-:W-:Y:S02]  /*1160*/  ISETP.GE.AND.EX P2, PT, R17, UR5, PT, P2 ;  /* 0x0000000511007c0c */ /* 0x000fe4000bf46320 */
[----:B------:R-:W-:Y:S02]  /*1170*/  @!P1 LEA.HI.X R31, R20, R31, R12, 0x1, P5 ;  /* 0x0000001f141f9211 */ /* 0x000fe400028f0c0c */
[----:B------:R-:W-:Y:S02]  /*1180*/  ISETP.GE.U32.AND P5, PT, R39, UR4, PT ;  /* 0x0000000427007c0c */ /* 0x000fe4000bfa6070 */
[----:B------:R-:W-:-:S04]  /*1190*/  SHF.R.S32.HI R41, RZ, 0x1f, R39 ;  /* 0x0000001fff297819 */ /* 0x000fc80000011427 */
[----:B------:R-:W-:-:S03]  /*11a0*/  ISETP.GE.AND.EX P5, PT, R41, UR5, PT, P5 ;  /* 0x0000000529007c0c */ /* 0x000fc6000bfa6350 */
[----:B------:R-:W4:Y:S01]  /*11b0*/  @!P2 LDC.64 R28, c[0x0][0x3e0] ;  /* 0x0000f800ff1cab82 */ /* 0x000f220000000a00 */
[----:B-1----:R-:W-:Y:S01]  /*11c0*/  @!P6 IMAD R12, R15, R32, RZ ;  /* 0x000000200f0ce224 */ /* 0x002fe200078e02ff */
[----:B------:R-:W-:Y:S02]  /*11d0*/  @!P6 MOV R20, R70 ;  /* 0x000000460014e202 */ /* 0x000fe40000000f00 */
[----:B------:R-:W-:Y:S01]  /*11e0*/  @!P6 MOV R21, R73 ;  /* 0x000000490015e202 */ /* 0x000fe20000000f00 */
[----:B0-----:R-:W-:Y:S01]  /*11f0*/  @!P6 IMAD R23, R56, R33, R12 ;  /* 0x000000213817e224 */ /* 0x001fe200078e020c */
[----:B------:R-:W-:-:S04]  /*1200*/  MOV R53, RZ ;  /* 0x000000ff00357202 */ /* 0x000fc80000000f00 */
[----:B------:R-:W0:Y:S01]  /*1210*/  @!P5 LDC.64 R24, c[0x0][0x3e0] ;  /* 0x0000f800ff18db82 */ /* 0x000e220000000a00 */
[----:B------:R-:W-:Y:S01]  /*1220*/  @!P6 IMAD.WIDE.U32 R32, R56, R32, R20 ;  /* 0x000000203820e225 */ /* 0x000fe200078e0014 */
[----:B------:R-:W5:Y:S06]  /*1230*/  @!P1 LDG.E R53, desc[UR6][R30.64] ;  /* 0x000000061e359981 */ /* 0x000f6c000c1e1900 */
[----:B------:R-:W1:Y:S01]  /*1240*/  @!P2 LDC.64 R20, c[0x0][0x390] ;  /* 0x0000e400ff14ab82 */ /* 0x000e620000000a00 */
[----:B------:R-:W-:Y:S02]  /*1250*/  @!P6 IADD3 R12, PT, PT, R33, R23, RZ ;  /* 0x00000017210ce210 */ /* 0x000fe40007ffe0ff */
[----:B------:R-:W-:-:S02]  /*1260*/  @!P6 LEA R26, P1, R32, R26, 0x1 ;  /* 0x0000001a201ae211 */ /* 0x000fc400078208ff */
[----:B------:R-:W-:-:S03]  /*1270*/  MOV R42, RZ ;  /* 0x000000ff002a7202 */ /* 0x000fc60000000f00 */
[----:B------:R-:W3:Y:S01]  /*1280*/  @!P5 LDC.64 R22, c[0x0][0x390] ;  /* 0x0000e400ff16db82 */ /* 0x000ee20000000a00 */
[----:B------:R-:W-:Y:S01]  /*1290*/  @!P6 LEA.HI.X R27, R32, R27, R12, 0x1, P1 ;  /* 0x0000001b201be211 */ /* 0x000fe200008f0c0c */
[----:B----4-:R-:W-:-:S04]  /*12a0*/  @!P2 IMAD R12, R17, R28, RZ ;  /* 0x0000001c110ca224 */ /* 0x010fc800078e02ff */
[----:B------:R4:W5:Y:S01]  /*12b0*/  @!P6 LDG.E R42, desc[UR6][R26.64] ;  /* 0x000000061a2ae981 */ /* 0x000962000c1e1900 */
[----:B------:R-:W-:Y:S02]  /*12c0*/  @!P2 IMAD R33, R54, R29, R12 ;  /* 0x0000001d3621a224 */ /* 0x000fe400078e020c */
[----:B0-----:R-:W-:Y:S01]  /*12d0*/  @!P5 IMAD R32, R41, R24, RZ ;  /* 0x000000182920d224 */ /* 0x001fe200078e02ff */
[----:B----4-:R-:W-:Y:S02]  /*12e0*/  @!P2 MOV R26, R70 ;  /* 0x00000046001aa202 */ /* 0x010fe40000000f00 */
[----:B------:R-:W-:-:S03]  /*12f0*/  @!P2 MOV R27, R73 ;  /* 0x00000049001ba202 */ /* 0x000fc60000000f00 */
[----:B------:R-:W-:Y:S01]  /*1300*/  @!P2 IMAD.WIDE.U32 R28, R54, R28, R26 ;  /* 0x0000001c361ca225 */ /* 0x000fe200078e001a */
[----:B------:R-:W-:Y:S02]  /*1310*/  @!P5 MOV R26, R70 ;  /* 0x00000046001ad202 */ /* 0x000fe40000000f00 */
[----:B------:R-:W-:Y:S01]  /*1320*/  @!P5 MOV R27, R73 ;  /* 0x00000049001bd202 */ /* 0x000fe20000000f00 */
[----:B------:R-:W-:Y:S01]  /*1330*/  @!P5 IMAD R41, R39, R25, R32 ;  /* 0x000000192729d224 */ /* 0x000fe200078e0220 */
[----:B------:R-:W-:Y:S02]  /*1340*/  MOV R57, RZ ;  /* 0x000000ff00397202 */ /* 0x000fe40000000f00 */
[----:B------:R-:W-:Y:S01]  /*1350*/  @!P2 IADD3 R12, PT, PT, R29, R33, RZ ;  /* 0x000000211d0ca210 */ /* 0x000fe20007ffe0ff */
[----:B------:R-:W-:Y:S01]  /*1360*/  @!P5 IMAD.WIDE.U32 R24, R39, R24, R26 ;  /* 0x000000182718d225 */ /* 0x000fe200078e001a */
[C---:B-1----:R-:W-:Y:S02]  /*1370*/  @!P2 LEA R30, P1, R28.reuse, R20, 0x1 ;  /* 0x000000141c1ea211 */ /* 0x042fe400078208ff */
[----:B------:R-:W-:Y:S01]  /*1380*/  MOV R59, RZ ;  /* 0x000000ff003b7202 */ /* 0x000fe20000000f00 */
[----:B------:R0:W4:Y:S01]  /*1390*/  @!P4 LDG.E R57, desc[UR6][R18.64] ;  /* 0x000000061239c981 */ /* 0x000122000c1e1900 */
[----:B------:R-:W-:-:S02]  /*13a0*/  @!P2 LEA.HI.X R31, R28, R21, R12, 0x1, P1 ;  /* 0x000000151c1fa211 */ /* 0x000fc400008f0c0c */
[----:B------:R-:W-:Y:S02]  /*13b0*/  @!P5 IADD3 R12, PT, PT, R25, R41, RZ ;  /* 0x00000029190cd210 */ /* 0x000fe40007ffe0ff */
[C---:B---3--:R-:W-:Y:S01]  /*13c0*/  @!P5 LEA R22, P1, R24.reuse, R22, 0x1 ;  /* 0x000000161816d211 */ /* 0x048fe200078208ff */
[----:B------:R-:W3:Y:S01]  /*13d0*/  @!P2 LDG.E R59, desc[UR6][R30.64] ;  /* 0x000000061e3ba981 */ /* 0x000ee2000c1e1900 */
[----:B------:R-:W-:Y:S02]  /*13e0*/  MOV R61, RZ ;  /* 0x000000ff003d7202 */ /* 0x000fe40000000f00 */
[----:B------:R-:W-:-:S05]  /*13f0*/  @!P5 LEA.HI.X R23, R24, R23, R12, 0x1, P1 ;  /* 0x000000171817d211 */ /* 0x000fca00008f0c0c */
[----:B------:R1:W3:Y:S01]  /*1400*/  @!P5 LDG.E R61, desc[UR6][R22.64] ;  /* 0x00000006163dd981 */ /* 0x0002e2000c1e1900 */
[----:B------:R-:W-:Y:S02]  /*1410*/  PRMT R12, R6, 0x7632, R12 ;  /* 0x00007632060c7816 */ /* 0x000fe4000000000c */
[----:B------:R-:W-:Y:S02]  /*1420*/  PRMT R21, R8, 0x7632, R21 ;  /* 0x0000763208157816 */ /* 0x000fe40000000015 */
[----:B0-----:R-:W-:Y:S02]  /*1430*/  SHF.L.U32 R19, R12, 0x10, RZ ;  /* 0x000000100c137819 */ /* 0x001fe400000006ff */
[----:B------:R-:W-:Y:S02]  /*1440*/  SHF.L.U32 R21, R21, 0x10, RZ ;  /* 0x0000001015157819 */ /* 0x000fe400000006ff */
[----:B------:R-:W-:Y:S01]  /*1450*/  SHF.L.U32 R6, R6, 0x10, RZ ;  /* 0x0000001006067819 */ /* 0x000fe200000006ff */
[----:B------:R-:W-:Y:S01]  /*1460*/  FMUL.FTZ R25, R19, R19 ;  /* 0x0000001313197220 */ /* 0x000fe20000410000 */
[----:B------:R-:W-:Y:S01]  /*1470*/  SHF.L.U32 R8, R8, 0x10, RZ ;  /* 0x0000001008087819 */ /* 0x000fe200000006ff */
[----:B-1----:R-:W-:-:S02]  /*1480*/  FMUL.FTZ R23, R21, R21 ;  /* 0x0000001515177220 */ /* 0x002fc40000410000 */
[C---:B------:R-:W-:Y:S01]  /*1490*/  FADD.FTZ R20, R6.reuse, R19 ;  /* 0x0000001306147221 */ /* 0x040fe20000010000 */
[----:B------:R-:W-:Y:S01]  /*14a0*/  FFMA.FTZ R25, R6, R6, R25 ;  /* 0x0000000606197223 */ /* 0x000fe20000010019 */
[C---:B------:R-:W-:Y:S01]  /*14b0*/  FFMA.FTZ R22, R8.reuse, R8, R23 ;  /* 0x0000000808167223 */ /* 0x040fe20000010017 */
[----:B------:R-:W-:Y:S01]  /*14c0*/  FADD.FTZ R27, R8, R21 ;  /* 0x00000015081b7221 */ /* 0x000fe20000010000 */
[----:B------:R-:W-:Y:S01]  /*14d0*/  FADD.FTZ R20, RZ, R20 ;  /* 0x00000014ff147221 */ /* 0x000fe20000010000 */
[----:B------:R-:W-:Y:S01]  /*14e0*/  FADD.FTZ R25, RZ, R25 ;  /* 0x00000019ff197221 */ /* 0x000fe20000010000 */
[----:B------:R-:W-:-:S04]  /*14f0*/  PRMT R12, R10, 0x7632, R12 ;  /* 0x000076320a0c7816 */ /* 0x000fc8000000000c */
[----:B------:R-:W-:Y:S02]  /*1500*/  SHF.L.U32 R23, R12, 0x10, RZ ;  /* 0x000000100c177819 */ /* 0x000fe400000006ff */
[----:B------:R-:W-:Y:S01]  /*1510*/  SHF.L.U32 R10, R10, 0x10, RZ ;  /* 0x000000100a0a7819 */ /* 0x000fe200000006ff */
[----:B------:R-:W-:Y:S02]  /*1520*/  FADD.FTZ R20, R20, R27 ;  /* 0x0000001b14147221 */ /* 0x000fe40000010000 */
[----:B------:R-:W-:Y:S01]  /*1530*/  FMUL.FTZ R29, R23, R23 ;  /* 0x00000017171d7220 */ /* 0x000fe20000410000 */
[----:B------:R-:W-:Y:S01]  /*1540*/  FADD.FTZ R22, R25, R22 ;  /* 0x0000001619167221 */ /* 0x000fe20000010000 */
[C---:B------:R-:W-:Y:S02]  /*1550*/  FADD.FTZ R27, R10.reuse, R23 ;  /* 0x000000170a1b7221 */ /* 0x040fe40000010000 */
[----:B------:R-:W-:Y:S02]  /*1560*/  FFMA.FTZ R29, R10, R10, R29 ;  /* 0x0000000a0a1d7223 */ /* 0x000fe4000001001d */
[----:B------:R-:W-:-:S02]  /*1570*/  FADD.FTZ R20, R20, R27 ;  /* 0x0000001b14147221 */ /* 0x000fc40000010000 */
[----:B------:R-:W-:Y:S01]  /*1580*/  FADD.FTZ R22, R22, R29 ;  /* 0x0000001d16167221 */ /* 0x000fe20000010000 */
[----:B------:R-:W-:Y:S02]  /*1590*/  SHF.L.U32 R27, R16, 0x10, RZ ;  /* 0x00000010101b7819 */ /* 0x000fe400000006ff */
[----:B------:R-:W-:-:S04]  /*15a0*/  PRMT R41, R35, 0x7632, R41 ;  /* 0x0000763223297816 */ /* 0x000fc80000000029 */
[----:B------:R-:W-:Y:S02]  /*15b0*/  SHF.L.U32 R41, R41, 0x10, RZ ;  /* 0x0000001029297819 */ /* 0x000fe400000006ff */
[----:B--2---:R-:W-:-:S04]  /*15c0*/  PRMT R43, R34, 0x7632, R43 ;  /* 0x00007632222b7816 */ /* 0x004fc8000000002b */
[----:B------:R-:W-:-:S05]  /*15d0*/  SHF.L.U32 R43, R43, 0x10, RZ ;  /* 0x000000102b2b7819 */ /* 0x000fca00000006ff */
[----:B------:R-:W-:Y:S01]  /*15e0*/  FMUL.FTZ R33, R43, R43 ;  /* 0x0000002b2b217220 */ /* 0x000fe20000410000 */
[----:B-----5:R-:W-:-:S04]  /*15f0*/  PRMT R26, R51, 0x7632, R26 ;  /* 0x00007632331a7816 */ /* 0x020fc8000000001a */
[----:B------:R-:W-:Y:S02]  /*1600*/  SHF.L.U32 R26, R26, 0x10, RZ ;  /* 0x000000101a1a7819 */ /* 0x000fe400000006ff */
[----:B------:R-:W-:-:S03]  /*1610*/  SHF.L.U32 R51, R51, 0x10, RZ ;  /* 0x0000001033337819 */ /* 0x000fc600000006ff */
[----:B------:R-:W-:Y:S01]  /*1620*/  FMUL.FTZ R32, R26, R26 ;  /* 0x0000001a1a207220 */ /* 0x000fe20000410000 */
[----:B------:R-:W-:-:S04]  /*1630*/  PRMT R45, R36, 0x7632, R45 ;  /* 0x00007632242d7816 */ /* 0x000fc8000000002d */
[----:B------:R-:W-:Y:S02]  /*1640*/  SHF.L.U32 R45, R45, 0x10, RZ ;  /* 0x000000102d2d7819 */ /* 0x000fe400000006ff */
[----:B------:R-:W-:-:S04]  /*1650*/  PRMT R18, R14, 0x7632, R18 ;  /* 0x000076320e127816 */ /* 0x000fc80000000012 */
[----:B------:R-:W-:Y:S02]  /*1660*/  SHF.L.U32 R12, R18, 0x10, RZ ;  /* 0x00000010120c7819 */ /* 0x000fe400000006ff */
[----:B------:R-:W-:Y:S02]  /*1670*/  PRMT R18, R16, 0x7632, R18 ;  /* 0x0000763210127816 */ /* 0x000fe40000000012 */
[----:B------:R-:W-:Y:S01]  /*1680*/  SHF.L.U32 R25, R14, 0x10, RZ ;  /* 0x000000100e197819 */ /* 0x000fe200000006ff */
[----:B------:R-:W-:Y:S01]  /*1690*/  FMUL.FTZ R24, R12, R12 ;  /* 0x0000000c0c187220 */ /* 0x000fe20000410000 */
[----:B------:R-:W-:-:S03]  /*16a0*/  SHF.L.U32 R14, R18, 0x10, RZ ;  /* 0x00000010120e7819 */ /* 0x000fc600000006ff */
[C---:B------:R-:W-:Y:S01]  /*16b0*/  FADD.FTZ R31, R25.reuse, R12 ;  /* 0x0000000c191f7221 */ /* 0x040fe20000010000 */
[----:B------:R-:W-:Y:S01]  /*16c0*/  FFMA.FTZ R29, R25, R25, R24 ;  /* 0x00000019191d7223 */ /* 0x000fe20000010018 */
[----:B------:R-:W-:Y:S02]  /*16d0*/  FMUL.FTZ R16, R14, R14 ;  /* 0x0000000e0e107220 */ /* 0x000fe40000410000 */
[----:B------:R-:W-:Y:S01]  /*16e0*/  FADD.FTZ R20, R20, R31 ;  /* 0x0000001f14147221 */ /* 0x000fe20000010000 */
[----:B------:R-:W-:Y:S01]  /*16f0*/  FADD.FTZ R22, R22, R29 ;  /* 0x0000001d16167221 */ /* 0x000fe20000010000 */
[C---:B------:R-:W-:Y:S01]  /*1700*/  FFMA.FTZ R31, R27.reuse, R27, R16 ;  /* 0x0000001b1b1f7223 */ /* 0x040fe20000010010 */
[----:B------:R-:W-:Y:S01]  /*1710*/  FADD.FTZ R29, R27, R14 ;  /* 0x0000000e1b1d7221 */ /* 0x000fe20000010000 */
[----:B------:R-:W-:Y:S02]  /*1720*/  SHF.L.U32 R16, R35, 0x10, RZ ;  /* 0x0000001023107819 */ /* 0x000fe400000006ff */
[----:B------:R-:W-:Y:S01]  /*1730*/  FADD.FTZ R22, R22, R31 ;  /* 0x0000001f16167221 */ /* 0x000fe20000010000 */
[----:B------:R-:W-:Y:S01]  /*1740*/  FMUL.FTZ R31, R41, R41 ;  /* 0x00000029291f7220 */ /* 0x000fe20000410000 */
[----:B------:R-:W-:Y:S01]  /*1750*/  FADD.FTZ R20, R20, R29 ;  /* 0x0000001d14147221 */ /* 0x000fe20000010000 */
[----:B------:R-:W-:Y:S01]  /*1760*/  SHF.L.U32 R18, R34, 0x10, RZ ;  /* 0x0000001022127819 */ /* 0x000fe200000006ff */
[C---:B------:R-:W-:Y:S01]  /*1770*/  FADD.FTZ R29, R16.reuse, R41 ;  /* 0x00000029101d7221 */ /* 0x040fe20000010000 */
[----:B------:R-:W-:Y:S01]  /*1780*/  FFMA.FTZ R31, R16, R16, R31 ;  /* 0x00000010101f7223 */ /* 0x000fe2000001001f */
[----:B------:R-:W-:-:S02]  /*1790*/  PRMT R47, R37, 0x7632, R47 ;  /* 0x00007632252f7816 */ /* 0x000fc4000000002f */
[----:B------:R-:W-:Y:S01]  /*17a0*/  FADD.FTZ R29, R20, R29 ;  /* 0x0000001d141d7221 */ /* 0x000fe20000010000 */
[----:B------:R-:W-:Y:S01]  /*17b0*/  SHF.L.U32 R20, R36, 0x10, RZ ;  /* 0x0000001024147819 */ /* 0x000fe200000006ff */
[----:B------:R-:W-:Y:S01]  /*17c0*/  FADD.FTZ R24, R18, R43 ;  /* 0x0000002b12187221 */ /* 0x000fe20000010000 */
[----:B------:R-:W-:Y:S01]  /*17d0*/  FADD.FTZ R22, R22, R31 ;  /* 0x0000001f16167221 */ /* 0x000fe20000010000 */
[----:B------:R-:W-:Y:S01]  /*17e0*/  FFMA.FTZ R33, R18, R18, R33 ;  /* 0x0000001212217223 */ /* 0x000fe20000010021 */
[----:B------:R-:W-:Y:S01]  /*17f0*/  SHF.L.U32 R47, R47, 0x10, RZ ;  /* 0x000000102f2f7819 */ /* 0x000fe200000006ff */
[----:B------:R-:W-:Y:S01]  /*1800*/  FMUL.FTZ R31, R45, R45 ;  /* 0x0000002d2d1f7220 */ /* 0x000fe20000410000 */
[----:B------:R-:W-:Y:S01]  /*1810*/  PRMT R49, R38, 0x7632, R49 ;  /* 0x0000763226317816 */ /* 0x000fe20000000031 */
[----:B------:R-:W-:Y:S01]  /*1820*/  FADD.FTZ R24, R29, R24 ;  /* 0x000000181d187221 */ /* 0x000fe20000010000 */
[----:B------:R-:W-:Y:S01]  /*1830*/  FADD.FTZ R29, R20, R45 ;  /* 0x0000002d141d7221 */ /* 0x000fe20000010000 */
[----:B------:R-:W-:Y:S01]  /*1840*/  FADD.FTZ R33, R22, R33 ;  /* 0x0000002116217221 */ /* 0x000fe20000010000 */
[----:B------:R-:W-:Y:S01]  /*1850*/  SHF.L.U32 R22, R37, 0x10, RZ ;  /* 0x0000001025167819 */ /* 0x000fe200000006ff */
[----:B------:R-:W-:Y:S01]  /*1860*/  FFMA.FTZ R28, R20, R20, R31 ;  /* 0x00000014141c7223 */ /* 0x000fe2000001001f */
[----:B------:R-:W-:Y:S01]  /*1870*/  SHF.L.U32 R49, R49, 0x10, RZ ;  /* 0x0000001031317819 */ /* 0x000fe200000006ff */
[----:B------:R-:W-:Y:S01]  /*1880*/  FMUL.FTZ R31, R47, R47 ;  /* 0x0000002f2f1f7220 */ /* 0x000fe20000410000 */
[----:B------:R-:W-:Y:S01]  /*1890*/  FADD.FTZ R29, R24, R29 ;  /* 0x0000001d181d7221 */ /* 0x000fe20000010000 */
[----:B------:R-:W-:Y:S01]  /*18a0*/  SHF.L.U32 R24, R38, 0x10, RZ ;  /* 0x0000001026187819 */ /* 0x000fe200000006ff */
[----:B------:R-:W-:Y:S01]  /*18b0*/  FADD.FTZ R28, R33, R28 ;  /* 0x0000001c211c7221 */ /* 0x000fe20000010000 */
[C---:B------:R-:W-:Y:S01]  /*18c0*/  FFMA.FTZ R31, R22.reuse, R22, R31 ;  /* 0x00000016161f7223 */ /* 0x040fe2000001001f */
[----:B------:R-:W-:Y:S01]  /*18d0*/  FMUL.FTZ R33, R49, R49 ;  /* 0x0000003131217220 */ /* 0x000fe20000410000 */
[----:B------:R-:W-:Y:S01]  /*18e0*/  PRMT R40, R53, 0x7632, R40 ;  /* 0x0000763235287816 */ /* 0x000fe20000000028 */
[----:B------:R-:W-:Y:S01]  /*18f0*/  FADD.FTZ R30, R22, R47 ;  /* 0x0000002f161e7221 */ /* 0x000fe20000010000 */
[----:B------:R-:W-:Y:S01]  /*1900*/  FADD.FTZ R28, R28, R31 ;  /* 0x0000001f1c1c7221 */ /* 0x000fe20000010000 */
[----:B------:R-:W-:Y:S01]  /*1910*/  FFMA.FTZ R33, R24, R24, R33 ;  /* 0x0000001818217223 */ /* 0x000fe20000010021 */
[----:B------:R-:W-:Y:S01]  /*1920*/  SHF.L.U32 R40, R40, 0x10, RZ ;  /* 0x0000001028287819 */ /* 0x000fe200000006ff */
[----:B------:R-:W-:Y:S01]  /*1930*/  FADD.FTZ R29, R29, R30 ;  /* 0x0000001e1d1d7221 */ /* 0x000fe20000010000 */
[----:B------:R-:W-:Y:S01]  /*1940*/  FADD.FTZ R30, R24, R49 ;  /* 0x00000031181e7221 */ /* 0x000fe20000010000 */
[----:B------:R-:W-:Y:S01]  /*1950*/  FADD.FTZ R28, R28, R33 ;  /* 0x000000211c1c7221 */ /* 0x000fe20000010000 */
[----:B------:R-:W-:Y:S01]  /*1960*/  FFMA.FTZ R31, R51, R51, R32 ;  /* 0x00000033331f7223 */ /* 0x000fe20000010020 */
[----:B------:R-:W-:Y:S01]  /*1970*/  SHF.L.U32 R53, R53, 0x10, RZ ;  /* 0x0000001035357819 */ /* 0x000fe200000006ff */
[----:B------:R-:W-:Y:S01]  /*1980*/  FMUL.FTZ R32, R40, R40 ;  /* 0x0000002828207220 */ /* 0x000fe20000410000 */
[----:B------:R-:W-:Y:S01]  /*1990*/  FADD.FTZ R29, R29, R30 ;  /* 0x0000001e1d1d7221 */ /* 0x000fe20000010000 */
[----:B------:R-:W-:Y:S01]  /*19a0*/  FADD.FTZ R30, R51, R26 ;  /* 0x0000001a331e7221 */ /* 0x000fe20000010000 */
[----:B------:R-:W-:Y:S01]  /*19b0*/  PRMT R55, R42, 0x7632, R55 ;  /* 0x000076322a377816 */ /* 0x000fe20000000037 */
[----:B------:R-:W-:Y:S01]  /*19c0*/  FADD.FTZ R28, R28, R31 ;  /* 0x0000001f1c1c7221 */ /* 0x000fe20000010000 */
[----:B------:R-:W-:-:S02]  /*19d0*/  FFMA.FTZ R31, R53, R53, R32 ;  /* 0x00000035351f7223 */ /* 0x000fc40000010020 */
[----:B------:R-:W-:Y:S01]  /*19e0*/  SHF.L.U32 R55, R55, 0x10, RZ ;  /* 0x0000001037377819 */ /* 0x000fe200000006ff */
[----:B------:R-:W-:Y:S01]  /*19f0*/  FADD.FTZ R29, R29, R30 ;  /* 0x0000001e1d1d7221 */ /* 0x000fe20000010000 */
[----:B------:R-:W-:Y:S01]  /*1a00*/  SHF.L.U32 R42, R42, 0x10, RZ ;  /* 0x000000102a2a7819 */ /* 0x000fe200000006ff */
[----:B------:R-:W-:Y:S01]  /*1a10*/  FADD.FTZ R30, R53, R40 ;  /* 0x00000028351e7221 */ /* 0x000fe20000010000 */
[----:B------:R-:W-:Y:S01]  /*1a20*/  FADD.FTZ R28, R28, R31 ;  /* 0x0000001f1c1c7221 */ /* 0x000fe20000010000 */
[----:B------:R-:W-:Y:S02]  /*1a30*/  FMUL.FTZ R31, R55, R55 ;  /* 0x00000037371f7220 */ /* 0x000fe40000410000 */
[----:B------:R-:W-:Y:S01]  /*1a40*/  FADD.FTZ R29, R29, R30 ;  /* 0x0000001e1d1d7221 */ /* 0x000fe20000010000 */
[C---:B------:R-:W-:Y:S01]  /*1a50*/  FADD.FTZ R30, R42.reuse, R55 ;  /* 0x000000372a1e7221 */ /* 0x040fe20000010000 */
[----:B------:R-:W-:-:S03]  /*1a60*/  FFMA.FTZ R31, R42, R42, R31 ;  /* 0x0000002a2a1f7223 */ /* 0x000fc6000001001f */
[----:B------:R-:W-:Y:S01]  /*1a70*/  FADD.FTZ R29, R29, R30 ;  /* 0x0000001e1d1d7221 */ /* 0x000fe20000010000 */
[----:B------:R-:W-:Y:S01]  /*1a80*/  FADD.FTZ R28, R28, R31 ;  /* 0x0000001f1c1c7221 */ /* 0x000fe20000010000 */
[----:B----4-:R-:W-:-:S04]  /*1a90*/  PRMT R44, R57, 0x7632, R44 ;  /* 0x00007632392c7816 */ /* 0x010fc8000000002c */
[----:B------:R-:W-:Y:S02]  /*1aa0*/  SHF.L.U32 R44, R44, 0x10, RZ ;  /* 0x000000102c2c7819 */ /* 0x000fe400000006ff */
[----:B---3--:R-:W-:Y:S02]  /*1ab0*/  PRMT R46, R59, 0x7632, R46 ;  /* 0x000076323b2e7816 */ /* 0x008fe4000000002e */
[----:B------:R-:W-:Y:S01]  /*1ac0*/  SHF.L.U32 R57, R57, 0x10, RZ ;  /* 0x0000001039397819 */ /* 0x000fe200000006ff */
[----:B------:R-:W-:Y:S01]  /*1ad0*/  FMUL.FTZ R32, R44, R44 ;  /* 0x0000002c2c207220 */ /* 0x000fe20000410000 */
[----:B------:R-:W-:Y:S02]  /*1ae0*/  SHF.L.U32 R46, R46, 0x10, RZ ;  /* 0x000000102e2e7819 */ /* 0x000fe400000006ff */
[----:B------:R-:W-:Y:S01]  /*1af0*/  PRMT R48, R61, 0x7632, R48 ;  /* 0x000076323d307816 */ /* 0x000fe20000000030 */
[C---:B------:R-:W-:Y:S01]  /*1b00*/  FADD.FTZ R30, R57.reuse, R44 ;  /* 0x0000002c391e7221 */ /* 0x040fe20000010000 */
[----:B------:R-:W-:Y:S01]  /*1b10*/  FFMA.FTZ R31, R57, R57, R32 ;  /* 0x00000039391f7223 */ /* 0x000fe20000010020 */
[----:B------:R-:W-:Y:S01]  /*1b20*/  SHF.L.U32 R59, R59, 0x10, RZ ;  /* 0x000000103b3b7819 */ /* 0x000fe200000006ff */
[----:B------:R-:W-:Y:S01]  /*1b30*/  FMUL.FTZ R32, R46, R46 ;  /* 0x0000002e2e207220 */ /* 0x000fe20000410000 */
[----:B------:R-:W-:Y:S01]  /*1b40*/  SHF.L.U32 R48, R48, 0x10, RZ ;  /* 0x0000001030307819 */ /* 0x000fe200000006ff */
[----:B------:R-:W-:Y:S01]  /*1b50*/  FADD.FTZ R29, R29, R30 ;  /* 0x0000001e1d1d7221 */ /* 0x000fe20000010000 */
        /* <DEDUP_REMOVED lines=28> */
[C---:B------:R-:W-:Y:S02]  /*1d20*/  ISETP.GT.AND P4, PT, R2.reuse, 0xf, PT ;  /* 0x0000000f0200780c */ /* 0x040fe40003f84270 */
[----:B------:R-:W-:Y:S01]  /*1d30*/  ISETP.GT.AND P1, PT, R2, 0x17, PT ;  /* 0x000000170200780c */ /* 0x000fe20003f24270 */
[----:B------:R-:W-:Y:S01]  /*1d40*/  BSSY.RECONVERGENT B0, `(.L_x_1938) ;  /* 0x0000013000007945 */ /* 0x000fe20003800200 */
[----:B------:R-:W-:Y:S01]  /*1d50*/  ISETP.NE.AND P2, PT, R0, RZ, PT ;  /* 0x000000ff0000720c */ /* 0x000fe20003f45270 */
        /* <DEDUP_REMOVED lines=10> */
[----:B------:R-:W0:Y:S01]  /*1e00*/  @!P1 S2R R30, SR_CgaCtaId ;  /* 0x00000000001e9919 */ /* 0x000e220000008800 */
[----:B------:R-:W-:Y:S02]  /*1e10*/  @!P1 MOV R29, 0x400 ;  /* 0x00000400001d9802 */ /* 0x000fe40000000f00 */
[----:B------:R-:W-:-:S04]  /*1e20*/  @!P1 SHF.R.U32.HI R28, RZ, 0x2, R0 ;  /* 0x00000002ff1c9819 */ /* 0x000fc80000011600 */
[----:B------:R-:W-:Y:S02]  /*1e30*/  @!P1 LOP3.LUT R28, R28, 0xf8, RZ, 0xc0, !PT ;  /* 0x000000f81c1c9812 */ /* 0x000fe400078ec0ff */
[----:B0-----:R-:W-:-:S04]  /*1e40*/  @!P1 LEA R29, R30, R29, 0x18 ;  /* 0x0000001d1e1d9211 */ /* 0x001fc800078ec0ff */
[----:B------:R-:W-:-:S05]  /*1e50*/  @!P1 IADD3 R28, PT, PT, R28, R29, RZ ;  /* 0x0000001d1c1c9210 */ /* 0x000fca0007ffe0ff */
[----:B------:R3:W-:Y:S02]  /*1e60*/  @!P1 STS.64 [R28+0x18], R32 ;  /* 0x000018201c009388 */ /* 0x0007e40000000a00 */
.L_x_1939:
[----:B------:R-:W-:Y:S05]  /*1e70*/  BSYNC.RECONVERGENT B0 ;  /* 0x0000000000007941 */ /* 0x000fea0003800200 */
.L_x_1938:
[----:B------:R-:W-:Y:S06]  /*1e80*/  BAR.SYNC.DEFER_BLOCKING 0x0 ;  /* 0x0000000000007b1d */ /* 0x000fec0000010000 */
[----:B------:R-:W-:Y:S04]  /*1e90*/  BSSY.RECONVERGENT B0, `(.L_x_1940) ;  /* 0x0000035000007945 */ /* 0x000fe80003800200 */
[----:B------:R-:W-:Y:S05]  /*1ea0*/  @P2 BRA `(.L_x_1941) ;  /* 0x0000000000cc2947 */ /* 0x000fea0003800000 */
[----:B------:R-:W4:Y:S01]  /*1eb0*/  S2UR UR5, SR_CgaCtaId ;  /* 0x00000000000579c3 */ /* 0x000f220000008800 */
[----:B------:R-:W-:Y:S02]  /*1ec0*/  UMOV UR4, 0x400 ;  /* 0x0000040000047882 */ /* 0x000fe40000000000 */
[----:B----4-:R-:W-:-:S09]  /*1ed0*/  ULEA UR4, UR5, UR4, 0x18 ;  /* 0x0000000405047291 */ /* 0x010fd2000f8ec0ff */
[----:B---3--:R-:W3:Y:S04]  /*1ee0*/  LDS.128 R28, [UR4+0x20] ;  /* 0x00002004ff1c7984 */ /* 0x008ee80008000c00 */
[----:B--2---:R-:W2:Y:S01]  /*1ef0*/  LDS.128 R36, [UR4+0x30] ;  /* 0x00003004ff247984 */ /* 0x004ea20008000c00 */
[----:B---3--:R-:W-:Y:S01]  /*1f00*/  FADD.FTZ R69, R32, R28 ;  /* 0x0000001c20457221 */ /* 0x008fe20000010000 */
[----:B------:R-:W-:Y:S02]  /*1f10*/  FADD.FTZ R28, R33, R29 ;  /* 0x0000001d211c7221 */ /* 0x000fe40000010000 */
[----:B01----:R-:W0:Y:S01]  /*1f20*/  LDS.128 R32, [UR4+0x40] ;  /* 0x00004004ff207984 */ /* 0x003e220008000c00 */
[----:B------:R-:W-:Y:S01]  /*1f30*/  FADD.FTZ R69, R69, R30 ;  /* 0x0000001e45457221 */ /* 0x000fe20000010000 */
[----:B------:R-:W-:-:S02]  /*1f40*/  FADD.FTZ R74, R28, R31 ;  /* 0x0000001f1c4a7221 */ /* 0x000fc40000010000 */
        /* <DEDUP_REMOVED lines=16> */
[----:B--2---:R-:W-:Y:S01]  /*2050*/  FADD.FTZ R69, R69, R36 ;  /* 0x0000002445457221 */ /* 0x004fe20000010000 */
[----:B------:R-:W-:-:S03]  /*2060*/  FADD.FTZ R74, R74, R37 ;  /* 0x000000254a4a7221 */ /* 0x000fc60000010000 */
        /* <DEDUP_REMOVED lines=17> */
[----:B------:R-:W-:Y:S01]  /*2180*/  FADD.FTZ R69, R69, R36 ;  /* 0x0000002445457221 */ /* 0x000fe20000010000 */
[----:B------:R-:W-:-:S03]  /*2190*/  FADD.FTZ R74, R74, R37 ;  /* 0x000000254a4a7221 */ /* 0x000fc60000010000 */
[----:B------:R-:W-:Y:S01]  /*21a0*/  FADD.FTZ R69, R69, R38 ;  /* 0x0000002645457221 */ /* 0x000fe20000010000 */
[----:B------:R-:W-:-:S03]  /*21b0*/  FADD.FTZ R74, R74, R39 ;  /* 0x000000274a4a7221 */ /* 0x000fc60000010000 */
[----:B-1----:R-:W-:Y:S01]  /*21c0*/  FADD.FTZ R32, R69, R28 ;  /* 0x0000001c45207221 */ /* 0x002fe20000010000 */
[----:B------:R-:W-:-:S07]  /*21d0*/  FADD.FTZ R33, R74, R29 ;  /* 0x0000001d4a217221 */ /* 0x000fce0000010000 */
.L_x_1941:
[----:B------:R-:W-:Y:S05]  /*21e0*/  BSYNC.RECONVERGENT B0 ;  /* 0x0000000000007941 */ /* 0x000fea0003800200 */
.L_x_1940:
[----:B------:R-:W4:Y:S02]  /*21f0*/  LDCU UR4, c[0x0][0x370] ;  /* 0x00006e00ff0477ac */ /* 0x000f240008000800 */
[----:B----4-:R-:W-:-:S09]  /*2200*/  UISETP.GE.U32.AND UP0, UPT, UR4, 0x2, UPT ;  /* 0x000000020400788c */ /* 0x010fd2000bf06070 */
[----:B------:R-:W-:Y:S05]  /*2210*/  BRA.U !UP0, `(.L_x_1942) ;  /* 0x0000000908b47547 */ /* 0x000fea000b800000 */
[----:B------:R-:W4:Y:S01]  /*2220*/  LDC R29, c[0x0][0x370] ;  /* 0x0000dc00ff1d7b82 */ /* 0x000f220000000800 */
[----:B------:R-:W-:-:S05]  /*2230*/  LOP3.LUT R31, R50, 0x1, RZ, 0xc0, !PT ;  /* 0x00000001321f7812 */ /* 0x000fca00078ec0ff */
[----:B---3--:R-:W-:Y:S02]  /*2240*/  IMAD R28, R31, R4, RZ ;  /* 0x000000041f1c7224 */ /* 0x008fe400078e02ff */
[----:B------:R-:W3:Y:S02]  /*2250*/  LDC.64 R38, c[0x0][0x3b8] ;  /* 0x0000ee00ff267b82 */ /* 0x000ee40000000a00 */
[----:B----4-:R-:W-:-:S05]  /*2260*/  IMAD R28, R28, R29, RZ ;  /* 0x0000001d1c1c7224 */ /* 0x010fca00078e02ff */
[----:B------:R-:W-:-:S05]  /*2270*/  SHF.L.U32 R29, R28, 0x1, RZ ;  /* 0x000000011c1d7819 */ /* 0x000fca00000006ff */
[----:B---3--:R-:W-:Y:S01]  /*2280*/  IMAD.WIDE R38, R29, 0x4, R38 ;  /* 0x000000041d267825 */ /* 0x008fe200078e0226 */
[----:B------:R-:W-:Y:S06]  /*2290*/  @P2 BRA `(.L_x_1943) ;  /* 0x0000000000542947 */ /* 0x000fec0003800000 */
[----:B------:R-:W3:Y:S01]  /*22a0*/  LDC.64 R28, c[0x0][0x3b0] ;  /* 0x0000ec00ff1c7b82 */ /* 0x000ee20000000a00 */
[-CC-:B------:R-:W-:Y:S01]  /*22b0*/  IMAD R31, R31, R4.reuse, R63.reuse ;  /* 0x000000041f1f7224 */ /* 0x180fe200078e023f */
[----:B------:R-:W-:Y:S01]  /*22c0*/  LOP3.LUT P1, R34, R50, 0x2, RZ, 0xc0, !PT ;  /* 0x0000000232227812 */ /* 0x000fe2000782c0ff */
[----:B-1----:R-:W-:Y:S02]  /*22d0*/  IMAD R35, R3, R4, R63 ;  /* 0x0000000403237224 */ /* 0x002fe400078e023f */
[----:B---3--:R-:W-:-:S04]  /*22e0*/  IMAD.WIDE.U32 R28, R31, 0x4, R28 ;  /* 0x000000041f1c7825 */ /* 0x008fc800078e001c */
[----:B------:R-:W-:Y:S01]  /*22f0*/  IMAD.WIDE.U32 R30, R35, 0x8, R38 ;  /* 0x00000008231e7825 */ /* 0x000fe200078e0026 */
[----:B------:R-:W-:Y:S02]  /*2300*/  IADD3 R35, PT, PT, -R34, 0x1, RZ ;  /* 0x0000000122237810 */ /* 0x000fe40007ffe1ff */
[----:B------:R-:W1:Y:S02]  /*2310*/  LDC R34, c[0x0][0x370] ;  /* 0x0000dc00ff227b82 */ /* 0x000e640000000800 */
[----:B------:R3:W-:Y:S01]  /*2320*/  STG.E.64 desc[UR6][R30.64], R32 ;  /* 0x000000201e007986 */ /* 0x0007e2000c101b06 */
[----:B------:R-:W-:Y:S06]  /*2330*/  MEMBAR.ALL.GPU ;  /* 0x0000000000007992 */ /* 0x000fec000000a000 */
[----:B------:R-:W-:-:S00]  /*2340*/  ERRBAR ;  /* 0x00000000000079ab */ /* 0x000fc00000000000 */
[----:B------:R-:W-:Y:S06]  /*2350*/  CGAERRBAR ;  /* 0x00000000000075ab */ /* 0x000fec0000000000 */
[----:B------:R3:W-:Y:S01]  /*2360*/  REDG.E.ADD.S32.STRONG.GPU desc[UR6][R28.64], R35 ;  /* 0x000000231c00798e */ /* 0x0007e2000c12e306 */
[----:B-1----:R-:W-:-:S04]  /*2370*/  SEL R37, R34, RZ, !P1 ;  /* 0x000000ff22257207 */ /* 0x002fc80004800000 */
[----:B------:R-:W-:-:S13]  /*2380*/  ISETP.NE.AND P1, PT, R37, -0x1, PT ;  /* 0xffffffff2500780c */ /* 0x000fda0003f25270 */
[----:B---3--:R-:W-:Y:S05]  /*2390*/  @!P1 BRA `(.L_x_1943) ;  /* 0x0000000000149947 */ /* 0x008fea0003800000 */
.L_x_1944:
[----:B------:R-:W3:Y:S04]  /*23a0*/  LDG.E.STRONG.GPU R30, desc[UR6][R28.64] ;  /* 0x000000061c1e7981 */ /* 0x000ee8000c1ef900 */
[----:B---3--:R-:W-:Y:S01]  /*23b0*/  CCTL.IVALL ;  /* 0x00000000ff00798f */ /* 0x008fe20002000000 */
[----:B------:R-:W-:Y:S05]  /*23c0*/  YIELD ;  /* 0x0000000000007946 */ /* 0x000fea0003800000 */
[----:B------:R-:W-:-:S13]  /*23d0*/  ISETP.NE.AND P1, PT, R30, R37, PT ;  /* 0x000000251e00720c */ /* 0x000fda0003f25270 */
[----:B------:R-:W-:Y:S05]  /*23e0*/  @P1 BRA `(.L_x_1944) ;  /* 0xfffffffc00ec1947 */ /* 0x000fea000383ffff */
.L_x_1943:
[----:B------:R-:W3:Y:S01]  /*23f0*/  LDC R28, c[0x0][0x370] ;  /* 0x0000dc00ff1c7b82 */ /* 0x000ee20000000800 */
[----:B------:R-:W-:Y:S05]  /*2400*/  WARPSYNC.ALL ;  /* 0x0000000000007948 */ /* 0x000fea0003800000 */
[----:B---3--:R-:W-:Y:S02]  /*2410*/  ISETP.GE.U32.AND P1, PT, R28, 0x8, PT ;  /* 0x000000081c00780c */ /* 0x008fe40003f26070 */
[----:B------:R-:W-:Y:S01]  /*2420*/  BAR.SYNC.DEFER_BLOCKING 0x0 ;  /* 0x0000000000007b1d */ /* 0x000fe20000010000 */
[----:B------:R-:W-:-:S10]  /*2430*/  HFMA2 R74, -RZ, RZ, 0, 0 ;  /* 0x00000000ff4a7431 */ /* 0x000fd400000001ff */
[----:B------:R-:W-:Y:S05]  /*2440*/  @!P1 BRA `(.L_x_1945) ;  /* 0x00000004001c9947 */ /* 0x000fea0003800000 */
[CC--:B------:R-:W-:Y:S01]  /*2450*/  LEA R79, R4.reuse, R63.reuse, 0x1 ;  /* 0x0000003f044f7211 */ /* 0x0c0fe200078e08ff */
[C-C-:B------:R-:W-:Y:S01]  /*2460*/  IMAD R75, R4.reuse, 0x6, R63.reuse ;  /* 0x00000006044b7824 */ /* 0x140fe200078e023f */
[CC--:B------:R-:W-:Y:S01]  /*2470*/  LEA R77, R4.reuse, R63.reuse, 0x2 ;  /* 0x0000003f044d7211 */ /* 0x0c0fe200078e10ff */
[C-C-:B------:R-:W-:Y:S01]  /*2480*/  IMAD R37, R4.reuse, 0x5, R63.reuse ;  /* 0x0000000504257824 */ /* 0x140fe200078e023f */
[----:B------:R-:W-:Y:S01]  /*2490*/  IADD3 R83, PT, PT, R63, R4, RZ ;  /* 0x000000043f537210 */ /* 0x000fe20007ffe0ff */
[C-C-:B-1----:R-:W-:Y:S01]  /*24a0*/  IMAD R35, R4.reuse, 0x3, R63.reuse ;  /* 0x0000000304237824 */ /* 0x142fe200078e023f */
[----:B------:R-:W-:Y:S01]  /*24b0*/  IADD3 R34, PT, PT, -R3, RZ, RZ ;  /* 0x000000ff03227210 */ /* 0x000fe20007ffe1ff */
[----:B------:R-:W-:Y:S01]  /*24c0*/  IMAD R69, R4, 0x7, R63 ;  /* 0x0000000704457824 */ /* 0x000fe200078e023f */
[----:B------:R-:W-:Y:S01]  /*24d0*/  MOV R81, R63 ;  /* 0x0000003f00517202 */ /* 0x000fe20000000f00 */
[----:B------:R-:W-:-:S06]  /*24e0*/  UMOV UR4, URZ ;  /* 0x000000ff00047c82 */ /* 0x000fcc0008000000 */
.L_x_1946:
[----:B------:R-:W-:-:S13]  /*24f0*/  ISETP.EQ.OR P1, PT, R34, RZ, P2 ;  /* 0x000000ff2200720c */ /* 0x000fda0001722670 */
[----:B------:R-:W-:-:S05]  /*2500*/  @!P1 IMAD.WIDE.U32 R30, R81, 0x8, R38 ;  /* 0x00000008511e9825 */ /* 0x000fca00078e0026 */
[----:B------:R-:W0:Y:S01]  /*2510*/  @!P1 LDG.E.64 R28, desc[UR6][R30.64] ;  /* 0x000000061e1c9981 */ /* 0x000e22000c1e1b00 */
[----:B------:R-:W-:-:S06]  /*2520*/  UIADD3 UR5, UPT, UPT, UR4, 0x1, URZ ;  /* 0x0000000104057890 */ /* 0x000fcc000fffe0ff */
[----:B------:R-:W-:-:S13]  /*2530*/  ISETP.EQ.OR P4, PT, R3, UR5, P2 ;  /* 0x0000000503007c0c */ /* 0x000fda0009782670 */
[----:B------:R-:W-:Y:S01]  /*2540*/  @!P4 IMAD.WIDE.U32 R84, R83, 0x8, R38 ;  /* 0x000000085354c825 */ /* 0x000fe200078e0026 */
[----:B------:R-:W-:-:S03]  /*2550*/  UIADD3 UR5, UPT, UPT, UR4, 0x2, URZ ;  /* 0x0000000204057890 */ /* 0x000fc6000fffe0ff */
[----:B0-----:R-:W-:Y:S01]  /*2560*/  @!P1 FADD.FTZ R32, R32, R28 ;  /* 0x0000001c20209221 */ /* 0x001fe20000010000 */
[----:B------:R-:W-:Y:S02]  /*2570*/  @!P1 FADD.FTZ R33, R33, R29 ;  /* 0x0000001d21219221 */ /* 0x000fe40000010000 */
[----:B------:R-:W3:Y:S01]  /*2580*/  @!P4 LDG.E.64 R28, desc[UR6][R84.64] ;  /* 0x00000006541cc981 */ /* 0x000ee2000c1e1b00 */
[----:B------:R-:W-:-:S13]  /*2590*/  ISETP.EQ.OR P1, PT, R3, UR5, P2 ;  /* 0x0000000503007c0c */ /* 0x000fda0009722670 */
[----:B------:R-:W-:Y:S01]  /*25a0*/  @!P1 IMAD.WIDE.U32 R30, R79, 0x8, R38 ;  /* 0x000000084f1e9825 */ /* 0x000fe200078e0026 */
[----:B------:R-:W-:-:S03]  /*25b0*/  UIADD3 UR5, UPT, UPT, UR4, 0x3, URZ ;  /* 0x0000000304057890 */ /* 0x000fc6000fffe0ff */
[----:B---3--:R-:W-:Y:S01]  /*25c0*/  @!P4 FADD.FTZ R32, R32, R28 ;  /* 0x0000001c2020c221 */ /* 0x008fe20000010000 */
        /* <DEDUP_REMOVED lines=26> */
[----:B------:R-:W-:Y:S01]  /*2770*/  ISETP.EQ.OR P4, PT, R3, UR5, P2 ;  /* 0x0000000503007c0c */ /* 0x000fe20009782670 */
[----:B------:R-:W0:Y:S01]  /*2780*/  LDC R74, c[0x0][0x370] ;  /* 0x0000dc00ff4a7b82 */ /* 0x000e220000000800 */
[----:B------:R-:W-:Y:S01]  /*2790*/  UIADD3 UR4, UPT, UPT, UR4, 0x8, URZ ;  /* 0x0000000804047890 */ /* 0x000fe2000fffe0ff */
[----:B---3--:R-:W-:Y:S01]  /*27a0*/  @!P1 FADD.FTZ R32, R32, R28 ;  /* 0x0000001c20209221 */ /* 0x008fe20000010000 */
[----:B------:R-:W-:-:S09]  /*27b0*/  @!P1 FADD.FTZ R33, R33, R29 ;  /* 0x0000001d21219221 */ /* 0x000fd20000010000 */
[----:B------:R-:W-:-:S06]  /*27c0*/  @!P4 IMAD.WIDE.U32 R28, R69, 0x8, R38 ;  /* 0x00000008451cc825 */ /* 0x000fcc00078e0026 */
[----:B------:R-:W3:Y:S01]  /*27d0*/  @!P4 LDG.E.64 R28, desc[UR6][R28.64] ;  /* 0x000000061c1cc981 */ /* 0x000ee2000c1e1b00 */
[----:B0-----:R-:W-:Y:S02]  /*27e0*/  LOP3.LUT R74, R74, 0x7ffffff8, RZ, 0xc0, !PT ;  /* 0x7ffffff84a4a7812 */ /* 0x001fe400078ec0ff */
[----:B------:R-:W-:Y:S02]  /*27f0*/  IADD3 R34, PT, PT, R34, 0x8, RZ ;  /* 0x0000000822227810 */ /* 0x000fe40007ffe0ff */
[----:B------:R-:W-:Y:S02]  /*2800*/  ISETP.NE.AND P1, PT, R74, UR4, PT ;  /* 0x000000044a007c0c */ /* 0x000fe4000bf25270 */
[C---:B------:R-:W-:Y:S02]  /*2810*/  LEA R81, R4.reuse, R81, 0x3 ;  /* 0x0000005104517211 */ /* 0x040fe400078e18ff */
[C---:B------:R-:W-:Y:S02]  /*2820*/  LEA R83, R4.reuse, R83, 0x3 ;  /* 0x0000005304537211 */ /* 0x040fe400078e18ff */
[----:B------:R-:W-:-:S02]  /*2830*/  LEA R79, R4, R79, 0x3 ;  /* 0x0000004f044f7211 */ /* 0x000fc400078e18ff */
[C---:B------:R-:W-:Y:S02]  /*2840*/  LEA R35, R4.reuse, R35, 0x3 ;  /* 0x0000002304237211 */ /* 0x040fe400078e18ff */
[C---:B------:R-:W-:Y:S02]  /*2850*/  LEA R77, R4.reuse, R77, 0x3 ;  /* 0x0000004d044d7211 */ /* 0x040fe400078e18ff */
[C---:B------:R-:W-:Y:S02]  /*2860*/  LEA R37, R4.reuse, R37, 0x3 ;  /* 0x0000002504257211 */ /* 0x040fe400078e18ff */
[C---:B------:R-:W-:Y:S02]  /*2870*/  LEA R75, R4.reuse, R75, 0x3 ;  /* 0x0000004b044b7211 */ /* 0x040fe400078e18ff */
[----:B------:R-:W-:Y:S01]  /*2880*/  LEA R69, R4, R69, 0x3 ;  /* 0x0000004504457211 */ /* 0x000fe200078e18ff */
[----:B---3--:R-:W-:Y:S01]  /*2890*/  @!P4 FADD.FTZ R32, R32, R28 ;  /* 0x0000001c2020c221 */ /* 0x008fe20000010000 */
[----:B------:R-:W-:Y:S01]  /*28a0*/  @!P4 FADD.FTZ R33, R33, R29 ;  /* 0x0000001d2121c221 */ /* 0x000fe20000010000 */
[----:B------:R-:W-:Y:S06]  /*28b0*/  @P1 BRA `(.L_x_1946) ;  /* 0xfffffffc000c1947 */ /* 0x000fec000383ffff */
.L_x_1945:
[----:B------:R-:W3:Y:S02]  /*28c0*/  LDCU UR4, c[0x0][0x370] ;  /* 0x00006e00ff0477ac */ /* 0x000ee40008000800 */
[----:B---3--:R-:W-:-:S09]  /*28d0*/  ULOP3.LUT UP0, URZ, UR4, 0x7, URZ, 0xc0, !UPT ;  /* 0x0000000704ff7892 */ /* 0x008fd2000f80c0ff */
[----:B------:R-:W-:Y:S05]  /*28e0*/  BRA.U !UP0, `(.L_x_1942) ;  /* 0x0000000508007547 */ /* 0x000fea000b800000 */
[----:B------:R-:W3:Y:S01]  /*28f0*/  LDCU UR4, c[0x0][0x370] ;  /* 0x00006e00ff0477ac */ /* 0x000ee20008000800 */
[----:B------:R-:W4:Y:S01]  /*2900*/  LDCU UR5, c[0x0][0x370] ;  /* 0x00006e00ff0577ac */ /* 0x000f220008000800 */
[----:B---3--:R-:W-:-:S04]  /*2910*/  ULOP3.LUT UR4, UR4, 0x7, URZ, 0xc0, !UPT ;  /* 0x0000000704047892 */ /* 0x008fc8000f8ec0ff */
[----:B------:R-:W-:Y:S02]  /*2920*/  UIADD3 UR4, UPT, UPT, UR4, -0x1, URZ ;  /* 0xffffffff04047890 */ /* 0x000fe4000fffe0ff */
[----:B----4-:R-:W-:Y:S02]  /*2930*/  ULOP3.LUT UP1, UR5, UR5, 0x3, URZ, 0xc0, !UPT ;  /* 0x0000000305057892 */ /* 0x010fe4000f82c0ff */
[----:B------:R-:W-:-:S09]  /*2940*/  UISETP.GE.U32.AND UP0, UPT, UR4, 0x3, UPT ;  /* 0x000000030400788c */ /* 0x000fd2000bf06070 */
[----:B------:R-:W-:Y:S05]  /*2950*/  BRA.U !UP0, `(.L_x_1947) ;  /* 0x0000000108707547 */ /* 0x000fea000b800000 */
[CC--:B------:R-:W-:Y:S02]  /*2960*/  ISETP.EQ.OR P1, PT, R74.reuse, R3.reuse, P2 ;  /* 0x000000034a00720c */ /* 0x0c0fe40001722670 */
[C---:B------:R-:W-:Y:S02]  /*2970*/  IADD3 R30, PT, PT, R74.reuse, 0x1, RZ ;  /* 0x000000014a1e7810 */ /* 0x040fe40007ffe0ff */
[----:B------:R-:W-:Y:S02]  /*2980*/  IADD3 R34, PT, PT, R74, 0x2, RZ ;  /* 0x000000024a227810 */ /* 0x000fe40007ffe0ff */
[-C--:B------:R-:W-:Y:S02]  /*2990*/  ISETP.EQ.OR P4, PT, R30, R3.reuse, P2 ;  /* 0x000000031e00720c */ /* 0x080fe40001782670 */
[----:B------:R-:W-:Y:S02]  /*29a0*/  ISETP.EQ.OR P5, PT, R34, R3, P2 ;  /* 0x000000032200720c */ /* 0x000fe400017a2670 */
[----:B--2---:R-:W-:-:S03]  /*29b0*/  IADD3 R36, PT, PT, R74, 0x3, RZ ;  /* 0x000000034a247810 */ /* 0x004fc60007ffe0ff */
[----:B------:R-:W-:Y:S01]  /*29c0*/  @!P1 IMAD R29, R74, R4, R63 ;  /* 0x000000044a1d9224 */ /* 0x000fe200078e023f */
[----:B------:R-:W-:-:S03]  /*29d0*/  ISETP.EQ.OR P6, PT, R36, R3, P2 ;  /* 0x000000032400720c */ /* 0x000fc600017c2670 */
[----:B------:R-:W-:-:S04]  /*29e0*/  @!P1 IMAD.WIDE.U32 R28, R29, 0x8, R38 ;  /* 0x000000081d1c9825 */ /* 0x000fc800078e0026 */
[-CC-:B------:R-:W-:Y:S02]  /*29f0*/  @!P4 IMAD R31, R30, R4.reuse, R63.reuse ;  /* 0x000000041e1fc224 */ /* 0x180fe400078e023f */
[----:B-1----:R-:W-:Y:S01]  /*2a00*/  @!P5 IMAD R35, R34, R4, R63 ;  /* 0x000000042223d224 */ /* 0x002fe200078e023f */
[----:B------:R-:W0:Y:S01]  /*2a10*/  @!P1 LDG.E.64 R28, desc[UR6][R28.64] ;  /* 0x000000061c1c9981 */ /* 0x000e22000c1e1b00 */
[----:B------:R-:W-:-:S04]  /*2a20*/  @!P4 IMAD.WIDE.U32 R30, R31, 0x8, R38 ;  /* 0x000000081f1ec825 */ /* 0x000fc800078e0026 */
[----:B------:R-:W-:Y:S02]  /*2a30*/  @!P5 IMAD.WIDE.U32 R34, R35, 0x8, R38 ;  /* 0x000000082322d825 */ /* 0x000fe400078e0026 */
[----:B------:R-:W2:Y:S02]  /*2a40*/  @!P4 LDG.E.64 R30, desc[UR6][R30.64] ;  /* 0x000000061e1ec981 */ /* 0x000ea4000c1e1b00 */
[----:B------:R-:W-:Y:S02]  /*2a50*/  @!P6 IMAD R37, R36, R4, R63 ;  /* 0x000000042425e224 */ /* 0x000fe400078e023f */
[----:B------:R-:W3:Y:S02]  /*2a60*/  @!P5 LDG.E.64 R34, desc[UR6][R34.64] ;  /* 0x000000062222d981 */ /* 0x000ee4000c1e1b00 */
[----:B------:R-:W-:-:S06]  /*2a70*/  @!P6 IMAD.WIDE.U32 R36, R37, 0x8, R38 ;  /* 0x000000082524e825 */ /* 0x000fcc00078e0026 */
        /* <DEDUP_REMOVED lines=10> */
.L_x_1947:
[----:B------:R-:W-:Y:S05]  /*2b20*/  BRA.U !UP1, `(.L_x_1942) ;  /* 0x0000000109707547 */ /* 0x000fea000b800000 */
[----:B------:R-:W3:Y:S01]  /*2b30*/  LDC R34, c[0x0][0x370] ;  /* 0x0000dc00ff227b82 */ /* 0x000ee20000000800 */
[----:B------:R-:W-:Y:S01]  /*2b40*/  UISETP.NE.AND UP0, UPT, UR5, 0x1, UPT ;  /* 0x000000010500788c */ /* 0x000fe2000bf05270 */
[----:B---3--:R-:W-:-:S08]  /*2b50*/  LOP3.LUT R34, R34, 0x1, RZ, 0xc0, !PT ;  /* 0x0000000122227812 */ /* 0x008fd000078ec0ff */
[----:B------:R-:W-:Y:S05]  /*2b60*/  BRA.U !UP0, `(.L_x_1948) ;  /* 0x0000000108387547 */ /* 0x000fea000b800000 */
[C---:B------:R-:W-:Y:S02]  /*2b70*/  IADD3 R28, PT, PT, R74.reuse, 0x1, RZ ;  /* 0x000000014a1c7810 */ /* 0x040fe40007ffe0ff */
[-C--:B------:R-:W-:Y:S02]  /*2b80*/  ISETP.EQ.OR P4, PT, R74, R3.reuse, P2 ;  /* 0x000000034a00720c */ /* 0x080fe40001782670 */
[----:B------:R-:W-:-:S11]  /*2b90*/  ISETP.EQ.OR P1, PT, R28, R3, P2 ;  /* 0x000000031c00720c */ /* 0x000fd60001722670 */
[-CC-:B------:R-:W-:Y:S02]  /*2ba0*/  @!P4 IMAD R29, R74, R4.reuse, R63.reuse ;  /* 0x000000044a1dc224 */ /* 0x180fe400078e023f */
[----:B------:R-:W-:Y:S02]  /*2bb0*/  @!P1 IMAD R31, R28, R4, R63 ;  /* 0x000000041c1f9224 */ /* 0x000fe400078e023f */
        /* <DEDUP_REMOVED lines=9> */
.L_x_1948:
[----:B------:R-:W-:Y:S01]  /*2c50*/  ISETP.EQ.OR P1, PT, R74, R3, P2 ;  /* 0x000000034a00720c */ /* 0x000fe20001722670 */
[----:B------:R-:W-:Y:S03]  /*2c60*/  BSSY.RECONVERGENT B0, `(.L_x_1942) ;  /* 0x0000008000007945 */ /* 0x000fe60003800200 */
[----:B------:R-:W-:-:S13]  /*2c70*/  ISETP.NE.U32.OR P1, PT, R34, 0x1, P1 ;  /* 0x000000012200780c */ /* 0x000fda0000f25470 */
[----:B------:R-:W-:Y:S05]  /*2c80*/  @P1 BRA `(.L_x_1949) ;  /* 0x0000000000141947 */ /* 0x000fea0003800000 */
[----:B------:R-:W-:-:S04]  /*2c90*/  IMAD R29, R4, R74, R63 ;  /* 0x0000004a041d7224 */ /* 0x000fc800078e023f */
[----:B------:R-:W-:-:S06]  /*2ca0*/  IMAD.WIDE.U32 R28, R29, 0x8, R38 ;  /* 0x000000081d1c7825 */ /* 0x000fcc00078e0026 */
[----:B------:R-:W0:Y:S02]  /*2cb0*/  LDG.E.64 R28, desc[UR6][R28.64] ;  /* 0x000000061c1c7981 */ /* 0x000e24000c1e1b00 */
[----:B0-----:R-:W-:Y:S01]  /*2cc0*/  FADD.FTZ R32, R32, R28 ;  /* 0x0000001c20207221 */ /* 0x001fe20000010000 */
[----:B------:R-:W-:-:S07]  /*2cd0*/  FADD.FTZ R33, R33, R29 ;  /* 0x0000001d21217221 */ /* 0x000fce0000010000 */
.L_x_1949:
[----:B------:R-:W-:Y:S05]  /*2ce0*/  BSYNC.RECONVERGENT B0 ;  /* 0x0000000000007941 */ /* 0x000fea0003800200 */
.L_x_1942:
[----:B------:R-:W4:Y:S01]  /*2cf0*/  S2UR UR5, SR_CgaCtaId ;  /* 0x00000000000579c3 */ /* 0x000f220000008800 */
[----:B------:R-:W2:Y:S01]  /*2d00*/  LDCU UR8, c[0x0][0x414] ;  /* 0x00008280ff0877ac */ /* 0x000ea20008000800 */
[----:B------:R-:W-:Y:S01]  /*2d10*/  LOP3.LUT R34, R52, 0xffff, RZ, 0xc0, !PT ;  /* 0x0000ffff34227812 */ /* 0x000fe200078ec0ff */
[----:B------:R-:W-:-:S03]  /*2d20*/  UMOV UR4, 0x400 ;  /* 0x0000040000047882 */ /* 0x000fc60000000000 */
[----:B------:R-:W-:Y:S02]  /*2d30*/  IADD3 R67, PT, PT, R67, R34, RZ ;  /* 0x0000002243437210 */ /* 0x000fe40007ffe0ff */
[----:B------:R-:W0:Y:S08]  /*2d40*/  @P0 LDC.64 R74, c[0x0][0x388] ;  /* 0x0000e200ff4a0b82 */ /* 0x000e300000000a00 */
[----:B------:R-:W1:Y:S01]  /*2d50*/  LDC.64 R30, c[0x0][0x398] ;  /* 0x0000e600ff1e7b82 */ /* 0x000e620000000a00 */
[----:B--2---:R-:W-:Y:S01]  /*2d60*/  @P0 FMUL.FTZ R36, R32, UR8 ;  /* 0x0000000820240c20 */ /* 0x004fe20008410000 */
[----:B------:R-:W-:Y:S01]  /*2d70*/  @P0 FMUL.FTZ R37, R33, UR8 ;  /* 0x0000000821250c20 */ /* 0x000fe20008410000 */
[----:B----4-:R-:W-:-:S05]  /*2d80*/  ULEA UR4, UR5, UR4, 0x18 ;  /* 0x0000000405047291 */ /* 0x010fca000f8ec0ff */
[----:B---3--:R-:W2:Y:S01]  /*2d90*/  LDC.64 R28, c[0x0][0x3a0] ;  /* 0x0000e800ff1c7b82 */ /* 0x008ea20000000a00 */
[----:B------:R-:W3:Y:S01]  /*2da0*/  LDCU UR5, c[0x0][0x404] ;  /* 0x00008080ff0577ac */ /* 0x000ee20008000800 */
[----:B0-----:R-:W-:Y:S02]  /*2db0*/  @P0 IMAD.WIDE R74, R65, 0x8, R74 ;  /* 0x00000008414a0825 */ /* 0x001fe400078e024a */
[----:B------:R-:W-:Y:S04]  /*2dc0*/  @!P2 STS.64 [UR4+0xc0], R32 ;  /* 0x0000c020ff00a988 */ /* 0x000fe80008000a04 */
[----:B------:R0:W-:Y:S01]  /*2dd0*/  @P0 STG.E.64 desc[UR6][R74.64], R36 ;  /* 0x000000244a000986 */ /* 0x0001e2000c101b06 */
[C---:B-1----:R-:W-:Y:S01]  /*2de0*/  IMAD.WIDE R76, R67.reuse, 0x4, R30 ;  /* 0x00000004434c7825 */ /* 0x042fe200078e021e */
[----:B------:R-:W-:Y:S03]  /*2df0*/  BAR.SYNC.DEFER_BLOCKING 0x0 ;  /* 0x0000000000007b1d */ /* 0x000fe60000010000 */
[----:B--2---:R-:W-:-:S06]  /*2e00*/  IMAD.WIDE R30, R67, 0x4, R28 ;  /* 0x00000004431e7825 */ /* 0x004fcc00078e021c */
[----:B------:R-:W5:Y:S04]  /*2e10*/  LDG.E.64 R30, desc[UR6][R30.64] ;  /* 0x000000061e1e7981 */ /* 0x000f68000c1e1b00 */
[----:B------:R-:W1:Y:S01]  /*2e20*/  LDS.64 R34, [UR4+0xc0] ;  /* 0x0000c004ff227984 */ /* 0x000e620008000a00 */
[----:B------:R-:W2:Y:S01]  /*2e30*/  LDCU.U8 UR4, c[0x0][0x3fc] ;  /* 0x00007f80ff0477ac */ /* 0x000ea20008000000 */
[----:B0-----:R-:W-:Y:S01]  /*2e40*/  MOV R36, 0x3f800000 ;  /* 0x3f80000000247802 */ /* 0x001fe20000000f00 */
[----:B---3--:R-:W-:Y:S01]  /*2e50*/  IMAD R37, R3, UR5, R68 ;  /* 0x0000000503257c24 */ /* 0x008fe2000f8e0244 */
[----:B------:R-:W-:Y:S01]  /*2e60*/  BSSY.RECONVERGENT B0, `(.L_x_1950) ;  /* 0x00003a0000007945 */ /* 0x000fe20003800200 */
[----:B------:R0:W5:Y:S01]  /*2e70*/  LDG.E.64 R28, desc[UR6][R76.64] ;  /* 0x000000064c1c7981 */ /* 0x000162000c1e1b00 */
[----:B-1----:R-:W-:-:S04]  /*2e80*/  FMUL.FTZ R38, R34, UR8 ;  /* 0x0000000822267c20 */ /* 0x002fc80008410000 */
[----:B------:R-:W-:-:S04]  /*2e90*/  FMUL.FTZ R34, R38, R38 ;  /* 0x0000002626227220 */ /* 0x000fc80000410000 */
[----:B------:R-:W-:-:S05]  /*2ea0*/  FFMA.FTZ R34, R35, UR8, -R34 ;  /* 0x0000000823227c23 */ /* 0x000fca0008010822 */
[----:B------:R-:W-:-:S13]  /*2eb0*/  FSETP.GTU.FTZ.AND P1, PT, R34, RZ, PT ;  /* 0x000000ff2200720b */ /* 0x000fda0003f3c000 */
[----:B------:R-:W1:Y:S01]  /*2ec0*/  @P1 LDC R35, c[0x0][0x3a8] ;  /* 0x0000ea00ff231b82 */ /* 0x000e620000000800 */
[----:B--2---:R-:W-:Y:S01]  /*2ed0*/  UISETP.NE.AND UP0, UPT, UR4, URZ, UPT ;  /* 0x000000ff0400728c */ /* 0x004fe2000bf05270 */
[C---:B------:R-:W-:Y:S02]  /*2ee0*/  IADD3 R39, PT, PT, R37.reuse, 0x60, RZ ;  /* 0x0000006025277810 */ /* 0x040fe40007ffe0ff */
[C---:B------:R-:W-:Y:S02]  /*2ef0*/  IADD3 R67, PT, PT, R37.reuse, 0x50, RZ ;  /* 0x0000005025437810 */ /* 0x040fe40007ffe0ff */
[C---:B------:R-:W-:Y:S02]  /*2f00*/  IADD3 R69, PT, PT, R37.reuse, 0x20, RZ ;  /* 0x0000002025457810 */ /* 0x040fe40007ffe0ff */
[----:B------:R-:W-:Y:S01]  /*2f10*/  IADD3 R74, PT, PT, R37, 0x40, RZ ;  /* 0x00000040254a7810 */ /* 0x000fe20007ffe0ff */
[----:B-1----:R-:W-:-:S04]  /*2f20*/  @P1 FADD.FTZ R34, R34, R35 ;  /* 0x0000002322221221 */ /* 0x002fc80000010000 */
[----:B------:R1:W2:Y:S01]  /*2f30*/  @P1 MUFU.RSQ R36, R34 ;  /* 0x0000002200241308 */ /* 0x0002a20000001400 */
[----:B------:R-:W-:Y:S02]  /*2f40*/  SHF.R.S32.HI R75, RZ, 0x1f, R39 ;  /* 0x0000001fff4b7819 */ /* 0x000fe40000011427 */
[----:B0-----:R-:W-:Y:S02]  /*2f50*/  SHF.R.S32.HI R76, RZ, 0x1f, R67 ;  /* 0x0000001fff4c7819 */ /* 0x001fe40000011443 */
[----:B------:R-:W-:Y:S02]  /*2f60*/  SHF.R.S32.HI R77, RZ, 0x1f, R69 ;  /* 0x0000001fff4d7819 */ /* 0x000fe40000011445 */
[----:B------:R-:W-:Y:S01]  /*2f70*/  SHF.R.S32.HI R78, RZ, 0x1f, R74 ;  /* 0x0000001fff4e7819 */ /* 0x000fe2000001144a */
[----:B------:R-:W-:Y:S06]  /*2f80*/  BRA.U UP0, `(.L_x_1951) ;  /* 0x0000001500e07547 */ /* 0x000fec000b800000 */
        /* <DEDUP_REMOVED lines=10> */
[-C--:B--2---:R-:W-:Y:S01]  /*3030*/  FMUL.FTZ R33, R33, R36.reuse ;  /* 0x0000002421217220 */ /* 0x084fe20000410000 */
[----:B------:R-:W-:-:S03]  /*3040*/  FMUL.FTZ R6, R19, R36 ;  /* 0x0000002413067220 */ /* 0x000fc60000410000 */
[----:B-----5:R-:W-:Y:S01]  /*3050*/  FFMA.FTZ R19, R28, R33, R30 ;  /* 0x000000211c137223 */ /* 0x020fe2000001001e */
[----:B------:R-:W-:Y:S01]  /*3060*/  FFMA.FTZ R6, R29, R6, R31 ;  /* 0x000000061d067223 */ /* 0x000fe2000001001f */
[----:B------:R-:W-:-:S04]  /*3070*/  MOV R33, R73 ;  /* 0x0000004900217202 */ /* 0x000fc80000000f00 */
        /* <DEDUP_REMOVED lines=9> */
.L_x_1953:
[----:B------:R-:W-:Y:S05]  /*3110*/  BSYNC.RECONVERGENT B1 ;  /* 0x0000000000017941 */ /* 0x000fea0003800200 */
.L_x_1952:
[----:B0-----:R-:W-:Y:S01]  /*3120*/  IADD3 R35, PT, PT, R37, 0x10, RZ ;  /* 0x0000001025237810 */ /* 0x001fe20007ffe0ff */
[----:B------:R-:W-:Y:S03]  /*3130*/  BSSY.RECONVERGENT B1, `(.L_x_1954) ;  /* 0x0000017000017945 */ /* 0x000fe60003800200 */
[----:B------:R-:W-:Y:S02]  /*3140*/  ISETP.GE.U32.AND P1, PT, R35, UR8, PT ;  /* 0x0000000823007c0c */ /* 0x000fe4000bf26070 */
[----:B------:R-:W-:-:S04]  /*3150*/  SHF.R.S32.HI R32, RZ, 0x1f, R35 ;  /* 0x0000001fff207819 */ /* 0x000fc80000011423 */
[----:B------:R-:W-:-:S13]  /*3160*/  ISETP.GE.AND.EX P1, PT, R32, UR9, PT, P1 ;  /* 0x0000000920007c0c */ /* 0x000fda000bf26310 */
[----:B------:R-:W-:Y:S05]  /*3170*/  @P1 BRA `(.L_x_1955) ;  /* 0x0000000000481947 */ /* 0x000fea0003800000 */
[----:B------:R-:W0:Y:S01]  /*3180*/  LDCU.64 UR4, c[0x0][0x3e0] ;  /* 0x00007c00ff0477ac */ /* 0x000e220008000a00 */
[--C-:B------:R-:W-:Y:S01]  /*3190*/  FADD.FTZ R21, R21, -R38.reuse ;  /* 0x8000002615157221 */ /* 0x100fe20000010000 */
[----:B------:R-:W-:Y:S01]  /*31a0*/  MOV R33, R73 ;  /* 0x0000004900217202 */ /* 0x000fe20000000f00 */
[----:B------:R-:W-:Y:S01]  /*31b0*/  FADD.FTZ R19, R8, -R38 ;  /* 0x8000002608137221 */ /* 0x000fe20000010000 */
[----:B------:R-:W1:Y:S01]  /*31c0*/  LDCU.64 UR10, c[0x0][0x380] ;  /* 0x00007000ff0a77ac */ /* 0x000e620008000a00 */
[-C--:B--2---:R-:W-:Y:S02]  /*31d0*/  FMUL.FTZ R6, R21, R36.reuse ;  /* 0x0000002415067220 */ /* 0x084fe40000410000 */
[----:B------:R-:W-:Y:S02]  /*31e0*/  FMUL.FTZ R19, R19, R36 ;  /* 0x0000002413137220 */ /* 0x000fe40000410000 */
[----:B-----5:R-:W-:Y:S02]  /*31f0*/  FFMA.FTZ R6, R29, R6, R31 ;  /* 0x000000061d067223 */ /* 0x020fe4000001001f */
[----:B------:R-:W-:-:S05]  /*3200*/  FFMA.FTZ R19, R28, R19, R30 ;  /* 0x000000131c137223 */ /* 0x000fca000001001e */
[----:B------:R-:W-:Y:S01]  /*3210*/  F2FP.BF16.F32.PACK_AB R19, R6, R19 ;  /* 0x000000130613723e */ /* 0x000fe200000010ff */
        /* <DEDUP_REMOVED lines=8> */
.L_x_1955:
[----:B------:R-:W-:Y:S05]  /*32a0*/  BSYNC.RECONVERGENT B1 ;  /* 0x0000000000017941 */ /* 0x000fea0003800200 */
.L_x_1954:
[----:B------:R-:W-:Y:S01]  /*32b0*/  ISETP.GE.U32.AND P2, PT, R69, UR8, PT ;  /* 0x0000000845007c0c */ /* 0x000fe2000bf46070 */
[----:B------:R-:W-:Y:S01]  /*32c0*/  BSSY.RECONVERGENT B1, `(.L_x_1956) ;  /* 0x0000019000017945 */ /* 0x000fe20003800200 */
[----:B------:R-:W-:Y:S02]  /*32d0*/  ISETP.GE.U32.AND P3, PT, R66, UR8, PT ;  /* 0x0000000842007c0c */ /* 0x000fe4000bf66070 */
[----:B------:R-:W-:Y:S02]  /*32e0*/  ISETP.GE.AND.EX P2, PT, R77, UR9, PT, P2 ;  /* 0x000000094d007c0c */ /* 0x000fe4000bf46320 */
[----:B------:R-:W-:Y:S02]  /*32f0*/  ISETP.GE.U32.AND P5, PT, R74, UR8, PT ;  /* 0x000000084a007c0c */ /* 0x000fe4000bfa6070 */
[----:B------:R-:W-:Y:S02]  /*3300*/  ISETP.GE.U32.AND P1, PT, R67, UR8, PT ;  /* 0x0000000843007c0c */ /* 0x000fe4000bf26070 */
[----:B------:R-:W-:-:S07]  /*3310*/  ISETP.GE.AND.EX P3, PT, R5, UR9, PT, P3 ;  /* 0x0000000905007c0c */ /* 0x000fce000bf66330 */
[----:B------:R-:W-:Y:S06]  /*3320*/  @P2 BRA `(.L_x_1957) ;  /* 0x0000000000482947 */ /* 0x000fec0003800000 */
[----:B------:R-:W3:Y:S01]  /*3330*/  LDCU.64 UR4, c[0x0][0x3e0] ;  /* 0x00007c00ff0477ac */ /* 0x000ee20008000a00 */
[----:B------:R-:W-:Y:S01]  /*3340*/  MOV R32, R70 ;  /* 0x0000004600207202 */ /* 0x000fe20000000f00 */
[----:B------:R-:W-:Y:S01]  /*3350*/  FADD.FTZ R23, R23, -R38 ;  /* 0x8000002617177221 */ /* 0x000fe20000010000 */
[----:B------:R-:W-:Y:S01]  /*3360*/  MOV R33, R73 ;  /* 0x0000004900217202 */ /* 0x000fe20000000f00 */
[----:B------:R-:W1:Y:S01]  /*3370*/  LDCU.64 UR10, c[0x0][0x380] ;  /* 0x00007000ff0a77ac */ /* 0x000e620008000a00 */
[----:B---3--:R-:W-:Y:S02]  /*3380*/  IMAD R6, R77, UR4, RZ ;  /* 0x000000044d067c24 */ /* 0x008fe4000f8e02ff */
[----:B------:R-:W-:-:S04]  /*3390*/  IMAD.WIDE.U32 R32, R69, UR4, R32 ;  /* 0x0000000445207c25 */ /* 0x000fc8000f8e0020 */
[----:B0-----:R-:W-:Y:S01]  /*33a0*/  IMAD R19, R69, UR5, R6 ;  /* 0x0000000545137c24 */ /* 0x001fe2000f8e0206 */
[----:B-1----:R-:W-:Y:S01]  /*33b0*/  LEA R34, P2, R32, UR10, 0x1 ;  /* 0x0000000a20227c11 */ /* 0x002fe2000f8408ff */
[----:B--2---:R-:W-:-:S03]  /*33c0*/  FMUL.FTZ R6, R23, R36 ;  /* 0x0000002417067220 */ /* 0x004fc60000410000 */
[----:B------:R-:W-:Y:S01]  /*33d0*/  IADD3 R19, PT, PT, R33, R19, RZ ;  /* 0x0000001321137210 */ /* 0x000fe20007ffe0ff */
[----:B-----5:R-:W-:-:S03]  /*33e0*/  FFMA.FTZ R6, R29, R6, R31 ;  /* 0x000000061d067223 */ /* 0x020fc6000001001f */
[----:B------:R-:W-:Y:S01]  /*33f0*/  LEA.HI.X R35, R32, UR11, R19, 0x1, P2 ;  /* 0x0000000b20237c11 */ /* 0x000fe200090f0c13 */
[----:B------:R-:W-:-:S04]  /*3400*/  FADD.FTZ R19, R10, -R38 ;  /* 0x800000260a137221 */ /* 0x000fc80000010000 */
[----:B------:R-:W-:-:S04]  /*3410*/  FMUL.FTZ R19, R19, R36 ;  /* 0x0000002413137220 */ /* 0x000fc80000410000 */
[----:B------:R-:W-:-:S05]  /*3420*/  FFMA.FTZ R19, R28, R19, R30 ;  /* 0x000000131c137223 */ /* 0x000fca000001001e */
[----:B------:R-:W-:-:S05]  /*3430*/  F2FP.BF16.F32.PACK_AB R19, R6, R19 ;  /* 0x000000130613723e */ /* 0x000fca00000010ff */
[----:B------:R3:W-:Y:S02]  /*3440*/  STG.E desc[UR6][R34.64], R19 ;  /* 0x0000001322007986 */ /* 0x0007e4000c101906 */
.L_x_1957:
[----:B------:R-:W-:Y:S05]  /*3450*/  BSYNC.RECONVERGENT B1 ;  /* 0x0000000000017941 */ /* 0x000fea0003800200 */
.L_x_1956:
[----:B------:R-:W-:Y:S04]  /*3460*/  BSSY.RECONVERGENT B1, `(.L_x_1958) ;  /* 0x0000014000017945 */ /* 0x000fe80003800200 */
[----:B------:R-:W-:Y:S05]  /*3470*/  @P3 BRA `(.L_x_1959) ;  /* 0x0000000000483947 */ /* 0x000fea0003800000 */
[----:B------:R-:W4:Y:S01]  /*3480*/  LDCU.64 UR4, c[0x0][0x3e0] ;  /* 0x00007c00ff0477ac */ /* 0x000f220008000a00 */
[----:B------:R-:W-:Y:S01]  /*3490*/  MOV R32, R70 ;  /* 0x0000004600207202 */ /* 0x000fe20000000f00 */
[--C-:B------:R-:W-:Y:S01]  /*34a0*/  FADD.FTZ R25, R25, -R38.reuse ;  /* 0x8000002619197221 */ /* 0x100fe20000010000 */
[----:B------:R-:W-:Y:S01]  /*34b0*/  MOV R33, R73 ;  /* 0x0000004900217202 */ /* 0x000fe20000000f00 */
[----:B------:R-:W1:Y:S01]  /*34c0*/  LDCU.64 UR10, c[0x0][0x380] ;  /* 0x00007000ff0a77ac */ /* 0x000e620008000a00 */
[----:B0--3--:R-:W-:Y:S01]  /*34d0*/  FADD.FTZ R19, R12, -R38 ;  /* 0x800000260c137221 */ /* 0x009fe20000010000 */
[----:B--2---:R-:W-:-:S03]  /*34e0*/  FMUL.FTZ R25, R25, R36 ;  /* 0x0000002419197220 */ /* 0x004fc60000410000 */
[----:B------:R-:W-:Y:S01]  /*34f0*/  FMUL.FTZ R6, R19, R36 ;  /* 0x0000002413067220 */ /* 0x000fe20000410000 */
[----:B-----5:R-:W-:-:S03]  /*3500*/  FFMA.FTZ R19, R28, R25, R30 ;  /* 0x000000191c137223 */ /* 0x020fc6000001001e */
[----:B------:R-:W-:Y:S01]  /*3510*/  FFMA.FTZ R6, R29, R6, R31 ;  /* 0x000000061d067223 */ /* 0x000fe2000001001f */
[----:B----4-:R-:W-:-:S04]  /*3520*/  IMAD R21, R5, UR4, RZ ;  /* 0x0000000405157c24 */ /* 0x010fc8000f8e02ff */
[----:B------:R-:W-:Y:S01]  /*3530*/  F2FP.BF16.F32.PACK_AB R19, R6, R19 ;  /* 0x000000130613723e */ /* 0x000fe200000010ff */
[----:B------:R-:W-:-:S04]  /*3540*/  IMAD.WIDE.U32 R32, R66, UR4, R32 ;  /* 0x0000000442207c25 */ /* 0x000fc8000f8e0020 */
[----:B------:R-:W-:Y:S01]  /*3550*/  IMAD R21, R66, UR5, R21 ;  /* 0x0000000542157c24 */ /* 0x000fe2000f8e0215 */
[----:B-1----:R-:W-:-:S04]  /*3560*/  LEA R34, P2, R32, UR10, 0x1 ;  /* 0x0000000a20227c11 */ /* 0x002fc8000f8408ff */
[----:B------:R-:W-:-:S04]  /*3570*/  IADD3 R21, PT, PT, R33, R21, RZ ;  /* 0x0000001521157210 */ /* 0x000fc80007ffe0ff */
[----:B------:R-:W-:-:S05]  /*3580*/  LEA.HI.X R35, R32, UR11, R21, 0x1, P2 ;  /* 0x0000000b20237c11 */ /* 0x000fca00090f0c15 */
[----:B------:R4:W-:Y:S02]  /*3590*/  STG.E desc[UR6][R34.64], R19 ;  /* 0x0000001322007986 */ /* 0x0009e4000c101906 */
.L_x_1959:
[----:B------:R-:W-:Y:S05]  /*35a0*/  BSYNC.RECONVERGENT B1 ;  /* 0x0000000000017941 */ /* 0x000fea0003800200 */
.L_x_1958:
[----:B------:R-:W-:Y:S01]  /*35b0*/  ISETP.GE.AND.EX P5, PT, R78, UR9, PT, P5 ;  /* 0x000000094e007c0c */ /* 0x000fe2000bfa6350 */
[----:B------:R-:W-:Y:S01]  /*35c0*/  BSSY.RECONVERGENT B1, `(.L_x_1960) ;  /* 0x000001f000017945 */ /* 0x000fe20003800200 */
[----:B------:R-:W-:Y:S02]  /*35d0*/  ISETP.GE.U32.AND P6, PT, R39, UR8, PT ;  /* 0x0000000827007c0c */ /* 0x000fe4000bfc6070 */
[----:B------:R-:W-:Y:S02]  /*35e0*/  ISETP.GE.U32.AND P2, PT, R64, UR8, PT ;  /* 0x0000000840007c0c */ /* 0x000fe4000bf46070 */
[----:B------:R-:W-:Y:S02]  /*35f0*/  ISETP.GE.U32.AND P3, PT, R62, UR8, PT ;  /* 0x000000083e007c0c */ /* 0x000fe4000bf66070 */
[----:B------:R-:W-:Y:S02]  /*3600*/  ISETP.GE.U32.AND P4, PT, R60, UR8, PT ;  /* 0x000000083c007c0c */ /* 0x000fe4000bf86070 */
[----:B------:R-:W-:-:S02]  /*3610*/  ISETP.GE.AND.EX P1, PT, R76, UR9, PT, P1 ;  /* 0x000000094c007c0c */ /* 0x000fc4000bf26310 */
[----:B------:R-:W-:Y:S02]  /*3620*/  ISETP.GE.AND.EX P6, PT, R75, UR9, PT, P6 ;  /* 0x000000094b007c0c */ /* 0x000fe4000bfc6360 */
[----:B------:R-:W-:Y:S02]  /*3630*/  ISETP.GE.AND.EX P2, PT, R7, UR9, PT, P2 ;  /* 0x0000000907007c0c */ /* 0x000fe4000bf46320 */
[----:B------:R-:W-:Y:S02]  /*3640*/  ISETP.GE.AND.EX P3, PT, R9, UR9, PT, P3 ;  /* 0x0000000909007c0c */ /* 0x000fe4000bf66330 */
[----:B------:R-:W-:Y:S02]  /*3650*/  ISETP.GE.AND.EX P4, PT, R11, UR9, PT, P4 ;  /* 0x000000090b007c0c */ /* 0x000fe4000bf86340 */
[C---:B------:R-:W-:Y:S02]  /*3660*/  IADD3 R6, PT, PT, R37.reuse, 0xa0, RZ ;  /* 0x000000a025067810 */ /* 0x040fe40007ffe0ff */
[----:B------:R-:W-:Y:S01]  /*3670*/  IADD3 R8, PT, PT, R37, 0xd0, RZ ;  /* 0x000000d025087810 */ /* 0x000fe20007ffe0ff */
[----:B------:R-:W-:Y:S08]  /*3680*/  @P5 BRA `(.L_x_1961) ;  /* 0x0000000000485947 */ /* 0x000ff00003800000 */
[----:B------:R-:W1:Y:S01]  /*3690*/  LDCU.64 UR4, c[0x0][0x3e0] ;  /* 0x00007c00ff0477ac */ /* 0x000e620008000a00 */
[----:B------:R-:W-:Y:S01]  /*36a0*/  MOV R32, R70 ;  /* 0x0000004600207202 */ /* 0x000fe20000000f00 */
[--C-:B------:R-:W-:Y:S01]  /*36b0*/  FADD.FTZ R27, R27, -R38.reuse ;  /* 0x800000261b1b7221 */ /* 0x100fe20000010000 */
[----:B------:R-:W-:Y:S01]  /*36c0*/  MOV R33, R73 ;  /* 0x0000004900217202 */ /* 0x000fe20000000f00 */
[----:B------:R-:W1:Y:S01]  /*36d0*/  LDCU.64 UR10, c[0x0][0x380] ;  /* 0x00007000ff0a77ac */ /* 0x000e620008000a00 */
[----:B0--34-:R-:W-:Y:S01]  /*36e0*/  FADD.FTZ R19, R14, -R38 ;  /* 0x800000260e137221 */ /* 0x019fe20000010000 */
[----:B--2---:R-:W-:-:S03]  /*36f0*/  FMUL.FTZ R27, R27, R36 ;  /* 0x000000241b1b7220 */ /* 0x004fc60000410000 */
[----:B------:R-:W-:Y:S01]  /*3700*/  FMUL.FTZ R10, R19, R36 ;  /* 0x00000024130a7220 */ /* 0x000fe20000410000 */
[----:B-----5:R-:W-:-:S03]  /*3710*/  FFMA.FTZ R19, R28, R27, R30 ;  /* 0x0000001b1c137223 */ /* 0x020fc6000001001e */
[----:B------:R-:W-:Y:S01]  /*3720*/  FFMA.FTZ R10, R29, R10, R31 ;  /* 0x0000000a1d0a7223 */ /* 0x000fe2000001001f */
[----:B-1----:R-:W-:-:S04]  /*3730*/  IMAD R21, R78, UR4, RZ ;  /* 0x000000044e157c24 */ /* 0x002fc8000f8e02ff */
[----:B------:R-:W-:Y:S01]  /*3740*/  F2FP.BF16.F32.PACK_AB R19, R10, R19 ;  /* 0x000000130a13723e */ /* 0x000fe200000010ff */
[----:B------:R-:W-:-:S04]  /*3750*/  IMAD.WIDE.U32 R32, R74, UR4, R32 ;  /* 0x000000044a207c25 */ /* 0x000fc8000f8e0020 */
[----:B------:R-:W-:Y:S01]  /*3760*/  IMAD R21, R74, UR5, R21 ;  /* 0x000000054a157c24 */ /* 0x000fe2000f8e0215 */
[----:B------:R-:W-:-:S04]  /*3770*/  LEA R34, P5, R32, UR10, 0x1 ;  /* 0x0000000a20227c11 */ /* 0x000fc8000f8a08ff */
[----:B------:R-:W-:-:S04]  /*3780*/  IADD3 R21, PT, PT, R33, R21, RZ ;  /* 0x0000001521157210 */ /* 0x000fc80007ffe0ff */
[----:B------:R-:W-:-:S05]  /*3790*/  LEA.HI.X R35, R32, UR11, R21, 0x1, P5 ;  /* 0x0000000b20237c11 */ /* 0x000fca000a8f0c15 */
[----:B------:R0:W-:Y:S02]  /*37a0*/  STG.E desc[UR6][R34.64], R19 ;  /* 0x0000001322007986 */ /* 0x0001e4000c101906 */
.L_x_1961:
[----:B------:R-:W-:Y:S05]  /*37b0*/  BSYNC.RECONVERGENT B1 ;  /* 0x0000000000017941 */ /* 0x000fea0003800200 */
.L_x_1960:
[----:B------:R-:W-:Y:S04]  /*37c0*/  BSSY.RECONVERGENT B1, `(.L_x_1962) ;  /* 0x0000014000017945 */ /* 0x000fe80003800200 */
[----:B------:R-:W-:Y:S05]  /*37d0*/  @P1 BRA `(.L_x_1963) ;  /* 0x0000000000481947 */ /* 0x000fea0003800000 */
[----:B------:R-:W1:Y:S01]  /*37e0*/  LDCU.64 UR4, c[0x0][0x3e0] ;  /* 0x00007c00ff0477ac */ /* 0x000e620008000a00 */
[----:B------:R-:W-:Y:S01]  /*37f0*/  MOV R32, R70 ;  /* 0x0000004600207202 */ /* 0x000fe20000000f00 */
[--C-:B0--34-:R-:W-:Y:S01]  /*3800*/  FADD.FTZ R19, R16, -R38.reuse ;  /* 0x8000002610137221 */ /* 0x119fe20000010000 */
[----:B------:R-:W-:Y:S01]  /*3810*/  MOV R33, R73 ;  /* 0x0000004900217202 */ /* 0x000fe20000000f00 */
[----:B------:R-:W0:Y:S01]  /*3820*/  LDCU.64 UR10, c[0x0][0x380] ;  /* 0x00007000ff0a77ac */ /* 0x000e220008000a00 */
[----:B------:R-:W-:Y:S01]  /*3830*/  FADD.FTZ R41, R41, -R38 ;  /* 0x8000002629297221 */ /* 0x000fe20000010000 */
        /* <DEDUP_REMOVED lines=8> */
[----:B0-----:R-:W-:-:S04]  /*38c0*/  LEA R34, P1, R32, UR10, 0x1 ;  /* 0x0000000a20227c11 */ /* 0x001fc8000f8208ff */
[----:B------:R-:W-:-:S04]  /*38d0*/  IADD3 R67, PT, PT, R33, R67, RZ ;  /* 0x0000004321437210 */ /* 0x000fc80007ffe0ff */
[----:B------:R-:W-:-:S05]  /*38e0*/  LEA.HI.X R35, R32, UR11, R67, 0x1, P1 ;  /* 0x0000000b20237c11 */ /* 0x000fca00088f0c43 */
[----:B------:R0:W-:Y:S02]  /*38f0*/  STG.E desc[UR6][R34.64], R19 ;  /* 0x0000001322007986 */ /* 0x0001e4000c101906 */
.L_x_1963:
[----:B------:R-:W-:Y:S05]  /*3900*/  BSYNC.RECONVERGENT B1 ;  /* 0x0000000000017941 */ /* 0x000fea0003800200 */
.L_x_1962:
[----:B------:R-:W-:Y:S04]  /*3910*/  BSSY.RECONVERGENT B1, `(.L_x_1964) ;  /* 0x0000014000017945 */ /* 0x000fe80003800200 */
[----:B------:R-:W-:Y:S05]  /*3920*/  @P6 BRA `(.L_x_1965) ;  /* 0x0000000000486947 */ /* 0x000fea0003800000 */
[----:B------:R-:W1:Y:S01]  /*3930*/  LDCU.64 UR4, c[0x0][0x3e0] ;  /* 0x00007c00ff0477ac */ /* 0x000e620008000a00 */
[--C-:B------:R-:W-:Y:S01]  /*3940*/  FADD.FTZ R21, R18, -R38.reuse ;  /* 0x8000002612157221 */ /* 0x100fe20000010000 */
[----:B------:R-:W-:Y:S01]  /*3950*/  MOV R18, R70 ;  /* 0x0000004600127202 */ /* 0x000fe20000000f00 */
[----:B------:R-:W-:Y:S01]  /*3960*/  FADD.FTZ R43, R43, -R38 ;  /* 0x800000262b2b7221 */ /* 0x000fe20000010000 */
[----:B------:R-:W1:Y:S01]  /*3970*/  LDCU.64 UR10, c[0x0][0x380] ;  /* 0x00007000ff0a77ac */ /* 0x000e620008000a00 */
[----:B0--34-:R-:W-:Y:S01]  /*3980*/  MOV R19, R73 ;  /* 0x0000004900137202 */ /* 0x019fe20000000f00 */
[-C--:B--2---:R-:W-:Y:S01]  /*3990*/  FMUL.FTZ R21, R21, R36.reuse ;  /* 0x0000002415157220 */ /* 0x084fe20000410000 */
[----:B------:R-:W-:-:S03]  /*39a0*/  FMUL.FTZ R10, R43, R36 ;  /* 0x000000242b0a7220 */ /* 0x000fc60000410000 */
[----:B-----5:R-:W-:Y:S01]  /*39b0*/  FFMA.FTZ R21, R28, R21, R30 ;  /* 0x000000151c157223 */ /* 0x020fe2000001001e */
[----:B------:R-:W-:Y:S01]  /*39c0*/  FFMA.FTZ R10, R29, R10, R31 ;  /* 0x0000000a1d0a7223 */ /* 0x000fe2000001001f */
[----:B-1----:R-:W-:Y:S02]  /*39d0*/  IMAD R12, R75, UR4, RZ ;  /* 0x000000044b0c7c24 */ /* 0x002fe4000f8e02ff */
[----:B------:R-:W-:-:S04]  /*39e0*/  IMAD.WIDE.U32 R18, R39, UR4, R18 ;  /* 0x0000000427127c25 */ /* 0x000fc8000f8e0012 */
[----:B------:R-:W-:Y:S01]  /*39f0*/  IMAD R39, R39, UR5, R12 ;  /* 0x0000000527277c24 */ /* 0x000fe2000f8e020c */
[----:B------:R-:W-:-:S04]  /*3a00*/  LEA R32, P1, R18, UR10, 0x1 ;  /* 0x0000000a12207c11 */ /* 0x000fc8000f8208ff */
[----:B------:R-:W-:Y:S02]  /*3a10*/  IADD3 R39, PT, PT, R19, R39, RZ ;  /* 0x0000002713277210 */ /* 0x000fe40007ffe0ff */
[----:B------:R-:W-:Y:S02]  /*3a20*/  F2FP.BF16.F32.PACK_AB R19, R10, R21 ;  /* 0x000000150a13723e */ /* 0x000fe400000010ff */
[----:B------:R-:W-:-:S05]  /*3a30*/  LEA.HI.X R33, R18, UR11, R39, 0x1, P1 ;  /* 0x0000000b12217c11 */ /* 0x000fca00088f0c27 */
[----:B------:R0:W-:Y:S02]  /*3a40*/  STG.E desc[UR6][R32.64], R19 ;  /* 0x0000001320007986 */ /* 0x0001e4000c101906 */
.L_x_1965:
[----:B------:R-:W-:Y:S05]  /*3a50*/  BSYNC.RECONVERGENT B1 ;  /* 0x0000000000017941 */ /* 0x000fea0003800200 */
.L_x_1964:
[----:B------:R-:W-:Y:S04]  /*3a60*/  BSSY.RECONVERGENT B1, `(.L_x_1966) ;  /* 0x0000014000017945 */ /* 0x000fe80003800200 */
[----:B------:R-:W-:Y:S05]  /*3a70*/  @P2 BRA `(.L_x_1967) ;  /* 0x0000000000482947 */ /* 0x000fea0003800000 */
[----:B------:R-:W1:Y:S01]  /*3a80*/  LDCU.64 UR4, c[0x0][0x3e0] ;  /* 0x00007c00ff0477ac */ /* 0x000e620008000a00 */
[----:B------:R-:W-:Y:S01]  /*3a90*/  MOV R18, R70 ;  /* 0x0000004600127202 */ /* 0x000fe20000000f00 */
[--C-:B------:R-:W-:Y:S01]  /*3aa0*/  FADD.FTZ R21, R20, -R38.reuse ;  /* 0x8000002614157221 */ /* 0x100fe20000010000 */
[----:B0--34-:R-:W-:Y:S01]  /*3ab0*/  MOV R19, R73 ;  /* 0x0000004900137202 */ /* 0x019fe20000000f00 */
[----:B------:R-:W0:Y:S01]  /*3ac0*/  LDCU.64 UR10, c[0x0][0x380] ;  /* 0x00007000ff0a77ac */ /* 0x000e220008000a00 */
[----:B------:R-:W-:Y:S01]  /*3ad0*/  FADD.FTZ R45, R45, -R38 ;  /* 0x800000262d2d7221 */ /* 0x000fe20000010000 */
[----:B--2---:R-:W-:-:S03]  /*3ae0*/  FMUL.FTZ R21, R21, R36 ;  /* 0x0000002415157220 */ /* 0x004fc60000410000 */
[----:B------:R-:W-:Y:S01]  /*3af0*/  FMUL.FTZ R10, R45, R36 ;  /* 0x000000242d0a7220 */ /* 0x000fe20000410000 */
[----:B-----5:R-:W-:Y:S01]  /*3b00*/  FFMA.FTZ R12, R28, R21, R30 ;  /* 0x000000151c0c7223 */ /* 0x020fe2000001001e */
[----:B-1----:R-:W-:Y:S02]  /*3b10*/  IMAD R23, R7, UR4, RZ ;  /* 0x0000000407177c24 */ /* 0x002fe4000f8e02ff */
[----:B------:R-:W-:-:S04]  /*3b20*/  IMAD.WIDE.U32 R18, R64, UR4, R18 ;  /* 0x0000000440127c25 */ /* 0x000fc8000f8e0012 */
[----:B------:R-:W-:Y:S02]  /*3b30*/  IMAD R25, R64, UR5, R23 ;  /* 0x0000000540197c24 */ /* 0x000fe4000f8e0217 */
[----:B------:R-:W-:Y:S01]  /*3b40*/  FFMA.FTZ R23, R29, R10, R31 ;  /* 0x0000000a1d177223 */ /* 0x000fe2000001001f */
[C---:B0-----:R-:W-:Y:S02]  /*3b50*/  LEA R20, P1, R18.reuse, UR10, 0x1 ;  /* 0x0000000a12147c11 */ /* 0x041fe4000f8208ff */
[----:B------:R-:W-:Y:S02]  /*3b60*/  IADD3 R25, PT, PT, R19, R25, RZ ;  /* 0x0000001913197210 */ /* 0x000fe40007ffe0ff */
[----:B------:R-:W-:Y:S02]  /*3b70*/  F2FP.BF16.F32.PACK_AB R19, R23, R12 ;  /* 0x0000000c1713723e */ /* 0x000fe400000010ff */
[----:B------:R-:W-:-:S05]  /*3b80*/  LEA.HI.X R21, R18, UR11, R25, 0x1, P1 ;  /* 0x0000000b12157c11 */ /* 0x000fca00088f0c19 */
[----:B------:R0:W-:Y:S02]  /*3b90*/  STG.E desc[UR6][R20.64], R19 ;  /* 0x0000001314007986 */ /* 0x0001e4000c101906 */
.L_x_1967:
[----:B------:R-:W-:Y:S05]  /*3ba0*/  BSYNC.RECONVERGENT B1 ;  /* 0x0000000000017941 */ /* 0x000fea0003800200 */
.L_x_1966:
[----:B------:R-:W-:Y:S04]  /*3bb0*/  BSSY.RECONVERGENT B1, `(.L_x_1968) ;  /* 0x0000014000017945 */ /* 0x000fe80003800200 */
[----:B------:R-:W-:Y:S05]  /*3bc0*/  @P3 BRA `(.L_x_1969) ;  /* 0x0000000000483947 */ /* 0x000fea0003800000 */
[----:B------:R-:W1:Y:S01]  /*3bd0*/  LDCU.64 UR4, c[0x0][0x3e0] ;  /* 0x00007c00ff0477ac */ /* 0x000e620008000a00 */
[----:B------:R-:W-:Y:S01]  /*3be0*/  MOV R18, R70 ;  /* 0x0000004600127202 */ /* 0x000fe20000000f00 */
[--C-:B0-----:R-:W-:Y:S01]  /*3bf0*/  FADD.FTZ R21, R22, -R38.reuse ;  /* 0x8000002616157221 */ /* 0x101fe20000010000 */
[----:B---34-:R-:W-:Y:S01]  /*3c00*/  MOV R19, R73 ;  /* 0x0000004900137202 */ /* 0x018fe20000000f00 */
        /* <DEDUP_REMOVED lines=14> */
.L_x_1969:
[----:B------:R-:W-:Y:S05]  /*3cf0*/  BSYNC.RECONVERGENT B1 ;  /* 0x0000000000017941 */ /* 0x000fea0003800200 */
.L_x_1968:
        /* <DEDUP_REMOVED lines=20> */
.L_x_1971:
[----:B------:R-:W-:Y:S05]  /*3e40*/  BSYNC.RECONVERGENT B1 ;  /* 0x0000000000017941 */ /* 0x000fea0003800200 */
.L_x_1970:
[----:B------:R-:W-:Y:S01]  /*3e50*/  ISETP.GE.U32.AND P5, PT, R6, UR8, PT ;  /* 0x0000000806007c0c */ /* 0x000fe2000bfa6070 */
[----:B------:R-:W-:Y:S01]  /*3e60*/  BSSY.RECONVERGENT B1, `(.L_x_1972) ;  /* 0x0000023000017945 */ /* 0x000fe20003800200 */
[----:B------:R-:W-:Y:S02]  /*3e70*/  SHF.R.S32.HI R14, RZ, 0x1f, R6 ;  /* 0x0000001fff0e7819 */ /* 0x000fe40000011406 */
[----:B------:R-:W-:Y:S02]  /*3e80*/  IADD3 R37, PT, PT, R37, 0xf0, RZ ;  /* 0x000000f025257810 */ /* 0x000fe40007ffe0ff */
[----:B------:R-:W-:Y:S02]  /*3e90*/  ISETP.GE.AND.EX P5, PT, R14, UR9, PT, P5 ;  /* 0x000000090e007c0c */ /* 0x000fe4000bfa6350 */
[----:B------:R-:W-:Y:S02]  /*3ea0*/  ISETP.GE.U32.AND P2, PT, R58, UR8, PT ;  /* 0x000000083a007c0c */ /* 0x000fe4000bf46070 */
[----:B------:R-:W-:-:S02]  /*3eb0*/  ISETP.GE.U32.AND P1, PT, R56, UR8, PT ;  /* 0x0000000838007c0c */ /* 0x000fc4000bf26070 */
[----:B------:R-:W-:Y:S02]  /*3ec0*/  ISETP.GE.U32.AND P6, PT, R8, UR8, PT ;  /* 0x0000000808007c0c */ /* 0x000fe4000bfc6070 */
[----:B------:R-:W-:Y:S02]  /*3ed0*/  ISETP.GE.U32.AND P3, PT, R54, UR8, PT ;  /* 0x0000000836007c0c */ /* 0x000fe4000bf66070 */
[----:B------:R-:W-:Y:S02]  /*3ee0*/  ISETP.GE.U32.AND P4, PT, R37, UR8, PT ;  /* 0x0000000825007c0c */ /* 0x000fe4000bf86070 */
[----:B------:R-:W-:Y:S02]  /*3ef0*/  SHF.R.S32.HI R12, RZ, 0x1f, R8 ;  /* 0x0000001fff0c7819 */ /* 0x000fe40000011408 */
[----:B------:R-:W-:Y:S02]  /*3f00*/  SHF.R.S32.HI R10, RZ, 0x1f, R37 ;  /* 0x0000001fff0a7819 */ /* 0x000fe40000011425 */
[----:B------:R-:W-:-:S02]  /*3f10*/  ISETP.GE.AND.EX P2, PT, R13, UR9, PT, P2 ;  /* 0x000000090d007c0c */ /* 0x000fc4000bf46320 */
[----:B------:R-:W-:Y:S02]  /*3f20*/  ISETP.GE.AND.EX P1, PT, R15, UR9, PT, P1 ;  /* 0x000000090f007c0c */ /* 0x000fe4000bf26310 */
[----:B------:R-:W-:Y:S02]  /*3f30*/  ISETP.GE.AND.EX P6, PT, R12, UR9, PT, P6 ;  /* 0x000000090c007c0c */ /* 0x000fe4000bfc6360 */
[----:B------:R-:W-:Y:S02]  /*3f40*/  ISETP.GE.AND.EX P3, PT, R17, UR9, PT, P3 ;  /* 0x0000000911007c0c */ /* 0x000fe4000bf66330 */
[----:B------:R-:W-:Y:S01]  /*3f50*/  ISETP.GE.AND.EX P4, PT, R10, UR9, PT, P4 ;  /* 0x000000090a007c0c */ /* 0x000fe2000bf86340 */
[----:B------:R-:W-:-:S12]  /*3f60*/  @P5 BRA `(.L_x_1973) ;  /* 0x0000000000485947 */ /* 0x000fd80003800000 */
[----:B------:R-:W1:Y:S01]  /*3f70*/  LDCU.64 UR4, c[0x0][0x3e0] ;  /* 0x00007c00ff0477ac */ /* 0x000e620008000a00 */
[----:B------:R-:W-:Y:S01]  /*3f80*/  MOV R18, R70 ;  /* 0x0000004600127202 */ /* 0x000fe20000000f00 */
[--C-:B------:R-:W-:Y:S01]  /*3f90*/  FADD.FTZ R51, R51, -R38.reuse ;  /* 0x8000002633337221 */ /* 0x100fe20000010000 */
[----:B0--34-:R-:W-:Y:S01]  /*3fa0*/  MOV R19, R73 ;  /* 0x0000004900137202 */ /* 0x019fe20000000f00 */
[----:B------:R-:W0:Y:S01]  /*3fb0*/  LDCU.64 UR10, c[0x0][0x380] ;  /* 0x00007000ff0a77ac */ /* 0x000e220008000a00 */
[----:B------:R-:W-:Y:S01]  /*3fc0*/  FADD.FTZ R21, R26, -R38 ;  /* 0x800000261a157221 */ /* 0x000fe20000010000 */
[----:B--2---:R-:W-:-:S04]  /*3fd0*/  FMUL.FTZ R51, R51, R36 ;  /* 0x0000002433337220 */ /* 0x004fc80000410000 */
[----:B-----5:R-:W-:Y:S01]  /*3fe0*/  FFMA.FTZ R51, R28, R51, R30 ;  /* 0x000000331c337223 */ /* 0x020fe2000001001e */
[----:B-1----:R-:W-:Y:S02]  /*3ff0*/  IMAD R23, R14, UR4, RZ ;  /* 0x000000040e177c24 */ /* 0x002fe4000f8e02ff */
[----:B------:R-:W-:Y:S01]  /*4000*/  FMUL.FTZ R14, R21, R36 ;  /* 0x00000024150e7220 */ /* 0x000fe20000410000 */
[----:B------:R-:W-:-:S04]  /*4010*/  IMAD.WIDE.U32 R18, R6, UR4, R18 ;  /* 0x0000000406127c25 */ /* 0x000fc8000f8e0012 */
[----:B------:R-:W-:Y:S01]  /*4020*/  FFMA.FTZ R14, R29, R14, R31 ;  /* 0x0000000e1d0e7223 */ /* 0x000fe2000001001f */
[----:B------:R-:W-:Y:S01]  /*4030*/  IMAD R23, R6, UR5, R23 ;  /* 0x0000000506177c24 */ /* 0x000fe2000f8e0217 */
[----:B0-----:R-:W-:-:S04]  /*4040*/  LEA R20, P5, R18, UR10, 0x1 ;  /* 0x0000000a12147c11 */ /* 0x001fc8000f8a08ff */
[----:B------:R-:W-:Y:S02]  /*4050*/  IADD3 R23, PT, PT, R19, R23, RZ ;  /* 0x0000001713177210 */ /* 0x000fe40007ffe0ff */
[----:B------:R-:W-:Y:S02]  /*4060*/  F2FP.BF16.F32.PACK_AB R19, R14, R51 ;  /* 0x000000330e13723e */ /* 0x000fe400000010ff */
[----:B------:R-:W-:-:S05]  /*4070*/  LEA.HI.X R21, R18, UR11, R23, 0x1, P5 ;  /* 0x0000000b12157c11 */ /* 0x000fca000a8f0c17 */
[----:B------:R0:W-:Y:S02]  /*4080*/  STG.E desc[UR6][R20.64], R19 ;  /* 0x0000001314007986 */ /* 0x0001e4000c101906 */
.L_x_1973:
[----:B------:R-:W-:Y:S05]  /*4090*/  BSYNC.RECONVERGENT B1 ;  /* 0x0000000000017941 */ /* 0x000fea0003800200 */
.L_x_1972:
        /* <DEDUP_REMOVED lines=10> */
[----:B-----5:R-:W-:-:S03]  /*4140*/  FFMA.FTZ R53, R28, R53, R30 ;  /* 0x000000351c357223 */ /* 0x020fc6000001001e */
[----:B------:R-:W-:Y:S01]  /*4150*/  FFMA.FTZ R6, R29, R6, R31 ;  /* 0x000000061d067223 */ /* 0x000fe2000001001f */
        /* <DEDUP_REMOVED lines=8> */
.L_x_1975:
[----:B------:R-:W-:Y:S05]  /*41e0*/  BSYNC.RECONVERGENT B1 ;  /* 0x0000000000017941 */ /* 0x000fea0003800200 */
.L_x_1974:
        /* <DEDUP_REMOVED lines=20> */
.L_x_1977:
[----:B------:R-:W-:Y:S05]  /*4330*/  BSYNC.RECONVERGENT B1 ;  /* 0x0000000000017941 */ /* 0x000fea0003800200 */
.L_x_1976:
[----:B------:R-:W-:Y:S04]  /*4340*/  BSSY.RECONVERGENT B1, `(.L_x_1978) ;  /* 0x0000014000017945 */ /* 0x000fe80003800200 */
[----:B------:R-:W-:Y:S05]  /*4350*/  @P6 BRA `(.L_x_1979) ;  /* 0x0000000000486947 */ /* 0x000fea0003800000 */
[----:B------:R-:W1:Y:S01]  /*4360*/  LDCU.64 UR4, c[0x0][0x3e0] ;  /* 0x00007c00ff0477ac */ /* 0x000e620008000a00 */
[--C-:B0-----:R-:W-:Y:S01]  /*4370*/  FADD.FTZ R21, R44, -R38.reuse ;  /* 0x800000262c157221 */ /* 0x101fe20000010000 */
[----:B------:R-:W-:Y:S01]  /*4380*/  MOV R18, R70 ;  /* 0x0000004600127202 */ /* 0x000fe20000000f00 */
[----:B------:R-:W-:Y:S01]  /*4390*/  FADD.FTZ R57, R57, -R38 ;  /* 0x8000002639397221 */ /* 0x000fe20000010000 */
[----:B------:R-:W0:Y:S01]  /*43a0*/  LDCU.64 UR10, c[0x0][0x380] ;  /* 0x00007000ff0a77ac */ /* 0x000e220008000a00 */
[----:B---34-:R-:W-:Y:S01]  /*43b0*/  MOV R19, R73 ;  /* 0x0000004900137202 */ /* 0x018fe20000000f00 */
[-C--:B--2---:R-:W-:Y:S01]  /*43c0*/  FMUL.FTZ R6, R21, R36.reuse ;  /* 0x0000002415067220 */ /* 0x084fe20000410000 */
[----:B------:R-:W-:-:S03]  /*43d0*/  FMUL.FTZ R57, R57, R36 ;  /* 0x0000002439397220 */ /* 0x000fc60000410000 */
[----:B-----5:R-:W-:Y:S01]  /*43e0*/  FFMA.FTZ R6, R29, R6, R31 ;  /* 0x000000061d067223 */ /* 0x020fe2000001001f */
        /* <DEDUP_REMOVED lines=9> */
.L_x_1979:
[----:B------:R-:W-:Y:S05]  /*4480*/  BSYNC.RECONVERGENT B1 ;  /* 0x0000000000017941 */ /* 0x000fea0003800200 */
.L_x_1978:
        /* <DEDUP_REMOVED lines=20> */
.L_x_1981:
[----:B------:R-:W-:Y:S05]  /*45d0*/  BSYNC.RECONVERGENT B1 ;  /* 0x0000000000017941 */ /* 0x000fea0003800200 */
.L_x_1980:
[----:B------:R-:W-:Y:S05]  /*45e0*/  @P4 BRA `(.L_x_1982) ;  /* 0x00000020009c4947 */ /* 0x000fea0003800000 */
[----:B------:R-:W1:Y:S01]  /*45f0*/  LDCU.64 UR4, c[0x0][0x3e0] ;  /* 0x00007c00ff0477ac */ /* 0x000e620008000a00 */
[----:B------:R-:W-:Y:S01]  /*4600*/  MOV R71, R73 ;  /* 0x0000004900477202 */ /* 0x000fe20000000f00 */
[--C-:B------:R-:W-:Y:S01]  /*4610*/  FADD.FTZ R61, R61, -R38.reuse ;  /* 0x800000263d3d7221 */ /* 0x100fe20000010000 */
[----:B0--34-:R-:W-:Y:S01]  /*4620*/  FADD.FTZ R19, R48, -R38 ;  /* 0x8000002630137221 */ /* 0x019fe20000010000 */
[----:B------:R-:W0:Y:S02]  /*4630*/  LDCU.64 UR8, c[0x0][0x380] ;  /* 0x00007000ff0877ac */ /* 0x000e240008000a00 */
[-C--:B--2---:R-:W-:Y:S01]  /*4640*/  FMUL.FTZ R61, R61, R36.reuse ;  /* 0x000000243d3d7220 */ /* 0x084fe20000410000 */
[----:B------:R-:W-:-:S03]  /*4650*/  FMUL.FTZ R36, R19, R36 ;  /* 0x0000002413247220 */ /* 0x000fc60000410000 */
[----:B-----5:R-:W-:Y:S01]  /*4660*/  FFMA.FTZ R21, R28, R61, R30 ;  /* 0x0000003d1c157223 */ /* 0x020fe2000001001e */
[----:B------:R-:W-:-:S05]  /*4670*/  FFMA.FTZ R36, R29, R36, R31 ;  /* 0x000000241d247223 */ /* 0x000fca000001001f */
[----:B------:R-:W-:Y:S01]  /*4680*/  F2FP.BF16.F32.PACK_AB R21, R36, R21 ;  /* 0x000000152415723e */ /* 0x000fe200000010ff */
[----:B-1----:R-:W-:Y:S02]  /*4690*/  IMAD R10, R10, UR4, RZ ;  /* 0x000000040a0a7c24 */ /* 0x002fe4000f8e02ff */
[----:B------:R-:W-:-:S04]  /*46a0*/  IMAD.WIDE.U32 R70, R37, UR4, R70 ;  /* 0x0000000425467c25 */ /* 0x000fc8000f8e0046 */
[----:B------:R-:W-:Y:S01]  /*46b0*/  IMAD R37, R37, UR5, R10 ;  /* 0x0000000525257c24 */ /* 0x000fe2000f8e020a */
[----:B0-----:R-:W-:-:S04]  /*46c0*/  LEA R18, P1, R70, UR8, 0x1 ;  /* 0x0000000846127c11 */ /* 0x001fc8000f8208ff */
[----:B------:R-:W-:-:S04]  /*46d0*/  IADD3 R37, PT, PT, R71, R37, RZ ;  /* 0x0000002547257210 */ /* 0x000fc80007ffe0ff */
[----:B------:R-:W-:-:S05]  /*46e0*/  LEA.HI.X R19, R70, UR9, R37, 0x1, P1 ;  /* 0x0000000946137c11 */ /* 0x000fca00088f0c25 */
[----:B------:R0:W-:Y:S01]  /*46f0*/  STG.E desc[UR6][R18.64], R21 ;  /* 0x0000001512007986 */ /* 0x0001e2000c101906 */
[----:B------:R-:W-:Y:S05]  /*4700*/  BRA `(.L_x_1982) ;  /* 0x0000002000547947 */ /* 0x000fea0003800000 */
.L_x_1951:
[----:B------:R-:W0:Y:S01]  /*4710*/  LDCU.64 UR4, c[0x0][0x3e8] ;  /* 0x00007d00ff0477ac */ /* 0x000e220008000a00 */
[----:B-1----:R-:W-:Y:S01]  /*4720*/  SHF.R.S32.HI R34, RZ, 0x1f, R37 ;  /* 0x0000001fff227819 */ /* 0x002fe20000011425 */
[----:B------:R-:W-:Y:S01]  /*4730*/  BSSY.RECONVERGENT B1, `(.L_x_1983) ;  /* 0x0000020000017945 */ /* 0x000fe20003800200 */
[----:B0-----:R-:W-:-:S04]  /*4740*/  ISETP.GE.U32.AND P1, PT, R37, UR4, PT ;  /* 0x0000000425007c0c */ /* 0x001fc8000bf26070 */
[----:B------:R-:W-:-:S13]  /*4750*/  ISETP.GE.AND.EX P1, PT, R34, UR5, PT, P1 ;  /* 0x0000000522007c0c */ /* 0x000fda000bf26310 */
[----:B------:R-:W-:Y:S05]  /*4760*/  @P1 BRA `(.L_x_1984) ;  /* 0x0000000000701947 */ /* 0x000fea0003800000 */
[--C-:B------:R-:W-:Y:S01]  /*4770*/  FADD.FTZ R33, R6, -R38.reuse ;  /* 0x8000002606217221 */ /* 0x100fe20000010000 */
[----:B------:R-:W-:Y:S01]  /*4780*/  FADD.FTZ R19, R19, -R38 ;  /* 0x8000002613137221 */ /* 0x000fe20000010000 */
[----:B------:R-:W0:Y:S01]  /*4790*/  LDCU.64 UR8, c[0x0][0x3e0] ;  /* 0x00007c00ff0877ac */ /* 0x000e220008000a00 */
[----:B------:R-:W-:Y:S01]  /*47a0*/  MOV R35, R73 ;  /* 0x0000004900237202 */ /* 0x000fe20000000f00 */
[-C--:B--2---:R-:W-:Y:S01]  /*47b0*/  FMUL.FTZ R33, R33, R36.reuse ;  /* 0x0000002421217220 */ /* 0x084fe20000410000 */
[----:B------:R-:W-:Y:S01]  /*47c0*/  FMUL.FTZ R80, R19, R36 ;  /* 0x0000002413507220 */ /* 0x000fe20000410000 */
[----:B------:R-:W1:Y:S02]  /*47d0*/  LDCU.64 UR10, c[0x0][0x380] ;  /* 0x00007000ff0a77ac */ /* 0x000e640008000a00 */
[----:B-----5:R-:W-:Y:S01]  /*47e0*/  FFMA.FTZ R33, R28, R33, R30 ;  /* 0x000000211c217223 */ /* 0x020fe2000001001e */
[----:B------:R-:W-:-:S03]  /*47f0*/  FFMA.FTZ R80, R29, R80, R31 ;  /* 0x000000501d507223 */ /* 0x000fc6000001001f */
[----:B------:R-:W-:-:S06]  /*4800*/  FMUL.FTZ R6, R33, -1.4426950216293334961 ;  /* 0xbfb8aa3b21067820 */ /* 0x000fcc0000410000 */
[----:B------:R-:W2:Y:S02]  /*4810*/  MUFU.EX2 R6, R6 ;  /* 0x0000000600067308 */ /* 0x000ea40000000800 */
[----:B--2---:R-:W-:-:S06]  /*4820*/  FADD.FTZ R32, R6, 1 ;  /* 0x3f80000006207421 */ /* 0x004fcc0000010000 */
[----:B------:R-:W2:Y:S02]  /*4830*/  MUFU.RCP R32, R32 ;  /* 0x0000002000207308 */ /* 0x000ea40000001000 */
[----:B--2---:R-:W-:Y:S01]  /*4840*/  FMUL.FTZ R19, R33, R32 ;  /* 0x0000002021137220 */ /* 0x004fe20000410000 */
[----:B------:R-:W-:-:S06]  /*4850*/  FMUL.FTZ R33, R80, -1.4426950216293334961 ;  /* 0xbfb8aa3b50217820 */ /* 0x000fcc0000410000 */
[----:B------:R-:W2:Y:S02]  /*4860*/  MUFU.EX2 R33, R33 ;  /* 0x0000002100217308 */ /* 0x000ea40000000800 */
[----:B--2---:R-:W-:-:S06]  /*4870*/  FADD.FTZ R79, R33, 1 ;  /* 0x3f800000214f7421 */ /* 0x004fcc0000010000 */
[----:B------:R-:W2:Y:S02]  /*4880*/  MUFU.RCP R79, R79 ;  /* 0x0000004f004f7308 */ /* 0x000ea40000001000 */
[----:B--2---:R-:W-:-:S05]  /*4890*/  FMUL.FTZ R6, R80, R79 ;  /* 0x0000004f50067220 */ /* 0x004fca0000410000 */
        /* <DEDUP_REMOVED lines=9> */
.L_x_1984:
[----:B------:R-:W-:Y:S05]  /*4930*/  BSYNC.RECONVERGENT B1 ;  /* 0x0000000000017941 */ /* 0x000fea0003800200 */
.L_x_1983:
[----:B0-----:R-:W-:Y:S01]  /*4940*/  IADD3 R19, PT, PT, R37, 0x10, RZ ;  /* 0x0000001025137810 */ /* 0x001fe20007ffe0ff */
[----:B------:R-:W-:Y:S03]  /*4950*/  BSSY.RECONVERGENT B1, `(.L_x_1985) ;  /* 0x0000021000017945 */ /* 0x000fe60003800200 */
[----:B------:R-:W-:Y:S02]  /*4960*/  ISETP.GE.U32.AND P1, PT, R19, UR4, PT ;  /* 0x0000000413007c0c */ /* 0x000fe4000bf26070 */
[----:B------:R-:W-:-:S04]  /*4970*/  SHF.R.S32.HI R33, RZ, 0x1f, R19 ;  /* 0x0000001fff217819 */ /* 0x000fc80000011413 */
[----:B------:R-:W-:-:S13]  /*4980*/  ISETP.GE.AND.EX P1, PT, R33, UR5, PT, P1 ;  /* 0x0000000521007c0c */ /* 0x000fda000bf26310 */
[----:B------:R-:W-:Y:S05]  /*4990*/  @P1 BRA `(.L_x_1986) ;  /* 0x0000000000701947 */ /* 0x000fea0003800000 */
[--C-:B------:R-:W-:Y:S01]  /*49a0*/  FADD.FTZ R35, R8, -R38.reuse ;  /* 0x8000002608237221 */ /* 0x100fe20000010000 */
[----:B------:R-:W-:Y:S01]  /*49b0*/  FADD.FTZ R21, R21, -R38 ;  /* 0x8000002615157221 */ /* 0x000fe20000010000 */
[----:B------:R-:W0:Y:S02]  /*49c0*/  LDCU.64 UR8, c[0x0][0x3e0] ;  /* 0x00007c00ff0877ac */ /* 0x000e240008000a00 */
[-C--:B--2---:R-:W-:Y:S01]  /*49d0*/  FMUL.FTZ R35, R35, R36.reuse ;  /* 0x0000002423237220 */ /* 0x084fe20000410000 */
[----:B------:R-:W-:Y:S01]  /*49e0*/  FMUL.FTZ R32, R21, R36 ;  /* 0x0000002415207220 */ /* 0x000fe20000410000 */
[----:B------:R-:W1:Y:S02]  /*49f0*/  LDCU.64 UR10, c[0x0][0x380] ;  /* 0x00007000ff0a77ac */ /* 0x000e640008000a00 */
[----:B-----5:R-:W-:Y:S01]  /*4a00*/  FFMA.FTZ R35, R28, R35, R30 ;  /* 0x000000231c237223 */ /* 0x020fe2000001001e */
[----:B------:R-:W-:-:S03]  /*4a10*/  FFMA.FTZ R34, R29, R32, R31 ;  /* 0x000000201d227223 */ /* 0x000fc6000001001f */
[----:B------:R-:W-:Y:S01]  /*4a20*/  FMUL.FTZ R6, R35, -1.4426950216293334961 ;  /* 0xbfb8aa3b23067820 */ /* 0x000fe20000410000 */
[----:B------:R-:W-:-:S05]  /*4a30*/  FMUL.FTZ R32, R34, -1.4426950216293334961 ;  /* 0xbfb8aa3b22207820 */ /* 0x000fca0000410000 */
[----:B------:R-:W2:Y:S04]  /*4a40*/  MUFU.EX2 R6, R6 ;  /* 0x0000000600067308 */ /* 0x000ea80000000800 */
[----:B------:R-:W3:Y:S01]  /*4a50*/  MUFU.EX2 R32, R32 ;  /* 0x0000002000207308 */ /* 0x000ee20000000800 */
[----:B--2---:R-:W-:Y:S01]  /*4a60*/  FADD.FTZ R8, R6, 1 ;  /* 0x3f80000006087421 */ /* 0x004fe20000010000 */
[----:B---3--:R-:W-:-:S05]  /*4a70*/  FADD.FTZ R79, R32, 1 ;  /* 0x3f800000204f7421 */ /* 0x008fca0000010000 */
[----:B------:R-:W2:Y:S08]  /*4a80*/  MUFU.RCP R8, R8 ;  /* 0x0000000800087308 */ /* 0x000eb00000001000 */
[----:B------:R-:W3:Y:S01]  /*4a90*/  MUFU.RCP R79, R79 ;  /* 0x0000004f004f7308 */ /* 0x000ee20000001000 */
[----:B--2---:R-:W-:Y:S01]  /*4aa0*/  FMUL.FTZ R21, R35, R8 ;  /* 0x0000000823157220 */ /* 0x004fe20000410000 */
[----:B------:R-:W-:Y:S01]  /*4ab0*/  MOV R35, R73 ;  /* 0x0000004900237202 */ /* 0x000fe20000000f00 */
[----:B0-----:R-:W-:-:S04]  /*4ac0*/  IMAD R8, R33, UR8, RZ ;  /* 0x0000000821087c24 */ /* 0x001fc8000f8e02ff */
[----:B------:R-:W-:Y:S02]  /*4ad0*/  IMAD R33, R19, UR9, R8 ;  /* 0x0000000913217c24 */ /* 0x000fe4000f8e0208 */
[----:B---3--:R-:W-:Y:S01]  /*4ae0*/  FMUL.FTZ R6, R34, R79 ;  /* 0x0000004f22067220 */ /* 0x008fe20000410000 */
[----:B------:R-:W-:-:S04]  /*4af0*/  MOV R34, R70 ;  /* 0x0000004600227202 */ /* 0x000fc80000000f00 */
[----:B------:R-:W-:Y:S01]  /*4b00*/  F2FP.BF16.F32.PACK_AB R21, R6, R21 ;  /* 0x000000150615723e */ /* 0x000fe200000010ff */
[----:B------:R-:W-:-:S05]  /*4b10*/  IMAD.WIDE.U32 R34, R19, UR8, R34 ;  /* 0x0000000813227c25 */ /* 0x000fca000f8e0022 */
[----:B------:R-:W-:Y:S02]  /*4b20*/  IADD3 R33, PT, PT, R35, R33, RZ ;  /* 0x0000002123217210 */ /* 0x000fe40007ffe0ff */
[----:B-1----:R-:W-:-:S04]  /*4b30*/  LEA R32, P1, R34, UR10, 0x1 ;  /* 0x0000000a22207c11 */ /* 0x002fc8000f8208ff */
[----:B------:R-:W-:-:S05]  /*4b40*/  LEA.HI.X R33, R34, UR11, R33, 0x1, P1 ;  /* 0x0000000b22217c11 */ /* 0x000fca00088f0c21 */
[----:B------:R0:W-:Y:S04]  /*4b50*/  STG.E desc[UR6][R32.64], R21 ;  /* 0x0000001520007986 */ /* 0x0001e8000c101906 */
.L_x_1986:
[----:B------:R-:W-:Y:S05]  /*4b60*/  BSYNC.RECONVERGENT B1 ;  /* 0x0000000000017941 */ /* 0x000fea0003800200 */
.L_x_1985:
[----:B------:R-:W-:Y:S01]  /*4b70*/  ISETP.GE.U32.AND P1, PT, R69, UR4, PT ;  /* 0x0000000445007c0c */ /* 0x000fe2000bf26070 */
[----:B------:R-:W-:Y:S01]  /*4b80*/  BSSY.RECONVERGENT B1, `(.L_x_1987) ;  /* 0x0000021000017945 */ /* 0x000fe20003800200 */
[----:B------:R-:W-:Y:S02]  /*4b90*/  ISETP.GE.U32.AND P2, PT, R74, UR4, PT ;  /* 0x000000044a007c0c */ /* 0x000fe4000bf46070 */
[----:B------:R-:W-:Y:S02]  /*4ba0*/  ISETP.GE.AND.EX P4, PT, R77, UR5, PT, P1 ;  /* 0x000000054d007c0c */ /* 0x000fe4000bf86310 */
[----:B------:R-:W-:-:S11]  /*4bb0*/  ISETP.GE.U32.AND P1, PT, R67, UR4, PT ;  /* 0x0000000443007c0c */ /* 0x000fd6000bf26070 */
[----:B------:R-:W-:Y:S05]  /*4bc0*/  @P4 BRA `(.L_x_1988) ;  /* 0x0000000000704947 */ /* 0x000fea0003800000 */
[--C-:B------:R-:W-:Y:S01]  /*4bd0*/  FADD.FTZ R19, R10, -R38.reuse ;  /* 0x800000260a137221 */ /* 0x100fe20000010000 */
[----:B------:R-:W-:Y:S01]  /*4be0*/  FADD.FTZ R23, R23, -R38 ;  /* 0x8000002617177221 */ /* 0x000fe20000010000 */
[----:B------:R-:W1:Y:S01]  /*4bf0*/  LDCU.64 UR8, c[0x0][0x3e0] ;  /* 0x00007c00ff0877ac */ /* 0x000e620008000a00 */
[----:B------:R-:W-:Y:S01]  /*4c00*/  MOV R35, R73 ;  /* 0x0000004900237202 */ /* 0x000fe20000000f00 */
[-C--:B--2---:R-:W-:Y:S01]  /*4c10*/  FMUL.FTZ R19, R19, R36.reuse ;  /* 0x0000002413137220 */ /* 0x084fe20000410000 */
[----:B------:R-:W-:Y:S01]  /*4c20*/  FMUL.FTZ R6, R23, R36 ;  /* 0x0000002417067220 */ /* 0x000fe20000410000 */
[----:B------:R-:W2:Y:S02]  /*4c30*/  LDCU.64 UR10, c[0x0][0x380] ;  /* 0x00007000ff0a77ac */ /* 0x000ea40008000a00 */
[----:B0----5:R-:W-:Y:S01]  /*4c40*/  FFMA.FTZ R21, R28, R19, R30 ;  /* 0x000000131c157223 */ /* 0x021fe2000001001e */
[----:B------:R-:W-:-:S03]  /*4c50*/  FFMA.FTZ R32, R29, R6, R31 ;  /* 0x000000061d207223 */ /* 0x000fc6000001001f */
[----:B------:R-:W-:Y:S01]  /*4c60*/  FMUL.FTZ R6, R21, -1.4426950216293334961 ;  /* 0xbfb8aa3b15067820 */ /* 0x000fe20000410000 */
[----:B------:R-:W-:-:S05]  /*4c70*/  FMUL.FTZ R10, R32, -1.4426950216293334961 ;  /* 0xbfb8aa3b200a7820 */ /* 0x000fca0000410000 */
[----:B------:R-:W0:Y:S01]  /*4c80*/  MUFU.EX2 R6, R6 ;  /* 0x0000000600067308 */ /* 0x000e220000000800 */
[----:B-1----:R-:W-:-:S03]  /*4c90*/  IMAD R34, R77, UR8, RZ ;  /* 0x000000084d227c24 */ /* 0x002fc6000f8e02ff */
[----:B------:R-:W1:Y:S01]  /*4ca0*/  MUFU.EX2 R10, R10 ;  /* 0x0000000a000a7308 */ /* 0x000e620000000800 */
[----:B------:R-:W-:Y:S01]  /*4cb0*/  IMAD R23, R69, UR9, R34 ;  /* 0x0000000945177c24 */ /* 0x000fe2000f8e0222 */
[----:B------:R-:W-:-:S05]  /*4cc0*/  MOV R34, R70 ;  /* 0x0000004600227202 */ /* 0x000fca0000000f00 */
[----:B------:R-:W-:-:S04]  /*4cd0*/  IMAD.WIDE.U32 R34, R69, UR8, R34 ;  /* 0x0000000845227c25 */ /* 0x000fc8000f8e0022 */
[----:B0-----:R-:W-:Y:S01]  /*4ce0*/  FADD.FTZ R8, R6, 1 ;  /* 0x3f80000006087421 */ /* 0x001fe20000010000 */
[----:B------:R-:W-:Y:S01]  /*4cf0*/  IADD3 R23, PT, PT, R35, R23, RZ ;  /* 0x0000001723177210 */ /* 0x000fe20007ffe0ff */
[----:B-1----:R-:W-:-:S04]  /*4d00*/  FADD.FTZ R19, R10, 1 ;  /* 0x3f8000000a137421 */ /* 0x002fc80000010000 */
[----:B------:R-:W0:Y:S08]  /*4d10*/  MUFU.RCP R8, R8 ;  /* 0x0000000800087308 */ /* 0x000e300000001000 */
[----:B------:R-:W1:Y:S01]  /*4d20*/  MUFU.RCP R19, R19 ;  /* 0x0000001300137308 */ /* 0x000e620000001000 */
[----:B0-----:R-:W-:Y:S01]  /*4d30*/  FMUL.FTZ R6, R21, R8 ;  /* 0x0000000815067220 */ /* 0x001fe20000410000 */
[----:B-1----:R-:W-:Y:S01]  /*4d40*/  FMUL.FTZ R21, R32, R19 ;  /* 0x0000001320157220 */ /* 0x002fe20000410000 */
[----:B--2---:R-:W-:-:S04]  /*4d50*/  LEA R32, P4, R34, UR10, 0x1 ;  /* 0x0000000a22207c11 */ /* 0x004fc8000f8808ff */
[----:B------:R-:W-:Y:S02]  /*4d60*/  LEA.HI.X R33, R34, UR11, R23, 0x1, P4 ;  /* 0x0000000b22217c11 */ /* 0x000fe4000a0f0c17 */
[----:B------:R-:W-:-:S05]  /*4d70*/  F2FP.BF16.F32.PACK_AB R21, R21, R6 ;  /* 0x000000061515723e */ /* 0x000fca00000010ff */
[----:B------:R1:W-:Y:S02]  /*4d80*/  STG.E desc[UR6][R32.64], R21 ;  /* 0x0000001520007986 */ /* 0x0003e4000c101906 */
.L_x_1988:
[----:B------:R-:W-:Y:S05]  /*4d90*/  BSYNC.RECONVERGENT B1 ;  /* 0x0000000000017941 */ /* 0x000fea0003800200 */
.L_x_1987:
[----:B------:R-:W-:Y:S04]  /*4da0*/  BSSY.RECONVERGENT B1, `(.L_x_1989) ;  /* 0x000001e000017945 */ /* 0x000fe80003800200 */
[----:B------:R-:W-:Y:S05]  /*4db0*/  @P3 BRA `(.L_x_1990) ;  /* 0x0000000000703947 */ /* 0x000fea0003800000 */
[--C-:B------:R-:W-:Y:S01]  /*4dc0*/  FADD.FTZ R25, R25, -R38.reuse ;  /* 0x8000002619197221 */ /* 0x100fe20000010000 */
[----:B------:R-:W-:Y:S01]  /*4dd0*/  FADD.FTZ R19, R12, -R38 ;  /* 0x800000260c137221 */ /* 0x000fe20000010000 */
[----:B------:R-:W0:Y:S01]  /*4de0*/  LDCU.64 UR8, c[0x0][0x3e0] ;  /* 0x00007c00ff0877ac */ /* 0x000e220008000a00 */
[----:B------:R-:W-:Y:S01]  /*4df0*/  MOV R34, R70 ;  /* 0x0000004600227202 */ /* 0x000fe20000000f00 */
[-C--:B--2---:R-:W-:Y:S01]  /*4e00*/  FMUL.FTZ R25, R25, R36.reuse ;  /* 0x0000002419197220 */ /* 0x084fe20000410000 */
[----:B------:R-:W-:Y:S01]  /*4e10*/  FMUL.FTZ R8, R19, R36 ;  /* 0x0000002413087220 */ /* 0x000fe20000410000 */
[----:B------:R-:W2:Y:S01]  /*4e20*/  LDCU.64 UR10, c[0x0][0x380] ;  /* 0x00007000ff0a77ac */ /* 0x000ea20008000a00 */
[----:B------:R-:W-:Y:S01]  /*4e30*/  MOV R35, R73 ;  /* 0x0000004900237202 */ /* 0x000fe20000000f00 */
[----:B-----5:R-:W-:Y:S01]  /*4e40*/  FFMA.FTZ R25, R28, R25, R30 ;  /* 0x000000191c197223 */ /* 0x020fe2000001001e */
[----:B------:R-:W-:-:S03]  /*4e50*/  FFMA.FTZ R19, R29, R8, R31 ;  /* 0x000000081d137223 */ /* 0x000fc6000001001f */
[----:B------:R-:W-:Y:S01]  /*4e60*/  FMUL.FTZ R6, R25, -1.4426950216293334961 ;  /* 0xbfb8aa3b19067820 */ /* 0x000fe20000410000 */
[----:B------:R-:W-:-:S05]  /*4e70*/  FMUL.FTZ R10, R19, -1.4426950216293334961 ;  /* 0xbfb8aa3b130a7820 */ /* 0x000fca0000410000 */
[----:B------:R-:W3:Y:S01]  /*4e80*/  MUFU.EX2 R6, R6 ;  /* 0x0000000600067308 */ /* 0x000ee20000000800 */
[----:B01----:R-:W-:-:S03]  /*4e90*/  IMAD R21, R5, UR8, RZ ;  /* 0x0000000805157c24 */ /* 0x003fc6000f8e02ff */
[----:B------:R-:W0:Y:S01]  /*4ea0*/  MUFU.EX2 R10, R10 ;  /* 0x0000000a000a7308 */ /* 0x000e220000000800 */
[----:B------:R-:W-:-:S04]  /*4eb0*/  IMAD.WIDE.U32 R34, R66, UR8, R34 ;  /* 0x0000000842227c25 */ /* 0x000fc8000f8e0022 */
[----:B------:R-:W-:Y:S01]  /*4ec0*/  IMAD R21, R66, UR9, R21 ;  /* 0x0000000942157c24 */ /* 0x000fe2000f8e0215 */
[----:B--2---:R-:W-:Y:S01]  /*4ed0*/  LEA R32, P3, R34, UR10, 0x1 ;  /* 0x0000000a22207c11 */ /* 0x004fe2000f8608ff */
[----:B---3--:R-:W-:-:S03]  /*4ee0*/  FADD.FTZ R8, R6, 1 ;  /* 0x3f80000006087421 */ /* 0x008fc60000010000 */
[----:B------:R-:W-:Y:S01]  /*4ef0*/  IADD3 R21, PT, PT, R35, R21, RZ ;  /* 0x0000001523157210 */ /* 0x000fe20007ffe0ff */
[----:B0-----:R-:W-:-:S03]  /*4f00*/  FADD.FTZ R12, R10, 1 ;  /* 0x3f8000000a0c7421 */ /* 0x001fc60000010000 */
[----:B------:R-:W-:Y:S01]  /*4f10*/  LEA.HI.X R33, R34, UR11, R21, 0x1, P3 ;  /* 0x0000000b22217c11 */ /* 0x000fe200098f0c15 */
[----:B------:R-:W0:Y:S08]  /*4f20*/  MUFU.RCP R8, R8 ;  /* 0x0000000800087308 */ /* 0x000e300000001000 */
[----:B------:R-:W1:Y:S01]  /*4f30*/  MUFU.RCP R12, R12 ;  /* 0x0000000c000c7308 */ /* 0x000e620000001000 */
[----:B0-----:R-:W-:Y:S01]  /*4f40*/  FMUL.FTZ R6, R25, R8 ;  /* 0x0000000819067220 */ /* 0x001fe20000410000 */
[----:B-1----:R-:W-:-:S05]  /*4f50*/  FMUL.FTZ R19, R19, R12 ;  /* 0x0000000c13137220 */ /* 0x002fca0000410000 */
[----:B------:R-:W-:-:S05]  /*4f60*/  F2FP.BF16.F32.PACK_AB R19, R19, R6 ;  /* 0x000000061313723e */ /* 0x000fca00000010ff */
[----:B------:R3:W-:Y:S02]  /*4f70*/  STG.E desc[UR6][R32.64], R19 ;  /* 0x0000001320007986 */ /* 0x0007e4000c101906 */
.L_x_1990:
[----:B------:R-:W-:Y:S05]  /*4f80*/  BSYNC.RECONVERGENT B1 ;  /* 0x0000000000017941 */ /* 0x000fea0003800200 */
.L_x_1989:
        /* <DEDUP_REMOVED lines=14> */
[--C-:B------:R-:W-:Y:S01]  /*5070*/  FADD.FTZ R27, R27, -R38.reuse ;  /* 0x800000261b1b7221 */ /* 0x100fe20000010000 */
[----:B---3--:R-:W-:Y:S01]  /*5080*/  FADD.FTZ R19, R14, -R38 ;  /* 0x800000260e137221 */ /* 0x008fe20000010000 */
[----:B------:R-:W3:Y:S01]  /*5090*/  LDCU.64 UR8, c[0x0][0x3e0] ;  /* 0x00007c00ff0877ac */ /* 0x000ee20008000a00 */
[----:B01----:R-:W-:Y:S01]  /*50a0*/  MOV R32, R70 ;  /* 0x0000004600207202 */ /* 0x003fe20000000f00 */
[-C--:B--2---:R-:W-:Y:S01]  /*50b0*/  FMUL.FTZ R27, R27, R36.reuse ;  /* 0x000000241b1b7220 */ /* 0x084fe20000410000 */
[----:B------:R-:W-:Y:S01]  /*50c0*/  FMUL.FTZ R12, R19, R36 ;  /* 0x00000024130c7220 */ /* 0x000fe20000410000 */
[----:B------:R-:W0:Y:S01]  /*50d0*/  LDCU.64 UR10, c[0x0][0x380] ;  /* 0x00007000ff0a77ac */ /* 0x000e220008000a00 */
[----:B------:R-:W-:Y:S01]  /*50e0*/  MOV R33, R73 ;  /* 0x0000004900217202 */ /* 0x000fe20000000f00 */
[----:B-----5:R-:W-:Y:S01]  /*50f0*/  FFMA.FTZ R27, R28, R27, R30 ;  /* 0x0000001b1c1b7223 */ /* 0x020fe2000001001e */
[----:B------:R-:W-:-:S03]  /*5100*/  FFMA.FTZ R34, R29, R12, R31 ;  /* 0x0000000c1d227223 */ /* 0x000fc6000001001f */
[----:B------:R-:W-:Y:S01]  /*5110*/  FMUL.FTZ R10, R27, -1.4426950216293334961 ;  /* 0xbfb8aa3b1b0a7820 */ /* 0x000fe20000410000 */
[----:B------:R-:W-:-:S05]  /*5120*/  FMUL.FTZ R14, R34, -1.4426950216293334961 ;  /* 0xbfb8aa3b220e7820 */ /* 0x000fca0000410000 */
[----:B------:R-:W1:Y:S01]  /*5130*/  MUFU.EX2 R10, R10 ;  /* 0x0000000a000a7308 */ /* 0x000e620000000800 */
[----:B---3--:R-:W-:-:S03]  /*5140*/  IMAD R21, R78, UR8, RZ ;  /* 0x000000084e157c24 */ /* 0x008fc6000f8e02ff */
[----:B------:R-:W2:Y:S01]  /*5150*/  MUFU.EX2 R14, R14 ;  /* 0x0000000e000e7308 */ /* 0x000ea20000000800 */
[----:B------:R-:W-:-:S04]  /*5160*/  IMAD.WIDE.U32 R32, R74, UR8, R32 ;  /* 0x000000084a207c25 */ /* 0x000fc8000f8e0020 */
[----:B------:R-:W-:Y:S02]  /*5170*/  IMAD R23, R74, UR9, R21 ;  /* 0x000000094a177c24 */ /* 0x000fe4000f8e0215 */
[----:B-1----:R-:W-:-:S03]  /*5180*/  FADD.FTZ R12, R10, 1 ;  /* 0x3f8000000a0c7421 */ /* 0x002fc60000010000 */
[----:B------:R-:W-:Y:S01]  /*5190*/  IADD3 R23, PT, PT, R33, R23, RZ ;  /* 0x0000001721177210 */ /* 0x000fe20007ffe0ff */
[----:B--2---:R-:W-:Y:S02]  /*51a0*/  FADD.FTZ R19, R14, 1 ;  /* 0x3f8000000e137421 */ /* 0x004fe40000010000 */
[----:B------:R-:W1:Y:S08]  /*51b0*/  MUFU.RCP R12, R12 ;  /* 0x0000000c000c7308 */ /* 0x000e700000001000 */
[----:B------:R-:W2:Y:S01]  /*51c0*/  MUFU.RCP R19, R19 ;  /* 0x0000001300137308 */ /* 0x000ea20000001000 */
[----:B-1----:R-:W-:Y:S01]  /*51d0*/  FMUL.FTZ R10, R27, R12 ;  /* 0x0000000c1b0a7220 */ /* 0x002fe20000410000 */
[----:B--2---:R-:W-:Y:S01]  /*51e0*/  FMUL.FTZ R21, R34, R19 ;  /* 0x0000001322157220 */ /* 0x004fe20000410000 */
[----:B0-----:R-:W-:-:S04]  /*51f0*/  LEA R34, P2, R32, UR10, 0x1 ;  /* 0x0000000a20227c11 */ /* 0x001fc8000f8408ff */
[----:B------:R-:W-:Y:S02]  /*5200*/  LEA.HI.X R35, R32, UR11, R23, 0x1, P2 ;  /* 0x0000000b20237c11 */ /* 0x000fe400090f0c17 */
[----:B------:R-:W-:-:S05]  /*5210*/  F2FP.BF16.F32.PACK_AB R21, R21, R10 ;  /* 0x0000000a1515723e */ /* 0x000fca00000010ff */
[----:B------:R4:W-:Y:S02]  /*5220*/  STG.E desc[UR6][R34.64], R21 ;  /* 0x0000001522007986 */ /* 0x0009e4000c101906 */
.L_x_1992:
[----:B------:R-:W-:Y:S05]  /*5230*/  BSYNC.RECONVERGENT B1 ;  /* 0x0000000000017941 */ /* 0x000fea0003800200 */
.L_x_1991:
[----:B------:R-:W-:Y:S04]  /*5240*/  BSSY.RECONVERGENT B1, `(.L_x_1993) ;  /* 0x000001e000017945 */ /* 0x000fe80003800200 */
[----:B------:R-:W-:Y:S05]  /*5250*/  @P1 BRA `(.L_x_1994) ;  /* 0x0000000000701947 */ /* 0x000fea0003800000 */
[--C-:B---3--:R-:W-:Y:S01]  /*5260*/  FADD.FTZ R19, R16, -R38.reuse ;  /* 0x8000002610137221 */ /* 0x108fe20000010000 */
[----:B------:R-:W-:Y:S01]  /*5270*/  FADD.FTZ R41, R41, -R38 ;  /* 0x8000002629297221 */ /* 0x000fe20000010000 */
[----:B------:R-:W3:Y:S01]  /*5280*/  LDCU.64 UR8, c[0x0][0x3e0] ;  /* 0x00007c00ff0877ac */ /* 0x000ee20008000a00 */
[----:B01----:R-:W-:Y:S01]  /*5290*/  MOV R32, R70 ;  /* 0x0000004600207202 */ /* 0x003fe20000000f00 */
[-C--:B--2---:R-:W-:Y:S01]  /*52a0*/  FMUL.FTZ R19, R19, R36.reuse ;  /* 0x0000002413137220 */ /* 0x084fe20000410000 */
[----:B------:R-:W-:Y:S01]  /*52b0*/  FMUL.FTZ R12, R41, R36 ;  /* 0x00000024290c7220 */ /* 0x000fe20000410000 */
[----:B------:R-:W0:Y:S01]  /*52c0*/  LDCU.64 UR10, c[0x0][0x380] ;  /* 0x00007000ff0a77ac */ /* 0x000e220008000a00 */
[----:B------:R-:W-:Y:S01]  /*52d0*/  MOV R33, R73 ;  /* 0x0000004900217202 */ /* 0x000fe20000000f00 */
[----:B-----5:R-:W-:Y:S01]  /*52e0*/  FFMA.FTZ R19, R28, R19, R30 ;  /* 0x000000131c137223 */ /* 0x020fe2000001001e */
[----:B----4-:R-:W-:-:S03]  /*52f0*/  FFMA.FTZ R21, R29, R12, R31 ;  /* 0x0000000c1d157223 */ /* 0x010fc6000001001f */
[----:B------:R-:W-:Y:S01]  /*5300*/  FMUL.FTZ R10, R19, -1.4426950216293334961 ;  /* 0xbfb8aa3b130a7820 */ /* 0x000fe20000410000 */
[----:B------:R-:W-:-:S05]  /*5310*/  FMUL.FTZ R14, R21, -1.4426950216293334961 ;  /* 0xbfb8aa3b150e7820 */ /* 0x000fca0000410000 */
[----:B------:R-:W1:Y:S01]  /*5320*/  MUFU.EX2 R10, R10 ;  /* 0x0000000a000a7308 */ /* 0x000e620000000800 */
[----:B---3--:R-:W-:-:S03]  /*5330*/  IMAD R76, R76, UR8, RZ ;  /* 0x000000084c4c7c24 */ /* 0x008fc6000f8e02ff */
[----:B------:R-:W2:Y:S01]  /*5340*/  MUFU.EX2 R14, R14 ;  /* 0x0000000e000e7308 */ /* 0x000ea20000000800 */
[----:B------:R-:W-:-:S04]  /*5350*/  IMAD.WIDE.U32 R32, R67, UR8, R32 ;  /* 0x0000000843207c25 */ /* 0x000fc8000f8e0020 */
[----:B------:R-:W-:Y:S01]  /*5360*/  IMAD R67, R67, UR9, R76 ;  /* 0x0000000943437c24 */ /* 0x000fe2000f8e024c */
[----:B0-----:R-:W-:Y:S01]  /*5370*/  LEA R34, P1, R32, UR10, 0x1 ;  /* 0x0000000a20227c11 */ /* 0x001fe2000f8208ff */
[----:B-1----:R-:W-:-:S03]  /*5380*/  FADD.FTZ R12, R10, 1 ;  /* 0x3f8000000a0c7421 */ /* 0x002fc60000010000 */
[----:B------:R-:W-:Y:S01]  /*5390*/  IADD3 R67, PT, PT, R33, R67, RZ ;  /* 0x0000004321437210 */ /* 0x000fe20007ffe0ff */
[----:B--2---:R-:W-:-:S03]  /*53a0*/  FADD.FTZ R16, R14, 1 ;  /* 0x3f8000000e107421 */ /* 0x004fc60000010000 */
[----:B------:R-:W-:Y:S01]  /*53b0*/  LEA.HI.X R35, R32, UR11, R67, 0x1, P1 ;  /* 0x0000000b20237c11 */ /* 0x000fe200088f0c43 */
[----:B------:R-:W0:Y:S08]  /*53c0*/  MUFU.RCP R12, R12 ;  /* 0x0000000c000c7308 */ /* 0x000e300000001000 */
[----:B------:R-:W1:Y:S01]  /*53d0*/  MUFU.RCP R16, R16 ;  /* 0x0000001000107308 */ /* 0x000e620000001000 */
[----:B0-----:R-:W-:Y:S01]  /*53e0*/  FMUL.FTZ R10, R19, R12 ;  /* 0x0000000c130a7220 */ /* 0x001fe20000410000 */
[----:B-1----:R-:W-:-:S05]  /*53f0*/  FMUL.FTZ R19, R21, R16 ;  /* 0x0000001015137220 */ /* 0x002fca0000410000 */
[----:B------:R-:W-:-:S05]  /*5400*/  F2FP.BF16.F32.PACK_AB R19, R19, R10 ;  /* 0x0000000a1313723e */ /* 0x000fca00000010ff */
[----:B------:R0:W-:Y:S02]  /*5410*/  STG.E desc[UR6][R34.64], R19 ;  /* 0x0000001322007986 */ /* 0x0001e4000c101906 */
.L_x_1994:
[----:B------:R-:W-:Y:S05]  /*5420*/  BSYNC.RECONVERGENT B1 ;  /* 0x0000000000017941 */ /* 0x000fea0003800200 */
.L_x_1993:
[----:B------:R-:W-:Y:S04]  /*5430*/  BSSY.RECONVERGENT B1, `(.L_x_1995) ;  /* 0x000001e000017945 */ /* 0x000fe80003800200 */
[----:B------:R-:W-:Y:S05]  /*5440*/  @P3 BRA `(.L_x_1996) ;  /* 0x0000000000703947 */ /* 0x000fea0003800000 */
[--C-:B0--3--:R-:W-:Y:S01]  /*5450*/  FADD.FTZ R19, R18, -R38.reuse ;  /* 0x8000002612137221 */ /* 0x109fe20000010000 */
[----:B------:R-:W-:Y:S01]  /*5460*/  FADD.FTZ R43, R43, -R38 ;  /* 0x800000262b2b7221 */ /* 0x000fe20000010000 */
[----:B------:R-:W0:Y:S01]  /*5470*/  LDCU.64 UR8, c[0x0][0x3e0] ;  /* 0x00007c00ff0877ac */ /* 0x000e220008000a00 */
[----:B------:R-:W-:Y:S01]  /*5480*/  MOV R18, R70 ;  /* 0x0000004600127202 */ /* 0x000fe20000000f00 */
[-C--:B--2---:R-:W-:Y:S01]  /*5490*/  FMUL.FTZ R19, R19, R36.reuse ;  /* 0x0000002413137220 */ /* 0x084fe20000410000 */
[----:B------:R-:W-:Y:S01]  /*54a0*/  FMUL.FTZ R12, R43, R36 ;  /* 0x000000242b0c7220 */ /* 0x000fe20000410000 */
[----:B------:R-:W2:Y:S02]  /*54b0*/  LDCU.64 UR10, c[0x0][0x380] ;  /* 0x00007000ff0a77ac */ /* 0x000ea40008000a00 */
[----:B-1--45:R-:W-:Y:S01]  /*54c0*/  FFMA.FTZ R21, R28, R19, R30 ;  /* 0x000000131c157223 */ /* 0x032fe2000001001e */
[----:B------:R-:W-:Y:S01]  /*54d0*/  FFMA.FTZ R23, R29, R12, R31 ;  /* 0x0000000c1d177223 */ /* 0x000fe2000001001f */
[----:B------:R-:W-:-:S02]  /*54e0*/  MOV R19, R73 ;  /* 0x0000004900137202 */ /* 0x000fc40000000f00 */
[----:B------:R-:W-:Y:S01]  /*54f0*/  FMUL.FTZ R10, R21, -1.4426950216293334961 ;  /* 0xbfb8aa3b150a7820 */ /* 0x000fe20000410000 */
[----:B------:R-:W-:-:S05]  /*5500*/  FMUL.FTZ R14, R23, -1.4426950216293334961 ;  /* 0xbfb8aa3b170e7820 */ /* 0x000fca0000410000 */
[----:B------:R-:W1:Y:S01]  /*5510*/  MUFU.EX2 R10, R10 ;  /* 0x0000000a000a7308 */ /* 0x000e620000000800 */
[----:B0-----:R-:W-:-:S03]  /*5520*/  IMAD R32, R75, UR8, RZ ;  /* 0x000000084b207c24 */ /* 0x001fc6000f8e02ff */
[----:B------:R-:W0:Y:S01]  /*5530*/  MUFU.EX2 R14, R14 ;  /* 0x0000000e000e7308 */ /* 0x000e220000000800 */
[----:B------:R-:W-:-:S04]  /*5540*/  IMAD.WIDE.U32 R18, R39, UR8, R18 ;  /* 0x0000000827127c25 */ /* 0x000fc8000f8e0012 */
[----:B------:R-:W-:Y:S01]  /*5550*/  IMAD R39, R39, UR9, R32 ;  /* 0x0000000927277c24 */ /* 0x000fe2000f8e0220 */
[----:B--2---:R-:W-:Y:S01]  /*5560*/  LEA R32, P1, R18, UR10, 0x1 ;  /* 0x0000000a12207c11 */ /* 0x004fe2000f8208ff */
[----:B-1----:R-:W-:-:S03]  /*5570*/  FADD.FTZ R12, R10, 1 ;  /* 0x3f8000000a0c7421 */ /* 0x002fc60000010000 */
        /* <DEDUP_REMOVED lines=9> */
.L_x_1996:
[----:B------:R-:W-:Y:S05]  /*5610*/  BSYNC.RECONVERGENT B1 ;  /* 0x0000000000017941 */ /* 0x000fea0003800200 */
.L_x_1995:
        /* <DEDUP_REMOVED lines=8> */
[----:B------:R-:W2:Y:S01]  /*56a0*/  LDCU.64 UR10, c[0x0][0x380] ;  /* 0x00007000ff0a77ac */ /* 0x000ea20008000a00 */
[----:B-1--4-:R-:W-:Y:S01]  /*56b0*/  MOV R21, R73 ;  /* 0x0000004900157202 */ /* 0x012fe20000000f00 */
[----:B-----5:R-:W-:Y:S01]  /*56c0*/  FFMA.FTZ R19, R28, R19, R30 ;  /* 0x000000131c137223 */ /* 0x020fe2000001001e */
[----:B------:R-:W-:-:S03]  /*56d0*/  FFMA.FTZ R23, R29, R12, R31 ;  /* 0x0000000c1d177223 */ /* 0x000fc6000001001f */
        /* <DEDUP_REMOVED lines=10> */
[----:B0-----:R-:W-:Y:S02]  /*5780*/  FADD.FTZ R16, R14, 1 ;  /* 0x3f8000000e107421 */ /* 0x001fe40000010000 */
[----:B------:R-:W0:Y:S08]  /*5790*/  MUFU.RCP R12, R12 ;  /* 0x0000000c000c7308 */ /* 0x000e300000001000 */
[----:B------:R-:W1:Y:S01]  /*57a0*/  MUFU.RCP R16, R16 ;  /* 0x0000001000107308 */ /* 0x000e620000001000 */
[----:B0-----:R-:W-:Y:S01]  /*57b0*/  FMUL.FTZ R10, R19, R12 ;  /* 0x0000000c130a7220 */ /* 0x001fe20000410000 */
[----:B------:R-:W-:Y:S01]  /*57c0*/  LEA.HI.X R19, R20, UR11, R25, 0x1, P1 ;  /* 0x0000000b14137c11 */ /* 0x000fe200088f0c19 */
[----:B-1----:R-:W-:-:S05]  /*57d0*/  FMUL.FTZ R23, R23, R16 ;  /* 0x0000001017177220 */ /* 0x002fca0000410000 */
[----:B------:R-:W-:-:S05]  /*57e0*/  F2FP.BF16.F32.PACK_AB R23, R23, R10 ;  /* 0x0000000a1717723e */ /* 0x000fca00000010ff */
[----:B------:R0:W-:Y:S02]  /*57f0*/  STG.E desc[UR6][R18.64], R23 ;  /* 0x0000001712007986 */ /* 0x0001e4000c101906 */
.L_x_1998:
[----:B------:R-:W-:Y:S05]  /*5800*/  BSYNC.RECONVERGENT B1 ;  /* 0x0000000000017941 */ /* 0x000fea0003800200 */
.L_x_1997:
        /* <DEDUP_REMOVED lines=30> */
.L_x_2000:
[----:B------:R-:W-:Y:S05]  /*59f0*/  BSYNC.RECONVERGENT B1 ;  /* 0x0000000000017941 */ /* 0x000fea0003800200 */
.L_x_1999:
        /* <DEDUP_REMOVED lines=30> */
.L_x_2002:
[----:B------:R-:W-:Y:S05]  /*5be0*/  BSYNC.RECONVERGENT B1 ;  /* 0x0000000000017941 */ /* 0x000fea0003800200 */
.L_x_2001:
[----:B------:R-:W-:Y:S01]  /*5bf0*/  ISETP.GE.U32.AND P5, PT, R6, UR4, PT ;  /* 0x0000000406007c0c */ /* 0x000fe2000bfa6070 */
[----:B------:R-:W-:Y:S01]  /*5c00*/  BSSY.RECONVERGENT B1, `(.L_x_2003) ;  /* 0x000002d000017945 */ /* 0x000fe20003800200 */
[----:B0-----:R-:W-:Y:S02]  /*5c10*/  SHF.R.S32.HI R18, RZ, 0x1f, R6 ;  /* 0x0000001fff127819 */ /* 0x001fe40000011406 */
        /* <DEDUP_REMOVED lines=15> */
[--C-:B------:R-:W-:Y:S01]  /*5d10*/  FADD.FTZ R51, R51, -R38.reuse ;  /* 0x8000002633337221 */ /* 0x100fe20000010000 */
[----:B---3--:R-:W-:Y:S01]  /*5d20*/  FADD.FTZ R19, R26, -R38 ;  /* 0x800000261a137221 */ /* 0x008fe20000010000 */
[----:B------:R-:W1:Y:S02]  /*5d30*/  LDCU.64 UR8, c[0x0][0x3e0] ;  /* 0x00007c00ff0877ac */ /* 0x000e640008000a00 */
        /* <DEDUP_REMOVED lines=8> */
[----:B------:R-:W2:Y:S01]  /*5dc0*/  MUFU.EX2 R14, R14 ;  /* 0x0000000e000e7308 */ /* 0x000ea20000000800 */
[----:B-1--4-:R-:W-:Y:S01]  /*5dd0*/  IMAD R21, R18, UR8, RZ ;  /* 0x0000000812157c24 */ /* 0x012fe2000f8e02ff */
[----:B------:R-:W-:Y:S02]  /*5de0*/  MOV R18, R70 ;  /* 0x0000004600127202 */ /* 0x000fe40000000f00 */
[----:B------:R-:W1:Y:S01]  /*5df0*/  MUFU.EX2 R20, R20 ;  /* 0x0000001400147308 */ /* 0x000e620000000800 */
[C---:B------:R-:W-:Y:S02]  /*5e00*/  IMAD R21, R6.reuse, UR9, R21 ;  /* 0x0000000906157c24 */ /* 0x040fe4000f8e0215 */
[----:B------:R-:W-:-:S05]  /*5e10*/  IMAD.WIDE.U32 R18, R6, UR8, R18 ;  /* 0x0000000806127c25 */ /* 0x000fca000f8e0012 */
[----:B------:R-:W-:Y:S01]  /*5e20*/  IADD3 R21, PT, PT, R19, R21, RZ ;  /* 0x0000001513157210 */ /* 0x000fe20007ffe0ff */
[----:B--2---:R-:W-:Y:S01]  /*5e30*/  FADD.FTZ R16, R14, 1 ;  /* 0x3f8000000e107421 */ /* 0x004fe20000010000 */
[----:B-1----:R-:W-:Y:S01]  /*5e40*/  FADD.FTZ R22, R20, 1 ;  /* 0x3f80000014167421 */ /* 0x002fe20000010000 */
[----:B0-----:R-:W-:-:S04]  /*5e50*/  LEA R20, P5, R18, UR10, 0x1 ;  /* 0x0000000a12147c11 */ /* 0x001fc8000f8a08ff */
[----:B------:R-:W0:Y:S01]  /*5e60*/  MUFU.RCP R16, R16 ;  /* 0x0000001000107308 */ /* 0x000e220000001000 */
[----:B------:R-:W-:-:S07]  /*5e70*/  LEA.HI.X R21, R18, UR11, R21, 0x1, P5 ;  /* 0x0000000b12157c11 */ /* 0x000fce000a8f0c15 */
[----:B------:R-:W1:Y:S01]  /*5e80*/  MUFU.RCP R22, R22 ;  /* 0x0000001600167308 */ /* 0x000e620000001000 */
[----:B0-----:R-:W-:Y:S01]  /*5e90*/  FMUL.FTZ R6, R51, R16 ;  /* 0x0000001033067220 */ /* 0x001fe20000410000 */
[----:B-1----:R-:W-:-:S05]  /*5ea0*/  FMUL.FTZ R23, R23, R22 ;  /* 0x0000001617177220 */ /* 0x002fca0000410000 */
[----:B------:R-:W-:-:S05]  /*5eb0*/  F2FP.BF16.F32.PACK_AB R23, R23, R6 ;  /* 0x000000061717723e */ /* 0x000fca00000010ff */
[----:B------:R0:W-:Y:S02]  /*5ec0*/  STG.E desc[UR6][R20.64], R23 ;  /* 0x0000001714007986 */ /* 0x0001e4000c101906 */
.L_x_2004:
[----:B------:R-:W-:Y:S05]  /*5ed0*/  BSYNC.RECONVERGENT B1 ;  /* 0x0000000000017941 */ /* 0x000fea0003800200 */
.L_x_2003:
[----:B------:R-:W-:Y:S04]  /*5ee0*/  BSSY.RECONVERGENT B1, `(.L_x_2005) ;  /* 0x000001e000017945 */ /* 0x000fe80003800200 */
[----:B------:R-:W-:Y:S05]  /*5ef0*/  @P2 BRA `(.L_x_2006) ;  /* 0x0000000000702947 */ /* 0x000fea0003800000 */
[--C-:B------:R-:W-:Y:S01]  /*5f00*/  FADD.FTZ R53, R53, -R38.reuse ;  /* 0x8000002635357221 */ /* 0x100fe20000010000 */
[----:B---3--:R-:W-:Y:S01]  /*5f10*/  FADD.FTZ R19, R40, -R38 ;  /* 0x8000002628137221 */ /* 0x008fe20000010000 */
[----:B------:R-:W1:Y:S01]  /*5f20*/  LDCU.64 UR8, c[0x0][0x3e0] ;  /* 0x00007c00ff0877ac */ /* 0x000e620008000a00 */
[----:B------:R-:W-:Y:S01]  /*5f30*/  MOV R18, R70 ;  /* 0x0000004600127202 */ /* 0x000fe20000000f00 */
[-C--:B--2---:R-:W-:Y:S01]  /*5f40*/  FMUL.FTZ R53, R53, R36.reuse ;  /* 0x0000002435357220 */ /* 0x084fe20000410000 */
[----:B------:R-:W-:Y:S01]  /*5f50*/  FMUL.FTZ R14, R19, R36 ;  /* 0x00000024130e7220 */ /* 0x000fe20000410000 */
[----:B------:R-:W2:Y:S01]  /*5f60*/  LDCU.64 UR10, c[0x0][0x380] ;  /* 0x00007000ff0a77ac */ /* 0x000ea20008000a00 */
[----:B------:R-:W-:Y:S01]  /*5f70*/  MOV R19, R73 ;  /* 0x0000004900137202 */ /* 0x000fe20000000f00 */
[----:B-----5:R-:W-:Y:S01]  /*5f80*/  FFMA.FTZ R53, R28, R53, R30 ;  /* 0x000000351c357223 */ /* 0x020fe2000001001e */
[----:B0-----:R-:W-:-:S03]  /*5f90*/  FFMA.FTZ R23, R29, R14, R31 ;  /* 0x0000000e1d177223 */ /* 0x001fc6000001001f */
[----:B------:R-:W-:Y:S01]  /*5fa0*/  FMUL.FTZ R6, R53, -1.4426950216293334961 ;  /* 0xbfb8aa3b35067820 */ /* 0x000fe20000410000 */
[----:B------:R-:W-:-:S05]  /*5fb0*/  FMUL.FTZ R16, R23, -1.4426950216293334961 ;  /* 0xbfb8aa3b17107820 */ /* 0x000fca0000410000 */
[----:B------:R-:W0:Y:S01]  /*5fc0*/  MUFU.EX2 R6, R6 ;  /* 0x0000000600067308 */ /* 0x000e220000000800 */
[----:B-1--4-:R-:W-:-:S03]  /*5fd0*/  IMAD R21, R13, UR8, RZ ;  /* 0x000000080d157c24 */ /* 0x012fc6000f8e02ff */
[----:B------:R-:W1:Y:S01]  /*5fe0*/  MUFU.EX2 R16, R16 ;  /* 0x0000001000107308 */ /* 0x000e620000000800 */
[----:B------:R-:W-:-:S04]  /*5ff0*/  IMAD.WIDE.U32 R18, R58, UR8, R18 ;  /* 0x000000083a127c25 */ /* 0x000fc8000f8e0012 */
[----:B------:R-:W-:Y:S01]  /*6000*/  IMAD R21, R58, UR9, R21 ;  /* 0x000000093a157c24 */ /* 0x000fe2000f8e0215 */
[----:B--2---:R-:W-:Y:S01]  /*6010*/  LEA R20, P2, R18, UR10, 0x1 ;  /* 0x0000000a12147c11 */ /* 0x004fe2000f8408ff */
[----:B0-----:R-:W-:-:S03]  /*6020*/  FADD.FTZ R14, R6, 1 ;  /* 0x3f800000060e7421 */ /* 0x001fc60000010000 */
[----:B------:R-:W-:Y:S01]  /*6030*/  IADD3 R21, PT, PT, R19, R21, RZ ;  /* 0x0000001513157210 */ /* 0x000fe20007ffe0ff */
[----:B-1----:R-:W-:-:S03]  /*6040*/  FADD.FTZ R22, R16, 1 ;  /* 0x3f80000010167421 */ /* 0x002fc60000010000 */
[----:B------:R-:W-:Y:S01]  /*6050*/  LEA.HI.X R21, R18, UR11, R21, 0x1, P2 ;  /* 0x0000000b12157c11 */ /* 0x000fe200090f0c15 */
[----:B------:R-:W0:Y:S08]  /*6060*/  MUFU.RCP R14, R14 ;  /* 0x0000000e000e7308 */ /* 0x000e300000001000 */
[----:B------:R-:W1:Y:S01]  /*6070*/  MUFU.RCP R22, R22 ;  /* 0x0000001600167308 */ /* 0x000e620000001000 */
[----:B0-----:R-:W-:Y:S01]  /*6080*/  FMUL.FTZ R6, R53, R14 ;  /* 0x0000000e35067220 */ /* 0x001fe20000410000 */
[----:B-1----:R-:W-:-:S05]  /*6090*/  FMUL.FTZ R23, R23, R22 ;  /* 0x0000001617177220 */ /* 0x002fca0000410000 */
[----:B------:R-:W-:-:S05]  /*60a0*/  F2FP.BF16.F32.PACK_AB R23, R23, R6 ;  /* 0x000000061717723e */ /* 0x000fca00000010ff */
[----:B------:R0:W-:Y:S02]  /*60b0*/  STG.E desc[UR6][R20.64], R23 ;  /* 0x0000001714007986 */ /* 0x0001e4000c101906 */
.L_x_2006:
[----:B------:R-:W-:Y:S05]  /*60c0*/  BSYNC.RECONVERGENT B1 ;  /* 0x0000000000017941 */ /* 0x000fea0003800200 */
.L_x_2005:
[----:B------:R-:W-:Y:S04]  /*60d0*/  BSSY.RECONVERGENT B1, `(.L_x_2007) ;  /* 0x000001e000017945 */ /* 0x000fe80003800200 */
[----:B------:R-:W-:Y:S05]  /*60e0*/  @P1 BRA `(.L_x_2008) ;  /* 0x0000000000701947 */ /* 0x000fea0003800000 */
[--C-:B---3--:R-:W-:Y:S01]  /*60f0*/  FADD.FTZ R19, R42, -R38.reuse ;  /* 0x800000262a137221 */ /* 0x108fe20000010000 */
[----:B------:R-:W-:Y:S01]  /*6100*/  FADD.FTZ R55, R55, -R38 ;  /* 0x8000002637377221 */ /* 0x000fe20000010000 */
[----:B------:R-:W3:Y:S01]  /*6110*/  LDCU.64 UR8, c[0x0][0x3e0] ;  /* 0x00007c00ff0877ac */ /* 0x000ee20008000a00 */
[----:B------:R-:W-:Y:S01]  /*6120*/  MOV R18, R70 ;  /* 0x0000004600127202 */ /* 0x000fe20000000f00 */
[-C--:B--2---:R-:W-:Y:S01]  /*6130*/  FMUL.FTZ R19, R19, R36.reuse ;  /* 0x0000002413137220 */ /* 0x084fe20000410000 */
[----:B------:R-:W-:Y:S01]  /*6140*/  FMUL.FTZ R14, R55, R36 ;  /* 0x00000024370e7220 */ /* 0x000fe20000410000 */
[----:B------:R-:W2:Y:S02]  /*6150*/  LDCU.64 UR10, c[0x0][0x380] ;  /* 0x00007000ff0a77ac */ /* 0x000ea40008000a00 */
[----:B01--45:R-:W-:Y:S01]  /*6160*/  FFMA.FTZ R21, R28, R19, R30 ;  /* 0x000000131c157223 */ /* 0x033fe2000001001e */
[----:B------:R-:W-:Y:S01]  /*6170*/  FFMA.FTZ R23, R29, R14, R31 ;  /* 0x0000000e1d177223 */ /* 0x000fe2000001001f */
[----:B------:R-:W-:-:S02]  /*6180*/  MOV R19, R73 ;  /* 0x0000004900137202 */ /* 0x000fc40000000f00 */
[----:B------:R-:W-:Y:S01]  /*6190*/  FMUL.FTZ R6, R21, -1.4426950216293334961 ;  /* 0xbfb8aa3b15067820 */ /* 0x000fe20000410000 */
[----:B------:R-:W-:-:S05]  /*61a0*/  FMUL.FTZ R16, R23, -1.4426950216293334961 ;  /* 0xbfb8aa3b17107820 */ /* 0x000fca0000410000 */
[----:B------:R-:W0:Y:S01]  /*61b0*/  MUFU.EX2 R6, R6 ;  /* 0x0000000600067308 */ /* 0x000e220000000800 */
[----:B---3--:R-:W-:-:S03]  /*61c0*/  IMAD R25, R15, UR8, RZ ;  /* 0x000000080f197c24 */ /* 0x008fc6000f8e02ff */
        /* <DEDUP_REMOVED lines=14> */
.L_x_2008:
[----:B------:R-:W-:Y:S05]  /*62b0*/  BSYNC.RECONVERGENT B1 ;  /* 0x0000000000017941 */ /* 0x000fea0003800200 */
.L_x_2007:
        /* <DEDUP_REMOVED lines=30> */
.L_x_2010:
[----:B------:R-:W-:Y:S05]  /*64a0*/  BSYNC.RECONVERGENT B1 ;  /* 0x0000000000017941 */ /* 0x000fea0003800200 */
.L_x_2009:
        /* <DEDUP_REMOVED lines=30> */
.L_x_2012:
[----:B------:R-:W-:Y:S05]  /*6690*/  BSYNC.RECONVERGENT B1 ;  /* 0x0000000000017941 */ /* 0x000fea0003800200 */
.L_x_2011:
[----:B------:R-:W-:Y:S05]  /*66a0*/  @P4 BRA `(.L_x_1982) ;  /* 0x00000000006c4947 */ /* 0x000fea0003800000 */
[--C-:B------:R-:W-:Y:S01]  /*66b0*/  FADD.FTZ R61, R61, -R38.reuse ;  /* 0x800000263d3d7221 */ /* 0x100fe20000010000 */
[----:B---3--:R-:W-:Y:S01]  /*66c0*/  FADD.FTZ R19, R48, -R38 ;  /* 0x8000002630137221 */ /* 0x008fe20000010000 */
[----:B------:R-:W3:Y:S01]  /*66d0*/  LDCU.64 UR4, c[0x0][0x3e0] ;  /* 0x00007c00ff0477ac */ /* 0x000ee20008000a00 */
[----:B------:R-:W-:Y:S01]  /*66e0*/  MOV R71, R73 ;  /* 0x0000004900477202 */ /* 0x000fe20000000f00 */
[-C--:B--2---:R-:W-:Y:S01]  /*66f0*/  FMUL.FTZ R61, R61, R36.reuse ;  /* 0x000000243d3d7220 */ /* 0x084fe20000410000 */
[----:B------:R-:W-:Y:S01]  /*6700*/  FMUL.FTZ R36, R19, R36 ;  /* 0x0000002413247220 */ /* 0x000fe20000410000 */
[----:B------:R-:W2:Y:S02]  /*6710*/  LDCU.64 UR8, c[0x0][0x380] ;  /* 0x00007000ff0877ac */ /* 0x000ea40008000a00 */
[----:B-----5:R-:W-:Y:S01]  /*6720*/  FFMA.FTZ R61, R28, R61, R30 ;  /* 0x0000003d1c3d7223 */ /* 0x020fe2000001001e */
[----:B01--4-:R-:W-:-:S03]  /*6730*/  FFMA.FTZ R21, R29, R36, R31 ;  /* 0x000000241d157223 */ /* 0x013fc6000001001f */
        /* <DEDUP_REMOVED lines=18> */
.L_x_1982:
[----:B------:R-:W-:Y:S05]  /*6860*/  BSYNC.RECONVERGENT B0 ;  /* 0x0000000000007941 */ /* 0x000fea0003800200 */
.L_x_1950:
[----:B------:R-:W1:Y:S01]  /*6870*/  LDCU UR4, c[0x0][0x3f8] ;  /* 0x00007f00ff0477ac */ /* 0x000e620008000800 */
[----:B------:R-:W-:Y:S02]  /*6880*/  IADD3 R65, PT, PT, R4, R65, RZ ;  /* 0x0000004104417210 */ /* 0x000fe40007ffe0ff */
[----:B------:R-:W-:Y:S01]  /*6890*/  IADD3 R50, PT, PT, R50, 0x1, RZ ;  /* 0x0000000132327810 */ /* 0x000fe20007ffe0ff */
[----:B------:R-:W1:Y:S02]  /*68a0*/  LDCU UR5, c[0x0][0x3c8] ;  /* 0x00007900ff0577ac */ /* 0x000e640008000800 */
[----:B-1----:R-:W-:-:S06]  /*68b0*/  UIMAD UR4, UR4, UR5, URZ ;  /* 0x00000005040472a4 */ /* 0x002fcc000f8e02ff */
[----:B------:R-:W-:-:S13]  /*68c0*/  ISETP.GE.AND P1, PT, R65, UR4, PT ;  /* 0x0000000441007c0c */ /* 0x000fda000bf26270 */
[----:B------:R-:W-:Y:S05]  /*68d0*/  @!P1 BRA `(.L_x_2013) ;  /* 0xffffff9800749947 */ /* 0x000fea000383ffff */
[----:B------:R-:W-:Y:S05]  /*68e0*/  EXIT ;  /* 0x000000000000794d */ /* 0x000fea0003800000 */
.L_x_2014:
        /* <DEDUP_REMOVED lines=9> */
.L_x_4531:


//--------------------- .text._Z35group_norm_nhwc_fwd_one_pass_kernelI11Bf16IOFp32WLi512ELi80ELi640EEv26Group_norm_nhwc_fwd_params --------------------------
	.section	.text._Z35group_norm_nhwc_fwd_one_pass_kernelI11Bf16IOFp32WLi512ELi80ELi640EEv26Group_norm_nhwc_fwd_params,"ax",@progbits
	.align	128
        .global         _Z35group_norm_nhwc_fwd_one_pass_kernelI11Bf16IOFp32WLi512ELi80ELi640EEv26Group_norm_nhwc_fwd_params
        .type           _Z35group_norm_nhwc_fwd_one_pass_kernelI11Bf16IOFp32WLi512ELi80ELi640EEv26Group_norm_nhwc_fwd_params,@function
        .size           _Z35group_norm_nhwc_fwd_one_pass_kernelI11Bf16IOFp32WLi512ELi80ELi640EEv26Group_norm_nhwc_fwd_params,(.L_x_4532 - _Z35group_norm_nhwc_fwd_one_pass_kernelI11Bf16IOFp32WLi512ELi80ELi640EEv26Group_norm_nhwc_fwd_params)
        .other          _Z35group_norm_nhwc_fwd_one_pass_kernelI11Bf16IOFp32WLi512ELi80ELi640EEv26Group_norm_nhwc_fwd_params,@"STO_CUDA_ENTRY STV_DEFAULT"
_Z35group_norm_nhwc_fwd_one_pass_kernelI11Bf16IOFp32WLi512ELi80ELi640EEv26Group_norm_nhwc_fwd_params:
.text._Z35group_norm_nhwc_fwd_one_pass_kernelI11Bf16IOFp32WLi512ELi80ELi640EEv26Group_norm_nhwc_fwd_params:
[----:B------:R-:W-:Y:S08]  /*0000*/  LDC R1, c[0x0][0x37c] ;  /* 0x0000df00ff017b82 */ /* 0x000ff00000000800 */
[----:B------:R-:W0:Y:S01]  /*0010*/  LDC R0, c[0x0][0x3c8] ;  /* 0x0000f200ff007b82 */ /* 0x000e220000000800 */
[----:B------:R-:W0:Y:S07]  /*0020*/  LDCU UR4, c[0x0][0x3f8] ;  /* 0x00007f00ff0477ac */ /* 0x000e2e0008000800 */
[----:B------:R-:W1:Y:S01]  /*0030*/  S2UR UR5, SR_CTAID.Y ;  /* 0x00000000000579c3 */ /* 0x000e620000002600 */
[----:B0-----:R-:W-:-:S05]  /*0040*/  IMAD R0, R0, UR4, RZ ;  /* 0x0000000400007c24 */ /* 0x001fca000f8e02ff */
[----:B-1----:R-:W-:-:S13]  /*0050*/  ISETP.LE.AND P0, PT, R0, UR5, PT ;  /* 0x0000000500007c0c */ /* 0x002fda000bf03270 */
[----:B------:R-:W-:Y:S05]  /*0060*/  @P0 EXIT ;  /* 0x000000000000094d */ /* 0x000fea0003800000 */
[----:B------:R-:W0:Y:S01]  /*0070*/  S2R R2, SR_TID.X ;  /* 0x0000000000027919 */ /* 0x000e220000002100 */
[----:B------:R-:W1:Y:S01]  /*0080*/  S2UR UR8, SR_CTAID.X ;  /* 0x00000000000879c3 */ /* 0x000e620000002500 */
[----:B------:R-:W2:Y:S01]  /*0090*/  LDCU.64 UR6, c[0x0][0x388] ;  /* 0x00007100ff0677ac */ /* 0x000ea20008000a00 */
[----:B------:R-:W-:Y:S01]  /*00a0*/  HFMA2 R82, -RZ, RZ, 0, 0 ;  /* 0x00000000ff527431 */ /* 0x000fe200000001ff */
[----:B------:R-:W3:Y:S01]  /*00b0*/  S2R R80, SR_LANEID ;  /* 0x0000000000507919 */ /* 0x000ee20000000000 */
[----:B------:R-:W4:Y:S01]  /*00c0*/  LDCU.64 UR12, c[0x0][0x358] ;  /* 0x00006b00ff0c77ac */ /* 0x000f220008000a00 */
[----:B--2---:R-:W-:Y:S02]  /*00d0*/  ISETP.NE.U32.AND P1, PT, RZ, UR6, PT ;  /* 0x00000006ff007c0c */ /* 0x004fe4000bf25070 */
[C---:B0-----:R-:W-:Y:S02]  /*00e0*/  LOP3.LUT R0, R2.reuse, 0xffff, RZ, 0xc0, !PT ;  /* 0x0000ffff02007812 */ /* 0x041fe400078ec0ff */
[----:B-1----:R-:W-:-:S03]  /*00f0*/  LOP3.LUT P0, RZ, R2, UR8, RZ, 0xfc, !PT ;  /* 0x0000000802ff7c12 */ /* 0x002fc6000f80fcff */
[----:B------:R-:W-:Y:S01]  /*0100*/  IMAD R0, R0, 0x667, RZ ;  /* 0x0000066700007824 */ /* 0x000fe200078e02ff */
[----:B------:R-:W-:-:S04]  /*0110*/  ISETP.NE.AND.EX P0, PT, RZ, UR7, !P0, P1 ;  /* 0x00000007ff007c0c */ /* 0x000fc8000c705310 */
[----:B------:R-:W-:-:S04]  /*0120*/  SHF.R.U32.HI R84, RZ, 0x10, R0 ;  /* 0x00000010ff547819 */ /* 0x000fc80000011600 */
[----:B------:R-:W-:-:S05]  /*0130*/  PRMT R0, R84, 0x9910, RZ ;  /* 0x0000991054007816 */ /* 0x000fca00000000ff */
[----:B------:R-:W-:-:S05]  /*0140*/  IMAD R0, R0, 0x28, RZ ;  /* 0x0000002800007824 */ /* 0x000fca00078e02ff */
[----:B------:R-:W-:-:S04]  /*0150*/  IADD3 R0, PT, PT, RZ, -R0, RZ ;  /* 0x80000000ff007210 */ /* 0x000fc80007ffe0ff */
[----:B------:R-:W-:-:S04]  /*0160*/  PRMT R83, R0, 0x7710, RZ ;  /* 0x0000771000537816 */ /* 0x000fc800000000ff */
[----:B------:R-:W-:-:S04]  /*0170*/  IADD3 R83, PT, PT, R83, R2, RZ ;  /* 0x0000000253537210 */ /* 0x000fc80007ffe0ff */
[----:B------:R-:W-:-:S04]  /*0180*/  SHF.L.U32 R83, R83, 0x1, RZ ;  /* 0x0000000153537819 */ /* 0x000fc800000006ff */
[----:B---34-:R-:W-:-:S07]  /*0190*/  LOP3.LUT R34, R83, 0xffff, RZ, 0xc0, !PT ;  /* 0x0000ffff53227812 */ /* 0x018fce00078ec0ff */
.L_x_2154:
[----:B0-----:R-:W0:Y:S01]  /*01a0*/  LDCU UR10, c[0x0][0x3f8] ;  /* 0x00007f00ff0a77ac */ /* 0x001e220008000800 */
[----:B---3--:R-:W-:Y:S02]  /*01b0*/  IABS R6, UR5 ;  /* 0x0000000500067c13 */ /* 0x008fe40008000000 */
[----:B------:R-:W-:Y:S01]  /*01c0*/  MOV R81, RZ ;  /* 0x000000ff00517202 */ /* 0x000fe20000000f00 */
[----:B------:R-:W1:Y:S01]  /*01d0*/  LDCU.64 UR14, c[0x0][0x3e8] ;  /* 0x00007d00ff0e77ac */ /* 0x000e620008000a00 */
[----:B0-----:R-:W-:Y:S01]  /*01e0*/  MOV R0, UR10 ;  /* 0x0000000a00007c02 */ /* 0x001fe20008000f00 */
[----:B------:R-:W-:-:S03]  /*01f0*/  UISETP.NE.AND UP0, UPT, UR10, URZ, UPT ;  /* 0x000000ff0a00728c */ /* 0x000fc6000bf05270 */
[----:B----4-:R-:W-:-:S04]  /*0200*/  IABS R5, R0 ;  /* 0x0000000000057213 */ /* 0x010fc80000000000 */
[----:B------:R-:W0:Y:S08]  /*0210*/  I2F.RP R0, R5 ;  /* 0x0000000500007306 */ /* 0x000e300000209400 */
[----:B0-----:R-:W0:Y:S02]  /*0220*/  MUFU.RCP R0, R0 ;  /* 0x0000000000007308 */ /* 0x001e240000001000 */
[----:B0-----:R-:W-:-:S06]  /*0230*/  IADD3 R2, PT, PT, R0, 0xffffffe, RZ ;  /* 0x0ffffffe00027810 */ /* 0x001fcc0007ffe0ff */
[----:B------:R0:W2:Y:S02]  /*0240*/  F2I.FTZ.U32.TRUNC.NTZ R3, R2 ;  /* 0x0000000200037305 */ /* 0x0000a4000021f000 */
[----:B0-----:R-:W-:-:S04]  /*0250*/  MOV R2, RZ ;  /* 0x000000ff00027202 */ /* 0x001fc80000000f00 */
[----:B------:R-:W-:Y:S02]  /*0260*/  R2UR UR6, R2 ;  /* 0x00000000020672ca */ /* 0x000fe400000e0000 */
[----:B--2---:R-:W-:Y:S02]  /*0270*/  R2UR UR7, R3 ;  /* 0x00000000030772ca */ /* 0x004fe400000e0000 */
[----:B------:R-:W-:-:S05]  /*0280*/  IADD3 R4, PT, PT, RZ, -R3, RZ ;  /* 0x80000003ff047210 */ /* 0x000fca0007ffe0ff */
[----:B------:R-:W-:Y:S01]  /*0290*/  IMAD R7, R4, R5, RZ ;  /* 0x0000000504077224 */ /* 0x000fe200078e02ff */
[----:B------:R-:W-:-:S04]  /*02a0*/  MOV R4, R6 ;  /* 0x0000000600047202 */ /* 0x000fc80000000f00 */
[----:B------:R-:W-:Y:S01]  /*02b0*/  R2UR UR4, R4 ;  /* 0x00000000040472ca */ /* 0x000fe200000e0000 */
[----:B------:R-:W-:Y:S02]  /*02c0*/  IMAD.HI.U32 R7, R3, R7, UR6 ;  /* 0x0000000603077e27 */ /* 0x000fe4000f8e0007 */
[----:B------:R-:W0:Y:S03]  /*02d0*/  LDC R3, c[0x0][0x404] ;  /* 0x00010100ff037b82 */ /* 0x000e260000000800 */
[----:B------:R-:W-:-:S13]  /*02e0*/  R2UR UR6, R7 ;  /* 0x00000000070672ca */ /* 0x000fda00000e0000 */
[----:B------:R-:W-:-:S06]  /*02f0*/  UIMAD.WIDE.U32 UR6, UR6, UR4, URZ ;  /* 0x00000004060672a5 */ /* 0x000fcc000f8e00ff */
[----:B------:R-:W-:Y:S01]  /*0300*/  IADD3 R0, PT, PT, RZ, -UR7, RZ ;  /* 0x80000007ff007c10 */ /* 0x000fe2000fffe0ff */
[----:B0-----:R-:W-:Y:S01]  /*0310*/  IMAD R3, R3, UR8, R84 ;  /* 0x0000000803037c24 */ /* 0x001fe2000f8e0254 */
[----:B------:R-:W0:Y:S03]  /*0320*/  LDCU.64 UR8, c[0x0][0x3f0] ;  /* 0x00007e00ff0877ac */ /* 0x000e260008000a00 */
[----:B------:R-:W-:Y:S01]  /*0330*/  IMAD R0, R5, R0, UR4 ;  /* 0x0000000405007e24 */ /* 0x000fe2000f8e0200 */
[----:B------:R-:W-:Y:S01]  /*0340*/  ULOP3.LUT UR4, UR5, UR10, URZ, 0x3c, !UPT ;  /* 0x0000000a05047292 */ /* 0x000fe2000f8e3cff */
[----:B-1----:R-:W-:-:S03]  /*0350*/  ISETP.GE.U32.AND P2, PT, R3, UR14, PT ;  /* 0x0000000e03007c0c */ /* 0x002fc6000bf46070 */
[----:B------:R-:W-:Y:S02]  /*0360*/  ISETP.GT.U32.AND P1, PT, R5, R0, PT ;  /* 0x000000000500720c */ /* 0x000fe40003f24070 */
[C---:B------:R-:W-:Y:S02]  /*0370*/  IADD3 R9, PT, PT, R3.reuse, 0x10, RZ ;  /* 0x0000001003097810 */ /* 0x040fe40007ffe0ff */
[----:B------:R-:W-:Y:S02]  /*0380*/  IADD3 R11, PT, PT, R3, 0x20, RZ ;  /* 0x00000020030b7810 */ /* 0x000fe40007ffe0ff */
[----:B------:R-:W-:Y:S02]  /*0390*/  ISETP.GE.U32.AND P3, PT, R9, UR14, PT ;  /* 0x0000000e09007c0c */ /* 0x000fe4000bf66070 */
[----:B------:R-:W-:Y:S02]  /*03a0*/  SHF.R.S32.HI R7, RZ, 0x1f, R9 ;  /* 0x0000001fff077819 */ /* 0x000fe40000011409 */
[----:B------:R-:W-:-:S02]  /*03b0*/  ISETP.GE.U32.AND P4, PT, R11, UR14, PT ;  /* 0x0000000e0b007c0c */ /* 0x000fc4000bf86070 */
[----:B------:R-:W-:Y:S01]  /*03c0*/  ISETP.GE.AND.EX P3, PT, R7, UR15, PT, P3 ;  /* 0x0000000f07007c0c */ /* 0x000fe2000bf66330 */
[----:B------:R-:W-:Y:S01]  /*03d0*/  VOTEU.ANY UP2, P1 ;  /* 0x0000000000ff7886 */ /* 0x000fe20000840100 */
[----:B------:R-:W-:Y:S02]  /*03e0*/  PLOP3.LUT P1, PT, PT, PT, UP2, 0x80, 0x8 ;  /* 0x000000000008781c */ /* 0x000fe40003f2f028 */
[----:B0-----:R-:W-:Y:S02]  /*03f0*/  MOV R13, UR8 ;  /* 0x00000008000d7c02 */ /* 0x001fe40008000f00 */
[----:B------:R-:W-:Y:S01]  /*0400*/  @!UP2 UIADD3 UR7, UPT, UPT, UR7, 0x1, URZ ;  /* 0x000000010707a890 */ /* 0x000fe2000fffe0ff */
[----:B------:R-:W-:Y:S01]  /*0410*/  SHF.R.S32.HI R19, RZ, 0x1f, R11 ;  /* 0x0000001fff137819 */ /* 0x000fe2000001140b */
[----:B------:R-:W-:-:S03]  /*0420*/  UISETP.GE.AND UP2, UPT, UR4, URZ, UPT ;  /* 0x000000ff0400728c */ /* 0x000fc6000bf46270 */
[----:B------:R-:W-:Y:S02]  /*0430*/  ISETP.GE.AND.EX P4, PT, R19, UR15, PT, P4 ;  /* 0x0000000f13007c0c */ /* 0x000fe4000bf86340 */
[----:B------:R-:W0:Y:S02]  /*0440*/  @!P3 LDC.64 R24, c[0x0][0x3e0] ;  /* 0x0000f800ff18bb82 */ /* 0x000e240000000a00 */
[----:B------:R-:W-:-:S04]  /*0450*/  @!P1 IADD3 R0, PT, PT, R0, -R5, RZ ;  /* 0x8000000500009210 */ /* 0x000fc80007ffe0ff */
[----:B------:R-:W-:Y:S02]  /*0460*/  ISETP.GE.U32.AND P1, PT, R0, R5, PT ;  /* 0x000000050000720c */ /* 0x000fe40003f26070 */
[----:B------:R-:W-:Y:S01]  /*0470*/  SHF.R.S32.HI R5, RZ, 0x1f, R3 ;  /* 0x0000001fff057819 */ /* 0x000fe20000011403 */
[----:B------:R-:W1:Y:S03]  /*0480*/  @!P3 LDC.64 R26, c[0x0][0x390] ;  /* 0x0000e400ff1abb82 */ /* 0x000e660000000a00 */
[----:B------:R-:W-:-:S05]  /*0490*/  ISETP.GE.AND.EX P2, PT, R5, UR15, PT, P2 ;  /* 0x0000000f05007c0c */ /* 0x000fca000bf46320 */
[----:B------:R-:W2:Y:S02]  /*04a0*/  @!P4 LDC.64 R28, c[0x0][0x3e0] ;  /* 0x0000f800ff1ccb82 */ /* 0x000ea40000000a00 */
[----:B------:R-:W-:-:S05]  /*04b0*/  VOTEU.ANY UP1, P1 ;  /* 0x0000000000ff7886 */ /* 0x000fca0000820100 */
[----:B------:R-:W-:Y:S01]  /*04c0*/  @UP1 UIADD3 UR7, UPT, UPT, UR7, 0x1, URZ ;  /* 0x0000000107071890 */ /* 0x000fe2000fffe0ff */
[----:B------:R-:W3:Y:S01]  /*04d0*/  @!P2 LDC.64 R14, c[0x0][0x3e0] ;  /* 0x0000f800ff0eab82 */ /* 0x000ee20000000a00 */
[----:B0-----:R-:W-:Y:S02]  /*04e0*/  @!P3 IMAD R2, R7, R24, RZ ;  /* 0x000000180702b224 */ /* 0x001fe400078e02ff */
[----:B------:R-:W-:Y:S02]  /*04f0*/  @!UP2 UIADD3 UR7, UPT, UPT, -UR7, URZ, URZ ;  /* 0x000000ff0707a290 */ /* 0x000fe4000fffe1ff */
[----:B------:R-:W-:Y:S01]  /*0500*/  @!UP0 ULOP3.LUT UR7, URZ, UR10, URZ, 0x33, !UPT ;  /* 0x0000000aff078292 */ /* 0x000fe2000f8e33ff */
[----:B------:R-:W-:Y:S02]  /*0510*/  @!P3 IMAD R25, R9, R25, R2 ;  /* 0x000000190919b224 */ /* 0x000fe400078e0202 */
[----:B------:R-:W0:Y:S01]  /*0520*/  @!P2 LDC.64 R16, c[0x0][0x390] ;  /* 0x0000e400ff10ab82 */ /* 0x000e220000000a00 */
[----:B------:R-:W-:-:S04]  /*0530*/  UIADD3 UR4, UPT, UPT, -UR7, URZ, URZ ;  /* 0x000000ff07047290 */ /* 0x000fc8000fffe1ff */
[----:B------:R-:W-:-:S03]  /*0540*/  UIMAD UR4, UR10, UR4, UR5 ;  /* 0x000000040a0472a4 */ /* 0x000fc6000f8e0205 */
[----:B------:R-:W4:Y:S01]  /*0550*/  @!P4 LDC.64 R30, c[0x0][0x390] ;  /* 0x0000e400ff1ecb82 */ /* 0x000f220000000a00 */
[----:B------:R-:W-:Y:S02]  /*0560*/  UIMAD UR11, UR4, 0x50, URZ ;  /* 0x00000050040b78a4 */ /* 0x000fe4000f8e02ff */
[----:B------:R-:W-:-:S04]  /*0570*/  USHF.R.S32.HI UR4, URZ, 0x1f, UR7 ;  /* 0x0000001fff047899 */ /* 0x000fc80008011407 */
[----:B------:R-:W-:Y:S01]  /*0580*/  IADD3 R86, P1, PT, R34, UR11, RZ ;  /* 0x0000000b22567c10 */ /* 0x000fe2000ff3e0ff */
[----:B------:R-:W-:Y:S01]  /*0590*/  UIMAD UR4, UR4, UR8, URZ ;  /* 0x00000008040472a4 */ /* 0x000fe2000f8e02ff */
[----:B------:R-:W-:-:S03]  /*05a0*/  MOV R0, UR11 ;  /* 0x0000000b00007c02 */ /* 0x000fc60008000f00 */
[----:B------:R-:W-:Y:S01]  /*05b0*/  UIMAD UR4, UR7, UR9, UR4 ;  /* 0x00000009070472a4 */ /* 0x000fe2000f8e0204 */
[----:B------:R-:W-:Y:S01]  /*05c0*/  LEA.HI.X.SX32 R87, R0, RZ, 0x1, P1 ;  /* 0x000000ff00577211 */ /* 0x000fe200008f0eff */
[----:B---3--:R-:W-:Y:S02]  /*05d0*/  @!P2 IMAD R0, R5, R14, RZ ;  /* 0x0000000e0500a224 */ /* 0x008fe400078e02ff */
[----:B------:R-:W-:Y:S01]  /*05e0*/  IMAD.WIDE.U32 R86, R13, UR7, R86 ;  /* 0x000000070d567c25 */ /* 0x000fe2000f8e0056 */
[----:B------:R-:W-:-:S03]  /*05f0*/  IADD3 R13, PT, PT, R3, 0x30, RZ ;  /* 0x00000030030d7810 */ /* 0x000fc60007ffe0ff */
[----:B------:R-:W-:Y:S01]  /*0600*/  @!P2 IMAD R15, R3, R15, R0 ;  /* 0x0000000f030fa224 */ /* 0x000fe200078e0200 */
[----:B------:R-:W-:Y:S02]  /*0610*/  ISETP.GE.U32.AND P5, PT, R13, UR14, PT ;  /* 0x0000000e0d007c0c */ /* 0x000fe4000bfa6070 */
[----:B-----5:R-:W-:Y:S02]  /*0620*/  SHF.R.S32.HI R21, RZ, 0x1f, R13 ;  /* 0x0000001fff157819 */ /* 0x020fe4000001140d */
[----:B------:R-:W-:Y:S02]  /*0630*/  IADD3 R89, PT, PT, R87, UR4, RZ ;  /* 0x0000000457597c10 */ /* 0x000fe4000fffe0ff */
[----:B------:R-:W-:Y:S02]  /*0640*/  @!P2 MOV R88, R86 ;  /* 0x000000560058a202 */ /* 0x000fe40000000f00 */
[----:B------:R-:W-:-:S03]  /*0650*/  ISETP.GE.AND.EX P5, PT, R21, UR15, PT, P5 ;  /* 0x0000000f15007c0c */ /* 0x000fc6000bfa6350 */
[----:B------:R-:W-:-:S05]  /*0660*/  @!P2 IMAD.WIDE.U32 R4, R3, R14, R88 ;  /* 0x0000000e0304a225 */ /* 0x000fca00078e0058 */
[----:B------:R-:W-:Y:S02]  /*0670*/  @!P2 IADD3 R0, PT, PT, R5, R15, RZ ;  /* 0x0000000f0500a210 */ /* 0x000fe40007ffe0ff */
[C---:B0-----:R-:W-:Y:S02]  /*0680*/  @!P2 LEA R6, P1, R4.reuse, R16, 0x1 ;  /* 0x000000100406a211 */ /* 0x041fe400078208ff */
[----:B------:R-:W-:Y:S01]  /*0690*/  IADD3 R15, PT, PT, R3, 0x40, RZ ;  /* 0x00000040030f7810 */ /* 0x000fe20007ffe0ff */
[----:B------:R-:W0:Y:S01]  /*06a0*/  @!P5 LDC.64 R32, c[0x0][0x3e0] ;  /* 0x0000f800ff20db82 */ /* 0x000e220000000a00 */
[----:B------:R-:W-:Y:S02]  /*06b0*/  @!P2 LEA.HI.X R7, R4, R17, R0, 0x1, P1 ;  /* 0x000000110407a211 */ /* 0x000fe400008f0c00 */
[----:B------:R-:W-:Y:S02]  /*06c0*/  @!P3 MOV R4, R86 ;  /* 0x000000560004b202 */ /* 0x000fe40000000f00 */
[----:B------:R-:W-:Y:S01]  /*06d0*/  @!P3 MOV R5, R89 ;  /* 0x000000590005b202 */ /* 0x000fe20000000f00 */
[----:B------:R3:W5:Y:S01]  /*06e0*/  @!P2 LDG.E R81, desc[UR12][R6.64] ;  /* 0x0000000c0651a981 */ /* 0x000762000c1e1900 */
[----:B------:R-:W-:Y:S01]  /*06f0*/  ISETP.GE.U32.AND P1, PT, R15, UR14, PT ;  /* 0x0000000e0f007c0c */ /* 0x000fe2000bf26070 */
[----:B------:R-:W4:Y:S01]  /*0700*/  @!P5 LDC.64 R34, c[0x0][0x390] ;  /* 0x0000e400ff22db82 */ /* 0x000f220000000a00 */
[----:B------:R-:W-:Y:S01]  /*0710*/  SHF.R.S32.HI R23, RZ, 0x1f, R15 ;  /* 0x0000001fff177819 */ /* 0x000fe2000001140f */
[----:B------:R-:W-:Y:S01]  /*0720*/  @!P3 IMAD.WIDE.U32 R4, R9, R24, R4 ;  /* 0x000000180904b225 */ /* 0x000fe200078e0004 */
[----:B------:R-:W-:-:S02]  /*0730*/  IADD3 R17, PT, PT, R3, 0x50, RZ ;  /* 0x0000005003117810 */ /* 0x000fc40007ffe0ff */
[----:B------:R-:W-:Y:S02]  /*0740*/  ISETP.GE.AND.EX P1, PT, R23, UR15, PT, P1 ;  /* 0x0000000f17007c0c */ /* 0x000fe4000bf26310 */
[----:B------:R-:W-:Y:S02]  /*0750*/  @!P3 IADD3 R0, PT, PT, R5, R25, RZ ;  /* 0x000000190500b210 */ /* 0x000fe40007ffe0ff */
[----:B------:R-:W-:Y:S02]  /*0760*/  ISETP.GE.U32.AND P2, PT, R17, UR14, PT ;  /* 0x0000000e11007c0c */ /* 0x000fe4000bf46070 */
[----:B------:R-:W-:Y:S02]  /*0770*/  SHF.R.S32.HI R25, RZ, 0x1f, R17 ;  /* 0x0000001fff197819 */ /* 0x000fe40000011411 */
[----:B-1----:R-:W-:Y:S02]  /*0780*/  @!P3 LEA R8, P6, R4, R26, 0x1 ;  /* 0x0000001a0408b211 */ /* 0x002fe400078c08ff */
[----:B------:R-:W-:-:S02]  /*0790*/  ISETP.GE.AND.EX P2, PT, R25, UR15, PT, P2 ;  /* 0x0000000f19007c0c */ /* 0x000fc4000bf46320 */
[----:B------:R-:W-:Y:S01]  /*07a0*/  @!P3 LEA.HI.X R9, R4, R27, R0, 0x1, P6 ;  /* 0x0000001b0409b211 */ /* 0x000fe200030f0c00 */
[----:B--2---:R-:W-:Y:S01]  /*07b0*/  @!P4 IMAD R0, R19, R28, RZ ;  /* 0x0000001c1300c224 */ /* 0x004fe200078e02ff */
[----:B---3--:R-:W-:Y:S01]  /*07c0*/  @!P4 MOV R6, R86 ;  /* 0x000000560006c202 */ /* 0x008fe20000000f00 */
[----:B------:R-:W1:Y:S01]  /*07d0*/  @!P1 LDC.64 R36, c[0x0][0x3e0] ;  /* 0x0000f800ff249b82 */ /* 0x000e620000000a00 */
[----:B------:R-:W-:Y:S02]  /*07e0*/  @!P4 MOV R7, R89 ;  /* 0x000000590007c202 */ /* 0x000fe40000000f00 */
[----:B------:R-:W-:Y:S01]  /*07f0*/  MOV R79, RZ ;  /* 0x000000ff004f7202 */ /* 0x000fe20000000f00 */
[----:B------:R-:W-:Y:S01]  /*0800*/  @!P4 IMAD R29, R11, R29, R0 ;  /* 0x0000001d0b1dc224 */ /* 0x000fe200078e0200 */
[----:B------:R-:W-:Y:S01]  /*0810*/  IADD3 R19, PT, PT, R3, 0x60, RZ ;  /* 0x0000006003137810 */ /* 0x000fe20007ffe0ff */
[----:B------:R-:W-:Y:S01]  /*0820*/  @!P4 IMAD.WIDE.U32 R6, R11, R28, R6 ;  /* 0x0000001c0b06c225 */ /* 0x000fe200078e0006 */
[----:B------:R-:W-:Y:S01]  /*0830*/  @!P5 MOV R10, R86 ;  /* 0x00000056000ad202 */ /* 0x000fe20000000f00 */
[----:B------:R-:W2:Y:S01]  /*0840*/  @!P2 LDC.64 R4, c[0x0][0x3e0] ;  /* 0x0000f800ff04ab82 */ /* 0x000ea20000000a00 */
[----:B------:R-:W-:Y:S01]  /*0850*/  @!P5 MOV R11, R89 ;  /* 0x00000059000bd202 */ /* 0x000fe20000000f00 */
[----:B0-----:R-:W-:Y:S01]  /*0860*/  @!P5 IMAD R0, R21, R32, RZ ;  /* 0x000000201500d224 */ /* 0x001fe200078e02ff */
[----:B------:R4:W3:Y:S01]  /*0870*/  @!P3 LDG.E R79, desc[UR12][R8.64] ;  /* 0x0000000c084fb981 */ /* 0x0008e2000c1e1900 */
[----:B------:R-:W-:-:S02]  /*0880*/  ISETP.GE.U32.AND P3, PT, R19, UR14, PT ;  /* 0x0000000e13007c0c */ /* 0x000fc4000bf66070 */
[C---:B------:R-:W-:Y:S01]  /*0890*/  @!P5 IMAD R21, R13.reuse, R33, R0 ;  /* 0x000000210d15d224 */ /* 0x040fe200078e0200 */
[----:B------:R-:W-:Y:S01]  /*08a0*/  SHF.R.S32.HI R27, RZ, 0x1f, R19 ;  /* 0x0000001fff1b7819 */ /* 0x000fe20000011413 */
[----:B------:R-:W-:Y:S01]  /*08b0*/  @!P5 IMAD.WIDE.U32 R10, R13, R32, R10 ;  /* 0x000000200d0ad225 */ /* 0x000fe200078e000a */
[----:B------:R-:W-:Y:S01]  /*08c0*/  @!P4 IADD3 R0, PT, PT, R7, R29, RZ ;  /* 0x0000001d0700c210 */ /* 0x000fe20007ffe0ff */
[----:B------:R-:W0:Y:S01]  /*08d0*/  @!P1 LDC.64 R32, c[0x0][0x390] ;  /* 0x0000e400ff209b82 */ /* 0x000e220000000a00 */
[C---:B----4-:R-:W-:Y:S02]  /*08e0*/  @!P4 LEA R8, P6, R6.reuse, R30, 0x1 ;  /* 0x0000001e0608c211 */ /* 0x050fe400078c08ff */
[----:B------:R-:W-:Y:S02]  /*08f0*/  ISETP.GE.AND.EX P3, PT, R27, UR15, PT, P3 ;  /* 0x0000000f1b007c0c */ /* 0x000fe4000bf66330 */
[----:B------:R-:W-:Y:S02]  /*0900*/  @!P4 LEA.HI.X R9, R6, R31, R0, 0x1, P6 ;  /* 0x0000001f0609c211 */ /* 0x000fe400030f0c00 */
[----:B------:R-:W-:-:S02]  /*0910*/  @!P5 IADD3 R0, PT, PT, R11, R21, RZ ;  /* 0x000000150b00d210 */ /* 0x000fc40007ffe0ff */
[C---:B------:R-:W-:Y:S02]  /*0920*/  @!P5 LEA R6, P6, R10.reuse, R34, 0x1 ;  /* 0x000000220a06d211 */ /* 0x040fe400078c08ff */
[----:B------:R-:W-:Y:S02]  /*0930*/  MOV R77, RZ ;  /* 0x000000ff004d7202 */ /* 0x000fe40000000f00 */
[----:B------:R-:W-:Y:S02]  /*0940*/  @!P5 LEA.HI.X R7, R10, R35, R0, 0x1, P6 ;  /* 0x000000230a07d211 */ /* 0x000fe400030f0c00 */
[----:B------:R-:W4:Y:S01]  /*0950*/  @!P2 LDC.64 R34, c[0x0][0x390] ;  /* 0x0000e400ff22ab82 */ /* 0x000f220000000a00 */
[----:B------:R-:W-:Y:S02]  /*0960*/  IADD3 R21, PT, PT, R3, 0x70, RZ ;  /* 0x0000007003157810 */ /* 0x000fe40007ffe0ff */
[----:B------:R-:W-:Y:S01]  /*0970*/  MOV R75, RZ ;  /* 0x000000ff004b7202 */ /* 0x000fe20000000f00 */
[----:B-1----:R-:W-:Y:S01]  /*0980*/  @!P1 IMAD R2, R23, R36, RZ ;  /* 0x0000002417029224 */ /* 0x002fe200078e02ff */
[----:B------:R-:W3:Y:S01]  /*0990*/  @!P4 LDG.E R77, desc[UR12][R8.64] ;  /* 0x0000000c084dc981 */ /* 0x000ee2000c1e1900 */
[----:B------:R-:W-:-:S02]  /*09a0*/  ISETP.GE.U32.AND P4, PT, R21, UR14, PT ;  /* 0x0000000e15007c0c */ /* 0x000fc4000bf86070 */
[----:B------:R-:W1:Y:S01]  /*09b0*/  @!P3 LDC.64 R38, c[0x0][0x3e0] ;  /* 0x0000f800ff26bb82 */ /* 0x000e620000000a00 */
[----:B------:R-:W-:Y:S01]  /*09c0*/  SHF.R.S32.HI R29, RZ, 0x1f, R21 ;  /* 0x0000001fff1d7819 */ /* 0x000fe20000011415 */
[----:B------:R2:W3:Y:S01]  /*09d0*/  @!P5 LDG.E R75, desc[UR12][R6.64] ;  /* 0x0000000c064bd981 */ /* 0x0004e2000c1e1900 */
[----:B------:R-:W-:Y:S02]  /*09e0*/  IADD3 R23, PT, PT, R3, 0x80, RZ ;  /* 0x0000008003177810 */ /* 0x000fe40007ffe0ff */
[----:B------:R-:W-:Y:S02]  /*09f0*/  @!P1 MOV R10, R86 ;  /* 0x00000056000a9202 */ /* 0x000fe40000000f00 */
[----:B------:R-:W-:Y:S02]  /*0a00*/  @!P1 MOV R11, R89 ;  /* 0x00000059000b9202 */ /* 0x000fe40000000f00 */
[----:B------:R-:W-:Y:S02]  /*0a10*/  ISETP.GE.AND.EX P4, PT, R29, UR15, PT, P4 ;  /* 0x0000000f1d007c0c */ /* 0x000fe4000bf86340 */
[----:B------:R-:W-:-:S02]  /*0a20*/  ISETP.GE.U32.AND P5, PT, R23, UR14, PT ;  /* 0x0000000e17007c0c */ /* 0x000fc4000bfa6070 */
[----:B------:R-:W-:Y:S01]  /*0a30*/  SHF.R.S32.HI R31, RZ, 0x1f, R23 ;  /* 0x0000001fff1f7819 */ /* 0x000fe20000011417 */
[C---:B------:R-:W-:Y:S01]  /*0a40*/  @!P1 IMAD R13, R15.reuse, R37, R2 ;  /* 0x000000250f0d9224 */ /* 0x040fe200078e0202 */
[----:B--2---:R-:W-:Y:S01]  /*0a50*/  @!P2 MOV R6, R86 ;  /* 0x000000560006a202 */ /* 0x004fe20000000f00 */
[----:B------:R-:W-:Y:S01]  /*0a60*/  @!P1 IMAD.WIDE.U32 R10, R15, R36, R10 ;  /* 0x000000240f0a9225 */ /* 0x000fe200078e000a */
[----:B------:R-:W-:Y:S01]  /*0a70*/  @!P2 MOV R7, R89 ;  /* 0x000000590007a202 */ /* 0x000fe20000000f00 */
[----:B------:R-:W2:Y:S02]  /*0a80*/  @!P3 LDC.64 R36, c[0x0][0x390] ;  /* 0x0000e400ff24bb82 */ /* 0x000ea40000000a00 */
[----:B------:R-:W-:Y:S01]  /*0a90*/  @!P2 IMAD R0, R25, R4, RZ ;  /* 0x000000041900a224 */ /* 0x000fe200078e02ff */
[----:B------:R-:W-:Y:S02]  /*0aa0*/  ISETP.GE.AND.EX P5, PT, R31, UR15, PT, P5 ;  /* 0x0000000f1f007c0c */ /* 0x000fe4000bfa6350 */
[----:B0-----:R-:W-:Y:S01]  /*0ab0*/  @!P1 LEA R12, P6, R10, R32, 0x1 ;  /* 0x000000200a0c9211 */ /* 0x001fe200078c08ff */
[----:B------:R-:W-:Y:S01]  /*0ac0*/  @!P2 IMAD R9, R17, R5, R0 ;  /* 0x000000051109a224 */ /* 0x000fe200078e0200 */
[----:B------:R-:W-:Y:S01]  /*0ad0*/  @!P1 IADD3 R0, PT, PT, R11, R13, RZ ;  /* 0x0000000d0b009210 */ /* 0x000fe20007ffe0ff */
[----:B------:R-:W-:-:S02]  /*0ae0*/  @!P2 IMAD.WIDE.U32 R4, R17, R4, R6 ;  /* 0x000000041104a225 */ /* 0x000fc400078e0006 */
[----:B------:R-:W0:Y:S01]  /*0af0*/  @!P4 LDC.64 R6, c[0x0][0x3e0] ;  /* 0x0000f800ff06cb82 */ /* 0x000e220000000a00 */
[----:B------:R-:W-:Y:S02]  /*0b00*/  @!P1 LEA.HI.X R13, R10, R33, R0, 0x1, P6 ;  /* 0x000000210a0d9211 */ /* 0x000fe400030f0c00 */
[----:B------:R-:W-:Y:S02]  /*0b10*/  @!P2 IADD3 R0, PT, PT, R5, R9, RZ ;  /* 0x000000090500a210 */ /* 0x000fe40007ffe0ff */
[C---:B----4-:R-:W-:Y:S02]  /*0b20*/  @!P2 LEA R14, P6, R4.reuse, R34, 0x1 ;  /* 0x00000022040ea211 */ /* 0x050fe400078c08ff */
[----:B------:R-:W-:Y:S01]  /*0b30*/  MOV R73, RZ ;  /* 0x000000ff00497202 */ /* 0x000fe20000000f00 */
[----:B------:R-:W4:Y:S01]  /*0b40*/  @!P5 LDC.64 R8, c[0x0][0x3e0] ;  /* 0x0000f800ff08db82 */ /* 0x000f220000000a00 */
[----:B------:R-:W-:Y:S01]  /*0b50*/  @!P2 LEA.HI.X R15, R4, R35, R0, 0x1, P6 ;  /* 0x00000023040fa211 */ /* 0x000fe200030f0c00 */
[----:B-1----:R-:W-:Y:S01]  /*0b60*/  @!P3 IMAD R2, R27, R38, RZ ;  /* 0x000000261b02b224 */ /* 0x002fe200078e02ff */
[----:B------:R-:W-:-:S02]  /*0b70*/  @!P3 MOV R4, R86 ;  /* 0x000000560004b202 */ /* 0x000fc40000000f00 */
[----:B------:R-:W-:Y:S01]  /*0b80*/  @!P3 MOV R5, R89 ;  /* 0x000000590005b202 */ /* 0x000fe20000000f00 */
[----:B------:R2:W3:Y:S01]  /*0b90*/  @!P1 LDG.E R73, desc[UR12][R12.64] ;  /* 0x0000000c0c499981 */ /* 0x0004e2000c1e1900 */
[----:B------:R-:W-:Y:S01]  /*0ba0*/  IADD3 R25, PT, PT, R3, 0x90, RZ ;  /* 0x0000009003197810 */ /* 0x000fe20007ffe0ff */
[C---:B------:R-:W-:Y:S01]  /*0bb0*/  @!P3 IMAD R17, R19.reuse, R39, R2 ;  /* 0x000000271311b224 */ /* 0x040fe200078e0202 */
[----:B------:R-:W1:Y:S01]  /*0bc0*/  @!P4 LDC.64 R34, c[0x0][0x390] ;  /* 0x0000e400ff22cb82 */ /* 0x000e620000000a00 */
[----:B------:R-:W-:Y:S01]  /*0bd0*/  @!P3 IMAD.WIDE.U32 R4, R19, R38, R4 ;  /* 0x000000261304b225 */ /* 0x000fe200078e0004 */
[----:B------:R-:W-:Y:S02]  /*0be0*/  ISETP.GE.U32.AND P1, PT, R25, UR14, PT ;  /* 0x0000000e19007c0c */ /* 0x000fe4000bf26070 */
[----:B------:R-:W-:Y:S02]  /*0bf0*/  SHF.R.S32.HI R27, RZ, 0x1f, R25 ;  /* 0x0000001fff1b7819 */ /* 0x000fe40000011419 */
[----:B------:R-:W-:-:S02]  /*0c00*/  IADD3 R19, PT, PT, R3, 0xa0, RZ ;  /* 0x000000a003137810 */ /* 0x000fc40007ffe0ff */
[----:B------:R-:W-:Y:S01]  /*0c10*/  MOV R71, RZ ;  /* 0x000000ff00477202 */ /* 0x000fe20000000f00 */
[----:B------:R-:W1:Y:S01]  /*0c20*/  @!P5 LDC.64 R10, c[0x0][0x390] ;  /* 0x0000e400ff0adb82 */ /* 0x000e620000000a00 */
[----:B------:R-:W-:Y:S02]  /*0c30*/  ISETP.GE.AND.EX P1, PT, R27, UR15, PT, P1 ;  /* 0x0000000f1b007c0c */ /* 0x000fe4000bf26310 */
[----:B------:R-:W-:Y:S02]  /*0c40*/  ISETP.GE.U32.AND P6, PT, R19, UR14, PT ;  /* 0x0000000e13007c0c */ /* 0x000fe4000bfc6070 */
[----:B------:R-:W-:Y:S01]  /*0c50*/  SHF.R.S32.HI R33, RZ, 0x1f, R19 ;  /* 0x0000001fff217819 */ /* 0x000fe20000011413 */
[----:B------:R0:W3:Y:S01]  /*0c60*/  @!P2 LDG.E R71, desc[UR12][R14.64] ;  /* 0x0000000c0e47a981 */ /* 0x0000e2000c1e1900 */
[----:B------:R-:W-:Y:S02]  /*0c70*/  @!P3 IADD3 R0, PT, PT, R5, R17, RZ ;  /* 0x000000110500b210 */ /* 0x000fe40007ffe0ff */
[----:B------:R-:W-:-:S02]  /*0c80*/  ISETP.GE.AND.EX P2, PT, R33, UR15, PT, P6 ;  /* 0x0000000f21007c0c */ /* 0x000fc4000bf46360 */
[C---:B--2---:R-:W-:Y:S01]  /*0c90*/  @!P3 LEA R12, P6, R4.reuse, R36, 0x1 ;  /* 0x00000024040cb211 */ /* 0x044fe200078c08ff */
[----:B0-----:R-:W-:Y:S01]  /*0ca0*/  @!P4 IMAD R2, R29, R6, RZ ;  /* 0x000000061d02c224 */ /* 0x001fe200078e02ff */
[----:B------:R-:W-:Y:S02]  /*0cb0*/  MOV R69, RZ ;  /* 0x000000ff00457202 */ /* 0x000fe40000000f00 */
[----:B------:R-:W-:Y:S02]  /*0cc0*/  @!P3 LEA.HI.X R13, R4, R37, R0, 0x1, P6 ;  /* 0x00000025040db211 */ /* 0x000fe400030f0c00 */
[----:B------:R-:W-:Y:S01]  /*0cd0*/  @!P4 MOV R14, R86 ;  /* 0x00000056000ec202 */ /* 0x000fe20000000f00 */
[----:B------:R-:W0:Y:S01]  /*0ce0*/  @!P1 LDC.64 R4, c[0x0][0x3e0] ;  /* 0x0000f800ff049b82 */ /* 0x000e220000000a00 */
[----:B------:R-:W-:Y:S01]  /*0cf0*/  @!P4 MOV R15, R89 ;  /* 0x00000059000fc202 */ /* 0x000fe20000000f00 */
[----:B------:R-:W-:Y:S01]  /*0d00*/  @!P4 IMAD R17, R21, R7, R2 ;  /* 0x000000071511c224 */ /* 0x000fe200078e0202 */
[----:B------:R2:W3:Y:S01]  /*0d10*/  @!P3 LDG.E R69, desc[UR12][R12.64] ;  /* 0x0000000c0c45b981 */ /* 0x0004e2000c1e1900 */
[----:B----4-:R-:W-:-:S02]  /*0d20*/  @!P5 IMAD R0, R31, R8, RZ ;  /* 0x000000081f00d224 */ /* 0x010fc400078e02ff */
[----:B------:R-:W-:Y:S02]  /*0d30*/  @!P4 IMAD.WIDE.U32 R14, R21, R6, R14 ;  /* 0x00000006150ec225 */ /* 0x000fe400078e000e */
[----:B------:R-:W4:Y:S02]  /*0d40*/  @!P2 LDC.64 R6, c[0x0][0x3e0] ;  /* 0x0000f800ff06ab82 */ /* 0x000f240000000a00 */
[----:B------:R-:W-:Y:S01]  /*0d50*/  @!P5 IMAD R31, R23, R9, R0 ;  /* 0x00000009171fd224 */ /* 0x000fe200078e0200 */
[----:B--2---:R-:W-:Y:S02]  /*0d60*/  @!P5 MOV R12, R86 ;  /* 0x00000056000cd202 */ /* 0x004fe40000000f00 */
[----:B------:R-:W-:Y:S02]  /*0d70*/  @!P5 MOV R13, R89 ;  /* 0x00000059000dd202 */ /* 0x000fe40000000f00 */
[----:B------:R-:W-:Y:S02]  /*0d80*/  @!P4 IADD3 R0, PT, PT, R15, R17, RZ ;  /* 0x000000110f00c210 */ /* 0x000fe40007ffe0ff */
[----:B-1----:R-:W-:Y:S01]  /*0d90*/  @!P4 LEA R16, P3, R14, R34, 0x1 ;  /* 0x000000220e10c211 */ /* 0x002fe200078608ff */
[----:B------:R-:W-:Y:S01]  /*0da0*/  @!P5 IMAD.WIDE.U32 R8, R23, R8, R12 ;  /* 0x000000081708d225 */ /* 0x000fe200078e000c */
[----:B------:R-:W-:-:S02]  /*0db0*/  IADD3 R21, PT, PT, R3, 0xb0, RZ ;  /* 0x000000b003157810 */ /* 0x000fc40007ffe0ff */
[----:B------:R-:W-:Y:S02]  /*0dc0*/  @!P4 LEA.HI.X R17, R14, R35, R0, 0x1, P3 ;  /* 0x000000230e11c211 */ /* 0x000fe400018f0c00 */
[----:B------:R-:W1:Y:S01]  /*0dd0*/  @!P1 LDC.64 R34, c[0x0][0x390] ;  /* 0x0000e400ff229b82 */ /* 0x000e620000000a00 */
[----:B------:R-:W-:Y:S02]  /*0de0*/  @!P5 IADD3 R0, PT, PT, R9, R31, RZ ;  /* 0x0000001f0900d210 */ /* 0x000fe40007ffe0ff */
[----:B------:R-:W-:Y:S02]  /*0df0*/  @!P5 LEA R10, P6, R8, R10, 0x1 ;  /* 0x0000000a080ad211 */ /* 0x000fe400078c08ff */
[----:B------:R-:W-:Y:S02]  /*0e00*/  ISETP.GE.U32.AND P3, PT, R21, UR14, PT ;  /* 0x0000000e15007c0c */ /* 0x000fe4000bf66070 */
[----:B------:R-:W-:Y:S01]  /*0e10*/  SHF.R.S32.HI R29, RZ, 0x1f, R21 ;  /* 0x0000001fff1d7819 */ /* 0x000fe20000011415 */
[----:B------:R-:W2:Y:S01]  /*0e20*/  @!P2 LDC.64 R30, c[0x0][0x390] ;  /* 0x0000e400ff1eab82 */ /* 0x000ea20000000a00 */
[----:B------:R-:W-:-:S02]  /*0e30*/  MOV R65, RZ ;  /* 0x000000ff00417202 */ /* 0x000fc40000000f00 */
[----:B------:R-:W-:Y:S02]  /*0e40*/  @!P5 LEA.HI.X R11, R8, R11, R0, 0x1, P6 ;  /* 0x0000000b080bd211 */ /* 0x000fe400030f0c00 */
[----:B------:R-:W-:Y:S01]  /*0e50*/  ISETP.GE.AND.EX P3, PT, R29, UR15, PT, P3 ;  /* 0x0000000f1d007c0c */ /* 0x000fe2000bf66330 */
[----:B0-----:R-:W-:Y:S01]  /*0e60*/  @!P1 IMAD R0, R27, R4, RZ ;  /* 0x000000041b009224 */ /* 0x001fe200078e02ff */
[----:B------:R-:W-:Y:S01]  /*0e70*/  MOV R67, RZ ;  /* 0x000000ff00437202 */ /* 0x000fe20000000f00 */
[----:B------:R0:W3:Y:S01]  /*0e80*/  @!P5 LDG.E R65, desc[UR12][R10.64] ;  /* 0x0000000c0a41d981 */ /* 0x0000e2000c1e1900 */
[----:B------:R-:W-:Y:S01]  /*0e90*/  IADD3 R23, PT, PT, R3, 0xc0, RZ ;  /* 0x000000c003177810 */ /* 0x000fe20007ffe0ff */
[----:B------:R-:W-:Y:S02]  /*0ea0*/  @!P1 IMAD R13, R25, R5, R0 ;  /* 0x00000005190d9224 */ /* 0x000fe400078e0200 */
[----:B----4-:R-:W-:Y:S01]  /*0eb0*/  @!P2 IMAD R0, R33, R6, RZ ;  /* 0x000000062100a224 */ /* 0x010fe200078e02ff */
[----:B------:R4:W3:Y:S01]  /*0ec0*/  @!P4 LDG.E R67, desc[UR12][R16.64] ;  /* 0x0000000c1043c981 */ /* 0x0008e2000c1e1900 */
[----:B0-----:R-:W-:-:S04]  /*0ed0*/  @!P1 MOV R10, R86 ;  /* 0x00000056000a9202 */ /* 0x001fc80000000f00 */
[----:B------:R-:W0:Y:S01]  /*0ee0*/  @!P3 LDC.64 R8, c[0x0][0x3e0] ;  /* 0x0000f800ff08bb82 */ /* 0x000e220000000a00 */
[----:B------:R-:W-:Y:S02]  /*0ef0*/  @!P1 MOV R11, R89 ;  /* 0x00000059000b9202 */ /* 0x000fe40000000f00 */
[----:B------:R-:W-:Y:S02]  /*0f00*/  ISETP.GE.U32.AND P4, PT, R23, UR14, PT ;  /* 0x0000000e17007c0c */ /* 0x000fe4000bf86070 */
[----:B----4-:R-:W-:Y:S01]  /*0f10*/  SHF.R.S32.HI R17, RZ, 0x1f, R23 ;  /* 0x0000001fff117819 */ /* 0x010fe20000011417 */
[----:B------:R-:W-:Y:S01]  /*0f20*/  @!P1 IMAD.WIDE.U32 R4, R25, R4, R10 ;  /* 0x0000000419049225 */ /* 0x000fe200078e000a */
[----:B------:R-:W-:Y:S01]  /*0f30*/  @!P2 MOV R12, R86 ;  /* 0x00000056000ca202 */ /* 0x000fe20000000f00 */
[----:B------:R-:W4:Y:S01]  /*0f40*/  @!P3 LDC.64 R32, c[0x0][0x390] ;  /* 0x0000e400ff20bb82 */ /* 0x000f220000000a00 */
[----:B------:R-:W-:Y:S01]  /*0f50*/  ISETP.GE.AND.EX P4, PT, R17, UR15, PT, P4 ;  /* 0x0000000f11007c0c */ /* 0x000fe2000bf86340 */
[----:B------:R-:W-:Y:S01]  /*0f60*/  @!P2 IMAD R15, R19, R7, R0 ;  /* 0x00000007130fa224 */ /* 0x000fe200078e0200 */
[----:B------:R-:W-:-:S02]  /*0f70*/  @!P1 IADD3 R0, PT, PT, R5, R13, RZ ;  /* 0x0000000d05009210 */ /* 0x000fc40007ffe0ff */
[----:B------:R-:W-:Y:S02]  /*0f80*/  @!P2 MOV R13, R89 ;  /* 0x00000059000da202 */ /* 0x000fe40000000f00 */
[C---:B-1----:R-:W-:Y:S02]  /*0f90*/  @!P1 LEA R10, P5, R4.reuse, R34, 0x1 ;  /* 0x00000022040a9211 */ /* 0x042fe400078a08ff */
[----:B------:R-:W-:Y:S01]  /*0fa0*/  IADD3 R25, PT, PT, R3, 0xd0, RZ ;  /* 0x000000d003197810 */ /* 0x000fe20007ffe0ff */
[----:B------:R-:W-:Y:S01]  /*0fb0*/  @!P2 IMAD.WIDE.U32 R6, R19, R6, R12 ;  /* 0x000000061306a225 */ /* 0x000fe200078e000c */
[----:B------:R-:W-:Y:S02]  /*0fc0*/  @!P1 LEA.HI.X R11, R4, R35, R0, 0x1, P5 ;  /* 0x00000023040b9211 */ /* 0x000fe400028f0c00 */
[----:B------:R-:W-:Y:S01]  /*0fd0*/  ISETP.GE.U32.AND P5, PT, R25, UR14, PT ;  /* 0x0000000e19007c0c */ /* 0x000fe2000bfa6070 */
[----:B------:R-:W1:Y:S01]  /*0fe0*/  @!P4 LDC.64 R12, c[0x0][0x3e0] ;  /* 0x0000f800ff0ccb82 */ /* 0x000e620000000a00 */
[----:B------:R-:W-:-:S04]  /*0ff0*/  SHF.R.S32.HI R19, RZ, 0x1f, R25 ;  /* 0x0000001fff137819 */ /* 0x000fc80000011419 */
[----:B------:R-:W-:Y:S02]  /*1000*/  ISETP.GE.AND.EX P5, PT, R19, UR15, PT, P5 ;  /* 0x0000000f13007c0c */ /* 0x000fe4000bfa6350 */
[----:B------:R-:W-:Y:S02]  /*1010*/  @!P2 IADD3 R0, PT, PT, R7, R15, RZ ;  /* 0x0000000f0700a210 */ /* 0x000fe40007ffe0ff */
[C---:B--2---:R-:W-:Y:S02]  /*1020*/  @!P2 LEA R14, P6, R6.reuse, R30, 0x1 ;  /* 0x0000001e060ea211 */ /* 0x044fe400078c08ff */
[----:B------:R-:W-:Y:S02]  /*1030*/  MOV R63, RZ ;  /* 0x000000ff003f7202 */ /* 0x000fe40000000f00 */
[----:B------:R-:W-:Y:S01]  /*1040*/  @!P2 LEA.HI.X R15, R6, R31, R0, 0x1, P6 ;  /* 0x0000001f060fa211 */ /* 0x000fe200030f0c00 */
[----:B0-----:R-:W-:Y:S01]  /*1050*/  @!P3 IMAD R0, R29, R8, RZ ;  /* 0x000000081d00b224 */ /* 0x001fe200078e02ff */
[----:B------:R-:W-:-:S02]  /*1060*/  IADD3 R27, PT, PT, R3, 0xe0, RZ ;  /* 0x000000e0031b7810 */ /* 0x000fc40007ffe0ff */
[----:B------:R-:W-:Y:S01]  /*1070*/  @!P3 MOV R6, R86 ;  /* 0x000000560006b202 */ /* 0x000fe20000000f00 */
[----:B------:R-:W0:Y:S01]  /*1080*/  @!P5 LDC.64 R4, c[0x0][0x3e0] ;  /* 0x0000f800ff04db82 */ /* 0x000e220000000a00 */
[----:B------:R-:W-:Y:S01]  /*1090*/  @!P3 MOV R7, R89 ;  /* 0x000000590007b202 */ /* 0x000fe20000000f00 */
[----:B------:R-:W2:Y:S01]  /*10a0*/  @!P1 LDG.E R63, desc[UR12][R10.64] ;  /* 0x0000000c0a3f9981 */ /* 0x000ea2000c1e1900 */
[----:B------:R-:W-:Y:S01]  /*10b0*/  MOV R61, RZ ;  /* 0x000000ff003d7202 */ /* 0x000fe20000000f00 */
[----:B------:R-:W-:Y:S01]  /*10c0*/  @!P3 IMAD R31, R21, R9, R0 ;  /* 0x00000009151fb224 */ /* 0x000fe200078e0200 */
[----:B------:R-:W-:Y:S01]  /*10d0*/  ISETP.GE.U32.AND P1, PT, R27, UR14, PT ;  /* 0x0000000e1b007c0c */ /* 0x000fe2000bf26070 */
[----:B------:R-:W-:Y:S01]  /*10e0*/  @!P3 IMAD.WIDE.U32 R6, R21, R8, R6 ;  /* 0x000000081506b225 */ /* 0x000fe200078e0006 */
[----:B------:R-:W-:Y:S01]  /*10f0*/  SHF.R.S32.HI R29, RZ, 0x1f, R27 ;  /* 0x0000001fff1d7819 */ /* 0x000fe2000001141b */
[----:B------:R-:W5:Y:S01]  /*1100*/  @!P4 LDC.64 R8, c[0x0][0x390] ;  /* 0x0000e400ff08cb82 */ /* 0x000f620000000a00 */
[----:B------:R-:W-:Y:S01]  /*1110*/  IADD3 R2, PT, PT, R3, 0xf0, RZ ;  /* 0x000000f003027810 */ /* 0x000fe20007ffe0ff */
[----:B------:R4:W2:Y:S01]  /*1120*/  @!P2 LDG.E R61, desc[UR12][R14.64] ;  /* 0x0000000c0e3da981 */ /* 0x0008a2000c1e1900 */
[----:B------:R-:W-:-:S02]  /*1130*/  ISETP.GE.AND.EX P1, PT, R29, UR15, PT, P1 ;  /* 0x0000000f1d007c0c */ /* 0x000fc4000bf26310 */
[----:B------:R-:W-:Y:S02]  /*1140*/  @!P3 IADD3 R0, PT, PT, R7, R31, RZ ;  /* 0x0000001f0700b210 */ /* 0x000fe40007ffe0ff */
[----:B------:R-:W-:Y:S02]  /*1150*/  ISETP.GE.U32.AND P2, PT, R2, UR14, PT ;  /* 0x0000000e02007c0c */ /* 0x000fe4000bf46070 */
[----:B------:R-:W-:Y:S02]  /*1160*/  SHF.R.S32.HI R31, RZ, 0x1f, R2 ;  /* 0x0000001fff1f7819 */ /* 0x000fe40000011402 */
[C---:B----4-:R-:W-:Y:S01]  /*1170*/  @!P3 LEA R14, P6, R6.reuse, R32, 0x1 ;  /* 0x00000020060eb211 */ /* 0x050fe200078c08ff */
[----:B-1----:R-:W-:Y:S01]  /*1180*/  @!P4 IMAD R10, R17, R12, RZ ;  /* 0x0000000c110ac224 */ /* 0x002fe200078e02ff */
[----:B------:R-:W-:Y:S02]  /*1190*/  ISETP.GE.AND.EX P2, PT, R31, UR15, PT, P2 ;  /* 0x0000000f1f007c0c */ /* 0x000fe4000bf46320 */
[----:B------:R-:W-:-:S02]  /*11a0*/  @!P3 LEA.HI.X R15, R6, R33, R0, 0x1, P6 ;  /* 0x00000021060fb211 */ /* 0x000fc400030f0c00 */
[----:B------:R-:W1:Y:S01]  /*11b0*/  @!P5 LDC.64 R6, c[0x0][0x390] ;  /* 0x0000e400ff06db82 */ /* 0x000e620000000a00 */
[----:B------:R-:W-:Y:S01]  /*11c0*/  MOV R59, RZ ;  /* 0x000000ff003b7202 */ /* 0x000fe20000000f00 */
[----:B------:R-:W-:Y:S01]  /*11d0*/  @!P4 IMAD R21, R23, R13, R10 ;  /* 0x0000000d1715c224 */ /* 0x000fe200078e020a */
[----:B------:R-:W-:Y:S02]  /*11e0*/  @!P4 MOV R16, R86 ;  /* 0x000000560010c202 */ /* 0x000fe40000000f00 */
[----:B------:R-:W-:Y:S02]  /*11f0*/  @!P4 MOV R17, R89 ;  /* 0x000000590011c202 */ /* 0x000fe40000000f00 */
[----:B------:R-:W-:Y:S01]  /*1200*/  IADD3 R0, PT, PT, R3, 0x100, RZ ;  /* 0x0000010003007810 */ /* 0x000fe20007ffe0ff */
[----:B------:R-:W4:Y:S01]  /*1210*/  @!P1 LDC.64 R10, c[0x0][0x3e0] ;  /* 0x0000f800ff0a9b82 */ /* 0x000f220000000a00 */
[----:B------:R0:W2:Y:S02]  /*1220*/  @!P3 LDG.E R59, desc[UR12][R14.64] ;  /* 0x0000000c0e3bb981 */ /* 0x0000a4000c1e1900 */
[----:B0-----:R-:W-:Y:S01]  /*1230*/  @!P5 IMAD R18, R19, R4, RZ ;  /* 0x000000041312d224 */ /* 0x001fe200078e02ff */
[----:B------:R-:W-:Y:S01]  /*1240*/  ISETP.GE.U32.AND P3, PT, R0, UR14, PT ;  /* 0x0000000e00007c0c */ /* 0x000fe2000bf66070 */
[----:B------:R-:W-:Y:S01]  /*1250*/  @!P4 IMAD.WIDE.U32 R16, R23, R12, R16 ;  /* 0x0000000c1710c225 */ /* 0x000fe200078e0010 */
[----:B------:R-:W-:-:S02]  /*1260*/  SHF.R.S32.HI R33, RZ, 0x1f, R0 ;  /* 0x0000001fff217819 */ /* 0x000fc40000011400 */
[----:B------:R-:W0:Y:S01]  /*1270*/  @!P2 LDC.64 R12, c[0x0][0x3e0] ;  /* 0x0000f800ff0cab82 */ /* 0x000e220000000a00 */
[----:B------:R-:W-:Y:S02]  /*1280*/  @!P5 MOV R14, R86 ;  /* 0x00000056000ed202 */ /* 0x000fe40000000f00 */
[----:B------:R-:W-:Y:S01]  /*1290*/  @!P5 MOV R15, R89 ;  /* 0x00000059000fd202 */ /* 0x000fe20000000f00 */
[----:B------:R-:W-:Y:S01]  /*12a0*/  @!P5 IMAD R23, R25, R5, R18 ;  /* 0x000000051917d224 */ /* 0x000fe200078e0212 */
[----:B------:R-:W-:Y:S01]  /*12b0*/  ISETP.GE.AND.EX P3, PT, R33, UR15, PT, P3 ;  /* 0x0000000f21007c0c */ /* 0x000fe2000bf66330 */
[----:B------:R-:W-:-:S03]  /*12c0*/  @!P5 IMAD.WIDE.U32 R4, R25, R4, R14 ;  /* 0x000000041904d225 */ /* 0x000fc600078e000e */
[----:B------:R-:W0:Y:S01]  /*12d0*/  @!P1 LDC.64 R14, c[0x0][0x390] ;  /* 0x0000e400ff0e9b82 */ /* 0x000e220000000a00 */
[----:B------:R-:W-:Y:S02]  /*12e0*/  @!P4 IADD3 R17, PT, PT, R17, R21, RZ ;  /* 0x000000151111c210 */ /* 0x000fe40007ffe0ff */
[C---:B-----5:R-:W-:Y:S02]  /*12f0*/  @!P4 LEA R18, P6, R16.reuse, R8, 0x1 ;  /* 0x000000081012c211 */ /* 0x060fe400078c08ff */
[----:B------:R-:W-:Y:S02]  /*1300*/  @!P5 IADD3 R5, PT, PT, R5, R23, RZ ;  /* 0x000000170505d210 */ /* 0x000fe40007ffe0ff */
[----:B------:R-:W-:Y:S02]  /*1310*/  @!P4 LEA.HI.X R19, R16, R9, R17, 0x1, P6 ;  /* 0x000000091013c211 */ /* 0x000fe400030f0c11 */
[----:B------:R-:W-:Y:S01]  /*1320*/  MOV R8, RZ ;  /* 0x000000ff00087202 */ /* 0x000fe20000000f00 */
[----:B------:R-:W5:Y:S01]  /*1330*/  @!P2 LDC.64 R16, c[0x0][0x390] ;  /* 0x0000e400ff10ab82 */ /* 0x000f620000000a00 */
[----:B-1----:R-:W-:-:S02]  /*1340*/  @!P5 LEA R20, P6, R4, R6, 0x1 ;  /* 0x000000060414d211 */ /* 0x002fc400078c08ff */
[----:B------:R-:W-:Y:S02]  /*1350*/  IADD3 R23, PT, PT, R3, 0x110, RZ ;  /* 0x0000011003177810 */ /* 0x000fe40007ffe0ff */
[----:B------:R-:W-:Y:S01]  /*1360*/  @!P5 LEA.HI.X R21, R4, R7, R5, 0x1, P6 ;  /* 0x000000070415d211 */ /* 0x000fe200030f0c05 */
[----:B------:R1:W2:Y:S01]  /*1370*/  @!P4 LDG.E R8, desc[UR12][R18.64] ;  /* 0x0000000c1208c981 */ /* 0x0002a2000c1e1900 */
[----:B----4-:R-:W-:Y:S01]  /*1380*/  @!P1 IMAD R22, R29, R10, RZ ;  /* 0x0000000a1d169224 */ /* 0x010fe200078e02ff */
[----:B------:R-:W4:Y:S01]  /*1390*/  @!P3 LDC.64 R4, c[0x0][0x3e0] ;  /* 0x0000f800ff04bb82 */ /* 0x000f220000000a00 */
[----:B------:R-:W-:Y:S02]  /*13a0*/  @!P1 MOV R24, R86 ;  /* 0x0000005600189202 */ /* 0x000fe40000000f00 */
[----:B------:R-:W-:Y:S02]  /*13b0*/  @!P1 MOV R25, R89 ;  /* 0x0000005900199202 */ /* 0x000fe40000000f00 */
[----:B------:R-:W-:-:S02]  /*13c0*/  ISETP.GE.U32.AND P4, PT, R23, UR14, PT ;  /* 0x0000000e17007c0c */ /* 0x000fc4000bf86070 */
[----:B------:R-:W-:Y:S01]  /*13d0*/  SHF.R.S32.HI R29, RZ, 0x1f, R23 ;  /* 0x0000001fff1d7819 */ /* 0x000fe20000011417 */
[C---:B------:R-:W-:Y:S01]  /*13e0*/  @!P1 IMAD R7, R27.reuse, R11, R22 ;  /* 0x0000000b1b079224 */ /* 0x040fe200078e0216 */
[----:B------:R-:W-:Y:S01]  /*13f0*/  MOV R6, RZ ;  /* 0x000000ff00067202 */ /* 0x000fe20000000f00 */
[----:B------:R-:W-:Y:S01]  /*1400*/  @!P1 IMAD.WIDE.U32 R24, R27, R10, R24 ;  /* 0x0000000a1b189225 */ /* 0x000fe200078e0018 */
[----:B------:R-:W-:Y:S02]  /*1410*/  ISETP.GE.AND.EX P4, PT, R29, UR15, PT, P4 ;  /* 0x0000000f1d007c0c */ /* 0x000fe4000bf86340 */
[----:B------:R-:W-:Y:S01]  /*1420*/  @!P2 MOV R10, R86 ;  /* 0x00000056000aa202 */ /* 0x000fe20000000f00 */
[-C--:B0-----:R-:W-:Y:S01]  /*1430*/  @!P2 IMAD R31, R31, R12.reuse, RZ ;  /* 0x0000000c1f1fa224 */ /* 0x081fe200078e02ff */
[----:B------:R-:W-:Y:S01]  /*1440*/  @!P2 MOV R11, R89 ;  /* 0x00000059000ba202 */ /* 0x000fe20000000f00 */
[----:B------:R0:W2:Y:S01]  /*1450*/  @!P5 LDG.E R6, desc[UR12][R20.64] ;  /* 0x0000000c1406d981 */ /* 0x0000a2000c1e1900 */
[----:B------:R-:W-:Y:S01]  /*1460*/  IADD3 R22, PT, PT, R3, 0x120, RZ ;  /* 0x0000012003167810 */ /* 0x000fe20007ffe0ff */
[C---:B------:R-:W-:Y:S01]  /*1470*/  @!P2 IMAD R9, R2.reuse, R13, R31 ;  /* 0x0000000d0209a224 */ /* 0x040fe200078e021f */
[----:B------:R-:W-:Y:S01]  /*1480*/  @!P1 IADD3 R7, PT, PT, R25, R7, RZ ;  /* 0x0000000719079210 */ /* 0x000fe20007ffe0ff */
[----:B------:R-:W-:Y:S01]  /*1490*/  @!P2 IMAD.WIDE.U32 R12, R2, R12, R10 ;  /* 0x0000000c020ca225 */ /* 0x000fe200078e000a */
[----:B-1----:R-:W-:Y:S01]  /*14a0*/  @!P1 LEA R18, P6, R24, R14, 0x1 ;  /* 0x0000000e18129211 */ /* 0x002fe200078c08ff */
[----:B------:R-:W1:Y:S01]  /*14b0*/  @!P3 LDC.64 R10, c[0x0][0x390] ;  /* 0x0000e400ff0abb82 */ /* 0x000e620000000a00 */
[----:B------:R-:W-:-:S02]  /*14c0*/  ISETP.GE.U32.AND P5, PT, R22, UR14, PT ;  /* 0x0000000e16007c0c */ /* 0x000fc4000bfa6070 */
[----:B------:R-:W-:Y:S02]  /*14d0*/  SHF.R.S32.HI R31, RZ, 0x1f, R22 ;  /* 0x0000001fff1f7819 */ /* 0x000fe40000011416 */
[----:B------:R-:W-:Y:S02]  /*14e0*/  @!P1 LEA.HI.X R19, R24, R15, R7, 0x1, P6 ;  /* 0x0000000f18139211 */ /* 0x000fe400030f0c07 */
[----:B------:R-:W-:Y:S01]  /*14f0*/  ISETP.GE.AND.EX P5, PT, R31, UR15, PT, P5 ;  /* 0x0000000f1f007c0c */ /* 0x000fe2000bfa6350 */
[----:B------:R-:W1:Y:S01]  /*1500*/  @!P4 LDC.64 R14, c[0x0][0x3e0] ;  /* 0x0000f800ff0ecb82 */ /* 0x000e620000000a00 */
[----:B------:R-:W-:Y:S01]  /*1510*/  MOV R7, RZ ;  /* 0x000000ff00077202 */ /* 0x000fe20000000f00 */
[----:B----4-:R-:W-:Y:S01]  /*1520*/  @!P3 IMAD R33, R33, R4, RZ ;  /* 0x000000042121b224 */ /* 0x010fe200078e02ff */
[----:B------:R-:W-:Y:S02]  /*1530*/  @!P2 IADD3 R2, PT, PT, R13, R9, RZ ;  /* 0x000000090d02a210 */ /* 0x000fe40007ffe0ff */
[----:B-----5:R-:W-:-:S02]  /*1540*/  @!P2 LEA R16, P6, R12, R16, 0x1 ;  /* 0x000000100c10a211 */ /* 0x020fc400078c08ff */
[----:B------:R4:W5:Y:S01]  /*1550*/  @!P1 LDG.E R7, desc[UR12][R18.64] ;  /* 0x0000000c12079981 */ /* 0x000962000c1e1900 */
[----:B------:R-:W-:Y:S01]  /*1560*/  IADD3 R24, PT, PT, R3, 0x130, RZ ;  /* 0x0000013003187810 */ /* 0x000fe20007ffe0ff */
[----:B------:R-:W-:Y:S01]  /*1570*/  @!P3 IMAD R33, R0, R5, R33 ;  /* 0x000000050021b224 */ /* 0x000fe200078e0221 */
[----:B------:R-:W-:Y:S01]  /*1580*/  MOV R9, RZ ;  /* 0x000000ff00097202 */ /* 0x000fe20000000f00 */
[----:B0-----:R-:W0:Y:S01]  /*1590*/  @!P4 LDC.64 R20, c[0x0][0x390] ;  /* 0x0000e400ff14cb82 */ /* 0x001e220000000a00 */
[----:B------:R-:W-:Y:S02]  /*15a0*/  @!P2 LEA.HI.X R17, R12, R17, R2, 0x1, P6 ;  /* 0x000000110c11a211 */ /* 0x000fe400030f0c02 */
[----:B----4-:R-:W-:-:S03]  /*15b0*/  @!P3 MOV R18, R86 ;  /* 0x000000560012b202 */ /* 0x010fc60000000f00 */
[----:B------:R4:W5:Y:S01]  /*15c0*/  @!P2 LDG.E R9, desc[UR12][R16.64] ;  /* 0x0000000c1009a981 */ /* 0x000962000c1e1900 */
[----:B------:R-:W-:Y:S01]  /*15d0*/  @!P3 MOV R19, R89 ;  /* 0x000000590013b202 */ /* 0x000fe20000000f00 */
[----:B------:R-:W0:Y:S01]  /*15e0*/  @!P5 LDC.64 R12, c[0x0][0x3e0] ;  /* 0x0000f800ff0cdb82 */ /* 0x000e220000000a00 */
[----:B------:R-:W-:Y:S02]  /*15f0*/  ISETP.GE.U32.AND P1, PT, R24, UR14, PT ;  /* 0x0000000e18007c0c */ /* 0x000fe4000bf26070 */
[----:B------:R-:W-:Y:S01]  /*1600*/  SHF.R.S32.HI R25, RZ, 0x1f, R24 ;  /* 0x0000001fff197819 */ /* 0x000fe20000011418 */
[----:B------:R-:W-:Y:S01]  /*1610*/  @!P3 IMAD.WIDE.U32 R4, R0, R4, R18 ;  /* 0x000000040004b225 */ /* 0x000fe200078e0012 */
[----:B------:R-:W-:Y:S02]  /*1620*/  IADD3 R0, PT, PT, R3, 0x140, RZ ;  /* 0x0000014003007810 */ /* 0x000fe40007ffe0ff */
[----:B------:R-:W-:Y:S01]  /*1630*/  ISETP.GE.AND.EX P2, PT, R25, UR15, PT, P1 ;  /* 0x0000000f19007c0c */ /* 0x000fe2000bf46310 */
[----:B------:R-:W0:Y:S01]  /*1640*/  @!P5 LDC.64 R18, c[0x0][0x390] ;  /* 0x0000e400ff12db82 */ /* 0x000e220000000a00 */
[----:B------:R-:W-:-:S02]  /*1650*/  @!P3 IADD3 R2, PT, PT, R5, R33, RZ ;  /* 0x000000210502b210 */ /* 0x000fc40007ffe0ff */
[----:B------:R-:W-:Y:S02]  /*1660*/  ISETP.GE.U32.AND P1, PT, R0, UR14, PT ;  /* 0x0000000e00007c0c */ /* 0x000fe4000bf26070 */
[----:B------:R-:W-:Y:S02]  /*1670*/  SHF.R.S32.HI R33, RZ, 0x1f, R0 ;  /* 0x0000001fff217819 */ /* 0x000fe40000011400 */
[C---:B-1----:R-:W-:Y:S02]  /*1680*/  @!P3 LEA R26, P6, R4.reuse, R10, 0x1 ;  /* 0x0000000a041ab211 */ /* 0x042fe400078c08ff */
[----:B------:R-:W-:Y:S02]  /*1690*/  ISETP.GE.AND.EX P1, PT, R33, UR15, PT, P1 ;  /* 0x0000000f21007c0c */ /* 0x000fe4000bf26310 */
[----:B------:R-:W-:Y:S01]  /*16a0*/  @!P3 LEA.HI.X R27, R4, R11, R2, 0x1, P6 ;  /* 0x0000000b041bb211 */ /* 0x000fe200030f0c02 */
[----:B------:R-:W-:Y:S01]  /*16b0*/  @!P4 IMAD R2, R29, R14, RZ ;  /* 0x0000000e1d02c224 */ /* 0x000fe200078e02ff */
[----:B----4-:R-:W-:Y:S01]  /*16c0*/  @!P4 MOV R16, R86 ;  /* 0x000000560010c202 */ /* 0x010fe20000000f00 */
[----:B------:R-:W1:Y:S01]  /*16d0*/  @!P2 LDC.64 R4, c[0x0][0x3e0] ;  /* 0x0000f800ff04ab82 */ /* 0x000e620000000a00 */
[----:B------:R-:W-:Y:S01]  /*16e0*/  @!P4 MOV R17, R89 ;  /* 0x000000590011c202 */ /* 0x000fe20000000f00 */
[----:B------:R-:W-:-:S02]  /*16f0*/  @!P4 IMAD R29, R23, R15, R2 ;  /* 0x0000000f171dc224 */ /* 0x000fc400078e0202 */
[----:B------:R-:W-:Y:S01]  /*1700*/  @!P4 IMAD.WIDE.U32 R14, R23, R14, R16 ;  /* 0x0000000e170ec225 */ /* 0x000fe200078e0010 */
[----:B------:R-:W-:-:S03]  /*1710*/  MOV R11, RZ ;  /* 0x000000ff000b7202 */ /* 0x000fc60000000f00 */
[----:B------:R-:W4:Y:S01]  /*1720*/  @!P1 LDC.64 R16, c[0x0][0x3e0] ;  /* 0x0000f800ff109b82 */ /* 0x000f220000000a00 */
[----:B------:R-:W-:Y:S01]  /*1730*/  @!P5 MOV R28, R86 ;  /* 0x00000056001cd202 */ /* 0x000fe20000000f00 */
[-C--:B0-----:R-:W-:Y:S01]  /*1740*/  @!P5 IMAD R31, R31, R12.reuse, RZ ;  /* 0x0000000c1f1fd224 */ /* 0x081fe200078e02ff */
[----:B------:R-:W-:Y:S02]  /*1750*/  @!P4 IADD3 R10, PT, PT, R15, R29, RZ ;  /* 0x0000001d0f0ac210 */ /* 0x000fe40007ffe0ff */
[----:B------:R-:W-:Y:S01]  /*1760*/  @!P5 MOV R29, R89 ;  /* 0x00000059001dd202 */ /* 0x000fe20000000f00 */
[----:B------:R0:W5:Y:S01]  /*1770*/  @!P3 LDG.E R11, desc[UR12][R26.64] ;  /* 0x0000000c1a0bb981 */ /* 0x000162000c1e1900 */
[----:B------:R-:W-:Y:S01]  /*1780*/  IADD3 R2, PT, PT, R3, 0x150, RZ ;  /* 0x0000015003027810 */ /* 0x000fe20007ffe0ff */
[C---:B------:R-:W-:Y:S02]  /*1790*/  @!P5 IMAD R35, R22.reuse, R13, R31 ;  /* 0x0000000d1623d224 */ /* 0x040fe400078e021f */
[----:B------:R-:W-:Y:S01]  /*17a0*/  @!P5 IMAD.WIDE.U32 R22, R22, R12, R28 ;  /* 0x0000000c1616d225 */ /* 0x000fe200078e001c */
[----:B------:R-:W-:-:S02]  /*17b0*/  ISETP.GE.U32.AND P3, PT, R2, UR14, PT ;  /* 0x0000000e02007c0c */ /* 0x000fc4000bf66070 */
[----:B------:R-:W-:Y:S02]  /*17c0*/  SHF.R.S32.HI R31, RZ, 0x1f, R2 ;  /* 0x0000001fff1f7819 */ /* 0x000fe40000011402 */
[C---:B0-----:R-:W-:Y:S02]  /*17d0*/  @!P4 LEA R26, P6, R14.reuse, R20, 0x1 ;  /* 0x000000140e1ac211 */ /* 0x041fe400078c08ff */
[----:B------:R-:W-:Y:S02]  /*17e0*/  ISETP.GE.AND.EX P3, PT, R31, UR15, PT, P3 ;  /* 0x0000000f1f007c0c */ /* 0x000fe4000bf66330 */
[----:B------:R-:W-:Y:S02]  /*17f0*/  @!P4 LEA.HI.X R27, R14, R21, R10, 0x1, P6 ;  /* 0x000000150e1bc211 */ /* 0x000fe400030f0c0a */
[----:B------:R-:W0:Y:S01]  /*1800*/  @!P2 LDC.64 R20, c[0x0][0x390] ;  /* 0x0000e400ff14ab82 */ /* 0x000e220000000a00 */
[----:B------:R-:W-:Y:S02]  /*1810*/  @!P5 IADD3 R10, PT, PT, R23, R35, RZ ;  /* 0x00000023170ad210 */ /* 0x000fe40007ffe0ff */
[----:B------:R-:W-:-:S02]  /*1820*/  @!P5 LEA R28, P6, R22, R18, 0x1 ;  /* 0x00000012161cd211 */ /* 0x000fc400078c08ff */
[----:B------:R-:W-:Y:S02]  /*1830*/  MOV R13, RZ ;  /* 0x000000ff000d7202 */ /* 0x000fe40000000f00 */
[----:B------:R-:W-:Y:S02]  /*1840*/  @!P5 LEA.HI.X R29, R22, R19, R10, 0x1, P6 ;  /* 0x00000013161dd211 */ /* 0x000fe400030f0c0a */
[----:B------:R-:W3:Y:S01]  /*1850*/  @!P1 LDC.64 R22, c[0x0][0x390] ;  /* 0x0000e400ff169b82 */ /* 0x000ee20000000a00 */
[----:B------:R-:W-:Y:S01]  /*1860*/  MOV R14, RZ ;  /* 0x000000ff000e7202 */ /* 0x000fe20000000f00 */
[----:B------:R1:W5:Y:S01]  /*1870*/  @!P4 LDG.E R13, desc[UR12][R26.64] ;  /* 0x0000000c1a0dc981 */ /* 0x000362000c1e1900 */
[----:B----4-:R-:W-:Y:S01]  /*1880*/  @!P1 IMAD R33, R33, R16, RZ ;  /* 0x0000001021219224 */ /* 0x010fe200078e02ff */
[----:B------:R-:W-:Y:S01]  /*1890*/  IADD3 R10, PT, PT, R3, 0x170, RZ ;  /* 0x00000170030a7810 */ /* 0x000fe20007ffe0ff */
[----:B-1----:R-:W-:Y:S01]  /*18a0*/  @!P2 IMAD R25, R25, R4, RZ ;  /* 0x000000041919a224 */ /* 0x002fe200078e02ff */
[----:B------:R-:W-:Y:S01]  /*18b0*/  IADD3 R32, PT, PT, R3, 0x160, RZ ;  /* 0x0000016003207810 */ /* 0x000fe20007ffe0ff */
[----:B------:R1:W4:Y:S01]  /*18c0*/  @!P5 LDG.E R14, desc[UR12][R28.64] ;  /* 0x0000000c1c0ed981 */ /* 0x000322000c1e1900 */
[----:B------:R-:W1:Y:S01]  /*18d0*/  @!P3 LDC.64 R18, c[0x0][0x3e0] ;  /* 0x0000f800ff12bb82 */ /* 0x000e620000000a00 */
[----:B------:R-:W-:Y:S01]  /*18e0*/  @!P1 IMAD R15, R0, R17, R33 ;  /* 0x00000011000f9224 */ /* 0x000fe200078e0221 */
[----:B------:R-:W-:-:S02]  /*18f0*/  @!P2 MOV R26, R86 ;  /* 0x00000056001aa202 */ /* 0x000fc40000000f00 */
[----:B------:R-:W-:Y:S01]  /*1900*/  @!P2 MOV R27, R89 ;  /* 0x00000059001ba202 */ /* 0x000fe20000000f00 */
[----:B------:R-:W-:Y:S01]  /*1910*/  @!P2 IMAD R25, R24, R5, R25 ;  /* 0x000000051819a224 */ /* 0x000fe200078e0219 */
[----:B------:R-:W-:Y:S02]  /*1920*/  ISETP.GE.U32.AND P5, PT, R10, UR14, PT ;  /* 0x0000000e0a007c0c */ /* 0x000fe4000bfa6070 */
[----:B------:R-:W-:Y:S01]  /*1930*/  SHF.R.S32.HI R35, RZ, 0x1f, R10 ;  /* 0x0000001fff237819 */ /* 0x000fe2000001140a */
[----:B------:R-:W-:Y:S01]  /*1940*/  @!P2 IMAD.WIDE.U32 R4, R24, R4, R26 ;  /* 0x000000041804a225 */ /* 0x000fe200078e001a */
[----:B------:R-:W-:Y:S02]  /*1950*/  ISETP.GE.U32.AND P4, PT, R32, UR14, PT ;  /* 0x0000000e20007c0c */ /* 0x000fe4000bf86070 */
[----:B------:R-:W-:Y:S02]  /*1960*/  SHF.R.S32.HI R33, RZ, 0x1f, R32 ;  /* 0x0000001fff217819 */ /* 0x000fe40000011420 */
[----:B------:R-:W-:-:S02]  /*1970*/  @!P1 MOV R26, R86 ;  /* 0x00000056001a9202 */ /* 0x000fc40000000f00 */
[----:B------:R-:W-:Y:S02]  /*1980*/  @!P1 MOV R27, R89 ;  /* 0x00000059001b9202 */ /* 0x000fe40000000f00 */
[----:B------:R-:W-:Y:S02]  /*1990*/  ISETP.GE.AND.EX P5, PT, R35, UR15, PT, P5 ;  /* 0x0000000f23007c0c */ /* 0x000fe4000bfa6350 */
[----:B------:R-:W-:Y:S01]  /*19a0*/  ISETP.GE.AND.EX P4, PT, R33, UR15, PT, P4 ;  /* 0x0000000f21007c0c */ /* 0x000fe2000bf86340 */
[----:B------:R-:W-:Y:S01]  /*19b0*/  @!P1 IMAD.WIDE.U32 R26, R0, R16, R26 ;  /* 0x00000010001a9225 */ /* 0x000fe200078e001a */
[----:B------:R-:W-:Y:S02]  /*19c0*/  @!P2 IADD3 R5, PT, PT, R5, R25, RZ ;  /* 0x000000190505a210 */ /* 0x000fe40007ffe0ff */
[----:B0-----:R-:W-:Y:S02]  /*19d0*/  @!P2 LEA R24, P6, R4, R20, 0x1 ;  /* 0x000000140418a211 */ /* 0x001fe400078c08ff */
[----:B------:R-:W-:-:S02]  /*19e0*/  @!P1 IADD3 R0, PT, PT, R27, R15, RZ ;  /* 0x0000000f1b009210 */ /* 0x000fc40007ffe0ff */
[----:B------:R-:W-:Y:S02]  /*19f0*/  @!P2 LEA.HI.X R25, R4, R21, R5, 0x1, P6 ;  /* 0x000000150419a211 */ /* 0x000fe400030f0c05 */
[----:B------:R-:W0:Y:S01]  /*1a00*/  @!P3 LDC.64 R4, c[0x0][0x390] ;  /* 0x0000e400ff04bb82 */ /* 0x000e220000000a00 */
[C---:B---3--:R-:W-:Y:S02]  /*1a10*/  @!P1 LEA R20, P6, R26.reuse, R22, 0x1 ;  /* 0x000000161a149211 */ /* 0x048fe400078c08ff */
[----:B------:R-:W-:Y:S02]  /*1a20*/  MOV R17, RZ ;  /* 0x000000ff00117202 */ /* 0x000fe40000000f00 */
[----:B------:R-:W-:-:S03]  /*1a30*/  @!P1 LEA.HI.X R21, R26, R23, R0, 0x1, P6 ;  /* 0x000000171a159211 */ /* 0x000fc600030f0c00 */
[----:B-1----:R-:W1:Y:S01]  /*1a40*/  @!P5 LDC.64 R28, c[0x0][0x3e0] ;  /* 0x0000f800ff1cdb82 */ /* 0x002e620000000a00 */
[----:B------:R-:W-:Y:S01]  /*1a50*/  @!P3 IMAD R31, R31, R18, RZ ;  /* 0x000000121f1fb224 */ /* 0x000fe200078e02ff */
[----:B------:R-:W-:Y:S01]  /*1a60*/  IADD3 R15, PT, PT, R3, 0x180, RZ ;  /* 0x00000180030f7810 */ /* 0x000fe20007ffe0ff */
[----:B------:R3:W4:Y:S05]  /*1a70*/  @!P2 LDG.E R17, desc[UR12][R24.64] ;  /* 0x0000000c1811a981 */ /* 0x00072a000c1e1900 */
[----:B------:R-:W1:Y:S01]  /*1a80*/  @!P4 LDC.64 R22, c[0x0][0x3e0] ;  /* 0x0000f800ff16cb82 */ /* 0x000e620000000a00 */
[----:B------:R-:W-:Y:S01]  /*1a90*/  @!P3 IMAD R27, R2, R19, R31 ;  /* 0x00000013021bb224 */ /* 0x000fe200078e021f */
[----:B------:R-:W-:-:S02]  /*1aa0*/  ISETP.GE.U32.AND P2, PT, R15, UR14, PT ;  /* 0x0000000e0f007c0c */ /* 0x000fc4000bf46070 */
[----:B------:R-:W-:Y:S02]  /*1ab0*/  SHF.R.S32.HI R37, RZ, 0x1f, R15 ;  /* 0x0000001fff257819 */ /* 0x000fe4000001140f */
[----:B------:R-:W-:Y:S02]  /*1ac0*/  @!P3 MOV R30, R86 ;  /* 0x00000056001eb202 */ /* 0x000fe40000000f00 */
[----:B------:R-:W-:Y:S01]  /*1ad0*/  @!P3 MOV R31, R89 ;  /* 0x00000059001fb202 */ /* 0x000fe20000000f00 */
[----:B---3--:R-:W3:Y:S01]  /*1ae0*/  @!P4 LDC.64 R24, c[0x0][0x390] ;  /* 0x0000e400ff18cb82 */ /* 0x008ee20000000a00 */
[----:B------:R-:W-:Y:S02]  /*1af0*/  IADD3 R0, PT, PT, R3, 0x190, RZ ;  /* 0x0000019003007810 */ /* 0x000fe40007ffe0ff */
[----:B------:R-:W-:Y:S02]  /*1b00*/  MOV R19, RZ ;  /* 0x000000ff00137202 */ /* 0x000fe40000000f00 */
[----:B------:R-:W-:Y:S01]  /*1b10*/  ISETP.GE.AND.EX P2, PT, R37, UR15, PT, P2 ;  /* 0x0000000f25007c0c */ /* 0x000fe2000bf46320 */
[----:B------:R-:W-:Y:S01]  /*1b20*/  @!P3 IMAD.WIDE.U32 R30, R2, R18, R30 ;  /* 0x00000012021eb225 */ /* 0x000fe200078e001e */
[----:B------:R-:W-:-:S02]  /*1b30*/  ISETP.GE.U32.AND P6, PT, R0, UR14, PT ;  /* 0x0000000e00007c0c */ /* 0x000fc4000bfc6070 */
[----:B------:R-:W-:Y:S01]  /*1b40*/  SHF.R.S32.HI R41, RZ, 0x1f, R0 ;  /* 0x0000001fff297819 */ /* 0x000fe20000011400 */
[----:B------:R1:W4:Y:S01]  /*1b50*/  @!P1 LDG.E R19, desc[UR12][R20.64] ;  /* 0x0000000c14139981 */ /* 0x000322000c1e1900 */
[----:B------:R-:W-:Y:S02]  /*1b60*/  @!P3 IADD3 R2, PT, PT, R31, R27, RZ ;  /* 0x0000001b1f02b210 */ /* 0x000fe40007ffe0ff */
[----:B------:R-:W-:Y:S01]  /*1b70*/  ISETP.GE.AND.EX P1, PT, R41, UR15, PT, P6 ;  /* 0x0000000f29007c0c */ /* 0x000fe2000bf26360 */
[----:B------:R-:W3:Y:S01]  /*1b80*/  @!P5 LDC.64 R26, c[0x0][0x390] ;  /* 0x0000e400ff1adb82 */ /* 0x000ee20000000a00 */
[C---:B0-----:R-:W-:Y:S01]  /*1b90*/  @!P3 LEA R38, P6, R30.reuse, R4, 0x1 ;  /* 0x000000041e26b211 */ /* 0x041fe200078c08ff */
[----:B-1----:R-:W-:Y:S01]  /*1ba0*/  @!P5 IMAD R35, R35, R28, RZ ;  /* 0x0000001c2323d224 */ /* 0x002fe200078e02ff */
[----:B------:R-:W-:Y:S01]  /*1bb0*/  @!P4 MOV R31, R89 ;  /* 0x00000059001fc202 */ /* 0x000fe20000000f00 */
[----:B------:R-:W-:Y:S01]  /*1bc0*/  @!P4 IMAD R33, R33, R22, RZ ;  /* 0x000000162121c224 */ /* 0x000fe200078e02ff */
[----:B------:R-:W-:-:S02]  /*1bd0*/  @!P3 LEA.HI.X R39, R30, R5, R2, 0x1, P6 ;  /* 0x000000051e27b211 */ /* 0x000fc400030f0c02 */
[-C--:B------:R-:W-:Y:S01]  /*1be0*/  @!P4 MOV R30, R86.reuse ;  /* 0x00000056001ec202 */ /* 0x080fe20000000f00 */
[----:B------:R-:W0:Y:S01]  /*1bf0*/  @!P2 LDC.64 R20, c[0x0][0x3e0] ;  /* 0x0000f800ff14ab82 */ /* 0x000e220000000a00 */
[----:B------:R-:W-:Y:S01]  /*1c00*/  MOV R36, RZ ;  /* 0x000000ff00247202 */ /* 0x000fe20000000f00 */
[----:B------:R-:W-:Y:S01]  /*1c10*/  @!P5 IMAD R29, R10, R29, R35 ;  /* 0x0000001d0a1dd224 */ /* 0x000fe200078e0223 */
[----:B------:R-:W-:Y:S01]  /*1c20*/  @!P5 MOV R34, R86 ;  /* 0x000000560022d202 */ /* 0x000fe20000000f00 */
[C---:B------:R-:W-:Y:S01]  /*1c30*/  @!P4 IMAD R23, R32.reuse, R23, R33 ;  /* 0x000000172017c224 */ /* 0x040fe200078e0221 */
[----:B------:R-:W-:Y:S01]  /*1c40*/  @!P5 MOV R35, R89 ;  /* 0x000000590023d202 */ /* 0x000fe20000000f00 */
[----:B------:R-:W-:Y:S01]  /*1c50*/  @!P4 IMAD.WIDE.U32 R32, R32, R22, R30 ;  /* 0x000000162020c225 */ /* 0x000fe200078e001e */
[----:B------:R1:W4:Y:S01]  /*1c60*/  @!P3 LDG.E R36, desc[UR12][R38.64] ;  /* 0x0000000c2624b981 */ /* 0x000322000c1e1900 */
[----:B------:R-:W1:Y:S02]  /*1c70*/  @!P1 LDC.64 R4, c[0x0][0x3e0] ;  /* 0x0000f800ff049b82 */ /* 0x000e640000000a00 */
[----:B------:R-:W-:Y:S01]  /*1c80*/  @!P5 IMAD.WIDE.U32 R34, R10, R28, R34 ;  /* 0x0000001c0a22d225 */ /* 0x000fe200078e0022 */
[----:B------:R-:W-:-:S02]  /*1c90*/  @!P4 IADD3 R12, PT, PT, R33, R23, RZ ;  /* 0x00000017210cc210 */ /* 0x000fc40007ffe0ff */
[C---:B---3--:R-:W-:Y:S02]  /*1ca0*/  @!P4 LEA R30, P3, R32.reuse, R24, 0x1 ;  /* 0x00000018201ec211 */ /* 0x048fe400078608ff */
[----:B------:R-:W-:Y:S01]  /*1cb0*/  IADD3 R2, PT, PT, R3, 0x1a0, RZ ;  /* 0x000001a003027810 */ /* 0x000fe20007ffe0ff */
[----:B------:R-:W3:Y:S01]  /*1cc0*/  @!P2 LDC.64 R22, c[0x0][0x390] ;  /* 0x0000e400ff16ab82 */ /* 0x000ee20000000a00 */
[----:B------:R-:W-:Y:S02]  /*1cd0*/  @!P5 IADD3 R10, PT, PT, R35, R29, RZ ;  /* 0x0000001d230ad210 */ /* 0x000fe40007ffe0ff */
[----:B------:R-:W-:Y:S02]  /*1ce0*/  @!P4 LEA.HI.X R31, R32, R25, R12, 0x1, P3 ;  /* 0x00000019201fc211 */ /* 0x000fe400018f0c0c */
[----:B------:R-:W-:Y:S02]  /*1cf0*/  ISETP.GE.U32.AND P3, PT, R2, UR14, PT ;  /* 0x0000000e02007c0c */ /* 0x000fe4000bf66070 */
[----:B------:R-:W-:Y:S01]  /*1d00*/  SHF.R.S32.HI R35, RZ, 0x1f, R2 ;  /* 0x0000001fff237819 */ /* 0x000fe20000011402 */
[----:B------:R-:W2:Y:S01]  /*1d10*/  @!P1 LDC.64 R24, c[0x0][0x390] ;  /* 0x0000e400ff189b82 */ /* 0x000ea20000000a00 */
[----:B------:R-:W-:-:S02]  /*1d20*/  @!P5 LEA R28, P6, R34, R26, 0x1 ;  /* 0x0000001a221cd211 */ /* 0x000fc400078c08ff */
[----:B------:R-:W-:Y:S02]  /*1d30*/  ISETP.GE.AND.EX P3, PT, R35, UR15, PT, P3 ;  /* 0x0000000f23007c0c */ /* 0x000fe4000bf66330 */
[----:B------:R-:W-:Y:S01]  /*1d40*/  @!P5 LEA.HI.X R29, R34, R27, R10, 0x1, P6 ;  /* 0x0000001b221dd211 */ /* 0x000fe200030f0c0a */
[----:B0-----:R-:W-:Y:S01]  /*1d50*/  @!P2 IMAD R10, R37, R20, RZ ;  /* 0x00000014250aa224 */ /* 0x001fe200078e02ff */
[----:B------:R-:W-:Y:S02]  /*1d60*/  @!P2 MOV R32, R86 ;  /* 0x000000560020a202 */ /* 0x000fe40000000f00 */
[----:B------:R-:W-:Y:S01]  /*1d70*/  @!P2 MOV R33, R89 ;  /* 0x000000590021a202 */ /* 0x000fe20000000f00 */
[C---:B------:R-:W-:Y:S01]  /*1d80*/  @!P2 IMAD R37, R15.reuse, R21, R10 ;  /* 0x000000150f25a224 */ /* 0x040fe200078e020a */
[----:B-1----:R-:W-:Y:S02]  /*1d90*/  MOV R38, RZ ;  /* 0x000000ff00267202 */ /* 0x002fe40000000f00 */
[----:B------:R-:W-:Y:S01]  /*1da0*/  MOV R40, RZ ;  /* 0x000000ff00287202 */ /* 0x000fe20000000f00 */
[----:B------:R-:W-:Y:S01]  /*1db0*/  @!P2 IMAD.WIDE.U32 R32, R15, R20, R32 ;  /* 0x000000140f20a225 */ /* 0x000fe200078e0020 */
[----:B------:R-:W-:Y:S01]  /*1dc0*/  @!P1 MOV R20, R86 ;  /* 0x0000005600149202 */ /* 0x000fe20000000f00 */
[----:B------:R-:W0:Y:S01]  /*1dd0*/  @!P3 LDC.64 R26, c[0x0][0x3e0] ;  /* 0x0000f800ff1abb82 */ /* 0x000e220000000a00 */
[----:B------:R-:W-:Y:S01]  /*1de0*/  @!P1 MOV R21, R89 ;  /* 0x0000005900159202 */ /* 0x000fe20000000f00 */
[----:B------:R-:W-:Y:S01]  /*1df0*/  @!P1 IMAD R41, R41, R4, RZ ;  /* 0x0000000429299224 */ /* 0x000fe200078e02ff */
[----:B------:R-:W-:Y:S01]  /*1e00*/  IADD3 R39, PT, PT, R3, 0x1b0, RZ ;  /* 0x000001b003277810 */ /* 0x000fe20007ffe0ff */
[----:B------:R-:W4:Y:S02]  /*1e10*/  @!P4 LDG.E R38, desc[UR12][R30.64] ;  /* 0x0000000c1e26c981 */ /* 0x000f24000c1e1900 */
[----:B------:R-:W-:Y:S01]  /*1e20*/  @!P1 IMAD R41, R0, R5, R41 ;  /* 0x0000000500299224 */ /* 0x000fe200078e0229 */
[----:B------:R-:W-:Y:S01]  /*1e30*/  @!P2 IADD3 R5, PT, PT, R33, R37, RZ ;  /* 0x000000252105a210 */ /* 0x000fe20007ffe0ff */
[----:B------:R1:W4:Y:S01]  /*1e40*/  @!P5 LDG.E R40, desc[UR12][R28.64] ;  /* 0x0000000c1c28d981 */ /* 0x000322000c1e1900 */
[----:B---3--:R-:W-:Y:S01]  /*1e50*/  @!P2 LEA R22, P5, R32, R22, 0x1 ;  /* 0x000000162016a211 */ /* 0x008fe200078a08ff */
[----:B------:R-:W-:Y:S01]  /*1e60*/  @!P1 IMAD.WIDE.U32 R20, R0, R4, R20 ;  /* 0x0000000400149225 */ /* 0x000fe200078e0014 */
[----:B------:R-:W-:-:S02]  /*1e70*/  ISETP.GE.U32.AND P4, PT, R39, UR14, PT ;  /* 0x0000000e27007c0c */ /* 0x000fc4000bf86070 */
[----:B------:R-:W-:Y:S02]  /*1e80*/  SHF.R.S32.HI R43, RZ, 0x1f, R39 ;  /* 0x0000001fff2b7819 */ /* 0x000fe40000011427 */
[----:B------:R-:W-:Y:S02]  /*1e90*/  @!P2 LEA.HI.X R23, R32, R23, R5, 0x1, P5 ;  /* 0x000000172017a211 */ /* 0x000fe400028f0c05 */
[----:B------:R-:W-:Y:S01]  /*1ea0*/  ISETP.GE.AND.EX P4, PT, R43, UR15, PT, P4 ;  /* 0x0000000f2b007c0c */ /* 0x000fe2000bf86340 */
[----:B------:R-:W3:Y:S01]  /*1eb0*/  @!P3 LDC.64 R4, c[0x0][0x390] ;  /* 0x0000e400ff04bb82 */ /* 0x000ee20000000a00 */
[----:B------:R-:W-:Y:S02]  /*1ec0*/  @!P1 IADD3 R0, PT, PT, R21, R41, RZ ;  /* 0x0000002915009210 */ /* 0x000fe40007ffe0ff */
[----:B--2---:R-:W-:Y:S02]  /*1ed0*/  @!P1 LEA R32, P5, R20, R24, 0x1 ;  /* 0x0000001814209211 */ /* 0x004fe400078a08ff */
[----:B------:R-:W-:-:S02]  /*1ee0*/  IADD3 R37, PT, PT, R3, 0x1c0, RZ ;  /* 0x000001c003257810 */ /* 0x000fc40007ffe0ff */
[----:B------:R-:W-:Y:S02]  /*1ef0*/  MOV R42, RZ ;  /* 0x000000ff002a7202 */ /* 0x000fe40000000f00 */
[----:B------:R-:W-:Y:S02]  /*1f00*/  @!P1 LEA.HI.X R33, R20, R25, R0, 0x1, P5 ;  /* 0x0000001914219211 */ /* 0x000fe400028f0c00 */
[----:B------:R-:W-:Y:S01]  /*1f10*/  IADD3 R15, PT, PT, R3, 0x1d0, RZ ;  /* 0x000001d0030f7810 */ /* 0x000fe20007ffe0ff */
[----:B------:R-:W2:Y:S01]  /*1f20*/  @!P4 LDC.64 R20, c[0x0][0x3e0] ;  /* 0x0000f800ff14cb82 */ /* 0x000ea20000000a00 */
[----:B------:R-:W-:Y:S01]  /*1f30*/  ISETP.GE.U32.AND P5, PT, R37, UR14, PT ;  /* 0x0000000e25007c0c */ /* 0x000fe2000bfa6070 */
[----:B------:R1:W4:Y:S01]  /*1f40*/  @!P2 LDG.E R42, desc[UR12][R22.64] ;  /* 0x0000000c162aa981 */ /* 0x000322000c1e1900 */
[----:B------:R-:W-:Y:S02]  /*1f50*/  SHF.R.S32.HI R45, RZ, 0x1f, R37 ;  /* 0x0000001fff2d7819 */ /* 0x000fe40000011425 */
[----:B------:R-:W-:-:S02]  /*1f60*/  ISETP.GE.U32.AND P2, PT, R15, UR14, PT ;  /* 0x0000000e0f007c0c */ /* 0x000fc4000bf46070 */
[----:B------:R-:W-:Y:S01]  /*1f70*/  SHF.R.S32.HI R49, RZ, 0x1f, R15 ;  /* 0x0000001fff317819 */ /* 0x000fe2000001140f */
[----:B0-----:R-:W-:Y:S01]  /*1f80*/  @!P3 IMAD R35, R35, R26, RZ ;  /* 0x0000001a2323b224 */ /* 0x001fe200078e02ff */
[----:B------:R-:W-:Y:S01]  /*1f90*/  ISETP.GE.AND.EX P5, PT, R45, UR15, PT, P5 ;  /* 0x0000000f2d007c0c */ /* 0x000fe2000bfa6350 */
[----:B-1----:R-:W0:Y:S01]  /*1fa0*/  @!P4 LDC.64 R28, c[0x0][0x390] ;  /* 0x0000e400ff1ccb82 */ /* 0x002e220000000a00 */
[----:B------:R-:W-:Y:S02]  /*1fb0*/  ISETP.GE.AND.EX P2, PT, R49, UR15, PT, P2 ;  /* 0x0000000f31007c0c */ /* 0x000fe4000bf46320 */
[----:B------:R-:W-:Y:S02]  /*1fc0*/  @!P3 MOV R22, R86 ;  /* 0x000000560016b202 */ /* 0x000fe40000000f00 */
[----:B------:R-:W-:Y:S01]  /*1fd0*/  @!P3 MOV R23, R89 ;  /* 0x000000590017b202 */ /* 0x000fe20000000f00 */
[C---:B------:R-:W-:Y:S01]  /*1fe0*/  @!P3 IMAD R27, R2.reuse, R27, R35 ;  /* 0x0000001b021bb224 */ /* 0x040fe200078e0223 */
[----:B------:R-:W-:Y:S01]  /*1ff0*/  MOV R44, RZ ;  /* 0x000000ff002c7202 */ /* 0x000fe20000000f00 */
[----:B------:R-:W-:Y:S01]  /*2000*/  @!P3 IMAD.WIDE.U32 R22, R2, R26, R22 ;  /* 0x0000001a0216b225 */ /* 0x000fe200078e0016 */
[----:B------:R-:W-:-:S03]  /*2010*/  IADD3 R10, PT, PT, R3, 0x1e0, RZ ;  /* 0x000001e0030a7810 */ /* 0x000fc60007ffe0ff */
[----:B------:R-:W1:Y:S01]  /*2020*/  @!P5 LDC.64 R24, c[0x0][0x3e0] ;  /* 0x0000f800ff18db82 */ /* 0x000e620000000a00 */
[----:B------:R2:W4:Y:S01]  /*2030*/  @!P1 LDG.E R44, desc[UR12][R32.64] ;  /* 0x0000000c202c9981 */ /* 0x000522000c1e1900 */
[----:B------:R-:W-:Y:S02]  /*2040*/  @!P3 IADD3 R2, PT, PT, R23, R27, RZ ;  /* 0x0000001b1702b210 */ /* 0x000fe40007ffe0ff */
[----:B---3--:R-:W-:Y:S02]  /*2050*/  @!P3 LEA R30, P1, R22, R4, 0x1 ;  /* 0x00000004161eb211 */ /* 0x008fe400078208ff */
[----:B------:R-:W-:Y:S02]  /*2060*/  ISETP.GE.U32.AND P6, PT, R10, UR14, PT ;  /* 0x0000000e0a007c0c */ /* 0x000fe4000bfc6070 */
[----:B------:R-:W3:Y:S01]  /*2070*/  @!P2 LDC.64 R26, c[0x0][0x3e0] ;  /* 0x0000f800ff1aab82 */ /* 0x000ee20000000a00 */
[----:B------:R-:W-:Y:S02]  /*2080*/  SHF.R.S32.HI R35, RZ, 0x1f, R10 ;  /* 0x0000001fff237819 */ /* 0x000fe4000001140a */
[----:B------:R-:W-:-:S02]  /*2090*/  IADD3 R0, PT, PT, R3, 0x1f0, RZ ;  /* 0x000001f003007810 */ /* 0x000fc40007ffe0ff */
[----:B------:R-:W-:Y:S02]  /*20a0*/  @!P3 LEA.HI.X R31, R22, R5, R2, 0x1, P1 ;  /* 0x00000005161fb211 */ /* 0x000fe400008f0c02 */
[----:B------:R-:W-:Y:S01]  /*20b0*/  ISETP.GE.AND.EX P6, PT, R35, UR15, PT, P6 ;  /* 0x0000000f23007c0c */ /* 0x000fe2000bfc6360 */
[----:B------:R-:W5:Y:S01]  /*20c0*/  @!P5 LDC.64 R4, c[0x0][0x390] ;  /* 0x0000e400ff04db82 */ /* 0x000f620000000a00 */
[----:B------:R-:W-:Y:S02]  /*20d0*/  ISETP.GE.U32.AND P1, PT, R0, UR14, PT ;  /* 0x0000000e00007c0c */ /* 0x000fe4000bf26070 */
[----:B------:R-:W-:Y:S01]  /*20e0*/  SHF.R.S32.HI R41, RZ, 0x1f, R0 ;  /* 0x0000001fff297819 */ /* 0x000fe20000011400 */
[----:B--2---:R-:W-:Y:S01]  /*20f0*/  @!P4 IMAD R2, R43, R20, RZ ;  /* 0x000000142b02c224 */ /* 0x004fe200078e02ff */
[----:B------:R-:W-:Y:S02]  /*2100*/  @!P4 MOV R32, R86 ;  /* 0x000000560020c202 */ /* 0x000fe40000000f00 */
[----:B------:R-:W-:-:S02]  /*2110*/  @!P4 MOV R33, R89 ;  /* 0x000000590021c202 */ /* 0x000fc40000000f00 */
[----:B------:R-:W-:Y:S02]  /*2120*/  ISETP.GE.AND.EX P1, PT, R41, UR15, PT, P1 ;  /* 0x0000000f29007c0c */ /* 0x000fe4000bf26310 */
[----:B------:R-:W-:Y:S01]  /*2130*/  MOV R47, RZ ;  /* 0x000000ff002f7202 */ /* 0x000fe20000000f00 */
[C---:B------:R-:W-:Y:S01]  /*2140*/  @!P4 IMAD R3, R39.reuse, R21, R2 ;  /* 0x000000152703c224 */ /* 0x040fe200078e0202 */
[----:B------:R-:W2:Y:S01]  /*2150*/  @!P6 LDC.64 R22, c[0x0][0x3e0] ;  /* 0x0000f800ff16eb82 */ /* 0x000ea20000000a00 */
[----:B------:R-:W-:-:S03]  /*2160*/  @!P4 IMAD.WIDE.U32 R32, R39, R20, R32 ;  /* 0x000000142720c225 */ /* 0x000fc600078e0020 */
[----:B------:R0:W4:Y:S01]  /*2170*/  @!P3 LDG.E R47, desc[UR12][R30.64] ;  /* 0x0000000c1e2fb981 */ /* 0x000122000c1e1900 */
[----:B-1----:R-:W-:Y:S01]  /*2180*/  @!P5 IMAD R16, R45, R24, RZ ;  /* 0x000000182d10d224 */ /* 0x002fe200078e02ff */
[----:B------:R-:W-:Y:S02]  /*2190*/  @!P4 IADD3 R12, PT, PT, R33, R3, RZ ;  /* 0x00000003210cc210 */ /* 0x000fe40007ffe0ff */
[----:B0-----:R-:W-:Y:S01]  /*21a0*/  @!P4 LEA R28, P3, R32, R28, 0x1 ;  /* 0x0000001c201cc211 */ /* 0x001fe200078608ff */
[----:B------:R-:W0:Y:S01]  /*21b0*/  @!P1 LDC.64 R2, c[0x0][0x3e0] ;  /* 0x0000f800ff029b82 */ /* 0x000e220000000a00 */
[----:B------:R-:W-:Y:S02]  /*21c0*/  @!P5 MOV R30, R86 ;  /* 0x00000056001ed202 */ /* 0x000fe40000000f00 */
[----:B------:R-:W-:-:S05]  /*21d0*/  @!P5 MOV R31, R89 ;  /* 0x00000059001fd202 */ /* 0x000fca0000000f00 */
[----:B------:R-:W1:Y:S01]  /*21e0*/  @!P2 LDC.64 R20, c[0x0][0x390] ;  /* 0x0000e400ff14ab82 */ /* 0x000e620000000a00 */
[----:B------:R-:W-:Y:S01]  /*21f0*/  @!P4 LEA.HI.X R29, R32, R29, R12, 0x1, P3 ;  /* 0x0000001d201dc211 */ /* 0x000fe200018f0c0c */
[----:B---3--:R-:W-:Y:S02]  /*2200*/  @!P2 IMAD R12, R49, R26, RZ ;  /* 0x0000001a310ca224 */ /* 0x008fe400078e02ff */
[C---:B------:R-:W-:Y:S02]  /*2210*/  @!P5 IMAD R39, R37.reuse, R25, R16 ;  /* 0x000000192527d224 */ /* 0x040fe400078e0210 */
[----:B------:R-:W-:Y:S02]  /*2220*/  @!P5 IMAD.WIDE.U32 R30, R37, R24, R30 ;  /* 0x00000018251ed225 */ /* 0x000fe400078e001e */
[----:B------:R-:W3:Y:S02]  /*2230*/  @!P6 LDC.64 R24, c[0x0][0x390] ;  /* 0x0000e400ff18eb82 */ /* 0x000ee40000000a00 */
[----:B------:R-:W-:Y:S01]  /*2240*/  @!P2 IMAD R37, R15, R27, R12 ;  /* 0x0000001b0f25a224 */ /* 0x000fe200078e020c */
[----:B------:R-:W-:-:S02]  /*2250*/  @!P5 IADD3 R12, PT, PT, R31, R39, RZ ;  /* 0x000000271f0cd210 */ /* 0x000fc40007ffe0ff */
[C---:B-----5:R-:W-:Y:S02]  /*2260*/  @!P5 LEA R4, P3, R30.reuse, R4, 0x1 ;  /* 0x000000041e04d211 */ /* 0x060fe400078608ff */
[----:B------:R-:W-:Y:S02]  /*2270*/  MOV R50, RZ ;  /* 0x000000ff00327202 */ /* 0x000fe40000000f00 */
[----:B------:R-:W-:Y:S02]  /*2280*/  @!P5 LEA.HI.X R5, R30, R5, R12, 0x1, P3 ;  /* 0x000000051e05d211 */ /* 0x000fe400018f0c0c */
[----:B------:R-:W5:Y:S01]  /*2290*/  @!P1 LDC.64 R30, c[0x0][0x390] ;  /* 0x0000e400ff1e9b82 */ /* 0x000f620000000a00 */
[----:B------:R-:W-:Y:S02]  /*22a0*/  MOV R49, RZ ;  /* 0x000000ff00317202 */ /* 0x000fe40000000f00 */
[----:B------:R-:W-:Y:S01]  /*22b0*/  @!P2 MOV R32, R86 ;  /* 0x000000560020a202 */ /* 0x000fe20000000f00 */
[----:B------:R0:W4:Y:S01]  /*22c0*/  @!P5 LDG.E R50, desc[UR12][R4.64] ;  /* 0x0000000c0432d981 */ /* 0x000122000c1e1900 */
[----:B------:R-:W-:Y:S01]  /*22d0*/  @!P2 MOV R33, R89 ;  /* 0x000000590021a202 */ /* 0x000fe20000000f00 */
[----:B--2---:R-:W-:-:S02]  /*22e0*/  @!P6 IMAD R35, R35, R22, RZ ;  /* 0x000000162323e224 */ /* 0x004fc400078e02ff */
[----:B------:R-:W2:Y:S01]  /*22f0*/  @!P4 LDG.E R49, desc[UR12][R28.64] ;  /* 0x0000000c1c31c981 */ /* 0x000ea2000c1e1900 */
[----:B------:R-:W-:Y:S01]  /*2300*/  @!P2 IMAD.WIDE.U32 R26, R15, R26, R32 ;  /* 0x0000001a0f1aa225 */ /* 0x000fe200078e0020 */
[----:B0-----:R-:W-:Y:S02]  /*2310*/  @!P6 MOV R4, R86 ;  /* 0x000000560004e202 */ /* 0x001fe40000000f00 */
[----:B------:R-:W-:Y:S01]  /*2320*/  @!P6 MOV R5, R89 ;  /* 0x000000590005e202 */ /* 0x000fe20000000f00 */
[C---:B------:R-:W-:Y:S01]  /*2330*/  @!P6 IMAD R35, R10.reuse, R23, R35 ;  /* 0x000000170a23e224 */ /* 0x040fe200078e0223 */
[----:B------:R-:W-:Y:S01]  /*2340*/  @!P2 IADD3 R12, PT, PT, R27, R37, RZ ;  /* 0x000000251b0ca210 */ /* 0x000fe20007ffe0ff */
[----:B------:R-:W-:Y:S02]  /*2350*/  @!P1 IMAD R41, R41, R2, RZ ;  /* 0x0000000229299224 */ /* 0x000fe400078e02ff */
[----:B------:R-:W-:Y:S01]  /*2360*/  @!P6 IMAD.WIDE.U32 R22, R10, R22, R4 ;  /* 0x000000160a16e225 */ /* 0x000fe200078e0004 */
[----:B------:R-:W-:-:S02]  /*2370*/  @!P1 MOV R4, R86 ;  /* 0x0000005600049202 */ /* 0x000fc40000000f00 */
[----:B------:R-:W-:Y:S02]  /*2380*/  @!P1 MOV R5, R89 ;  /* 0x0000005900059202 */ /* 0x000fe40000000f00 */
[----:B-1----:R-:W-:Y:S01]  /*2390*/  @!P2 LEA R20, P3, R26, R20, 0x1 ;  /* 0x000000141a14a211 */ /* 0x002fe200078608ff */
[C---:B------:R-:W-:Y:S01]  /*23a0*/  @!P1 IMAD R41, R0.reuse, R3, R41 ;  /* 0x0000000300299224 */ /* 0x040fe200078e0229 */
[----:B------:R-:W-:Y:S01]  /*23b0*/  MOV R53, RZ ;  /* 0x000000ff00357202 */ /* 0x000fe20000000f00 */
[----:B------:R-:W-:Y:S01]  /*23c0*/  @!P1 IMAD.WIDE.U32 R2, R0, R2, R4 ;  /* 0x0000000200029225 */ /* 0x000fe200078e0004 */
[----:B------:R-:W-:Y:S02]  /*23d0*/  @!P2 LEA.HI.X R21, R26, R21, R12, 0x1, P3 ;  /* 0x000000151a15a211 */ /* 0x000fe400018f0c0c */
[----:B------:R-:W-:Y:S02]  /*23e0*/  @!P6 IADD3 R0, PT, PT, R23, R35, RZ ;  /* 0x000000231700e210 */ /* 0x000fe40007ffe0ff */
[----:B---3--:R-:W-:Y:S01]  /*23f0*/  @!P6 LEA R24, P3, R22, R24, 0x1 ;  /* 0x000000181618e211 */ /* 0x008fe200078608ff */
[----:B------:R0:W3:Y:S01]  /*2400*/  @!P2 LDG.E R53, desc[UR12][R20.64] ;  /* 0x0000000c1435a981 */ /* 0x0000e2000c1e1900 */
[----:B------:R-:W-:-:S02]  /*2410*/  MOV R55, RZ ;  /* 0x000000ff00377202 */ /* 0x000fc40000000f00 */
[----:B------:R-:W-:Y:S02]  /*2420*/  @!P6 LEA.HI.X R25, R22, R25, R0, 0x1, P3 ;  /* 0x000000191619e211 */ /* 0x000fe400018f0c00 */
[----:B------:R-:W-:Y:S02]  /*2430*/  @!P1 IADD3 R0, PT, PT, R3, R41, RZ ;  /* 0x0000002903009210 */ /* 0x000fe40007ffe0ff */
[C---:B-----5:R-:W-:Y:S01]  /*2440*/  @!P1 LEA R30, P2, R2.reuse, R30, 0x1 ;  /* 0x0000001e021e9211 */ /* 0x060fe200078408ff */
[----:B------:R1:W5:Y:S01]  /*2450*/  @!P6 LDG.E R55, desc[UR12][R24.64] ;  /* 0x0000000c1837e981 */ /* 0x000362000c1e1900 */
[----:B------:R-:W-:Y:S02]  /*2460*/  MOV R57, RZ ;  /* 0x000000ff00397202 */ /* 0x000fe40000000f00 */
[----:B------:R-:W-:-:S05]  /*2470*/  @!P1 LEA.HI.X R31, R2, R31, R0, 0x1, P2 ;  /* 0x0000001f021f9211 */ /* 0x000fca00010f0c00 */
[----:B------:R-:W5:Y:S01]  /*2480*/  @!P1 LDG.E R57, desc[UR12][R30.64] ;  /* 0x0000000c1e399981 */ /* 0x000f62000c1e1900 */
[C---:B------:R-:W-:Y:S02]  /*2490*/  PRMT R78, R81.reuse, 0x7632, R78 ;  /* 0x00007632514e7816 */ /* 0x040fe4000000004e */
[----:B------:R-:W-:Y:S02]  /*24a0*/  SHF.L.U32 R81, R81, 0x10, RZ ;  /* 0x0000001051517819 */ /* 0x000fe400000006ff */
[C---:B------:R-:W-:Y:S02]  /*24b0*/  PRMT R76, R79.reuse, 0x7632, R76 ;  /* 0x000076324f4c7816 */ /* 0x040fe4000000004c */
[----:B------:R-:W-:Y:S02]  /*24c0*/  SHF.L.U32 R78, R78, 0x10, RZ ;  /* 0x000000104e4e7819 */ /* 0x000fe400000006ff */
[----:B------:R-:W-:Y:S02]  /*24d0*/  SHF.L.U32 R79, R79, 0x10, RZ ;  /* 0x000000104f4f7819 */ /* 0x000fe400000006ff */
[----:B------:R-:W-:Y:S01]  /*24e0*/  SHF.L.U32 R76, R76, 0x10, RZ ;  /* 0x000000104c4c7819 */ /* 0x000fe200000006ff */
[----:B------:R-:W-:Y:S01]  /*24f0*/  FADD.FTZ R0, R81, R78 ;  /* 0x0000004e51007221 */ /* 0x000fe20000010000 */
[C---:B------:R-:W-:Y:S01]  /*2500*/  PRMT R74, R77.reuse, 0x7632, R74 ;  /* 0x000076324d4a7816 */ /* 0x040fe2000000004a */
[----:B------:R-:W-:Y:S01]  /*2510*/  FMUL.FTZ R2, R78, R78 ;  /* 0x0000004e4e027220 */ /* 0x000fe20000410000 */
[----:B------:R-:W-:Y:S01]  /*2520*/  SHF.L.U32 R77, R77, 0x10, RZ ;  /* 0x000000104d4d7819 */ /* 0x000fe200000006ff */
[----:B------:R-:W-:Y:S01]  /*2530*/  FADD.FTZ R3, R79, R76 ;  /* 0x0000004c4f037221 */ /* 0x000fe20000010000 */
[----:B------:R-:W-:Y:S01]  /*2540*/  FADD.FTZ R0, RZ, R0 ;  /* 0x00000000ff007221 */ /* 0x000fe20000010000 */
[----:B------:R-:W-:Y:S01]  /*2550*/  SHF.L.U32 R74, R74, 0x10, RZ ;  /* 0x000000104a4a7819 */ /* 0x000fe200000006ff */
[----:B------:R-:W-:Y:S01]  /*2560*/  FMUL.FTZ R4, R76, R76 ;  /* 0x0000004c4c047220 */ /* 0x000fe20000410000 */
[----:B------:R-:W-:Y:S01]  /*2570*/  PRMT R72, R75, 0x7632, R72 ;  /* 0x000076324b487816 */ /* 0x000fe20000000048 */
[----:B------:R-:W-:Y:S01]  /*2580*/  FFMA.FTZ R2, R81, R81, R2 ;  /* 0x0000005151027223 */ /* 0x000fe20000010002 */
[----:B------:R-:W-:Y:S01]  /*2590*/  FADD.FTZ R0, R0, R3 ;  /* 0x0000000300007221 */ /* 0x000fe20000010000 */
[----:B------:R-:W-:Y:S01]  /*25a0*/  FFMA.FTZ R5, R79, R79, R4 ;  /* 0x0000004f4f057223 */ /* 0x000fe20000010004 */
[----:B------:R-:W-:Y:S01]  /*25b0*/  FADD.FTZ R3, R77, R74 ;  /* 0x0000004a4d037221 */ /* 0x000fe20000010000 */
[----:B------:R-:W-:Y:S01]  /*25c0*/  FADD.FTZ R2, RZ, R2 ;  /* 0x00000002ff027221 */ /* 0x000fe20000010000 */
[----:B------:R-:W-:Y:S01]  /*25d0*/  SHF.L.U32 R72, R72, 0x10, RZ ;  /* 0x0000001048487819 */ /* 0x000fe200000006ff */
[----:B------:R-:W-:Y:S01]  /*25e0*/  FMUL.FTZ R4, R74, R74 ;  /* 0x0000004a4a047220 */ /* 0x000fe20000410000 */
[----:B------:R-:W-:Y:S01]  /*25f0*/  FADD.FTZ R0, R0, R3 ;  /* 0x0000000300007221 */ /* 0x000fe20000010000 */
[----:B------:R-:W-:Y:S01]  /*2600*/  FADD.FTZ R2, R2, R5 ;  /* 0x0000000502027221 */ /* 0x000fe20000010000 */
[----:B------:R-:W-:Y:S01]  /*2610*/  SHF.L.U32 R75, R75, 0x10, RZ ;  /* 0x000000104b4b7819 */ /* 0x000fe200000006ff */
[----:B------:R-:W-:Y:S01]  /*2620*/  FFMA.FTZ R3, R77, R77, R4 ;  /* 0x0000004d4d037223 */ /* 0x000fe20000010004 */
[C---:B------:R-:W-:Y:S01]  /*2630*/  PRMT R70, R73.reuse, 0x7632, R70 ;  /* 0x0000763249467816 */ /* 0x040fe20000000046 */
[----:B------:R-:W-:Y:S01]  /*2640*/  FMUL.FTZ R4, R72, R72 ;  /* 0x0000004848047220 */ /* 0x000fe20000410000 */
[----:B------:R-:W-:Y:S01]  /*2650*/  SHF.L.U32 R73, R73, 0x10, RZ ;  /* 0x0000001049497819 */ /* 0x000fe200000006ff */
[----:B------:R-:W-:Y:S01]  /*2660*/  FADD.FTZ R2, R2, R3 ;  /* 0x0000000302027221 */ /* 0x000fe20000010000 */
[----:B------:R-:W-:Y:S01]  /*2670*/  SHF.L.U32 R70, R70, 0x10, RZ ;  /* 0x0000001046467819 */ /* 0x000fe200000006ff */
[C---:B------:R-:W-:Y:S01]  /*2680*/  FFMA.FTZ R3, R75.reuse, R75, R4 ;  /* 0x0000004b4b037223 */ /* 0x040fe20000010004 */
[----:B------:R-:W-:Y:S01]  /*2690*/  FADD.FTZ R5, R75, R72 ;  /* 0x000000484b057221 */ /* 0x000fe20000010000 */
[----:B------:R-:W-:-:S02]  /*26a0*/  PRMT R68, R71, 0x7632, R68 ;  /* 0x0000763247447816 */ /* 0x000fc40000000044 */
[----:B------:R-:W-:Y:S01]  /*26b0*/  FADD.FTZ R2, R2, R3 ;  /* 0x0000000302027221 */ /* 0x000fe20000010000 */
[----:B------:R-:W-:Y:S01]  /*26c0*/  FADD.FTZ R0, R0, R5 ;  /* 0x0000000500007221 */ /* 0x000fe20000010000 */
[----:B------:R-:W-:Y:S01]  /*26d0*/  FADD.FTZ R3, R73, R70 ;  /* 0x0000004649037221 */ /* 0x000fe20000010000 */
[----:B------:R-:W-:Y:S01]  /*26e0*/  SHF.L.U32 R68, R68, 0x10, RZ ;  /* 0x0000001044447819 */ /* 0x000fe200000006ff */
[----:B------:R-:W-:Y:S01]  /*26f0*/  FMUL.FTZ R4, R70, R70 ;  /* 0x0000004646047220 */ /* 0x000fe20000410000 */
[----:B------:R-:W-:Y:S02]  /*2700*/  SHF.L.U32 R71, R71, 0x10, RZ ;  /* 0x0000001047477819 */ /* 0x000fe400000006ff */
[----:B------:R-:W-:Y:S01]  /*2710*/  PRMT R66, R69, 0x7632, R66 ;  /* 0x0000763245427816 */ /* 0x000fe20000000042 */
[----:B------:R-:W-:Y:S01]  /*2720*/  FADD.FTZ R0, R0, R3 ;  /* 0x0000000300007221 */ /* 0x000fe20000010000 */
[----:B------:R-:W-:Y:S01]  /*2730*/  FFMA.FTZ R5, R73, R73, R4 ;  /* 0x0000004949057223 */ /* 0x000fe20000010004 */
[----:B------:R-:W-:Y:S01]  /*2740*/  SHF.L.U32 R69, R69, 0x10, RZ ;  /* 0x0000001045457819 */ /* 0x000fe200000006ff */
[----:B------:R-:W-:Y:S01]  /*2750*/  FADD.FTZ R3, R71, R68 ;  /* 0x0000004447037221 */ /* 0x000fe20000010000 */
[----:B------:R-:W-:Y:S01]  /*2760*/  SHF.L.U32 R66, R66, 0x10, RZ ;  /* 0x0000001042427819 */ /* 0x000fe200000006ff */
[----:B------:R-:W-:Y:S01]  /*2770*/  FMUL.FTZ R4, R68, R68 ;  /* 0x0000004444047220 */ /* 0x000fe20000410000 */
[----:B------:R-:W-:Y:S01]  /*2780*/  PRMT R64, R67, 0x7632, R64 ;  /* 0x0000763243407816 */ /* 0x000fe20000000040 */
[----:B------:R-:W-:Y:S01]  /*2790*/  FADD.FTZ R2, R2, R5 ;  /* 0x0000000502027221 */ /* 0x000fe20000010000 */
[----:B------:R-:W-:Y:S01]  /*27a0*/  FADD.FTZ R0, R0, R3 ;  /* 0x0000000300007221 */ /* 0x000fe20000010000 */
[----:B------:R-:W-:Y:S01]  /*27b0*/  FFMA.FTZ R5, R71, R71, R4 ;  /* 0x0000004747057223 */ /* 0x000fe20000010004 */
[----:B------:R-:W-:Y:S01]  /*27c0*/  FADD.FTZ R3, R69, R66 ;  /* 0x0000004245037221 */ /* 0x000fe20000010000 */
[----:B------:R-:W-:Y:S01]  /*27d0*/  SHF.L.U32 R64, R64, 0x10, RZ ;  /* 0x0000001040407819 */ /* 0x000fe200000006ff */
[----:B------:R-:W-:Y:S01]  /*27e0*/  FMUL.FTZ R4, R66, R66 ;  /* 0x0000004242047220 */ /* 0x000fe20000410000 */
[----:B------:R-:W-:Y:S01]  /*27f0*/  PRMT R62, R65, 0x7632, R62 ;  /* 0x00007632413e7816 */ /* 0x000fe2000000003e */
[----:B------:R-:W-:Y:S01]  /*2800*/  FADD.FTZ R0, R0, R3 ;  /* 0x0000000300007221 */ /* 0x000fe20000010000 */
[----:B------:R-:W-:Y:S01]  /*2810*/  FADD.FTZ R2, R2, R5 ;  /* 0x0000000502027221 */ /* 0x000fe20000010000 */
[----:B------:R-:W-:Y:S01]  /*2820*/  SHF.L.U32 R67, R67, 0x10, RZ ;  /* 0x0000001043437819 */ /* 0x000fe200000006ff */
[----:B------:R-:W-:Y:S01]  /*2830*/  FFMA.FTZ R3, R69, R69, R4 ;  /* 0x0000004545037223 */ /* 0x000fe20000010004 */
[----:B------:R-:W-:Y:S01]  /*2840*/  FMUL.FTZ R4, R64, R64 ;  /* 0x0000004040047220 */ /* 0x000fe20000410000 */
[----:B------:R-:W-:-:S02]  /*2850*/  SHF.L.U32 R62, R62, 0x10, RZ ;  /* 0x000000103e3e7819 */ /* 0x000fc400000006ff */
[----:B------:R-:W-:Y:S01]  /*2860*/  PRMT R60, R63, 0x7632, R60 ;  /* 0x000076323f3c7816 */ /* 0x000fe2000000003c */
[----:B------:R-:W-:Y:S01]  /*2870*/  FADD.FTZ R2, R2, R3 ;  /* 0x0000000302027221 */ /* 0x000fe20000010000 */
[C---:B------:R-:W-:Y:S01]  /*2880*/  FADD.FTZ R5, R67.reuse, R64 ;  /* 0x0000004043057221 */ /* 0x040fe20000010000 */
[----:B------:R-:W-:Y:S01]  /*2890*/  FFMA.FTZ R3, R67, R67, R4 ;  /* 0x0000004343037223 */ /* 0x000fe20000010004 */
[----:B------:R-:W-:Y:S01]  /*28a0*/  SHF.L.U32 R65, R65, 0x10, RZ ;  /* 0x0000001041417819 */ /* 0x000fe200000006ff */
[----:B------:R-:W-:Y:S01]  /*28b0*/  FMUL.FTZ R4, R62, R62 ;  /* 0x0000003e3e047220 */ /* 0x000fe20000410000 */
[----:B------:R-:W-:Y:S01]  /*28c0*/  SHF.L.U32 R60, R60, 0x10, RZ ;  /* 0x000000103c3c7819 */ /* 0x000fe200000006ff */
[----:B------:R-:W-:Y:S01]  /*28d0*/  FADD.FTZ R0, R0, R5 ;  /* 0x0000000500007221 */ /* 0x000fe20000010000 */
[----:B------:R-:W-:Y:S01]  /*28e0*/  FADD.FTZ R2, R2, R3 ;  /* 0x0000000302027221 */ /* 0x000fe20000010000 */
[----:B------:R-:W-:Y:S01]  /*28f0*/  FFMA.FTZ R5, R65, R65, R4 ;  /* 0x0000004141057223 */ /* 0x000fe20000010004 */
[----:B------:R-:W-:Y:S01]  /*2900*/  SHF.L.U32 R63, R63, 0x10, RZ ;  /* 0x000000103f3f7819 */ /* 0x000fe200000006ff */
[----:B------:R-:W-:Y:S01]  /*2910*/  FADD.FTZ R3, R65, R62 ;  /* 0x0000003e41037221 */ /* 0x000fe20000010000 */
[----:B------:R-:W-:Y:S01]  /*2920*/  PRMT R58, R61, 0x7632, R58 ;  /* 0x000076323d3a7816 */ /* 0x000fe2000000003a */
[----:B------:R-:W-:Y:S01]  /*2930*/  FMUL.FTZ R10, R60, R60 ;  /* 0x0000003c3c0a7220 */ /* 0x000fe20000410000 */
[----:B------:R-:W-:Y:S01]  /*2940*/  FADD.FTZ R2, R2, R5 ;  /* 0x0000000502027221 */ /* 0x000fe20000010000 */
[----:B------:R-:W-:Y:S01]  /*2950*/  FADD.FTZ R3, R0, R3 ;  /* 0x0000000300037221 */ /* 0x000fe20000010000 */
[----:B------:R-:W-:Y:S01]  /*2960*/  SHF.L.U32 R58, R58, 0x10, RZ ;  /* 0x000000103a3a7819 */ /* 0x000fe200000006ff */
[----:B------:R-:W-:Y:S01]  /*2970*/  FFMA.FTZ R5, R63, R63, R10 ;  /* 0x0000003f3f057223 */ /* 0x000fe2000001000a */
[----:B------:R-:W-:Y:S01]  /*2980*/  SHF.L.U32 R61, R61, 0x10, RZ ;  /* 0x000000103d3d7819 */ /* 0x000fe200000006ff */
[----:B------:R-:W-:Y:S01]  /*2990*/  FADD.FTZ R4, R63, R60 ;  /* 0x0000003c3f047221 */ /* 0x000fe20000010000 */
[----:B------:R-:W-:Y:S01]  /*29a0*/  PRMT R0, R59, 0x7632, R0 ;  /* 0x000076323b007816 */ /* 0x000fe20000000000 */
[----:B------:R-:W-:Y:S01]  /*29b0*/  FADD.FTZ R5, R2, R5 ;  /* 0x0000000502057221 */ /* 0x000fe20000010000 */
[----:B------:R-:W-:Y:S01]  /*29c0*/  FMUL.FTZ R10, R58, R58 ;  /* 0x0000003a3a0a7220 */ /* 0x000fe20000410000 */
[----:B------:R-:W-:Y:S01]  /*29d0*/  FADD.FTZ R3, R3, R4 ;  /* 0x0000000403037221 */ /* 0x000fe20000010000 */
[----:B------:R-:W-:Y:S01]  /*29e0*/  SHF.L.U32 R0, R0, 0x10, RZ ;  /* 0x0000001000007819 */ /* 0x000fe200000006ff */
[----:B------:R-:W-:Y:S01]  /*29f0*/  FADD.FTZ R4, R61, R58 ;  /* 0x0000003a3d047221 */ /* 0x000fe20000010000 */
[----:B------:R-:W-:-:S02]  /*2a00*/  SHF.L.U32 R59, R59, 0x10, RZ ;  /* 0x000000103b3b7819 */ /* 0x000fc400000006ff */
[----:B------:R-:W-:Y:S01]  /*2a10*/  PRMT R2, R8, 0x7632, R2 ;  /* 0x0000763208027816 */ /* 0x000fe20000000002 */
[----:B------:R-:W-:Y:S01]  /*2a20*/  FFMA.FTZ R10, R61, R61, R10 ;  /* 0x0000003d3d0a7223 */ /* 0x000fe2000001000a */
[----:B------:R-:W-:Y:S01]  /*2a30*/  FADD.FTZ R4, R3, R4 ;  /* 0x0000000403047221 */ /* 0x000fe20000010000 */
[----:B------:R-:W-:Y:S01]  /*2a40*/  FMUL.FTZ R12, R0, R0 ;  /* 0x00000000000c7220 */ /* 0x000fe20000410000 */
[----:B------:R-:W-:Y:S01]  /*2a50*/  SHF.L.U32 R2, R2, 0x10, RZ ;  /* 0x0000001002027819 */ /* 0x000fe200000006ff */
[----:B------:R-:W-:Y:S01]  /*2a60*/  FADD.FTZ R15, R59, R0 ;  /* 0x000000003b0f7221 */ /* 0x000fe20000010000 */
[----:B------:R-:W-:Y:S01]  /*2a70*/  FADD.FTZ R5, R5, R10 ;  /* 0x0000000a05057221 */ /* 0x000fe20000010000 */
[----:B------:R-:W-:Y:S01]  /*2a80*/  SHF.L.U32 R3, R8, 0x10, RZ ;  /* 0x0000001008037819 */ /* 0x000fe200000006ff */
[----:B------:R-:W-:Y:S01]  /*2a90*/  FFMA.FTZ R12, R59, R59, R12 ;  /* 0x0000003b3b0c7223 */ /* 0x000fe2000001000c */
[----:B------:R-:W-:Y:S01]  /*2aa0*/  FADD.FTZ R15, R4, R15 ;  /* 0x0000000f040f7221 */ /* 0x000fe20000010000 */
[----:B------:R-:W-:Y:S01]  /*2ab0*/  FMUL.FTZ R10, R2, R2 ;  /* 0x00000002020a7220 */ /* 0x000fe20000410000 */
[----:B------:R-:W-:Y:S01]  /*2ac0*/  PRMT R4, R6, 0x7632, R4 ;  /* 0x0000763206047816 */ /* 0x000fe20000000004 */
[----:B------:R-:W-:Y:S01]  /*2ad0*/  FADD.FTZ R5, R5, R12 ;  /* 0x0000000c05057221 */ /* 0x000fe20000010000 */
[C---:B------:R-:W-:Y:S01]  /*2ae0*/  FADD.FTZ R8, R3.reuse, R2 ;  /* 0x0000000203087221 */ /* 0x040fe20000010000 */
[----:B------:R-:W-:Y:S01]  /*2af0*/  FFMA.FTZ R10, R3, R3, R10 ;  /* 0x00000003030a7223 */ /* 0x000fe2000001000a */
[----:B------:R-:W-:-:S02]  /*2b00*/  SHF.L.U32 R4, R4, 0x10, RZ ;  /* 0x0000001004047819 */ /* 0x000fc400000006ff */
[----:B------:R-:W-:Y:S01]  /*2b10*/  FADD.FTZ R15, R15, R8 ;  /* 0x000000080f0f7221 */ /* 0x000fe20000010000 */
[----:B------:R-:W-:Y:S01]  /*2b20*/  FADD.FTZ R12, R5, R10 ;  /* 0x0000000a050c7221 */ /* 0x000fe20000010000 */
[----:B------:R-:W-:Y:S01]  /*2b30*/  SHF.L.U32 R5, R6, 0x10, RZ ;  /* 0x0000001006057819 */ /* 0x000fe200000006ff */
[----:B------:R-:W-:Y:S01]  /*2b40*/  FMUL.FTZ R18, R4, R4 ;  /* 0x0000000404127220 */ /* 0x000fe20000410000 */
[C---:B------:R-:W-:Y:S02]  /*2b50*/  PRMT R8, R7.reuse, 0x7632, R8 ;  /* 0x0000763207087816 */ /* 0x040fe40000000008 */
[----:B------:R-:W-:Y:S01]  /*2b60*/  SHF.L.U32 R6, R7, 0x10, RZ ;  /* 0x0000001007067819 */ /* 0x000fe200000006ff */
[----:B0-----:R-:W-:Y:S01]  /*2b70*/  FFMA.FTZ R21, R5, R5, R18 ;  /* 0x0000000505157223 */ /* 0x001fe20000010012 */
[----:B------:R-:W-:Y:S02]  /*2b80*/  SHF.L.U32 R7, R8, 0x10, RZ ;  /* 0x0000001008077819 */ /* 0x000fe400000006ff */
[----:B------:R-:W-:Y:S01]  /*2b90*/  PRMT R10, R9, 0x7632, R10 ;  /* 0x00007632090a7816 */ /* 0x000fe2000000000a */
[----:B------:R-:W-:-:S02]  /*2ba0*/  FADD.FTZ R12, R12, R21 ;  /* 0x000000150c0c7221 */ /* 0x000fc40000010000 */
[----:B------:R-:W-:Y:S01]  /*2bb0*/  FMUL.FTZ R21, R7, R7 ;  /* 0x0000000707157220 */ /* 0x000fe20000410000 */
[----:B------:R-:W-:Y:S01]  /*2bc0*/  SHF.L.U32 R8, R10, 0x10, RZ ;  /* 0x000000100a087819 */ /* 0x000fe200000006ff */
[----:B------:R-:W-:Y:S01]  /*2bd0*/  FADD.FTZ R16, R5, R4 ;  /* 0x0000000405107221 */ /* 0x000fe20000010000 */
[----:B------:R-:W-:Y:S01]  /*2be0*/  SHF.L.U32 R9, R9, 0x10, RZ ;  /* 0x0000001009097819 */ /* 0x000fe200000006ff */
[----:B------:R-:W-:Y:S02]  /*2bf0*/  FFMA.FTZ R21, R6, R6, R21 ;  /* 0x0000000606157223 */ /* 0x000fe40000010015 */
[----:B------:R-:W-:Y:S01]  /*2c00*/  FMUL.FTZ R18, R8, R8 ;  /* 0x0000000808127220 */ /* 0x000fe20000410000 */
[----:B------:R-:W-:Y:S01]  /*2c10*/  FADD.FTZ R15, R15, R16 ;  /* 0x000000100f0f7221 */ /* 0x000fe20000010000 */
[----:B------:R-:W-:Y:S01]  /*2c20*/  FADD.FTZ R16, R6, R7 ;  /* 0x0000000706107221 */ /* 0x000fe20000010000 */
[----:B------:R-:W-:Y:S01]  /*2c30*/  PRMT R10, R11, 0x7632, R10 ;  /* 0x000076320b0a7816 */ /* 0x000fe2000000000a */
[----:B------:R-:W-:Y:S01]  /*2c40*/  FADD.FTZ R12, R12, R21 ;  /* 0x000000150c0c7221 */ /* 0x000fe20000010000 */
[----:B------:R-:W-:Y:S01]  /*2c50*/  FFMA.FTZ R21, R9, R9, R18 ;  /* 0x0000000909157223 */ /* 0x000fe20000010012 */
[----:B------:R-:W-:Y:S01]  /*2c60*/  FADD.FTZ R15, R15, R16 ;  /* 0x000000100f0f7221 */ /* 0x000fe20000010000 */
[----:B------:R-:W-:Y:S01]  /*2c70*/  SHF.L.U32 R10, R10, 0x10, RZ ;  /* 0x000000100a0a7819 */ /* 0x000fe200000006ff */
[----:B------:R-:W-:Y:S01]  /*2c80*/  FADD.FTZ R16, R9, R8 ;  /* 0x0000000809107221 */ /* 0x000fe20000010000 */
[----:B------:R-:W-:Y:S01]  /*2c90*/  SHF.L.U32 R11, R11, 0x10, RZ ;  /* 0x000000100b0b7819 */ /* 0x000fe200000006ff */
[----:B------:R-:W-:Y:S01]  /*2ca0*/  FADD.FTZ R21, R12, R21 ;  /* 0x000000150c157221 */ /* 0x000fe20000010000 */
[----:B------:R-:W-:Y:S01]  /*2cb0*/  PRMT R12, R13, 0x7632, R12 ;  /* 0x000076320d0c7816 */ /* 0x000fe2000000000c */
[----:B------:R-:W-:Y:S01]  /*2cc0*/  FADD.FTZ R15, R15, R16 ;  /* 0x000000100f0f7221 */ /* 0x000fe20000010000 */
[----:B------:R-:W-:Y:S01]  /*2cd0*/  FMUL.FTZ R18, R10, R10 ;  /* 0x0000000a0a127220 */ /* 0x000fe20000410000 */
[----:B------:R-:W-:Y:S01]  /*2ce0*/  FADD.FTZ R16, R11, R10 ;  /* 0x0000000a0b107221 */ /* 0x000fe20000010000 */
[----:B------:R-:W-:-:S02]  /*2cf0*/  SHF.L.U32 R12, R12, 0x10, RZ ;  /* 0x000000100c0c7819 */ /* 0x000fc400000006ff */
[----:B------:R-:W-:Y:S01]  /*2d00*/  FFMA.FTZ R20, R11, R11, R18 ;  /* 0x0000000b0b147223 */ /* 0x000fe20000010012 */
[----:B------:R-:W-:Y:S01]  /*2d10*/  FADD.FTZ R18, R15, R16 ;  /* 0x000000100f127221 */ /* 0x000fe20000010000 */
[----:B------:R-:W-:Y:S01]  /*2d20*/  SHF.L.U32 R13, R13, 0x10, RZ ;  /* 0x000000100d0d7819 */ /* 0x000fe200000006ff */
[----:B------:R-:W-:Y:S01]  /*2d30*/  FMUL.FTZ R22, R12, R12 ;  /* 0x0000000c0c167220 */ /* 0x000fe20000410000 */
[C---:B----4-:R-:W-:Y:S01]  /*2d40*/  PRMT R15, R14.reuse, 0x7632, R15 ;  /* 0x000076320e0f7816 */ /* 0x050fe2000000000f */
[----:B------:R-:W-:Y:S01]  /*2d50*/  FADD.FTZ R20, R21, R20 ;  /* 0x0000001415147221 */ /* 0x000fe20000010000 */
[----:B------:R-:W-:Y:S01]  /*2d60*/  PRMT R16, R17, 0x7632, R16 ;  /* 0x0000763211107816 */ /* 0x000fe20000000010 */
[----:B------:R-:W-:Y:S01]  /*2d70*/  FFMA.FTZ R23, R13, R13, R22 ;  /* 0x0000000d0d177223 */ /* 0x000fe20000010016 */
[----:B------:R-:W-:Y:S01]  /*2d80*/  SHF.L.U32 R15, R15, 0x10, RZ ;  /* 0x000000100f0f7819 */ /* 0x000fe200000006ff */
[----:B------:R-:W-:Y:S01]  /*2d90*/  FADD.FTZ R21, R13, R12 ;  /* 0x0000000c0d157221 */ /* 0x000fe20000010000 */
[----:B------:R-:W-:Y:S01]  /*2da0*/  SHF.L.U32 R14, R14, 0x10, RZ ;  /* 0x000000100e0e7819 */ /* 0x000fe200000006ff */
[----:B------:R-:W-:Y:S01]  /*2db0*/  FADD.FTZ R20, R20, R23 ;  /* 0x0000001714147221 */ /* 0x000fe20000010000 */
[----:B------:R-:W-:Y:S01]  /*2dc0*/  SHF.L.U32 R16, R16, 0x10, RZ ;  /* 0x0000001010107819 */ /* 0x000fe200000006ff */
[----:B------:R-:W-:Y:S01]  /*2dd0*/  FADD.FTZ R21, R18, R21 ;  /* 0x0000001512157221 */ /* 0x000fe20000010000 */
[----:B------:R-:W-:Y:S01]  /*2de0*/  FMUL.FTZ R23, R15, R15 ;  /* 0x0000000f0f177220 */ /* 0x000fe20000410000 */
[----:B------:R-:W-:-:S02]  /*2df0*/  PRMT R18, R19, 0x7632, R18 ;  /* 0x0000763213127816 */ /* 0x000fc40000000012 */
[----:B------:R-:W-:Y:S01]  /*2e00*/  SHF.L.U32 R17, R17, 0x10, RZ ;  /* 0x0000001011117819 */ /* 0x000fe200000006ff */
[----:B------:R-:W-:Y:S01]  /*2e10*/  FFMA.FTZ R23, R14, R14, R23 ;  /* 0x0000000e0e177223 */ /* 0x000fe20000010017 */
[----:B-1----:R-:W-:Y:S01]  /*2e20*/  FMUL.FTZ R24, R16, R16 ;  /* 0x0000001010187220 */ /* 0x002fe20000410000 */
[----:B------:R-:W-:Y:S02]  /*2e30*/  SHF.L.U32 R18, R18, 0x10, RZ ;  /* 0x0000001012127819 */ /* 0x000fe400000006ff */
[----:B------:R-:W-:Y:S01]  /*2e40*/  FADD.FTZ R20, R20, R23 ;  /* 0x0000001714147221 */ /* 0x000fe20000010000 */
[----:B------:R-:W-:Y:S01]  /*2e50*/  FFMA.FTZ R23, R17, R17, R24 ;  /* 0x0000001111177223 */ /* 0x000fe20000010018 */
[----:B------:R-:W-:Y:S01]  /*2e60*/  SHF.L.U32 R19, R19, 0x10, RZ ;  /* 0x0000001013137819 */ /* 0x000fe200000006ff */
[----:B------:R-:W-:Y:S01]  /*2e70*/  FADD.FTZ R22, R14, R15 ;  /* 0x0000000f0e167221 */ /* 0x000fe20000010000 */
[----:B------:R-:W-:Y:S01]  /*2e80*/  FMUL.FTZ R24, R18, R18 ;  /* 0x0000001212187220 */ /* 0x000fe20000410000 */
[----:B------:R-:W-:Y:S01]  /*2e90*/  PRMT R37, R36, 0x7632, R37 ;  /* 0x0000763224257816 */ /* 0x000fe20000000025 */
[----:B------:R-:W-:Y:S01]  /*2ea0*/  FADD.FTZ R20, R20, R23 ;  /* 0x0000001714147221 */ /* 0x000fe20000010000 */
[----:B------:R-:W-:Y:S01]  /*2eb0*/  FADD.FTZ R21, R21, R22 ;  /* 0x0000001615157221 */ /* 0x000fe20000010000 */
[----:B------:R-:W-:Y:S01]  /*2ec0*/  FFMA.FTZ R23, R19, R19, R24 ;  /* 0x0000001313177223 */ /* 0x000fe20000010018 */
[----:B------:R-:W-:Y:S01]  /*2ed0*/  SHF.L.U32 R37, R37, 0x10, RZ ;  /* 0x0000001025257819 */ /* 0x000fe200000006ff */
[----:B------:R-:W-:Y:S01]  /*2ee0*/  FADD.FTZ R22, R17, R16 ;  /* 0x0000001011167221 */ /* 0x000fe20000010000 */
[----:B------:R-:W-:Y:S01]  /*2ef0*/  PRMT R39, R38, 0x7632, R39 ;  /* 0x0000763226277816 */ /* 0x000fe20000000027 */
[----:B------:R-:W-:Y:S01]  /*2f00*/  FADD.FTZ R20, R20, R23 ;  /* 0x0000001714147221 */ /* 0x000fe20000010000 */
[----:B------:R-:W-:Y:S01]  /*2f10*/  SHF.L.U32 R36, R36, 0x10, RZ ;  /* 0x0000001024247819 */ /* 0x000fe200000006ff */
[----:B------:R-:W-:Y:S01]  /*2f20*/  FADD.FTZ R21, R21, R22 ;  /* 0x0000001615157221 */ /* 0x000fe20000010000 */
[----:B------:R-:W-:Y:S01]  /*2f30*/  PRMT R41, R40, 0x7632, R41 ;  /* 0x0000763228297816 */ /* 0x000fe20000000029 */
[----:B------:R-:W-:Y:S01]  /*2f40*/  FMUL.FTZ R23, R37, R37 ;  /* 0x0000002525177220 */ /* 0x000fe20000410000 */
[----:B------:R-:W-:Y:S01]  /*2f50*/  SHF.L.U32 R39, R39, 0x10, RZ ;  /* 0x0000001027277819 */ /* 0x000fe200000006ff */
[----:B------:R-:W-:Y:S01]  /*2f60*/  FADD.FTZ R22, R19, R18 ;  /* 0x0000001213167221 */ /* 0x000fe20000010000 */
[----:B------:R-:W-:Y:S01]  /*2f70*/  SHF.L.U32 R38, R38, 0x10, RZ ;  /* 0x0000001026267819 */ /* 0x000fe200000006ff */
[----:B------:R-:W-:Y:S01]  /*2f80*/  FFMA.FTZ R23, R36, R36, R23 ;  /* 0x0000002424177223 */ /* 0x000fe20000010017 */
[----:B------:R-:W-:Y:S01]  /*2f90*/  SHF.L.U32 R41, R41, 0x10, RZ ;  /* 0x0000001029297819 */ /* 0x000fe200000006ff */
[----:B------:R-:W-:Y:S01]  /*2fa0*/  FADD.FTZ R21, R21, R22 ;  /* 0x0000001615157221 */ /* 0x000fe20000010000 */
[----:B------:R-:W-:Y:S01]  /*2fb0*/  FMUL.FTZ R25, R39, R39 ;  /* 0x0000002727197220 */ /* 0x000fe20000410000 */
[----:B------:R-:W-:Y:S01]  /*2fc0*/  PRMT R43, R42, 0x7632, R43 ;  /* 0x000076322a2b7816 */ /* 0x000fe2000000002b */
[----:B------:R-:W-:Y:S01]  /*2fd0*/  FADD.FTZ R22, R36, R37 ;  /* 0x0000002524167221 */ /* 0x000fe20000010000 */
[----:B------:R-:W-:Y:S01]  /*2fe0*/  SHF.L.U32 R40, R40, 0x10, RZ ;  /* 0x0000001028287819 */ /* 0x000fe200000006ff */
        /* <DEDUP_REMOVED lines=9> */
[C---:B------:R-:W-:Y:S01]  /*3080*/  FFMA.FTZ R23, R40.reuse, R40, R23 ;  /* 0x0000002828177223 */ /* 0x040fe20000010017 */
[----:B------:R-:W-:Y:S01]  /*3090*/  SHF.L.U32 R45, R45, 0x10, RZ ;  /* 0x000000102d2d7819 */ /* 0x000fe200000006ff */
[----:B------:R-:W-:Y:S01]  /*30a0*/  FMUL.FTZ R25, R43, R43 ;  /* 0x0000002b2b197220 */ /* 0x000fe20000410000 */
[----:B------:R-:W-:Y:S01]  /*30b0*/  FADD.FTZ R21, R21, R22 ;  /* 0x0000001615157221 */ /* 0x000fe20000010000 */
[----:B------:R-:W-:Y:S01]  /*30c0*/  FADD.FTZ R22, R40, R41 ;  /* 0x0000002928167221 */ /* 0x000fe20000010000 */
[----:B------:R-:W-:-:S02]  /*30d0*/  SHF.L.U32 R44, R44, 0x10, RZ ;  /* 0x000000102c2c7819 */ /* 0x000fc400000006ff */
[----:B------:R-:W-:Y:S01]  /*30e0*/  PRMT R46, R47, 0x7632, R46 ;  /* 0x000076322f2e7816 */ /* 0x000fe2000000002e */
[----:B------:R-:W-:Y:S01]  /*30f0*/  FADD.FTZ R20, R20, R23 ;  /* 0x0000001714147221 */ /* 0x000fe20000010000 */
[----:B------:R-:W-:Y:S01]  /*3100*/  FFMA.FTZ R25, R42, R42, R25 ;  /* 0x0000002a2a197223 */ /* 0x000fe20000010019 */
[----:B------:R-:W-:Y:S01]  /*3110*/  FMUL.FTZ R23, R45, R45 ;  /* 0x0000002d2d177220 */ /* 0x000fe20000410000 */
[----:B------:R-:W-:Y:S01]  /*3120*/  SHF.L.U32 R46, R46, 0x10, RZ ;  /* 0x000000102e2e7819 */ /* 0x000fe200000006ff */
[----:B------:R-:W-:Y:S01]  /*3130*/  FADD.FTZ R21, R21, R22 ;  /* 0x0000001615157221 */ /* 0x000fe20000010000 */
[----:B------:R-:W-:Y:S01]  /*3140*/  FADD.FTZ R22, R42, R43 ;  /* 0x0000002b2a167221 */ /* 0x000fe20000010000 */
[----:B------:R-:W-:Y:S01]  /*3150*/  FADD.FTZ R20, R20, R25 ;  /* 0x0000001914147221 */ /* 0x000fe20000010000 */
[----:B------:R-:W-:Y:S01]  /*3160*/  SHF.L.U32 R47, R47, 0x10, RZ ;  /* 0x000000102f2f7819 */ /* 0x000fe200000006ff */
[----:B------:R-:W-:Y:S01]  /*3170*/  FFMA.FTZ R23, R44, R44, R23 ;  /* 0x0000002c2c177223 */ /* 0x000fe20000010017 */
[----:B------:R-:W-:Y:S01]  /*3180*/  FMUL.FTZ R24, R46, R46 ;  /* 0x0000002e2e187220 */ /* 0x000fe20000410000 */
[----:B------:R-:W-:Y:S01]  /*3190*/  FADD.FTZ R21, R21, R22 ;  /* 0x0000001615157221 */ /* 0x000fe20000010000 */
[----:B------:R-:W-:Y:S01]  /*31a0*/  FADD.FTZ R22, R44, R45 ;  /* 0x0000002d2c167221 */ /* 0x000fe20000010000 */
[----:B------:R-:W-:Y:S01]  /*31b0*/  FADD.FTZ R20, R20, R23 ;  /* 0x0000001714147221 */ /* 0x000fe20000010000 */
[----:B------:R-:W-:-:S02]  /*31c0*/  FFMA.FTZ R23, R47, R47, R24 ;  /* 0x0000002f2f177223 */ /* 0x000fc40000010018 */
[----:B------:R-:W-:Y:S01]  /*31d0*/  FADD.FTZ R21, R21, R22 ;  /* 0x0000001615157221 */ /* 0x000fe20000010000 */
[----:B------:R-:W-:Y:S01]  /*31e0*/  FADD.FTZ R22, R47, R46 ;  /* 0x0000002e2f167221 */ /* 0x000fe20000010000 */
[----:B------:R-:W-:-:S03]  /*31f0*/  FADD.FTZ R20, R20, R23 ;  /* 0x0000001714147221 */ /* 0x000fc60000010000 */
[----:B------:R-:W-:Y:S01]  /*3200*/  FADD.FTZ R21, R21, R22 ;  /* 0x0000001615157221 */ /* 0x000fe20000010000 */
[----:B--2---:R-:W-:-:S04]  /*3210*/  PRMT R48, R49, 0x7632, R48 ;  /* 0x0000763231307816 */ /* 0x004fc80000000030 */
[----:B------:R-:W-:Y:S02]  /*3220*/  SHF.L.U32 R48, R48, 0x10, RZ ;  /* 0x0000001030307819 */ /* 0x000fe400000006ff */
[----:B------:R-:W-:Y:S02]  /*3230*/  SHF.L.U32 R49, R49, 0x10, RZ ;  /* 0x0000001031317819 */ /* 0x000fe400000006ff */
[----:B------:R-:W-:Y:S01]  /*3240*/  PRMT R51, R50, 0x7632, R51 ;  /* 0x0000763232337816 */ /* 0x000fe20000000033 */
[----:B------:R-:W-:-:S03]  /*3250*/  FMUL.FTZ R24, R48, R48 ;  /* 0x0000003030187220 */ /* 0x000fc60000410000 */
[----:B------:R-:W-:Y:S01]  /*3260*/  SHF.L.U32 R51, R51, 0x10, RZ ;  /* 0x0000001033337819 */ /* 0x000fe200000006ff */
[C---:B------:R-:W-:Y:S01]  /*3270*/  FFMA.FTZ R23, R49.reuse, R49, R24 ;  /* 0x0000003131177223 */ /* 0x040fe20000010018 */
[----:B------:R-:W-:Y:S01]  /*3280*/  SHF.L.U32 R50, R50, 0x10, RZ ;  /* 0x0000001032327819 */ /* 0x000fe200000006ff */
[----:B------:R-:W-:Y:S02]  /*3290*/  FADD.FTZ R22, R49, R48 ;  /* 0x0000003031167221 */ /* 0x000fe40000010000 */
[----:B------:R-:W-:Y:S01]  /*32a0*/  FADD.FTZ R20, R20, R23 ;  /* 0x0000001714147221 */ /* 0x000fe20000010000 */
[----:B------:R-:W-:Y:S01]  /*32b0*/  FMUL.FTZ R23, R51, R51 ;  /* 0x0000003333177220 */ /* 0x000fe20000410000 */
[----:B------:R-:W-:Y:S01]  /*32c0*/  FADD.FTZ R21, R21, R22 ;  /* 0x0000001615157221 */ /* 0x000fe20000010000 */
[----:B---3--:R-:W-:-:S04]  /*32d0*/  PRMT R52, R53, 0x7632, R52 ;  /* 0x0000763235347816 */ /* 0x008fc80000000034 */
[----:B------:R-:W-:Y:S01]  /*32e0*/  SHF.L.U32 R52, R52, 0x10, RZ ;  /* 0x0000001034347819 */ /* 0x000fe200000006ff */
[C---:B------:R-:W-:Y:S01]  /*32f0*/  FADD.FTZ R22, R50.reuse, R51 ;  /* 0x0000003332167221 */ /* 0x040fe20000010000 */
[----:B-----5:R-:W-:Y:S01]  /*3300*/  PRMT R54, R55, 0x7632, R54 ;  /* 0x0000763237367816 */ /* 0x020fe20000000036 */
[----:B------:R-:W-:Y:S01]  /*3310*/  FFMA.FTZ R23, R50, R50, R23 ;  /* 0x0000003232177223 */ /* 0x000fe20000010017 */
[----:B------:R-:W-:Y:S01]  /*3320*/  SHF.L.U32 R53, R53, 0x10, RZ ;  /* 0x0000001035357819 */ /* 0x000fe200000006ff */
[----:B------:R-:W-:Y:S01]  /*3330*/  FMUL.FTZ R24, R52, R52 ;  /* 0x0000003434187220 */ /* 0x000fe20000410000 */
[----:B------:R-:W-:Y:S01]  /*3340*/  SHF.L.U32 R54, R54, 0x10, RZ ;  /* 0x0000001036367819 */ /* 0x000fe200000006ff */
[----:B------:R-:W-:Y:S01]  /*3350*/  FADD.FTZ R21, R21, R22 ;  /* 0x0000001615157221 */ /* 0x000fe20000010000 */
[----:B------:R-:W-:Y:S01]  /*3360*/  FADD.FTZ R20, R20, R23 ;  /* 0x0000001714147221 */ /* 0x000fe20000010000 */
        /* <DEDUP_REMOVED lines=30> */
[----:B------:R-:W-:Y:S01]  /*3550*/  ISETP.GT.AND P1, PT, R80, 0x1b, PT ;  /* 0x0000001b5000780c */ /* 0x000fe20003f24270 */
[----:B------:R-:W2:-:S12]  /*3560*/  S2R R85, SR_TID.X ;  /* 0x0000000000557919 */ /* 0x000e980000002100 */
[----:B0-----:R-:W-:Y:S01]  /*3570*/  @!P1 FADD.FTZ R21, R21, R22 ;  /* 0x0000001615159221 */ /* 0x001fe20000010000 */
[----:B-1----:R-:W-:-:S04]  /*3580*/  @!P1 FADD.FTZ R20, R20, R23 ;  /* 0x0000001714149221 */ /* 0x002fc80000010000 */
[----:B------:R-:W0:Y:S04]  /*3590*/  SHFL.DOWN PT, R22, R21, 0x8, 0x1f ;  /* 0x09001f0015167f89 */ /* 0x000e2800000e0000 */
[----:B------:R-:W1:Y:S01]  /*35a0*/  SHFL.DOWN PT, R23, R20, 0x8, 0x1f ;  /* 0x09001f0014177f89 */ /* 0x000e6200000e0000 */
[C---:B------:R-:W-:Y:S02]  /*35b0*/  ISETP.GT.AND P2, PT, R80.reuse, 0xf, PT ;  /* 0x0000000f5000780c */ /* 0x040fe40003f44270 */
[----:B------:R-:W-:Y:S01]  /*35c0*/  ISETP.GT.AND P1, PT, R80, 0x17, PT ;  /* 0x000000175000780c */ /* 0x000fe20003f24270 */
[----:B------:R-:W-:Y:S01]  /*35d0*/  BSSY.RECONVERGENT B0, `(.L_x_2015) ;  /* 0x0000014000007945 */ /* 0x000fe20003800200 */
[----:B--2---:R-:W-:Y:S01]  /*35e0*/  ISETP.NE.AND P3, PT, R85, RZ, PT ;  /* 0x000000ff5500720c */ /* 0x004fe20003f65270 */
        /* <DEDUP_REMOVED lines=10> */
[----:B------:R-:W0:Y:S01]  /*3690*/  @!P1 S2R R20, SR_TID.X ;  /* 0x0000000000149919 */ /* 0x000e220000002100 */
[----:B------:R-:W-:Y:S01]  /*36a0*/  @!P1 MOV R21, 0x400 ;  /* 0x0000040000159802 */ /* 0x000fe20000000f00 */
[----:B------:R-:W1:Y:S01]  /*36b0*/  @!P1 S2R R22, SR_CgaCtaId ;  /* 0x0000000000169919 */ /* 0x000e620000008800 */
[----:B0-----:R-:W-:Y:S02]  /*36c0*/  @!P1 SHF.R.U32.HI R20, RZ, 0x2, R20 ;  /* 0x00000002ff149819 */ /* 0x001fe40000011614 */
[----:B-1----:R-:W-:Y:S02]  /*36d0*/  @!P1 LEA R21, R22, R21, 0x18 ;  /* 0x0000001516159211 */ /* 0x002fe400078ec0ff */
[----:B------:R-:W-:-:S04]  /*36e0*/  @!P1 LOP3.LUT R20, R20, 0xf8, RZ, 0xc0, !PT ;  /* 0x000000f814149812 */ /* 0x000fc800078ec0ff */
[----:B------:R-:W-:-:S05]  /*36f0*/  @!P1 IADD3 R20, PT, PT, R20, R21, RZ ;  /* 0x0000001514149210 */ /* 0x000fca0007ffe0ff */
[----:B------:R3:W-:Y:S02]  /*3700*/  @!P1 STS.64 [R20+0x18], R28 ;  /* 0x0000181c14009388 */ /* 0x0007e40000000a00 */
.L_x_2016:
[----:B------:R-:W-:Y:S05]  /*3710*/  BSYNC.RECONVERGENT B0 ;  /* 0x0000000000007941 */ /* 0x000fea0003800200 */
.L_x_2015:
[----:B------:R-:W-:Y:S06]  /*3720*/  BAR.SYNC.DEFER_BLOCKING 0x0 ;  /* 0x0000000000007b1d */ /* 0x000fec0000010000 */
[----:B------:R-:W-:Y:S04]  /*3730*/  BSSY.RECONVERGENT B0, `(.L_x_2017) ;  /* 0x0000035000007945 */ /* 0x000fe80003800200 */
[----:B------:R-:W-:Y:S05]  /*3740*/  @P3 BRA `(.L_x_2018) ;  /* 0x0000000000cc3947 */ /* 0x000fea0003800000 */
[----:B------:R-:W4:Y:S01]  /*3750*/  S2UR UR6, SR_CgaCtaId ;  /* 0x00000000000679c3 */ /* 0x000f220000008800 */
[----:B------:R-:W-:Y:S02]  /*3760*/  UMOV UR4, 0x400 ;  /* 0x0000040000047882 */ /* 0x000fe40000000000 */
[----:B----4-:R-:W-:-:S09]  /*3770*/  ULEA UR4, UR6, UR4, 0x18 ;  /* 0x0000000406047291 */ /* 0x010fd2000f8ec0ff */
[----:B---3--:R-:W3:Y:S04]  /*3780*/  LDS.128 R20, [UR4+0x20] ;  /* 0x00002004ff147984 */ /* 0x008ee80008000c00 */
[----:B------:R-:W4:Y:S04]  /*3790*/  LDS.128 R32, [UR4+0x30] ;  /* 0x00003004ff207984 */ /* 0x000f280008000c00 */
[----:B-12---:R-:W1:Y:S01]  /*37a0*/  LDS.128 R24, [UR4+0x40] ;  /* 0x00004004ff187984 */ /* 0x006e620008000c00 */
[----:B---3--:R-:W-:Y:S01]  /*37b0*/  FADD.FTZ R31, R28, R20 ;  /* 0x000000141c1f7221 */ /* 0x008fe20000010000 */
[----:B------:R-:W-:-:S03]  /*37c0*/  FADD.FTZ R20, R29, R21 ;  /* 0x000000151d147221 */ /* 0x000fc60000010000 */
[----:B------:R-:W-:Y:S01]  /*37d0*/  FADD.FTZ R21, R31, R22 ;  /* 0x000000161f157221 */ /* 0x000fe20000010000 */
[----:B------:R-:W-:Y:S01]  /*37e0*/  FADD.FTZ R20, R20, R23 ;  /* 0x0000001714147221 */ /* 0x000fe20000010000 */
[----:B0-----:R-:W0:Y:S02]  /*37f0*/  LDS.128 R28, [UR4+0x50] ;  /* 0x00005004ff1c7984 */ /* 0x001e240008000c00 */
[----:B----4-:R-:W-:Y:S01]  /*3800*/  FADD.FTZ R91, R21, R32 ;  /* 0x00000020155b7221 */ /* 0x010fe20000010000 */
[----:B------:R-:W-:Y:S02]  /*3810*/  FADD.FTZ R32, R20, R33 ;  /* 0x0000002114207221 */ /* 0x000fe40000010000 */
[----:B------:R-:W2:Y:S01]  /*3820*/  LDS.128 R20, [UR4+0x60] ;  /* 0x00006004ff147984 */ /* 0x000ea20008000c00 */
[----:B------:R-:W-:Y:S01]  /*3830*/  FADD.FTZ R91, R91, R34 ;  /* 0x000000225b5b7221 */ /* 0x000fe20000010000 */
[----:B------:R-:W-:Y:S02]  /*3840*/  FADD.FTZ R90, R32, R35 ;  /* 0x00000023205a7221 */ /* 0x000fe40000010000 */
[----:B------:R-:W3:Y:S01]  /*3850*/  LDS.128 R32, [UR4+0x70] ;  /* 0x00007004ff207984 */ /* 0x000ee20008000c00 */
        /* <DEDUP_REMOVED lines=9> */
[----:B------:R-:W-:Y:S01]  /*38f0*/  LDS.128 R28, [UR4+0xa0] ;  /* 0x0000a004ff1c7984 */ /* 0x000fe20008000c00 */
[----:B--2---:R-:W-:Y:S01]  /*3900*/  FADD.FTZ R91, R91, R20 ;  /* 0x000000145b5b7221 */ /* 0x004fe20000010000 */
[----:B------:R-:W-:-:S03]  /*3910*/  FADD.FTZ R90, R90, R21 ;  /* 0x000000155a5a7221 */ /* 0x000fc60000010000 */
[----:B------:R-:W-:Y:S01]  /*3920*/  FADD.FTZ R91, R91, R22 ;  /* 0x000000165b5b7221 */ /* 0x000fe20000010000 */
[----:B------:R-:W-:Y:S02]  /*3930*/  FADD.FTZ R90, R90, R23 ;  /* 0x000000175a5a7221 */ /* 0x000fe40000010000 */
[----:B------:R-:W0:Y:S01]  /*3940*/  LDS.128 R20, [UR4+0x90] ;  /* 0x00009004ff147984 */ /* 0x000e220008000c00 */
[----:B---3--:R-:W-:Y:S01]  /*3950*/  FADD.FTZ R91, R91, R32 ;  /* 0x000000205b5b7221 */ /* 0x008fe20000010000 */
[----:B------:R-:W-:Y:S02]  /*3960*/  FADD.FTZ R90, R90, R33 ;  /* 0x000000215a5a7221 */ /* 0x000fe40000010000 */
[----:B------:R-:W2:Y:S01]  /*3970*/  LDS.64 R32, [UR4+0xb0] ;  /* 0x0000b004ff207984 */ /* 0x000ea20008000a00 */
        /* <DEDUP_REMOVED lines=14> */
[----:B--2---:R-:W-:Y:S01]  /*3a60*/  FADD.FTZ R28, R91, R32 ;  /* 0x000000205b1c7221 */ /* 0x004fe20000010000 */
[----:B------:R-:W-:-:S07]  /*3a70*/  FADD.FTZ R29, R90, R33 ;  /* 0x000000215a1d7221 */ /* 0x000fce0000010000 */
.L_x_2018:
[----:B------:R-:W-:Y:S05]  /*3a80*/  BSYNC.RECONVERGENT B0 ;  /* 0x0000000000007941 */ /* 0x000fea0003800200 */
.L_x_2017:
[----:B------:R-:W4:Y:S02]  /*3a90*/  LDCU UR4, c[0x0][0x370] ;  /* 0x00006e00ff0477ac */ /* 0x000f240008000800 */
[----:B----4-:R-:W-:-:S09]  /*3aa0*/  UISETP.GE.U32.AND UP0, UPT, UR4, 0x2, UPT ;  /* 0x000000020400788c */ /* 0x010fd2000bf06070 */
[----:B------:R-:W-:Y:S05]  /*3ab0*/  BRA.U !UP0, `(.L_x_2019) ;  /* 0x0000001508587547 */ /* 0x000fea000b800000 */
[----:B------:R-:W-:Y:S05]  /*3ac0*/  @P3 BRA `(.L_x_2020) ;  /* 0x0000000000903947 */ /* 0x000fea0003800000 */
[----:B------:R-:W1:Y:S01]  /*3ad0*/  LDCU UR4, c[0x0][0x374] ;  /* 0x00006e80ff0477ac */ /* 0x000e620008000800 */
[----:B------:R-:W4:Y:S01]  /*3ae0*/  LDC R30, c[0x0][0x370] ;  /* 0x0000dc00ff1e7b82 */ /* 0x000f220000000800 */
[----:B--2---:R-:W2:Y:S01]  /*3af0*/  S2R R26, SR_CTAID.Y ;  /* 0x00000000001a7919 */ /* 0x004ea20000002600 */
[----:B------:R-:W-:Y:S01]  /*3b00*/  LOP3.LUT R27, R82, 0x1, RZ, 0xc0, !PT ;  /* 0x00000001521b7812 */ /* 0x000fe200078ec0ff */
[----:B------:R-:W5:Y:S05]  /*3b10*/  S2R R33, SR_CTAID.X ;  /* 0x0000000000217919 */ /* 0x000f6a0000002500 */
[----:B------:R-:W0:Y:S08]  /*3b20*/  LDC.64 R22, c[0x0][0x3b8] ;  /* 0x0000ee00ff167b82 */ /* 0x000e300000000a00 */
[----:B---3--:R-:W3:Y:S01]  /*3b30*/  LDC.64 R20, c[0x0][0x3b0] ;  /* 0x0000ec00ff147b82 */ /* 0x008ee20000000a00 */
[----:B-1----:R-:W-:-:S04]  /*3b40*/  IMAD R25, R27, UR4, RZ ;  /* 0x000000041b197c24 */ /* 0x002fc8000f8e02ff */
[----:B----4-:R-:W-:-:S05]  /*3b50*/  IMAD R24, R25, R30, RZ ;  /* 0x0000001e19187224 */ /* 0x010fca00078e02ff */
[----:B------:R-:W-:Y:S02]  /*3b60*/  SHF.L.U32 R31, R24, 0x1, RZ ;  /* 0x00000001181f7819 */ /* 0x000fe400000006ff */
[----:B------:R-:W-:Y:S02]  /*3b70*/  LOP3.LUT P1, R24, R82, 0x2, RZ, 0xc0, !PT ;  /* 0x0000000252187812 */ /* 0x000fe4000782c0ff */
[----:B--2---:R-:W-:Y:S01]  /*3b80*/  IADD3 R25, PT, PT, R25, R26, RZ ;  /* 0x0000001a19197210 */ /* 0x004fe20007ffe0ff */
[----:B0-----:R-:W-:Y:S01]  /*3b90*/  IMAD.WIDE R22, R31, 0x4, R22 ;  /* 0x000000041f167825 */ /* 0x001fe200078e0216 */
[----:B------:R-:W-:-:S03]  /*3ba0*/  SEL R30, R30, RZ, !P1 ;  /* 0x000000ff1e1e7207 */ /* 0x000fc60004800000 */
[----:B-----5:R-:W-:Y:S01]  /*3bb0*/  IMAD R31, R33, UR4, R26 ;  /* 0x00000004211f7c24 */ /* 0x020fe2000f8e021a */
[----:B------:R-:W-:-:S03]  /*3bc0*/  ISETP.NE.AND P1, PT, R30, -0x1, PT ;  /* 0xffffffff1e00780c */ /* 0x000fc60003f25270 */
[----:B------:R-:W-:Y:S01]  /*3bd0*/  IMAD.WIDE.U32 R22, R31, 0x8, R22 ;  /* 0x000000081f167825 */ /* 0x000fe200078e0016 */
[----:B------:R-:W-:-:S03]  /*3be0*/  IADD3 R31, PT, PT, -R24, 0x1, RZ ;  /* 0x00000001181f7810 */ /* 0x000fc60007ffe1ff */
[----:B---3--:R-:W-:Y:S01]  /*3bf0*/  IMAD.WIDE.U32 R24, R25, 0x4, R20 ;  /* 0x0000000419187825 */ /* 0x008fe200078e0014 */
[----:B------:R4:W-:Y:S01]  /*3c00*/  STG.E.64 desc[UR12][R22.64], R28 ;  /* 0x0000001c16007986 */ /* 0x0009e2000c101b0c */
[----:B------:R-:W-:Y:S06]  /*3c10*/  MEMBAR.ALL.GPU ;  /* 0x0000000000007992 */ /* 0x000fec000000a000 */
[----:B------:R-:W-:-:S00]  /*3c20*/  ERRBAR ;  /* 0x00000000000079ab */ /* 0x000fc00000000000 */
[----:B------:R-:W-:Y:S06]  /*3c30*/  CGAERRBAR ;  /* 0x00000000000075ab */ /* 0x000fec0000000000 */
[----:B------:R4:W-:Y:S01]  /*3c40*/  REDG.E.ADD.S32.STRONG.GPU desc[UR12][R24.64], R31 ;  /* 0x0000001f1800798e */ /* 0x0009e2000c12e30c */
[----:B------:R-:W-:Y:S05]  /*3c50*/  @!P1 BRA `(.L_x_2020) ;  /* 0x00000000002c9947 */ /* 0x000fea0003800000 */
[----:B------:R-:W-:-:S13]  /*3c60*/  LOP3.LUT P2, RZ, R82, 0x2, RZ, 0xc0, !PT ;  /* 0x0000000252ff7812 */ /* 0x000fda000784c0ff */
.L_x_2021:
[----:B------:R-:W-:Y:S05]  /*3c70*/  YIELD ;  /* 0x0000000000007946 */ /* 0x000fea0003800000 */
[----:B------:R-:W4:Y:S02]  /*3c80*/  LDCU UR4, c[0x0][0x374] ;  /* 0x00006e80ff0477ac */ /* 0x000f240008000800 */
[----:B----4-:R-:W-:-:S04]  /*3c90*/  IMAD R23, R27, UR4, R26 ;  /* 0x000000041b177c24 */ /* 0x010fc8000f8e021a */
[----:B------:R-:W-:-:S06]  /*3ca0*/  IMAD.WIDE.U32 R22, R23, 0x4, R20 ;  /* 0x0000000417167825 */ /* 0x000fcc00078e0014 */
[----:B------:R-:W2:Y:S04]  /*3cb0*/  LDG.E.STRONG.GPU R22, desc[UR12][R22.64] ;  /* 0x0000000c16167981 */ /* 0x000ea8000c1ef900 */
[----:B--2---:R-:W-:Y:S01]  /*3cc0*/  CCTL.IVALL ;  /* 0x00000000ff00798f */ /* 0x004fe20002000000 */
[----:B------:R-:W0:Y:S02]  /*3cd0*/  LDC R25, c[0x0][0x370] ;  /* 0x0000dc00ff197b82 */ /* 0x000e240000000800 */
[----:B0-----:R-:W-:-:S04]  /*3ce0*/  SEL R25, R25, RZ, !P2 ;  /* 0x000000ff19197207 */ /* 0x001fc80005000000 */
[----:B------:R-:W-:-:S13]  /*3cf0*/  ISETP.NE.AND P1, PT, R22, R25, PT ;  /* 0x000000191600720c */ /* 0x000fda0003f25270 */
[----:B------:R-:W-:Y:S05]  /*3d00*/  @P1 BRA `(.L_x_2021) ;  /* 0xfffffffc00d81947 */ /* 0x000fea000383ffff */
.L_x_2020:
[----:B---3--:R-:W3:Y:S01]  /*3d10*/  LDC R20, c[0x0][0x370] ;  /* 0x0000dc00ff147b82 */ /* 0x008ee20000000800 */
[----:B------:R-:W-:Y:S05]  /*3d20*/  WARPSYNC.ALL ;  /* 0x0000000000007948 */ /* 0x000fea0003800000 */
[----:B---3--:R-:W-:Y:S02]  /*3d30*/  ISETP.GE.U32.AND P1, PT, R20, 0x8, PT ;  /* 0x000000081400780c */ /* 0x008fe40003f26070 */
[----:B------:R-:W-:Y:S06]  /*3d40*/  BAR.SYNC.DEFER_BLOCKING 0x0 ;  /* 0x0000000000007b1d */ /* 0x000fec0000010000 */
[----:B------:R-:W-:-:S05]  /*3d50*/  UMOV UR4, URZ ;  /* 0x000000ff00047c82 */ /* 0x000fca0008000000 */
[----:B------:R-:W-:Y:S05]  /*3d60*/  @!P1 BRA `(.L_x_2022) ;  /* 0x0000000800749947 */ /* 0x000fea0003800000 */
[----:B------:R-:W3:Y:S01]  /*3d70*/  S2UR UR6, SR_CTAID.Y ;  /* 0x00000000000679c3 */ /* 0x000ee20000002600 */
[----:B------:R-:W3:Y:S01]  /*3d80*/  LDCU UR7, c[0x0][0x374] ;  /* 0x00006e80ff0777ac */ /* 0x000ee20008000800 */
[----:B------:R-:W-:-:S06]  /*3d90*/  UMOV UR4, URZ ;  /* 0x000000ff00047c82 */ /* 0x000fcc0008000000 */
[----:B------:R-:W5:Y:S01]  /*3da0*/  S2UR UR8, SR_CTAID.X ;  /* 0x00000000000879c3 */ /* 0x000f620000002500 */
[----:B---3--:R-:W-:Y:S02]  /*3db0*/  ULEA UR14, UR7, UR6, 0x1 ;  /* 0x00000006070e7291 */ /* 0x008fe4000f8e08ff */
[----:B------:R-:W-:Y:S02]  /*3dc0*/  ULEA UR15, UR7, UR6, 0x2 ;  /* 0x00000006070f7291 */ /* 0x000fe4000f8e10ff */
[----:B------:R-:W-:Y:S02]  /*3dd0*/  UIMAD UR16, UR7, 0x6, UR6 ;  /* 0x00000006071078a4 */ /* 0x000fe4000f8e0206 */
[----:B------:R-:W-:Y:S02]  /*3de0*/  UIMAD UR17, UR7, 0x5, UR6 ;  /* 0x00000005071178a4 */ /* 0x000fe4000f8e0206 */
[----:B------:R-:W-:Y:S02]  /*3df0*/  UIMAD UR18, UR7, 0x3, UR6 ;  /* 0x00000003071278a4 */ /* 0x000fe4000f8e0206 */
[----:B------:R-:W-:-:S02]  /*3e00*/  UIMAD UR19, UR7, 0x7, UR6 ;  /* 0x00000007071378a4 */ /* 0x000fc4000f8e0206 */
[----:B------:R-:W-:Y:S02]  /*3e10*/  UIADD3 UR7, UPT, UPT, UR6, UR7, URZ ;  /* 0x0000000706077290 */ /* 0x000fe4000fffe0ff */
[----:B-----5:R-:W-:-:S12]  /*3e20*/  UIADD3 UR8, UPT, UPT, -UR8, URZ, URZ ;  /* 0x000000ff08087290 */ /* 0x020fd8000fffe1ff */
.L_x_2023:
[----:B------:R-:W-:Y:S01]  /*3e30*/  ISETP.NE.AND P5, PT, RZ, UR8, PT ;  /* 0x00000008ff007c0c */ /* 0x000fe2000bfa5270 */
[----:B----4-:R-:W3:Y:S01]  /*3e40*/  S2R R24, SR_CTAID.X ;  /* 0x0000000000187919 */ /* 0x010ee20000002500 */
[----:B------:R-:W-:Y:S02]  /*3e50*/  UIADD3 UR9, UPT, UPT, UR4, 0x1, URZ ;  /* 0x0000000104097890 */ /* 0x000fe4000fffe0ff */
[----:B------:R-:W-:Y:S02]  /*3e60*/  ISETP.NE.OR P5, PT, R85, RZ, !P5 ;  /* 0x000000ff5500720c */ /* 0x000fe40006fa5670 */
[----:B------:R-:W4:Y:S11]  /*3e70*/  S2R R85, SR_TID.X ;  /* 0x0000000000557919 */ /* 0x000f360000002100 */
[----:B------:R-:W5:Y:S01]  /*3e80*/  @!P5 LDC R22, c[0x0][0x374] ;  /* 0x0000dd00ff16db82 */ /* 0x000f620000000800 */
[----:B------:R-:W-:-:S07]  /*3e90*/  @!P5 LOP3.LUT R27, R82, 0x1, RZ, 0xc0, !PT ;  /* 0x00000001521bd812 */ /* 0x000fce00078ec0ff */
[----:B------:R-:W2:Y:S01]  /*3ea0*/  @!P5 LDC R23, c[0x0][0x370] ;  /* 0x0000dc00ff17db82 */ /* 0x000ea20000000800 */
[----:B---3--:R-:W-:-:S07]  /*3eb0*/  ISETP.NE.AND P2, PT, R24, UR9, PT ;  /* 0x0000000918007c0c */ /* 0x008fce000bf45270 */
[----:B------:R-:W3:Y:S01]  /*3ec0*/  @!P5 LDC.64 R20, c[0x0][0x3b8] ;  /* 0x0000ee00ff14db82 */ /* 0x000ee20000000a00 */
[----:B----4-:R-:W-:Y:S01]  /*3ed0*/  ISETP.NE.OR P2, PT, R85, RZ, !P2 ;  /* 0x000000ff5500720c */ /* 0x010fe20005745670 */
[----:B-----5:R-:W-:-:S04]  /*3ee0*/  @!P5 IMAD R22, R27, R22, RZ ;  /* 0x000000161b16d224 */ /* 0x020fc800078e02ff */
[----:B--2---:R-:W-:-:S08]  /*3ef0*/  @!P5 IMAD R26, R22, R23, RZ ;  /* 0x00000017161ad224 */ /* 0x004fd000078e02ff */
[----:B------:R-:W2:Y:S01]  /*3f00*/  @!P2 LDC R30, c[0x0][0x374] ;  /* 0x0000dd00ff1eab82 */ /* 0x000ea20000000800 */
[----:B------:R-:W-:Y:S02]  /*3f10*/  @!P2 LOP3.LUT R31, R82, 0x1, RZ, 0xc0, !PT ;  /* 0x00000001521fa812 */ /* 0x000fe400078ec0ff */
[----:B------:R-:W-:-:S05]  /*3f20*/  @!P5 SHF.L.U32 R27, R26, 0x1, RZ ;  /* 0x000000011a1bd819 */ /* 0x000fca00000006ff */
[----:B-1----:R-:W1:Y:S01]  /*3f30*/  @!P2 LDC R25, c[0x0][0x370] ;  /* 0x0000dc00ff19ab82 */ /* 0x002e620000000800 */
[----:B---3--:R-:W-:Y:S01]  /*3f40*/  @!P5 IMAD.WIDE R20, R27, 0x4, R20 ;  /* 0x000000041b14d825 */ /* 0x008fe200078e0214 */
[----:B------:R-:W-:-:S05]  /*3f50*/  MOV R27, UR6 ;  /* 0x00000006001b7c02 */ /* 0x000fca0008000f00 */
[----:B------:R-:W-:Y:S01]  /*3f60*/  @!P5 IMAD.WIDE.U32 R20, R27, 0x8, R20 ;  /* 0x000000081b14d825 */ /* 0x000fe200078e0014 */
[----:B------:R-:W3:Y:S05]  /*3f70*/  @!P2 LDC.64 R22, c[0x0][0x3b8] ;  /* 0x0000ee00ff16ab82 */ /* 0x000eea0000000a00 */
[----:B------:R-:W0:Y:S01]  /*3f80*/  @!P5 LDG.E.64 R20, desc[UR12][R20.64] ;  /* 0x0000000c1414d981 */ /* 0x000e22000c1e1b00 */
[----:B--2---:R-:W-:-:S04]  /*3f90*/  @!P2 IMAD R26, R31, R30, RZ ;  /* 0x0000001e1f1aa224 */ /* 0x004fc800078e02ff */
[----:B-1----:R-:W-:-:S05]  /*3fa0*/  @!P2 IMAD R25, R26, R25, RZ ;  /* 0x000000191a19a224 */ /* 0x002fca00078e02ff */
[----:B------:R-:W-:-:S05]  /*3fb0*/  @!P2 SHF.L.U32 R25, R25, 0x1, RZ ;  /* 0x000000011919a819 */ /* 0x000fca00000006ff */
[----:B---3--:R-:W-:Y:S01]  /*3fc0*/  @!P2 IMAD.WIDE R22, R25, 0x4, R22 ;  /* 0x000000041916a825 */ /* 0x008fe200078e0216 */
[----:B------:R-:W-:-:S05]  /*3fd0*/  MOV R25, UR7 ;  /* 0x0000000700197c02 */ /* 0x000fca0008000f00 */
[----:B------:R-:W-:-:S06]  /*3fe0*/  @!P2 IMAD.WIDE.U32 R22, R25, 0x8, R22 ;  /* 0x000000081916a825 */ /* 0x000fcc00078e0016 */
[----:B------:R-:W2:Y:S01]  /*3ff0*/  @!P2 LDG.E.64 R22, desc[UR12][R22.64] ;  /* 0x0000000c1616a981 */ /* 0x000ea2000c1e1b00 */
[----:B------:R-:W-:Y:S02]  /*4000*/  UIADD3 UR9, UPT, UPT, UR4, 0x2, URZ ;  /* 0x0000000204097890 */ /* 0x000fe4000fffe0ff */
[----:B------:R-:W-:-:S04]  /*4010*/  UIADD3 UR10, UPT, UPT, UR4, 0x3, URZ ;  /* 0x00000003040a7890 */ /* 0x000fc8000fffe0ff */
[C---:B------:R-:W-:Y:S01]  /*4020*/  ISETP.NE.AND P1, PT, R24.reuse, UR9, PT ;  /* 0x0000000918007c0c */ /* 0x040fe2000bf25270 */
[----:B------:R-:W-:Y:S01]  /*4030*/  UIADD3 UR20, UPT, UPT, UR4, 0x4, URZ ;  /* 0x0000000404147890 */ /* 0x000fe2000fffe0ff */
[C---:B------:R-:W-:Y:S02]  /*4040*/  ISETP.NE.AND P4, PT, R24.reuse, UR10, PT ;  /* 0x0000000a18007c0c */ /* 0x040fe4000bf85270 */
[C---:B------:R-:W-:Y:S02]  /*4050*/  ISETP.NE.OR P1, PT, R85.reuse, RZ, !P1 ;  /* 0x000000ff5500720c */ /* 0x040fe40004f25670 */
[----:B------:R-:W-:Y:S01]  /*4060*/  ISETP.NE.OR P4, PT, R85, RZ, !P4 ;  /* 0x000000ff5500720c */ /* 0x000fe20006785670 */
[----:B------:R-:W-:Y:S01]  /*4070*/  UIADD3 UR9, UPT, UPT, UR4, 0x5, URZ ;  /* 0x0000000504097890 */ /* 0x000fe2000fffe0ff */
[----:B------:R-:W-:Y:S01]  /*4080*/  ISETP.NE.AND P3, PT, R24, UR20, PT ;  /* 0x0000001418007c0c */ /* 0x000fe2000bf65270 */
[----:B------:R-:W-:-:S03]  /*4090*/  UIADD3 UR10, UPT, UPT, UR4, 0x6, URZ ;  /* 0x00000006040a7890 */ /* 0x000fc6000fffe0ff */
[----:B------:R-:W-:Y:S02]  /*40a0*/  ISETP.NE.OR P3, PT, R85, RZ, !P3 ;  /* 0x000000ff5500720c */ /* 0x000fe40005f65670 */
[----:B------:R-:W-:-:S04]  /*40b0*/  ISETP.NE.AND P6, PT, R24, UR9, PT ;  /* 0x0000000918007c0c */ /* 0x000fc8000bfc5270 */
[----:B------:R-:W-:Y:S01]  /*40c0*/  ISETP.NE.OR P6, PT, R85, RZ, !P6 ;  /* 0x000000ff5500720c */ /* 0x000fe200077c5670 */
[----:B------:R-:W-:Y:S01]  /*40d0*/  UIADD3 UR9, UPT, UPT, UR4, 0x7, URZ ;  /* 0x0000000704097890 */ /* 0x000fe2000fffe0ff */
[----:B------:R-:W-:-:S05]  /*40e0*/  @!P4 LOP3.LUT R33, R82, 0x1, RZ, 0xc0, !PT ;  /* 0x000000015221c812 */ /* 0x000fca00078ec0ff */
[----:B------:R-:W-:Y:S02]  /*40f0*/  @!P3 LOP3.LUT R32, R82, 0x1, RZ, 0xc0, !PT ;  /* 0x000000015220b812 */ /* 0x000fe400078ec0ff */
[----:B------:R-:W-:Y:S02]  /*4100*/  MOV R91, UR14 ;  /* 0x0000000e005b7c02 */ /* 0x000fe40008000f00 */
[----:B------:R-:W-:Y:S01]  /*4110*/  MOV R93, UR15 ;  /* 0x0000000f005d7c02 */ /* 0x000fe20008000f00 */
[----:B0-----:R-:W-:Y:S02]  /*4120*/  @!P5 FADD.FTZ R29, R29, R21 ;  /* 0x000000151d1dd221 */ /* 0x001fe40000010000 */
[----:B------:R-:W0:Y:S01]  /*4130*/  @!P1 LDC R21, c[0x0][0x374] ;  /* 0x0000dd00ff159b82 */ /* 0x000e220000000800 */
[----:B------:R-:W-:Y:S01]  /*4140*/  @!P5 FADD.FTZ R28, R28, R20 ;  /* 0x000000141c1cd221 */ /* 0x000fe20000010000 */
[----:B------:R-:W-:-:S06]  /*4150*/  ISETP.NE.AND P5, PT, R24, UR10, PT ;  /* 0x0000000a18007c0c */ /* 0x000fcc000bfa5270 */
[----:B------:R-:W1:Y:S01]  /*4160*/  @!P1 LDC R25, c[0x0][0x370] ;  /* 0x0000dc00ff199b82 */ /* 0x000e620000000800 */
[----:B------:R-:W-:-:S07]  /*4170*/  ISETP.NE.OR P5, PT, R85, RZ, !P5 ;  /* 0x000000ff5500720c */ /* 0x000fce0006fa5670 */
[----:B------:R-:W3:Y:S08]  /*4180*/  @!P4 LDC R26, c[0x0][0x374] ;  /* 0x0000dd00ff1acb82 */ /* 0x000ef00000000800 */
[----:B------:R-:W4:Y:S08]  /*4190*/  @!P4 LDC R20, c[0x0][0x370] ;  /* 0x0000dc00ff14cb82 */ /* 0x000f300000000800 */
[----:B------:R-:W5:Y:S01]  /*41a0*/  @!P3 LDC R27, c[0x0][0x374] ;  /* 0x0000dd00ff1bbb82 */ /* 0x000f620000000800 */
[----:B--2---:R-:W-:Y:S01]  /*41b0*/  @!P2 FADD.FTZ R29, R29, R23 ;  /* 0x000000171d1da221 */ /* 0x004fe20000010000 */
[----:B------:R-:W-:Y:S01]  /*41c0*/  @!P2 FADD.FTZ R28, R28, R22 ;  /* 0x000000161c1ca221 */ /* 0x000fe20000010000 */
[----:B------:R-:W-:-:S05]  /*41d0*/  ISETP.NE.AND P2, PT, R24, UR9, PT ;  /* 0x0000000918007c0c */ /* 0x000fca000bf45270 */
[----:B------:R-:W2:Y:S01]  /*41e0*/  @!P3 LDC R31, c[0x0][0x370] ;  /* 0x0000dc00ff1fbb82 */ /* 0x000ea20000000800 */
[----:B------:R-:W-:-:S07]  /*41f0*/  @!P1 LOP3.LUT R24, R82, 0x1, RZ, 0xc0, !PT ;  /* 0x0000000152189812 */ /* 0x000fce00078ec0ff */
[----:B------:R-:W2:Y:S01]  /*4200*/  @!P6 LDC R23, c[0x0][0x374] ;  /* 0x0000dd00ff17eb82 */ /* 0x000ea20000000800 */
[----:B0-----:R-:W-:-:S07]  /*4210*/  @!P1 IMAD R24, R24, R21, RZ ;  /* 0x0000001518189224 */ /* 0x001fce00078e02ff */
[----:B------:R-:W0:Y:S01]  /*4220*/  @!P6 LDC R30, c[0x0][0x370] ;  /* 0x0000dc00ff1eeb82 */ /* 0x000e220000000800 */
[----:B---3--:R-:W-:-:S07]  /*4230*/  @!P4 IMAD R21, R33, R26, RZ ;  /* 0x0000001a2115c224 */ /* 0x008fce00078e02ff */
[----:B------:R-:W3:Y:S01]  /*4240*/  @!P5 LDC R22, c[0x0][0x374] ;  /* 0x0000dd00ff16db82 */ /* 0x000ee20000000800 */
[----:B------:R-:W-:Y:S01]  /*4250*/  ISETP.NE.OR P2, PT, R85, RZ, !P2 ;  /* 0x000000ff5500720c */ /* 0x000fe20005745670 */
[----:B-1----:R-:W-:Y:S02]  /*4260*/  @!P1 IMAD R25, R24, R25, RZ ;  /* 0x0000001918199224 */ /* 0x002fe400078e02ff */
[----:B----4-:R-:W-:Y:S02]  /*4270*/  @!P4 IMAD R24, R21, R20, RZ ;  /* 0x000000141518c224 */ /* 0x010fe400078e02ff */
[----:B-----5:R-:W-:Y:S02]  /*4280*/  @!P3 IMAD R26, R32, R27, RZ ;  /* 0x0000001b201ab224 */ /* 0x020fe400078e02ff */
[----:B------:R-:W1:Y:S01]  /*4290*/  @!P1 LDC.64 R20, c[0x0][0x3b8] ;  /* 0x0000ee00ff149b82 */ /* 0x000e620000000a00 */
[----:B------:R-:W-:Y:S01]  /*42a0*/  @!P6 LOP3.LUT R32, R82, 0x1, RZ, 0xc0, !PT ;  /* 0x000000015220e812 */ /* 0x000fe200078ec0ff */
[----:B--2---:R-:W-:Y:S01]  /*42b0*/  @!P3 IMAD R31, R26, R31, RZ ;  /* 0x0000001f1a1fb224 */ /* 0x004fe200078e02ff */
[----:B------:R-:W-:-:S03]  /*42c0*/  @!P5 LOP3.LUT R27, R82, 0x1, RZ, 0xc0, !PT ;  /* 0x00000001521bd812 */ /* 0x000fc600078ec0ff */
[----:B------:R-:W-:Y:S02]  /*42d0*/  @!P6 IMAD R23, R32, R23, RZ ;  /* 0x000000172017e224 */ /* 0x000fe400078e02ff */
[----:B------:R-:W2:Y:S02]  /*42e0*/  @!P5 LDC R33, c[0x0][0x370] ;  /* 0x0000dc00ff21db82 */ /* 0x000ea40000000800 */
[----:B0-----:R-:W-:-:S06]  /*42f0*/  @!P6 IMAD R30, R23, R30, RZ ;  /* 0x0000001e171ee224 */ /* 0x001fcc00078e02ff */
[----:B------:R-:W0:Y:S01]  /*4300*/  @!P2 LDC R26, c[0x0][0x374] ;  /* 0x0000dd00ff1aab82 */ /* 0x000e220000000800 */
[----:B---3--:R-:W-:Y:S01]  /*4310*/  @!P5 IMAD R34, R27, R22, RZ ;  /* 0x000000161b22d224 */ /* 0x008fe200078e02ff */
[----:B------:R-:W-:-:S06]  /*4320*/  @!P1 SHF.L.U32 R25, R25, 0x1, RZ ;  /* 0x0000000119199819 */ /* 0x000fcc00000006ff */
[----:B------:R-:W3:Y:S08]  /*4330*/  @!P2 LDC R32, c[0x0][0x370] ;  /* 0x0000dc00ff20ab82 */ /* 0x000ef00000000800 */
[----:B------:R-:W4:Y:S01]  /*4340*/  @!P4 LDC.64 R22, c[0x0][0x3b8] ;  /* 0x0000ee00ff16cb82 */ /* 0x000f220000000a00 */
[----:B-1----:R-:W-:Y:S01]  /*4350*/  @!P1 IMAD.WIDE R20, R25, 0x4, R20 ;  /* 0x0000000419149825 */ /* 0x002fe200078e0214 */
[----:B------:R-:W-:-:S02]  /*4360*/  @!P4 SHF.L.U32 R27, R24, 0x1, RZ ;  /* 0x00000001181bc819 */ /* 0x000fc400000006ff */
[----:B------:R-:W-:-:S04]  /*4370*/  @!P2 LOP3.LUT R35, R82, 0x1, RZ, 0xc0, !PT ;  /* 0x000000015223a812 */ /* 0x000fc800078ec0ff */
[----:B------:R-:W1:Y:S01]  /*4380*/  @!P3 LDC.64 R24, c[0x0][0x3b8] ;  /* 0x0000ee00ff18bb82 */ /* 0x000e620000000a00 */
[----:B0-----:R-:W-:-:S04]  /*4390*/  @!P2 IMAD R35, R35, R26, RZ ;  /* 0x0000001a2323a224 */ /* 0x001fc800078e02ff */
[----:B---3--:R-:W-:Y:S01]  /*43a0*/  @!P2 IMAD R32, R35, R32, RZ ;  /* 0x000000202320a224 */ /* 0x008fe200078e02ff */
[----:B------:R-:W-:Y:S01]  /*43b0*/  MOV R35, UR18 ;  /* 0x0000001200237c02 */ /* 0x000fe20008000f00 */
[----:B--2---:R-:W-:Y:S02]  /*43c0*/  @!P5 IMAD R33, R34, R33, RZ ;  /* 0x000000212221d224 */ /* 0x004fe400078e02ff */
[----:B----4-:R-:W-:Y:S02]  /*43d0*/  @!P4 IMAD.WIDE R22, R27, 0x4, R22 ;  /* 0x000000041b16c825 */ /* 0x010fe400078e0216 */
[----:B------:R-:W0:Y:S01]  /*43e0*/  @!P6 LDC.64 R26, c[0x0][0x3b8] ;  /* 0x0000ee00ff1aeb82 */ /* 0x000e220000000a00 */
[----:B------:R-:W-:Y:S01]  /*43f0*/  @!P3 SHF.L.U32 R31, R31, 0x1, RZ ;  /* 0x000000011f1fb819 */ /* 0x000fe200000006ff */
[----:B------:R-:W-:-:S06]  /*4400*/  @!P4 IMAD.WIDE.U32 R22, R35, 0x8, R22 ;  /* 0x000000082316c825 */ /* 0x000fcc00078e0016 */
[----:B------:R-:W2:Y:S01]  /*4410*/  @!P5 LDC.64 R34, c[0x0][0x3b8] ;  /* 0x0000ee00ff22db82 */ /* 0x000ea20000000a00 */
[----:B------:R-:W-:Y:S01]  /*4420*/  @!P1 IMAD.WIDE.U32 R20, R91, 0x8, R20 ;  /* 0x000000085b149825 */ /* 0x000fe200078e0014 */
[----:B------:R-:W-:Y:S01]  /*4430*/  @!P6 SHF.L.U32 R91, R30, 0x1, RZ ;  /* 0x000000011e5be819 */ /* 0x000fe200000006ff */
[----:B------:R-:W3:Y:S02]  /*4440*/  @!P4 LDG.E.64 R22, desc[UR12][R22.64] ;  /* 0x0000000c1616c981 */ /* 0x000ee4000c1e1b00 */
[----:B-1----:R-:W-:Y:S01]  /*4450*/  @!P3 IMAD.WIDE R24, R31, 0x4, R24 ;  /* 0x000000041f18b825 */ /* 0x002fe200078e0218 */
[----:B------:R-:W-:Y:S01]  /*4460*/  @!P5 SHF.L.U32 R33, R33, 0x1, RZ ;  /* 0x000000012121d819 */ /* 0x000fe200000006ff */
[----:B------:R-:W4:Y:S01]  /*4470*/  @!P1 LDG.E.64 R20, desc[UR12][R20.64] ;  /* 0x0000000c14149981 */ /* 0x000f22000c1e1b00 */
[----:B------:R-:W1:Y:S01]  /*4480*/  @!P2 LDC.64 R30, c[0x0][0x3b8] ;  /* 0x0000ee00ff1eab82 */ /* 0x000e620000000a00 */
[----:B------:R-:W-:-:S04]  /*4490*/  @!P3 IMAD.WIDE.U32 R24, R93, 0x8, R24 ;  /* 0x000000085d18b825 */ /* 0x000fc800078e0018 */
[----:B0-----:R-:W-:Y:S01]  /*44a0*/  @!P6 IMAD.WIDE R26, R91, 0x4, R26 ;  /* 0x000000045b1ae825 */ /* 0x001fe200078e021a */
[----:B------:R-:W-:Y:S01]  /*44b0*/  MOV R91, UR17 ;  /* 0x00000011005b7c02 */ /* 0x000fe20008000f00 */
[----:B------:R-:W5:Y:S02]  /*44c0*/  @!P3 LDG.E.64 R24, desc[UR12][R24.64] ;  /* 0x0000000c1818b981 */ /* 0x000f64000c1e1b00 */
[----:B--2---:R-:W-:Y:S01]  /*44d0*/  @!P5 IMAD.WIDE R34, R33, 0x4, R34 ;  /* 0x000000042122d825 */ /* 0x004fe200078e0222 */
[----:B------:R-:W-:-:S03]  /*44e0*/  @!P2 SHF.L.U32 R33, R32, 0x1, RZ ;  /* 0x000000012021a819 */ /* 0x000fc600000006ff */
[----:B------:R-:W-:Y:S01]  /*44f0*/  @!P6 IMAD.WIDE.U32 R26, R91, 0x8, R26 ;  /* 0x000000085b1ae825 */ /* 0x000fe200078e001a */
[----:B------:R-:W-:-:S03]  /*4500*/  MOV R91, UR16 ;  /* 0x00000010005b7c02 */ /* 0x000fc60008000f00 */
[----:B-1----:R-:W-:Y:S01]  /*4510*/  @!P2 IMAD.WIDE R30, R33, 0x4, R30 ;  /* 0x00000004211ea825 */ /* 0x002fe200078e021e */
[----:B------:R-:W-:Y:S01]  /*4520*/  MOV R33, UR19 ;  /* 0x0000001300217c02 */ /* 0x000fe20008000f00 */
[----:B------:R-:W2:Y:S02]  /*4530*/  @!P6 LDG.E.64 R26, desc[UR12][R26.64] ;  /* 0x0000000c1a1ae981 */ /* 0x000ea4000c1e1b00 */
[----:B------:R-:W-:-:S04]  /*4540*/  @!P5 IMAD.WIDE.U32 R34, R91, 0x8, R34 ;  /* 0x000000085b22d825 */ /* 0x000fc800078e0022 */
[----:B------:R-:W-:Y:S02]  /*4550*/  @!P2 IMAD.WIDE.U32 R32, R33, 0x8, R30 ;  /* 0x000000082120a825 */ /* 0x000fe400078e001e */
[----:B------:R-:W2:Y:S04]  /*4560*/  @!P5 LDG.E.64 R30, desc[UR12][R34.64] ;  /* 0x0000000c221ed981 */ /* 0x000ea8000c1e1b00 */
[----:B------:R-:W2:Y:S01]  /*4570*/  @!P2 LDG.E.64 R32, desc[UR12][R32.64] ;  /* 0x0000000c2020a981 */ /* 0x000ea2000c1e1b00 */
[----:B------:R-:W0:Y:S01]  /*4580*/  LDCU UR10, c[0x0][0x374] ;  /* 0x00006e80ff0a77ac */ /* 0x000e220008000800 */
[----:B------:R-:W1:Y:S01]  /*4590*/  LDCU UR9, c[0x0][0x370] ;  /* 0x00006e00ff0977ac */ /* 0x000e620008000800 */
[----:B------:R-:W-:Y:S02]  /*45a0*/  UIADD3 UR4, UPT, UPT, UR4, 0x8, URZ ;  /* 0x0000000804047890 */ /* 0x000fe4000fffe0ff */
[----:B-1----:R-:W-:-:S04]  /*45b0*/  ULOP3.LUT UR9, UR9, 0x7ffffff8, URZ, 0xc0, !UPT ;  /* 0x7ffffff809097892 */ /* 0x002fc8000f8ec0ff */
[----:B------:R-:W-:Y:S02]  /*45c0*/  UISETP.NE.AND UP0, UPT, UR4, UR9, UPT ;  /* 0x000000090400728c */ /* 0x000fe4000bf05270 */
[----:B------:R-:W-:Y:S02]  /*45d0*/  UIADD3 UR8, UPT, UPT, UR8, 0x8, URZ ;  /* 0x0000000808087890 */ /* 0x000fe4000fffe0ff */
[----:B0-----:R-:W-:Y:S02]  /*45e0*/  ULEA UR16, UR10, UR16, 0x3 ;  /* 0x000000100a107291 */ /* 0x001fe4000f8e18ff */
[----:B------:R-:W-:Y:S02]  /*45f0*/  ULEA UR17, UR10, UR17, 0x3 ;  /* 0x000000110a117291 */ /* 0x000fe4000f8e18ff */
[----:B------:R-:W-:Y:S02]  /*4600*/  ULEA UR15, UR10, UR15, 0x3 ;  /* 0x0000000f0a0f7291 */ /* 0x000fe4000f8e18ff */
[----:B------:R-:W-:-:S02]  /*4610*/  ULEA UR18, UR10, UR18, 0x3 ;  /* 0x000000120a127291 */ /* 0x000fc4000f8e18ff */
[----:B------:R-:W-:Y:S02]  /*4620*/  ULEA UR14, UR10, UR14, 0x3 ;  /* 0x0000000e0a0e7291 */ /* 0x000fe4000f8e18ff */
[----:B------:R-:W-:Y:S02]  /*4630*/  ULEA UR7, UR10, UR7, 0x3 ;  /* 0x000000070a077291 */ /* 0x000fe4000f8e18ff */
        /* <DEDUP_REMOVED lines=13> */
[----:B------:R-:W-:Y:S01]  /*4710*/  @!P2 FADD.FTZ R29, R29, R33 ;  /* 0x000000211d1da221 */ /* 0x000fe20000010000 */
[----:B------:R-:W-:Y:S06]  /*4720*/  BRA.U UP0, `(.L_x_2023) ;  /* 0xfffffff500c07547 */ /* 0x000fec000b83ffff */
[----:B------:R-:W-:-:S05]  /*4730*/  UMOV UR4, UR9 ;  /* 0x0000000900047c82 */ /* 0x000fca0008000000 */
.L_x_2022:
[----:B------:R-:W3:Y:S02]  /*4740*/  LDCU UR6, c[0x0][0x370] ;  /* 0x00006e00ff0677ac */ /* 0x000ee40008000800 */
[----:B---3--:R-:W-:-:S09]  /*4750*/  ULOP3.LUT UP0, URZ, UR6, 0x7, URZ, 0xc0, !UPT ;  /* 0x0000000706ff7892 */ /* 0x008fd2000f80c0ff */
[----:B------:R-:W-:Y:S05]  /*4760*/  BRA.U !UP0, `(.L_x_2019) ;  /* 0x00000009082c7547 */ /* 0x000fea000b800000 */
[----:B------:R-:W3:Y:S02]  /*4770*/  LDCU UR6, c[0x0][0x370] ;  /* 0x00006e00ff0677ac */ /* 0x000ee40008000800 */
[----:B---3--:R-:W-:-:S04]  /*4780*/  ULOP3.LUT UR6, UR6, 0x7, URZ, 0xc0, !UPT ;  /* 0x0000000706067892 */ /* 0x008fc8000f8ec0ff */
[----:B------:R-:W-:-:S04]  /*4790*/  UIADD3 UR6, UPT, UPT, UR6, -0x1, URZ ;  /* 0xffffffff06067890 */ /* 0x000fc8000fffe0ff */
[----:B------:R-:W-:-:S09]  /*47a0*/  UISETP.GE.U32.AND UP0, UPT, UR6, 0x3, UPT ;  /* 0x000000030600788c */ /* 0x000fd2000bf06070 */
[----:B------:R-:W-:Y:S05]  /*47b0*/  BRA.U !UP0, `(.L_x_2024) ;  /* 0x0000000508187547 */ /* 0x000fea000b800000 */
[----:B------:R-:W3:Y:S01]  /*47c0*/  S2R R20, SR_CTAID.X ;  /* 0x0000000000147919 */ /* 0x000ee20000002500 */
[----:B------:R-:W-:Y:S02]  /*47d0*/  UIADD3 UR6, UPT, UPT, UR4, 0x1, URZ ;  /* 0x0000000104067890 */ /* 0x000fe4000fffe0ff */
[----:B------:R-:W-:Y:S02]  /*47e0*/  UIADD3 UR7, UPT, UPT, UR4, 0x3, URZ ;  /* 0x0000000304077890 */ /* 0x000fe4000fffe0ff */
[C---:B---3--:R-:W-:Y:S02]  /*47f0*/  ISETP.NE.AND P1, PT, R20.reuse, UR4, PT ;  /* 0x0000000414007c0c */ /* 0x048fe4000bf25270 */
[----:B------:R-:W-:Y:S01]  /*4800*/  ISETP.NE.AND P2, PT, R20, UR6, PT ;  /* 0x0000000614007c0c */ /* 0x000fe2000bf45270 */
[----:B------:R-:W-:Y:S01]  /*4810*/  UIADD3 UR6, UPT, UPT, UR4, 0x2, URZ ;  /* 0x0000000204067890 */ /* 0x000fe2000fffe0ff */
[C---:B------:R-:W-:Y:S02]  /*4820*/  ISETP.NE.OR P1, PT, R85.reuse, RZ, !P1 ;  /* 0x000000ff5500720c */ /* 0x040fe40004f25670 */
[----:B------:R-:W-:-:S02]  /*4830*/  ISETP.NE.OR P2, PT, R85, RZ, !P2 ;  /* 0x000000ff5500720c */ /* 0x000fc40005745670 */
[C---:B------:R-:W-:Y:S02]  /*4840*/  ISETP.NE.AND P4, PT, R20.reuse, UR7, PT ;  /* 0x0000000714007c0c */ /* 0x040fe4000bf85270 */
[----:B------:R-:W-:Y:S02]  /*4850*/  ISETP.NE.AND P3, PT, R20, UR6, PT ;  /* 0x0000000614007c0c */ /* 0x000fe4000bf65270 */
[C---:B------:R-:W-:Y:S02]  /*4860*/  ISETP.NE.OR P4, PT, R85.reuse, RZ, !P4 ;  /* 0x000000ff5500720c */ /* 0x040fe40006785670 */
[----:B------:R-:W-:-:S03]  /*4870*/  ISETP.NE.OR P3, PT, R85, RZ, !P3 ;  /* 0x000000ff5500720c */ /* 0x000fc60005f65670 */
[----:B----4-:R-:W3:Y:S01]  /*4880*/  @!P1 LDC R22, c[0x0][0x374] ;  /* 0x0000dd00ff169b82 */ /* 0x010ee20000000800 */
[C---:B------:R-:W-:Y:S01]  /*4890*/  @!P1 LOP3.LUT R23, R82.reuse, 0x1, RZ, 0xc0, !PT ;  /* 0x0000000152179812 */ /* 0x040fe200078ec0ff */
[----:B------:R-:W4:Y:S01]  /*48a0*/  @!P1 S2R R93, SR_CTAID.Y ;  /* 0x00000000005d9919 */ /* 0x000f220000002600 */
[----:B------:R-:W-:Y:S01]  /*48b0*/  @!P2 LOP3.LUT R20, R82, 0x1, RZ, 0xc0, !PT ;  /* 0x000000015214a812 */ /* 0x000fe200078ec0ff */
[----:B------:R-:W5:Y:S04]  /*48c0*/  @!P2 S2R R91, SR_CTAID.Y ;  /* 0x00000000005ba919 */ /* 0x000f680000002600 */
[----:B------:R-:W0:Y:S02]  /*48d0*/  @!P1 LDC R24, c[0x0][0x370] ;  /* 0x0000dc00ff189b82 */ /* 0x000e240000000800 */
[----:B------:R-:W5:Y:S06]  /*48e0*/  @!P3 S2R R27, SR_CTAID.Y ;  /* 0x00000000001bb919 */ /* 0x000f6c0000002600 */
[----:B------:R-:W5:Y:S08]  /*48f0*/  @!P2 LDC R21, c[0x0][0x374] ;  /* 0x0000dd00ff15ab82 */ /* 0x000f700000000800 */
[----:B-1----:R-:W1:Y:S01]  /*4900*/  @!P2 LDC R25, c[0x0][0x370] ;  /* 0x0000dc00ff19ab82 */ /* 0x002e620000000800 */
[----:B---3--:R-:W-:-:S07]  /*4910*/  @!P1 IMAD R23, R23, R22, RZ ;  /* 0x0000001617179224 */ /* 0x008fce00078e02ff */
[----:B--2---:R-:W2:Y:S01]  /*4920*/  @!P3 LDC R26, c[0x0][0x374] ;  /* 0x0000dd00ff1abb82 */ /* 0x004ea20000000800 */
[----:B0-----:R-:W-:Y:S02]  /*4930*/  @!P1 IMAD R23, R23, R24, RZ ;  /* 0x0000001817179224 */ /* 0x001fe400078e02ff */
[----:B----4-:R-:W-:-:S03]  /*4940*/  @!P1 IMAD R93, R22, UR4, R93 ;  /* 0x00000004165d9c24 */ /* 0x010fc6000f8e025d */
[----:B------:R-:W-:Y:S02]  /*4950*/  @!P1 SHF.L.U32 R23, R23, 0x1, RZ ;  /* 0x0000000117179819 */ /* 0x000fe400000006ff */
[----:B------:R-:W0:Y:S01]  /*4960*/  @!P3 LDC R34, c[0x0][0x370] ;  /* 0x0000dc00ff22bb82 */ /* 0x000e220000000800 */
[----:B-----5:R-:W-:Y:S02]  /*4970*/  @!P2 IMAD R20, R20, R21, RZ ;  /* 0x000000151414a224 */ /* 0x020fe400078e02ff */
[----:B------:R-:W-:-:S05]  /*4980*/  @!P2 IMAD R90, R21, UR4, R21 ;  /* 0x00000004155aac24 */ /* 0x000fca000f8e0215 */
[----:B------:R-:W3:Y:S01]  /*4990*/  @!P4 LDC R24, c[0x0][0x374] ;  /* 0x0000dd00ff18cb82 */ /* 0x000ee20000000800 */
[----:B-1----:R-:W-:Y:S01]  /*49a0*/  @!P2 IMAD R20, R20, R25, RZ ;  /* 0x000000191414a224 */ /* 0x002fe200078e02ff */
[----:B------:R-:W-:Y:S02]  /*49b0*/  @!P3 LOP3.LUT R25, R82, 0x1, RZ, 0xc0, !PT ;  /* 0x000000015219b812 */ /* 0x000fe400078ec0ff */
[----:B------:R-:W-:Y:S02]  /*49c0*/  @!P2 IADD3 R91, PT, PT, R90, R91, RZ ;  /* 0x0000005b5a5ba210 */ /* 0x000fe40007ffe0ff */
[----:B------:R-:W-:Y:S02]  /*49d0*/  @!P2 SHF.L.U32 R21, R20, 0x1, RZ ;  /* 0x000000011415a819 */ /* 0x000fe400000006ff */
[----:B------:R-:W1:Y:S01]  /*49e0*/  @!P1 LDC.64 R32, c[0x0][0x3b8] ;  /* 0x0000ee00ff209b82 */ /* 0x000e620000000a00 */
[----:B--2---:R-:W-:-:S07]  /*49f0*/  @!P3 IMAD R25, R25, R26, RZ ;  /* 0x0000001a1919b224 */ /* 0x004fce00078e02ff */
[----:B------:R-:W2:Y:S01]  /*4a00*/  @!P2 LDC.64 R30, c[0x0][0x3b8] ;  /* 0x0000ee00ff1eab82 */ /* 0x000ea20000000a00 */
[----:B0-----:R-:W-:Y:S01]  /*4a10*/  @!P3 IMAD R34, R25, R34, RZ ;  /* 0x000000221922b224 */ /* 0x001fe200078e02ff */
[----:B------:R-:W-:-:S06]  /*4a20*/  @!P4 LOP3.LUT R25, R82, 0x1, RZ, 0xc0, !PT ;  /* 0x000000015219c812 */ /* 0x000fcc00078ec0ff */
[----:B------:R-:W0:Y:S01]  /*4a30*/  @!P4 LDC R35, c[0x0][0x370] ;  /* 0x0000dc00ff23cb82 */ /* 0x000e220000000800 */
[----:B---3--:R-:W-:Y:S02]  /*4a40*/  @!P4 IMAD R92, R25, R24, RZ ;  /* 0x00000018195cc224 */ /* 0x008fe400078e02ff */
[----:B------:R-:W3:Y:S01]  /*4a50*/  @!P4 S2R R25, SR_CTAID.Y ;  /* 0x000000000019c919 */ /* 0x000ee20000002600 */
[----:B-1----:R-:W-:-:S04]  /*4a60*/  @!P1 IMAD.WIDE R32, R23, 0x4, R32 ;  /* 0x0000000417209825 */ /* 0x002fc800078e0220 */
[----:B------:R-:W1:Y:S01]  /*4a70*/  @!P3 LDC.64 R22, c[0x0][0x3b8] ;  /* 0x0000ee00ff16bb82 */ /* 0x000e620000000a00 */
[----:B------:R-:W-:-:S04]  /*4a80*/  @!P1 IMAD.WIDE.U32 R32, R93, 0x8, R32 ;  /* 0x000000085d209825 */ /* 0x000fc800078e0020 */
[----:B--2---:R-:W-:-:S03]  /*4a90*/  @!P2 IMAD.WIDE R30, R21, 0x4, R30 ;  /* 0x00000004151ea825 */ /* 0x004fc600078e021e */
[----:B------:R-:W2:Y:S01]  /*4aa0*/  @!P4 LDC.64 R20, c[0x0][0x3b8] ;  /* 0x0000ee00ff14cb82 */ /* 0x000ea20000000a00 */
[----:B0-----:R-:W-:Y:S02]  /*4ab0*/  @!P4 IMAD R35, R92, R35, RZ ;  /* 0x000000235c23c224 */ /* 0x001fe400078e02ff */
[----:B------:R-:W-:Y:S01]  /*4ac0*/  @!P2 IMAD.WIDE.U32 R30, R91, 0x8, R30 ;  /* 0x000000085b1ea825 */ /* 0x000fe200078e001e */
[----:B------:R-:W-:Y:S02]  /*4ad0*/  @!P3 SHF.L.U32 R91, R34, 0x1, RZ ;  /* 0x00000001225bb819 */ /* 0x000fe400000006ff */
[----:B------:R-:W-:Y:S01]  /*4ae0*/  @!P4 SHF.L.U32 R93, R35, 0x1, RZ ;  /* 0x00000001235dc819 */ /* 0x000fe200000006ff */
[----:B------:R-:W-:Y:S02]  /*4af0*/  @!P3 IMAD R35, R26, UR6, R27 ;  /* 0x000000061a23bc24 */ /* 0x000fe4000f8e021b */
[----:B-1----:R-:W-:-:S04]  /*4b00*/  @!P3 IMAD.WIDE R22, R91, 0x4, R22 ;  /* 0x000000045b16b825 */ /* 0x002fc800078e0216 */
[----:B---3--:R-:W-:Y:S02]  /*4b10*/  @!P4 IMAD R91, R24, UR7, R25 ;  /* 0x00000007185bcc24 */ /* 0x008fe4000f8e0219 */
[----:B------:R-:W-:Y:S02]  /*4b20*/  @!P3 IMAD.WIDE.U32 R24, R35, 0x8, R22 ;  /* 0x000000082318b825 */ /* 0x000fe400078e0016 */
[----:B------:R-:W3:Y:S02]  /*4b30*/  @!P2 LDG.E.64 R22, desc[UR12][R30.64] ;  /* 0x0000000c1e16a981 */ /* 0x000ee4000c1e1b00 */
[----:B--2---:R-:W-:Y:S02]  /*4b40*/  @!P4 IMAD.WIDE R26, R93, 0x4, R20 ;  /* 0x000000045d1ac825 */ /* 0x004fe400078e0214 */
[----:B------:R-:W2:Y:S02]  /*4b50*/  @!P1 LDG.E.64 R20, desc[UR12][R32.64] ;  /* 0x0000000c20149981 */ /* 0x000ea4000c1e1b00 */
[----:B------:R-:W-:-:S02]  /*4b60*/  @!P4 IMAD.WIDE.U32 R26, R91, 0x8, R26 ;  /* 0x000000085b1ac825 */ /* 0x000fc400078e001a */
[----:B------:R-:W4:Y:S04]  /*4b70*/  @!P3 LDG.E.64 R24, desc[UR12][R24.64] ;  /* 0x0000000c1818b981 */ /* 0x000f28000c1e1b00 */
[----:B------:R-:W5:Y:S01]  /*4b80*/  @!P4 LDG.E.64 R26, desc[UR12][R26.64] ;  /* 0x0000000c1a1ac981 */ /* 0x000f62000c1e1b00 */
[----:B------:R-:W-:Y:S01]  /*4b90*/  UIADD3 UR4, UPT, UPT, UR4, 0x4, URZ ;  /* 0x0000000404047890 */ /* 0x000fe2000fffe0ff */
        /* <DEDUP_REMOVED lines=8> */
.L_x_2024:
[----:B------:R-:W3:Y:S02]  /*4c20*/  LDCU UR6, c[0x0][0x370] ;  /* 0x00006e00ff0677ac */ /* 0x000ee40008000800 */
[----:B---3--:R-:W-:-:S09]  /*4c30*/  ULOP3.LUT UP0, UR6, UR6, 0x3, URZ, 0xc0, !UPT ;  /* 0x0000000306067892 */ /* 0x008fd2000f80c0ff */
[----:B------:R-:W-:Y:S05]  /*4c40*/  BRA.U !UP0, `(.L_x_2019) ;  /* 0x0000000108f47547 */ /* 0x000fea000b800000 */
[----:B-1--4-:R-:W1:Y:S01]  /*4c50*/  S2R R25, SR_CTAID.X ;  /* 0x0000000000197919 */ /* 0x012e620000002500 */
[----:B------:R-:W-:-:S09]  /*4c60*/  UISETP.NE.AND UP0, UPT, UR6, 0x1, UPT ;  /* 0x000000010600788c */ /* 0x000fd2000bf05270 */
[----:B------:R-:W-:Y:S05]  /*4c70*/  BRA.U !UP0, `(.L_x_2025) ;  /* 0x0000000108907547 */ /* 0x000fea000b800000 */
[----:B------:R-:W3:Y:S01]  /*4c80*/  S2R R20, SR_CTAID.X ;  /* 0x0000000000147919 */ /* 0x000ee20000002500 */
[----:B------:R-:W-:Y:S02]  /*4c90*/  UIADD3 UR6, UPT, UPT, UR4, 0x1, URZ ;  /* 0x0000000104067890 */ /* 0x000fe4000fffe0ff */
[----:B---3--:R-:W-:-:S04]  /*4ca0*/  ISETP.NE.AND P1, PT, R20, UR4, PT ;  /* 0x0000000414007c0c */ /* 0x008fc8000bf25270 */
[----:B------:R-:W-:Y:S02]  /*4cb0*/  ISETP.NE.AND P2, PT, R20, UR6, PT ;  /* 0x0000000614007c0c */ /* 0x000fe4000bf45270 */
[C---:B------:R-:W-:Y:S02]  /*4cc0*/  ISETP.NE.OR P1, PT, R85.reuse, RZ, !P1 ;  /* 0x000000ff5500720c */ /* 0x040fe40004f25670 */
[----:B------:R-:W-:-:S11]  /*4cd0*/  ISETP.NE.OR P2, PT, R85, RZ, !P2 ;  /* 0x000000ff5500720c */ /* 0x000fd60005745670 */
[----:B--2---:R-:W2:Y:S01]  /*4ce0*/  @!P1 LDC R26, c[0x0][0x374] ;  /* 0x0000dd00ff1a9b82 */ /* 0x004ea20000000800 */
[C---:B------:R-:W-:Y:S01]  /*4cf0*/  @!P1 LOP3.LUT R23, R82.reuse, 0x1, RZ, 0xc0, !PT ;  /* 0x0000000152179812 */ /* 0x040fe200078ec0ff */
[----:B------:R-:W3:Y:S01]  /*4d00*/  @!P1 S2R R27, SR_CTAID.Y ;  /* 0x00000000001b9919 */ /* 0x000ee20000002600 */
[----:B------:R-:W-:Y:S01]  /*4d10*/  @!P2 LOP3.LUT R35, R82, 0x1, RZ, 0xc0, !PT ;  /* 0x000000015223a812 */ /* 0x000fe200078ec0ff */
[----:B------:R-:W4:Y:S04]  /*4d20*/  @!P2 S2R R24, SR_CTAID.Y ;  /* 0x000000000018a919 */ /* 0x000f280000002600 */
[----:B------:R-:W5:Y:S08]  /*4d30*/  @!P1 LDC R31, c[0x0][0x370] ;  /* 0x0000dc00ff1f9b82 */ /* 0x000f700000000800 */
[----:B------:R-:W0:Y:S08]  /*4d40*/  @!P2 LDC R30, c[0x0][0x374] ;  /* 0x0000dd00ff1eab82 */ /* 0x000e300000000800 */
[----:B------:R-:W1:Y:S01]  /*4d50*/  @!P2 LDC R33, c[0x0][0x370] ;  /* 0x0000dc00ff21ab82 */ /* 0x000e620000000800 */
[----:B--2---:R-:W-:-:S07]  /*4d60*/  @!P1 IMAD R22, R23, R26, RZ ;  /* 0x0000001a17169224 */ /* 0x004fce00078e02ff */
[----:B------:R-:W2:Y:S01]  /*4d70*/  @!P1 LDC.64 R20, c[0x0][0x3b8] ;  /* 0x0000ee00ff149b82 */ /* 0x000ea20000000a00 */
[----:B-----5:R-:W-:Y:S02]  /*4d80*/  @!P1 IMAD R31, R22, R31, RZ ;  /* 0x0000001f161f9224 */ /* 0x020fe400078e02ff */
[----:B---3--:R-:W-:-:S03]  /*4d90*/  @!P1 IMAD R27, R26, UR4, R27 ;  /* 0x000000041a1b9c24 */ /* 0x008fc6000f8e021b */
[----:B------:R-:W-:Y:S02]  /*4da0*/  @!P1 SHF.L.U32 R31, R31, 0x1, RZ ;  /* 0x000000011f1f9819 */ /* 0x000fe400000006ff */
[----:B------:R-:W3:Y:S01]  /*4db0*/  @!P2 LDC.64 R22, c[0x0][0x3b8] ;  /* 0x0000ee00ff16ab82 */ /* 0x000ee20000000a00 */
[----:B0-----:R-:W-:-:S04]  /*4dc0*/  @!P2 IMAD R32, R35, R30, RZ ;  /* 0x0000001e2320a224 */ /* 0x001fc800078e02ff */
[----:B-1----:R-:W-:-:S05]  /*4dd0*/  @!P2 IMAD R32, R32, R33, RZ ;  /* 0x000000212020a224 */ /* 0x002fca00078e02ff */
[----:B------:R-:W-:Y:S01]  /*4de0*/  @!P2 SHF.L.U32 R33, R32, 0x1, RZ ;  /* 0x000000012021a819 */ /* 0x000fe200000006ff */
[----:B--2---:R-:W-:-:S04]  /*4df0*/  @!P1 IMAD.WIDE R20, R31, 0x4, R20 ;  /* 0x000000041f149825 */ /* 0x004fc800078e0214 */
[----:B------:R-:W-:Y:S02]  /*4e00*/  @!P2 IMAD R31, R30, UR4, R30 ;  /* 0x000000041e1fac24 */ /* 0x000fe4000f8e021e */
[----:B------:R-:W-:-:S03]  /*4e10*/  @!P1 IMAD.WIDE.U32 R20, R27, 0x8, R20 ;  /* 0x000000081b149825 */ /* 0x000fc600078e0014 */
[----:B----4-:R-:W-:Y:S01]  /*4e20*/  @!P2 IADD3 R31, PT, PT, R31, R24, RZ ;  /* 0x000000181f1fa210 */ /* 0x010fe20007ffe0ff */
[----:B---3--:R-:W-:Y:S02]  /*4e30*/  @!P2 IMAD.WIDE R22, R33, 0x4, R22 ;  /* 0x000000042116a825 */ /* 0x008fe400078e0216 */
[----:B------:R-:W2:Y:S02]  /*4e40*/  @!P1 LDG.E.64 R20, desc[UR12][R20.64] ;  /* 0x0000000c14149981 */ /* 0x000ea4000c1e1b00 */
[----:B------:R-:W-:-:S06]  /*4e50*/  @!P2 IMAD.WIDE.U32 R22, R31, 0x8, R22 ;  /* 0x000000081f16a825 */ /* 0x000fcc00078e0016 */
[----:B------:R-:W3:Y:S01]  /*4e60*/  @!P2 LDG.E.64 R22, desc[UR12][R22.64] ;  /* 0x0000000c1616a981 */ /* 0x000ee2000c1e1b00 */
[----:B------:R-:W-:Y:S01]  /*4e70*/  UIADD3 UR4, UPT, UPT, UR4, 0x2, URZ ;  /* 0x0000000204047890 */ /* 0x000fe2000fffe0ff */
[----:B--2---:R-:W-:Y:S01]  /*4e80*/  @!P1 FADD.FTZ R28, R28, R20 ;  /* 0x000000141c1c9221 */ /* 0x004fe20000010000 */
[----:B------:R-:W-:-:S03]  /*4e90*/  @!P1 FADD.FTZ R29, R29, R21 ;  /* 0x000000151d1d9221 */ /* 0x000fc60000010000 */
[----:B---3--:R-:W-:Y:S01]  /*4ea0*/  @!P2 FADD.FTZ R28, R28, R22 ;  /* 0x000000161c1ca221 */ /* 0x008fe20000010000 */
[----:B------:R-:W-:-:S07]  /*4eb0*/  @!P2 FADD.FTZ R29, R29, R23 ;  /* 0x000000171d1da221 */ /* 0x000fce0000010000 */
.L_x_2025:
[----:B------:R-:W3:Y:S01]  /*4ec0*/  LDC R20, c[0x0][0x370] ;  /* 0x0000dc00ff147b82 */ /* 0x000ee20000000800 */
[----:B-1----:R-:W-:Y:S01]  /*4ed0*/  ISETP.NE.AND P1, PT, R25, UR4, PT ;  /* 0x0000000419007c0c */ /* 0x002fe2000bf25270 */
[----:B------:R-:W-:Y:S03]  /*4ee0*/  BSSY.RECONVERGENT B0, `(.L_x_2019) ;  /* 0x0000013000007945 */ /* 0x000fe60003800200 */
[----:B------:R-:W-:Y:S02]  /*4ef0*/  ISETP.NE.OR P1, PT, R85, RZ, !P1 ;  /* 0x000000ff5500720c */ /* 0x000fe40004f25670 */
[----:B---3--:R-:W-:-:S04]  /*4f00*/  LOP3.LUT R20, R20, 0x1, RZ, 0xc0, !PT ;  /* 0x0000000114147812 */ /* 0x008fc800078ec0ff */
[----:B------:R-:W-:-:S13]  /*4f10*/  ISETP.NE.U32.OR P1, PT, R20, 0x1, P1 ;  /* 0x000000011400780c */ /* 0x000fda0000f25470 */
[----:B------:R-:W-:Y:S05]  /*4f20*/  @P1 BRA `(.L_x_2026) ;  /* 0x0000000000381947 */ /* 0x000fea0003800000 */
[----:B------:R-:W1:Y:S01]  /*4f30*/  LDC R24, c[0x0][0x374] ;  /* 0x0000dd00ff187b82 */ /* 0x000e620000000800 */
[----:B------:R-:W3:Y:S01]  /*4f40*/  S2R R25, SR_CTAID.Y ;  /* 0x0000000000197919 */ /* 0x000ee20000002600 */
[----:B------:R-:W-:-:S06]  /*4f50*/  LOP3.LUT R27, R82, 0x1, RZ, 0xc0, !PT ;  /* 0x00000001521b7812 */ /* 0x000fcc00078ec0ff */
[----:B------:R-:W4:Y:S08]  /*4f60*/  LDC R23, c[0x0][0x370] ;  /* 0x0000dc00ff177b82 */ /* 0x000f300000000800 */
[----:B------:R-:W5:Y:S01]  /*4f70*/  LDC.64 R20, c[0x0][0x3b8] ;  /* 0x0000ee00ff147b82 */ /* 0x000f620000000a00 */
[----:B-1----:R-:W-:-:S04]  /*4f80*/  IMAD R22, R27, R24, RZ ;  /* 0x000000181b167224 */ /* 0x002fc800078e02ff */
[----:B----4-:R-:W-:-:S05]  /*4f90*/  IMAD R22, R22, R23, RZ ;  /* 0x0000001716167224 */ /* 0x010fca00078e02ff */
[----:B------:R-:W-:-:S05]  /*4fa0*/  SHF.L.U32 R23, R22, 0x1, RZ ;  /* 0x0000000116177819 */ /* 0x000fca00000006ff */
[----:B-----5:R-:W-:-:S04]  /*4fb0*/  IMAD.WIDE R20, R23, 0x4, R20 ;  /* 0x0000000417147825 */ /* 0x020fc800078e0214 */
[----:B---3--:R-:W-:-:S04]  /*4fc0*/  IMAD R23, R24, UR4, R25 ;  /* 0x0000000418177c24 */ /* 0x008fc8000f8e0219 */
[----:B------:R-:W-:-:S06]  /*4fd0*/  IMAD.WIDE.U32 R20, R23, 0x8, R20 ;  /* 0x0000000817147825 */ /* 0x000fcc00078e0014 */
[----:B------:R-:W0:Y:S02]  /*4fe0*/  LDG.E.64 R20, desc[UR12][R20.64] ;  /* 0x0000000c14147981 */ /* 0x000e24000c1e1b00 */
[----:B0-----:R-:W-:Y:S01]  /*4ff0*/  FADD.FTZ R28, R28, R20 ;  /* 0x000000141c1c7221 */ /* 0x001fe20000010000 */
[----:B------:R-:W-:-:S07]  /*5000*/  FADD.FTZ R29, R29, R21 ;  /* 0x000000151d1d7221 */ /* 0x000fce0000010000 */
.L_x_2026:
[----:B------:R-:W-:Y:S05]  /*5010*/  BSYNC.RECONVERGENT B0 ;  /* 0x0000000000007941 */ /* 0x000fea0003800200 */
.L_x_2019:
[----:B------:R-:W0:Y:S01]  /*5020*/  S2UR UR6, SR_CgaCtaId ;  /* 0x00000000000679c3 */ /* 0x000e220000008800 */
[----:B------:R-:W2:Y:S01]  /*5030*/  LDCU UR7, c[0x0][0x414] ;  /* 0x00008280ff0777ac */ /* 0x000ea20008000800 */
[----:B------:R-:W-:Y:S02]  /*5040*/  ISETP.NE.AND P1, PT, R85, RZ, PT ;  /* 0x000000ff5500720c */ /* 0x000fe40003f25270 */
[----:B------:R-:W-:Y:S01]  /*5050*/  MOV R27, UR5 ;  /* 0x00000005001b7c02 */ /* 0x000fe20008000f00 */
[----:B------:R-:W-:Y:S01]  /*5060*/  UMOV UR4, 0x400 ;  /* 0x0000040000047882 */ /* 0x000fe20000000000 */
[----:B------:R-:W-:Y:S02]  /*5070*/  LOP3.LUT R34, R83, 0xffff, RZ, 0xc0, !PT ;  /* 0x0000ffff53227812 */ /* 0x000fe400078ec0ff */
[----:B----4-:R-:W4:Y:S02]  /*5080*/  @P0 LDC.64 R30, c[0x0][0x388] ;  /* 0x0000e200ff1e0b82 */ /* 0x010f240000000a00 */
[----:B-1----:R-:W-:-:S06]  /*5090*/  IADD3 R25, PT, PT, R34, UR11, RZ ;  /* 0x0000000b22197c10 */ /* 0x002fcc000fffe0ff */
[----:B------:R-:W1:Y:S01]  /*50a0*/  LDC.64 R22, c[0x0][0x398] ;  /* 0x0000e600ff167b82 */ /* 0x000e620000000a00 */
[----:B--2---:R-:W-:Y:S01]  /*50b0*/  @P0 FMUL.FTZ R26, R28, UR7 ;  /* 0x000000071c1a0c20 */ /* 0x004fe20008410000 */
[----:B0-----:R-:W-:-:S06]  /*50c0*/  ULEA UR4, UR6, UR4, 0x18 ;  /* 0x0000000406047291 */ /* 0x001fcc000f8ec0ff */
[----:B---3--:R-:W0:Y:S01]  /*50d0*/  LDC.64 R20, c[0x0][0x3a0] ;  /* 0x0000e800ff147b82 */ /* 0x008e220000000a00 */
[----:B----4-:R-:W-:-:S04]  /*50e0*/  @P0 IMAD.WIDE R30, R27, 0x8, R30 ;  /* 0x000000081b1e0825 */ /* 0x010fc800078e021e */
[----:B------:R-:W-:Y:S01]  /*50f0*/  @P0 FMUL.FTZ R27, R29, UR7 ;  /* 0x000000071d1b0c20 */ /* 0x000fe20008410000 */
[----:B------:R-:W-:Y:S04]  /*5100*/  @!P1 STS.64 [UR4+0xc0], R28 ;  /* 0x0000c01cff009988 */ /* 0x000fe80008000a04 */
[----:B------:R-:W-:Y:S01]  /*5110*/  @P0 STG.E.64 desc[UR12][R30.64], R26 ;  /* 0x0000001a1e000986 */ /* 0x000fe2000c101b0c */
[----:B-1----:R-:W-:-:S04]  /*5120*/  IMAD.WIDE R32, R25, 0x4, R22 ;  /* 0x0000000419207825 */ /* 0x002fc800078e0216 */
[----:B0-----:R-:W-:Y:S01]  /*5130*/  IMAD.WIDE R22, R25, 0x4, R20 ;  /* 0x0000000419167825 */ /* 0x001fe200078e0214 */
[----:B------:R-:W-:Y:S06]  /*5140*/  BAR.SYNC.DEFER_BLOCKING 0x0 ;  /* 0x0000000000007b1d */ /* 0x000fec0000010000 */
[----:B------:R0:W5:Y:S04]  /*5150*/  LDG.E.64 R20, desc[UR12][R32.64] ;  /* 0x0000000c20147981 */ /* 0x000168000c1e1b00 */
[----:B------:R-:W5:Y:S01]  /*5160*/  LDG.E.64 R22, desc[UR12][R22.64] ;  /* 0x0000000c16167981 */ /* 0x000f62000c1e1b00 */
[----:B------:R-:W-:Y:S03]  /*5170*/  BSSY.RECONVERGENT B0, `(.L_x_2027) ;  /* 0x0000794000007945 */ /* 0x000fe60003800200 */
[----:B------:R-:W1:Y:S02]  /*5180*/  LDS.64 R24, [UR4+0xc0] ;  /* 0x0000c004ff187984 */ /* 0x000e640008000a00 */
        /* <DEDUP_REMOVED lines=16> */
[----:B0-----:R-:W-:Y:S05]  /*5290*/  BRA.U UP1, `(.L_x_2028) ;  /* 0x0000003101847547 */ /* 0x001fea000b800000 */
[----:B------:R-:W0:Y:S01]  /*52a0*/  S2UR UR8, SR_CTAID.X ;  /* 0x00000000000879c3 */ /* 0x000e220000002500 */
[----:B------:R-:W1:Y:S01]  /*52b0*/  LDCU.64 UR10, c[0x0][0x3e8] ;  /* 0x00007d00ff0a77ac */ /* 0x000e620008000a00 */
[----:B------:R-:W-:Y:S06]  /*52c0*/  BSSY.RECONVERGENT B1, `(.L_x_2029) ;  /* 0x000001f000017945 */ /* 0x000fec0003800200 */
[----:B------:R-:W0:Y:S02]  /*52d0*/  LDC R25, c[0x0][0x404] ;  /* 0x00010100ff197b82 */ /* 0x000e240000000800 */
[----:B0-----:R-:W-:-:S05]  /*52e0*/  IMAD R28, R25, UR8, R84 ;  /* 0x00000008191c7c24 */ /* 0x001fca000f8e0254 */
[C---:B-1----:R-:W-:Y:S02]  /*52f0*/  ISETP.GE.U32.AND P1, PT, R28.reuse, UR10, PT ;  /* 0x0000000a1c007c0c */ /* 0x042fe4000bf26070 */
[----:B------:R-:W-:Y:S02]  /*5300*/  SHF.R.S32.HI R24, RZ, 0x1f, R28 ;  /* 0x0000001fff187819 */ /* 0x000fe4000001141c */
[----:B------:R-:W-:Y:S02]  /*5310*/  IADD3 R33, PT, PT, R28, 0x10, RZ ;  /* 0x000000101c217810 */ /* 0x000fe40007ffe0ff */
[----:B------:R-:W-:Y:S02]  /*5320*/  ISETP.GE.AND.EX P1, PT, R24, UR11, PT, P1 ;  /* 0x0000000b18007c0c */ /* 0x000fe4000bf26310 */
[----:B------:R-:W-:Y:S02]  /*5330*/  ISETP.GE.U32.AND P2, PT, R33, UR10, PT ;  /* 0x0000000a21007c0c */ /* 0x000fe4000bf46070 */
[----:B------:R-:W-:-:S02]  /*5340*/  SHF.R.S32.HI R26, RZ, 0x1f, R33 ;  /* 0x0000001fff1a7819 */ /* 0x000fc40000011421 */
[----:B------:R-:W-:Y:S02]  /*5350*/  IADD3 R27, PT, PT, R28, 0x20, RZ ;  /* 0x000000201c1b7810 */ /* 0x000fe40007ffe0ff */
[----:B------:R-:W-:Y:S02]  /*5360*/  ISETP.GE.AND.EX P2, PT, R26, UR11, PT, P2 ;  /* 0x0000000b1a007c0c */ /* 0x000fe4000bf46320 */
[----:B------:R-:W-:-:S03]  /*5370*/  IADD3 R29, PT, PT, R28, 0x30, RZ ;  /* 0x000000301c1d7810 */ /* 0x000fc60007ffe0ff */
[----:B------:R-:W-:Y:S08]  /*5380*/  @P1 BRA `(.L_x_2030) ;  /* 0x0000000000481947 */ /* 0x000ff00003800000 */
[----:B------:R-:W0:Y:S01]  /*5390*/  LDCU.64 UR16, c[0x0][0x3e0] ;  /* 0x00007c00ff1077ac */ /* 0x000e220008000a00 */
[----:B------:R-:W-:Y:S01]  /*53a0*/  MOV R25, R89 ;  /* 0x0000005900197202 */ /* 0x000fe20000000f00 */
[----:B------:R-:W-:Y:S01]  /*53b0*/  FADD.FTZ R81, R81, -UR4 ;  /* 0x8000000451517e21 */ /* 0x000fe20008010000 */
[----:B------:R-:W-:Y:S01]  /*53c0*/  FADD.FTZ R78, R78, -UR4 ;  /* 0x800000044e4e7e21 */ /* 0x000fe20008010000 */
[----:B------:R-:W1:Y:S02]  /*53d0*/  LDCU.64 UR14, c[0x0][0x380] ;  /* 0x00007000ff0e77ac */ /* 0x000e640008000a00 */
[----:B------:R-:W-:Y:S01]  /*53e0*/  FMUL.FTZ R81, R81, UR6 ;  /* 0x0000000651517c20 */ /* 0x000fe20008410000 */
[----:B------:R-:W-:-:S03]  /*53f0*/  FMUL.FTZ R78, R78, UR6 ;  /* 0x000000064e4e7c20 */ /* 0x000fc60008410000 */
[----:B-----5:R-:W-:Y:S01]  /*5400*/  FFMA.FTZ R81, R20, R81, R22 ;  /* 0x0000005114517223 */ /* 0x020fe20000010016 */
[----:B------:R-:W-:Y:S01]  /*5410*/  FFMA.FTZ R78, R21, R78, R23 ;  /* 0x0000004e154e7223 */ /* 0x000fe20000010017 */
[----:B0-----:R-:W-:Y:S01]  /*5420*/  IMAD R31, R24, UR16, RZ ;  /* 0x00000010181f7c24 */ /* 0x001fe2000f8e02ff */
[----:B------:R-:W-:-:S03]  /*5430*/  MOV R24, R86 ;  /* 0x0000005600187202 */ /* 0x000fc60000000f00 */
[C---:B------:R-:W-:Y:S02]  /*5440*/  IMAD R31, R28.reuse, UR17, R31 ;  /* 0x000000111c1f7c24 */ /* 0x040fe4000f8e021f */
[----:B------:R-:W-:-:S05]  /*5450*/  IMAD.WIDE.U32 R24, R28, UR16, R24 ;  /* 0x000000101c187c25 */ /* 0x000fca000f8e0018 */
[----:B------:R-:W-:Y:S02]  /*5460*/  IADD3 R31, PT, PT, R25, R31, RZ ;  /* 0x0000001f191f7210 */ /* 0x000fe40007ffe0ff */
[----:B-1----:R-:W-:Y:S02]  /*5470*/  LEA R30, P1, R24, UR14, 0x1 ;  /* 0x0000000e181e7c11 */ /* 0x002fe4000f8208ff */
[----:B------:R-:W-:Y:S02]  /*5480*/  F2FP.BF16.F32.PACK_AB R25, R78, R81 ;  /* 0x000000514e19723e */ /* 0x000fe400000010ff */
[----:B------:R-:W-:-:S05]  /*5490*/  LEA.HI.X R31, R24, UR15, R31, 0x1, P1 ;  /* 0x0000000f181f7c11 */ /* 0x000fca00088f0c1f */
[----:B------:R0:W-:Y:S04]  /*54a0*/  STG.E desc[UR12][R30.64], R25 ;  /* 0x000000191e007986 */ /* 0x0001e8000c10190c */
.L_x_2030:
[----:B------:R-:W-:Y:S05]  /*54b0*/  BSYNC.RECONVERGENT B1 ;  /* 0x0000000000017941 */ /* 0x000fea0003800200 */
.L_x_2029:
[----:B------:R-:W-:Y:S04]  /*54c0*/  BSSY.RECONVERGENT B1, `(.L_x_2031) ;  /* 0x0000014000017945 */ /* 0x000fe80003800200 */
[----:B------:R-:W-:Y:S05]  /*54d0*/  @P2 BRA `(.L_x_2032) ;  /* 0x0000000000482947 */ /* 0x000fea0003800000 */
[----:B------:R-:W1:Y:S01]  /*54e0*/  LDCU.64 UR14, c[0x0][0x3e0] ;  /* 0x00007c00ff0e77ac */ /* 0x000e620008000a00 */
[----:B------:R-:W-:Y:S01]  /*54f0*/  MOV R24, R86 ;  /* 0x0000005600187202 */ /* 0x000fe20000000f00 */
[----:B------:R-:W-:Y:S01]  /*5500*/  FADD.FTZ R79, R79, -UR4 ;  /* 0x800000044f4f7e21 */ /* 0x000fe20008010000 */
[----:B0-----:R-:W-:Y:S01]  /*5510*/  MOV R25, R89 ;  /* 0x0000005900197202 */ /* 0x001fe20000000f00 */
[----:B------:R-:W0:Y:S01]  /*5520*/  LDCU.64 UR16, c[0x0][0x380] ;  /* 0x00007000ff1077ac */ /* 0x000e220008000a00 */
[----:B------:R-:W-:Y:S01]  /*5530*/  FADD.FTZ R76, R76, -UR4 ;  /* 0x800000044c4c7e21 */ /* 0x000fe20008010000 */
[----:B------:R-:W-:-:S03]  /*5540*/  FMUL.FTZ R79, R79, UR6 ;  /* 0x000000064f4f7c20 */ /* 0x000fc60008410000 */
[----:B------:R-:W-:Y:S01]  /*5550*/  FMUL.FTZ R76, R76, UR6 ;  /* 0x000000064c4c7c20 */ /* 0x000fe20008410000 */
        /* <DEDUP_REMOVED lines=10> */
.L_x_2032:
[----:B------:R-:W-:Y:S05]  /*5600*/  BSYNC.RECONVERGENT B1 ;  /* 0x0000000000017941 */ /* 0x000fea0003800200 */
.L_x_2031:
[----:B------:R-:W-:Y:S01]  /*5610*/  ISETP.GE.U32.AND P5, PT, R27, UR10, PT ;  /* 0x0000000a1b007c0c */ /* 0x000fe2000bfa6070 */
[----:B------:R-:W-:Y:S01]  /*5620*/  BSSY.RECONVERGENT B1, `(.L_x_2033) ;  /* 0x0000029000017945 */ /* 0x000fe20003800200 */
[----:B------:R-:W-:Y:S02]  /*5630*/  SHF.R.S32.HI R24, RZ, 0x1f, R27 ;  /* 0x0000001fff187819 */ /* 0x000fe4000001141b */
[----:B01----:R-:W-:Y:S02]  /*5640*/  IADD3 R30, PT, PT, R28, 0x40, RZ ;  /* 0x000000401c1e7810 */ /* 0x003fe40007ffe0ff */
[----:B------:R-:W-:Y:S02]  /*5650*/  ISETP.GE.AND.EX P5, PT, R24, UR11, PT, P5 ;  /* 0x0000000b18007c0c */ /* 0x000fe4000bfa6350 */
[C---:B------:R-:W-:Y:S02]  /*5660*/  IADD3 R31, PT, PT, R28.reuse, 0x50, RZ ;  /* 0x000000501c1f7810 */ /* 0x040fe40007ffe0ff */
[----:B------:R-:W-:-:S02]  /*5670*/  IADD3 R32, PT, PT, R28, 0x60, RZ ;  /* 0x000000601c207810 */ /* 0x000fc40007ffe0ff */
[----:B------:R-:W-:Y:S02]  /*5680*/  IADD3 R33, PT, PT, R28, 0x70, RZ ;  /* 0x000000701c217810 */ /* 0x000fe40007ffe0ff */
        /* <DEDUP_REMOVED lines=16> */
[----:B------:R-:W0:Y:S01]  /*5790*/  LDCU.64 UR14, c[0x0][0x3e0] ;  /* 0x00007c00ff0e77ac */ /* 0x000e220008000a00 */
[----:B------:R-:W-:Y:S01]  /*57a0*/  MOV R25, R89 ;  /* 0x0000005900197202 */ /* 0x000fe20000000f00 */
[----:B------:R-:W-:Y:S01]  /*57b0*/  FADD.FTZ R77, R77, -UR4 ;  /* 0x800000044d4d7e21 */ /* 0x000fe20008010000 */
[----:B------:R-:W-:Y:S01]  /*57c0*/  FADD.FTZ R74, R74, -UR4 ;  /* 0x800000044a4a7e21 */ /* 0x000fe20008010000 */
[----:B------:R-:W1:Y:S02]  /*57d0*/  LDCU.64 UR16, c[0x0][0x380] ;  /* 0x00007000ff1077ac */ /* 0x000e640008000a00 */
[----:B------:R-:W-:Y:S01]  /*57e0*/  FMUL.FTZ R77, R77, UR6 ;  /* 0x000000064d4d7c20 */ /* 0x000fe20008410000 */
[----:B------:R-:W-:-:S04]  /*57f0*/  FMUL.FTZ R74, R74, UR6 ;  /* 0x000000064a4a7c20 */ /* 0x000fc80008410000 */
[----:B-----5:R-:W-:Y:S01]  /*5800*/  FFMA.FTZ R74, R21, R74, R23 ;  /* 0x0000004a154a7223 */ /* 0x020fe20000010017 */
[----:B0-----:R-:W-:-:S04]  /*5810*/  IMAD R24, R24, UR14, RZ ;  /* 0x0000000e18187c24 */ /* 0x001fc8000f8e02ff */
[----:B------:R-:W-:Y:S01]  /*5820*/  IMAD R85, R27, UR15, R24 ;  /* 0x0000000f1b557c24 */ /* 0x000fe2000f8e0218 */
[----:B------:R-:W-:-:S05]  /*5830*/  MOV R24, R86 ;  /* 0x0000005600187202 */ /* 0x000fca0000000f00 */
[----:B------:R-:W-:-:S05]  /*5840*/  IMAD.WIDE.U32 R24, R27, UR14, R24 ;  /* 0x0000000e1b187c25 */ /* 0x000fca000f8e0018 */
[----:B------:R-:W-:Y:S01]  /*5850*/  IADD3 R85, PT, PT, R25, R85, RZ ;  /* 0x0000005519557210 */ /* 0x000fe20007ffe0ff */
[----:B------:R-:W-:Y:S01]  /*5860*/  FFMA.FTZ R25, R20, R77, R22 ;  /* 0x0000004d14197223 */ /* 0x000fe20000010016 */
[----:B-1----:R-:W-:-:S04]  /*5870*/  LEA R26, P5, R24, UR16, 0x1 ;  /* 0x00000010181a7c11 */ /* 0x002fc8000f8a08ff */
[----:B------:R-:W-:Y:S02]  /*5880*/  LEA.HI.X R27, R24, UR17, R85, 0x1, P5 ;  /* 0x00000011181b7c11 */ /* 0x000fe4000a8f0c55 */
[----:B------:R-:W-:-:S05]  /*5890*/  F2FP.BF16.F32.PACK_AB R25, R74, R25 ;  /* 0x000000194a19723e */ /* 0x000fca00000010ff */
[----:B------:R0:W-:Y:S02]  /*58a0*/  STG.E desc[UR12][R26.64], R25 ;  /* 0x000000191a007986 */ /* 0x0001e4000c10190c */
.L_x_2034:
[----:B------:R-:W-:Y:S05]  /*58b0*/  BSYNC.RECONVERGENT B1 ;  /* 0x0000000000017941 */ /* 0x000fea0003800200 */
.L_x_2033:
[----:B------:R-:W-:Y:S01]  /*58c0*/  BSSY.RECONVERGENT B1, `(.L_x_2035) ;  /* 0x0000016000017945 */ /* 0x000fe20003800200 */
[C---:B------:R-:W-:Y:S02]  /*58d0*/  IADD3 R74, PT, PT, R28.reuse, 0x80, RZ ;  /* 0x000000801c4a7810 */ /* 0x040fe40007ffe0ff */
[----:B------:R-:W-:Y:S01]  /*58e0*/  IADD3 R77, PT, PT, R28, 0x90, RZ ;  /* 0x000000901c4d7810 */ /* 0x000fe20007ffe0ff */
[----:B------:R-:W-:Y:S06]  /*58f0*/  @P2 BRA `(.L_x_2036) ;  /* 0x0000000000482947 */ /* 0x000fec0003800000 */
[----:B------:R-:W1:Y:S01]  /*5900*/  LDCU.64 UR14, c[0x0][0x3e0] ;  /* 0x00007c00ff0e77ac */ /* 0x000e620008000a00 */
[----:B0-----:R-:W-:Y:S01]  /*5910*/  MOV R25, R89 ;  /* 0x0000005900197202 */ /* 0x001fe20000000f00 */
[----:B------:R-:W-:Y:S01]  /*5920*/  FADD.FTZ R75, R75, -UR4 ;  /* 0x800000044b4b7e21 */ /* 0x000fe20008010000 */
[----:B------:R-:W-:Y:S01]  /*5930*/  FADD.FTZ R72, R72, -UR4 ;  /* 0x8000000448487e21 */ /* 0x000fe20008010000 */
[----:B------:R-:W0:Y:S02]  /*5940*/  LDCU.64 UR16, c[0x0][0x380] ;  /* 0x00007000ff1077ac */ /* 0x000e240008000a00 */
[----:B------:R-:W-:Y:S01]  /*5950*/  FMUL.FTZ R75, R75, UR6 ;  /* 0x000000064b4b7c20 */ /* 0x000fe20008410000 */
[----:B------:R-:W-:-:S03]  /*5960*/  FMUL.FTZ R72, R72, UR6 ;  /* 0x0000000648487c20 */ /* 0x000fc60008410000 */
[----:B-----5:R-:W-:Y:S01]  /*5970*/  FFMA.FTZ R75, R20, R75, R22 ;  /* 0x0000004b144b7223 */ /* 0x020fe20000010016 */
[----:B------:R-:W-:Y:S01]  /*5980*/  FFMA.FTZ R72, R21, R72, R23 ;  /* 0x0000004815487223 */ /* 0x000fe20000010017 */
[----:B-1----:R-:W-:-:S04]  /*5990*/  IMAD R24, R81, UR14, RZ ;  /* 0x0000000e51187c24 */ /* 0x002fc8000f8e02ff */
[----:B------:R-:W-:Y:S01]  /*59a0*/  IMAD R27, R29, UR15, R24 ;  /* 0x0000000f1d1b7c24 */ /* 0x000fe2000f8e0218 */
[----:B------:R-:W-:-:S05]  /*59b0*/  MOV R24, R86 ;  /* 0x0000005600187202 */ /* 0x000fca0000000f00 */
[----:B------:R-:W-:-:S05]  /*59c0*/  IMAD.WIDE.U32 R24, R29, UR14, R24 ;  /* 0x0000000e1d187c25 */ /* 0x000fca000f8e0018 */
[----:B------:R-:W-:Y:S02]  /*59d0*/  IADD3 R27, PT, PT, R25, R27, RZ ;  /* 0x0000001b191b7210 */ /* 0x000fe40007ffe0ff */
[----:B0-----:R-:W-:Y:S02]  /*59e0*/  LEA R26, P2, R24, UR16, 0x1 ;  /* 0x00000010181a7c11 */ /* 0x001fe4000f8408ff */
[----:B------:R-:W-:Y:S02]  /*59f0*/  F2FP.BF16.F32.PACK_AB R25, R72, R75 ;  /* 0x0000004b4819723e */ /* 0x000fe400000010ff */
[----:B------:R-:W-:-:S05]  /*5a00*/  LEA.HI.X R27, R24, UR17, R27, 0x1, P2 ;  /* 0x00000011181b7c11 */ /* 0x000fca00090f0c1b */
[----:B------:R1:W-:Y:S04]  /*5a10*/  STG.E desc[UR12][R26.64], R25 ;  /* 0x000000191a007986 */ /* 0x0003e8000c10190c */
.L_x_2036:
[----:B------:R-:W-:Y:S05]  /*5a20*/  BSYNC.RECONVERGENT B1 ;  /* 0x0000000000017941 */ /* 0x000fea0003800200 */
.L_x_2035:
[----:B------:R-:W-:Y:S04]  /*5a30*/  BSSY.RECONVERGENT B1, `(.L_x_2037) ;  /* 0x0000014000017945 */ /* 0x000fe80003800200 */
[----:B------:R-:W-:Y:S05]  /*5a40*/  @P1 BRA `(.L_x_2038) ;  /* 0x0000000000481947 */ /* 0x000fea0003800000 */
[----:B------:R-:W2:Y:S01]  /*5a50*/  LDCU.64 UR14, c[0x0][0x3e0] ;  /* 0x00007c00ff0e77ac */ /* 0x000ea20008000a00 */
[----:B------:R-:W-:Y:S01]  /*5a60*/  MOV R24, R86 ;  /* 0x0000005600187202 */ /* 0x000fe20000000f00 */
[----:B------:R-:W-:Y:S01]  /*5a70*/  FADD.FTZ R73, R73, -UR4 ;  /* 0x8000000449497e21 */ /* 0x000fe20008010000 */
[----:B01----:R-:W-:Y:S01]  /*5a80*/  MOV R25, R89 ;  /* 0x0000005900197202 */ /* 0x003fe20000000f00 */
[----:B------:R-:W0:Y:S01]  /*5a90*/  LDCU.64 UR16, c[0x0][0x380] ;  /* 0x00007000ff1077ac */ /* 0x000e220008000a00 */
[----:B------:R-:W-:Y:S01]  /*5aa0*/  FADD.FTZ R70, R70, -UR4 ;  /* 0x8000000446467e21 */ /* 0x000fe20008010000 */
[----:B------:R-:W-:-:S03]  /*5ab0*/  FMUL.FTZ R73, R73, UR6 ;  /* 0x0000000649497c20 */ /* 0x000fc60008410000 */
[----:B------:R-:W-:Y:S01]  /*5ac0*/  FMUL.FTZ R70, R70, UR6 ;  /* 0x0000000646467c20 */ /* 0x000fe20008410000 */
[----:B-----5:R-:W-:-:S03]  /*5ad0*/  FFMA.FTZ R73, R20, R73, R22 ;  /* 0x0000004914497223 */ /* 0x020fc60000010016 */
[----:B------:R-:W-:Y:S01]  /*5ae0*/  FFMA.FTZ R70, R21, R70, R23 ;  /* 0x0000004615467223 */ /* 0x000fe20000010017 */
        /* <DEDUP_REMOVED lines=8> */
.L_x_2038:
[----:B------:R-:W-:Y:S05]  /*5b70*/  BSYNC.RECONVERGENT B1 ;  /* 0x0000000000017941 */ /* 0x000fea0003800200 */
.L_x_2037:
[----:B------:R-:W-:Y:S04]  /*5b80*/  BSSY.RECONVERGENT B1, `(.L_x_2039) ;  /* 0x0000014000017945 */ /* 0x000fe80003800200 */
[----:B------:R-:W-:Y:S05]  /*5b90*/  @P6 BRA `(.L_x_2040) ;  /* 0x0000000000486947 */ /* 0x000fea0003800000 */
[----:B------:R-:W3:Y:S01]  /*5ba0*/  LDCU.64 UR14, c[0x0][0x3e0] ;  /* 0x00007c00ff0e77ac */ /* 0x000ee20008000a00 */
[----:B------:R-:W-:Y:S01]  /*5bb0*/  MOV R24, R86 ;  /* 0x0000005600187202 */ /* 0x000fe20000000f00 */
[----:B------:R-:W-:Y:S01]  /*5bc0*/  FADD.FTZ R71, R71, -UR4 ;  /* 0x8000000447477e21 */ /* 0x000fe20008010000 */
[----:B012---:R-:W-:Y:S01]  /*5bd0*/  MOV R25, R89 ;  /* 0x0000005900197202 */ /* 0x007fe20000000f00 */
[----:B------:R-:W0:Y:S01]  /*5be0*/  LDCU.64 UR16, c[0x0][0x380] ;  /* 0x00007000ff1077ac */ /* 0x000e220008000a00 */
[----:B------:R-:W-:Y:S01]  /*5bf0*/  FADD.FTZ R68, R68, -UR4 ;  /* 0x8000000444447e21 */ /* 0x000fe20008010000 */
[----:B------:R-:W-:-:S03]  /*5c00*/  FMUL.FTZ R71, R71, UR6 ;  /* 0x0000000647477c20 */ /* 0x000fc60008410000 */
[----:B------:R-:W-:Y:S01]  /*5c10*/  FMUL.FTZ R68, R68, UR6 ;  /* 0x0000000644447c20 */ /* 0x000fe20008410000 */
[----:B-----5:R-:W-:-:S03]  /*5c20*/  FFMA.FTZ R71, R20, R71, R22 ;  /* 0x0000004714477223 */ /* 0x020fc60000010016 */
[----:B------:R-:W-:Y:S01]  /*5c30*/  FFMA.FTZ R68, R21, R68, R23 ;  /* 0x0000004415447223 */ /* 0x000fe20000010017 */
[----:B---3--:R-:W-:Y:S02]  /*5c40*/  IMAD R76, R76, UR14, RZ ;  /* 0x0000000e4c4c7c24 */ /* 0x008fe4000f8e02ff */
[----:B------:R-:W-:-:S04]  /*5c50*/  IMAD.WIDE.U32 R24, R31, UR14, R24 ;  /* 0x0000000e1f187c25 */ /* 0x000fc8000f8e0018 */
[----:B------:R-:W-:Y:S01]  /*5c60*/  IMAD R31, R31, UR15, R76 ;  /* 0x0000000f1f1f7c24 */ /* 0x000fe2000f8e024c */
[----:B0-----:R-:W-:-:S04]  /*5c70*/  LEA R26, P1, R24, UR16, 0x1 ;  /* 0x00000010181a7c11 */ /* 0x001fc8000f8208ff */
[----:B------:R-:W-:Y:S02]  /*5c80*/  IADD3 R31, PT, PT, R25, R31, RZ ;  /* 0x0000001f191f7210 */ /* 0x000fe40007ffe0ff */
[----:B------:R-:W-:Y:S02]  /*5c90*/  F2FP.BF16.F32.PACK_AB R25, R68, R71 ;  /* 0x000000474419723e */ /* 0x000fe400000010ff */
[----:B------:R-:W-:-:S05]  /*5ca0*/  LEA.HI.X R27, R24, UR17, R31, 0x1, P1 ;  /* 0x00000011181b7c11 */ /* 0x000fca00088f0c1f */
[----:B------:R3:W-:Y:S02]  /*5cb0*/  STG.E desc[UR12][R26.64], R25 ;  /* 0x000000191a007986 */ /* 0x0007e4000c10190c */
.L_x_2040:
[----:B------:R-:W-:Y:S05]  /*5cc0*/  BSYNC.RECONVERGENT B1 ;  /* 0x0000000000017941 */ /* 0x000fea0003800200 */
.L_x_2039:
[----:B------:R-:W-:Y:S04]  /*5cd0*/  BSSY.RECONVERGENT B1, `(.L_x_2041) ;  /* 0x0000014000017945 */ /* 0x000fe80003800200 */
[----:B------:R-:W-:Y:S05]  /*5ce0*/  @P3 BRA `(.L_x_2042) ;  /* 0x0000000000483947 */ /* 0x000fea0003800000 */
[----:B------:R-:W4:Y:S01]  /*5cf0*/  LDCU.64 UR14, c[0x0][0x3e0] ;  /* 0x00007c00ff0e77ac */ /* 0x000f220008000a00 */
[----:B------:R-:W-:Y:S01]  /*5d00*/  MOV R24, R86 ;  /* 0x0000005600187202 */ /* 0x000fe20000000f00 */
[----:B------:R-:W-:Y:S01]  /*5d10*/  FADD.FTZ R69, R69, -UR4 ;  /* 0x8000000445457e21 */ /* 0x000fe20008010000 */
[----:B0123--:R-:W-:Y:S01]  /*5d20*/  MOV R25, R89 ;  /* 0x0000005900197202 */ /* 0x00ffe20000000f00 */
[----:B------:R-:W0:Y:S01]  /*5d30*/  LDCU.64 UR16, c[0x0][0x380] ;  /* 0x00007000ff1077ac */ /* 0x000e220008000a00 */
[----:B------:R-:W-:Y:S01]  /*5d40*/  FADD.FTZ R66, R66, -UR4 ;  /* 0x8000000442427e21 */ /* 0x000fe20008010000 */
[----:B------:R-:W-:-:S03]  /*5d50*/  FMUL.FTZ R69, R69, UR6 ;  /* 0x0000000645457c20 */ /* 0x000fc60008410000 */
[----:B------:R-:W-:Y:S01]  /*5d60*/  FMUL.FTZ R66, R66, UR6 ;  /* 0x0000000642427c20 */ /* 0x000fe20008410000 */
[----:B-----5:R-:W-:-:S03]  /*5d70*/  FFMA.FTZ R69, R20, R69, R22 ;  /* 0x0000004514457223 */ /* 0x020fc60000010016 */
[----:B------:R-:W-:Y:S01]  /*5d80*/  FFMA.FTZ R66, R21, R66, R23 ;  /* 0x0000004215427223 */ /* 0x000fe20000010017 */
[----:B----4-:R-:W-:Y:S02]  /*5d90*/  IMAD R27, R78, UR14, RZ ;  /* 0x0000000e4e1b7c24 */ /* 0x010fe4000f8e02ff */
[----:B------:R-:W-:-:S04]  /*5da0*/  IMAD.WIDE.U32 R24, R32, UR14, R24 ;  /* 0x0000000e20187c25 */ /* 0x000fc8000f8e0018 */
[----:B------:R-:W-:Y:S01]  /*5db0*/  IMAD R27, R32, UR15, R27 ;  /* 0x0000000f201b7c24 */ /* 0x000fe2000f8e021b */
[----:B0-----:R-:W-:-:S04]  /*5dc0*/  LEA R26, P1, R24, UR16, 0x1 ;  /* 0x00000010181a7c11 */ /* 0x001fc8000f8208ff */
[----:B------:R-:W-:Y:S02]  /*5dd0*/  IADD3 R27, PT, PT, R25, R27, RZ ;  /* 0x0000001b191b7210 */ /* 0x000fe40007ffe0ff */
[----:B------:R-:W-:Y:S02]  /*5de0*/  F2FP.BF16.F32.PACK_AB R25, R66, R69 ;  /* 0x000000454219723e */ /* 0x000fe400000010ff */
[----:B------:R-:W-:-:S05]  /*5df0*/  LEA.HI.X R27, R24, UR17, R27, 0x1, P1 ;  /* 0x00000011181b7c11 */ /* 0x000fca00088f0c1b */
[----:B------:R4:W-:Y:S02]  /*5e00*/  STG.E desc[UR12][R26.64], R25 ;  /* 0x000000191a007986 */ /* 0x0009e4000c10190c */
.L_x_2042:
[----:B------:R-:W-:Y:S05]  /*5e10*/  BSYNC.RECONVERGENT B1 ;  /* 0x0000000000017941 */ /* 0x000fea0003800200 */
.L_x_2041:
[----:B------:R-:W-:Y:S04]  /*5e20*/  BSSY.RECONVERGENT B1, `(.L_x_2043) ;  /* 0x0000014000017945 */ /* 0x000fe80003800200 */
[----:B------:R-:W-:Y:S05]  /*5e30*/  @P4 BRA `(.L_x_2044) ;  /* 0x0000000000484947 */ /* 0x000fea0003800000 */
[----:B------:R-:W0:Y:S01]  /*5e40*/  LDCU.64 UR14, c[0x0][0x3e0] ;  /* 0x00007c00ff0e77ac */ /* 0x000e220008000a00 */
[----:B------:R-:W-:Y:S01]  /*5e50*/  MOV R24, R86 ;  /* 0x0000005600187202 */ /* 0x000fe20000000f00 */
[----:B------:R-:W-:Y:S01]  /*5e60*/  FADD.FTZ R67, R67, -UR4 ;  /* 0x8000000443437e21 */ /* 0x000fe20008010000 */
[----:B01234-:R-:W-:Y:S01]  /*5e70*/  MOV R25, R89 ;  /* 0x0000005900197202 */ /* 0x01ffe20000000f00 */
[----:B------:R-:W0:Y:S01]  /*5e80*/  LDCU.64 UR16, c[0x0][0x380] ;  /* 0x00007000ff1077ac */ /* 0x000e220008000a00 */
[----:B------:R-:W-:Y:S01]  /*5e90*/  FADD.FTZ R64, R64, -UR4 ;  /* 0x8000000440407e21 */ /* 0x000fe20008010000 */
[----:B------:R-:W-:-:S03]  /*5ea0*/  FMUL.FTZ R67, R67, UR6 ;  /* 0x0000000643437c20 */ /* 0x000fc60008410000 */
[----:B------:R-:W-:Y:S01]  /*5eb0*/  FMUL.FTZ R64, R64, UR6 ;  /* 0x0000000640407c20 */ /* 0x000fe20008410000 */
[----:B-----5:R-:W-:-:S03]  /*5ec0*/  FFMA.FTZ R67, R20, R67, R22 ;  /* 0x0000004314437223 */ /* 0x020fc60000010016 */
[----:B------:R-:W-:Y:S01]  /*5ed0*/  FFMA.FTZ R64, R21, R64, R23 ;  /* 0x0000004015407223 */ /* 0x000fe20000010017 */
[----:B------:R-:W-:Y:S02]  /*5ee0*/  IMAD R26, R79, UR14, RZ ;  /* 0x0000000e4f1a7c24 */ /* 0x000fe4000f8e02ff */
[----:B------:R-:W-:-:S04]  /*5ef0*/  IMAD.WIDE.U32 R24, R33, UR14, R24 ;  /* 0x0000000e21187c25 */ /* 0x000fc8000f8e0018 */
[----:B------:R-:W-:Y:S01]  /*5f00*/  IMAD R33, R33, UR15, R26 ;  /* 0x0000000f21217c24 */ /* 0x000fe2000f8e021a */
[----:B0-----:R-:W-:-:S04]  /*5f10*/  LEA R26, P1, R24, UR16, 0x1 ;  /* 0x00000010181a7c11 */ /* 0x001fc8000f8208ff */
[----:B------:R-:W-:Y:S02]  /*5f20*/  IADD3 R33, PT, PT, R25, R33, RZ ;  /* 0x0000002119217210 */ /* 0x000fe40007ffe0ff */
[----:B------:R-:W-:Y:S02]  /*5f30*/  F2FP.BF16.F32.PACK_AB R25, R64, R67 ;  /* 0x000000434019723e */ /* 0x000fe400000010ff */
[----:B------:R-:W-:-:S05]  /*5f40*/  LEA.HI.X R27, R24, UR17, R33, 0x1, P1 ;  /* 0x00000011181b7c11 */ /* 0x000fca00088f0c21 */
[----:B------:R0:W-:Y:S02]  /*5f50*/  STG.E desc[UR12][R26.64], R25 ;  /* 0x000000191a007986 */ /* 0x0001e4000c10190c */
.L_x_2044:
[----:B------:R-:W-:Y:S05]  /*5f60*/  BSYNC.RECONVERGENT B1 ;  /* 0x0000000000017941 */ /* 0x000fea0003800200 */
.L_x_2043:
[----:B------:R-:W-:Y:S01]  /*5f70*/  ISETP.GE.U32.AND P5, PT, R74, UR10, PT ;  /* 0x0000000a4a007c0c */ /* 0x000fe2000bfa6070 */
[----:B------:R-:W-:Y:S01]  /*5f80*/  BSSY.RECONVERGENT B1, `(.L_x_2045) ;  /* 0x000002b000017945 */ /* 0x000fe20003800200 */
[----:B01234-:R-:W-:Y:S02]  /*5f90*/  SHF.R.S32.HI R26, RZ, 0x1f, R74 ;  /* 0x0000001fff1a7819 */ /* 0x01ffe4000001144a */
[----:B------:R-:W-:Y:S02]  /*5fa0*/  IADD3 R69, PT, PT, R28, 0xa0, RZ ;  /* 0x000000a01c457810 */ /* 0x000fe40007ffe0ff */
        /* <DEDUP_REMOVED lines=40> */
.L_x_2046:
[----:B------:R-:W-:Y:S05]  /*6230*/  BSYNC.RECONVERGENT B1 ;  /* 0x0000000000017941 */ /* 0x000fea0003800200 */
.L_x_2045:
        /* <DEDUP_REMOVED lines=20> */
.L_x_2048:
[----:B------:R-:W-:Y:S05]  /*6380*/  BSYNC.RECONVERGENT B1 ;  /* 0x0000000000017941 */ /* 0x000fea0003800200 */
.L_x_2047:
        /* <DEDUP_REMOVED lines=20> */
.L_x_2050:
[----:B------:R-:W-:Y:S05]  /*64d0*/  BSYNC.RECONVERGENT B1 ;  /* 0x0000000000017941 */ /* 0x000fea0003800200 */
.L_x_2049:
        /* <DEDUP_REMOVED lines=20> */
.L_x_2052:
[----:B------:R-:W-:Y:S05]  /*6620*/  BSYNC.RECONVERGENT B1 ;  /* 0x0000000000017941 */ /* 0x000fea0003800200 */
.L_x_2051:
[----:B------:R-:W-:Y:S04]  /*6630*/  BSSY.RECONVERGENT B1, `(.L_x_2053) ;  /* 0x0000014000017945 */ /* 0x000fe80003800200 */
[----:B------:R-:W-:Y:S05]  /*6640*/  @P3 BRA `(.L_x_2054) ;  /* 0x0000000000483947 */ /* 0x000fea0003800000 */
[----:B------:R-:W4:Y:S01]  /*6650*/  LDCU.64 UR14, c[0x0][0x3e0] ;  /* 0x00007c00ff0e77ac */ /* 0x000f220008000a00 */
[----:B------:R-:W-:Y:S01]  /*6660*/  FADD.FTZ R0, R3, -UR4 ;  /* 0x8000000403007e21 */ /* 0x000fe20008010000 */
[----:B------:R-:W-:Y:S01]  /*6670*/  FADD.FTZ R24, R2, -UR4 ;  /* 0x8000000402187e21 */ /* 0x000fe20008010000 */
[----:B------:R-:W-:Y:S01]  /*6680*/  MOV R2, R86 ;  /* 0x0000005600027202 */ /* 0x000fe20000000f00 */
[----:B------:R-:W4:Y:S01]  /*6690*/  LDCU.64 UR16, c[0x0][0x380] ;  /* 0x00007000ff1077ac */ /* 0x000f220008000a00 */
[----:B------:R-:W-:Y:S01]  /*66a0*/  MOV R3, R89 ;  /* 0x0000005900037202 */ /* 0x000fe20000000f00 */
[----:B0123--:R-:W-:Y:S01]  /*66b0*/  FMUL.FTZ R25, R0, UR6 ;  /* 0x0000000600197c20 */ /* 0x00ffe20008410000 */
[----:B------:R-:W-:-:S03]  /*66c0*/  FMUL.FTZ R24, R24, UR6 ;  /* 0x0000000618187c20 */ /* 0x000fc60008410000 */
[----:B-----5:R-:W-:Y:S01]  /*66d0*/  FFMA.FTZ R0, R20, R25, R22 ;  /* 0x0000001914007223 */ /* 0x020fe20000010016 */
[----:B------:R-:W-:Y:S01]  /*66e0*/  FFMA.FTZ R27, R21, R24, R23 ;  /* 0x00000018151b7223 */ /* 0x000fe20000010017 */
[----:B----4-:R-:W-:Y:S02]  /*66f0*/  IMAD R26, R31, UR14, RZ ;  /* 0x0000000e1f1a7c24 */ /* 0x010fe4000f8e02ff */
[----:B------:R-:W-:-:S04]  /*6700*/  IMAD.WIDE.U32 R2, R29, UR14, R2 ;  /* 0x0000000e1d027c25 */ /* 0x000fc8000f8e0002 */
[----:B------:R-:W-:Y:S01]  /*6710*/  IMAD R29, R29, UR15, R26 ;  /* 0x0000000f1d1d7c24 */ /* 0x000fe2000f8e021a */
[----:B------:R-:W-:-:S04]  /*6720*/  LEA R24, P1, R2, UR16, 0x1 ;  /* 0x0000001002187c11 */ /* 0x000fc8000f8208ff */
[----:B------:R-:W-:Y:S02]  /*6730*/  IADD3 R29, PT, PT, R3, R29, RZ ;  /* 0x0000001d031d7210 */ /* 0x000fe40007ffe0ff */
[----:B------:R-:W-:Y:S02]  /*6740*/  F2FP.BF16.F32.PACK_AB R3, R27, R0 ;  /* 0x000000001b03723e */ /* 0x000fe400000010ff */
[----:B------:R-:W-:-:S05]  /*6750*/  LEA.HI.X R25, R2, UR17, R29, 0x1, P1 ;  /* 0x0000001102197c11 */ /* 0x000fca00088f0c1d */
[----:B------:R4:W-:Y:S02]  /*6760*/  STG.E desc[UR12][R24.64], R3 ;  /* 0x0000000318007986 */ /* 0x0009e4000c10190c */
.L_x_2054:
[----:B------:R-:W-:Y:S05]  /*6770*/  BSYNC.RECONVERGENT B1 ;  /* 0x0000000000017941 */ /* 0x000fea0003800200 */
.L_x_2053:
[----:B------:R-:W-:Y:S04]  /*6780*/  BSSY.RECONVERGENT B1, `(.L_x_2055) ;  /* 0x0000014000017945 */ /* 0x000fe80003800200 */
[----:B------:R-:W-:Y:S05]  /*6790*/  @P4 BRA `(.L_x_2056) ;  /* 0x0000000000484947 */ /* 0x000fea0003800000 */
[----:B------:R-:W0:Y:S01]  /*67a0*/  LDCU.64 UR14, c[0x0][0x3e0] ;  /* 0x00007c00ff0e77ac */ /* 0x000e220008000a00 */
[----:B------:R-:W-:Y:S01]  /*67b0*/  MOV R2, R86 ;  /* 0x0000005600027202 */ /* 0x000fe20000000f00 */
[----:B------:R-:W-:Y:S01]  /*67c0*/  FADD.FTZ R5, R5, -UR4 ;  /* 0x8000000405057e21 */ /* 0x000fe20008010000 */
[----:B----4-:R-:W-:Y:S01]  /*67d0*/  MOV R3, R89 ;  /* 0x0000005900037202 */ /* 0x010fe20000000f00 */
[----:B------:R-:W4:Y:S01]  /*67e0*/  LDCU.64 UR16, c[0x0][0x380] ;  /* 0x00007000ff1077ac */ /* 0x000f220008000a00 */
[----:B------:R-:W-:Y:S01]  /*67f0*/  FADD.FTZ R4, R4, -UR4 ;  /* 0x8000000404047e21 */ /* 0x000fe20008010000 */
[----:B------:R-:W-:-:S03]  /*6800*/  FMUL.FTZ R5, R5, UR6 ;  /* 0x0000000605057c20 */ /* 0x000fc60008410000 */
[----:B------:R-:W-:Y:S01]  /*6810*/  FMUL.FTZ R4, R4, UR6 ;  /* 0x0000000604047c20 */ /* 0x000fe20008410000 */
[----:B-----5:R-:W-:Y:S01]  /*6820*/  FFMA.FTZ R0, R20, R5, R22 ;  /* 0x0000000514007223 */ /* 0x020fe20000010016 */
[----:B0123--:R-:W-:Y:S02]  /*6830*/  IMAD R25, R32, UR14, RZ ;  /* 0x0000000e20197c24 */ /* 0x00ffe4000f8e02ff */
[----:B------:R-:W-:-:S04]  /*6840*/  IMAD.WIDE.U32 R2, R30, UR14, R2 ;  /* 0x0000000e1e027c25 */ /* 0x000fc8000f8e0002 */
[----:B------:R-:W-:Y:S02]  /*6850*/  IMAD R27, R30, UR15, R25 ;  /* 0x0000000f1e1b7c24 */ /* 0x000fe4000f8e0219 */
[----:B------:R-:W-:Y:S01]  /*6860*/  FFMA.FTZ R25, R21, R4, R23 ;  /* 0x0000000415197223 */ /* 0x000fe20000010017 */
[C---:B----4-:R-:W-:Y:S02]  /*6870*/  LEA R4, P1, R2.reuse, UR16, 0x1 ;  /* 0x0000001002047c11 */ /* 0x050fe4000f8208ff */
[----:B------:R-:W-:Y:S02]  /*6880*/  IADD3 R27, PT, PT, R3, R27, RZ ;  /* 0x0000001b031b7210 */ /* 0x000fe40007ffe0ff */
[----:B------:R-:W-:Y:S02]  /*6890*/  F2FP.BF16.F32.PACK_AB R3, R25, R0 ;  /* 0x000000001903723e */ /* 0x000fe400000010ff */
[----:B------:R-:W-:-:S05]  /*68a0*/  LEA.HI.X R5, R2, UR17, R27, 0x1, P1 ;  /* 0x0000001102057c11 */ /* 0x000fca00088f0c1b */
[----:B------:R0:W-:Y:S02]  /*68b0*/  STG.E desc[UR12][R4.64], R3 ;  /* 0x0000000304007986 */ /* 0x0001e4000c10190c */
.L_x_2056:
[----:B------:R-:W-:Y:S05]  /*68c0*/  BSYNC.RECONVERGENT B1 ;  /* 0x0000000000017941 */ /* 0x000fea0003800200 */
.L_x_2055:
[----:B------:R-:W-:Y:S01]  /*68d0*/  ISETP.GE.U32.AND P5, PT, R33, UR10, PT ;  /* 0x0000000a21007c0c */ /* 0x000fe2000bfa6070 */
[----:B------:R-:W-:Y:S01]  /*68e0*/  BSSY.RECONVERGENT B1, `(.L_x_2057) ;  /* 0x000002b000017945 */ /* 0x000fe20003800200 */
[----:B0-----:R-:W-:Y:S02]  /*68f0*/  SHF.R.S32.HI R4, RZ, 0x1f, R33 ;  /* 0x0000001fff047819 */ /* 0x001fe40000011421 */
[----:B------:R-:W-:Y:S02]  /*6900*/  IADD3 R59, PT, PT, R28, 0x100, RZ ;  /* 0x000001001c3b7810 */ /* 0x000fe40007ffe0ff */
[----:B------:R-:W-:Y:S02]  /*6910*/  ISETP.GE.AND.EX P5, PT, R4, UR11, PT, P5 ;  /* 0x0000000b04007c0c */ /* 0x000fe4000bfa6350 */
[C---:B------:R-:W-:Y:S02]  /*6920*/  IADD3 R31, PT, PT, R28.reuse, 0x110, RZ ;  /* 0x000001101c1f7810 */ /* 0x040fe40007ffe0ff */
[----:B-123--:R-:W-:-:S02]  /*6930*/  IADD3 R27, PT, PT, R28, 0x120, RZ ;  /* 0x000001201c1b7810 */ /* 0x00efc40007ffe0ff */
[----:B----4-:R-:W-:Y:S02]  /*6940*/  IADD3 R25, PT, PT, R28, 0x130, RZ ;  /* 0x000001301c197810 */ /* 0x010fe40007ffe0ff */
        /* <DEDUP_REMOVED lines=24> */
[----:B------:R-:W-:-:S04]  /*6ad0*/  FMUL.FTZ R5, R6, UR6 ;  /* 0x0000000606057c20 */ /* 0x000fc80008410000 */
[----:B-----5:R-:W-:Y:S01]  /*6ae0*/  FFMA.FTZ R6, R20, R5, R22 ;  /* 0x0000000514067223 */ /* 0x020fe20000010016 */
[----:B0-----:R-:W-:Y:S02]  /*6af0*/  IMAD R58, R4, UR14, RZ ;  /* 0x0000000e043a7c24 */ /* 0x001fe4000f8e02ff */
[----:B------:R-:W-:Y:S01]  /*6b00*/  FMUL.FTZ R4, R7, UR6 ;  /* 0x0000000607047c20 */ /* 0x000fe20008410000 */
[----:B------:R-:W-:-:S04]  /*6b10*/  IMAD.WIDE.U32 R2, R33, UR14, R2 ;  /* 0x0000000e21027c25 */ /* 0x000fc8000f8e0002 */
[----:B------:R-:W-:Y:S01]  /*6b20*/  FFMA.FTZ R7, R21, R4, R23 ;  /* 0x0000000415077223 */ /* 0x000fe20000010017 */
[----:B------:R-:W-:Y:S01]  /*6b30*/  IMAD R33, R33, UR15, R58 ;  /* 0x0000000f21217c24 */ /* 0x000fe2000f8e023a */
[----:B-1----:R-:W-:-:S04]  /*6b40*/  LEA R4, P5, R2, UR16, 0x1 ;  /* 0x0000001002047c11 */ /* 0x002fc8000f8a08ff */
[----:B------:R-:W-:Y:S02]  /*6b50*/  IADD3 R33, PT, PT, R3, R33, RZ ;  /* 0x0000002103217210 */ /* 0x000fe40007ffe0ff */
[----:B------:R-:W-:Y:S02]  /*6b60*/  F2FP.BF16.F32.PACK_AB R3, R7, R6 ;  /* 0x000000060703723e */ /* 0x000fe400000010ff */
[----:B------:R-:W-:-:S05]  /*6b70*/  LEA.HI.X R5, R2, UR17, R33, 0x1, P5 ;  /* 0x0000001102057c11 */ /* 0x000fca000a8f0c21 */
[----:B------:R0:W-:Y:S02]  /*6b80*/  STG.E desc[UR12][R4.64], R3 ;  /* 0x0000000304007986 */ /* 0x0001e4000c10190c */
.L_x_2058:
[----:B------:R-:W-:Y:S05]  /*6b90*/  BSYNC.RECONVERGENT B1 ;  /* 0x0000000000017941 */ /* 0x000fea0003800200 */
.L_x_2057:
        /* <DEDUP_REMOVED lines=20> */
.L_x_2060:
[----:B------:R-:W-:Y:S05]  /*6ce0*/  BSYNC.RECONVERGENT B1 ;  /* 0x0000000000017941 */ /* 0x000fea0003800200 */
.L_x_2059:
        /* <DEDUP_REMOVED lines=20> */
.L_x_2062:
[----:B------:R-:W-:Y:S05]  /*6e30*/  BSYNC.RECONVERGENT B1 ;  /* 0x0000000000017941 */ /* 0x000fea0003800200 */
.L_x_2061:
        /* <DEDUP_REMOVED lines=20> */
.L_x_2064:
[----:B------:R-:W-:Y:S05]  /*6f80*/  BSYNC.RECONVERGENT B1 ;  /* 0x0000000000017941 */ /* 0x000fea0003800200 */
.L_x_2063:
        /* <DEDUP_REMOVED lines=9> */
[----:B------:R-:W-:-:S04]  /*7020*/  FMUL.FTZ R4, R15, UR6 ;  /* 0x000000060f047c20 */ /* 0x000fc80008410000 */
[----:B-----5:R-:W-:Y:S01]  /*7030*/  FFMA.FTZ R7, R21, R4, R23 ;  /* 0x0000000415077223 */ /* 0x020fe20000010017 */
[----:B----4-:R-:W-:Y:S02]  /*7040*/  IMAD R6, R29, UR14, RZ ;  /* 0x0000000e1d067c24 */ /* 0x010fe4000f8e02ff */
        /* <DEDUP_REMOVED lines=8> */
.L_x_2066:
[----:B------:R-:W-:Y:S05]  /*70d0*/  BSYNC.RECONVERGENT B1 ;  /* 0x0000000000017941 */ /* 0x000fea0003800200 */
.L_x_2065:
        /* <DEDUP_REMOVED lines=20> */
.L_x_2068:
[----:B------:R-:W-:Y:S05]  /*7220*/  BSYNC.RECONVERGENT B1 ;  /* 0x0000000000017941 */ /* 0x000fea0003800200 */
.L_x_2067:
[----:B------:R-:W-:Y:S01]  /*7230*/  ISETP.GE.U32.AND P5, PT, R24, UR10, PT ;  /* 0x0000000a18007c0c */ /* 0x000fe2000bfa6070 */
[----:B------:R-:W-:Y:S01]  /*7240*/  BSSY.RECONVERGENT B1, `(.L_x_2069) ;  /* 0x000002b000017945 */ /* 0x000fe20003800200 */
[----:B------:R-:W-:Y:S02]  /*7250*/  SHF.R.S32.HI R12, RZ, 0x1f, R24 ;  /* 0x0000001fff0c7819 */ /* 0x000fe40000011418 */
        /* <DEDUP_REMOVED lines=20> */
[C---:B01234-:R-:W-:Y:S02]  /*73a0*/  IADD3 R3, PT, PT, R28.reuse, 0x1a0, RZ ;  /* 0x000001a01c037810 */ /* 0x05ffe40007ffe0ff */
        /* <DEDUP_REMOVED lines=20> */
.L_x_2070:
[----:B------:R-:W-:Y:S05]  /*74f0*/  BSYNC.RECONVERGENT B1 ;  /* 0x0000000000017941 */ /* 0x000fea0003800200 */
.L_x_2069:
        /* <DEDUP_REMOVED lines=10> */
[----:B-1----:R-:W-:Y:S02]  /*75a0*/  IMAD R15, R14, UR14, RZ ;  /* 0x0000000e0e0f7c24 */ /* 0x002fe4000f8e02ff */
[----:B------:R-:W-:-:S04]  /*75b0*/  IMAD.WIDE.U32 R4, R0, UR14, R4 ;  /* 0x0000000e00047c25 */ /* 0x000fc8000f8e0004 */
[----:B------:R-:W-:Y:S02]  /*75c0*/  IMAD R17, R0, UR15, R15 ;  /* 0x0000000f00117c24 */ /* 0x000fe4000f8e020f */
[----:B-----5:R-:W-:Y:S01]  /*75d0*/  FFMA.FTZ R0, R20, R13, R22 ;  /* 0x0000000d14007223 */ /* 0x020fe20000010016 */
[----:B------:R-:W-:Y:S01]  /*75e0*/  FFMA.FTZ R15, R21, R12, R23 ;  /* 0x0000000c150f7223 */ /* 0x000fe20000010017 */
[C---:B0-----:R-:W-:Y:S02]  /*75f0*/  LEA R12, P2, R4.reuse, UR16, 0x1 ;  /* 0x00000010040c7c11 */ /* 0x041fe4000f8408ff */
[----:B------:R-:W-:Y:S02]  /*7600*/  IADD3 R17, PT, PT, R5, R17, RZ ;  /* 0x0000001105117210 */ /* 0x000fe40007ffe0ff */
[----:B------:R-:W-:Y:S02]  /*7610*/  F2FP.BF16.F32.PACK_AB R5, R15, R0 ;  /* 0x000000000f05723e */ /* 0x000fe400000010ff */
[----:B------:R-:W-:-:S05]  /*7620*/  LEA.HI.X R13, R4, UR17, R17, 0x1, P2 ;  /* 0x00000011040d7c11 */ /* 0x000fca00090f0c11 */
[----:B------:R1:W-:Y:S02]  /*7630*/  STG.E desc[UR12][R12.64], R5 ;  /* 0x000000050c007986 */ /* 0x0003e4000c10190c */
.L_x_2072:
[----:B------:R-:W-:Y:S05]  /*7640*/  BSYNC.RECONVERGENT B1 ;  /* 0x0000000000017941 */ /* 0x000fea0003800200 */
.L_x_2071:
        /* <DEDUP_REMOVED lines=20> */
.L_x_2074:
[----:B------:R-:W-:Y:S05]  /*7790*/  BSYNC.RECONVERGENT B1 ;  /* 0x0000000000017941 */ /* 0x000fea0003800200 */
.L_x_2073:
[----:B------:R-:W-:Y:S04]  /*77a0*/  BSSY.RECONVERGENT B1, `(.L_x_2075) ;  /* 0x0000014000017945 */ /* 0x000fe80003800200 */
[----:B------:R-:W-:Y:S05]  /*77b0*/  @P6 BRA `(.L_x_2076) ;  /* 0x0000000000486947 */ /* 0x000fea0003800000 */
[----:B------:R-:W3:Y:S01]  /*77c0*/  LDCU.64 UR14, c[0x0][0x3e0] ;  /* 0x00007c00ff0e77ac */ /* 0x000ee20008000a00 */
[----:B--2---:R-:W-:Y:S01]  /*77d0*/  MOV R4, R86 ;  /* 0x0000005600047202 */ /* 0x004fe20000000f00 */
[----:B------:R-:W-:Y:S01]  /*77e0*/  FADD.FTZ R40, R40, -UR4 ;  /* 0x8000000428287e21 */ /* 0x000fe20008010000 */
[----:B01----:R-:W-:Y:S01]  /*77f0*/  MOV R5, R89 ;  /* 0x0000005900057202 */ /* 0x003fe20000000f00 */
[----:B------:R-:W0:Y:S01]  /*7800*/  LDCU.64 UR16, c[0x0][0x380] ;  /* 0x00007000ff1077ac */ /* 0x000e220008000a00 */
[----:B------:R-:W-:-:S04]  /*7810*/  FADD.FTZ R41, R41, -UR4 ;  /* 0x8000000429297e21 */ /* 0x000fc80008010000 */
[----:B------:R-:W-:-:S04]  /*7820*/  FMUL.FTZ R0, R41, UR6 ;  /* 0x0000000629007c20 */ /* 0x000fc80008410000 */
[----:B-----5:R-:W-:Y:S01]  /*7830*/  FFMA.FTZ R0, R21, R0, R23 ;  /* 0x0000000015007223 */ /* 0x020fe20000010017 */
[----:B---3--:R-:W-:Y:S02]  /*7840*/  IMAD R15, R11, UR14, RZ ;  /* 0x0000000e0b0f7c24 */ /* 0x008fe4000f8e02ff */
[----:B------:R-:W-:Y:S01]  /*7850*/  FMUL.FTZ R11, R40, UR6 ;  /* 0x00000006280b7c20 */ /* 0x000fe20008410000 */
[----:B------:R-:W-:-:S04]  /*7860*/  IMAD.WIDE.U32 R12, R10, UR14, R4 ;  /* 0x0000000e0a0c7c25 */ /* 0x000fc8000f8e0004 */
[----:B------:R-:W-:Y:S01]  /*7870*/  FFMA.FTZ R11, R20, R11, R22 ;  /* 0x0000000b140b7223 */ /* 0x000fe20000010016 */
[----:B------:R-:W-:Y:S01]  /*7880*/  IMAD R15, R10, UR15, R15 ;  /* 0x0000000f0a0f7c24 */ /* 0x000fe2000f8e020f */
[----:B0-----:R-:W-:-:S03]  /*7890*/  LEA R4, P1, R12, UR16, 0x1 ;  /* 0x000000100c047c11 */ /* 0x001fc6000f8208ff */
[----:B------:R-:W-:Y:S02]  /*78a0*/  F2FP.BF16.F32.PACK_AB R11, R0, R11 ;  /* 0x0000000b000b723e */ /* 0x000fe400000010ff */
[----:B------:R-:W-:-:S04]  /*78b0*/  IADD3 R15, PT, PT, R13, R15, RZ ;  /* 0x0000000f0d0f7210 */ /* 0x000fc80007ffe0ff */
[----:B------:R-:W-:-:S05]  /*78c0*/  LEA.HI.X R5, R12, UR17, R15, 0x1, P1 ;  /* 0x000000110c057c11 */ /* 0x000fca00088f0c0f */
[----:B------:R3:W-:Y:S02]  /*78d0*/  STG.E desc[UR12][R4.64], R11 ;  /* 0x0000000b04007986 */ /* 0x0007e4000c10190c */
.L_x_2076:
[----:B------:R-:W-:Y:S05]  /*78e0*/  BSYNC.RECONVERGENT B1 ;  /* 0x0000000000017941 */ /* 0x000fea0003800200 */
.L_x_2075:
[----:B------:R-:W-:Y:S04]  /*78f0*/  BSSY.RECONVERGENT B1, `(.L_x_2077) ;  /* 0x0000014000017945 */ /* 0x000fe80003800200 */
[----:B------:R-:W-:Y:S05]  /*7900*/  @P3 BRA `(.L_x_2078) ;  /* 0x0000000000483947 */ /* 0x000fea0003800000 */
[----:B------:R-:W4:Y:S01]  /*7910*/  LDCU.64 UR14, c[0x0][0x3e0] ;  /* 0x00007c00ff0e77ac */ /* 0x000f220008000a00 */
[----:B--23--:R-:W-:Y:S01]  /*7920*/  MOV R4, R86 ;  /* 0x0000005600047202 */ /* 0x00cfe20000000f00 */
[----:B------:R-:W-:Y:S01]  /*7930*/  FADD.FTZ R42, R42, -UR4 ;  /* 0x800000042a2a7e21 */ /* 0x000fe20008010000 */
[----:B01----:R-:W-:Y:S01]  /*7940*/  MOV R5, R89 ;  /* 0x0000005900057202 */ /* 0x003fe20000000f00 */
[----:B------:R-:W0:Y:S01]  /*7950*/  LDCU.64 UR16, c[0x0][0x380] ;  /* 0x00007000ff1077ac */ /* 0x000e220008000a00 */
[----:B------:R-:W-:-:S04]  /*7960*/  FADD.FTZ R43, R43, -UR4 ;  /* 0x800000042b2b7e21 */ /* 0x000fc80008010000 */
[----:B------:R-:W-:-:S04]  /*7970*/  FMUL.FTZ R0, R43, UR6 ;  /* 0x000000062b007c20 */ /* 0x000fc80008410000 */
[----:B-----5:R-:W-:Y:S01]  /*7980*/  FFMA.FTZ R0, R21, R0, R23 ;  /* 0x0000000015007223 */ /* 0x020fe20000010017 */
[----:B----4-:R-:W-:Y:S02]  /*7990*/  IMAD R13, R9, UR14, RZ ;  /* 0x0000000e090d7c24 */ /* 0x010fe4000f8e02ff */
        /* <DEDUP_REMOVED lines=9> */
.L_x_2078:
[----:B------:R-:W-:Y:S05]  /*7a30*/  BSYNC.RECONVERGENT B1 ;  /* 0x0000000000017941 */ /* 0x000fea0003800200 */
.L_x_2077:
[----:B------:R-:W-:Y:S04]  /*7a40*/  BSSY.RECONVERGENT B1, `(.L_x_2079) ;  /* 0x0000014000017945 */ /* 0x000fe80003800200 */
[----:B------:R-:W-:Y:S05]  /*7a50*/  @P4 BRA `(.L_x_2080) ;  /* 0x0000000000484947 */ /* 0x000fea0003800000 */
[----:B------:R-:W0:Y:S01]  /*7a60*/  LDCU.64 UR14, c[0x0][0x3e0] ;  /* 0x00007c00ff0e77ac */ /* 0x000e220008000a00 */
[----:B--234-:R-:W-:Y:S01]  /*7a70*/  MOV R4, R86 ;  /* 0x0000005600047202 */ /* 0x01cfe20000000f00 */
[----:B------:R-:W-:Y:S01]  /*7a80*/  FADD.FTZ R44, R44, -UR4 ;  /* 0x800000042c2c7e21 */ /* 0x000fe20008010000 */
[----:B01----:R-:W-:Y:S01]  /*7a90*/  MOV R5, R89 ;  /* 0x0000005900057202 */ /* 0x003fe20000000f00 */
[----:B------:R-:W0:Y:S01]  /*7aa0*/  LDCU.64 UR16, c[0x0][0x380] ;  /* 0x00007000ff1077ac */ /* 0x000e220008000a00 */
[----:B------:R-:W-:-:S04]  /*7ab0*/  FADD.FTZ R45, R45, -UR4 ;  /* 0x800000042d2d7e21 */ /* 0x000fc80008010000 */
[----:B------:R-:W-:-:S04]  /*7ac0*/  FMUL.FTZ R0, R45, UR6 ;  /* 0x000000062d007c20 */ /* 0x000fc80008410000 */
[----:B-----5:R-:W-:Y:S01]  /*7ad0*/  FFMA.FTZ R0, R21, R0, R23 ;  /* 0x0000000015007223 */ /* 0x020fe20000010017 */
[----:B------:R-:W-:Y:S02]  /*7ae0*/  IMAD R11, R7, UR14, RZ ;  /* 0x0000000e070b7c24 */ /* 0x000fe4000f8e02ff */
        /* <DEDUP_REMOVED lines=9> */
.L_x_2080:
[----:B------:R-:W-:Y:S05]  /*7b80*/  BSYNC.RECONVERGENT B1 ;  /* 0x0000000000017941 */ /* 0x000fea0003800200 */
.L_x_2079:
[----:B------:R-:W-:Y:S01]  /*7b90*/  ISETP.GE.U32.AND P5, PT, R3, UR10, PT ;  /* 0x0000000a03007c0c */ /* 0x000fe2000bfa6070 */
[----:B------:R-:W-:Y:S01]  /*7ba0*/  BSSY.RECONVERGENT B1, `(.L_x_2081) ;  /* 0x0000029000017945 */ /* 0x000fe20003800200 */
[----:B0-----:R-:W-:Y:S02]  /*7bb0*/  SHF.R.S32.HI R7, RZ, 0x1f, R3 ;  /* 0x0000001fff077819 */ /* 0x001fe40000011403 */
[C---:B------:R-:W-:Y:S02]  /*7bc0*/  IADD3 R15, PT, PT, R28.reuse, 0x1c0, RZ ;  /* 0x000001c01c0f7810 */ /* 0x040fe40007ffe0ff */
[----:B------:R-:W-:Y:S02]  /*7bd0*/  ISETP.GE.AND.EX P5, PT, R7, UR11, PT, P5 ;  /* 0x0000000b07007c0c */ /* 0x000fe4000bfa6350 */
[C---:B------:R-:W-:Y:S02]  /*7be0*/  IADD3 R6, PT, PT, R28.reuse, 0x1d0, RZ ;  /* 0x000001d01c067810 */ /* 0x040fe40007ffe0ff */
[----:B--234-:R-:W-:-:S02]  /*7bf0*/  IADD3 R4, PT, PT, R28, 0x1e0, RZ ;  /* 0x000001e01c047810 */ /* 0x01cfc40007ffe0ff */
[----:B------:R-:W-:Y:S02]  /*7c00*/  IADD3 R28, PT, PT, R28, 0x1f0, RZ ;  /* 0x000001f01c1c7810 */ /* 0x000fe40007ffe0ff */
[----:B------:R-:W-:Y:S02]  /*7c10*/  ISETP.GE.U32.AND P2, PT, R2, UR10, PT ;  /* 0x0000000a02007c0c */ /* 0x000fe4000bf46070 */
[----:B------:R-:W-:Y:S02]  /*7c20*/  ISETP.GE.U32.AND P1, PT, R15, UR10, PT ;  /* 0x0000000a0f007c0c */ /* 0x000fe4000bf26070 */
[----:B------:R-:W-:Y:S02]  /*7c30*/  ISETP.GE.U32.AND P6, PT, R6, UR10, PT ;  /* 0x0000000a06007c0c */ /* 0x000fe4000bfc6070 */
[----:B------:R-:W-:Y:S02]  /*7c40*/  ISETP.GE.U32.AND P3, PT, R4, UR10, PT ;  /* 0x0000000a04007c0c */ /* 0x000fe4000bf66070 */
[----:B------:R-:W-:-:S02]  /*7c50*/  ISETP.GE.U32.AND P4, PT, R28, UR10, PT ;  /* 0x0000000a1c007c0c */ /* 0x000fc4000bf86070 */
[----:B-1----:R-:W-:Y:S02]  /*7c60*/  SHF.R.S32.HI R13, RZ, 0x1f, R2 ;  /* 0x0000001fff0d7819 */ /* 0x002fe40000011402 */
        /* <DEDUP_REMOVED lines=13> */
[----:B------:R-:W-:Y:S01]  /*7d40*/  MOV R9, R89 ;  /* 0x0000005900097202 */ /* 0x000fe20000000f00 */
[----:B------:R-:W1:Y:S01]  /*7d50*/  LDCU.64 UR16, c[0x0][0x380] ;  /* 0x00007000ff1077ac */ /* 0x000e620008000a00 */
[----:B------:R-:W-:Y:S01]  /*7d60*/  FADD.FTZ R46, R46, -UR4 ;  /* 0x800000042e2e7e21 */ /* 0x000fe20008010000 */
[----:B------:R-:W-:-:S03]  /*7d70*/  FMUL.FTZ R47, R47, UR6 ;  /* 0x000000062f2f7c20 */ /* 0x000fc60008410000 */
[----:B------:R-:W-:-:S04]  /*7d80*/  FMUL.FTZ R46, R46, UR6 ;  /* 0x000000062e2e7c20 */ /* 0x000fc80008410000 */
[----:B-----5:R-:W-:Y:S01]  /*7d90*/  FFMA.FTZ R46, R21, R46, R23 ;  /* 0x0000002e152e7223 */ /* 0x020fe20000010017 */
[----:B0-----:R-:W-:Y:S02]  /*7da0*/  IMAD R12, R7, UR14, RZ ;  /* 0x0000000e070c7c24 */ /* 0x001fe4000f8e02ff */
[----:B------:R-:W-:-:S04]  /*7db0*/  IMAD.WIDE.U32 R10, R3, UR14, R8 ;  /* 0x0000000e030a7c25 */ /* 0x000fc8000f8e0008 */
[----:B------:R-:W-:Y:S02]  /*7dc0*/  IMAD R7, R3, UR15, R12 ;  /* 0x0000000f03077c24 */ /* 0x000fe4000f8e020c */
[----:B------:R-:W-:Y:S01]  /*7dd0*/  FFMA.FTZ R3, R20, R47, R22 ;  /* 0x0000002f14037223 */ /* 0x000fe20000010016 */
[----:B-1----:R-:W-:Y:S02]  /*7de0*/  LEA R8, P5, R10, UR16, 0x1 ;  /* 0x000000100a087c11 */ /* 0x002fe4000f8a08ff */
[----:B------:R-:W-:Y:S02]  /*7df0*/  IADD3 R7, PT, PT, R11, R7, RZ ;  /* 0x000000070b077210 */ /* 0x000fe40007ffe0ff */
[----:B------:R-:W-:Y:S02]  /*7e00*/  F2FP.BF16.F32.PACK_AB R3, R46, R3 ;  /* 0x000000032e03723e */ /* 0x000fe400000010ff */
[----:B------:R-:W-:-:S05]  /*7e10*/  LEA.HI.X R9, R10, UR17, R7, 0x1, P5 ;  /* 0x000000110a097c11 */ /* 0x000fca000a8f0c07 */
[----:B------:R0:W-:Y:S02]  /*7e20*/  STG.E desc[UR12][R8.64], R3 ;  /* 0x0000000308007986 */ /* 0x0001e4000c10190c */
.L_x_2082:
[----:B------:R-:W-:Y:S05]  /*7e30*/  BSYNC.RECONVERGENT B1 ;  /* 0x0000000000017941 */ /* 0x000fea0003800200 */
.L_x_2081:
[----:B------:R-:W-:Y:S04]  /*7e40*/  BSSY.RECONVERGENT B1, `(.L_x_2083) ;  /* 0x0000014000017945 */ /* 0x000fe80003800200 */
[----:B------:R-:W-:Y:S05]  /*7e50*/  @P2 BRA `(.L_x_2084) ;  /* 0x0000000000482947 */ /* 0x000fea0003800000 */
[----:B------:R-:W1:Y:S01]  /*7e60*/  LDCU.64 UR14, c[0x0][0x3e0] ;  /* 0x00007c00ff0e77ac */ /* 0x000e620008000a00 */
[----:B0-----:R-:W-:Y:S01]  /*7e70*/  MOV R8, R86 ;  /* 0x0000005600087202 */ /* 0x001fe20000000f00 */
[----:B------:R-:W-:Y:S01]  /*7e80*/  FADD.FTZ R49, R49, -UR4 ;  /* 0x8000000431317e21 */ /* 0x000fe20008010000 */
[----:B------:R-:W-:Y:S01]  /*7e90*/  MOV R9, R89 ;  /* 0x0000005900097202 */ /* 0x000fe20000000f00 */
[----:B------:R-:W0:Y:S01]  /*7ea0*/  LDCU.64 UR16, c[0x0][0x380] ;  /* 0x00007000ff1077ac */ /* 0x000e220008000a00 */
[----:B------:R-:W-:Y:S01]  /*7eb0*/  FADD.FTZ R48, R48, -UR4 ;  /* 0x8000000430307e21 */ /* 0x000fe20008010000 */
[----:B------:R-:W-:-:S03]  /*7ec0*/  FMUL.FTZ R49, R49, UR6 ;  /* 0x0000000631317c20 */ /* 0x000fc60008410000 */
[----:B------:R-:W-:Y:S01]  /*7ed0*/  FMUL.FTZ R48, R48, UR6 ;  /* 0x0000000630307c20 */ /* 0x000fe20008410000 */
        /* <DEDUP_REMOVED lines=10> */
.L_x_2084:
[----:B------:R-:W-:Y:S05]  /*7f80*/  BSYNC.RECONVERGENT B1 ;  /* 0x0000000000017941 */ /* 0x000fea0003800200 */
.L_x_2083:
[----:B------:R-:W-:Y:S04]  /*7f90*/  BSSY.RECONVERGENT B1, `(.L_x_2085) ;  /* 0x0000014000017945 */ /* 0x000fe80003800200 */
[----:B------:R-:W-:Y:S05]  /*7fa0*/  @P1 BRA `(.L_x_2086) ;  /* 0x0000000000481947 */ /* 0x000fea0003800000 */
[----:B------:R-:W2:Y:S01]  /*7fb0*/  LDCU.64 UR14, c[0x0][0x3e0] ;  /* 0x00007c00ff0e77ac */ /* 0x000ea20008000a00 */
[----:B-1----:R-:W-:Y:S01]  /*7fc0*/  MOV R2, R86 ;  /* 0x0000005600027202 */ /* 0x002fe20000000f00 */
        /* <DEDUP_REMOVED lines=12> */
[----:B0-----:R-:W-:-:S04]  /*8090*/  LEA R2, P1, R8, UR16, 0x1 ;  /* 0x0000001008027c11 */ /* 0x001fc8000f8208ff */
[----:B------:R-:W-:-:S04]  /*80a0*/  IADD3 R15, PT, PT, R9, R15, RZ ;  /* 0x0000000f090f7210 */ /* 0x000fc80007ffe0ff */
[----:B------:R-:W-:-:S05]  /*80b0*/  LEA.HI.X R3, R8, UR17, R15, 0x1, P1 ;  /* 0x0000001108037c11 */ /* 0x000fca00088f0c0f */
[----:B------:R2:W-:Y:S02]  /*80c0*/  STG.E desc[UR12][R2.64], R7 ;  /* 0x0000000702007986 */ /* 0x0005e4000c10190c */
.L_x_2086:
[----:B------:R-:W-:Y:S05]  /*80d0*/  BSYNC.RECONVERGENT B1 ;  /* 0x0000000000017941 */ /* 0x000fea0003800200 */
.L_x_2085:
[----:B------:R-:W-:Y:S04]  /*80e0*/  BSSY.RECONVERGENT B1, `(.L_x_2087) ;  /* 0x0000014000017945 */ /* 0x000fe80003800200 */
[----:B------:R-:W-:Y:S05]  /*80f0*/  @P6 BRA `(.L_x_2088) ;  /* 0x0000000000486947 */ /* 0x000fea0003800000 */
[----:B------:R-:W3:Y:S01]  /*8100*/  LDCU.64 UR14, c[0x0][0x3e0] ;  /* 0x00007c00ff0e77ac */ /* 0x000ee20008000a00 */
[----:B-12---:R-:W-:Y:S01]  /*8110*/  MOV R2, R86 ;  /* 0x0000005600027202 */ /* 0x006fe20000000f00 */
[----:B------:R-:W-:Y:S01]  /*8120*/  FADD.FTZ R53, R53, -UR4 ;  /* 0x8000000435357e21 */ /* 0x000fe20008010000 */
[----:B0-----:R-:W-:Y:S01]  /*8130*/  MOV R3, R89 ;  /* 0x0000005900037202 */ /* 0x001fe20000000f00 */
[----:B------:R-:W0:Y:S01]  /*8140*/  LDCU.64 UR16, c[0x0][0x380] ;  /* 0x00007000ff1077ac */ /* 0x000e220008000a00 */
[----:B------:R-:W-:Y:S01]  /*8150*/  FADD.FTZ R52, R52, -UR4 ;  /* 0x8000000434347e21 */ /* 0x000fe20008010000 */
[----:B------:R-:W-:-:S03]  /*8160*/  FMUL.FTZ R53, R53, UR6 ;  /* 0x0000000635357c20 */ /* 0x000fc60008410000 */
[----:B------:R-:W-:-:S04]  /*8170*/  FMUL.FTZ R52, R52, UR6 ;  /* 0x0000000634347c20 */ /* 0x000fc80008410000 */
[----:B-----5:R-:W-:Y:S01]  /*8180*/  FFMA.FTZ R52, R21, R52, R23 ;  /* 0x0000003415347223 */ /* 0x020fe20000010017 */
[----:B---3--:R-:W-:Y:S02]  /*8190*/  IMAD R7, R16, UR14, RZ ;  /* 0x0000000e10077c24 */ /* 0x008fe4000f8e02ff */
[----:B------:R-:W-:-:S04]  /*81a0*/  IMAD.WIDE.U32 R8, R6, UR14, R2 ;  /* 0x0000000e06087c25 */ /* 0x000fc8000f8e0002 */
[----:B------:R-:W-:Y:S02]  /*81b0*/  IMAD R3, R6, UR15, R7 ;  /* 0x0000000f06037c24 */ /* 0x000fe4000f8e0207 */
[----:B------:R-:W-:Y:S01]  /*81c0*/  FFMA.FTZ R7, R20, R53, R22 ;  /* 0x0000003514077223 */ /* 0x000fe20000010016 */
[----:B0-----:R-:W-:Y:S02]  /*81d0*/  LEA R2, P1, R8, UR16, 0x1 ;  /* 0x0000001008027c11 */ /* 0x001fe4000f8208ff */
[----:B------:R-:W-:Y:S02]  /*81e0*/  IADD3 R3, PT, PT, R9, R3, RZ ;  /* 0x0000000309037210 */ /* 0x000fe40007ffe0ff */
[----:B------:R-:W-:Y:S02]  /*81f0*/  F2FP.BF16.F32.PACK_AB R7, R52, R7 ;  /* 0x000000073407723e */ /* 0x000fe400000010ff */
[----:B------:R-:W-:-:S05]  /*8200*/  LEA.HI.X R3, R8, UR17, R3, 0x1, P1 ;  /* 0x0000001108037c11 */ /* 0x000fca00088f0c03 */
[----:B------:R3:W-:Y:S02]  /*8210*/  STG.E desc[UR12][R2.64], R7 ;  /* 0x0000000702007986 */ /* 0x0007e4000c10190c */
.L_x_2088:
[----:B------:R-:W-:Y:S05]  /*8220*/  BSYNC.RECONVERGENT B1 ;  /* 0x0000000000017941 */ /* 0x000fea0003800200 */
.L_x_2087:
[----:B------:R-:W-:Y:S04]  /*8230*/  BSSY.RECONVERGENT B1, `(.L_x_2089) ;  /* 0x0000014000017945 */ /* 0x000fe80003800200 */
[----:B------:R-:W-:Y:S05]  /*8240*/  @P3 BRA `(.L_x_2090) ;  /* 0x0000000000483947 */ /* 0x000fea0003800000 */
[----:B------:R-:W4:Y:S01]  /*8250*/  LDCU.64 UR14, c[0x0][0x3e0] ;  /* 0x00007c00ff0e77ac */ /* 0x000f220008000a00 */
[----:B-123--:R-:W-:Y:S01]  /*8260*/  MOV R2, R86 ;  /* 0x0000005600027202 */ /* 0x00efe20000000f00 */
[----:B------:R-:W-:Y:S01]  /*8270*/  FADD.FTZ R55, R55, -UR4 ;  /* 0x8000000437377e21 */ /* 0x000fe20008010000 */
[----:B0-----:R-:W-:Y:S01]  /*8280*/  MOV R3, R89 ;  /* 0x0000005900037202 */ /* 0x001fe20000000f00 */
        /* <DEDUP_REMOVED lines=14> */
.L_x_2090:
[----:B------:R-:W-:Y:S05]  /*8370*/  BSYNC.RECONVERGENT B1 ;  /* 0x0000000000017941 */ /* 0x000fea0003800200 */
.L_x_2089:
[----:B------:R-:W-:Y:S05]  /*8380*/  @P4 BRA `(.L_x_2091) ;  /* 0x0000004400c84947 */ /* 0x000fea0003800000 */
[----:B------:R-:W0:Y:S01]  /*8390*/  LDCU.64 UR10, c[0x0][0x3e0] ;  /* 0x00007c00ff0a77ac */ /* 0x000e220008000a00 */
[----:B------:R-:W-:Y:S01]  /*83a0*/  MOV R87, R89 ;  /* 0x0000005900577202 */ /* 0x000fe20000000f00 */
[----:B------:R-:W-:Y:S01]  /*83b0*/  FADD.FTZ R57, R57, -UR4 ;  /* 0x8000000439397e21 */ /* 0x000fe20008010000 */
[----:B------:R-:W-:Y:S01]  /*83c0*/  FADD.FTZ R56, R56, -UR4 ;  /* 0x8000000438387e21 */ /* 0x000fe20008010000 */
[----:B------:R-:W0:Y:S02]  /*83d0*/  LDCU.64 UR14, c[0x0][0x380] ;  /* 0x00007000ff0e77ac */ /* 0x000e240008000a00 */
[----:B------:R-:W-:Y:S01]  /*83e0*/  FMUL.FTZ R57, R57, UR6 ;  /* 0x0000000639397c20 */ /* 0x000fe20008410000 */
[----:B------:R-:W-:-:S03]  /*83f0*/  FMUL.FTZ R56, R56, UR6 ;  /* 0x0000000638387c20 */ /* 0x000fc60008410000 */
[----:B----45:R-:W-:Y:S01]  /*8400*/  FFMA.FTZ R5, R20, R57, R22 ;  /* 0x0000003914057223 */ /* 0x030fe20000010016 */
[----:B------:R-:W-:-:S05]  /*8410*/  FFMA.FTZ R56, R21, R56, R23 ;  /* 0x0000003815387223 */ /* 0x000fca0000010017 */
[----:B------:R-:W-:Y:S01]  /*8420*/  F2FP.BF16.F32.PACK_AB R5, R56, R5 ;  /* 0x000000053805723e */ /* 0x000fe200000010ff */
[----:B0123--:R-:W-:Y:S02]  /*8430*/  IMAD R3, R0, UR10, RZ ;  /* 0x0000000a00037c24 */ /* 0x00ffe4000f8e02ff */
[----:B------:R-:W-:-:S04]  /*8440*/  IMAD.WIDE.U32 R86, R28, UR10, R86 ;  /* 0x0000000a1c567c25 */ /* 0x000fc8000f8e0056 */
[----:B------:R-:W-:Y:S01]  /*8450*/  IMAD R3, R28, UR11, R3 ;  /* 0x0000000b1c037c24 */ /* 0x000fe2000f8e0203 */
[----:B------:R-:W-:-:S04]  /*8460*/  LEA R2, P1, R86, UR14, 0x1 ;  /* 0x0000000e56027c11 */ /* 0x000fc8000f8208ff */
[----:B------:R-:W-:-:S04]  /*8470*/  IADD3 R3, PT, PT, R87, R3, RZ ;  /* 0x0000000357037210 */ /* 0x000fc80007ffe0ff */
[----:B------:R-:W-:-:S05]  /*8480*/  LEA.HI.X R3, R86, UR15, R3, 0x1, P1 ;  /* 0x0000000f56037c11 */ /* 0x000fca00088f0c03 */
[----:B------:R0:W-:Y:S01]  /*8490*/  STG.E desc[UR12][R2.64], R5 ;  /* 0x0000000502007986 */ /* 0x0001e2000c10190c */
[----:B------:R-:W-:Y:S05]  /*84a0*/  BRA `(.L_x_2091) ;  /* 0x0000004400807947 */ /* 0x000fea0003800000 */
.L_x_2028:
        /* <DEDUP_REMOVED lines=15> */
[----:B------:R-:W-:Y:S01]  /*85a0*/  FADD.FTZ R78, R78, -UR4 ;  /* 0x800000044e4e7e21 */ /* 0x000fe20008010000 */
[----:B------:R-:W-:Y:S01]  /*85b0*/  FADD.FTZ R81, R81, -UR4 ;  /* 0x8000000451517e21 */ /* 0x000fe20008010000 */
        /* <DEDUP_REMOVED lines=9> */
[----:B0-----:R-:W-:Y:S01]  /*8650*/  IMAD R81, R26, UR14, RZ ;  /* 0x0000000e1a517c24 */ /* 0x001fe2000f8e02ff */
[----:B------:R-:W-:Y:S02]  /*8660*/  MOV R26, R86 ;  /* 0x00000056001a7202 */ /* 0x000fe40000000f00 */
[----:B------:R-:W0:Y:S01]  /*8670*/  MUFU.EX2 R27, R27 ;  /* 0x0000001b001b7308 */ /* 0x000e220000000800 */
[----:B------:R-:W-:Y:S02]  /*8680*/  IMAD R81, R28, UR15, R81 ;  /* 0x0000000f1c517c24 */ /* 0x000fe4000f8e0251 */
[----:B--2---:R-:W-:Y:S01]  /*8690*/  FADD.FTZ R35, R33, 1 ;  /* 0x3f80000021237421 */ /* 0x004fe20000010000 */
[----:B0-----:R-:W-:Y:S01]  /*86a0*/  FADD.FTZ R31, R27, 1 ;  /* 0x3f8000001b1f7421 */ /* 0x001fe20000010000 */
[----:B------:R-:W-:-:S04]  /*86b0*/  MOV R27, R89 ;  /* 0x00000059001b7202 */ /* 0x000fc80000000f00 */
[----:B------:R-:W0:Y:S01]  /*86c0*/  MUFU.RCP R35, R35 ;  /* 0x0000002300237308 */ /* 0x000e220000001000 */
[----:B------:R-:W-:-:S07]  /*86d0*/  IMAD.WIDE.U32 R26, R28, UR14, R26 ;  /* 0x0000000e1c1a7c25 */ /* 0x000fce000f8e001a */
[----:B------:R-:W2:Y:S01]  /*86e0*/  MUFU.RCP R32, R31 ;  /* 0x0000001f00207308 */ /* 0x000ea20000001000 */
[----:B------:R-:W-:Y:S01]  /*86f0*/  IADD3 R81, PT, PT, R27, R81, RZ ;  /* 0x000000511b517210 */ /* 0x000fe20007ffe0ff */
[----:B0-----:R-:W-:Y:S01]  /*8700*/  FMUL.FTZ R33, R24, R35 ;  /* 0x0000002318217220 */ /* 0x001fe20000410000 */
[----:B-1----:R-:W-:Y:S01]  /*8710*/  LEA R24, P1, R26, UR16, 0x1 ;  /* 0x000000101a187c11 */ /* 0x002fe2000f8208ff */
[----:B--2---:R-:W-:-:S03]  /*8720*/  FMUL.FTZ R32, R25, R32 ;  /* 0x0000002019207220 */ /* 0x004fc60000410000 */
[----:B------:R-:W-:Y:S02]  /*8730*/  LEA.HI.X R25, R26, UR17, R81, 0x1, P1 ;  /* 0x000000111a197c11 */ /* 0x000fe400088f0c51 */
[----:B------:R-:W-:-:S05]  /*8740*/  F2FP.BF16.F32.PACK_AB R33, R33, R32 ;  /* 0x000000202121723e */ /* 0x000fca00000010ff */
[----:B------:R0:W-:Y:S02]  /*8750*/  STG.E desc[UR12][R24.64], R33 ;  /* 0x0000002118007986 */ /* 0x0001e4000c10190c */
.L_x_2093:
[----:B------:R-:W-:Y:S05]  /*8760*/  BSYNC.RECONVERGENT B1 ;  /* 0x0000000000017941 */ /* 0x000fea0003800200 */
.L_x_2092:
        /* <DEDUP_REMOVED lines=25> */
[----:B--2---:R-:W-:Y:S01]  /*8900*/  LEA R24, P1, R26, UR16, 0x1 ;  /* 0x000000101a187c11 */ /* 0x004fe2000f8208ff */
[----:B-1----:R-:W-:-:S03]  /*8910*/  FMUL.FTZ R76, R25, R76 ;  /* 0x0000004c194c7220 */ /* 0x002fc60000410000 */
[----:B------:R-:W-:Y:S02]  /*8920*/  LEA.HI.X R25, R26, UR17, R35, 0x1, P1 ;  /* 0x000000111a197c11 */ /* 0x000fe400088f0c23 */
[----:B------:R-:W-:-:S05]  /*8930*/  F2FP.BF16.F32.PACK_AB R29, R76, R29 ;  /* 0x0000001d4c1d723e */ /* 0x000fca00000010ff */
[----:B------:R1:W-:Y:S02]  /*8940*/  STG.E desc[UR12][R24.64], R29 ;  /* 0x0000001d18007986 */ /* 0x0003e4000c10190c */
.L_x_2095:
[----:B------:R-:W-:Y:S05]  /*8950*/  BSYNC.RECONVERGENT B1 ;  /* 0x0000000000017941 */ /* 0x000fea0003800200 */
.L_x_2094:
[----:B------:R-:W-:Y:S01]  /*8960*/  ISETP.GE.U32.AND P5, PT, R91, UR10, PT ;  /* 0x0000000a5b007c0c */ /* 0x000fe2000bfa6070 */
[----:B------:R-:W-:Y:S01]  /*8970*/  BSSY.RECONVERGENT B1, `(.L_x_2096) ;  /* 0x0000033000017945 */ /* 0x000fe20003800200 */
[----:B------:R-:W-:Y:S02]  /*8980*/  SHF.R.S32.HI R26, RZ, 0x1f, R91 ;  /* 0x0000001fff1a7819 */ /* 0x000fe4000001145b */
[----:B-1----:R-:W-:Y:S02]  /*8990*/  IADD3 R29, PT, PT, R28, 0x40, RZ ;  /* 0x000000401c1d7810 */ /* 0x002fe40007ffe0ff */
        /* <DEDUP_REMOVED lines=10> */
[----:B0-----:R-:W-:Y:S02]  /*8a40*/  SHF.R.S32.HI R33, RZ, 0x1f, R29 ;  /* 0x0000001fff217819 */ /* 0x001fe4000001141d */
        /* <DEDUP_REMOVED lines=22> */
[----:B------:R-:W-:Y:S01]  /*8bb0*/  IMAD R81, R91, UR15, R26 ;  /* 0x0000000f5b517c24 */ /* 0x000fe2000f8e021a */
[----:B------:R-:W-:Y:S01]  /*8bc0*/  MOV R26, R86 ;  /* 0x00000056001a7202 */ /* 0x000fe20000000f00 */
[----:B--2---:R-:W-:Y:S01]  /*8bd0*/  FADD.FTZ R77, R27, 1 ;  /* 0x3f8000001b4d7421 */ /* 0x004fe20000010000 */
[----:B------:R-:W-:Y:S01]  /*8be0*/  MOV R27, R89 ;  /* 0x00000059001b7202 */ /* 0x000fe20000000f00 */
[----:B0-----:R-:W-:-:S04]  /*8bf0*/  FADD.FTZ R74, R90, 1 ;  /* 0x3f8000005a4a7421 */ /* 0x001fc80000010000 */
[----:B------:R-:W0:Y:S01]  /*8c00*/  MUFU.RCP R77, R77 ;  /* 0x0000004d004d7308 */ /* 0x000e220000001000 */
[----:B------:R-:W-:-:S05]  /*8c10*/  IMAD.WIDE.U32 R26, R91, UR14, R26 ;  /* 0x0000000e5b1a7c25 */ /* 0x000fca000f8e001a */
[----:B------:R-:W-:Y:S02]  /*8c20*/  IADD3 R81, PT, PT, R27, R81, RZ ;  /* 0x000000511b517210 */ /* 0x000fe40007ffe0ff */
[----:B------:R-:W2:Y:S01]  /*8c30*/  MUFU.RCP R74, R74 ;  /* 0x0000004a004a7308 */ /* 0x000ea20000001000 */
[----:B0-----:R-:W-:Y:S01]  /*8c40*/  FMUL.FTZ R90, R24, R77 ;  /* 0x0000004d185a7220 */ /* 0x001fe20000410000 */
[----:B-1----:R-:W-:Y:S01]  /*8c50*/  LEA R24, P5, R26, UR16, 0x1 ;  /* 0x000000101a187c11 */ /* 0x002fe2000f8a08ff */
[----:B--2---:R-:W-:-:S03]  /*8c60*/  FMUL.FTZ R91, R25, R74 ;  /* 0x0000004a195b7220 */ /* 0x004fc60000410000 */
[----:B------:R-:W-:Y:S02]  /*8c70*/  LEA.HI.X R25, R26, UR17, R81, 0x1, P5 ;  /* 0x000000111a197c11 */ /* 0x000fe4000a8f0c51 */
[----:B------:R-:W-:-:S05]  /*8c80*/  F2FP.BF16.F32.PACK_AB R91, R91, R90 ;  /* 0x0000005a5b5b723e */ /* 0x000fca00000010ff */
[----:B------:R0:W-:Y:S02]  /*8c90*/  STG.E desc[UR12][R24.64], R91 ;  /* 0x0000005b18007986 */ /* 0x0001e4000c10190c */
.L_x_2097:
[----:B------:R-:W-:Y:S05]  /*8ca0*/  BSYNC.RECONVERGENT B1 ;  /* 0x0000000000017941 */ /* 0x000fea0003800200 */
.L_x_2096:
[----:B------:R-:W-:Y:S01]  /*8cb0*/  BSSY.RECONVERGENT B1, `(.L_x_2098) ;  /* 0x0000020000017945 */ /* 0x000fe20003800200 */
[C---:B------:R-:W-:Y:S02]  /*8cc0*/  IADD3 R74, PT, PT, R28.reuse, 0x80, RZ ;  /* 0x000000801c4a7810 */ /* 0x040fe40007ffe0ff */
[----:B------:R-:W-:Y:S01]  /*8cd0*/  IADD3 R77, PT, PT, R28, 0x90, RZ ;  /* 0x000000901c4d7810 */ /* 0x000fe20007ffe0ff */
[----:B------:R-:W-:Y:S06]  /*8ce0*/  @P2 BRA `(.L_x_2099) ;  /* 0x0000000000702947 */ /* 0x000fec0003800000 */
[----:B------:R-:W-:Y:S01]  /*8cf0*/  FADD.FTZ R75, R75, -UR4 ;  /* 0x800000044b4b7e21 */ /* 0x000fe20008010000 */
[----:B------:R-:W-:Y:S01]  /*8d00*/  FADD.FTZ R72, R72, -UR4 ;  /* 0x8000000448487e21 */ /* 0x000fe20008010000 */
[----:B------:R-:W1:Y:S01]  /*8d10*/  LDCU.64 UR14, c[0x0][0x3e0] ;  /* 0x00007c00ff0e77ac */ /* 0x000e620008000a00 */
[----:B------:R-:W-:Y:S01]  /*8d20*/  MOV R27, R89 ;  /* 0x00000059001b7202 */ /* 0x000fe20000000f00 */
[----:B0-----:R-:W-:Y:S01]  /*8d30*/  FMUL.FTZ R25, R75, UR6 ;  /* 0x000000064b197c20 */ /* 0x001fe20008410000 */
[----:B------:R-:W-:Y:S01]  /*8d40*/  FMUL.FTZ R24, R72, UR6 ;  /* 0x0000000648187c20 */ /* 0x000fe20008410000 */
[----:B------:R-:W0:Y:S02]  /*8d50*/  LDCU.64 UR16, c[0x0][0x380] ;  /* 0x00007000ff1077ac */ /* 0x000e240008000a00 */
[----:B-----5:R-:W-:Y:S01]  /*8d60*/  FFMA.FTZ R25, R20, R25, R22 ;  /* 0x0000001914197223 */ /* 0x020fe20000010016 */
[----:B------:R-:W-:-:S03]  /*8d70*/  FFMA.FTZ R24, R21, R24, R23 ;  /* 0x0000001815187223 */ /* 0x000fc60000010017 */
[----:B------:R-:W-:Y:S01]  /*8d80*/  FMUL.FTZ R26, R25, -1.4426950216293334961 ;  /* 0xbfb8aa3b191a7820 */ /* 0x000fe20000410000 */
[----:B------:R-:W-:-:S05]  /*8d90*/  FMUL.FTZ R75, R24, -1.4426950216293334961 ;  /* 0xbfb8aa3b184b7820 */ /* 0x000fca0000410000 */
[----:B------:R-:W2:Y:S01]  /*8da0*/  MUFU.EX2 R26, R26 ;  /* 0x0000001a001a7308 */ /* 0x000ea20000000800 */
[----:B-1----:R-:W-:-:S03]  /*8db0*/  IMAD R90, R79, UR14, RZ ;  /* 0x0000000e4f5a7c24 */ /* 0x002fc6000f8e02ff */
[----:B------:R-:W1:Y:S01]  /*8dc0*/  MUFU.EX2 R75, R75 ;  /* 0x0000004b004b7308 */ /* 0x000e620000000800 */
[----:B------:R-:W-:Y:S02]  /*8dd0*/  IMAD R79, R85, UR15, R90 ;  /* 0x0000000f554f7c24 */ /* 0x000fe4000f8e025a */
[----:B--2---:R-:W-:Y:S01]  /*8de0*/  FADD.FTZ R72, R26, 1 ;  /* 0x3f8000001a487421 */ /* 0x004fe20000010000 */
[----:B------:R-:W-:Y:S01]  /*8df0*/  MOV R26, R86 ;  /* 0x00000056001a7202 */ /* 0x000fe20000000f00 */
[----:B-1----:R-:W-:-:S04]  /*8e00*/  FADD.FTZ R81, R75, 1 ;  /* 0x3f8000004b517421 */ /* 0x002fc80000010000 */
[----:B------:R-:W1:Y:S01]  /*8e10*/  MUFU.RCP R72, R72 ;  /* 0x0000004800487308 */ /* 0x000e620000001000 */
[----:B------:R-:W-:-:S05]  /*8e20*/  IMAD.WIDE.U32 R26, R85, UR14, R26 ;  /* 0x0000000e551a7c25 */ /* 0x000fca000f8e001a */
[----:B------:R-:W-:Y:S02]  /*8e30*/  IADD3 R79, PT, PT, R27, R79, RZ ;  /* 0x0000004f1b4f7210 */ /* 0x000fe40007ffe0ff */
[----:B------:R-:W2:Y:S01]  /*8e40*/  MUFU.RCP R81, R81 ;  /* 0x0000005100517308 */ /* 0x000ea20000001000 */
[----:B-1----:R-:W-:Y:S01]  /*8e50*/  FMUL.FTZ R75, R25, R72 ;  /* 0x00000048194b7220 */ /* 0x002fe20000410000 */
[----:B--2---:R-:W-:Y:S01]  /*8e60*/  FMUL.FTZ R90, R24, R81 ;  /* 0x00000051185a7220 */ /* 0x004fe20000410000 */
[----:B0-----:R-:W-:-:S04]  /*8e70*/  LEA R24, P2, R26, UR16, 0x1 ;  /* 0x000000101a187c11 */ /* 0x001fc8000f8408ff */
[----:B------:R-:W-:Y:S02]  /*8e80*/  LEA.HI.X R25, R26, UR17, R79, 0x1, P2 ;  /* 0x000000111a197c11 */ /* 0x000fe400090f0c4f */
[----:B------:R-:W-:-:S05]  /*8e90*/  F2FP.BF16.F32.PACK_AB R75, R90, R75 ;  /* 0x0000004b5a4b723e */ /* 0x000fca00000010ff */
[----:B------:R1:W-:Y:S02]  /*8ea0*/  STG.E desc[UR12][R24.64], R75 ;  /* 0x0000004b18007986 */ /* 0x0003e4000c10190c */
.L_x_2099:
[----:B------:R-:W-:Y:S05]  /*8eb0*/  BSYNC.RECONVERGENT B1 ;  /* 0x0000000000017941 */ /* 0x000fea0003800200 */
.L_x_2098:
[----:B------:R-:W-:Y:S04]  /*8ec0*/  BSSY.RECONVERGENT B1, `(.L_x_2100) ;  /* 0x000001e000017945 */ /* 0x000fe80003800200 */
[----:B------:R-:W-:Y:S05]  /*8ed0*/  @P1 BRA `(.L_x_2101) ;  /* 0x0000000000701947 */ /* 0x000fea0003800000 */
[----:B------:R-:W-:Y:S01]  /*8ee0*/  FADD.FTZ R73, R73, -UR4 ;  /* 0x8000000449497e21 */ /* 0x000fe20008010000 */
[----:B------:R-:W-:Y:S01]  /*8ef0*/  FADD.FTZ R70, R70, -UR4 ;  /* 0x8000000446467e21 */ /* 0x000fe20008010000 */
[----:B------:R-:W2:Y:S01]  /*8f00*/  LDCU.64 UR14, c[0x0][0x3e0] ;  /* 0x00007c00ff0e77ac */ /* 0x000ea20008000a00 */
[----:B01----:R-:W-:Y:S01]  /*8f10*/  MOV R25, R89 ;  /* 0x0000005900197202 */ /* 0x003fe20000000f00 */
[----:B------:R-:W-:Y:S01]  /*8f20*/  FMUL.FTZ R73, R73, UR6 ;  /* 0x0000000649497c20 */ /* 0x000fe20008410000 */
[----:B------:R-:W-:Y:S01]  /*8f30*/  FMUL.FTZ R70, R70, UR6 ;  /* 0x0000000646467c20 */ /* 0x000fe20008410000 */
[----:B------:R-:W0:Y:S02]  /*8f40*/  LDCU.64 UR16, c[0x0][0x380] ;  /* 0x00007000ff1077ac */ /* 0x000e240008000a00 */
[----:B-----5:R-:W-:Y:S01]  /*8f50*/  FFMA.FTZ R26, R20, R73, R22 ;  /* 0x00000049141a7223 */ /* 0x020fe20000010016 */
[----:B------:R-:W-:-:S03]  /*8f60*/  FFMA.FTZ R27, R21, R70, R23 ;  /* 0x00000046151b7223 */ /* 0x000fc60000010017 */
[----:B------:R-:W-:Y:S01]  /*8f70*/  FMUL.FTZ R24, R26, -1.4426950216293334961 ;  /* 0xbfb8aa3b1a187820 */ /* 0x000fe20000410000 */
[----:B------:R-:W-:-:S05]  /*8f80*/  FMUL.FTZ R72, R27, -1.4426950216293334961 ;  /* 0xbfb8aa3b1b487820 */ /* 0x000fca0000410000 */
[----:B------:R-:W1:Y:S01]  /*8f90*/  MUFU.EX2 R24, R24 ;  /* 0x0000001800187308 */ /* 0x000e620000000800 */
[----:B--2---:R-:W-:-:S03]  /*8fa0*/  IMAD R92, R33, UR14, RZ ;  /* 0x0000000e215c7c24 */ /* 0x004fc6000f8e02ff */
[----:B------:R-:W2:Y:S01]  /*8fb0*/  MUFU.EX2 R72, R72 ;  /* 0x0000004800487308 */ /* 0x000ea20000000800 */
[----:B-1----:R-:W-:Y:S01]  /*8fc0*/  FADD.FTZ R70, R24, 1 ;  /* 0x3f80000018467421 */ /* 0x002fe20000010000 */
[----:B------:R-:W-:Y:S01]  /*8fd0*/  MOV R24, R86 ;  /* 0x0000005600187202 */ /* 0x000fe20000000f00 */
[----:B--2---:R-:W-:Y:S02]  /*8fe0*/  FADD.FTZ R75, R72, 1 ;  /* 0x3f800000484b7421 */ /* 0x004fe40000010000 */
[----:B------:R-:W1:Y:S02]  /*8ff0*/  MUFU.RCP R73, R70 ;  /* 0x0000004600497308 */ /* 0x000e640000001000 */
[----:B------:R-:W-:-:S04]  /*9000*/  IMAD.WIDE.U32 R24, R29, UR14, R24 ;  /* 0x0000000e1d187c25 */ /* 0x000fc8000f8e0018 */
[----:B------:R-:W-:Y:S02]  /*9010*/  IMAD R29, R29, UR15, R92 ;  /* 0x0000000f1d1d7c24 */ /* 0x000fe4000f8e025c */
[----:B------:R-:W2:Y:S03]  /*9020*/  MUFU.RCP R90, R75 ;  /* 0x0000004b005a7308 */ /* 0x000ea60000001000 */
[----:B------:R-:W-:Y:S01]  /*9030*/  IADD3 R29, PT, PT, R25, R29, RZ ;  /* 0x0000001d191d7210 */ /* 0x000fe20007ffe0ff */
[----:B-1----:R-:W-:Y:S01]  /*9040*/  FMUL.FTZ R73, R26, R73 ;  /* 0x000000491a497220 */ /* 0x002fe20000410000 */
[----:B0-----:R-:W-:Y:S01]  /*9050*/  LEA R26, P1, R24, UR16, 0x1 ;  /* 0x00000010181a7c11 */ /* 0x001fe2000f8208ff */
[----:B--2---:R-:W-:-:S03]  /*9060*/  FMUL.FTZ R90, R27, R90 ;  /* 0x0000005a1b5a7220 */ /* 0x004fc60000410000 */
[----:B------:R-:W-:Y:S02]  /*9070*/  LEA.HI.X R27, R24, UR17, R29, 0x1, P1 ;  /* 0x00000011181b7c11 */ /* 0x000fe400088f0c1d */
[----:B------:R-:W-:-:S05]  /*9080*/  F2FP.BF16.F32.PACK_AB R73, R90, R73 ;  /* 0x000000495a49723e */ /* 0x000fca00000010ff */
[----:B------:R2:W-:Y:S02]  /*9090*/  STG.E desc[UR12][R26.64], R73 ;  /* 0x000000491a007986 */ /* 0x0005e4000c10190c */
.L_x_2101:
[----:B------:R-:W-:Y:S05]  /*90a0*/  BSYNC.RECONVERGENT B1 ;  /* 0x0000000000017941 */ /* 0x000fea0003800200 */
.L_x_2100:
[----:B------:R-:W-:Y:S04]  /*90b0*/  BSSY.RECONVERGENT B1, `(.L_x_2102) ;  /* 0x000001e000017945 */ /* 0x000fe80003800200 */
[----:B------:R-:W-:Y:S05]  /*90c0*/  @P6 BRA `(.L_x_2103) ;  /* 0x0000000000706947 */ /* 0x000fea0003800000 */
[----:B------:R-:W-:Y:S01]  /*90d0*/  FADD.FTZ R71, R71, -UR4 ;  /* 0x8000000447477e21 */ /* 0x000fe20008010000 */
[----:B------:R-:W-:Y:S01]  /*90e0*/  FADD.FTZ R68, R68, -UR4 ;  /* 0x8000000444447e21 */ /* 0x000fe20008010000 */
[----:B------:R-:W3:Y:S01]  /*90f0*/  LDCU.64 UR14, c[0x0][0x3e0] ;  /* 0x00007c00ff0e77ac */ /* 0x000ee20008000a00 */
[----:B01----:R-:W-:Y:S01]  /*9100*/  MOV R25, R89 ;  /* 0x0000005900197202 */ /* 0x003fe20000000f00 */
[----:B------:R-:W-:Y:S01]  /*9110*/  FMUL.FTZ R71, R71, UR6 ;  /* 0x0000000647477c20 */ /* 0x000fe20008410000 */
[----:B------:R-:W-:Y:S01]  /*9120*/  FMUL.FTZ R68, R68, UR6 ;  /* 0x0000000644447c20 */ /* 0x000fe20008410000 */
[----:B------:R-:W0:Y:S02]  /*9130*/  LDCU.64 UR16, c[0x0][0x380] ;  /* 0x00007000ff1077ac */ /* 0x000e240008000a00 */
[----:B-----5:R-:W-:Y:S01]  /*9140*/  FFMA.FTZ R71, R20, R71, R22 ;  /* 0x0000004714477223 */ /* 0x020fe20000010016 */
[----:B------:R-:W-:-:S03]  /*9150*/  FFMA.FTZ R68, R21, R68, R23 ;  /* 0x0000004415447223 */ /* 0x000fc60000010017 */
[----:B------:R-:W-:Y:S01]  /*9160*/  FMUL.FTZ R24, R71, -1.4426950216293334961 ;  /* 0xbfb8aa3b47187820 */ /* 0x000fe20000410000 */
[----:B--2---:R-:W-:-:S05]  /*9170*/  FMUL.FTZ R27, R68, -1.4426950216293334961 ;  /* 0xbfb8aa3b441b7820 */ /* 0x004fca0000410000 */
[----:B------:R-:W1:Y:S01]  /*9180*/  MUFU.EX2 R24, R24 ;  /* 0x0000001800187308 */ /* 0x000e620000000800 */
[----:B---3--:R-:W-:-:S03]  /*9190*/  IMAD R35, R35, UR14, RZ ;  /* 0x0000000e23237c24 */ /* 0x008fc6000f8e02ff */
[----:B------:R-:W2:Y:S01]  /*91a0*/  MUFU.EX2 R27, R27 ;  /* 0x0000001b001b7308 */ /* 0x000ea20000000800 */
[----:B------:R-:W-:Y:S02]  /*91b0*/  IMAD R35, R30, UR15, R35 ;  /* 0x0000000f1e237c24 */ /* 0x000fe4000f8e0223 */
[----:B-1----:R-:W-:Y:S01]  /*91c0*/  FADD.FTZ R26, R24, 1 ;  /* 0x3f800000181a7421 */ /* 0x002fe20000010000 */
[----:B------:R-:W-:Y:S01]  /*91d0*/  MOV R24, R86 ;  /* 0x0000005600187202 */ /* 0x000fe20000000f00 */
[----:B--2---:R-:W-:-:S04]  /*91e0*/  FADD.FTZ R33, R27, 1 ;  /* 0x3f8000001b217421 */ /* 0x004fc80000010000 */
[----:B------:R-:W1:Y:S01]  /*91f0*/  MUFU.RCP R26, R26 ;  /* 0x0000001a001a7308 */ /* 0x000e620000001000 */
[----:B------:R-:W-:-:S05]  /*9200*/  IMAD.WIDE.U32 R24, R30, UR14, R24 ;  /* 0x0000000e1e187c25 */ /* 0x000fca000f8e0018 */
[----:B------:R-:W-:Y:S02]  /*9210*/  IADD3 R35, PT, PT, R25, R35, RZ ;  /* 0x0000002319237210 */ /* 0x000fe40007ffe0ff */
[----:B------:R-:W2:Y:S01]  /*9220*/  MUFU.RCP R33, R33 ;  /* 0x0000002100217308 */ /* 0x000ea20000001000 */
[----:B-1----:R-:W-:Y:S01]  /*9230*/  FMUL.FTZ R29, R71, R26 ;  /* 0x0000001a471d7220 */ /* 0x002fe20000410000 */
[----:B0-----:R-:W-:-:S04]  /*9240*/  LEA R26, P1, R24, UR16, 0x1 ;  /* 0x00000010181a7c11 */ /* 0x001fc8000f8208ff */
[----:B------:R-:W-:Y:S01]  /*9250*/  LEA.HI.X R27, R24, UR17, R35, 0x1, P1 ;  /* 0x00000011181b7c11 */ /* 0x000fe200088f0c23 */
[----:B--2---:R-:W-:-:S05]  /*9260*/  FMUL.FTZ R30, R68, R33 ;  /* 0x00000021441e7220 */ /* 0x004fca0000410000 */
[----:B------:R-:W-:-:S05]  /*9270*/  F2FP.BF16.F32.PACK_AB R29, R30, R29 ;  /* 0x0000001d1e1d723e */ /* 0x000fca00000010ff */
[----:B------:R3:W-:Y:S02]  /*9280*/  STG.E desc[UR12][R26.64], R29 ;  /* 0x0000001d1a007986 */ /* 0x0007e4000c10190c */
.L_x_2103:
[----:B------:R-:W-:Y:S05]  /*9290*/  BSYNC.RECONVERGENT B1 ;  /* 0x0000000000017941 */ /* 0x000fea0003800200 */
.L_x_2102:
[----:B------:R-:W-:Y:S04]  /*92a0*/  BSSY.RECONVERGENT B1, `(.L_x_2104) ;  /* 0x000001e000017945 */ /* 0x000fe80003800200 */
[----:B------:R-:W-:Y:S05]  /*92b0*/  @P3 BRA `(.L_x_2105) ;  /* 0x0000000000703947 */ /* 0x000fea0003800000 */
[----:B------:R-:W-:Y:S01]  /*92c0*/  FADD.FTZ R69, R69, -UR4 ;  /* 0x8000000445457e21 */ /* 0x000fe20008010000 */
[----:B------:R-:W-:Y:S01]  /*92d0*/  FADD.FTZ R66, R66, -UR4 ;  /* 0x8000000442427e21 */ /* 0x000fe20008010000 */
[----:B------:R-:W4:Y:S01]  /*92e0*/  LDCU.64 UR14, c[0x0][0x3e0] ;  /* 0x00007c00ff0e77ac */ /* 0x000f220008000a00 */
[----:B01----:R-:W-:Y:S01]  /*92f0*/  MOV R25, R89 ;  /* 0x0000005900197202 */ /* 0x003fe20000000f00 */
[----:B------:R-:W-:Y:S01]  /*9300*/  FMUL.FTZ R69, R69, UR6 ;  /* 0x0000000645457c20 */ /* 0x000fe20008410000 */
[----:B------:R-:W-:Y:S01]  /*9310*/  FMUL.FTZ R66, R66, UR6 ;  /* 0x0000000642427c20 */ /* 0x000fe20008410000 */
[----:B------:R-:W0:Y:S02]  /*9320*/  LDCU.64 UR16, c[0x0][0x380] ;  /* 0x00007000ff1077ac */ /* 0x000e240008000a00 */
[----:B-----5:R-:W-:Y:S01]  /*9330*/  FFMA.FTZ R69, R20, R69, R22 ;  /* 0x0000004514457223 */ /* 0x020fe20000010016 */
[----:B------:R-:W-:-:S03]  /*9340*/  FFMA.FTZ R33, R21, R66, R23 ;  /* 0x0000004215217223 */ /* 0x000fc60000010017 */
[----:B------:R-:W-:Y:S01]  /*9350*/  FMUL.FTZ R24, R69, -1.4426950216293334961 ;  /* 0xbfb8aa3b45187820 */ /* 0x000fe20000410000 */
[----:B--23--:R-:W-:-:S05]  /*9360*/  FMUL.FTZ R27, R33, -1.4426950216293334961 ;  /* 0xbfb8aa3b211b7820 */ /* 0x00cfca0000410000 */
[----:B------:R-:W1:Y:S01]  /*9370*/  MUFU.EX2 R24, R24 ;  /* 0x0000001800187308 */ /* 0x000e620000000800 */
[----:B----4-:R-:W-:-:S03]  /*9380*/  IMAD R76, R76, UR14, RZ ;  /* 0x0000000e4c4c7c24 */ /* 0x010fc6000f8e02ff */
[----:B------:R-:W2:Y:S01]  /*9390*/  MUFU.EX2 R27, R27 ;  /* 0x0000001b001b7308 */ /* 0x000ea20000000800 */
[----:B-1----:R-:W-:Y:S01]  /*93a0*/  FADD.FTZ R26, R24, 1 ;  /* 0x3f800000181a7421 */ /* 0x002fe20000010000 */
[----:B------:R-:W-:Y:S01]  /*93b0*/  MOV R24, R86 ;  /* 0x0000005600187202 */ /* 0x000fe20000000f00 */
[----:B--2---:R-:W-:-:S04]  /*93c0*/  FADD.FTZ R30, R27, 1 ;  /* 0x3f8000001b1e7421 */ /* 0x004fc80000010000 */
[----:B------:R-:W1:Y:S01]  /*93d0*/  MUFU.RCP R26, R26 ;  /* 0x0000001a001a7308 */ /* 0x000e620000001000 */
[----:B------:R-:W-:-:S04]  /*93e0*/  IMAD.WIDE.U32 R24, R31, UR14, R24 ;  /* 0x0000000e1f187c25 */ /* 0x000fc8000f8e0018 */
[----:B------:R-:W-:-:S03]  /*93f0*/  IMAD R31, R31, UR15, R76 ;  /* 0x0000000f1f1f7c24 */ /* 0x000fc6000f8e024c */
[----:B------:R-:W2:Y:S02]  /*9400*/  MUFU.RCP R30, R30 ;  /* 0x0000001e001e7308 */ /* 0x000ea40000001000 */
[----:B------:R-:W-:Y:S01]  /*9410*/  IADD3 R31, PT, PT, R25, R31, RZ ;  /* 0x0000001f191f7210 */ /* 0x000fe20007ffe0ff */
[----:B-1----:R-:W-:Y:S01]  /*9420*/  FMUL.FTZ R29, R69, R26 ;  /* 0x0000001a451d7220 */ /* 0x002fe20000410000 */
[----:B0-----:R-:W-:-:S04]  /*9430*/  LEA R26, P1, R24, UR16, 0x1 ;  /* 0x00000010181a7c11 */ /* 0x001fc8000f8208ff */
[----:B------:R-:W-:Y:S01]  /*9440*/  LEA.HI.X R27, R24, UR17, R31, 0x1, P1 ;  /* 0x00000011181b7c11 */ /* 0x000fe200088f0c1f */
[----:B--2---:R-:W-:-:S05]  /*9450*/  FMUL.FTZ R66, R33, R30 ;  /* 0x0000001e21427220 */ /* 0x004fca0000410000 */
[----:B------:R-:W-:-:S05]  /*9460*/  F2FP.BF16.F32.PACK_AB R29, R66, R29 ;  /* 0x0000001d421d723e */ /* 0x000fca00000010ff */
[----:B------:R4:W-:Y:S02]  /*9470*/  STG.E desc[UR12][R26.64], R29 ;  /* 0x0000001d1a007986 */ /* 0x0009e4000c10190c */
.L_x_2105:
[----:B------:R-:W-:Y:S05]  /*9480*/  BSYNC.RECONVERGENT B1 ;  /* 0x0000000000017941 */ /* 0x000fea0003800200 */
.L_x_2104:
        /* <DEDUP_REMOVED lines=12> */
[----:B--234-:R-:W-:-:S05]  /*9550*/  FMUL.FTZ R27, R31, -1.4426950216293334961 ;  /* 0xbfb8aa3b1f1b7820 */ /* 0x01cfca0000410000 */
        /* <DEDUP_REMOVED lines=17> */
.L_x_2107:
[----:B------:R-:W-:Y:S05]  /*9670*/  BSYNC.RECONVERGENT B1 ;  /* 0x0000000000017941 */ /* 0x000fea0003800200 */
.L_x_2106:
[----:B------:R-:W-:Y:S01]  /*9680*/  ISETP.GE.U32.AND P5, PT, R74, UR10, PT ;  /* 0x0000000a4a007c0c */ /* 0x000fe2000bfa6070 */
[----:B------:R-:W-:Y:S01]  /*9690*/  BSSY.RECONVERGENT B1, `(.L_x_2108) ;  /* 0x0000035000017945 */ /* 0x000fe20003800200 */
[----:B01----:R-:W-:Y:S02]  /*96a0*/  SHF.R.S32.HI R25, RZ, 0x1f, R74 ;  /* 0x0000001fff197819 */ /* 0x003fe4000001144a */
[C---:B------:R-:W-:Y:S02]  /*96b0*/  IADD3 R69, PT, PT, R28.reuse, 0xa0, RZ ;  /* 0x000000a01c457810 */ /* 0x040fe40007ffe0ff */
[----:B------:R-:W-:Y:S02]  /*96c0*/  ISETP.GE.AND.EX P5, PT, R25, UR11, PT, P5 ;  /* 0x0000000b19007c0c */ /* 0x000fe4000bfa6350 */
[C---:B------:R-:W-:Y:S02]  /*96d0*/  IADD3 R67, PT, PT, R28.reuse, 0xb0, RZ ;  /* 0x000000b01c437810 */ /* 0x040fe40007ffe0ff */
[----:B---34-:R-:W-:-:S02]  /*96e0*/  IADD3 R29, PT, PT, R28, 0xc0, RZ ;  /* 0x000000c01c1d7810 */ /* 0x018fc40007ffe0ff */
        /* <DEDUP_REMOVED lines=28> */
[----:B--2---:R-:W-:-:S05]  /*98b0*/  FMUL.FTZ R27, R70, -1.4426950216293334961 ;  /* 0xbfb8aa3b461b7820 */ /* 0x004fca0000410000 */
[----:B------:R-:W2:Y:S01]  /*98c0*/  MUFU.EX2 R24, R24 ;  /* 0x0000001800187308 */ /* 0x000ea20000000800 */
[----:B0-----:R-:W-:Y:S01]  /*98d0*/  IMAD R73, R25, UR14, RZ ;  /* 0x0000000e19497c24 */ /* 0x001fe2000f8e02ff */
[----:B------:R-:W-:Y:S02]  /*98e0*/  MOV R25, R89 ;  /* 0x0000005900197202 */ /* 0x000fe40000000f00 */
[----:B------:R-:W0:Y:S01]  /*98f0*/  MUFU.EX2 R27, R27 ;  /* 0x0000001b001b7308 */ /* 0x000e220000000800 */
[----:B------:R-:W-:Y:S02]  /*9900*/  IMAD R73, R74, UR15, R73 ;  /* 0x0000000f4a497c24 */ /* 0x000fe4000f8e0249 */
        /* <DEDUP_REMOVED lines=8> */
[----:B-1----:R-:W-:-:S04]  /*9990*/  LEA R26, P5, R24, UR16, 0x1 ;  /* 0x00000010181a7c11 */ /* 0x002fc8000f8a08ff */
[----:B------:R-:W-:Y:S01]  /*99a0*/  LEA.HI.X R27, R24, UR17, R73, 0x1, P5 ;  /* 0x00000011181b7c11 */ /* 0x000fe2000a8f0c49 */
[----:B--2---:R-:W-:-:S05]  /*99b0*/  FMUL.FTZ R71, R70, R65 ;  /* 0x0000004146477220 */ /* 0x004fca0000410000 */
[----:B------:R-:W-:-:S05]  /*99c0*/  F2FP.BF16.F32.PACK_AB R71, R71, R62 ;  /* 0x0000003e4747723e */ /* 0x000fca00000010ff */
[----:B------:R0:W-:Y:S02]  /*99d0*/  STG.E desc[UR12][R26.64], R71 ;  /* 0x000000471a007986 */ /* 0x0001e4000c10190c */
.L_x_2109:
[----:B------:R-:W-:Y:S05]  /*99e0*/  BSYNC.RECONVERGENT B1 ;  /* 0x0000000000017941 */ /* 0x000fea0003800200 */
.L_x_2108:
        /* <DEDUP_REMOVED lines=8> */
[----:B------:R-:W3:Y:S02]  /*9a70*/  LDCU.64 UR16, c[0x0][0x380] ;  /* 0x00007000ff1077ac */ /* 0x000ee40008000a00 */
[----:B-----5:R-:W-:Y:S01]  /*9a80*/  FFMA.FTZ R63, R20, R63, R22 ;  /* 0x0000003f143f7223 */ /* 0x020fe20000010016 */
[----:B------:R-:W-:-:S03]  /*9a90*/  FFMA.FTZ R65, R21, R60, R23 ;  /* 0x0000003c15417223 */ /* 0x000fc60000010017 */
[----:B------:R-:W-:Y:S01]  /*9aa0*/  FMUL.FTZ R24, R63, -1.4426950216293334961 ;  /* 0xbfb8aa3b3f187820 */ /* 0x000fe20000410000 */
[----:B0-2---:R-:W-:-:S05]  /*9ab0*/  FMUL.FTZ R27, R65, -1.4426950216293334961 ;  /* 0xbfb8aa3b411b7820 */ /* 0x005fca0000410000 */
[----:B------:R-:W0:Y:S01]  /*9ac0*/  MUFU.EX2 R24, R24 ;  /* 0x0000001800187308 */ /* 0x000e220000000800 */
[----:B-1----:R-:W-:-:S03]  /*9ad0*/  IMAD R68, R68, UR14, RZ ;  /* 0x0000000e44447c24 */ /* 0x002fc6000f8e02ff */
[----:B------:R-:W1:Y:S01]  /*9ae0*/  MUFU.EX2 R27, R27 ;  /* 0x0000001b001b7308 */ /* 0x000e620000000800 */
[----:B0-----:R-:W-:Y:S01]  /*9af0*/  FADD.FTZ R26, R24, 1 ;  /* 0x3f800000181a7421 */ /* 0x001fe20000010000 */
[----:B------:R-:W-:Y:S01]  /*9b00*/  MOV R24, R86 ;  /* 0x0000005600187202 */ /* 0x000fe20000000f00 */
[----:B-1----:R-:W-:-:S04]  /*9b10*/  FADD.FTZ R62, R27, 1 ;  /* 0x3f8000001b3e7421 */ /* 0x002fc80000010000 */
[----:B------:R-:W0:Y:S01]  /*9b20*/  MUFU.RCP R26, R26 ;  /* 0x0000001a001a7308 */ /* 0x000e220000001000 */
[----:B------:R-:W-:-:S04]  /*9b30*/  IMAD.WIDE.U32 R24, R77, UR14, R24 ;  /* 0x0000000e4d187c25 */ /* 0x000fc8000f8e0018 */
[----:B------:R-:W-:-:S03]  /*9b40*/  IMAD R77, R77, UR15, R68 ;  /* 0x0000000f4d4d7c24 */ /* 0x000fc6000f8e0244 */
[----:B------:R-:W1:Y:S02]  /*9b50*/  MUFU.RCP R62, R62 ;  /* 0x0000003e003e7308 */ /* 0x000e640000001000 */
[----:B------:R-:W-:Y:S01]  /*9b60*/  IADD3 R77, PT, PT, R25, R77, RZ ;  /* 0x0000004d194d7210 */ /* 0x000fe20007ffe0ff */
[----:B0-----:R-:W-:Y:S01]  /*9b70*/  FMUL.FTZ R60, R63, R26 ;  /* 0x0000001a3f3c7220 */ /* 0x001fe20000410000 */
[----:B---3--:R-:W-:-:S04]  /*9b80*/  LEA R26, P2, R24, UR16, 0x1 ;  /* 0x00000010181a7c11 */ /* 0x008fc8000f8408ff */
[----:B------:R-:W-:Y:S01]  /*9b90*/  LEA.HI.X R27, R24, UR17, R77, 0x1, P2 ;  /* 0x00000011181b7c11 */ /* 0x000fe200090f0c4d */
[----:B-1----:R-:W-:-:S05]  /*9ba0*/  FMUL.FTZ R63, R65, R62 ;  /* 0x0000003e413f7220 */ /* 0x002fca0000410000 */
[----:B------:R-:W-:-:S05]  /*9bb0*/  F2FP.BF16.F32.PACK_AB R63, R63, R60 ;  /* 0x0000003c3f3f723e */ /* 0x000fca00000010ff */
[----:B------:R1:W-:Y:S02]  /*9bc0*/  STG.E desc[UR12][R26.64], R63 ;  /* 0x0000003f1a007986 */ /* 0x0003e4000c10190c */
.L_x_2111:
[----:B------:R-:W-:Y:S05]  /*9bd0*/  BSYNC.RECONVERGENT B1 ;  /* 0x0000000000017941 */ /* 0x000fea0003800200 */
.L_x_2110:
[----:B------:R-:W-:Y:S04]  /*9be0*/  BSSY.RECONVERGENT B1, `(.L_x_2112) ;  /* 0x000001e000017945 */ /* 0x000fe80003800200 */
[----:B------:R-:W-:Y:S05]  /*9bf0*/  @P1 BRA `(.L_x_2113) ;  /* 0x0000000000701947 */ /* 0x000fea0003800000 */
[----:B------:R-:W-:Y:S01]  /*9c00*/  FADD.FTZ R61, R61, -UR4 ;  /* 0x800000043d3d7e21 */ /* 0x000fe20008010000 */
[----:B------:R-:W-:Y:S01]  /*9c10*/  FADD.FTZ R58, R58, -UR4 ;  /* 0x800000043a3a7e21 */ /* 0x000fe20008010000 */
[----:B------:R-:W3:Y:S01]  /*9c20*/  LDCU.64 UR14, c[0x0][0x3e0] ;  /* 0x00007c00ff0e77ac */ /* 0x000ee20008000a00 */
[----:B012---:R-:W-:Y:S01]  /*9c30*/  MOV R26, R86 ;  /* 0x00000056001a7202 */ /* 0x007fe20000000f00 */
[----:B------:R-:W-:Y:S01]  /*9c40*/  FMUL.FTZ R61, R61, UR6 ;  /* 0x000000063d3d7c20 */ /* 0x000fe20008410000 */
[----:B------:R-:W-:Y:S01]  /*9c50*/  FMUL.FTZ R58, R58, UR6 ;  /* 0x000000063a3a7c20 */ /* 0x000fe20008410000 */
        /* <DEDUP_REMOVED lines=11> */
[----:B-1----:R-:W-:Y:S01]  /*9d10*/  FADD.FTZ R25, R24, 1 ;  /* 0x3f80000018197421 */ /* 0x002fe20000010000 */
[----:B0-----:R-:W-:Y:S02]  /*9d20*/  LEA R24, P1, R26, UR16, 0x1 ;  /* 0x000000101a187c11 */ /* 0x001fe4000f8208ff */
[----:B------:R-:W-:Y:S01]  /*9d30*/  IADD3 R69, PT, PT, R27, R69, RZ ;  /* 0x000000451b457210 */ /* 0x000fe20007ffe0ff */
[----:B--2---:R-:W-:Y:S02]  /*9d40*/  FADD.FTZ R60, R58, 1 ;  /* 0x3f8000003a3c7421 */ /* 0x004fe40000010000 */
[----:B------:R-:W0:Y:S08]  /*9d50*/  MUFU.RCP R25, R25 ;  /* 0x0000001900197308 */ /* 0x000e300000001000 */
[----:B------:R-:W1:Y:S01]  /*9d60*/  MUFU.RCP R60, R60 ;  /* 0x0000003c003c7308 */ /* 0x000e620000001000 */
[----:B0-----:R-:W-:Y:S01]  /*9d70*/  FMUL.FTZ R58, R62, R25 ;  /* 0x000000193e3a7220 */ /* 0x001fe20000410000 */
[----:B------:R-:W-:Y:S01]  /*9d80*/  LEA.HI.X R25, R26, UR17, R69, 0x1, P1 ;  /* 0x000000111a197c11 */ /* 0x000fe200088f0c45 */
[----:B-1----:R-:W-:-:S05]  /*9d90*/  FMUL.FTZ R61, R61, R60 ;  /* 0x0000003c3d3d7220 */ /* 0x002fca0000410000 */
[----:B------:R-:W-:-:S05]  /*9da0*/  F2FP.BF16.F32.PACK_AB R61, R61, R58 ;  /* 0x0000003a3d3d723e */ /* 0x000fca00000010ff */
[----:B------:R3:W-:Y:S02]  /*9db0*/  STG.E desc[UR12][R24.64], R61 ;  /* 0x0000003d18007986 */ /* 0x0007e4000c10190c */
.L_x_2113:
[----:B------:R-:W-:Y:S05]  /*9dc0*/  BSYNC.RECONVERGENT B1 ;  /* 0x0000000000017941 */ /* 0x000fea0003800200 */
.L_x_2112:
[----:B------:R-:W-:Y:S04]  /*9dd0*/  BSSY.RECONVERGENT B1, `(.L_x_2114) ;  /* 0x000001e000017945 */ /* 0x000fe80003800200 */
[----:B------:R-:W-:Y:S05]  /*9de0*/  @P6 BRA `(.L_x_2115) ;  /* 0x0000000000706947 */ /* 0x000fea0003800000 */
[----:B------:R-:W-:Y:S01]  /*9df0*/  FADD.FTZ R59, R59, -UR4 ;  /* 0x800000043b3b7e21 */ /* 0x000fe20008010000 */
[----:B------:R-:W-:Y:S01]  /*9e00*/  FADD.FTZ R0, R0, -UR4 ;  /* 0x8000000400007e21 */ /* 0x000fe20008010000 */
[----:B------:R-:W4:Y:S01]  /*9e10*/  LDCU.64 UR14, c[0x0][0x3e0] ;  /* 0x00007c00ff0e77ac */ /* 0x000f220008000a00 */
[----:B012---:R-:W-:Y:S01]  /*9e20*/  MOV R26, R86 ;  /* 0x00000056001a7202 */ /* 0x007fe20000000f00 */
[----:B------:R-:W-:Y:S01]  /*9e30*/  FMUL.FTZ R59, R59, UR6 ;  /* 0x000000063b3b7c20 */ /* 0x000fe20008410000 */
[----:B---3--:R-:W-:Y:S01]  /*9e40*/  FMUL.FTZ R24, R0, UR6 ;  /* 0x0000000600187c20 */ /* 0x008fe20008410000 */
        /* <DEDUP_REMOVED lines=17> */
[----:B0-----:R-:W-:-:S04]  /*9f60*/  LEA R24, P1, R26, UR16, 0x1 ;  /* 0x000000101a187c11 */ /* 0x001fc8000f8208ff */
[----:B------:R-:W-:Y:S01]  /*9f70*/  LEA.HI.X R25, R26, UR17, R67, 0x1, P1 ;  /* 0x000000111a197c11 */ /* 0x000fe200088f0c43 */
[----:B--2---:R-:W-:-:S05]  /*9f80*/  FMUL.FTZ R59, R61, R58 ;  /* 0x0000003a3d3b7220 */ /* 0x004fca0000410000 */
[----:B------:R-:W-:-:S05]  /*9f90*/  F2FP.BF16.F32.PACK_AB R59, R59, R0 ;  /* 0x000000003b3b723e */ /* 0x000fca00000010ff */
[----:B------:R4:W-:Y:S02]  /*9fa0*/  STG.E desc[UR12][R24.64], R59 ;  /* 0x0000003b18007986 */ /* 0x0009e4000c10190c */
.L_x_2115:
[----:B------:R-:W-:Y:S05]  /*9fb0*/  BSYNC.RECONVERGENT B1 ;  /* 0x0000000000017941 */ /* 0x000fea0003800200 */
.L_x_2114:
[----:B------:R-:W-:Y:S04]  /*9fc0*/  BSSY.RECONVERGENT B1, `(.L_x_2116) ;  /* 0x000001e000017945 */ /* 0x000fe80003800200 */
[----:B------:R-:W-:Y:S05]  /*9fd0*/  @P3 BRA `(.L_x_2117) ;  /* 0x0000000000703947 */ /* 0x000fea0003800000 */
[----:B------:R-:W-:Y:S01]  /*9fe0*/  FADD.FTZ R3, R3, -UR4 ;  /* 0x8000000403037e21 */ /* 0x000fe20008010000 */
[----:B------:R-:W-:Y:S01]  /*9ff0*/  FADD.FTZ R2, R2, -UR4 ;  /* 0x8000000402027e21 */ /* 0x000fe20008010000 */
[----:B------:R-:W3:Y:S02]  /*a000*/  LDCU.64 UR14, c[0x0][0x3e0] ;  /* 0x00007c00ff0e77ac */ /* 0x000ee40008000a00 */
[----:B------:R-:W-:Y:S01]  /*a010*/  FMUL.FTZ R3, R3, UR6 ;  /* 0x0000000603037c20 */ /* 0x000fe20008410000 */
[----:B------:R-:W-:Y:S01]  /*a020*/  FMUL.FTZ R2, R2, UR6 ;  /* 0x0000000602027c20 */ /* 0x000fe20008410000 */
[----:B------:R-:W3:Y:S02]  /*a030*/  LDCU.64 UR16, c[0x0][0x380] ;  /* 0x00007000ff1077ac */ /* 0x000ee40008000a00 */
[----:B012--5:R-:W-:Y:S01]  /*a040*/  FFMA.FTZ R27, R20, R3, R22 ;  /* 0x00000003141b7223 */ /* 0x027fe20000010016 */
[----:B----4-:R-:W-:Y:S01]  /*a050*/  FFMA.FTZ R59, R21, R2, R23 ;  /* 0x00000002153b7223 */ /* 0x010fe20000010017 */
[----:B------:R-:W-:-:S02]  /*a060*/  MOV R2, R86 ;  /* 0x0000005600027202 */ /* 0x000fc40000000f00 */
[----:B------:R-:W-:Y:S01]  /*a070*/  FMUL.FTZ R0, R27, -1.4426950216293334961 ;  /* 0xbfb8aa3b1b007820 */ /* 0x000fe20000410000 */
[----:B---3--:R-:W-:Y:S01]  /*a080*/  FMUL.FTZ R25, R59, -1.4426950216293334961 ;  /* 0xbfb8aa3b3b197820 */ /* 0x008fe20000410000 */
[----:B------:R-:W-:-:S04]  /*a090*/  MOV R3, R89 ;  /* 0x0000005900037202 */ /* 0x000fc80000000f00 */
[----:B------:R-:W0:Y:S01]  /*a0a0*/  MUFU.EX2 R0, R0 ;  /* 0x0000000000007308 */ /* 0x000e220000000800 */
[----:B------:R-:W-:-:S03]  /*a0b0*/  IMAD R58, R31, UR14, RZ ;  /* 0x0000000e1f3a7c24 */ /* 0x000fc6000f8e02ff */
[----:B------:R-:W1:Y:S01]  /*a0c0*/  MUFU.EX2 R25, R25 ;  /* 0x0000001900197308 */ /* 0x000e620000000800 */
[----:B------:R-:W-:-:S04]  /*a0d0*/  IMAD.WIDE.U32 R2, R29, UR14, R2 ;  /* 0x0000000e1d027c25 */ /* 0x000fc8000f8e0002 */
[----:B------:R-:W-:Y:S02]  /*a0e0*/  IMAD R29, R29, UR15, R58 ;  /* 0x0000000f1d1d7c24 */ /* 0x000fe4000f8e023a */
[----:B0-----:R-:W-:-:S03]  /*a0f0*/  FADD.FTZ R24, R0, 1 ;  /* 0x3f80000000187421 */ /* 0x001fc60000010000 */
[----:B------:R-:W-:Y:S01]  /*a100*/  IADD3 R29, PT, PT, R3, R29, RZ ;  /* 0x0000001d031d7210 */ /* 0x000fe20007ffe0ff */
[----:B-1----:R-:W-:Y:S02]  /*a110*/  FADD.FTZ R26, R25, 1 ;  /* 0x3f800000191a7421 */ /* 0x002fe40000010000 */
[----:B------:R-:W0:Y:S08]  /*a120*/  MUFU.RCP R24, R24 ;  /* 0x0000001800187308 */ /* 0x000e300000001000 */
[----:B------:R-:W1:Y:S01]  /*a130*/  MUFU.RCP R26, R26 ;  /* 0x0000001a001a7308 */ /* 0x000e620000001000 */
[----:B0-----:R-:W-:Y:S01]  /*a140*/  FMUL.FTZ R0, R27, R24 ;  /* 0x000000181b007220 */ /* 0x001fe20000410000 */
[----:B------:R-:W-:-:S04]  /*a150*/  LEA R24, P1, R2, UR16, 0x1 ;  /* 0x0000001002187c11 */ /* 0x000fc8000f8208ff */
[----:B------:R-:W-:Y:S01]  /*a160*/  LEA.HI.X R25, R2, UR17, R29, 0x1, P1 ;  /* 0x0000001102197c11 */ /* 0x000fe200088f0c1d */
[----:B-1----:R-:W-:-:S05]  /*a170*/  FMUL.FTZ R27, R59, R26 ;  /* 0x0000001a3b1b7220 */ /* 0x002fca0000410000 */
[----:B------:R-:W-:-:S05]  /*a180*/  F2FP.BF16.F32.PACK_AB R27, R27, R0 ;  /* 0x000000001b1b723e */ /* 0x000fca00000010ff */
[----:B------:R0:W-:Y:S02]  /*a190*/  STG.E desc[UR12][R24.64], R27 ;  /* 0x0000001b18007986 */ /* 0x0001e4000c10190c */
.L_x_2117:
[----:B------:R-:W-:Y:S05]  /*a1a0*/  BSYNC.RECONVERGENT B1 ;  /* 0x0000000000017941 */ /* 0x000fea0003800200 */
.L_x_2116:
        /* <DEDUP_REMOVED lines=8> */
[----:B------:R-:W1:Y:S01]  /*a230*/  LDCU.64 UR16, c[0x0][0x380] ;  /* 0x00007000ff1077ac */ /* 0x000e620008000a00 */
[----:B------:R-:W-:Y:S01]  /*a240*/  MOV R3, R89 ;  /* 0x0000005900037202 */ /* 0x000fe20000000f00 */
[----:B0--345:R-:W-:Y:S01]  /*a250*/  FFMA.FTZ R25, R20, R5, R22 ;  /* 0x0000000514197223 */ /* 0x039fe20000010016 */
[----:B-12---:R-:W-:-:S03]  /*a260*/  FFMA.FTZ R27, R21, R4, R23 ;  /* 0x00000004151b7223 */ /* 0x006fc60000010017 */
[----:B------:R-:W-:Y:S01]  /*a270*/  FMUL.FTZ R0, R25, -1.4426950216293334961 ;  /* 0xbfb8aa3b19007820 */ /* 0x000fe20000410000 */
[----:B------:R-:W-:-:S05]  /*a280*/  FMUL.FTZ R5, R27, -1.4426950216293334961 ;  /* 0xbfb8aa3b1b057820 */ /* 0x000fca0000410000 */
        /* <DEDUP_REMOVED lines=16> */
.L_x_2119:
[----:B------:R-:W-:Y:S05]  /*a390*/  BSYNC.RECONVERGENT B1 ;  /* 0x0000000000017941 */ /* 0x000fea0003800200 */
.L_x_2118:
[----:B------:R-:W-:Y:S01]  /*a3a0*/  ISETP.GE.U32.AND P5, PT, R33, UR10, PT ;  /* 0x0000000a21007c0c */ /* 0x000fe2000bfa6070 */
[----:B------:R-:W-:Y:S01]  /*a3b0*/  BSSY.RECONVERGENT B1, `(.L_x_2120) ;  /* 0x0000035000017945 */ /* 0x000fe20003800200 */
[----:B------:R-:W-:Y:S02]  /*a3c0*/  SHF.R.S32.HI R3, RZ, 0x1f, R33 ;  /* 0x0000001fff037819 */ /* 0x000fe40000011421 */
[C---:B----4-:R-:W-:Y:S02]  /*a3d0*/  IADD3 R59, PT, PT, R28.reuse, 0x100, RZ ;  /* 0x000001001c3b7810 */ /* 0x050fe40007ffe0ff */
[----:B------:R-:W-:Y:S02]  /*a3e0*/  ISETP.GE.AND.EX P5, PT, R3, UR11, PT, P5 ;  /* 0x0000000b03007c0c */ /* 0x000fe4000bfa6350 */
[C---:B------:R-:W-:Y:S02]  /*a3f0*/  IADD3 R30, PT, PT, R28.reuse, 0x110, RZ ;  /* 0x000001101c1e7810 */ /* 0x040fe40007ffe0ff */
[----:B012---:R-:W-:-:S02]  /*a400*/  IADD3 R27, PT, PT, R28, 0x120, RZ ;  /* 0x000001201c1b7810 */ /* 0x007fc40007ffe0ff */
[----:B---3--:R-:W-:Y:S02]  /*a410*/  IADD3 R25, PT, PT, R28, 0x130, RZ ;  /* 0x000001301c197810 */ /* 0x008fe40007ffe0ff */
        /* <DEDUP_REMOVED lines=46> */
.L_x_2121:
[----:B------:R-:W-:Y:S05]  /*a700*/  BSYNC.RECONVERGENT B1 ;  /* 0x0000000000017941 */ /* 0x000fea0003800200 */
.L_x_2120:
        /* <DEDUP_REMOVED lines=10> */
[----:B------:R-:W-:-:S03]  /*a7b0*/  FFMA.FTZ R8, R21, R8, R23 ;  /* 0x0000000815087223 */ /* 0x000fc60000010017 */
[----:B------:R-:W-:Y:S01]  /*a7c0*/  FMUL.FTZ R2, R9, -1.4426950216293334961 ;  /* 0xbfb8aa3b09027820 */ /* 0x000fe20000410000 */
[----:B0-----:R-:W-:-:S05]  /*a7d0*/  FMUL.FTZ R5, R8, -1.4426950216293334961 ;  /* 0xbfb8aa3b08057820 */ /* 0x001fca0000410000 */
        /* <DEDUP_REMOVED lines=12> */
[----:B--2---:R-:W-:-:S04]  /*a8a0*/  LEA R4, P2, R2, UR16, 0x1 ;  /* 0x0000001002047c11 */ /* 0x004fc8000f8408ff */
[----:B------:R-:W-:Y:S01]  /*a8b0*/  LEA.HI.X R5, R2, UR17, R35, 0x1, P2 ;  /* 0x0000001102057c11 */ /* 0x000fe200090f0c23 */
[----:B-1----:R-:W-:-:S05]  /*a8c0*/  FMUL.FTZ R9, R8, R7 ;  /* 0x0000000708097220 */ /* 0x002fca0000410000 */
[----:B------:R-:W-:-:S05]  /*a8d0*/  F2FP.BF16.F32.PACK_AB R9, R9, R6 ;  /* 0x000000060909723e */ /* 0x000fca00000010ff */
[----:B------:R1:W-:Y:S02]  /*a8e0*/  STG.E desc[UR12][R4.64], R9 ;  /* 0x0000000904007986 */ /* 0x0003e4000c10190c */
.L_x_2123:
[----:B------:R-:W-:Y:S05]  /*a8f0*/  BSYNC.RECONVERGENT B1 ;  /* 0x0000000000017941 */ /* 0x000fea0003800200 */
.L_x_2122:
[----:B------:R-:W-:Y:S04]  /*a900*/  BSSY.RECONVERGENT B1, `(.L_x_2124) ;  /* 0x000001e000017945 */ /* 0x000fe80003800200 */
[----:B------:R-:W-:Y:S05]  /*a910*/  @P1 BRA `(.L_x_2125) ;  /* 0x0000000000701947 */ /* 0x000fea0003800000 */
[----:B------:R-:W-:Y:S01]  /*a920*/  FADD.FTZ R11, R11, -UR4 ;  /* 0x800000040b0b7e21 */ /* 0x000fe20008010000 */
[----:B------:R-:W-:Y:S01]  /*a930*/  FADD.FTZ R10, R10, -UR4 ;  /* 0x800000040a0a7e21 */ /* 0x000fe20008010000 */
[----:B------:R-:W2:Y:S01]  /*a940*/  LDCU.64 UR14, c[0x0][0x3e0] ;  /* 0x00007c00ff0e77ac */ /* 0x000ea20008000a00 */
[----:B------:R-:W-:Y:S01]  /*a950*/  MOV R3, R89 ;  /* 0x0000005900037202 */ /* 0x000fe20000000f00 */
[----:B------:R-:W-:Y:S01]  /*a960*/  FMUL.FTZ R11, R11, UR6 ;  /* 0x000000060b0b7c20 */ /* 0x000fe20008410000 */
[----:B------:R-:W-:Y:S01]  /*a970*/  FMUL.FTZ R10, R10, UR6 ;  /* 0x000000060a0a7c20 */ /* 0x000fe20008410000 */
[----:B------:R-:W3:Y:S02]  /*a980*/  LDCU.64 UR16, c[0x0][0x380] ;  /* 0x00007000ff1077ac */ /* 0x000ee40008000a00 */
[----:B-----5:R-:W-:Y:S01]  /*a990*/  FFMA.FTZ R11, R20, R11, R22 ;  /* 0x0000000b140b7223 */ /* 0x020fe20000010016 */
[----:B------:R-:W-:-:S03]  /*a9a0*/  FFMA.FTZ R10, R21, R10, R23 ;  /* 0x0000000a150a7223 */ /* 0x000fc60000010017 */
[----:B------:R-:W-:Y:S01]  /*a9b0*/  FMUL.FTZ R2, R11, -1.4426950216293334961 ;  /* 0xbfb8aa3b0b027820 */ /* 0x000fe20000410000 */
[----:B01----:R-:W-:-:S05]  /*a9c0*/  FMUL.FTZ R5, R10, -1.4426950216293334961 ;  /* 0xbfb8aa3b0a057820 */ /* 0x003fca0000410000 */
[----:B------:R-:W0:Y:S01]  /*a9d0*/  MUFU.EX2 R2, R2 ;  /* 0x0000000200027308 */ /* 0x000e220000000800 */
[----:B--2---:R-:W-:-:S03]  /*a9e0*/  IMAD R32, R32, UR14, RZ ;  /* 0x0000000e20207c24 */ /* 0x004fc6000f8e02ff */
        /* <DEDUP_REMOVED lines=15> */
.L_x_2125:
[----:B------:R-:W-:Y:S05]  /*aae0*/  BSYNC.RECONVERGENT B1 ;  /* 0x0000000000017941 */ /* 0x000fea0003800200 */
.L_x_2124:
[----:B------:R-:W-:Y:S04]  /*aaf0*/  BSSY.RECONVERGENT B1, `(.L_x_2126) ;  /* 0x000001e000017945 */ /* 0x000fe80003800200 */
[----:B------:R-:W-:Y:S05]  /*ab00*/  @P6 BRA `(.L_x_2127) ;  /* 0x0000000000706947 */ /* 0x000fea0003800000 */
[----:B------:R-:W-:Y:S01]  /*ab10*/  FADD.FTZ R13, R13, -UR4 ;  /* 0x800000040d0d7e21 */ /* 0x000fe20008010000 */
[----:B------:R-:W-:Y:S01]  /*ab20*/  FADD.FTZ R12, R12, -UR4 ;  /* 0x800000040c0c7e21 */ /* 0x000fe20008010000 */
[----:B------:R-:W3:Y:S01]  /*ab30*/  LDCU.64 UR14, c[0x0][0x3e0] ;  /* 0x00007c00ff0e77ac */ /* 0x000ee20008000a00 */
[----:B------:R-:W-:Y:S01]  /*ab40*/  MOV R3, R89 ;  /* 0x0000005900037202 */ /* 0x000fe20000000f00 */
[----:B------:R-:W-:Y:S01]  /*ab50*/  FMUL.FTZ R13, R13, UR6 ;  /* 0x000000060d0d7c20 */ /* 0x000fe20008410000 */
[----:B------:R-:W-:Y:S01]  /*ab60*/  FMUL.FTZ R12, R12, UR6 ;  /* 0x000000060c0c7c20 */ /* 0x000fe20008410000 */
[----:B------:R-:W4:Y:S02]  /*ab70*/  LDCU.64 UR16, c[0x0][0x380] ;  /* 0x00007000ff1077ac */ /* 0x000f240008000a00 */
[----:B-----5:R-:W-:Y:S01]  /*ab80*/  FFMA.FTZ R13, R20, R13, R22 ;  /* 0x0000000d140d7223 */ /* 0x020fe20000010016 */
[----:B------:R-:W-:-:S03]  /*ab90*/  FFMA.FTZ R12, R21, R12, R23 ;  /* 0x0000000c150c7223 */ /* 0x000fc60000010017 */
[----:B------:R-:W-:Y:S01]  /*aba0*/  FMUL.FTZ R2, R13, -1.4426950216293334961 ;  /* 0xbfb8aa3b0d027820 */ /* 0x000fe20000410000 */
[----:B012---:R-:W-:-:S05]  /*abb0*/  FMUL.FTZ R5, R12, -1.4426950216293334961 ;  /* 0xbfb8aa3b0c057820 */ /* 0x007fca0000410000 */
[----:B------:R-:W0:Y:S01]  /*abc0*/  MUFU.EX2 R2, R2 ;  /* 0x0000000200027308 */ /* 0x000e220000000800 */
[----:B---3--:R-:W-:-:S03]  /*abd0*/  IMAD R31, R31, UR14, RZ ;  /* 0x0000000e1f1f7c24 */ /* 0x008fc6000f8e02ff */
        /* <DEDUP_REMOVED lines=10> */
[----:B----4-:R-:W-:-:S04]  /*ac80*/  LEA R4, P1, R2, UR16, 0x1 ;  /* 0x0000001002047c11 */ /* 0x010fc8000f8208ff */
[----:B------:R-:W-:Y:S01]  /*ac90*/  LEA.HI.X R5, R2, UR17, R31, 0x1, P1 ;  /* 0x0000001102057c11 */ /* 0x000fe200088f0c1f */
[----:B-1----:R-:W-:-:S05]  /*aca0*/  FMUL.FTZ R9, R12, R7 ;  /* 0x000000070c097220 */ /* 0x002fca0000410000 */
[----:B------:R-:W-:-:S05]  /*acb0*/  F2FP.BF16.F32.PACK_AB R9, R9, R6 ;  /* 0x000000060909723e */ /* 0x000fca00000010ff */
[----:B------:R3:W-:Y:S02]  /*acc0*/  STG.E desc[UR12][R4.64], R9 ;  /* 0x0000000904007986 */ /* 0x0007e4000c10190c */
.L_x_2127:
[----:B------:R-:W-:Y:S05]  /*acd0*/  BSYNC.RECONVERGENT B1 ;  /* 0x0000000000017941 */ /* 0x000fea0003800200 */
.L_x_2126:
[----:B------:R-:W-:Y:S04]  /*ace0*/  BSSY.RECONVERGENT B1, `(.L_x_2128) ;  /* 0x000001e000017945 */ /* 0x000fe80003800200 */
[----:B------:R-:W-:Y:S05]  /*acf0*/  @P3 BRA `(.L_x_2129) ;  /* 0x0000000000703947 */ /* 0x000fea0003800000 */
[----:B------:R-:W-:Y:S01]  /*ad00*/  FADD.FTZ R14, R14, -UR4 ;  /* 0x800000040e0e7e21 */ /* 0x000fe20008010000 */
[----:B------:R-:W-:Y:S01]  /*ad10*/  FADD.FTZ R15, R15, -UR4 ;  /* 0x800000040f0f7e21 */ /* 0x000fe20008010000 */
[----:B------:R-:W4:Y:S02]  /*ad20*/  LDCU.64 UR14, c[0x0][0x3e0] ;  /* 0x00007c00ff0e77ac */ /* 0x000f240008000a00 */
[----:B------:R-:W-:Y:S01]  /*ad30*/  FMUL.FTZ R3, R14, UR6 ;  /* 0x000000060e037c20 */ /* 0x000fe20008410000 */
[----:B0123--:R-:W-:Y:S01]  /*ad40*/  FMUL.FTZ R4, R15, UR6 ;  /* 0x000000060f047c20 */ /* 0x00ffe20008410000 */
[----:B------:R-:W0:Y:S02]  /*ad50*/  LDCU.64 UR16, c[0x0][0x380] ;  /* 0x00007000ff1077ac */ /* 0x000e240008000a00 */
[----:B-----5:R-:W-:Y:S01]  /*ad60*/  FFMA.FTZ R9, R20, R3, R22 ;  /* 0x0000000314097223 */ /* 0x020fe20000010016 */
[----:B------:R-:W-:Y:S01]  /*ad70*/  FFMA.FTZ R8, R21, R4, R23 ;  /* 0x0000000415087223 */ /* 0x000fe20000010017 */
[----:B------:R-:W-:-:S02]  /*ad80*/  MOV R3, R89 ;  /* 0x0000005900037202 */ /* 0x000fc40000000f00 */
[----:B------:R-:W-:Y:S01]  /*ad90*/  FMUL.FTZ R2, R9, -1.4426950216293334961 ;  /* 0xbfb8aa3b09027820 */ /* 0x000fe20000410000 */
[----:B------:R-:W-:-:S05]  /*ada0*/  FMUL.FTZ R5, R8, -1.4426950216293334961 ;  /* 0xbfb8aa3b08057820 */ /* 0x000fca0000410000 */
        /* <DEDUP_REMOVED lines=17> */
.L_x_2129:
[----:B------:R-:W-:Y:S05]  /*aec0*/  BSYNC.RECONVERGENT B1 ;  /* 0x0000000000017941 */ /* 0x000fea0003800200 */
.L_x_2128:
[----:B------:R-:W-:Y:S04]  /*aed0*/  BSSY.RECONVERGENT B1, `(.L_x_2130) ;  /* 0x000001e000017945 */ /* 0x000fe80003800200 */
[----:B------:R-:W-:Y:S05]  /*aee0*/  @P4 BRA `(.L_x_2131) ;  /* 0x0000000000704947 */ /* 0x000fea0003800000 */
[----:B------:R-:W-:Y:S01]  /*aef0*/  FADD.FTZ R17, R17, -UR4 ;  /* 0x8000000411117e21 */ /* 0x000fe20008010000 */
[----:B------:R-:W-:Y:S01]  /*af00*/  FADD.FTZ R16, R16, -UR4 ;  /* 0x8000000410107e21 */ /* 0x000fe20008010000 */
[----:B------:R-:W0:Y:S01]  /*af10*/  LDCU.64 UR14, c[0x0][0x3e0] ;  /* 0x00007c00ff0e77ac */ /* 0x000e220008000a00 */
[----:B------:R-:W-:Y:S01]  /*af20*/  MOV R3, R89 ;  /* 0x0000005900037202 */ /* 0x000fe20000000f00 */
[----:B------:R-:W-:Y:S01]  /*af30*/  FMUL.FTZ R17, R17, UR6 ;  /* 0x0000000611117c20 */ /* 0x000fe20008410000 */
[----:B------:R-:W-:Y:S01]  /*af40*/  FMUL.FTZ R16, R16, UR6 ;  /* 0x0000000610107c20 */ /* 0x000fe20008410000 */
[----:B------:R-:W0:Y:S02]  /*af50*/  LDCU.64 UR16, c[0x0][0x380] ;  /* 0x00007000ff1077ac */ /* 0x000e240008000a00 */
[----:B-----5:R-:W-:Y:S01]  /*af60*/  FFMA.FTZ R17, R20, R17, R22 ;  /* 0x0000001114117223 */ /* 0x020fe20000010016 */
[----:B------:R-:W-:-:S03]  /*af70*/  FFMA.FTZ R16, R21, R16, R23 ;  /* 0x0000001015107223 */ /* 0x000fc60000010017 */
[----:B------:R-:W-:Y:S01]  /*af80*/  FMUL.FTZ R2, R17, -1.4426950216293334961 ;  /* 0xbfb8aa3b11027820 */ /* 0x000fe20000410000 */
[----:B01234-:R-:W-:-:S05]  /*af90*/  FMUL.FTZ R5, R16, -1.4426950216293334961 ;  /* 0xbfb8aa3b10057820 */ /* 0x01ffca0000410000 */
[----:B------:R-:W0:Y:S01]  /*afa0*/  MUFU.EX2 R2, R2 ;  /* 0x0000000200027308 */ /* 0x000e220000000800 */
[----:B------:R-:W-:-:S03]  /*afb0*/  IMAD R26, R26, UR14, RZ ;  /* 0x0000000e1a1a7c24 */ /* 0x000fc6000f8e02ff */
        /* <DEDUP_REMOVED lines=10> */
[----:B------:R-:W-:-:S04]  /*b060*/  LEA R4, P1, R2, UR16, 0x1 ;  /* 0x0000001002047c11 */ /* 0x000fc8000f8208ff */
[----:B------:R-:W-:Y:S01]  /*b070*/  LEA.HI.X R5, R2, UR17, R25, 0x1, P1 ;  /* 0x0000001102057c11 */ /* 0x000fe200088f0c19 */
[----:B-1----:R-:W-:-:S05]  /*b080*/  FMUL.FTZ R9, R16, R7 ;  /* 0x0000000710097220 */ /* 0x002fca0000410000 */
[----:B------:R-:W-:-:S05]  /*b090*/  F2FP.BF16.F32.PACK_AB R9, R9, R6 ;  /* 0x000000060909723e */ /* 0x000fca00000010ff */
[----:B------:R0:W-:Y:S02]  /*b0a0*/  STG.E desc[UR12][R4.64], R9 ;  /* 0x0000000904007986 */ /* 0x0001e4000c10190c */
.L_x_2131:
[----:B------:R-:W-:Y:S05]  /*b0b0*/  BSYNC.RECONVERGENT B1 ;  /* 0x0000000000017941 */ /* 0x000fea0003800200 */
.L_x_2130:
[----:B------:R-:W-:Y:S01]  /*b0c0*/  ISETP.GE.U32.AND P5, PT, R24, UR10, PT ;  /* 0x0000000a18007c0c */ /* 0x000fe2000bfa6070 */
[----:B------:R-:W-:Y:S01]  /*b0d0*/  BSSY.RECONVERGENT B1, `(.L_x_2132) ;  /* 0x0000035000017945 */ /* 0x000fe20003800200 */
[----:B01234-:R-:W-:Y:S02]  /*b0e0*/  SHF.R.S32.HI R5, RZ, 0x1f, R24 ;  /* 0x0000001fff057819 */ /* 0x01ffe40000011418 */
[C---:B------:R-:W-:Y:S02]  /*b0f0*/  IADD3 R14, PT, PT, R28.reuse, 0x160, RZ ;  /* 0x000001601c0e7810 */ /* 0x040fe40007ffe0ff */
        /* <DEDUP_REMOVED lines=50> */
.L_x_2133:
[----:B------:R-:W-:Y:S05]  /*b420*/  BSYNC.RECONVERGENT B1 ;  /* 0x0000000000017941 */ /* 0x000fea0003800200 */
.L_x_2132:
[----:B------:R-:W-:Y:S04]  /*b430*/  BSSY.RECONVERGENT B1, `(.L_x_2134) ;  /* 0x000001e000017945 */ /* 0x000fe80003800200 */
[----:B------:R-:W-:Y:S05]  /*b440*/  @P2 BRA `(.L_x_2135) ;  /* 0x0000000000702947 */ /* 0x000fea0003800000 */
[----:B------:R-:W-:Y:S01]  /*b450*/  FADD.FTZ R36, R36, -UR4 ;  /* 0x8000000424247e21 */ /* 0x000fe20008010000 */
[----:B------:R-:W-:Y:S01]  /*b460*/  FADD.FTZ R37, R37, -UR4 ;  /* 0x8000000425257e21 */ /* 0x000fe20008010000 */
[----:B------:R-:W1:Y:S02]  /*b470*/  LDCU.64 UR14, c[0x0][0x3e0] ;  /* 0x00007c00ff0e77ac */ /* 0x000e640008000a00 */
[----:B------:R-:W-:Y:S01]  /*b480*/  FMUL.FTZ R5, R36, UR6 ;  /* 0x0000000624057c20 */ /* 0x000fe20008410000 */
[----:B0-----:R-:W-:Y:S01]  /*b490*/  FMUL.FTZ R8, R37, UR6 ;  /* 0x0000000625087c20 */ /* 0x001fe20008410000 */
[----:B------:R-:W0:Y:S02]  /*b4a0*/  LDCU.64 UR16, c[0x0][0x380] ;  /* 0x00007000ff1077ac */ /* 0x000e240008000a00 */
[----:B-----5:R-:W-:Y:S01]  /*b4b0*/  FFMA.FTZ R17, R20, R5, R22 ;  /* 0x0000000514117223 */ /* 0x020fe20000010016 */
[----:B------:R-:W-:Y:S01]  /*b4c0*/  FFMA.FTZ R19, R21, R8, R23 ;  /* 0x0000000815137223 */ /* 0x000fe20000010017 */
[----:B------:R-:W-:-:S02]  /*b4d0*/  MOV R5, R89 ;  /* 0x0000005900057202 */ /* 0x000fc40000000f00 */
        /* <DEDUP_REMOVED lines=19> */
.L_x_2135:
[----:B------:R-:W-:Y:S05]  /*b610*/  BSYNC.RECONVERGENT B1 ;  /* 0x0000000000017941 */ /* 0x000fea0003800200 */
.L_x_2134:
[----:B------:R-:W-:Y:S04]  /*b620*/  BSSY.RECONVERGENT B1, `(.L_x_2136) ;  /* 0x000001e000017945 */ /* 0x000fe80003800200 */
[----:B------:R-:W-:Y:S05]  /*b630*/  @P1 BRA `(.L_x_2137) ;  /* 0x0000000000701947 */ /* 0x000fea0003800000 */
[----:B------:R-:W-:Y:S01]  /*b640*/  FADD.FTZ R38, R38, -UR4 ;  /* 0x8000000426267e21 */ /* 0x000fe20008010000 */
[----:B------:R-:W-:Y:S01]  /*b650*/  FADD.FTZ R39, R39, -UR4 ;  /* 0x8000000427277e21 */ /* 0x000fe20008010000 */
[----:B------:R-:W2:Y:S02]  /*b660*/  LDCU.64 UR14, c[0x0][0x3e0] ;  /* 0x00007c00ff0e77ac */ /* 0x000ea40008000a00 */
[----:B------:R-:W-:Y:S01]  /*b670*/  FMUL.FTZ R5, R38, UR6 ;  /* 0x0000000626057c20 */ /* 0x000fe20008410000 */
[----:B------:R-:W-:Y:S01]  /*b680*/  FMUL.FTZ R4, R39, UR6 ;  /* 0x0000000627047c20 */ /* 0x000fe20008410000 */
[----:B------:R-:W3:Y:S02]  /*b690*/  LDCU.64 UR16, c[0x0][0x380] ;  /* 0x00007000ff1077ac */ /* 0x000ee40008000a00 */
[----:B-1---5:R-:W-:Y:S01]  /*b6a0*/  FFMA.FTZ R17, R20, R5, R22 ;  /* 0x0000000514117223 */ /* 0x022fe20000010016 */
[----:B0-----:R-:W-:Y:S01]  /*b6b0*/  FFMA.FTZ R19, R21, R4, R23 ;  /* 0x0000000415137223 */ /* 0x001fe20000010017 */
[----:B------:R-:W-:-:S02]  /*b6c0*/  MOV R4, R86 ;  /* 0x0000005600047202 */ /* 0x000fc40000000f00 */
[----:B------:R-:W-:Y:S01]  /*b6d0*/  FMUL.FTZ R0, R17, -1.4426950216293334961 ;  /* 0xbfb8aa3b11007820 */ /* 0x000fe20000410000 */
[----:B------:R-:W-:Y:S01]  /*b6e0*/  FMUL.FTZ R9, R19, -1.4426950216293334961 ;  /* 0xbfb8aa3b13097820 */ /* 0x000fe20000410000 */
[----:B------:R-:W-:-:S04]  /*b6f0*/  MOV R5, R89 ;  /* 0x0000005900057202 */ /* 0x000fc80000000f00 */
[----:B------:R-:W0:Y:S01]  /*b700*/  MUFU.EX2 R0, R0 ;  /* 0x0000000000007308 */ /* 0x000e220000000800 */
[----:B--2---:R-:W-:-:S03]  /*b710*/  IMAD R15, R15, UR14, RZ ;  /* 0x0000000e0f0f7c24 */ /* 0x004fc6000f8e02ff */
        /* <DEDUP_REMOVED lines=9> */
[----:B---3--:R-:W-:-:S04]  /*b7b0*/  LEA R8, P1, R4, UR16, 0x1 ;  /* 0x0000001004087c11 */ /* 0x008fc8000f8208ff */
[----:B------:R-:W-:Y:S01]  /*b7c0*/  LEA.HI.X R9, R4, UR17, R25, 0x1, P1 ;  /* 0x0000001104097c11 */ /* 0x000fe200088f0c19 */
[----:B-1----:R-:W-:-:S05]  /*b7d0*/  FMUL.FTZ R15, R19, R16 ;  /* 0x00000010130f7220 */ /* 0x002fca0000410000 */
[----:B------:R-:W-:-:S05]  /*b7e0*/  F2FP.BF16.F32.PACK_AB R15, R15, R0 ;  /* 0x000000000f0f723e */ /* 0x000fca00000010ff */
[----:B------:R2:W-:Y:S02]  /*b7f0*/  STG.E desc[UR12][R8.64], R15 ;  /* 0x0000000f08007986 */ /* 0x0005e4000c10190c */
.L_x_2137:
[----:B------:R-:W-:Y:S05]  /*b800*/  BSYNC.RECONVERGENT B1 ;  /* 0x0000000000017941 */ /* 0x000fea0003800200 */
.L_x_2136:
[----:B------:R-:W-:Y:S04]  /*b810*/  BSSY.RECONVERGENT B1, `(.L_x_2138) ;  /* 0x000001e000017945 */ /* 0x000fe80003800200 */
[----:B------:R-:W-:Y:S05]  /*b820*/  @P6 BRA `(.L_x_2139) ;  /* 0x0000000000706947 */ /* 0x000fea0003800000 */
[----:B------:R-:W-:Y:S01]  /*b830*/  FADD.FTZ R40, R40, -UR4 ;  /* 0x8000000428287e21 */ /* 0x000fe20008010000 */
[----:B------:R-:W-:Y:S01]  /*b840*/  FADD.FTZ R41, R41, -UR4 ;  /* 0x8000000429297e21 */ /* 0x000fe20008010000 */
[----:B------:R-:W3:Y:S02]  /*b850*/  LDCU.64 UR14, c[0x0][0x3e0] ;  /* 0x00007c00ff0e77ac */ /* 0x000ee40008000a00 */
[----:B------:R-:W-:Y:S01]  /*b860*/  FMUL.FTZ R5, R40, UR6 ;  /* 0x0000000628057c20 */ /* 0x000fe20008410000 */
[----:B------:R-:W-:Y:S01]  /*b870*/  FMUL.FTZ R4, R41, UR6 ;  /* 0x0000000629047c20 */ /* 0x000fe20008410000 */
[----:B------:R-:W4:Y:S02]  /*b880*/  LDCU.64 UR16, c[0x0][0x380] ;  /* 0x00007000ff1077ac */ /* 0x000f240008000a00 */
[----:B--2--5:R-:W-:Y:S01]  /*b890*/  FFMA.FTZ R15, R20, R5, R22 ;  /* 0x00000005140f7223 */ /* 0x024fe20000010016 */
[----:B-1----:R-:W-:Y:S01]  /*b8a0*/  FFMA.FTZ R17, R21, R4, R23 ;  /* 0x0000000415117223 */ /* 0x002fe20000010017 */
[----:B------:R-:W-:-:S02]  /*b8b0*/  MOV R4, R86 ;  /* 0x0000005600047202 */ /* 0x000fc40000000f00 */
[----:B------:R-:W-:Y:S01]  /*b8c0*/  FMUL.FTZ R0, R15, -1.4426950216293334961 ;  /* 0xbfb8aa3b0f007820 */ /* 0x000fe20000410000 */
[----:B0-----:R-:W-:Y:S01]  /*b8d0*/  FMUL.FTZ R9, R17, -1.4426950216293334961 ;  /* 0xbfb8aa3b11097820 */ /* 0x001fe20000410000 */
[----:B------:R-:W-:-:S04]  /*b8e0*/  MOV R5, R89 ;  /* 0x0000005900057202 */ /* 0x000fc80000000f00 */
[----:B------:R-:W0:Y:S01]  /*b8f0*/  MUFU.EX2 R0, R0 ;  /* 0x0000000000007308 */ /* 0x000e220000000800 */
[----:B---3--:R-:W-:-:S03]  /*b900*/  IMAD R13, R13, UR14, RZ ;  /* 0x0000000e0d0d7c24 */ /* 0x008fc6000f8e02ff */
        /* <DEDUP_REMOVED lines=9> */
[----:B----4-:R-:W-:-:S04]  /*b9a0*/  LEA R8, P1, R4, UR16, 0x1 ;  /* 0x0000001004087c11 */ /* 0x010fc8000f8208ff */
[----:B------:R-:W-:Y:S01]  /*b9b0*/  LEA.HI.X R9, R4, UR17, R19, 0x1, P1 ;  /* 0x0000001104097c11 */ /* 0x000fe200088f0c13 */
[----:B-1----:R-:W-:-:S05]  /*b9c0*/  FMUL.FTZ R13, R17, R14 ;  /* 0x0000000e110d7220 */ /* 0x002fca0000410000 */
[----:B------:R-:W-:-:S05]  /*b9d0*/  F2FP.BF16.F32.PACK_AB R13, R13, R0 ;  /* 0x000000000d0d723e */ /* 0x000fca00000010ff */
[----:B------:R3:W-:Y:S02]  /*b9e0*/  STG.E desc[UR12][R8.64], R13 ;  /* 0x0000000d08007986 */ /* 0x0007e4000c10190c */
.L_x_2139:
[----:B------:R-:W-:Y:S05]  /*b9f0*/  BSYNC.RECONVERGENT B1 ;  /* 0x0000000000017941 */ /* 0x000fea0003800200 */
.L_x_2138:
[----:B------:R-:W-:Y:S04]  /*ba00*/  BSSY.RECONVERGENT B1, `(.L_x_2140) ;  /* 0x000001e000017945 */ /* 0x000fe80003800200 */
[----:B------:R-:W-:Y:S05]  /*ba10*/  @P3 BRA `(.L_x_2141) ;  /* 0x0000000000703947 */ /* 0x000fea0003800000 */
[----:B------:R-:W-:Y:S01]  /*ba20*/  FADD.FTZ R42, R42, -UR4 ;  /* 0x800000042a2a7e21 */ /* 0x000fe20008010000 */
[----:B------:R-:W-:Y:S01]  /*ba30*/  FADD.FTZ R43, R43, -UR4 ;  /* 0x800000042b2b7e21 */ /* 0x000fe20008010000 */
[----:B------:R-:W4:Y:S02]  /*ba40*/  LDCU.64 UR14, c[0x0][0x3e0] ;  /* 0x00007c00ff0e77ac */ /* 0x000f240008000a00 */
[----:B------:R-:W-:Y:S01]  /*ba50*/  FMUL.FTZ R5, R42, UR6 ;  /* 0x000000062a057c20 */ /* 0x000fe20008410000 */
[----:B------:R-:W-:Y:S01]  /*ba60*/  FMUL.FTZ R4, R43, UR6 ;  /* 0x000000062b047c20 */ /* 0x000fe20008410000 */
[----:B------:R-:W4:Y:S02]  /*ba70*/  LDCU.64 UR16, c[0x0][0x380] ;  /* 0x00007000ff1077ac */ /* 0x000f240008000a00 */
[----:B---3-5:R-:W-:Y:S01]  /*ba80*/  FFMA.FTZ R13, R20, R5, R22 ;  /* 0x00000005140d7223 */ /* 0x028fe20000010016 */
[----:B--2---:R-:W-:Y:S01]  /*ba90*/  FFMA.FTZ R15, R21, R4, R23 ;  /* 0x00000004150f7223 */ /* 0x004fe20000010017 */
[----:B------:R-:W-:-:S02]  /*baa0*/  MOV R4, R86 ;  /* 0x0000005600047202 */ /* 0x000fc40000000f00 */
[----:B------:R-:W-:Y:S01]  /*bab0*/  FMUL.FTZ R0, R13, -1.4426950216293334961 ;  /* 0xbfb8aa3b0d007820 */ /* 0x000fe20000410000 */
[----:B01----:R-:W-:Y:S01]  /*bac0*/  FMUL.FTZ R9, R15, -1.4426950216293334961 ;  /* 0xbfb8aa3b0f097820 */ /* 0x003fe20000410000 */
[----:B------:R-:W-:-:S04]  /*bad0*/  MOV R5, R89 ;  /* 0x0000005900057202 */ /* 0x000fc80000000f00 */
[----:B------:R-:W0:Y:S01]  /*bae0*/  MUFU.EX2 R0, R0 ;  /* 0x0000000000007308 */ /* 0x000e220000000800 */
[----:B----4-:R-:W-:-:S03]  /*baf0*/  IMAD R11, R11, UR14, RZ ;  /* 0x0000000e0b0b7c24 */ /* 0x010fc6000f8e02ff */
        /* <DEDUP_REMOVED lines=14> */
.L_x_2141:
[----:B------:R-:W-:Y:S05]  /*bbe0*/  BSYNC.RECONVERGENT B1 ;  /* 0x0000000000017941 */ /* 0x000fea0003800200 */
.L_x_2140:
[----:B------:R-:W-:Y:S04]  /*bbf0*/  BSSY.RECONVERGENT B1, `(.L_x_2142) ;  /* 0x000001e000017945 */ /* 0x000fe80003800200 */
[----:B------:R-:W-:Y:S05]  /*bc00*/  @P4 BRA `(.L_x_2143) ;  /* 0x0000000000704947 */ /* 0x000fea0003800000 */
[----:B------:R-:W-:Y:S01]  /*bc10*/  FADD.FTZ R44, R44, -UR4 ;  /* 0x800000042c2c7e21 */ /* 0x000fe20008010000 */
[----:B------:R-:W-:Y:S01]  /*bc20*/  FADD.FTZ R45, R45, -UR4 ;  /* 0x800000042d2d7e21 */ /* 0x000fe20008010000 */
[----:B------:R-:W0:Y:S02]  /*bc30*/  LDCU.64 UR14, c[0x0][0x3e0] ;  /* 0x00007c00ff0e77ac */ /* 0x000e240008000a00 */
[----:B------:R-:W-:Y:S01]  /*bc40*/  FMUL.FTZ R5, R44, UR6 ;  /* 0x000000062c057c20 */ /* 0x000fe20008410000 */
[----:B------:R-:W-:Y:S01]  /*bc50*/  FMUL.FTZ R4, R45, UR6 ;  /* 0x000000062d047c20 */ /* 0x000fe20008410000 */
[----:B------:R-:W0:Y:S02]  /*bc60*/  LDCU.64 UR16, c[0x0][0x380] ;  /* 0x00007000ff1077ac */ /* 0x000e240008000a00 */
[----:B----45:R-:W-:Y:S01]  /*bc70*/  FFMA.FTZ R11, R20, R5, R22 ;  /* 0x00000005140b7223 */ /* 0x030fe20000010016 */
[----:B---3--:R-:W-:Y:S01]  /*bc80*/  FFMA.FTZ R13, R21, R4, R23 ;  /* 0x00000004150d7223 */ /* 0x008fe20000010017 */
[----:B------:R-:W-:-:S02]  /*bc90*/  MOV R4, R86 ;  /* 0x0000005600047202 */ /* 0x000fc40000000f00 */
[----:B------:R-:W-:Y:S01]  /*bca0*/  FMUL.FTZ R0, R11, -1.4426950216293334961 ;  /* 0xbfb8aa3b0b007820 */ /* 0x000fe20000410000 */
[----:B012---:R-:W-:Y:S01]  /*bcb0*/  FMUL.FTZ R9, R13, -1.4426950216293334961 ;  /* 0xbfb8aa3b0d097820 */ /* 0x007fe20000410000 */
[----:B------:R-:W-:-:S04]  /*bcc0*/  MOV R5, R89 ;  /* 0x0000005900057202 */ /* 0x000fc80000000f00 */
[----:B------:R-:W0:Y:S01]  /*bcd0*/  MUFU.EX2 R0, R0 ;  /* 0x0000000000007308 */ /* 0x000e220000000800 */
[----:B------:R-:W-:-:S03]  /*bce0*/  IMAD R7, R7, UR14, RZ ;  /* 0x0000000e07077c24 */ /* 0x000fc6000f8e02ff */
[----:B------:R-:W1:Y:S01]  /*bcf0*/  MUFU.EX2 R9, R9 ;  /* 0x0000000900097308 */ /* 0x000e620000000800 */
[----:B------:R-:W-:-:S04]  /*bd00*/  IMAD.WIDE.U32 R4, R6, UR14, R4 ;  /* 0x0000000e06047c25 */ /* 0x000fc8000f8e0004 */
[----:B------:R-:W-:Y:S01]  /*bd10*/  IMAD R7, R6, UR15, R7 ;  /* 0x0000000f06077c24 */ /* 0x000fe2000f8e0207 */
[----:B------:R-:W-:Y:S01]  /*bd20*/  LEA R6, P1, R4, UR16, 0x1 ;  /* 0x0000001004067c11 */ /* 0x000fe2000f8208ff */
        /* <DEDUP_REMOVED lines=10> */
.L_x_2143:
[----:B------:R-:W-:Y:S05]  /*bdd0*/  BSYNC.RECONVERGENT B1 ;  /* 0x0000000000017941 */ /* 0x000fea0003800200 */
.L_x_2142:
[----:B------:R-:W-:Y:S01]  /*bde0*/  ISETP.GE.U32.AND P5, PT, R2, UR10, PT ;  /* 0x0000000a02007c0c */ /* 0x000fe2000bfa6070 */
[----:B------:R-:W-:Y:S01]  /*bdf0*/  BSSY.RECONVERGENT B1, `(.L_x_2144) ;  /* 0x0000033000017945 */ /* 0x000fe20003800200 */
[----:B----4-:R-:W-:Y:S02]  /*be00*/  SHF.R.S32.HI R11, RZ, 0x1f, R2 ;  /* 0x0000001fff0b7819 */ /* 0x010fe40000011402 */
[C---:B0123--:R-:W-:Y:S02]  /*be10*/  IADD3 R8, PT, PT, R28.reuse, 0x1c0, RZ ;  /* 0x000001c01c087810 */ /* 0x04ffe40007ffe0ff */
        /* <DEDUP_REMOVED lines=48> */
.L_x_2145:
[----:B------:R-:W-:Y:S05]  /*c120*/  BSYNC.RECONVERGENT B1 ;  /* 0x0000000000017941 */ /* 0x000fea0003800200 */
.L_x_2144:
        /* <DEDUP_REMOVED lines=11> */
[----:B0-----:R-:W-:-:S03]  /*c1e0*/  FFMA.FTZ R15, R21, R48, R23 ;  /* 0x00000030150f7223 */ /* 0x001fc60000010017 */
[----:B------:R-:W-:Y:S01]  /*c1f0*/  FMUL.FTZ R2, R49, -1.4426950216293334961 ;  /* 0xbfb8aa3b31027820 */ /* 0x000fe20000410000 */
[----:B------:R-:W-:-:S05]  /*c200*/  FMUL.FTZ R13, R15, -1.4426950216293334961 ;  /* 0xbfb8aa3b0f0d7820 */ /* 0x000fca0000410000 */
[----:B------:R-:W0:Y:S01]  /*c210*/  MUFU.EX2 R2, R2 ;  /* 0x0000000200027308 */ /* 0x000e220000000800 */
[----:B-1----:R-:W-:-:S03]  /*c220*/  IMAD R16, R16, UR14, RZ ;  /* 0x0000000e10107c24 */ /* 0x002fc6000f8e02ff */
[----:B------:R-:W1:Y:S01]  /*c230*/  MUFU.EX2 R13, R13 ;  /* 0x0000000d000d7308 */ /* 0x000e620000000800 */
[----:B------:R-:W-:-:S04]  /*c240*/  IMAD.WIDE.U32 R10, R3, UR14, R10 ;  /* 0x0000000e030a7c25 */ /* 0x000fc8000f8e000a */
[----:B------:R-:W-:Y:S02]  /*c250*/  IMAD R3, R3, UR15, R16 ;  /* 0x0000000f03037c24 */ /* 0x000fe4000f8e0210 */
[----:B0-----:R-:W-:Y:S01]  /*c260*/  FADD.FTZ R12, R2, 1 ;  /* 0x3f800000020c7421 */ /* 0x001fe20000010000 */
[C---:B--2---:R-:W-:Y:S02]  /*c270*/  LEA R2, P2, R10.reuse, UR16, 0x1 ;  /* 0x000000100a027c11 */ /* 0x044fe4000f8408ff */
[----:B------:R-:W-:Y:S01]  /*c280*/  IADD3 R3, PT, PT, R11, R3, RZ ;  /* 0x000000030b037210 */ /* 0x000fe20007ffe0ff */
[----:B-1----:R-:W-:Y:S02]  /*c290*/  FADD.FTZ R14, R13, 1 ;  /* 0x3f8000000d0e7421 */ /* 0x002fe40000010000 */
[----:B------:R-:W0:Y:S01]  /*c2a0*/  MUFU.RCP R12, R12 ;  /* 0x0000000c000c7308 */ /* 0x000e220000001000 */
[----:B------:R-:W-:-:S07]  /*c2b0*/  LEA.HI.X R3, R10, UR17, R3, 0x1, P2 ;  /* 0x000000110a037c11 */ /* 0x000fce00090f0c03 */
[----:B------:R-:W1:Y:S01]  /*c2c0*/  MUFU.RCP R14, R14 ;  /* 0x0000000e000e7308 */ /* 0x000e620000001000 */
[----:B0-----:R-:W-:Y:S01]  /*c2d0*/  FMUL.FTZ R13, R49, R12 ;  /* 0x0000000c310d7220 */ /* 0x001fe20000410000 */
[----:B-1----:R-:W-:-:S05]  /*c2e0*/  FMUL.FTZ R16, R15, R14 ;  /* 0x0000000e0f107220 */ /* 0x002fca0000410000 */
[----:B------:R-:W-:-:S05]  /*c2f0*/  F2FP.BF16.F32.PACK_AB R13, R16, R13 ;  /* 0x0000000d100d723e */ /* 0x000fca00000010ff */
[----:B------:R1:W-:Y:S02]  /*c300*/  STG.E desc[UR12][R2.64], R13 ;  /* 0x0000000d02007986 */ /* 0x0003e4000c10190c */
.L_x_2147:
[----:B------:R-:W-:Y:S05]  /*c310*/  BSYNC.RECONVERGENT B1 ;  /* 0x0000000000017941 */ /* 0x000fea0003800200 */
.L_x_2146:
[----:B------:R-:W-:Y:S04]  /*c320*/  BSSY.RECONVERGENT B1, `(.L_x_2148) ;  /* 0x000001e000017945 */ /* 0x000fe80003800200 */
[----:B------:R-:W-:Y:S05]  /*c330*/  @P1 BRA `(.L_x_2149) ;  /* 0x0000000000701947 */ /* 0x000fea0003800000 */
[----:B------:R-:W-:Y:S01]  /*c340*/  FADD.FTZ R50, R50, -UR4 ;  /* 0x8000000432327e21 */ /* 0x000fe20008010000 */
[----:B------:R-:W-:Y:S01]  /*c350*/  FADD.FTZ R51, R51, -UR4 ;  /* 0x8000000433337e21 */ /* 0x000fe20008010000 */
[----:B------:R-:W2:Y:S02]  /*c360*/  LDCU.64 UR14, c[0x0][0x3e0] ;  /* 0x00007c00ff0e77ac */ /* 0x000ea40008000a00 */
[----:B-1----:R-:W-:Y:S01]  /*c370*/  FMUL.FTZ R3, R50, UR6 ;  /* 0x0000000632037c20 */ /* 0x002fe20008410000 */
[----:B------:R-:W-:Y:S01]  /*c380*/  FMUL.FTZ R10, R51, UR6 ;  /* 0x00000006330a7c20 */ /* 0x000fe20008410000 */
[----:B------:R-:W1:Y:S02]  /*c390*/  LDCU.64 UR16, c[0x0][0x380] ;  /* 0x00007000ff1077ac */ /* 0x000e640008000a00 */
[----:B0----5:R-:W-:Y:S01]  /*c3a0*/  FFMA.FTZ R13, R20, R3, R22 ;  /* 0x00000003140d7223 */ /* 0x021fe20000010016 */
[----:B------:R-:W-:Y:S01]  /*c3b0*/  FFMA.FTZ R15, R21, R10, R23 ;  /* 0x0000000a150f7223 */ /* 0x000fe20000010017 */
[----:B------:R-:W-:-:S02]  /*c3c0*/  MOV R3, R89 ;  /* 0x0000005900037202 */ /* 0x000fc40000000f00 */
[----:B------:R-:W-:Y:S01]  /*c3d0*/  FMUL.FTZ R2, R13, -1.4426950216293334961 ;  /* 0xbfb8aa3b0d027820 */ /* 0x000fe20000410000 */
[----:B------:R-:W-:-:S05]  /*c3e0*/  FMUL.FTZ R11, R15, -1.4426950216293334961 ;  /* 0xbfb8aa3b0f0b7820 */ /* 0x000fca0000410000 */
[----:B------:R-:W0:Y:S01]  /*c3f0*/  MUFU.EX2 R2, R2 ;  /* 0x0000000200027308 */ /* 0x000e220000000800 */
[----:B--2---:R-:W-:-:S03]  /*c400*/  IMAD R9, R9, UR14, RZ ;  /* 0x0000000e09097c24 */ /* 0x004fc6000f8e02ff */
[----:B------:R-:W2:Y:S01]  /*c410*/  MUFU.EX2 R11, R11 ;  /* 0x0000000b000b7308 */ /* 0x000ea20000000800 */
[----:B------:R-:W-:Y:S02]  /*c420*/  IMAD R9, R8, UR15, R9 ;  /* 0x0000000f08097c24 */ /* 0x000fe4000f8e0209 */
[----:B0-----:R-:W-:Y:S01]  /*c430*/  FADD.FTZ R10, R2, 1 ;  /* 0x3f800000020a7421 */ /* 0x001fe20000010000 */
[----:B------:R-:W-:Y:S01]  /*c440*/  MOV R2, R86 ;  /* 0x0000005600027202 */ /* 0x000fe20000000f00 */
[----:B--2---:R-:W-:-:S04]  /*c450*/  FADD.FTZ R12, R11, 1 ;  /* 0x3f8000000b0c7421 */ /* 0x004fc80000010000 */
[----:B------:R-:W0:Y:S01]  /*c460*/  MUFU.RCP R10, R10 ;  /* 0x0000000a000a7308 */ /* 0x000e220000001000 */
[----:B------:R-:W-:-:S03]  /*c470*/  IMAD.WIDE.U32 R2, R8, UR14, R2 ;  /* 0x0000000e08027c25 */ /* 0x000fc6000f8e0002 */
[----:B-1----:R-:W-:-:S04]  /*c480*/  LEA R8, P1, R2, UR16, 0x1 ;  /* 0x0000001002087c11 */ /* 0x002fc8000f8208ff */
[----:B------:R-:W1:Y:S01]  /*c490*/  MUFU.RCP R12, R12 ;  /* 0x0000000c000c7308 */ /* 0x000e620000001000 */
[----:B------:R-:W-:-:S04]  /*c4a0*/  IADD3 R9, PT, PT, R3, R9, RZ ;  /* 0x0000000903097210 */ /* 0x000fc80007ffe0ff */
[----:B------:R-:W-:Y:S01]  /*c4b0*/  LEA.HI.X R9, R2, UR17, R9, 0x1, P1 ;  /* 0x0000001102097c11 */ /* 0x000fe200088f0c09 */
[----:B0-----:R-:W-:Y:S01]  /*c4c0*/  FMUL.FTZ R11, R13, R10 ;  /* 0x0000000a0d0b7220 */ /* 0x001fe20000410000 */
[----:B-1----:R-:W-:-:S05]  /*c4d0*/  FMUL.FTZ R14, R15, R12 ;  /* 0x0000000c0f0e7220 */ /* 0x002fca0000410000 */
[----:B------:R-:W-:-:S05]  /*c4e0*/  F2FP.BF16.F32.PACK_AB R11, R14, R11 ;  /* 0x0000000b0e0b723e */ /* 0x000fca00000010ff */
[----:B------:R2:W-:Y:S02]  /*c4f0*/  STG.E desc[UR12][R8.64], R11 ;  /* 0x0000000b08007986 */ /* 0x0005e4000c10190c */
.L_x_2149:
[----:B------:R-:W-:Y:S05]  /*c500*/  BSYNC.RECONVERGENT B1 ;  /* 0x0000000000017941 */ /* 0x000fea0003800200 */
.L_x_2148:
[----:B------:R-:W-:Y:S04]  /*c510*/  BSSY.RECONVERGENT B1, `(.L_x_2150) ;  /* 0x000001e000017945 */ /* 0x000fe80003800200 */
[----:B------:R-:W-:Y:S05]  /*c520*/  @P6 BRA `(.L_x_2151) ;  /* 0x0000000000706947 */ /* 0x000fea0003800000 */
[----:B------:R-:W-:Y:S01]  /*c530*/  FADD.FTZ R53, R53, -UR4 ;  /* 0x8000000435357e21 */ /* 0x000fe20008010000 */
[----:B------:R-:W-:Y:S01]  /*c540*/  FADD.FTZ R52, R52, -UR4 ;  /* 0x8000000434347e21 */ /* 0x000fe20008010000 */
[----:B------:R-:W3:Y:S01]  /*c550*/  LDCU.64 UR14, c[0x0][0x3e0] ;  /* 0x00007c00ff0e77ac */ /* 0x000ee20008000a00 */
[----:B-1----:R-:W-:Y:S01]  /*c560*/  MOV R3, R89 ;  /* 0x0000005900037202 */ /* 0x002fe20000000f00 */
[----:B------:R-:W-:Y:S01]  /*c570*/  FMUL.FTZ R53, R53, UR6 ;  /* 0x0000000635357c20 */ /* 0x000fe20008410000 */
[----:B------:R-:W-:Y:S01]  /*c580*/  FMUL.FTZ R52, R52, UR6 ;  /* 0x0000000634347c20 */ /* 0x000fe20008410000 */
[----:B------:R-:W1:Y:S02]  /*c590*/  LDCU.64 UR16, c[0x0][0x380] ;  /* 0x00007000ff1077ac */ /* 0x000e640008000a00 */
[----:B-----5:R-:W-:Y:S01]  /*c5a0*/  FFMA.FTZ R53, R20, R53, R22 ;  /* 0x0000003514357223 */ /* 0x020fe20000010016 */
[----:B--2---:R-:W-:-:S03]  /*c5b0*/  FFMA.FTZ R11, R21, R52, R23 ;  /* 0x00000034150b7223 */ /* 0x004fc60000010017 */
[----:B------:R-:W-:Y:S01]  /*c5c0*/  FMUL.FTZ R2, R53, -1.4426950216293334961 ;  /* 0xbfb8aa3b35027820 */ /* 0x000fe20000410000 */
[----:B------:R-:W-:-:S05]  /*c5d0*/  FMUL.FTZ R9, R11, -1.4426950216293334961 ;  /* 0xbfb8aa3b0b097820 */ /* 0x000fca0000410000 */
[----:B------:R-:W2:Y:S01]  /*c5e0*/  MUFU.EX2 R2, R2 ;  /* 0x0000000200027308 */ /* 0x000ea20000000800 */
[----:B---3--:R-:W-:-:S03]  /*c5f0*/  IMAD R7, R7, UR14, RZ ;  /* 0x0000000e07077c24 */ /* 0x008fc6000f8e02ff */
[----:B------:R-:W3:Y:S01]  /*c600*/  MUFU.EX2 R9, R9 ;  /* 0x0000000900097308 */ /* 0x000ee20000000800 */
[----:B------:R-:W-:Y:S02]  /*c610*/  IMAD R7, R6, UR15, R7 ;  /* 0x0000000f06077c24 */ /* 0x000fe4000f8e0207 */
[----:B--2---:R-:W-:Y:S01]  /*c620*/  FADD.FTZ R8, R2, 1 ;  /* 0x3f80000002087421 */ /* 0x004fe20000010000 */
[----:B------:R-:W-:Y:S01]  /*c630*/  MOV R2, R86 ;  /* 0x0000005600027202 */ /* 0x000fe20000000f00 */
[----:B---3--:R-:W-:-:S04]  /*c640*/  FADD.FTZ R10, R9, 1 ;  /* 0x3f800000090a7421 */ /* 0x008fc80000010000 */
[----:B------:R-:W2:Y:S01]  /*c650*/  MUFU.RCP R8, R8 ;  /* 0x0000000800087308 */ /* 0x000ea20000001000 */
[----:B------:R-:W-:-:S03]  /*c660*/  IMAD.WIDE.U32 R2, R6, UR14, R2 ;  /* 0x0000000e06027c25 */ /* 0x000fc6000f8e0002 */
[----:B-1----:R-:W-:-:S04]  /*c670*/  LEA R6, P1, R2, UR16, 0x1 ;  /* 0x0000001002067c11 */ /* 0x002fc8000f8208ff */
[----:B------:R-:W0:Y:S01]  /*c680*/  MUFU.RCP R10, R10 ;  /* 0x0000000a000a7308 */ /* 0x000e220000001000 */
[----:B------:R-:W-:-:S04]  /*c690*/  IADD3 R7, PT, PT, R3, R7, RZ ;  /* 0x0000000703077210 */ /* 0x000fc80007ffe0ff */
[----:B------:R-:W-:Y:S01]  /*c6a0*/  LEA.HI.X R7, R2, UR17, R7, 0x1, P1 ;  /* 0x0000001102077c11 */ /* 0x000fe200088f0c07 */
[----:B--2---:R-:W-:Y:S01]  /*c6b0*/  FMUL.FTZ R9, R53, R8 ;  /* 0x0000000835097220 */ /* 0x004fe20000410000 */
[----:B0-----:R-:W-:-:S05]  /*c6c0*/  FMUL.FTZ R12, R11, R10 ;  /* 0x0000000a0b0c7220 */ /* 0x001fca0000410000 */
[----:B------:R-:W-:-:S05]  /*c6d0*/  F2FP.BF16.F32.PACK_AB R9, R12, R9 ;  /* 0x000000090c09723e */ /* 0x000fca00000010ff */
[----:B------:R3:W-:Y:S02]  /*c6e0*/  STG.E desc[UR12][R6.64], R9 ;  /* 0x0000000906007986 */ /* 0x0007e4000c10190c */
.L_x_2151:
[----:B------:R-:W-:Y:S05]  /*c6f0*/  BSYNC.RECONVERGENT B1 ;  /* 0x0000000000017941 */ /* 0x000fea0003800200 */
.L_x_2150:
[----:B------:R-:W-:Y:S04]  /*c700*/  BSSY.RECONVERGENT B1, `(.L_x_2152) ;  /* 0x000001e000017945 */ /* 0x000fe80003800200 */
[----:B------:R-:W-:Y:S05]  /*c710*/  @P3 BRA `(.L_x_2153) ;  /* 0x0000000000703947 */ /* 0x000fea0003800000 */
[----:B------:R-:W-:Y:S01]  /*c720*/  FADD.FTZ R55, R55, -UR4 ;  /* 0x8000000437377e21 */ /* 0x000fe20008010000 */
[----:B------:R-:W-:Y:S01]  /*c730*/  FADD.FTZ R54, R54, -UR4 ;  /* 0x8000000436367e21 */ /* 0x000fe20008010000 */
[----:B------:R-:W4:Y:S01]  /*c740*/  LDCU.64 UR14, c[0x0][0x3e0] ;  /* 0x00007c00ff0e77ac */ /* 0x000f220008000a00 */
[----:B-1----:R-:W-:Y:S01]  /*c750*/  MOV R3, R89 ;  /* 0x0000005900037202 */ /* 0x002fe20000000f00 */
[----:B------:R-:W-:Y:S01]  /*c760*/  FMUL.FTZ R55, R55, UR6 ;  /* 0x0000000637377c20 */ /* 0x000fe20008410000 */
[----:B------:R-:W-:Y:S01]  /*c770*/  FMUL.FTZ R54, R54, UR6 ;  /* 0x0000000636367c20 */ /* 0x000fe20008410000 */
[----:B------:R-:W1:Y:S02]  /*c780*/  LDCU.64 UR16, c[0x0][0x380] ;  /* 0x00007000ff1077ac */ /* 0x000e640008000a00 */
[----:B-----5:R-:W-:Y:S01]  /*c790*/  FFMA.FTZ R55, R20, R55, R22 ;  /* 0x0000003714377223 */ /* 0x020fe20000010016 */
[----:B--23--:R-:W-:-:S03]  /*c7a0*/  FFMA.FTZ R9, R21, R54, R23 ;  /* 0x0000003615097223 */ /* 0x00cfc60000010017 */
[----:B------:R-:W-:Y:S01]  /*c7b0*/  FMUL.FTZ R2, R55, -1.4426950216293334961 ;  /* 0xbfb8aa3b37027820 */ /* 0x000fe20000410000 */
[----:B------:R-:W-:-:S05]  /*c7c0*/  FMUL.FTZ R7, R9, -1.4426950216293334961 ;  /* 0xbfb8aa3b09077820 */ /* 0x000fca0000410000 */
[----:B------:R-:W2:Y:S01]  /*c7d0*/  MUFU.EX2 R2, R2 ;  /* 0x0000000200027308 */ /* 0x000ea20000000800 */
[----:B----4-:R-:W-:-:S03]  /*c7e0*/  IMAD R5, R5, UR14, RZ ;  /* 0x0000000e05057c24 */ /* 0x010fc6000f8e02ff */
        /* <DEDUP_REMOVED lines=8> */
[----:B------:R-:W1:Y:S01]  /*c870*/  MUFU.RCP R8, R8 ;  /* 0x0000000800087308 */ /* 0x000e620000001000 */
[----:B------:R-:W-:-:S04]  /*c880*/  IADD3 R5, PT, PT, R3, R5, RZ ;  /* 0x0000000503057210 */ /* 0x000fc80007ffe0ff */
[----:B------:R-:W-:Y:S01]  /*c890*/  LEA.HI.X R5, R2, UR17, R5, 0x1, P1 ;  /* 0x0000001102057c11 */ /* 0x000fe200088f0c05 */
[----:B--2---:R-:W-:Y:S01]  /*c8a0*/  FMUL.FTZ R7, R55, R6 ;  /* 0x0000000637077220 */ /* 0x004fe20000410000 */
[----:B-1----:R-:W-:-:S05]  /*c8b0*/  FMUL.FTZ R10, R9, R8 ;  /* 0x00000008090a7220 */ /* 0x002fca0000410000 */
[----:B------:R-:W-:-:S05]  /*c8c0*/  F2FP.BF16.F32.PACK_AB R7, R10, R7 ;  /* 0x000000070a07723e */ /* 0x000fca00000010ff */
[----:B------:R4:W-:Y:S02]  /*c8d0*/  STG.E desc[UR12][R4.64], R7 ;  /* 0x0000000704007986 */ /* 0x0009e4000c10190c */
.L_x_2153:
[----:B------:R-:W-:Y:S05]  /*c8e0*/  BSYNC.RECONVERGENT B1 ;  /* 0x0000000000017941 */ /* 0x000fea0003800200 */
.L_x_2152:
[----:B------:R-:W-:Y:S05]  /*c8f0*/  @P4 BRA `(.L_x_2091) ;  /* 0x00000000006c4947 */ /* 0x000fea0003800000 */
[----:B------:R-:W-:Y:S01]  /*c900*/  FADD.FTZ R57, R57, -UR4 ;  /* 0x8000000439397e21 */ /* 0x000fe20008010000 */
[----:B------:R-:W-:Y:S01]  /*c910*/  FADD.FTZ R56, R56, -UR4 ;  /* 0x8000000438387e21 */ /* 0x000fe20008010000 */
[----:B------:R-:W3:Y:S01]  /*c920*/  LDCU.64 UR10, c[0x0][0x3e0] ;  /* 0x00007c00ff0a77ac */ /* 0x000ee20008000a00 */
[----:B------:R-:W-:Y:S01]  /*c930*/  MOV R87, R89 ;  /* 0x0000005900577202 */ /* 0x000fe20000000f00 */
[----:B------:R-:W-:Y:S01]  /*c940*/  FMUL.FTZ R57, R57, UR6 ;  /* 0x0000000639397c20 */ /* 0x000fe20008410000 */
[----:B------:R-:W-:Y:S01]  /*c950*/  FMUL.FTZ R56, R56, UR6 ;  /* 0x0000000638387c20 */ /* 0x000fe20008410000 */
[----:B------:R-:W0:Y:S02]  /*c960*/  LDCU.64 UR14, c[0x0][0x380] ;  /* 0x00007000ff0e77ac */ /* 0x000e240008000a00 */
[----:B-----5:R-:W-:Y:S01]  /*c970*/  FFMA.FTZ R20, R20, R57, R22 ;  /* 0x0000003914147223 */ /* 0x020fe20000010016 */
[----:B------:R-:W-:-:S03]  /*c980*/  FFMA.FTZ R56, R21, R56, R23 ;  /* 0x0000003815387223 */ /* 0x000fc60000010017 */
[----:B-1----:R-:W-:Y:S01]  /*c990*/  FMUL.FTZ R2, R20, -1.4426950216293334961 ;  /* 0xbfb8aa3b14027820 */ /* 0x002fe20000410000 */
[----:B----4-:R-:W-:-:S05]  /*c9a0*/  FMUL.FTZ R4, R56, -1.4426950216293334961 ;  /* 0xbfb8aa3b38047820 */ /* 0x010fca0000410000 */
[----:B------:R-:W1:Y:S01]  /*c9b0*/  MUFU.EX2 R2, R2 ;  /* 0x0000000200027308 */ /* 0x000e620000000800 */
[----:B---3--:R-:W-:-:S03]  /*c9c0*/  IMAD R7, R0, UR10, RZ ;  /* 0x0000000a00077c24 */ /* 0x008fc6000f8e02ff */
[----:B------:R-:W3:Y:S01]  /*c9d0*/  MUFU.EX2 R4, R4 ;  /* 0x0000000400047308 */ /* 0x000ee20000000800 */
[----:B------:R-:W-:-:S04]  /*c9e0*/  IMAD.WIDE.U32 R86, R28, UR10, R86 ;  /* 0x0000000a1c567c25 */ /* 0x000fc8000f8e0056 */
[----:B--2---:R-:W-:Y:S02]  /*c9f0*/  IMAD R9, R28, UR11, R7 ;  /* 0x0000000b1c097c24 */ /* 0x004fe4000f8e0207 */
[----:B-1----:R-:W-:Y:S01]  /*ca00*/  FADD.FTZ R3, R2, 1 ;  /* 0x3f80000002037421 */ /* 0x002fe20000010000 */
[----:B0-----:R-:W-:Y:S02]  /*ca10*/  LEA R2, P1, R86, UR14, 0x1 ;  /* 0x0000000e56027c11 */ /* 0x001fe4000f8208ff */
[----:B------:R-:W-:Y:S01]  /*ca20*/  IADD3 R9, PT, PT, R87, R9, RZ ;  /* 0x0000000957097210 */ /* 0x000fe20007ffe0ff */
[----:B---3--:R-:W-:Y:S02]  /*ca30*/  FADD.FTZ R5, R4, 1 ;  /* 0x3f80000004057421 */ /* 0x008fe40000010000 */
[----:B------:R-:W0:Y:S08]  /*ca40*/  MUFU.RCP R3, R3 ;  /* 0x0000000300037308 */ /* 0x000e300000001000 */
[----:B------:R-:W1:Y:S01]  /*ca50*/  MUFU.RCP R5, R5 ;  /* 0x0000000500057308 */ /* 0x000e620000001000 */
[----:B0-----:R-:W-:Y:S01]  /*ca60*/  FMUL.FTZ R0, R20, R3 ;  /* 0x0000000314007220 */ /* 0x001fe20000410000 */
[----:B------:R-:W-:Y:S01]  /*ca70*/  LEA.HI.X R3, R86, UR15, R9, 0x1, P1 ;  /* 0x0000000f56037c11 */ /* 0x000fe200088f0c09 */
[----:B-1----:R-:W-:-:S05]  /*ca80*/  FMUL.FTZ R7, R56, R5 ;  /* 0x0000000538077220 */ /* 0x002fca0000410000 */
[----:B------:R-:W-:-:S05]  /*ca90*/  F2FP.BF16.F32.PACK_AB R7, R7, R0 ;  /* 0x000000000707723e */ /* 0x000fca00000010ff */
[----:B------:R0:W-:Y:S02]  /*caa0*/  STG.E desc[UR12][R2.64], R7 ;  /* 0x0000000702007986 */ /* 0x0001e4000c10190c */
.L_x_2091:
[----:B------:R-:W-:Y:S05]  /*cab0*/  BSYNC.RECONVERGENT B0 ;  /* 0x0000000000007941 */ /* 0x000fea0003800200 */
.L_x_2027:
        /* <DEDUP_REMOVED lines=8> */
[----:B------:R-:W-:Y:S05]  /*cb40*/  EXIT ;  /* 0x000000000000794d */ /* 0x000fea0003800000 */
.L_x_2155:
        /* <DEDUP_REMOVED lines=11> */
.L_x_4532:


//--------------------- .text._Z35group_norm_nhwc_fwd_one_pass_kernelI11Bf16IOBf16WLi64ELi80ELi640EEv26Group_norm_nhwc_fwd_params --------------------------
	.section	.text._Z35group_norm_nhwc_fwd_one_pass_kernelI11Bf16IOBf16WLi64ELi80ELi640EEv26Group_norm_nhwc_fwd_params,"ax",@progbits
	.align	128
        .global         _Z35group_norm_nhwc_fwd_one_pass_kernelI11Bf16IOBf16WLi64ELi80ELi640EEv26Group_norm_nhwc_fwd_params
        .type           _Z35group_norm_nhwc_fwd_one_pass_kernelI11Bf16IOBf16WLi64ELi80ELi640EEv26Group_norm_nhwc_fwd_params,@function
        .size           _Z35group_norm_nhwc_fwd_one_pass_kernelI11Bf16IOBf16WLi64ELi80ELi640EEv26Group_norm_nhwc_fwd_params,(.L_x_4533 - _Z35group_norm_nhwc_fwd_one_pass_kernelI11Bf16IOBf16WLi64ELi80ELi640EEv26Group_norm_nhwc_fwd_params)
        .other          _Z35group_norm_nhwc_fwd_one_pass_kernelI11Bf16IOBf16WLi64ELi80ELi640EEv26Group_norm_nhwc_fwd_params,@"STO_CUDA_ENTRY STV_DEFAULT"
_Z35group_norm_nhwc_fwd_one_pass_kernelI11Bf16IOBf16WLi64ELi80ELi640EEv26Group_norm_nhwc_fwd_params:
.text._Z35group_norm_nhwc_fwd_one_pass_kernelI11Bf16IOBf16WLi64ELi80ELi640EEv26Group_norm_nhwc_fwd_params:
        /* <DEDUP_REMOVED lines=15> */
[----:B------:R-:W3:Y:S01]  /*00f0*/  LDCU.U8 UR10, c[0x0][0x3fc] ;  /* 0x00007f80ff0a77ac */ /* 0x000ee20008000000 */
[----:B------:R-:W0:Y:S01]  /*0100*/  LDCU.64 UR16, c[0x0][0x358] ;  /* 0x00006b00ff1077ac */ /* 0x000e220008000a00 */
        /* <DEDUP_REMOVED lines=13> */
[----:B------:R-:W-:-:S02]  /*01e0*/  SHF.R.U32.HI R2, RZ, 0x10, R0 ;  /* 0x00000010ff027819 */ /* 0x000fc40000011600 */
[----:B------:R-:W0:Y:S02]  /*01f0*/  LDC R0, c[0x0][0x370] ;  /* 0x0000dc00ff007b82 */ /* 0x000e240000000800 */
        /* <DEDUP_REMOVED lines=8> */
.L_x_2183:
[----:B-1----:R-:W1:Y:S01]  /*0280*/  LDCU UR5, c[0x0][0x3f8] ;  /* 0x00007f00ff0577ac */ /* 0x002e620008000800 */
[----:B------:R-:W-:Y:S02]  /*0290*/  IABS R8, UR9 ;  /* 0x0000000900087c13 */ /* 0x000fe40008000000 */
[----:B0-----:R-:W-:Y:S01]  /*02a0*/  IADD3 R19, PT, PT, R2, 0x10, RZ ;  /* 0x0000001002137810 */ /* 0x001fe20007ffe0ff */
[----:B--2---:R-:W2:Y:S01]  /*02b0*/  LDCU.64 UR14, c[0x0][0x3e8] ;  /* 0x00007d00ff0e77ac */ /* 0x004ea20008000a00 */
[----:B------:R-:W-:Y:S02]  /*02c0*/  R2UR UR12, R8 ;  /* 0x00000000080c72ca */ /* 0x000fe400000e0000 */
[----:B------:R-:W-:Y:S01]  /*02d0*/  SHF.R.S32.HI R9, RZ, 0x1f, R2 ;  /* 0x0000001fff097819 */ /* 0x000fe20000011402 */
[----:B-1----:R-:W-:Y:S01]  /*02e0*/  IMAD.U32 R3, RZ, RZ, UR5 ;  /* 0x00000005ff037e24 */ /* 0x002fe2000f8e00ff */
[----:B--2---:R-:W-:-:S04]  /*02f0*/  ISETP.GE.U32.AND P2, PT, R19, UR14, PT ;  /* 0x0000000e13007c0c */ /* 0x004fc8000bf46070 */
[----:B------:R-:W-:Y:S02]  /*0300*/  IABS R6, R3 ;  /* 0x0000000300067213 */ /* 0x000fe40000000000 */
[----:B------:R-:W-:Y:S02]  /*0310*/  ISETP.GE.U32.AND P4, PT, R25, UR14, PT ;  /* 0x0000000e19007c0c */ /* 0x000fe4000bf86070 */
[----:B------:R-:W1:Y:S08]  /*0320*/  I2F.RP R3, R6 ;  /* 0x0000000600037306 */ /* 0x000e700000209400 */
[----:B-1----:R-:W1:Y:S02]  /*0330*/  MUFU.RCP R3, R3 ;  /* 0x0000000300037308 */ /* 0x002e640000001000 */
[----:B-1----:R-:W-:-:S06]  /*0340*/  IADD3 R4, PT, PT, R3, 0xffffffe, RZ ;  /* 0x0ffffffe03047810 */ /* 0x002fcc0007ffe0ff */
[----:B------:R1:W2:Y:S02]  /*0350*/  F2I.FTZ.U32.TRUNC.NTZ R5, R4 ;  /* 0x0000000400057305 */ /* 0x0002a4000021f000 */
[----:B-1----:R-:W-:-:S05]  /*0360*/  HFMA2 R4, -RZ, RZ, 0, 0 ;  /* 0x00000000ff047431 */ /* 0x002fca00000001ff */
[----:B------:R-:W-:Y:S02]  /*0370*/  R2UR UR10, R4 ;  /* 0x00000000040a72ca */ /* 0x000fe400000e0000 */
[----:B--2---:R-:W-:Y:S02]  /*0380*/  R2UR UR11, R5 ;  /* 0x00000000050b72ca */ /* 0x004fe400000e0000 */
[----:B------:R-:W-:Y:S02]  /*0390*/  IADD3 R7, PT, PT, RZ, -R5, RZ ;  /* 0x80000005ff077210 */ /* 0x000fe40007ffe0ff */
[----:B------:R-:W-:-:S03]  /*03a0*/  LOP3.LUT R4, R26, 0xffff, RZ, 0xc0, !PT ;  /* 0x0000ffff1a047812 */ /* 0x000fc600078ec0ff */
[----:B------:R-:W-:-:S06]  /*03b0*/  IMAD R7, R7, R6, RZ ;  /* 0x0000000607077224 */ /* 0x000fcc00078e02ff */
[----:B------:R-:W-:-:S05]  /*03c0*/  IMAD.HI.U32 R7, R5, R7, UR10 ;  /* 0x0000000a05077e27 */ /* 0x000fca000f8e0007 */
[----:B------:R-:W-:Y:S02]  /*03d0*/  R2UR UR10, R7 ;  /* 0x00000000070a72ca */ /* 0x000fe400000e0000 */
[----:B------:R-:W-:-:S04]  /*03e0*/  SHF.R.S32.HI R7, RZ, 0x1f, R19 ;  /* 0x0000001fff077819 */ /* 0x000fc80000011413 */
[----:B------:R-:W-:-:S07]  /*03f0*/  ISETP.GE.AND.EX P2, PT, R7, UR15, PT, P2 ;  /* 0x0000000f07007c0c */ /* 0x000fce000bf46320 */
[----:B------:R-:W-:Y:S02]  /*0400*/  UIMAD.WIDE.U32 UR10, UR10, UR12, URZ ;  /* 0x0000000c0a0a72a5 */ /* 0x000fe4000f8e00ff */
[----:B------:R-:W-:-:S04]  /*0410*/  ULOP3.LUT UR10, UR9, UR5, URZ, 0x3c, !UPT ;  /* 0x00000005090a7292 */ /* 0x000fc8000f8e3cff */
[----:B------:R-:W-:Y:S01]  /*0420*/  IADD3 R3, PT, PT, RZ, -UR11, RZ ;  /* 0x8000000bff037c10 */ /* 0x000fe2000fffe0ff */
[----:B------:R-:W1:Y:S04]  /*0430*/  @!P2 LDC.64 R22, c[0x0][0x3e0] ;  /* 0x0000f800ff16ab82 */ /* 0x000e680000000a00 */
[C---:B------:R-:W-:Y:S01]  /*0440*/  IMAD R3, R6.reuse, R3, UR12 ;  /* 0x0000000c06037e24 */ /* 0x040fe2000f8e0203 */
[----:B------:R-:W2:Y:S03]  /*0450*/  LDCU.64 UR12, c[0x0][0x3f0] ;  /* 0x00007e00ff0c77ac */ /* 0x000ea60008000a00 */
[----:B------:R-:W3:Y:S01]  /*0460*/  @!P2 LDC.64 R16, c[0x0][0x390] ;  /* 0x0000e400ff10ab82 */ /* 0x000ee20000000a00 */
[----:B------:R-:W-:-:S13]  /*0470*/  ISETP.GT.U32.AND P1, PT, R6, R3, PT ;  /* 0x000000030600720c */ /* 0x000fda0003f24070 */
[----:B------:R-:W-:Y:S01]  /*0480*/  VOTEU.ANY UP1, P1 ;  /* 0x0000000000ff7886 */ /* 0x000fe20000820100 */
[----:B------:R-:W-:Y:S02]  /*0490*/  PLOP3.LUT P1, PT, PT, PT, UP1, 0x80, 0x8 ;  /* 0x000000000008781c */ /* 0x000fe40003f2f018 */
[----:B--2---:R-:W-:Y:S02]  /*04a0*/  MOV R11, UR12 ;  /* 0x0000000c000b7c02 */ /* 0x004fe40008000f00 */
[----:B------:R-:W-:Y:S02]  /*04b0*/  @!UP1 UIADD3 UR11, UPT, UPT, UR11, 0x1, URZ ;  /* 0x000000010b0b9890 */ /* 0x000fe4000fffe0ff */
[----:B------:R-:W-:-:S07]  /*04c0*/  UISETP.GE.AND UP1, UPT, UR10, URZ, UPT ;  /* 0x000000ff0a00728c */ /* 0x000fce000bf26270 */
[----:B------:R-:W-:-:S05]  /*04d0*/  @!P1 IMAD.IADD R3, R3, 0x1, -R6 ;  /* 0x0000000103039824 */ /* 0x000fca00078e0a06 */
[----:B------:R-:W-:Y:S01]  /*04e0*/  ISETP.GE.U32.AND P1, PT, R3, R6, PT ;  /* 0x000000060300720c */ /* 0x000fe20003f26070 */
[----:B-1----:R-:W-:Y:S01]  /*04f0*/  @!P2 IMAD R6, R7, R22, RZ ;  /* 0x000000160706a224 */ /* 0x002fe200078e02ff */
[----:B------:R-:W-:-:S03]  /*0500*/  IADD3 R3, PT, PT, R2, 0x20, RZ ;  /* 0x0000002002037810 */ /* 0x000fc60007ffe0ff */
[----:B------:R-:W-:Y:S01]  /*0510*/  @!P2 IMAD R23, R19, R23, R6 ;  /* 0x000000171317a224 */ /* 0x000fe200078e0206 */
[----:B------:R-:W-:-:S07]  /*0520*/  SHF.R.S32.HI R8, RZ, 0x1f, R3 ;  /* 0x0000001fff087819 */ /* 0x000fce0000011403 */
[----:B------:R-:W-:Y:S01]  /*0530*/  VOTEU.ANY UP2, P1 ;  /* 0x0000000000ff7886 */ /* 0x000fe20000840100 */
[----:B------:R-:W-:-:S04]  /*0540*/  ISETP.GE.U32.AND P1, PT, R2, UR14, PT ;  /* 0x0000000e02007c0c */ /* 0x000fc8000bf26070 */
[----:B------:R-:W-:Y:S01]  /*0550*/  @UP2 UIADD3 UR11, UPT, UPT, UR11, 0x1, URZ ;  /* 0x000000010b0b2890 */ /* 0x000fe2000fffe0ff */
[----:B------:R-:W-:Y:S01]  /*0560*/  ISETP.GE.AND.EX P1, PT, R9, UR15, PT, P1 ;  /* 0x0000000f09007c0c */ /* 0x000fe2000bf26310 */
[----:B------:R-:W-:Y:S02]  /*0570*/  UISETP.NE.AND UP2, UPT, UR5, URZ, UPT ;  /* 0x000000ff0500728c */ /* 0x000fe4000bf45270 */
[----:B------:R-:W-:-:S09]  /*0580*/  @!UP1 UIADD3 UR11, UPT, UPT, -UR11, URZ, URZ ;  /* 0x000000ff0b0b9290 */ /* 0x000fd2000fffe1ff */
[----:B------:R-:W-:Y:S01]  /*0590*/  @!UP2 ULOP3.LUT UR11, URZ, UR5, URZ, 0x33, !UPT ;  /* 0x00000005ff0ba292 */ /* 0x000fe2000f8e33ff */
[----:B------:R-:W1:Y:S03]  /*05a0*/  @!P1 LDC.64 R14, c[0x0][0x3e0] ;  /* 0x0000f800ff0e9b82 */ /* 0x000e660000000a00 */
[----:B------:R-:W-:-:S04]  /*05b0*/  UIADD3 UR10, UPT, UPT, -UR11, URZ, URZ ;  /* 0x000000ff0b0a7290 */ /* 0x000fc8000fffe1ff */
[----:B------:R-:W-:Y:S02]  /*05c0*/  UIMAD UR10, UR5, UR10, UR9 ;  /* 0x0000000a050a72a4 */ /* 0x000fe4000f8e0209 */
[----:B------:R-:W-:Y:S02]  /*05d0*/  USHF.R.S32.HI UR5, URZ, 0x1f, UR11 ;  /* 0x0000001fff057899 */ /* 0x000fe4000801140b */
[----:B------:R-:W-:Y:S02]  /*05e0*/  UIMAD UR10, UR10, 0x50, URZ ;  /* 0x000000500a0a78a4 */ /* 0x000fe4000f8e02ff */
[----:B------:R-:W-:-:S04]  /*05f0*/  UIMAD UR5, UR5, UR12, URZ ;  /* 0x0000000c050572a4 */ /* 0x000fc8000f8e02ff */
[----:B------:R-:W-:Y:S01]  /*0600*/  IADD3 R4, P3, PT, R4, UR10, RZ ;  /* 0x0000000a04047c10 */ /* 0x000fe2000ff7e0ff */
[----:B------:R-:W-:Y:S01]  /*0610*/  UIMAD UR5, UR11, UR13, UR5 ;  /* 0x0000000d0b0572a4 */ /* 0x000fe2000f8e0205 */
[----:B------:R-:W-:-:S04]  /*0620*/  MOV R5, UR10 ;  /* 0x0000000a00057c02 */ /* 0x000fc80008000f00 */
[----:B------:R-:W-:Y:S02]  /*0630*/  LEA.HI.X.SX32 R5, R5, RZ, 0x1, P3 ;  /* 0x000000ff05057211 */ /* 0x000fe400018f0eff */
[----:B------:R-:W-:Y:S01]  /*0640*/  ISETP.GE.U32.AND P3, PT, R3, UR14, PT ;  /* 0x0000000e03007c0c */ /* 0x000fe2000bf66070 */
[----:B------:R-:W-:-:S03]  /*0650*/  IMAD.WIDE.U32 R4, R11, UR11, R4 ;  /* 0x0000000b0b047c25 */ /* 0x000fc6000f8e0004 */
[----:B------:R-:W-:Y:S01]  /*0660*/  ISETP.GE.AND.EX P3, PT, R8, UR15, PT, P3 ;  /* 0x0000000f08007c0c */ /* 0x000fe2000bf66330 */
[----:B------:R-:W2:Y:S01]  /*0670*/  @!P1 LDC.64 R10, c[0x0][0x390] ;  /* 0x0000e400ff0a9b82 */ /* 0x000ea20000000a00 */
[----:B------:R-:W-:Y:S01]  /*0680*/  @!P2 IMAD.MOV.U32 R6, RZ, RZ, R4 ;  /* 0x000000ffff06a224 */ /* 0x000fe200078e0004 */
[----:B------:R-:W-:Y:S02]  /*0690*/  IADD3 R7, PT, PT, R5, UR5, RZ ;  /* 0x0000000505077c10 */ /* 0x000fe4000fffe0ff */
[----:B------:R-:W-:Y:S02]  /*06a0*/  @!P1 MOV R20, R4 ;  /* 0x0000000400149202 */ /* 0x000fe40000000f00 */
[----:B------:R-:W-:Y:S01]  /*06b0*/  @!P1 MOV R21, R7 ;  /* 0x0000000700159202 */ /* 0x000fe20000000f00 */
[----:B------:R-:W-:-:S05]  /*06c0*/  @!P2 IMAD.WIDE.U32 R18, R19, R22, R6 ;  /* 0x000000161312a225 */ /* 0x000fca00078e0006 */
[----:B------:R-:W4:Y:S01]  /*06d0*/  @!P3 LDC.64 R12, c[0x0][0x3e0] ;  /* 0x0000f800ff0cbb82 */ /* 0x000f220000000a00 */
[-C--:B-1----:R-:W-:Y:S01]  /*06e0*/  @!P1 IMAD R22, R9, R14.reuse, RZ ;  /* 0x0000000e09169224 */ /* 0x082fe200078e02ff */
[----:B------:R-:W-:Y:S02]  /*06f0*/  SHF.R.S32.HI R9, RZ, 0x1f, R25 ;  /* 0x0000001fff097819 */ /* 0x000fe40000011419 */
[----:B------:R-:W-:Y:S01]  /*0700*/  @!P2 IADD3 R23, PT, PT, R19, R23, RZ ;  /* 0x000000171317a210 */ /* 0x000fe20007ffe0ff */
[C---:B------:R-:W-:Y:S01]  /*0710*/  @!P1 IMAD R22, R2.reuse, R15, R22 ;  /* 0x0000000f02169224 */ /* 0x040fe200078e0216 */
[----:B------:R-:W-:Y:S01]  /*0720*/  ISETP.GE.AND.EX P4, PT, R9, UR15, PT, P4 ;  /* 0x0000000f09007c0c */ /* 0x000fe2000bf86340 */
[----:B------:R-:W-:Y:S01]  /*0730*/  @!P1 IMAD.WIDE.U32 R14, R2, R14, R20 ;  /* 0x0000000e020e9225 */ /* 0x000fe200078e0014 */
[----:B---3--:R-:W-:-:S04]  /*0740*/  @!P2 LEA R16, P5, R18, R16, 0x1 ;  /* 0x000000101210a211 */ /* 0x008fc800078a08ff */
[----:B------:R-:W-:Y:S02]  /*0750*/  @!P2 LEA.HI.X R17, R18, R17, R23, 0x1, P5 ;  /* 0x000000111211a211 */ /* 0x000fe400028f0c17 */
[----:B------:R-:W1:Y:S01]  /*0760*/  @!P3 LDC.64 R18, c[0x0][0x390] ;  /* 0x0000e400ff12bb82 */ /* 0x000e620000000a00 */
[----:B------:R-:W-:Y:S01]  /*0770*/  @!P1 IADD3 R22, PT, PT, R15, R22, RZ ;  /* 0x000000160f169210 */ /* 0x000fe20007ffe0ff */
[----:B------:R-:W-:Y:S01]  /*0780*/  @!P3 IMAD.MOV.U32 R15, RZ, RZ, R7 ;  /* 0x000000ffff0fb224 */ /* 0x000fe200078e0007 */
[----:B--2---:R-:W-:-:S04]  /*0790*/  @!P1 LEA R10, P5, R14, R10, 0x1 ;  /* 0x0000000a0e0a9211 */ /* 0x004fc800078a08ff */
[----:B------:R-:W-:Y:S01]  /*07a0*/  @!P1 LEA.HI.X R11, R14, R11, R22, 0x1, P5 ;  /* 0x0000000b0e0b9211 */ /* 0x000fe200028f0c16 */
[----:B------:R-:W2:Y:S01]  /*07b0*/  @!P4 LDC.64 R20, c[0x0][0x3e0] ;  /* 0x0000f800ff14cb82 */ /* 0x000ea20000000a00 */
[----:B------:R-:W-:Y:S01]  /*07c0*/  @!P3 MOV R14, R4 ;  /* 0x00000004000eb202 */ /* 0x000fe20000000f00 */
[----:B----4-:R-:W-:Y:S01]  /*07d0*/  @!P3 IMAD R8, R8, R12, RZ ;  /* 0x0000000c0808b224 */ /* 0x010fe200078e02ff */
[----:B------:R-:W-:-:S03]  /*07e0*/  CS2R R22, SRZ ;  /* 0x0000000000167805 */ /* 0x000fc6000001ff00 */
[C---:B------:R-:W-:Y:S02]  /*07f0*/  @!P3 IMAD R8, R3.reuse, R13, R8 ;  /* 0x0000000d0308b224 */ /* 0x040fe400078e0208 */
[----:B------:R-:W-:Y:S01]  /*0800*/  @!P3 IMAD.WIDE.U32 R14, R3, R12, R14 ;  /* 0x0000000c030eb225 */ /* 0x000fe200078e000e */
[----:B------:R-:W3:Y:S01]  /*0810*/  @!P2 LDG.E R22, desc[UR16][R16.64] ;  /* 0x000000101016a981 */ /* 0x000ee2000c1e1900 */
[----:B------:R-:W4:Y:S02]  /*0820*/  @!P4 LDC.64 R12, c[0x0][0x390] ;  /* 0x0000e400ff0ccb82 */ /* 0x000f240000000a00 */
[----:B------:R-:W-:Y:S01]  /*0830*/  HFMA2 R3, -RZ, RZ, 0, 0 ;  /* 0x00000000ff037431 */ /* 0x000fe200000001ff */
[----:B------:R-:W-:Y:S02]  /*0840*/  @!P3 IADD3 R8, PT, PT, R15, R8, RZ ;  /* 0x000000080f08b210 */ /* 0x000fe40007ffe0ff */
[----:B-1----:R-:W-:-:S03]  /*0850*/  @!P3 LEA R18, P2, R14, R18, 0x1 ;  /* 0x000000120e12b211 */ /* 0x002fc600078408ff */
[----:B------:R-:W5:Y:S01]  /*0860*/  @!P1 LDG.E R3, desc[UR16][R10.64] ;  /* 0x000000100a039981 */ /* 0x000f62000c1e1900 */
[----:B------:R-:W-:Y:S02]  /*0870*/  @!P3 LEA.HI.X R19, R14, R19, R8, 0x1, P2 ;  /* 0x000000130e13b211 */ /* 0x000fe400010f0c08 */
[----:B------:R-:W-:Y:S01]  /*0880*/  @!P4 MOV R8, R4 ;  /* 0x000000040008c202 */ /* 0x000fe20000000f00 */
[----:B--2---:R-:W-:Y:S01]  /*0890*/  @!P4 IMAD R24, R9, R20, RZ ;  /* 0x000000140918c224 */ /* 0x004fe200078e02ff */
[----:B------:R-:W-:-:S03]  /*08a0*/  @!P4 MOV R9, R7 ;  /* 0x000000070009c202 */ /* 0x000fc60000000f00 */
[C---:B------:R-:W-:Y:S02]  /*08b0*/  @!P4 IMAD R21, R25.reuse, R21, R24 ;  /* 0x000000151915c224 */ /* 0x040fe400078e0218 */
[----:B------:R-:W-:Y:S01]  /*08c0*/  @!P4 IMAD.WIDE.U32 R8, R25, R20, R8 ;  /* 0x000000141908c225 */ /* 0x000fe200078e0008 */
[----:B------:R-:W-:-:S03]  /*08d0*/  MOV R24, RZ ;  /* 0x000000ff00187202 */ /* 0x000fc60000000f00 */
[----:B------:R-:W-:Y:S01]  /*08e0*/  @!P4 IMAD.IADD R9, R9, 0x1, R21 ;  /* 0x000000010909c824 */ /* 0x000fe200078e0215 */
[C---:B----4-:R-:W-:Y:S02]  /*08f0*/  @!P4 LEA R12, P2, R8.reuse, R12, 0x1 ;  /* 0x0000000c080cc211 */ /* 0x050fe400078408ff */
[----:B------:R1:W2:Y:S02]  /*0900*/  @!P3 LDG.E R24, desc[UR16][R18.64] ;  /* 0x000000101218b981 */ /* 0x0002a4000c1e1900 */
[----:B------:R-:W-:-:S05]  /*0910*/  @!P4 LEA.HI.X R13, R8, R13, R9, 0x1, P2 ;  /* 0x0000000d080dc211 */ /* 0x000fca00010f0c09 */
[----:B------:R-:W4:Y:S01]  /*0920*/  @!P4 LDG.E R23, desc[UR16][R12.64] ;  /* 0x000000100c17c981 */ /* 0x000f22000c1e1900 */
[C---:B------:R-:W-:Y:S02]  /*0930*/  ISETP.GT.AND P2, PT, R27.reuse, 0x1e, PT ;  /* 0x0000001e1b00780c */ /* 0x040fe40003f44270 */
[----:B------:R-:W-:Y:S01]  /*0940*/  ISETP.GT.AND P3, PT, R27, 0xf, PT ;  /* 0x0000000f1b00780c */ /* 0x000fe20003f64270 */
[----:B------:R-:W-:Y:S01]  /*0950*/  BSSY.RECONVERGENT B0, `(.L_x_2156) ;  /* 0x000003d000007945 */ /* 0x000fe20003800200 */
[----:B---3--:R-:W-:Y:S02]  /*0960*/  PRMT R21, R22, 0x7632, R21 ;  /* 0x0000763216157816 */ /* 0x008fe40000000015 */
[C---:B-----5:R-:W-:Y:S02]  /*0970*/  PRMT R17, R3.reuse, 0x7632, R17 ;  /* 0x0000763203117816 */ /* 0x060fe40000000011 */
[----:B-1----:R-:W-:Y:S02]  /*0980*/  SHF.L.U32 R18, R3, 0x10, RZ ;  /* 0x0000001003127819 */ /* 0x002fe400000006ff */
[----:B------:R-:W-:-:S02]  /*0990*/  SHF.L.U32 R17, R17, 0x10, RZ ;  /* 0x0000001011117819 */ /* 0x000fc400000006ff */
[----:B------:R-:W-:Y:S02]  /*09a0*/  SHF.L.U32 R22, R22, 0x10, RZ ;  /* 0x0000001016167819 */ /* 0x000fe400000006ff */
[----:B------:R-:W-:Y:S01]  /*09b0*/  SHF.L.U32 R21, R21, 0x10, RZ ;  /* 0x0000001015157819 */ /* 0x000fe200000006ff */
[----:B------:R-:W-:Y:S01]  /*09c0*/  FADD.FTZ R3, R18, R17 ;  /* 0x0000001112037221 */ /* 0x000fe20000010000 */
[----:B------:R-:W-:-:S03]  /*09d0*/  FMUL.FTZ R9, R17, R17 ;  /* 0x0000001111097220 */ /* 0x000fc60000410000 */
[----:B------:R-:W-:Y:S01]  /*09e0*/  FADD.FTZ R8, R22, R21 ;  /* 0x0000001516087221 */ /* 0x000fe20000010000 */
[----:B------:R-:W-:Y:S01]  /*09f0*/  FADD.FTZ R3, RZ, R3 ;  /* 0x00000003ff037221 */ /* 0x000fe20000010000 */
[----:B------:R-:W-:Y:S01]  /*0a00*/  FMUL.FTZ R11, R21, R21 ;  /* 0x00000015150b7220 */ /* 0x000fe20000410000 */
[----:B------:R-:W-:Y:S01]  /*0a10*/  FFMA.FTZ R9, R18, R18, R9 ;  /* 0x0000001212097223 */ /* 0x000fe20000010009 */
[----:B--2---:R-:W-:Y:S01]  /*0a20*/  PRMT R16, R24, 0x7632, R16 ;  /* 0x0000763218107816 */ /* 0x004fe20000000010 */
[----:B------:R-:W-:-:S03]  /*0a30*/  FADD.FTZ R8, R3, R8 ;  /* 0x0000000803087221 */ /* 0x000fc60000010000 */
[----:B------:R-:W-:Y:S02]  /*0a40*/  SHF.L.U32 R16, R16, 0x10, RZ ;  /* 0x0000001010107819 */ /* 0x000fe400000006ff */
[----:B----4-:R-:W-:Y:S01]  /*0a50*/  PRMT R3, R23, 0x7632, R3 ;  /* 0x0000763217037816 */ /* 0x010fe20000000003 */
[----:B------:R-:W-:Y:S01]  /*0a60*/  FFMA.FTZ R10, R22, R22, R11 ;  /* 0x00000016160a7223 */ /* 0x000fe2000001000b */
[----:B------:R-:W-:Y:S01]  /*0a70*/  FADD.FTZ R9, RZ, R9 ;  /* 0x00000009ff097221 */ /* 0x000fe20000010000 */
[----:B------:R-:W-:Y:S01]  /*0a80*/  IMAD.U32 R24, R24, 0x10000, RZ ;  /* 0x0001000018187824 */ /* 0x000fe200078e00ff */
[----:B------:R-:W-:Y:S01]  /*0a90*/  SHF.L.U32 R3, R3, 0x10, RZ ;  /* 0x0000001003037819 */ /* 0x000fe200000006ff */
[----:B------:R-:W-:Y:S01]  /*0aa0*/  FMUL.FTZ R13, R16, R16 ;  /* 0x00000010100d7220 */ /* 0x000fe20000410000 */
        /* <DEDUP_REMOVED lines=11> */
[----:B------:R-:W1:Y:S04]  /*0b60*/  SHFL.DOWN PT, R11, R8, 0x1, 0x1f ;  /* 0x08201f00080b7f89 */ /* 0x000e6800000e0000 */
[----:B------:R-:W2:Y:S01]  /*0b70*/  SHFL.DOWN PT, R10, R9, 0x1, 0x1f ;  /* 0x08201f00090a7f89 */ /* 0x000ea200000e0000 */
[----:B-1----:R-:W-:Y:S01]  /*0b80*/  @!P2 FADD.FTZ R8, R8, R11 ;  /* 0x0000000b0808a221 */ /* 0x002fe20000010000 */
[----:B--2---:R-:W-:-:S04]  /*0b90*/  @!P2 FADD.FTZ R9, R9, R10 ;  /* 0x0000000a0909a221 */ /* 0x004fc80000010000 */
[----:B------:R-:W1:Y:S04]  /*0ba0*/  SHFL.DOWN PT, R11, R8, 0x2, 0x1f ;  /* 0x08401f00080b7f89 */ /* 0x000e6800000e0000 */
[----:B------:R-:W2:Y:S01]  /*0bb0*/  SHFL.DOWN PT, R10, R9, 0x2, 0x1f ;  /* 0x08401f00090a7f89 */ /* 0x000ea200000e0000 */
[----:B------:R-:W-:-:S13]  /*0bc0*/  ISETP.GT.AND P2, PT, R27, 0x1d, PT ;  /* 0x0000001d1b00780c */ /* 0x000fda0003f44270 */
        /* <DEDUP_REMOVED lines=9> */
[----:B------:R-:W-:Y:S01]  /*0c60*/  ISETP.GT.AND P2, PT, R27, 0x17, PT ;  /* 0x000000171b00780c */ /* 0x000fe20003f44270 */
[----:B-1----:R-:W-:Y:S01]  /*0c70*/  FADD.FTZ R11, R8, R11 ;  /* 0x0000000b080b7221 */ /* 0x002fe20000010000 */
[----:B--2---:R-:W-:-:S04]  /*0c80*/  FADD.FTZ R10, R9, R10 ;  /* 0x0000000a090a7221 */ /* 0x004fc80000010000 */
[----:B------:R-:W-:Y:S02]  /*0c90*/  FSEL R12, R8, R11, P2 ;  /* 0x0000000b080c7208 */ /* 0x000fe40001000000 */
[----:B------:R-:W-:-:S03]  /*0ca0*/  FSEL R13, R9, R10, P2 ;  /* 0x0000000a090d7208 */ /* 0x000fc60001000000 */
[----:B------:R1:W2:Y:S04]  /*0cb0*/  SHFL.DOWN PT, R14, R12, 0x10, 0x1f ;  /* 0x0a001f000c0e7f89 */ /* 0x0002a800000e0000 */
[----:B------:R1:W3:Y:S01]  /*0cc0*/  SHFL.DOWN PT, R15, R13, 0x10, 0x1f ;  /* 0x0a001f000d0f7f89 */ /* 0x0002e200000e0000 */
[----:B------:R-:W-:Y:S05]  /*0cd0*/  @P3 BRA `(.L_x_2157) ;  /* 0x0000000000103947 */ /* 0x000fea0003800000 */
[----:B------:R-:W-:Y:S01]  /*0ce0*/  ISETP.NE.AND P2, PT, R27, RZ, PT ;  /* 0x000000ff1b00720c */ /* 0x000fe20003f45270 */
[----:B-12---:R-:W-:Y:S01]  /*0cf0*/  FADD.FTZ R12, R11, R14 ;  /* 0x0000000e0b0c7221 */ /* 0x006fe20000010000 */
[----:B---3--:R-:W-:-:S11]  /*0d00*/  FADD.FTZ R13, R10, R15 ;  /* 0x0000000f0a0d7221 */ /* 0x008fd60000010000 */
[----:B------:R4:W-:Y:S02]  /*0d10*/  @!P2 STS.64 [R28+UR8+0x18], R12 ;  /* 0x0000180c1c00a988 */ /* 0x0009e40008000a08 */
.L_x_2157:
[----:B------:R-:W-:Y:S05]  /*0d20*/  BSYNC.RECONVERGENT B0 ;  /* 0x0000000000007941 */ /* 0x000fea0003800200 */
.L_x_2156:
[----:B------:R-:W-:Y:S01]  /*0d30*/  BAR.SYNC.DEFER_BLOCKING 0x0 ;  /* 0x0000000000007b1d */ /* 0x000fe20000010000 */
[----:B------:R-:W-:Y:S02]  /*0d40*/  ISETP.NE.AND P3, PT, R29, RZ, PT ;  /* 0x000000ff1d00720c */ /* 0x000fe40003f65270 */
[----:B0-----:R-:W-:-:S03]  /*0d50*/  ISETP.GE.U32.AND P2, PT, R0, 0x2, PT ;  /* 0x000000020000780c */ /* 0x001fc60003f46070 */
[----:B------:R-:W-:Y:S08]  /*0d60*/  BSSY.RECONVERGENT B0, `(.L_x_2158) ;  /* 0x0000035000007945 */ /* 0x000ff00003800200 */
[----:B------:R-:W-:Y:S05]  /*0d70*/  @P3 BRA `(.L_x_2159) ;  /* 0x0000000000cc3947 */ /* 0x000fea0003800000 */
[----:B------:R-:W0:Y:S01]  /*0d80*/  S2UR UR11, SR_CgaCtaId ;  /* 0x00000000000b79c3 */ /* 0x000e220000008800 */
[----:B------:R-:W-:Y:S02]  /*0d90*/  UMOV UR5, 0x400 ;  /* 0x0000040000057882 */ /* 0x000fe40000000000 */
[----:B0-----:R-:W-:-:S09]  /*0da0*/  ULEA UR5, UR11, UR5, 0x18 ;  /* 0x000000050b057291 */ /* 0x001fd2000f8ec0ff */
[----:B------:R-:W0:Y:S02]  /*0db0*/  LDS.128 R8, [UR5+0x20] ;  /* 0x00002005ff087984 */ /* 0x000e240008000c00 */
[----:B0-----:R-:W-:Y:S01]  /*0dc0*/  FADD.FTZ R19, R12, R8 ;  /* 0x000000080c137221 */ /* 0x001fe20000010000 */
[----:B------:R-:W-:Y:S02]  /*0dd0*/  FADD.FTZ R8, R13, R9 ;  /* 0x000000090d087221 */ /* 0x000fe40000010000 */
[----:B-1234-:R-:W0:Y:S01]  /*0de0*/  LDS.128 R12, [UR5+0x30] ;  /* 0x00003005ff0c7984 */ /* 0x01ee220008000c00 */
        /* <DEDUP_REMOVED lines=44> */
.L_x_2159:
[----:B------:R-:W-:Y:S05]  /*10b0*/  BSYNC.RECONVERGENT B0 ;  /* 0x0000000000007941 */ /* 0x000fea0003800200 */
.L_x_2158:
[----:B------:R-:W-:Y:S05]  /*10c0*/  @!P2 BRA `(.L_x_2160) ;  /* 0x0000000c00b4a947 */ /* 0x000fea0003800000 */
[----:B------:R-:W0:Y:S01]  /*10d0*/  LDC.64 R8, c[0x0][0x3b8] ;  /* 0x0000ee00ff087b82 */ /* 0x000e220000000a00 */
[----:B------:R-:W-:Y:S01]  /*10e0*/  ULOP3.LUT UR5, UR4, 0x1, URZ, 0xc0, !UPT ;  /* 0x0000000104057892 */ /* 0x000fe2000f8ec0ff */
[----:B------:R-:W-:-:S03]  /*10f0*/  ISETP.GE.U32.AND P2, PT, R0, 0x8, PT ;  /* 0x000000080000780c */ /* 0x000fc60003f46070 */
[----:B------:R-:W-:-:S06]  /*1100*/  UIMAD UR5, UR5, UR21, URZ ;  /* 0x00000015050572a4 */ /* 0x000fcc000f8e02ff */
[----:B------:R-:W-:-:S05]  /*1110*/  IMAD R10, R0, UR5, RZ ;  /* 0x00000005000a7c24 */ /* 0x000fca000f8e02ff */
[----:B------:R-:W-:-:S05]  /*1120*/  SHF.L.U32 R11, R10, 0x1, RZ ;  /* 0x000000010a0b7819 */ /* 0x000fca00000006ff */
[----:B0-----:R-:W-:-:S03]  /*1130*/  IMAD.WIDE R8, R11, 0x4, R8 ;  /* 0x000000040b087825 */ /* 0x001fc600078e0208 */
[----:B------:R-:W-:Y:S02]  /*1140*/  R2UR UR18, R8 ;  /* 0x00000000081272ca */ /* 0x000fe400000e0000 */
[----:B------:R-:W-:Y:S01]  /*1150*/  R2UR UR19, R9 ;  /* 0x00000000091372ca */ /* 0x000fe200000e0000 */
[----:B------:R-:W-:-:S14]  /*1160*/  @P3 BRA `(.L_x_2161) ;  /* 0x00000000006c3947 */ /* 0x000fdc0003800000 */
[----:B------:R-:W0:Y:S01]  /*1170*/  LDC.64 R8, c[0x0][0x3b0] ;  /* 0x0000ec00ff087b82 */ /* 0x000e220000000a00 */
[----:B------:R-:W-:Y:S02]  /*1180*/  UIADD3 UR14, UPT, UPT, UR5, UR6, URZ ;  /* 0x00000006050e7290 */ /* 0x000fe4000fffe0ff */
[----:B------:R-:W-:Y:S02]  /*1190*/  ULOP3.LUT UP1, UR11, UR4, 0x2, URZ, 0xc0, !UPT ;  /* 0x00000002040b7892 */ /* 0x000fe4000f82c0ff */
[----:B------:R-:W-:Y:S02]  /*11a0*/  UIMAD UR12, UR20, UR21, UR6 ;  /* 0x00000015140c72a4 */ /* 0x000fe4000f8e0206 */
[----:B------:R-:W-:Y:S01]  /*11b0*/  MOV R11, UR14 ;  /* 0x0000000e000b7c02 */ /* 0x000fe20008000f00 */
[----:B------:R-:W-:Y:S01]  /*11c0*/  UIADD3 UR11, UPT, UPT, -UR11, 0x1, URZ ;  /* 0x000000010b0b7890 */ /* 0x000fe2000fffe1ff */
[----:B--2---:R-:W-:Y:S01]  /*11d0*/  MOV R14, UR14 ;  /* 0x0000000e000e7c02 */ /* 0x004fe20008000f00 */
[----:B------:R-:W-:-:S04]  /*11e0*/  UIMAD.WIDE.U32 UR12, UR12, 0x8, UR18 ;  /* 0x000000080c0c78a5 */ /* 0x000fc8000f8e0012 */
[----:B------:R-:W-:Y:S02]  /*11f0*/  MOV R19, UR11 ;  /* 0x0000000b00137c02 */ /* 0x000fe40008000f00 */
[----:B------:R-:W-:Y:S01]  /*1200*/  IMAD.U32 R10, RZ, RZ, UR12 ;  /* 0x0000000cff0a7e24 */ /* 0x000fe2000f8e00ff */
[----:B0-----:R-:W-:Y:S02]  /*1210*/  LEA R8, P4, R11, R8, 0x2 ;  /* 0x000000080b087211 */ /* 0x001fe400078810ff */
[----:B------:R-:W-:Y:S02]  /*1220*/  MOV R11, UR13 ;  /* 0x0000000d000b7c02 */ /* 0x000fe40008000f00 */
[----:B------:R-:W-:Y:S02]  /*1230*/  LEA.HI.X R9, R14, R9, RZ, 0x2, P4 ;  /* 0x000000090e097211 */ /* 0x000fe400020f14ff */
[----:B------:R-:W-:Y:S01]  /*1240*/  PLOP3.LUT P4, PT, PT, PT, UP1, 0x80, 0x8 ;  /* 0x000000000008781c */ /* 0x000fe20003f8f018 */
[----:B------:R0:W-:Y:S03]  /*1250*/  STG.E.64 desc[UR16][R10.64], R12 ;  /* 0x0000000c0a007986 */ /* 0x0001e6000c101b10 */
[----:B---3--:R-:W-:Y:S01]  /*1260*/  SEL R15, R0, RZ, !P4 ;  /* 0x000000ff000f7207 */ /* 0x008fe20006000000 */
[----:B------:R-:W-:Y:S06]  /*1270*/  MEMBAR.ALL.GPU ;  /* 0x0000000000007992 */ /* 0x000fec000000a000 */
[----:B------:R-:W-:-:S00]  /*1280*/  ERRBAR ;  /* 0x00000000000079ab */ /* 0x000fc00000000000 */
[----:B------:R-:W-:Y:S06]  /*1290*/  CGAERRBAR ;  /* 0x00000000000075ab */ /* 0x000fec0000000000 */
[----:B------:R0:W-:Y:S01]  /*12a0*/  REDG.E.ADD.S32.STRONG.GPU desc[UR16][R8.64], R19 ;  /* 0x000000130800798e */ /* 0x0001e2000c12e310 */
[----:B------:R-:W-:-:S13]  /*12b0*/  ISETP.NE.AND P4, PT, R15, -0x1, PT ;  /* 0xffffffff0f00780c */ /* 0x000fda0003f85270 */
[----:B0-----:R-:W-:Y:S05]  /*12c0*/  @!P4 BRA `(.L_x_2161) ;  /* 0x000000000014c947 */ /* 0x001fea0003800000 */
.L_x_2162:
[----:B------:R-:W2:Y:S04]  /*12d0*/  LDG.E.STRONG.GPU R10, desc[UR16][R8.64] ;  /* 0x00000010080a7981 */ /* 0x000ea8000c1ef900 */
[----:B--2---:R-:W-:Y:S01]  /*12e0*/  CCTL.IVALL ;  /* 0x00000000ff00798f */ /* 0x004fe20002000000 */
[----:B------:R-:W-:Y:S05]  /*12f0*/  YIELD ;  /* 0x0000000000007946 */ /* 0x000fea0003800000 */
[----:B------:R-:W-:-:S13]  /*1300*/  ISETP.NE.AND P4, PT, R10, R15, PT ;  /* 0x0000000f0a00720c */ /* 0x000fda0003f85270 */
[----:B------:R-:W-:Y:S05]  /*1310*/  @P4 BRA `(.L_x_2162) ;  /* 0xfffffffc00ec4947 */ /* 0x000fea000383ffff */
.L_x_2161:
[----:B------:R-:W-:Y:S05]  /*1320*/  WARPSYNC.ALL ;  /* 0x0000000000007948 */ /* 0x000fea0003800000 */
[----:B------:R-:W-:Y:S06]  /*1330*/  BAR.SYNC.DEFER_BLOCKING 0x0 ;  /* 0x0000000000007b1d */ /* 0x000fec0000010000 */
[----:B------:R-:W-:Y:S01]  /*1340*/  UMOV UR5, URZ ;  /* 0x000000ff00057c82 */ /* 0x000fe20008000000 */
[----:B------:R-:W-:Y:S05]  /*1350*/  @!P2 BRA `(.L_x_2163) ;  /* 0x000000040098a947 */ /* 0x000fea0003800000 */
[----:B------:R-:W-:Y:S01]  /*1360*/  LOP3.LUT R19, R0, 0x7ffffff8, RZ, 0xc0, !PT ;  /* 0x7ffffff800137812 */ /* 0x000fe200078ec0ff */
[----:B------:R-:W-:Y:S02]  /*1370*/  UIMAD UR25, UR21, 0x6, UR6 ;  /* 0x00000006151978a4 */ /* 0x000fe4000f8e0206 */
[----:B------:R-:W-:Y:S02]  /*1380*/  ULEA UR24, UR21, UR6, 0x2 ;  /* 0x0000000615187291 */ /* 0x000fe4000f8e10ff */
[----:B------:R-:W-:Y:S02]  /*1390*/  UIMAD UR23, UR21, 0x3, UR6 ;  /* 0x00000003151778a4 */ /* 0x000fe4000f8e0206 */
[----:B------:R-:W-:Y:S02]  /*13a0*/  UIMAD UR12, UR21, 0x7, UR6 ;  /* 0x00000007150c78a4 */ /* 0x000fe4000f8e0206 */
[----:B------:R-:W-:Y:S02]  /*13b0*/  UIMAD UR13, UR21, 0x5, UR6 ;  /* 0x00000005150d78a4 */ /* 0x000fe4000f8e0206 */
[----:B------:R-:W-:-:S02]  /*13c0*/  ULEA UR14, UR21, UR6, 0x1 ;  /* 0x00000006150e7291 */ /* 0x000fc4000f8e08ff */
[----:B------:R-:W-:Y:S02]  /*13d0*/  UIADD3 UR15, UPT, UPT, UR6, UR21, URZ ;  /* 0x00000015060f7290 */ /* 0x000fe4000fffe0ff */
[----:B------:R-:W-:Y:S01]  /*13e0*/  UIADD3 UR22, UPT, UPT, -UR20, URZ, URZ ;  /* 0x000000ff14167290 */ /* 0x000fe2000fffe1ff */
[----:B------:R-:W-:Y:S01]  /*13f0*/  UMOV UR5, URZ ;  /* 0x000000ff00057c82 */ /* 0x000fe20008000000 */
[----:B------:R-:W-:-:S10]  /*1400*/  UMOV UR11, UR6 ;  /* 0x00000006000b7c82 */ /* 0x000fd40008000000 */
.L_x_2164:
        /* <DEDUP_REMOVED lines=10> */
[----:B------:R-:W1:Y:S01]  /*14b0*/  @!P2 LDG.E.64 R8, desc[UR16][R8.64] ;  /* 0x000000100808a981 */ /* 0x000e62000c1e1b00 */
[----:B------:R-:W-:Y:S01]  /*14c0*/  IMAD.U32 R10, RZ, RZ, UR26 ;  /* 0x0000001aff0a7e24 */ /* 0x000fe2000f8e00ff */
[----:B------:R-:W-:-:S06]  /*14d0*/  MOV R11, UR27 ;  /* 0x0000001b000b7c02 */ /* 0x000fcc0008000f00 */
[----:B------:R-:W5:Y:S01]  /*14e0*/  @!P4 LDG.E.64 R10, desc[UR16][R10.64] ;  /* 0x000000100a0ac981 */ /* 0x000f62000c1e1b00 */
[----:B------:R-:W-:-:S06]  /*14f0*/  UIADD3 UR26, UPT, UPT, UR5, 0x2, URZ ;  /* 0x00000002051a7890 */ /* 0x000fcc000fffe0ff */
[----:B--2---:R-:W-:Y:S01]  /*1500*/  MOV R14, UR26 ;  /* 0x0000001a000e7c02 */ /* 0x004fe20008000f00 */
[----:B------:R-:W-:-:S03]  /*1510*/  UIADD3 UR26, UPT, UPT, UR5, 0x3, URZ ;  /* 0x00000003051a7890 */ /* 0x000fc6000fffe0ff */
[----:B------:R-:W-:-:S03]  /*1520*/  ISETP.EQ.OR P5, PT, R14, UR20, P3 ;  /* 0x000000140e007c0c */ /* 0x000fc60009fa2670 */
[----:B------:R-:W-:-:S04]  /*1530*/  MOV R14, UR26 ;  /* 0x0000001a000e7c02 */ /* 0x000fc80008000f00 */
[----:B------:R-:W-:-:S06]  /*1540*/  ISETP.EQ.OR P6, PT, R14, UR20, P3 ;  /* 0x000000140e007c0c */ /* 0x000fcc0009fc2670 */
[----:B------:R-:W-:-:S05]  /*1550*/  VOTEU.ALL UP1, P5 ;  /* 0x0000000000ff7886 */ /* 0x000fca0002820000 */
[----:B------:R-:W-:Y:S02]  /*1560*/  @!UP1 UIMAD.WIDE.U32 UR26, UR14, 0x8, UR18 ;  /* 0x000000080e1a98a5 */ /* 0x000fe4000f8e0012 */
[----:B------:R-:W-:-:S04]  /*1570*/  VOTEU.ALL UP1, P6 ;  /* 0x0000000000ff7886 */ /* 0x000fc80003020000 */
[----:B------:R-:W-:Y:S02]  /*1580*/  MOV R14, UR26 ;  /* 0x0000001a000e7c02 */ /* 0x000fe40008000f00 */
[----:B---3--:R-:W-:Y:S01]  /*1590*/  MOV R15, UR27 ;  /* 0x0000001b000f7c02 */ /* 0x008fe20008000f00 */
[----:B------:R-:W-:-:S05]  /*15a0*/  @!UP1 UIMAD.WIDE.U32 UR26, UR23, 0x8, UR18 ;  /* 0x00000008171a98a5 */ /* 0x000fca000f8e0012 */
[----:B------:R-:W2:Y:S01]  /*15b0*/  @!P5 LDG.E.64 R14, desc[UR16][R14.64] ;  /* 0x000000100e0ed981 */ /* 0x000ea2000c1e1b00 */
[----:B-1--4-:R-:W-:Y:S01]  /*15c0*/  @!P2 FADD.FTZ R12, R12, R8 ;  /* 0x000000080c0ca221 */ /* 0x012fe20000010000 */
[----:B------:R-:W-:Y:S01]  /*15d0*/  @!P2 FADD.FTZ R13, R13, R9 ;  /* 0x000000090d0da221 */ /* 0x000fe20000010000 */
[----:B------:R-:W-:Y:S01]  /*15e0*/  IMAD.U32 R8, RZ, RZ, UR26 ;  /* 0x0000001aff087e24 */ /* 0x000fe2000f8e00ff */
[----:B------:R-:W-:Y:S01]  /*15f0*/  MOV R9, UR27 ;  /* 0x0000001b00097c02 */ /* 0x000fe20008000f00 */
[----:B------:R-:W-:Y:S01]  /*1600*/  UIADD3 UR26, UPT, UPT, UR5, 0x4, URZ ;  /* 0x00000004051a7890 */ /* 0x000fe2000fffe0ff */
[----:B-----5:R-:W-:-:S04]  /*1610*/  @!P4 FADD.FTZ R12, R12, R10 ;  /* 0x0000000a0c0cc221 */ /* 0x020fc80000010000 */
[----:B------:R-:W3:Y:S01]  /*1620*/  @!P6 LDG.E.64 R8, desc[UR16][R8.64] ;  /* 0x000000100808e981 */ /* 0x000ee2000c1e1b00 */
[----:B------:R-:W-:Y:S01]  /*1630*/  MOV R10, UR26 ;  /* 0x0000001a000a7c02 */ /* 0x000fe20008000f00 */
[----:B------:R-:W-:-:S03]  /*1640*/  @!P4 FADD.FTZ R13, R13, R11 ;  /* 0x0000000b0d0dc221 */ /* 0x000fc60000010000 */
[----:B------:R-:W-:Y:S01]  /*1650*/  ISETP.EQ.OR P4, PT, R10, UR20, P3 ;  /* 0x000000140a007c0c */ /* 0x000fe20009f82670 */
[----:B------:R-:W-:-:S06]  /*1660*/  UIADD3 UR26, UPT, UPT, UR5, 0x5, URZ ;  /* 0x00000005051a7890 */ /* 0x000fcc000fffe0ff */
[----:B------:R-:W-:-:S06]  /*1670*/  MOV R10, UR26 ;  /* 0x0000001a000a7c02 */ /* 0x000fcc0008000f00 */
[----:B------:R-:W-:-:S05]  /*1680*/  VOTEU.ALL UP1, P4 ;  /* 0x0000000000ff7886 */ /* 0x000fca0002020000 */
[----:B------:R-:W-:Y:S01]  /*1690*/  @!UP1 UIMAD.WIDE.U32 UR26, UR24, 0x8, UR18 ;  /* 0x00000008181a98a5 */ /* 0x000fe2000f8e0012 */
[----:B------:R-:W-:-:S05]  /*16a0*/  ISETP.EQ.OR P2, PT, R10, UR20, P3 ;  /* 0x000000140a007c0c */ /* 0x000fca0009f42670 */
[----:B------:R-:W-:Y:S02]  /*16b0*/  MOV R10, UR26 ;  /* 0x0000001a000a7c02 */ /* 0x000fe40008000f00 */
[----:B------:R-:W-:-:S06]  /*16c0*/  MOV R11, UR27 ;  /* 0x0000001b000b7c02 */ /* 0x000fcc0008000f00 */
[----:B------:R-:W4:Y:S01]  /*16d0*/  @!P4 LDG.E.64 R10, desc[UR16][R10.64] ;  /* 0x000000100a0ac981 */ /* 0x000f22000c1e1b00 */
[----:B------:R-:W-:-:S05]  /*16e0*/  VOTEU.ALL UP1, P2 ;  /* 0x0000000000ff7886 */ /* 0x000fca0001020000 */
[----:B------:R-:W-:Y:S01]  /*16f0*/  @!UP1 UIMAD.WIDE.U32 UR26, UR13, 0x8, UR18 ;  /* 0x000000080d1a98a5 */ /* 0x000fe2000f8e0012 */
[----:B--2---:R-:W-:-:S05]  /*1700*/  @!P5 FADD.FTZ R12, R12, R14 ;  /* 0x0000000e0c0cd221 */ /* 0x004fca0000010000 */
[----:B------:R-:W-:Y:S01]  /*1710*/  IMAD.U32 R14, RZ, RZ, UR26 ;  /* 0x0000001aff0e7e24 */ /* 0x000fe2000f8e00ff */
[----:B------:R-:W-:Y:S01]  /*1720*/  UIADD3 UR26, UPT, UPT, UR5, 0x6, URZ ;  /* 0x00000006051a7890 */ /* 0x000fe2000fffe0ff */
[----:B------:R-:W-:Y:S01]  /*1730*/  @!P5 FADD.FTZ R13, R13, R15 ;  /* 0x0000000f0d0dd221 */ /* 0x000fe20000010000 */
[----:B------:R-:W-:-:S06]  /*1740*/  MOV R15, UR27 ;  /* 0x0000001b000f7c02 */ /* 0x000fcc0008000f00 */
[----:B------:R-:W2:Y:S01]  /*1750*/  @!P2 LDG.E.64 R14, desc[UR16][R14.64] ;  /* 0x000000100e0ea981 */ /* 0x000ea2000c1e1b00 */
[----:B---3--:R-:W-:Y:S01]  /*1760*/  @!P6 FADD.FTZ R12, R12, R8 ;  /* 0x000000080c0ce221 */ /* 0x008fe20000010000 */
[----:B------:R-:W-:Y:S01]  /*1770*/  MOV R8, UR26 ;  /* 0x0000001a00087c02 */ /* 0x000fe20008000f00 */
[----:B------:R-:W-:Y:S01]  /*1780*/  UIADD3 UR26, UPT, UPT, UR5, 0x7, URZ ;  /* 0x00000007051a7890 */ /* 0x000fe2000fffe0ff */
[----:B------:R-:W-:Y:S02]  /*1790*/  @!P6 FADD.FTZ R13, R13, R9 ;  /* 0x000000090d0de221 */ /* 0x000fe40000010000 */
[----:B------:R-:W-:-:S03]  /*17a0*/  ISETP.EQ.OR P6, PT, R8, UR20, P3 ;  /* 0x0000001408007c0c */ /* 0x000fc60009fc2670 */
[----:B------:R-:W-:-:S04]  /*17b0*/  MOV R8, UR26 ;  /* 0x0000001a00087c02 */ /* 0x000fc80008000f00 */
[----:B------:R-:W-:-:S06]  /*17c0*/  ISETP.EQ.OR P5, PT, R8, UR20, P3 ;  /* 0x0000001408007c0c */ /* 0x000fcc0009fa2670 */
[----:B------:R-:W-:-:S05]  /*17d0*/  VOTEU.ALL UP1, P6 ;  /* 0x0000000000ff7886 */ /* 0x000fca0003020000 */
[----:B------:R-:W-:Y:S02]  /*17e0*/  @!UP1 UIMAD.WIDE.U32 UR26, UR25, 0x8, UR18 ;  /* 0x00000008191a98a5 */ /* 0x000fe4000f8e0012 */
[----:B------:R-:W-:-:S04]  /*17f0*/  VOTEU.ALL UP1, P5 ;  /* 0x0000000000ff7886 */ /* 0x000fc80002820000 */
[----:B------:R-:W-:Y:S02]  /*1800*/  MOV R8, UR26 ;  /* 0x0000001a00087c02 */ /* 0x000fe40008000f00 */
[----:B------:R-:W-:Y:S01]  /*1810*/  MOV R9, UR27 ;  /* 0x0000001b00097c02 */ /* 0x000fe20008000f00 */
[----:B------:R-:W-:Y:S01]  /*1820*/  @!UP1 UIMAD.WIDE.U32 UR26, UR12, 0x8, UR18 ;  /* 0x000000080c1a98a5 */ /* 0x000fe2000f8e0012 */
[----:B----4-:R-:W-:Y:S01]  /*1830*/  @!P4 FADD.FTZ R12, R12, R10 ;  /* 0x0000000a0c0cc221 */ /* 0x010fe20000010000 */
[----:B------:R-:W-:-:S04]  /*1840*/  @!P4 FADD.FTZ R13, R13, R11 ;  /* 0x0000000b0d0dc221 */ /* 0x000fc80000010000 */
[----:B------:R-:W-:Y:S01]  /*1850*/  IMAD.U32 R10, RZ, RZ, UR26 ;  /* 0x0000001aff0a7e24 */ /* 0x000fe2000f8e00ff */
[----:B------:R-:W-:Y:S01]  /*1860*/  MOV R11, UR27 ;  /* 0x0000001b000b7c02 */ /* 0x000fe20008000f00 */
[----:B------:R-:W3:Y:S05]  /*1870*/  @!P6 LDG.E.64 R8, desc[UR16][R8.64] ;  /* 0x000000100808e981 */ /* 0x000eea000c1e1b00 */
[----:B------:R-:W4:Y:S01]  /*1880*/  @!P5 LDG.E.64 R10, desc[UR16][R10.64] ;  /* 0x000000100a0ad981 */ /* 0x000f22000c1e1b00 */
[----:B------:R-:W-:Y:S01]  /*1890*/  UIADD3 UR5, UPT, UPT, UR5, 0x8, URZ ;  /* 0x0000000805057890 */ /* 0x000fe2000fffe0ff */
[----:B--2---:R-:W-:Y:S01]  /*18a0*/  @!P2 FADD.FTZ R12, R12, R14 ;  /* 0x0000000e0c0ca221 */ /* 0x004fe20000010000 */
[----:B------:R-:W-:-:S04]  /*18b0*/  @!P2 FADD.FTZ R13, R13, R15 ;  /* 0x0000000f0d0da221 */ /* 0x000fc80000010000 */
[----:B------:R-:W-:Y:S01]  /*18c0*/  ISETP.NE.AND P2, PT, R19, UR5, PT ;  /* 0x0000000513007c0c */ /* 0x000fe2000bf45270 */
        /* <DEDUP_REMOVED lines=9> */
[----:B---3--:R-:W-:Y:S01]  /*1960*/  @!P6 FADD.FTZ R12, R12, R8 ;  /* 0x000000080c0ce221 */ /* 0x008fe20000010000 */
[----:B------:R-:W-:-:S03]  /*1970*/  @!P6 FADD.FTZ R13, R13, R9 ;  /* 0x000000090d0de221 */ /* 0x000fc60000010000 */
[----:B----4-:R-:W-:Y:S01]  /*1980*/  @!P5 FADD.FTZ R12, R12, R10 ;  /* 0x0000000a0c0cd221 */ /* 0x010fe20000010000 */
[----:B------:R-:W-:Y:S01]  /*1990*/  @!P5 FADD.FTZ R13, R13, R11 ;  /* 0x0000000b0d0dd221 */ /* 0x000fe20000010000 */
[----:B------:R-:W-:Y:S06]  /*19a0*/  @P2 BRA `(.L_x_2164) ;  /* 0xfffffff800982947 */ /* 0x000fec000383ffff */
[----:B------:R-:W-:-:S15]  /*19b0*/  R2UR UR5, R19 ;  /* 0x00000000130572ca */ /* 0x000fde00000e0000 */
.L_x_2163:
[----:B------:R-:W-:-:S04]  /*19c0*/  LOP3.LUT R8, R0, 0x7, RZ, 0xc0, !PT ;  /* 0x0000000700087812 */ /* 0x000fc800078ec0ff */
[----:B------:R-:W-:-:S13]  /*19d0*/  ISETP.NE.AND P2, PT, R8, RZ, PT ;  /* 0x000000ff0800720c */ /* 0x000fda0003f45270 */
[----:B------:R-:W-:Y:S05]  /*19e0*/  @!P2 BRA `(.L_x_2160) ;  /* 0x00000004006ca947 */ /* 0x000fea0003800000 */
[----:B------:R-:W-:-:S04]  /*19f0*/  IADD3 R8, PT, PT, R8, -0x1, RZ ;  /* 0xffffffff08087810 */ /* 0x000fc80007ffe0ff */
        /* <DEDUP_REMOVED lines=9> */
[----:B------:R-:W1:Y:S01]  /*1a90*/  @!P2 LDG.E.64 R10, desc[UR16][R10.64] ;  /* 0x000000100a0aa981 */ /* 0x000e62000c1e1b00 */
[----:B------:R-:W-:Y:S02]  /*1aa0*/  UIADD3 UR12, UPT, UPT, UR5, 0x1, URZ ;  /* 0x00000001050c7890 */ /* 0x000fe4000fffe0ff */
[----:B------:R-:W-:Y:S02]  /*1ab0*/  UIADD3 UR11, UPT, UPT, UR5, 0x2, URZ ;  /* 0x00000002050b7890 */ /* 0x000fe4000fffe0ff */
[----:B------:R-:W-:Y:S02]  /*1ac0*/  UIADD3 UR14, UPT, UPT, UR5, 0x3, URZ ;  /* 0x00000003050e7890 */ /* 0x000fe4000fffe0ff */
[----:B------:R-:W-:-:S05]  /*1ad0*/  IMAD.U32 R8, RZ, RZ, UR12 ;  /* 0x0000000cff087e24 */ /* 0x000fca000f8e00ff */
[----:B------:R-:W-:Y:S02]  /*1ae0*/  ISETP.EQ.OR P4, PT, R8, UR20, P3 ;  /* 0x0000001408007c0c */ /* 0x000fe40009f82670 */
[----:B------:R-:W-:-:S04]  /*1af0*/  MOV R8, UR11 ;  /* 0x0000000b00087c02 */ /* 0x000fc80008000f00 */
[----:B------:R-:W-:Y:S02]  /*1b00*/  ISETP.EQ.OR P5, PT, R8, UR20, P3 ;  /* 0x0000001408007c0c */ /* 0x000fe40009fa2670 */
[----:B------:R-:W-:-:S04]  /*1b10*/  MOV R8, UR14 ;  /* 0x0000000e00087c02 */ /* 0x000fc80008000f00 */
[----:B------:R-:W-:Y:S01]  /*1b20*/  ISETP.EQ.OR P6, PT, R8, UR20, P3 ;  /* 0x0000001408007c0c */ /* 0x000fe20009fc2670 */
[----:B------:R-:W-:-:S05]  /*1b30*/  VOTEU.ALL UP2, P4 ;  /* 0x0000000000ff7886 */ /* 0x000fca0002040000 */
[----:B------:R-:W-:Y:S01]  /*1b40*/  @!UP2 UIMAD UR12, UR12, UR21, UR6 ;  /* 0x000000150c0ca2a4 */ /* 0x000fe2000f8e0206 */
[----:B------:R-:W-:-:S03]  /*1b50*/  VOTEU.ALL UP1, P5 ;  /* 0x0000000000ff7886 */ /* 0x000fc60002820000 */
[----:B------:R-:W-:-:S03]  /*1b60*/  @!UP2 UIMAD.WIDE.U32 UR12, UR12, 0x8, UR18 ;  /* 0x000000080c0ca8a5 */ /* 0x000fc6000f8e0012 */
[----:B------:R-:W-:Y:S01]  /*1b70*/  VOTEU.ALL UP2, P6 ;  /* 0x0000000000ff7886 */ /* 0x000fe20003040000 */
[----:B------:R-:W-:Y:S02]  /*1b80*/  @!UP1 UIMAD UR11, UR11, UR21, UR6 ;  /* 0x000000150b0b92a4 */ /* 0x000fe4000f8e0206 */
[----:B------:R-:W-:Y:S02]  /*1b90*/  MOV R8, UR12 ;  /* 0x0000000c00087c02 */ /* 0x000fe40008000f00 */
[----:B------:R-:W-:Y:S01]  /*1ba0*/  MOV R9, UR13 ;  /* 0x0000000d00097c02 */ /* 0x000fe20008000f00 */
[----:B------:R-:W-:Y:S02]  /*1bb0*/  @!UP1 UIMAD.WIDE.U32 UR12, UR11, 0x8, UR18 ;  /* 0x000000080b0c98a5 */ /* 0x000fe4000f8e0012 */
[----:B------:R-:W-:-:S03]  /*1bc0*/  @!UP2 UIMAD UR14, UR14, UR21, UR6 ;  /* 0x000000150e0ea2a4 */ /* 0x000fc6000f8e0206 */
[----:B------:R-:W5:Y:S01]  /*1bd0*/  @!P4 LDG.E.64 R8, desc[UR16][R8.64] ;  /* 0x000000100808c981 */ /* 0x000f62000c1e1b00 */
[----:B------:R-:W-:Y:S01]  /*1be0*/  @!UP2 UIMAD.WIDE.U32 UR14, UR14, 0x8, UR18 ;  /* 0x000000080e0ea8a5 */ /* 0x000fe2000f8e0012 */
[----:B--2---:R-:W-:Y:S01]  /*1bf0*/  MOV R14, UR12 ;  /* 0x0000000c000e7c02 */ /* 0x004fe20008000f00 */
[----:B---3--:R-:W-:-:S06]  /*1c00*/  IMAD.U32 R15, RZ, RZ, UR13 ;  /* 0x0000000dff0f7e24 */ /* 0x008fcc000f8e00ff */
[----:B------:R-:W2:Y:S01]  /*1c10*/  @!P5 LDG.E.64 R14, desc[UR16][R14.64] ;  /* 0x000000100e0ed981 */ /* 0x000ea2000c1e1b00 */
[----:B-1--4-:R-:W-:Y:S01]  /*1c20*/  @!P2 FADD.FTZ R12, R12, R10 ;  /* 0x0000000a0c0ca221 */ /* 0x012fe20000010000 */
[----:B------:R-:W-:Y:S01]  /*1c30*/  @!P2 FADD.FTZ R13, R13, R11 ;  /* 0x0000000b0d0da221 */ /* 0x000fe20000010000 */
[----:B------:R-:W-:Y:S02]  /*1c40*/  MOV R10, UR14 ;  /* 0x0000000e000a7c02 */ /* 0x000fe40008000f00 */
[----:B------:R-:W-:-:S06]  /*1c50*/  MOV R11, UR15 ;  /* 0x0000000f000b7c02 */ /* 0x000fcc0008000f00 */
[----:B------:R-:W3:Y:S01]  /*1c60*/  @!P6 LDG.E.64 R10, desc[UR16][R10.64] ;  /* 0x000000100a0ae981 */ /* 0x000ee2000c1e1b00 */
[----:B------:R-:W-:Y:S01]  /*1c70*/  MOV R19, UR5 ;  /* 0x0000000500137c02 */ /* 0x000fe20008000f00 */
[----:B-----5:R-:W-:-:S03]  /*1c80*/  @!P4 FADD.FTZ R12, R12, R8 ;  /* 0x000000080c0cc221 */ /* 0x020fc60000010000 */
[----:B------:R-:W-:Y:S01]  /*1c90*/  IADD3 R8, PT, PT, R19, 0x4, RZ ;  /* 0x0000000413087810 */ /* 0x000fe20007ffe0ff */
[----:B------:R-:W-:-:S03]  /*1ca0*/  @!P4 FADD.FTZ R13, R13, R9 ;  /* 0x000000090d0dc221 */ /* 0x000fc60000010000 */
[----:B------:R-:W-:Y:S01]  /*1cb0*/  R2UR UR5, R8 ;  /* 0x00000000080572ca */ /* 0x000fe200000e0000 */
[----:B--2---:R-:W-:Y:S01]  /*1cc0*/  @!P5 FADD.FTZ R12, R12, R14 ;  /* 0x0000000e0c0cd221 */ /* 0x004fe20000010000 */
[----:B------:R-:W-:-:S03]  /*1cd0*/  @!P5 FADD.FTZ R13, R13, R15 ;  /* 0x0000000f0d0dd221 */ /* 0x000fc60000010000 */
[----:B---3--:R-:W-:Y:S01]  /*1ce0*/  @!P6 FADD.FTZ R12, R12, R10 ;  /* 0x0000000a0c0ce221 */ /* 0x008fe20000010000 */
[----:B------:R-:W-:-:S09]  /*1cf0*/  @!P6 FADD.FTZ R13, R13, R11 ;  /* 0x0000000b0d0de221 */ /* 0x000fd20000010000 */
.L_x_2165:
        /* <DEDUP_REMOVED lines=18> */
[----:B------:R-:W1:Y:S01]  /*1e20*/  @!P4 LDG.E.64 R10, desc[UR16][R10.64] ;  /* 0x000000100a0ac981 */ /* 0x000e62000c1e1b00 */
[----:B------:R-:W-:-:S06]  /*1e30*/  MOV R9, UR13 ;  /* 0x0000000d00097c02 */ /* 0x000fcc0008000f00 */
[----:B------:R-:W5:Y:S01]  /*1e40*/  @!P2 LDG.E.64 R8, desc[UR16][R8.64] ;  /* 0x000000100808a981 */ /* 0x000f62000c1e1b00 */
[----:B--2---:R-:W-:-:S05]  /*1e50*/  MOV R14, UR5 ;  /* 0x00000005000e7c02 */ /* 0x004fca0008000f00 */
[----:B------:R-:W-:-:S05]  /*1e60*/  VIADD R14, R14, 0x2 ;  /* 0x000000020e0e7836 */ /* 0x000fca0000000000 */
[----:B------:R-:W-:Y:S01]  /*1e70*/  R2UR UR5, R14 ;  /* 0x000000000e0572ca */ /* 0x000fe200000e0000 */
[----:B-1--4-:R-:W-:Y:S01]  /*1e80*/  @!P4 FADD.FTZ R12, R12, R10 ;  /* 0x0000000a0c0cc221 */ /* 0x012fe20000010000 */
[----:B------:R-:W-:-:S03]  /*1e90*/  @!P4 FADD.FTZ R13, R13, R11 ;  /* 0x0000000b0d0dc221 */ /* 0x000fc60000010000 */
[----:B-----5:R-:W-:Y:S01]  /*1ea0*/  @!P2 FADD.FTZ R12, R12, R8 ;  /* 0x000000080c0ca221 */ /* 0x020fe20000010000 */
[----:B------:R-:W-:-:S09]  /*1eb0*/  @!P2 FADD.FTZ R13, R13, R9 ;  /* 0x000000090d0da221 */ /* 0x000fd20000010000 */
.L_x_2166:
        /* <DEDUP_REMOVED lines=10> */
[----:B------:R-:W1:Y:S02]  /*1f60*/  LDG.E.64 R8, desc[UR16][R8.64] ;  /* 0x0000001008087981 */ /* 0x000e64000c1e1b00 */
[----:B-1--4-:R-:W-:Y:S01]  /*1f70*/  FADD.FTZ R12, R12, R8 ;  /* 0x000000080c0c7221 */ /* 0x012fe20000010000 */
[----:B------:R-:W-:-:S07]  /*1f80*/  FADD.FTZ R13, R13, R9 ;  /* 0x000000090d0d7221 */ /* 0x000fce0000010000 */
.L_x_2167:
[----:B------:R-:W-:Y:S05]  /*1f90*/  BSYNC.RECONVERGENT B0 ;  /* 0x0000000000007941 */ /* 0x000fea0003800200 */
.L_x_2160:
[----:B------:R-:W0:Y:S01]  /*1fa0*/  @P0 LDC.64 R8, c[0x0][0x388] ;  /* 0x0000e200ff080b82 */ /* 0x000e220000000a00 */
[----:B------:R-:W5:Y:S01]  /*1fb0*/  LDCU UR12, c[0x0][0x414] ;  /* 0x00008280ff0c77ac */ /* 0x000f620008000800 */
[----:B------:R-:W-:Y:S02]  /*1fc0*/  MOV R11, UR9 ;  /* 0x00000009000b7c02 */ /* 0x000fe40008000f00 */
[----:B---3--:R-:W-:Y:S01]  /*1fd0*/  LOP3.LUT R15, R26, 0xffff, RZ, 0xc0, !PT ;  /* 0x0000ffff1a0f7812 */ /* 0x008fe200078ec0ff */
[----:B------:R-:W-:-:S03]  /*1fe0*/  UMOV UR5, 0x400 ;  /* 0x0000040000057882 */ /* 0x000fc60000000000 */
[----:B------:R-:W3:Y:S01]  /*1ff0*/  S2UR UR11, SR_CgaCtaId ;  /* 0x00000000000b79c3 */ /* 0x000ee20000008800 */
[----:B------:R-:W-:Y:S01]  /*2000*/  IADD3 R15, PT, PT, R15, UR10, RZ ;  /* 0x0000000a0f0f7c10 */ /* 0x000fe2000fffe0ff */
[----:B-----5:R-:W-:Y:S01]  /*2010*/  @P0 FMUL.FTZ R10, R12, UR12 ;  /* 0x0000000c0c0a0c20 */ /* 0x020fe20008410000 */
[----:B0-----:R-:W-:-:S04]  /*2020*/  @P0 IMAD.WIDE R8, R11, 0x8, R8 ;  /* 0x000000080b080825 */ /* 0x001fc800078e0208 */
[----:B------:R-:W-:-:S05]  /*2030*/  @P0 FMUL.FTZ R11, R13, UR12 ;  /* 0x0000000c0d0b0c20 */ /* 0x000fca0008410000 */
[----:B------:R0:W-:Y:S01]  /*2040*/  @P0 STG.E.64 desc[UR16][R8.64], R10 ;  /* 0x0000000a08000986 */ /* 0x0001e2000c101b10 */
[----:B---3--:R-:W-:-:S09]  /*2050*/  ULEA UR5, UR11, UR5, 0x18 ;  /* 0x000000050b057291 */ /* 0x008fd2000f8ec0ff */
[----:B------:R1:W-:Y:S01]  /*2060*/  @!P3 STS.64 [UR5+0xc0], R12 ;  /* 0x0000c00cff00b988 */ /* 0x0003e20008000a05 */
[----:B0-----:R-:W0:Y:S08]  /*2070*/  LDC.64 R8, c[0x0][0x398] ;  /* 0x0000e600ff087b82 */ /* 0x001e300000000a00 */
[----:B------:R-:W3:Y:S01]  /*2080*/  LDC.64 R10, c[0x0][0x3a0] ;  /* 0x0000e800ff0a7b82 */ /* 0x000ee20000000a00 */
[----:B0-----:R-:W-:-:S07]  /*2090*/  IMAD.WIDE R8, R15, 0x2, R8 ;  /* 0x000000020f087825 */ /* 0x001fce00078e0208 */
[----:B------:R-:W-:Y:S01]  /*20a0*/  BAR.SYNC.DEFER_BLOCKING 0x0 ;  /* 0x0000000000007b1d */ /* 0x000fe20000010000 */
[----:B---3--:R-:W-:-:S05]  /*20b0*/  IMAD.WIDE R10, R15, 0x2, R10 ;  /* 0x000000020f0a7825 */ /* 0x008fca00078e020a */
[----:B-1--4-:R-:W3:Y:S04]  /*20c0*/  LDG.E.U16 R13, desc[UR16][R8.64] ;  /* 0x00000010080d7981 */ /* 0x012ee8000c1e1500 */
[----:B------:R0:W4:Y:S04]  /*20d0*/  LDG.E.U16 R12, desc[UR16][R8.64+0x2] ;  /* 0x00000210080c7981 */ /* 0x000128000c1e1500 */
[----:B--2---:R-:W2:Y:S04]  /*20e0*/  LDG.E.U16 R14, desc[UR16][R10.64] ;  /* 0x000000100a0e7981 */ /* 0x004ea8000c1e1500 */
[----:B------:R3:W5:Y:S01]  /*20f0*/  LDG.E.U16 R15, desc[UR16][R10.64+0x2] ;  /* 0x000002100a0f7981 */ /* 0x000762000c1e1500 */
[----:B------:R-:W-:Y:S03]  /*2100*/  BSSY.RECONVERGENT B0, `(.L_x_2168) ;  /* 0x00000f5000007945 */ /* 0x000fe60003800200 */
[----:B0-----:R-:W0:Y:S02]  /*2110*/  LDS.64 R8, [UR5+0xc0] ;  /* 0x0000c005ff087984 */ /* 0x001e240008000a00 */
[----:B0-----:R-:W-:-:S04]  /*2120*/  FMUL.FTZ R8, R8, UR12 ;  /* 0x0000000c08087c20 */ /* 0x001fc80008410000 */
[----:B------:R-:W-:-:S04]  /*2130*/  FMUL.FTZ R20, R8, R8 ;  /* 0x0000000808147220 */ /* 0x000fc80000410000 */
[----:B------:R-:W-:Y:S01]  /*2140*/  FFMA.FTZ R20, R9, UR12, -R20 ;  /* 0x0000000c09147c23 */ /* 0x000fe20008010814 */
[----:B------:R-:W-:-:S04]  /*2150*/  IMAD.MOV.U32 R9, RZ, RZ, 0x3f800000 ;  /* 0x3f800000ff097424 */ /* 0x000fc800078e00ff */
[----:B------:R-:W-:-:S13]  /*2160*/  FSETP.GTU.FTZ.AND P2, PT, R20, RZ, PT ;  /* 0x000000ff1400720b */ /* 0x000fda0003f5c000 */
[----:B------:R-:W0:Y:S02]  /*2170*/  @P2 LDC R19, c[0x0][0x3a8] ;  /* 0x0000ea00ff132b82 */ /* 0x000e240000000800 */
[----:B0-----:R-:W-:Y:S01]  /*2180*/  @P2 FADD.FTZ R19, R20, R19 ;  /* 0x0000001314132221 */ /* 0x001fe20000010000 */
[----:B------:R-:W-:-:S03]  /*2190*/  IADD3 R20, PT, PT, R2, 0x10, RZ ;  /* 0x0000001002147810 */ /* 0x000fc60007ffe0ff */
[----:B------:R0:W1:Y:S01]  /*21a0*/  @P2 MUFU.RSQ R9, R19 ;  /* 0x0000001300092308 */ /* 0x0000620000001400 */
[----:B---3--:R-:W-:Y:S02]  /*21b0*/  SHF.L.U32 R10, R13, 0x10, RZ ;  /* 0x000000100d0a7819 */ /* 0x008fe400000006ff */
[----:B----4-:R-:W-:Y:S02]  /*21c0*/  SHF.L.U32 R11, R12, 0x10, RZ ;  /* 0x000000100c0b7819 */ /* 0x010fe400000006ff */
[----:B--2---:R-:W-:Y:S02]  /*21d0*/  SHF.L.U32 R12, R14, 0x10, RZ ;  /* 0x000000100e0c7819 */ /* 0x004fe400000006ff */
[----:B-----5:R-:W-:Y:S01]  /*21e0*/  SHF.L.U32 R13, R15, 0x10, RZ ;  /* 0x000000100f0d7819 */ /* 0x020fe200000006ff */
[----:B01----:R-:W-:Y:S06]  /*21f0*/  BRA.U UP0, `(.L_x_2169) ;  /* 0x0000000500807547 */ /* 0x003fec000b800000 */
        /* <DEDUP_REMOVED lines=10> */
[-C--:B------:R-:W-:Y:S01]  /*22a0*/  FMUL.FTZ R15, R18, R9.reuse ;  /* 0x00000009120f7220 */ /* 0x080fe20000410000 */
[----:B------:R-:W-:-:S03]  /*22b0*/  FMUL.FTZ R18, R17, R9 ;  /* 0x0000000911127220 */ /* 0x000fc60000410000 */
[----:B------:R-:W-:Y:S01]  /*22c0*/  FFMA.FTZ R15, R10, R15, R12 ;  /* 0x0000000f0a0f7223 */ /* 0x000fe2000001000c */
[----:B------:R-:W-:-:S05]  /*22d0*/  FFMA.FTZ R18, R11, R18, R13 ;  /* 0x000000120b127223 */ /* 0x000fca000001000d */
[----:B------:R-:W-:Y:S02]  /*22e0*/  F2FP.BF16.F32.PACK_AB R17, R18, R15 ;  /* 0x0000000f1211723e */ /* 0x000fe400000010ff */
[----:B------:R-:W-:Y:S01]  /*22f0*/  MOV R15, R7 ;  /* 0x00000007000f7202 */ /* 0x000fe20000000f00 */
[----:B0-----:R-:W-:Y:S02]  /*2300*/  IMAD R18, R14, UR14, RZ ;  /* 0x0000000e0e127c24 */ /* 0x001fe4000f8e02ff */
[----:B------:R-:W-:Y:S02]  /*2310*/  IMAD.MOV.U32 R14, RZ, RZ, R4 ;  /* 0x000000ffff0e7224 */ /* 0x000fe400078e0004 */
[C---:B------:R-:W-:Y:S02]  /*2320*/  IMAD R19, R2.reuse, UR15, R18 ;  /* 0x0000000f02137c24 */ /* 0x040fe4000f8e0212 */
[----:B------:R-:W-:-:S05]  /*2330*/  IMAD.WIDE.U32 R14, R2, UR14, R14 ;  /* 0x0000000e020e7c25 */ /* 0x000fca000f8e000e */
[----:B------:R-:W-:Y:S02]  /*2340*/  IADD3 R15, PT, PT, R15, R19, RZ ;  /* 0x000000130f0f7210 */ /* 0x000fe40007ffe0ff */
[----:B-1----:R-:W-:-:S04]  /*2350*/  LEA R18, P1, R14, UR10, 0x1 ;  /* 0x0000000a0e127c11 */ /* 0x002fc8000f8208ff */
[----:B------:R-:W-:-:S05]  /*2360*/  LEA.HI.X R19, R14, UR11, R15, 0x1, P1 ;  /* 0x0000000b0e137c11 */ /* 0x000fca00088f0c0f */
[----:B------:R0:W-:Y:S04]  /*2370*/  STG.E desc[UR16][R18.64], R17 ;  /* 0x0000001112007986 */ /* 0x0001e8000c101910 */
.L_x_2171:
[----:B------:R-:W-:Y:S05]  /*2380*/  BSYNC.RECONVERGENT B1 ;  /* 0x0000000000017941 */ /* 0x000fea0003800200 */
.L_x_2170:
[----:B------:R-:W-:Y:S01]  /*2390*/  SHF.R.S32.HI R15, RZ, 0x1f, R20 ;  /* 0x0000001fff0f7819 */ /* 0x000fe20000011414 */
[----:B------:R-:W-:Y:S01]  /*23a0*/  BSSY.RECONVERGENT B1, `(.L_x_2172) ;  /* 0x0000017000017945 */ /* 0x000fe20003800200 */
[----:B------:R-:W-:Y:S02]  /*23b0*/  ISETP.GE.U32.AND P1, PT, R20, UR12, PT ;  /* 0x0000000c14007c0c */ /* 0x000fe4000bf26070 */
[----:B0-----:R-:W-:Y:S02]  /*23c0*/  IADD3 R17, PT, PT, R2, 0x20, RZ ;  /* 0x0000002002117810 */ /* 0x001fe40007ffe0ff */
[----:B------:R-:W-:-:S13]  /*23d0*/  ISETP.GE.AND.EX P1, PT, R15, UR13, PT, P1 ;  /* 0x0000000d0f007c0c */ /* 0x000fda000bf26310 */
[----:B------:R-:W-:Y:S05]  /*23e0*/  @P1 BRA `(.L_x_2173) ;  /* 0x0000000000481947 */ /* 0x000fea0003800000 */
[----:B------:R-:W0:Y:S01]  /*23f0*/  LDCU.64 UR10, c[0x0][0x3e0] ;  /* 0x00007c00ff0a77ac */ /* 0x000e220008000a00 */
[----:B------:R-:W-:Y:S01]  /*2400*/  MOV R14, R4 ;  /* 0x00000004000e7202 */ /* 0x000fe20000000f00 */
[----:B------:R-:W-:Y:S01]  /*2410*/  FADD.FTZ R22, R22, -R8 ;  /* 0x8000000816167221 */ /* 0x000fe20000010000 */
[----:B------:R-:W1:Y:S01]  /*2420*/  LDCU.64 UR14, c[0x0][0x380] ;  /* 0x00007000ff0e77ac */ /* 0x000e620008000a00 */
[----:B0-----:R-:W-:-:S04]  /*2430*/  IMAD R15, R15, UR10, RZ ;  /* 0x0000000a0f0f7c24 */ /* 0x001fc8000f8e02ff */
[----:B------:R-:W-:Y:S01]  /*2440*/  IMAD R18, R20, UR11, R15 ;  /* 0x0000000b14127c24 */ /* 0x000fe2000f8e020f */
[----:B------:R-:W-:-:S03]  /*2450*/  MOV R15, R7 ;  /* 0x00000007000f7202 */ /* 0x000fc60000000f00 */
[----:B------:R-:W-:-:S04]  /*2460*/  IMAD.WIDE.U32 R14, R20, UR10, R14 ;  /* 0x0000000a140e7c25 */ /* 0x000fc8000f8e000e */
[----:B------:R-:W-:Y:S01]  /*2470*/  IMAD.IADD R15, R15, 0x1, R18 ;  /* 0x000000010f0f7824 */ /* 0x000fe200078e0212 */
[----:B-1----:R-:W-:-:S04]  /*2480*/  LEA R18, P1, R14, UR14, 0x1 ;  /* 0x0000000e0e127c11 */ /* 0x002fc8000f8208ff */
[----:B------:R-:W-:Y:S01]  /*2490*/  LEA.HI.X R19, R14, UR15, R15, 0x1, P1 ;  /* 0x0000000f0e137c11 */ /* 0x000fe200088f0c0f */
[----:B------:R-:W-:Y:S01]  /*24a0*/  FADD.FTZ R14, R21, -R8 ;  /* 0x80000008150e7221 */ /* 0x000fe20000010000 */
[----:B------:R-:W-:-:S03]  /*24b0*/  FMUL.FTZ R15, R22, R9 ;  /* 0x00000009160f7220 */ /* 0x000fc60000410000 */
[----:B------:R-:W-:Y:S01]  /*24c0*/  FMUL.FTZ R14, R14, R9 ;  /* 0x000000090e0e7220 */ /* 0x000fe20000410000 */
[----:B------:R-:W-:-:S03]  /*24d0*/  FFMA.FTZ R15, R10, R15, R12 ;  /* 0x0000000f0a0f7223 */ /* 0x000fc6000001000c */
[----:B------:R-:W-:-:S05]  /*24e0*/  FFMA.FTZ R14, R11, R14, R13 ;  /* 0x0000000e0b0e7223 */ /* 0x000fca000001000d */
[----:B------:R-:W-:-:S05]  /*24f0*/  F2FP.BF16.F32.PACK_AB R15, R14, R15 ;  /* 0x0000000f0e0f723e */ /* 0x000fca00000010ff */
[----:B------:R0:W-:Y:S02]  /*2500*/  STG.E desc[UR16][R18.64], R15 ;  /* 0x0000000f12007986 */ /* 0x0001e4000c101910 */
.L_x_2173:
[----:B------:R-:W-:Y:S05]  /*2510*/  BSYNC.RECONVERGENT B1 ;  /* 0x0000000000017941 */ /* 0x000fea0003800200 */
.L_x_2172:
        /* <DEDUP_REMOVED lines=8> */
[----:B------:R-:W0:Y:S01]  /*25a0*/  LDCU.64 UR10, c[0x0][0x3e0] ;  /* 0x00007c00ff0a77ac */ /* 0x000e220008000a00 */
[----:B------:R-:W-:Y:S01]  /*25b0*/  MOV R15, R7 ;  /* 0x00000007000f7202 */ /* 0x000fe20000000f00 */
[--C-:B------:R-:W-:Y:S01]  /*25c0*/  FADD.FTZ R24, R24, -R8.reuse ;  /* 0x8000000818187221 */ /* 0x100fe20000010000 */
[----:B------:R-:W-:Y:S01]  /*25d0*/  FADD.FTZ R16, R16, -R8 ;  /* 0x8000000810107221 */ /* 0x000fe20000010000 */
[----:B------:R-:W1:Y:S03]  /*25e0*/  LDCU.64 UR14, c[0x0][0x380] ;  /* 0x00007000ff0e77ac */ /* 0x000e660008000a00 */
[----:B------:R-:W-:-:S04]  /*25f0*/  FMUL.FTZ R16, R16, R9 ;  /* 0x0000000910107220 */ /* 0x000fc80000410000 */
[----:B------:R-:W-:Y:S01]  /*2600*/  FFMA.FTZ R21, R11, R16, R13 ;  /* 0x000000100b157223 */ /* 0x000fe2000001000d */
[----:B0-----:R-:W-:-:S04]  /*2610*/  IMAD R14, R14, UR10, RZ ;  /* 0x0000000a0e0e7c24 */ /* 0x001fc8000f8e02ff */
[----:B------:R-:W-:Y:S01]  /*2620*/  IMAD R19, R17, UR11, R14 ;  /* 0x0000000b11137c24 */ /* 0x000fe2000f8e020e */
[----:B------:R-:W-:-:S05]  /*2630*/  MOV R14, R4 ;  /* 0x00000004000e7202 */ /* 0x000fca0000000f00 */
[----:B------:R-:W-:-:S04]  /*2640*/  IMAD.WIDE.U32 R14, R17, UR10, R14 ;  /* 0x0000000a110e7c25 */ /* 0x000fc8000f8e000e */
[----:B------:R-:W-:-:S04]  /*2650*/  FMUL.FTZ R17, R24, R9 ;  /* 0x0000000918117220 */ /* 0x000fc80000410000 */
[----:B------:R-:W-:Y:S01]  /*2660*/  FFMA.FTZ R20, R10, R17, R12 ;  /* 0x000000110a147223 */ /* 0x000fe2000001000c */
[----:B------:R-:W-:Y:S02]  /*2670*/  IADD3 R19, PT, PT, R15, R19, RZ ;  /* 0x000000130f137210 */ /* 0x000fe40007ffe0ff */
[C---:B-1----:R-:W-:Y:S02]  /*2680*/  LEA R16, P1, R14.reuse, UR14, 0x1 ;  /* 0x0000000e0e107c11 */ /* 0x042fe4000f8208ff */
[----:B------:R-:W-:Y:S02]  /*2690*/  F2FP.BF16.F32.PACK_AB R15, R21, R20 ;  /* 0x00000014150f723e */ /* 0x000fe400000010ff */
[----:B------:R-:W-:-:S05]  /*26a0*/  LEA.HI.X R17, R14, UR15, R19, 0x1, P1 ;  /* 0x0000000f0e117c11 */ /* 0x000fca00088f0c13 */
[----:B------:R0:W-:Y:S04]  /*26b0*/  STG.E desc[UR16][R16.64], R15 ;  /* 0x0000000f10007986 */ /* 0x0001e8000c101910 */
.L_x_2175:
[----:B------:R-:W-:Y:S05]  /*26c0*/  BSYNC.RECONVERGENT B1 ;  /* 0x0000000000017941 */ /* 0x000fea0003800200 */
.L_x_2174:
[----:B------:R-:W-:Y:S05]  /*26d0*/  @P2 BRA `(.L_x_2176) ;  /* 0x00000008005c2947 */ /* 0x000fea0003800000 */
[----:B------:R-:W1:Y:S01]  /*26e0*/  LDCU.64 UR10, c[0x0][0x3e0] ;  /* 0x00007c00ff0a77ac */ /* 0x000e620008000a00 */
[--C-:B------:R-:W-:Y:S01]  /*26f0*/  FADD.FTZ R6, R23, -R8.reuse ;  /* 0x8000000817067221 */ /* 0x100fe20000010000 */
[----:B------:R-:W-:Y:S01]  /*2700*/  MOV R5, R7 ;  /* 0x0000000700057202 */ /* 0x000fe20000000f00 */
[----:B------:R-:W-:Y:S01]  /*2710*/  FADD.FTZ R8, R3, -R8 ;  /* 0x8000000803087221 */ /* 0x000fe20000010000 */
[----:B------:R-:W2:Y:S01]  /*2720*/  LDCU.64 UR12, c[0x0][0x380] ;  /* 0x00007000ff0c77ac */ /* 0x000ea20008000a00 */
[-C--:B------:R-:W-:Y:S02]  /*2730*/  FMUL.FTZ R3, R6, R9.reuse ;  /* 0x0000000906037220 */ /* 0x080fe40000410000 */
[----:B------:R-:W-:Y:S02]  /*2740*/  FMUL.FTZ R8, R8, R9 ;  /* 0x0000000908087220 */ /* 0x000fe40000410000 */
[----:B------:R-:W-:Y:S02]  /*2750*/  FFMA.FTZ R3, R10, R3, R12 ;  /* 0x000000030a037223 */ /* 0x000fe4000001000c */
[----:B------:R-:W-:-:S05]  /*2760*/  FFMA.FTZ R8, R11, R8, R13 ;  /* 0x000000080b087223 */ /* 0x000fca000001000d */
[----:B------:R-:W-:Y:S01]  /*2770*/  F2FP.BF16.F32.PACK_AB R3, R8, R3 ;  /* 0x000000030803723e */ /* 0x000fe200000010ff */
[----:B-1----:R-:W-:Y:S02]  /*2780*/  IMAD R18, R18, UR10, RZ ;  /* 0x0000000a12127c24 */ /* 0x002fe4000f8e02ff */
[----:B------:R-:W-:-:S04]  /*2790*/  IMAD.WIDE.U32 R4, R25, UR10, R4 ;  /* 0x0000000a19047c25 */ /* 0x000fc8000f8e0004 */
[----:B------:R-:W-:Y:S01]  /*27a0*/  IMAD R7, R25, UR11, R18 ;  /* 0x0000000b19077c24 */ /* 0x000fe2000f8e0212 */
[----:B--2---:R-:W-:-:S04]  /*27b0*/  LEA R6, P1, R4, UR12, 0x1 ;  /* 0x0000000c04067c11 */ /* 0x004fc8000f8208ff */
[----:B------:R-:W-:-:S04]  /*27c0*/  IADD3 R7, PT, PT, R5, R7, RZ ;  /* 0x0000000705077210 */ /* 0x000fc80007ffe0ff */
[----:B------:R-:W-:-:S05]  /*27d0*/  LEA.HI.X R7, R4, UR13, R7, 0x1, P1 ;  /* 0x0000000d04077c11 */ /* 0x000fca00088f0c07 */
[----:B------:R1:W-:Y:S01]  /*27e0*/  STG.E desc[UR16][R6.64], R3 ;  /* 0x0000000306007986 */ /* 0x0003e2000c101910 */
[----:B------:R-:W-:Y:S05]  /*27f0*/  BRA `(.L_x_2176) ;  /* 0x0000000800147947 */ /* 0x000fea0003800000 */
.L_x_2169:
[----:B------:R-:W0:Y:S01]  /*2800*/  LDCU.64 UR14, c[0x0][0x3e8] ;  /* 0x00007d00ff0e77ac */ /* 0x000e220008000a00 */
[----:B------:R-:W-:Y:S04]  /*2810*/  BSSY.RECONVERGENT B1, `(.L_x_2177) ;  /* 0x000001f000017945 */ /* 0x000fe80003800200 */
[----:B------:R-:W-:Y:S05]  /*2820*/  @P1 BRA `(.L_x_2178) ;  /* 0x0000000000741947 */ /* 0x000fea0003800000 */
[--C-:B------:R-:W-:Y:S01]  /*2830*/  FADD.FTZ R18, R18, -R8.reuse ;  /* 0x8000000812127221 */ /* 0x100fe20000010000 */
[----:B------:R-:W-:Y:S01]  /*2840*/  FADD.FTZ R17, R17, -R8 ;  /* 0x8000000811117221 */ /* 0x000fe20000010000 */
[----:B------:R-:W1:Y:S02]  /*2850*/  LDCU.64 UR10, c[0x0][0x3e0] ;  /* 0x00007c00ff0a77ac */ /* 0x000e640008000a00 */
[----:B------:R-:W-:Y:S01]  /*2860*/  FMUL.FTZ R15, R18, R9 ;  /* 0x00000009120f7220 */ /* 0x000fe20000410000 */
[----:B------:R-:W2:Y:S03]  /*2870*/  LDCU.64 UR12, c[0x0][0x380] ;  /* 0x00007000ff0c77ac */ /* 0x000ea60008000a00 */
[----:B------:R-:W-:Y:S01]  /*2880*/  FFMA.FTZ R14, R10, R15, R12 ;  /* 0x0000000f0a0e7223 */ /* 0x000fe2000001000c */
[----:B------:R-:W-:-:S03]  /*2890*/  FMUL.FTZ R15, R17, R9 ;  /* 0x00000009110f7220 */ /* 0x000fc60000410000 */
[----:B------:R-:W-:Y:S01]  /*28a0*/  FMUL.FTZ R18, R14, -1.4426950216293334961 ;  /* 0xbfb8aa3b0e127820 */ /* 0x000fe20000410000 */
[----:B------:R-:W-:-:S05]  /*28b0*/  FFMA.FTZ R15, R11, R15, R13 ;  /* 0x0000000f0b0f7223 */ /* 0x000fca000001000d */
[----:B------:R-:W3:Y:S02]  /*28c0*/  MUFU.EX2 R18, R18 ;  /* 0x0000001200127308 */ /* 0x000ee40000000800 */
[----:B---3--:R-:W-:-:S06]  /*28d0*/  FADD.FTZ R19, R18, 1 ;  /* 0x3f80000012137421 */ /* 0x008fcc0000010000 */
[----:B------:R-:W3:Y:S02]  /*28e0*/  MUFU.RCP R19, R19 ;  /* 0x0000001300137308 */ /* 0x000ee40000001000 */
[----:B---3--:R-:W-:Y:S01]  /*28f0*/  FMUL.FTZ R17, R14, R19 ;  /* 0x000000130e117220 */ /* 0x008fe20000410000 */
[----:B------:R-:W-:-:S06]  /*2900*/  FMUL.FTZ R14, R15, -1.4426950216293334961 ;  /* 0xbfb8aa3b0f0e7820 */ /* 0x000fcc0000410000 */
[----:B------:R-:W3:Y:S02]  /*2910*/  MUFU.EX2 R14, R14 ;  /* 0x0000000e000e7308 */ /* 0x000ee40000000800 */
[----:B---3--:R-:W-:-:S04]  /*2920*/  FADD.FTZ R19, R14, 1 ;  /* 0x3f8000000e137421 */ /* 0x008fc80000010000 */
[----:B------:R-:W3:Y:S02]  /*2930*/  MUFU.RCP R14, R19 ;  /* 0x00000013000e7308 */ /* 0x000ee40000001000 */
[----:B---3--:R-:W-:Y:S01]  /*2940*/  FMUL.FTZ R18, R15, R14 ;  /* 0x0000000e0f127220 */ /* 0x008fe20000410000 */
[----:B------:R-:W-:Y:S01]  /*2950*/  SHF.R.S32.HI R15, RZ, 0x1f, R2 ;  /* 0x0000001fff0f7819 */ /* 0x000fe20000011402 */
[----:B------:R-:W-:-:S03]  /*2960*/  IMAD.MOV.U32 R14, RZ, RZ, R4 ;  /* 0x000000ffff0e7224 */ /* 0x000fc600078e0004 */
[----:B------:R-:W-:Y:S01]  /*2970*/  F2FP.BF16.F32.PACK_AB R17, R18, R17 ;  /* 0x000000111211723e */ /* 0x000fe200000010ff */
[----:B-1----:R-:W-:Y:S01]  /*2980*/  IMAD R18, R15, UR10, RZ ;  /* 0x0000000a0f127c24 */ /* 0x002fe2000f8e02ff */
[----:B------:R-:W-:-:S03]  /*2990*/  MOV R15, R7 ;  /* 0x00000007000f7202 */ /* 0x000fc60000000f00 */
[C---:B------:R-:W-:Y:S02]  /*29a0*/  IMAD R18, R2.reuse, UR11, R18 ;  /* 0x0000000b02127c24 */ /* 0x040fe4000f8e0212 */
[----:B------:R-:W-:-:S05]  /*29b0*/  IMAD.WIDE.U32 R14, R2, UR10, R14 ;  /* 0x0000000a020e7c25 */ /* 0x000fca000f8e000e */
[----:B------:R-:W-:Y:S02]  /*29c0*/  IADD3 R15, PT, PT, R15, R18, RZ ;  /* 0x000000120f0f7210 */ /* 0x000fe40007ffe0ff */
[----:B--2---:R-:W-:-:S04]  /*29d0*/  LEA R18, P1, R14, UR12, 0x1 ;  /* 0x0000000c0e127c11 */ /* 0x004fc8000f8208ff */
[----:B------:R-:W-:-:S05]  /*29e0*/  LEA.HI.X R19, R14, UR13, R15, 0x1, P1 ;  /* 0x0000000d0e137c11 */ /* 0x000fca00088f0c0f */
[----:B------:R1:W-:Y:S04]  /*29f0*/  STG.E desc[UR16][R18.64], R17 ;  /* 0x0000001112007986 */ /* 0x0003e8000c101910 */
.L_x_2178:
[----:B0-----:R-:W-:Y:S05]  /*2a00*/  BSYNC.RECONVERGENT B1 ;  /* 0x0000000000017941 */ /* 0x001fea0003800200 */
.L_x_2177:
[----:B------:R-:W-:Y:S01]  /*2a10*/  SHF.R.S32.HI R14, RZ, 0x1f, R20 ;  /* 0x0000001fff0e7819 */ /* 0x000fe20000011414 */
[----:B------:R-:W-:Y:S01]  /*2a20*/  BSSY.RECONVERGENT B1, `(.L_x_2179) ;  /* 0x0000021000017945 */ /* 0x000fe20003800200 */
[----:B------:R-:W-:Y:S02]  /*2a30*/  ISETP.GE.U32.AND P1, PT, R20, UR14, PT ;  /* 0x0000000e14007c0c */ /* 0x000fe4000bf26070 */
[----:B-1----:R-:W-:Y:S02]  /*2a40*/  IADD3 R17, PT, PT, R2, 0x20, RZ ;  /* 0x0000002002117810 */ /* 0x002fe40007ffe0ff */
[----:B------:R-:W-:-:S13]  /*2a50*/  ISETP.GE.AND.EX P1, PT, R14, UR15, PT, P1 ;  /* 0x0000000f0e007c0c */ /* 0x000fda000bf26310 */
[----:B------:R-:W-:Y:S05]  /*2a60*/  @P1 BRA `(.L_x_2180) ;  /* 0x0000000000701947 */ /* 0x000fea0003800000 */
[--C-:B------:R-:W-:Y:S01]  /*2a70*/  FADD.FTZ R22, R22, -R8.reuse ;  /* 0x8000000816167221 */ /* 0x100fe20000010000 */
[----:B------:R-:W0:Y:S03]  /*2a80*/  LDCU.64 UR10, c[0x0][0x3e0] ;  /* 0x00007c00ff0a77ac */ /* 0x000e260008000a00 */
[----:B------:R-:W-:Y:S01]  /*2a90*/  FMUL.FTZ R15, R22, R9 ;  /* 0x00000009160f7220 */ /* 0x000fe20000410000 */
[----:B------:R-:W-:Y:S01]  /*2aa0*/  FADD.FTZ R22, R21, -R8 ;  /* 0x8000000815167221 */ /* 0x000fe20000010000 */
[----:B------:R-:W1:Y:S02]  /*2ab0*/  LDCU.64 UR12, c[0x0][0x380] ;  /* 0x00007000ff0c77ac */ /* 0x000e640008000a00 */
[----:B------:R-:W-:Y:S01]  /*2ac0*/  FFMA.FTZ R15, R10, R15, R12 ;  /* 0x0000000f0a0f7223 */ /* 0x000fe2000001000c */
[----:B------:R-:W-:-:S03]  /*2ad0*/  FMUL.FTZ R22, R22, R9 ;  /* 0x0000000916167220 */ /* 0x000fc60000410000 */
[----:B------:R-:W-:Y:S01]  /*2ae0*/  FMUL.FTZ R19, R15, -1.4426950216293334961 ;  /* 0xbfb8aa3b0f137820 */ /* 0x000fe20000410000 */
[----:B------:R-:W-:-:S05]  /*2af0*/  FFMA.FTZ R22, R11, R22, R13 ;  /* 0x000000160b167223 */ /* 0x000fca000001000d */
[----:B------:R-:W2:Y:S02]  /*2b00*/  MUFU.EX2 R19, R19 ;  /* 0x0000001300137308 */ /* 0x000ea40000000800 */
[----:B--2---:R-:W-:-:S06]  /*2b10*/  FADD.FTZ R18, R19, 1 ;  /* 0x3f80000013127421 */ /* 0x004fcc0000010000 */
[----:B------:R-:W2:Y:S02]  /*2b20*/  MUFU.RCP R18, R18 ;  /* 0x0000001200127308 */ /* 0x000ea40000001000 */
[----:B--2---:R-:W-:Y:S01]  /*2b30*/  FMUL.FTZ R21, R15, R18 ;  /* 0x000000120f157220 */ /* 0x004fe20000410000 */
[----:B------:R-:W-:Y:S01]  /*2b40*/  FMUL.FTZ R15, R22, -1.4426950216293334961 ;  /* 0xbfb8aa3b160f7820 */ /* 0x000fe20000410000 */
[----:B0-----:R-:W-:Y:S01]  /*2b50*/  IMAD R18, R14, UR10, RZ ;  /* 0x0000000a0e127c24 */ /* 0x001fe2000f8e02ff */
[----:B------:R-:W-:-:S03]  /*2b60*/  MOV R14, R4 ;  /* 0x00000004000e7202 */ /* 0x000fc60000000f00 */
[----:B------:R-:W-:Y:S01]  /*2b70*/  IMAD R18, R20, UR11, R18 ;  /* 0x0000000b14127c24 */ /* 0x000fe2000f8e0212 */
[----:B------:R-:W0:Y:S02]  /*2b80*/  MUFU.EX2 R15, R15 ;  /* 0x0000000f000f7308 */ /* 0x000e240000000800 */
[----:B0-----:R-:W-:-:S04]  /*2b90*/  FADD.FTZ R15, R15, 1 ;  /* 0x3f8000000f0f7421 */ /* 0x001fc80000010000 */
[----:B------:R0:W2:Y:S02]  /*2ba0*/  MUFU.RCP R19, R15 ;  /* 0x0000000f00137308 */ /* 0x0000a40000001000 */
[----:B0-----:R-:W-:-:S03]  /*2bb0*/  MOV R15, R7 ;  /* 0x00000007000f7202 */ /* 0x001fc60000000f00 */
[----:B------:R-:W-:-:S04]  /*2bc0*/  IMAD.WIDE.U32 R14, R20, UR10, R14 ;  /* 0x0000000a140e7c25 */ /* 0x000fc8000f8e000e */
[----:B--2---:R-:W-:Y:S01]  /*2bd0*/  FMUL.FTZ R22, R22, R19 ;  /* 0x0000001316167220 */ /* 0x004fe20000410000 */
[----:B------:R-:W-:Y:S01]  /*2be0*/  IMAD.IADD R19, R15, 0x1, R18 ;  /* 0x000000010f137824 */ /* 0x000fe200078e0212 */
[----:B-1----:R-:W-:-:S03]  /*2bf0*/  LEA R18, P1, R14, UR12, 0x1 ;  /* 0x0000000c0e127c11 */ /* 0x002fc6000f8208ff */
[----:B------:R-:W-:Y:S02]  /*2c00*/  F2FP.BF16.F32.PACK_AB R21, R22, R21 ;  /* 0x000000151615723e */ /* 0x000fe400000010ff */
[----:B------:R-:W-:-:S05]  /*2c10*/  LEA.HI.X R19, R14, UR13, R19, 0x1, P1 ;  /* 0x0000000d0e137c11 */ /* 0x000fca00088f0c13 */
[----:B------:R0:W-:Y:S03]  /*2c20*/  STG.E desc[UR16][R18.64], R21 ;  /* 0x0000001512007986 */ /* 0x0001e6000c101910 */
.L_x_2180:
[----:B------:R-:W-:Y:S05]  /*2c30*/  BSYNC.RECONVERGENT B1 ;  /* 0x0000000000017941 */ /* 0x000fea0003800200 */
.L_x_2179:
        /* <DEDUP_REMOVED lines=11> */
[-C--:B------:R-:W-:Y:S01]  /*2cf0*/  FMUL.FTZ R15, R24, R9.reuse ;  /* 0x00000009180f7220 */ /* 0x080fe20000410000 */
[----:B------:R-:W-:Y:S01]  /*2d00*/  FMUL.FTZ R20, R20, R9 ;  /* 0x0000000914147220 */ /* 0x000fe20000410000 */
[----:B------:R-:W1:Y:S02]  /*2d10*/  LDCU.64 UR12, c[0x0][0x380] ;  /* 0x00007000ff0c77ac */ /* 0x000e640008000a00 */
[----:B------:R-:W-:Y:S01]  /*2d20*/  FFMA.FTZ R16, R10, R15, R12 ;  /* 0x0000000f0a107223 */ /* 0x000fe2000001000c */
[----:B------:R-:W-:-:S03]  /*2d30*/  FFMA.FTZ R19, R11, R20, R13 ;  /* 0x000000140b137223 */ /* 0x000fc6000001000d */
[----:B------:R-:W-:Y:S01]  /*2d40*/  FMUL.FTZ R15, R16, -1.4426950216293334961 ;  /* 0xbfb8aa3b100f7820 */ /* 0x000fe20000410000 */
[----:B------:R-:W-:-:S04]  /*2d50*/  FMUL.FTZ R20, R19, -1.4426950216293334961 ;  /* 0xbfb8aa3b13147820 */ /* 0x000fc80000410000 */
[----:B------:R-:W2:Y:S01]  /*2d60*/  MUFU.EX2 R21, R20 ;  /* 0x0000001400157308 */ /* 0x000ea20000000800 */
[----:B0-----:R-:W-:-:S03]  /*2d70*/  IMAD R22, R14, UR10, RZ ;  /* 0x0000000a0e167c24 */ /* 0x001fc6000f8e02ff */
[----:B------:R-:W0:Y:S01]  /*2d80*/  MUFU.EX2 R15, R15 ;  /* 0x0000000f000f7308 */ /* 0x000e220000000800 */
[----:B------:R-:W-:Y:S01]  /*2d90*/  MOV R14, R4 ;  /* 0x00000004000e7202 */ /* 0x000fe20000000f00 */
        /* <DEDUP_REMOVED lines=9> */
[----:B--2---:R-:W-:Y:S01]  /*2e30*/  FMUL.FTZ R20, R16, R20 ;  /* 0x0000001410147220 */ /* 0x004fe20000410000 */
[----:B-1----:R-:W-:-:S04]  /*2e40*/  LEA R16, P1, R14, UR12, 0x1 ;  /* 0x0000000c0e107c11 */ /* 0x002fc8000f8208ff */
[----:B------:R-:W-:Y:S02]  /*2e50*/  LEA.HI.X R17, R14, UR13, R15, 0x1, P1 ;  /* 0x0000000d0e117c11 */ /* 0x000fe400088f0c0f */
[----:B------:R-:W-:-:S05]  /*2e60*/  F2FP.BF16.F32.PACK_AB R19, R19, R20 ;  /* 0x000000141313723e */ /* 0x000fca00000010ff */
[----:B------:R0:W-:Y:S02]  /*2e70*/  STG.E desc[UR16][R16.64], R19 ;  /* 0x0000001310007986 */ /* 0x0001e4000c101910 */
.L_x_2182:
[----:B------:R-:W-:Y:S05]  /*2e80*/  BSYNC.RECONVERGENT B1 ;  /* 0x0000000000017941 */ /* 0x000fea0003800200 */
.L_x_2181:
[----:B------:R-:W-:Y:S05]  /*2e90*/  @P2 BRA `(.L_x_2176) ;  /* 0x00000000006c2947 */ /* 0x000fea0003800000 */
[--C-:B------:R-:W-:Y:S01]  /*2ea0*/  FADD.FTZ R6, R23, -R8.reuse ;  /* 0x8000000817067221 */ /* 0x100fe20000010000 */
[----:B------:R-:W-:Y:S01]  /*2eb0*/  FADD.FTZ R8, R3, -R8 ;  /* 0x8000000803087221 */ /* 0x000fe20000010000 */
[----:B------:R-:W1:Y:S02]  /*2ec0*/  LDCU.64 UR10, c[0x0][0x3e0] ;  /* 0x00007c00ff0a77ac */ /* 0x000e640008000a00 */
[-C--:B------:R-:W-:Y:S01]  /*2ed0*/  FMUL.FTZ R5, R6, R9.reuse ;  /* 0x0000000906057220 */ /* 0x080fe20000410000 */
[----:B------:R-:W-:Y:S01]  /*2ee0*/  FMUL.FTZ R8, R8, R9 ;  /* 0x0000000908087220 */ /* 0x000fe20000410000 */
[----:B------:R-:W2:Y:S02]  /*2ef0*/  LDCU.64 UR12, c[0x0][0x380] ;  /* 0x00007000ff0c77ac */ /* 0x000ea40008000a00 */
[----:B------:R-:W-:Y:S01]  /*2f00*/  FFMA.FTZ R10, R10, R5, R12 ;  /* 0x000000050a0a7223 */ /* 0x000fe2000001000c */
        /* <DEDUP_REMOVED lines=8> */
[----:B---3--:R-:W-:Y:S01]  /*2f90*/  FADD.FTZ R6, R3, 1 ;  /* 0x3f80000003067421 */ /* 0x008fe20000010000 */
[----:B------:R-:W-:Y:S02]  /*2fa0*/  IMAD R3, R25, UR11, R18 ;  /* 0x0000000b19037c24 */ /* 0x000fe4000f8e0212 */
[----:B-1----:R-:W-:Y:S01]  /*2fb0*/  FADD.FTZ R11, R8, 1 ;  /* 0x3f800000080b7421 */ /* 0x002fe20000010000 */
[----:B------:R2:W1:Y:S02]  /*2fc0*/  MUFU.RCP R9, R6 ;  /* 0x0000000600097308 */ /* 0x0004640000001000 */
[----:B------:R-:W-:-:S06]  /*2fd0*/  IADD3 R3, PT, PT, R5, R3, RZ ;  /* 0x0000000305037210 */ /* 0x000fcc0007ffe0ff */
[----:B------:R-:W3:Y:S01]  /*2fe0*/  MUFU.RCP R11, R11 ;  /* 0x0000000b000b7308 */ /* 0x000ee20000001000 */
[----:B--2---:R-:W-:-:S04]  /*2ff0*/  LEA R6, P1, R4, UR12, 0x1 ;  /* 0x0000000c04067c11 */ /* 0x004fc8000f8208ff */
[----:B------:R-:W-:Y:S01]  /*3000*/  LEA.HI.X R7, R4, UR13, R3, 0x1, P1 ;  /* 0x0000000d04077c11 */ /* 0x000fe200088f0c03 */
[----:B-1----:R-:W-:Y:S01]  /*3010*/  FMUL.FTZ R9, R10, R9 ;  /* 0x000000090a097220 */ /* 0x002fe20000410000 */
[----:B---3--:R-:W-:-:S05]  /*3020*/  FMUL.FTZ R8, R12, R11 ;  /* 0x0000000b0c087220 */ /* 0x008fca0000410000 */
[----:B------:R-:W-:-:S05]  /*3030*/  F2FP.BF16.F32.PACK_AB R9, R8, R9 ;  /* 0x000000090809723e */ /* 0x000fca00000010ff */
[----:B------:R2:W-:Y:S02]  /*3040*/  STG.E desc[UR16][R6.64], R9 ;  /* 0x0000000906007986 */ /* 0x0005e4000c101910 */
.L_x_2176:
[----:B------:R-:W-:Y:S05]  /*3050*/  BSYNC.RECONVERGENT B0 ;  /* 0x0000000000007941 */ /* 0x000fea0003800200 */
.L_x_2168:
[----:B------:R-:W-:Y:S02]  /*3060*/  UIADD3 UR9, UPT, UPT, UR21, UR9, URZ ;  /* 0x0000000915097290 */ /* 0x000fe4000fffe0ff */
[----:B------:R-:W-:Y:S02]  /*3070*/  UIADD3 UR4, UPT, UPT, UR4, 0x1, URZ ;  /* 0x0000000104047890 */ /* 0x000fe4000fffe0ff */
[----:B------:R-:W-:-:S09]  /*3080*/  UISETP.GE.AND UP1, UPT, UR9, UR7, UPT ;  /* 0x000000070900728c */ /* 0x000fd2000bf26270 */
[----:B------:R-:W-:Y:S05]  /*3090*/  BRA.U !UP1, `(.L_x_2183) ;  /* 0xffffffd109787547 */ /* 0x000fea000b83ffff */
[----:B------:R-:W-:Y:S05]  /*30a0*/  EXIT ;  /* 0x000000000000794d */ /* 0x000fea0003800000 */
.L_x_2184:
        /* <DEDUP_REMOVED lines=13> */
.L_x_4533:


//--------------------- .text._Z35group_norm_nhwc_fwd_one_pass_kernelI11Bf16IOBf16WLi128ELi80ELi640EEv26Group_norm_nhwc_fwd_params --------------------------
	.section	.text._Z35group_norm_nhwc_fwd_one_pass_kernelI11Bf16IOBf16WLi128ELi80ELi640EEv26Group_norm_nhwc_fwd_params,"ax",@progbits
	.align	128
        .global         _Z35group_norm_nhwc_fwd_one_pass_kernelI11Bf16IOBf16WLi128ELi80ELi640EEv26Group_norm_nhwc_fwd_params
        .type           _Z35group_norm_nhwc_fwd_one_pass_kernelI11Bf16IOBf16WLi128ELi80ELi640EEv26Group_norm_nhwc_fwd_params,@function
        .size           _Z35group_norm_nhwc_fwd_one_pass_kernelI11Bf16IOBf16WLi128ELi80ELi640EEv26Group_norm_nhwc_fwd_params,(.L_x_4534 - _Z35group_norm_nhwc_fwd_one_pass_kernelI11Bf16IOBf16WLi128ELi80ELi640EEv26Group_norm_nhwc_fwd_params)
        .other          _Z35group_norm_nhwc_fwd_one_pass_kernelI11Bf16IOBf16WLi128ELi80ELi640EEv26Group_norm_nhwc_fwd_params,@"STO_CUDA_ENTRY STV_DEFAULT"
_Z35group_norm_nhwc_fwd_one_pass_kernelI11Bf16IOBf16WLi128ELi80ELi640EEv26Group_norm_nhwc_fwd_params:
.text._Z35group_norm_nhwc_fwd_one_pass_kernelI11Bf16IOBf16WLi128ELi80ELi640EEv26Group_norm_nhwc_fwd_params:
        /* <DEDUP_REMOVED lines=47> */
.L_x_2228:
[----:B-1----:R-:W1:Y:S01]  /*02f0*/  LDCU UR5, c[0x0][0x3f8] ;  /* 0x00007f00ff0577ac */ /* 0x002e620008000800 */
        /* <DEDUP_REMOVED lines=24> */
[----:B------:R-:W-:-:S04]  /*0480*/  IMAD R3, RZ, RZ, -UR9 ;  /* 0x80000009ff037e24 */ /* 0x000fc8000f8e02ff */
        /* <DEDUP_REMOVED lines=12> */
[-C--:B------:R-:W-:Y:S02]  /*0550*/  @!P1 IADD3 R3, PT, PT, R3, -R6.reuse, RZ ;  /* 0x8000000603039210 */ /* 0x080fe40007ffe0ff */
[----:B------:R-:W-:Y:S02]  /*0560*/  ISETP.GE.AND.EX P2, PT, R28, UR11, PT, P2 ;  /* 0x0000000b1c007c0c */ /* 0x000fe4000bf46320 */
[----:B------:R-:W-:Y:S02]  /*0570*/  ISETP.GE.U32.AND P1, PT, R3, R6, PT ;  /* 0x000000060300720c */ /* 0x000fe40003f26070 */
[----:B------:R-:W-:Y:S01]  /*0580*/  LOP3.LUT R6, R41, 0xffff, RZ, 0xc0, !PT ;  /* 0x0000ffff29067812 */ /* 0x000fe200078ec0ff */
[----:B------:R-:W1:Y:S08]  /*0590*/  @!P3 LDC.64 R12, c[0x0][0x3e0] ;  /* 0x0000f800ff0cbb82 */ /* 0x000e700000000a00 */
[----:B------:R-:W3:Y:S02]  /*05a0*/  @!P5 LDC.64 R18, c[0x0][0x3e0] ;  /* 0x0000f800ff12db82 */ /* 0x000ee40000000a00 */
        /* <DEDUP_REMOVED lines=27> */
[----:B---3--:R-:W-:Y:S02]  /*0760*/  @!P5 IMAD R3, R20, R18, RZ ;  /* 0x000000121403d224 */ /* 0x008fe400078e02ff */
[----:B------:R-:W-:-:S04]  /*0770*/  @!P3 IMAD.WIDE.U32 R12, R42, R12, R8 ;  /* 0x0000000c2a0cb225 */ /* 0x000fc800078e0008 */
[----:B------:R-:W-:Y:S01]  /*0780*/  @!P5 IMAD.MOV.U32 R23, RZ, RZ, R9 ;  /* 0x000000ffff17d224 */ /* 0x000fe200078e0009 */
[----:B------:R-:W-:Y:S01]  /*0790*/  @!P3 IADD3 R13, PT, PT, R13, R21, RZ ;  /* 0x000000150d0db210 */ /* 0x000fe20007ffe0ff */
[----:B------:R-:W-:Y:S01]  /*07a0*/  @!P5 IMAD R3, R38, R19, R3 ;  /* 0x000000132603d224 */ /* 0x000fe200078e0203 */
[----:B------:R-:W1:Y:S01]  /*07b0*/  @!P2 LDC.64 R20, c[0x0][0x390] ;  /* 0x0000e400ff14ab82 */ /* 0x000e620000000a00 */
[----:B----4-:R-:W-:Y:S01]  /*07c0*/  @!P3 LEA R16, P4, R12, R16, 0x1 ;  /* 0x000000100c10b211 */ /* 0x010fe200078808ff */
[----:B------:R-:W-:-:S03]  /*07d0*/  @!P5 IMAD.WIDE.U32 R18, R38, R18, R22 ;  /* 0x000000122612d225 */ /* 0x000fc600078e0016 */
[----:B------:R-:W-:Y:S01]  /*07e0*/  @!P3 LEA.HI.X R17, R12, R17, R13, 0x1, P4 ;  /* 0x000000110c11b211 */ /* 0x000fe200020f0c0d */
[----:B-----5:R-:W-:Y:S01]  /*07f0*/  @!P2 IMAD R22, R28, R14, RZ ;  /* 0x0000000e1c16a224 */ /* 0x020fe200078e02ff */
[----:B------:R-:W-:Y:S01]  /*0800*/  ISETP.GE.U32.AND P4, PT, R36, UR10, PT ;  /* 0x0000000a24007c0c */ /* 0x000fe2000bf86070 */
[----:B------:R-:W2:Y:S01]  /*0810*/  @!P1 LDC.64 R12, c[0x0][0x390] ;  /* 0x0000e400ff0c9b82 */ /* 0x000ea20000000a00 */
[----:B------:R-:W-:Y:S01]  /*0820*/  @!P5 IADD3 R3, PT, PT, R19, R3, RZ ;  /* 0x000000031303d210 */ /* 0x000fe20007ffe0ff */
[----:B------:R3:W4:Y:S01]  /*0830*/  @!P3 LDG.E R33, desc[UR16][R16.64] ;  /* 0x000000101021b981 */ /* 0x000722000c1e1900 */
[----:B------:R-:W-:Y:S02]  /*0840*/  ISETP.GE.AND.EX P3, PT, R24, UR11, PT, P4 ;  /* 0x0000000b18007c0c */ /* 0x000fe4000bf66340 */
[----:B0-----:R-:W-:Y:S02]  /*0850*/  @!P5 LEA R4, P6, R18, R4, 0x1 ;  /* 0x000000041204d211 */ /* 0x001fe400078c08ff */
[----:B------:R-:W-:Y:S01]  /*0860*/  ISETP.GE.U32.AND P4, PT, R35, UR10, PT ;  /* 0x0000000a23007c0c */ /* 0x000fe2000bf86070 */
[----:B------:R-:W-:Y:S01]  /*0870*/  @!P2 IMAD R19, R37, R15, R22 ;  /* 0x0000000f2513a224 */ /* 0x000fe200078e0216 */
[----:B---3--:R-:W-:-:S02]  /*0880*/  @!P2 MOV R16, R6 ;  /* 0x000000060010a202 */ /* 0x008fc40000000f00 */
[----:B------:R-:W-:Y:S02]  /*0890*/  @!P2 MOV R17, R9 ;  /* 0x000000090011a202 */ /* 0x000fe40000000f00 */
        /* <DEDUP_REMOVED lines=20> */
[----:B------:R-:W-:Y:S02]  /*09e0*/  IMAD.MOV.U32 R34, RZ, RZ, RZ ;  /* 0x000000ffff227224 */ /* 0x000fe400078e00ff */
        /* <DEDUP_REMOVED lines=16> */
[----:B------:R-:W-:Y:S01]  /*0af0*/  @!P4 IMAD R3, R35, R5, R3 ;  /* 0x000000052303c224 */ /* 0x000fe200078e0203 */
[----:B------:R-:W-:-:S03]  /*0b00*/  @!P3 IADD3 R24, PT, PT, R19, R24, RZ ;  /* 0x000000181318b210 */ /* 0x000fc60007ffe0ff */
[----:B-----5:R-:W5:Y:S01]  /*0b10*/  @!P6 LDC.64 R20, c[0x0][0x390] ;  /* 0x0000e400ff14eb82 */ /* 0x020f620000000a00 */
[----:B--2---:R-:W-:Y:S01]  /*0b20*/  @!P3 LEA R10, P2, R18, R10, 0x1 ;  /* 0x0000000a120ab211 */ /* 0x004fe200078408ff */
[----:B------:R-:W-:-:S03]  /*0b30*/  @!P4 IMAD.WIDE.U32 R22, R35, R4, R22 ;  /* 0x000000042316c225 */ /* 0x000fc600078e0016 */
[----:B------:R-:W-:-:S03]  /*0b40*/  @!P3 LEA.HI.X R11, R18, R11, R24, 0x1, P2 ;  /* 0x0000000b120bb211 */ /* 0x000fc600010f0c18 */
[----:B------:R-:W2:Y:S01]  /*0b50*/  @!P5 LDC.64 R4, c[0x0][0x390] ;  /* 0x0000e400ff04db82 */ /* 0x000ea20000000a00 */
[----:B------:R-:W-:Y:S01]  /*0b60*/  @!P4 IADD3 R3, PT, PT, R23, R3, RZ ;  /* 0x000000031703c210 */ /* 0x000fe20007ffe0ff */
[----:B------:R1:W3:Y:S02]  /*0b70*/  @!P3 LDG.E R30, desc[UR16][R10.64] ;  /* 0x000000100a1eb981 */ /* 0x0002e4000c1e1900 */
[----:B-1----:R-:W-:Y:S01]  /*0b80*/  @!P4 LEA R12, P2, R22, R12, 0x1 ;  /* 0x0000000c160cc211 */ /* 0x002fe200078408ff */
[----:B------:R-:W-:-:S03]  /*0b90*/  @!P6 IMAD R18, R44, R14, RZ ;  /* 0x0000000e2c12e224 */ /* 0x000fc600078e02ff */
[----:B------:R-:W-:Y:S01]  /*0ba0*/  @!P4 LEA.HI.X R13, R22, R13, R3, 0x1, P2 ;  /* 0x0000000d160dc211 */ /* 0x000fe200010f0c03 */
[C---:B------:R-:W-:Y:S01]  /*0bb0*/  @!P6 IMAD R3, R40.reuse, R15, R18 ;  /* 0x0000000f2803e224 */ /* 0x040fe200078e0212 */
[----:B------:R-:W-:Y:S01]  /*0bc0*/  @!P6 MOV R10, R6 ;  /* 0x00000006000ae202 */ /* 0x000fe20000000f00 */
[----:B------:R-:W-:Y:S02]  /*0bd0*/  @!P6 IMAD.MOV.U32 R11, RZ, RZ, R9 ;  /* 0x000000ffff0be224 */ /* 0x000fe400078e0009 */
        /* <DEDUP_REMOVED lines=8> */
[C---:B-----5:R-:W-:Y:S02]  /*0c60*/  @!P6 LEA R20, P2, R14.reuse, R20, 0x1 ;  /* 0x000000140e14e211 */ /* 0x060fe400078408ff */
[----:B------:R-:W5:Y:S02]  /*0c70*/  @!P4 LDG.E R29, desc[UR16][R12.64] ;  /* 0x000000100c1dc981 */ /* 0x000f64000c1e1900 */
[----:B------:R-:W-:Y:S02]  /*0c80*/  @!P6 LEA.HI.X R21, R14, R21, R3, 0x1, P2 ;  /* 0x000000150e15e211 */ /* 0x000fe400010f0c03 */
[----:B------:R-:W-:-:S02]  /*0c90*/  @!P5 IADD3 R17, PT, PT, R11, R17, RZ ;  /* 0x000000110b11d210 */ /* 0x000fc40007ffe0ff */
[C---:B--2---:R-:W-:Y:S01]  /*0ca0*/  @!P5 LEA R4, P2, R10.reuse, R4, 0x1 ;  /* 0x000000040a04d211 */ /* 0x044fe200078408ff */
[----:B------:R-:W-:Y:S01]  /*0cb0*/  HFMA2 R27, -RZ, RZ, 0, 0 ;  /* 0x00000000ff1b7431 */ /* 0x000fe200000001ff */
[----:B------:R-:W2:Y:S02]  /*0cc0*/  @!P6 LDG.E R28, desc[UR16][R20.64] ;  /* 0x00000010141ce981 */ /* 0x000ea4000c1e1900 */
[----:B------:R-:W-:-:S05]  /*0cd0*/  @!P5 LEA.HI.X R5, R10, R5, R17, 0x1, P2 ;  /* 0x000000050a05d211 */ /* 0x000fca00010f0c11 */
[----:B------:R0:W2:Y:S01]  /*0ce0*/  @!P5 LDG.E R27, desc[UR16][R4.64] ;  /* 0x00000010041bd981 */ /* 0x0000a2000c1e1900 */
[----:B------:R-:W1:Y:S02]  /*0cf0*/  S2R R22, SR_LANEID ;  /* 0x0000000000167919 */ /* 0x000e640000000000 */
[----:B-1----:R-:W-:Y:S02]  /*0d00*/  ISETP.GT.AND P2, PT, R22, 0x1e, PT ;  /* 0x0000001e1600780c */ /* 0x002fe40003f44270 */
[C---:B----4-:R-:W-:Y:S01]  /*0d10*/  PRMT R25, R33.reuse, 0x7632, R25 ;  /* 0x0000763221197816 */ /* 0x050fe20000000019 */
[----:B------:R-:W-:-:S03]  /*0d20*/  IMAD.U32 R33, R33, 0x10000, RZ ;  /* 0x0001000021217824 */ /* 0x000fc600078e00ff */
        /* <DEDUP_REMOVED lines=23> */
[----:B------:R-:W-:Y:S01]  /*0ea0*/  SHF.L.U32 R31, R31, 0x10, RZ ;  /* 0x000000101f1f7819 */ /* 0x000fe200000006ff */
[----:B------:R-:W-:Y:S02]  /*0eb0*/  FADD.FTZ R13, R5, R12 ;  /* 0x0000000c050d7221 */ /* 0x000fe40000010000 */
[----:B------:R-:W-:-:S02]  /*0ec0*/  FMUL.FTZ R10, R11, R11 ;  /* 0x0000000b0b0a7220 */ /* 0x000fc40000410000 */
[----:B------:R-:W-:Y:S01]  /*0ed0*/  FADD.FTZ R5, R31, R11 ;  /* 0x0000000b1f057221 */ /* 0x000fe20000010000 */
[C---:B------:R-:W-:Y:S02]  /*0ee0*/  PRMT R3, R30.reuse, 0x7632, R3 ;  /* 0x000076321e037816 */ /* 0x040fe40000000003 */
        /* <DEDUP_REMOVED lines=8> */
[----:B------:R-:W-:Y:S01]  /*0f70*/  FFMA.FTZ R10, R30, R30, R15 ;  /* 0x0000001e1e0a7223 */ /* 0x000fe2000001000f */
[C---:B-----5:R-:W-:Y:S02]  /*0f80*/  PRMT R4, R29.reuse, 0x7632, R4 ;  /* 0x000076321d047816 */ /* 0x060fe40000000004 */
[----:B------:R-:W-:-:S03]  /*0f90*/  SHF.L.U32 R29, R29, 0x10, RZ ;  /* 0x000000101d1d7819 */ /* 0x000fc600000006ff */
[----:B------:R-:W-:Y:S02]  /*0fa0*/  IMAD.U32 R4, R4, 0x10000, RZ ;  /* 0x0001000004047824 */ /* 0x000fe400078e00ff */
[----:B------:R-:W-:Y:S01]  /*0fb0*/  FADD.FTZ R13, R13, R10 ;  /* 0x0000000a0d0d7221 */ /* 0x000fe20000010000 */
[----:B--2---:R-:W-:Y:S01]  /*0fc0*/  PRMT R5, R28, 0x7632, R5 ;  /* 0x000076321c057816 */ /* 0x004fe20000000005 */
[----:B------:R-:W-:Y:S01]  /*0fd0*/  FMUL.FTZ R14, R4, R4 ;  /* 0x00000004040e7220 */ /* 0x000fe20000410000 */
[----:B------:R-:W-:Y:S02]  /*0fe0*/  FADD.FTZ R15, R29, R4 ;  /* 0x000000041d0f7221 */ /* 0x000fe40000010000 */
        /* <DEDUP_REMOVED lines=52> */
[----:B-1----:R-:W-:-:S03]  /*1330*/  FADD.FTZ R16, R12, R14 ;  /* 0x0000000e0c107221 */ /* 0x002fc60000010000 */
[----:B------:R-:W-:-:S05]  /*1340*/  @!P2 IADD3 R18, PT, PT, R19, R18, RZ ;  /* 0x000000121312a210 */ /* 0x000fca0007ffe0ff */
[----:B------:R2:W-:Y:S02]  /*1350*/  @!P2 STS.64 [R18+0x18], R16 ;  /* 0x000018101200a388 */ /* 0x0005e40000000a00 */
.L_x_2186:
[----:B------:R-:W-:Y:S05]  /*1360*/  BSYNC.RECONVERGENT B0 ;  /* 0x0000000000007941 */ /* 0x000fea0003800200 */
.L_x_2185:
        /* <DEDUP_REMOVED lines=56> */
.L_x_2188:
[----:B------:R-:W-:Y:S05]  /*16f0*/  BSYNC.RECONVERGENT B0 ;  /* 0x0000000000007941 */ /* 0x000fea0003800200 */
.L_x_2187:
        /* <DEDUP_REMOVED lines=15> */
[----:B------:R-:W-:Y:S01]  /*17f0*/  IMAD.U32 R15, RZ, RZ, UR12 ;  /* 0x0000000cff0f7e24 */ /* 0x000fe2000f8e00ff */
        /* <DEDUP_REMOVED lines=17> */
.L_x_2191:
[----:B------:R-:W2:Y:S04]  /*1910*/  LDG.E.STRONG.GPU R15, desc[UR16][R12.64] ;  /* 0x000000100c0f7981 */ /* 0x000ea8000c1ef900 */
[----:B--2---:R-:W-:Y:S01]  /*1920*/  CCTL.IVALL ;  /* 0x00000000ff00798f */ /* 0x004fe20002000000 */
[----:B------:R-:W-:Y:S05]  /*1930*/  YIELD ;  /* 0x0000000000007946 */ /* 0x000fea0003800000 */
[----:B------:R-:W-:-:S13]  /*1940*/  ISETP.NE.AND P4, PT, R15, R14, PT ;  /* 0x0000000e0f00720c */ /* 0x000fda0003f85270 */
[----:B------:R-:W-:Y:S05]  /*1950*/  @P4 BRA `(.L_x_2191) ;  /* 0xfffffffc00ec4947 */ /* 0x000fea000383ffff */
.L_x_2190:
        /* <DEDUP_REMOVED lines=15> */
.L_x_2193:
        /* <DEDUP_REMOVED lines=8> */
[----:B------:R-:W-:Y:S02]  /*1ad0*/  ISETP.EQ.OR P6, PT, R12, UR15, P3 ;  /* 0x0000000f0c007c0c */ /* 0x000fe40009fc2670 */
[----:B------:R-:W-:Y:S01]  /*1ae0*/  @!UP0 UIMAD.WIDE.U32 UR24, UR9, 0x8, UR18 ;  /* 0x00000008091888a5 */ /* 0x000fe2000f8e0012 */
[----:B------:R-:W-:-:S03]  /*1af0*/  MOV R12, UR26 ;  /* 0x0000001a000c7c02 */ /* 0x000fc60008000f00 */
[----:B------:R-:W-:Y:S01]  /*1b00*/  VOTEU.ALL UP0, P5 ;  /* 0x0000000000ff7886 */ /* 0x000fe20002800000 */
[----:B------:R-:W-:Y:S01]  /*1b10*/  ISETP.EQ.OR P2, PT, R12, UR15, P3 ;  /* 0x0000000f0c007c0c */ /* 0x000fe20009f42670 */
[----:B------:R-:W-:Y:S01]  /*1b20*/  IMAD.U32 R19, RZ, RZ, UR25 ;  /* 0x00000019ff137e24 */ /* 0x000fe2000f8e00ff */
[----:B--2---:R-:W-:Y:S02]  /*1b30*/  MOV R18, UR24 ;  /* 0x0000001800127c02 */ /* 0x004fe40008000f00 */
[----:B------:R-:W-:-:S04]  /*1b40*/  @!UP0 UIMAD.WIDE.U32 UR24, UR22, 0x8, UR18 ;  /* 0x00000008161888a5 */ /* 0x000fc8000f8e0012 */
[----:B------:R-:W0:Y:S02]  /*1b50*/  @!P4 LDG.E.64 R18, desc[UR16][R18.64] ;  /* 0x000000101212c981 */ /* 0x000e24000c1e1b00 */
        /* <DEDUP_REMOVED lines=18> */
[----:B------:R-:W-:Y:S01]  /*1c80*/  MOV R14, UR24 ;  /* 0x00000018000e7c02 */ /* 0x000fe20008000f00 */
[----:B------:R-:W-:Y:S01]  /*1c90*/  UIADD3 UR24, UPT, UPT, UR5, 0x6, URZ ;  /* 0x0000000605187890 */ /* 0x000fe2000fffe0ff */
[----:B------:R-:W-:Y:S02]  /*1ca0*/  @!P5 FADD.FTZ R17, R17, R15 ;  /* 0x0000000f1111d221 */ /* 0x000fe40000010000 */
[----:B------:R-:W-:Y:S02]  /*1cb0*/  ISETP.EQ.OR P4, PT, R14, UR15, P3 ;  /* 0x0000000f0e007c0c */ /* 0x000fe40009f82670 */
[----:B------:R-:W-:Y:S01]  /*1cc0*/  MOV R14, UR25 ;  /* 0x00000019000e7c02 */ /* 0x000fe20008000f00 */
[----:B------:R-:W-:-:S03]  /*1cd0*/  UIADD3 UR25, UPT, UPT, UR5, 0x7, URZ ;  /* 0x0000000705197890 */ /* 0x000fc6000fffe0ff */
[----:B------:R-:W-:Y:S01]  /*1ce0*/  ISETP.EQ.OR P5, PT, R14, UR15, P3 ;  /* 0x0000000f0e007c0c */ /* 0x000fe20009fa2670 */
[----:B------:R-:W-:Y:S02]  /*1cf0*/  IMAD.U32 R14, RZ, RZ, UR24 ;  /* 0x00000018ff0e7e24 */ /* 0x000fe4000f8e00ff */
[----:B---3--:R-:W-:Y:S01]  /*1d00*/  @!P6 FADD.FTZ R16, R16, R12 ;  /* 0x0000000c1010e221 */ /* 0x008fe20000010000 */
[----:B------:R-:W-:Y:S02]  /*1d10*/  @!P6 FADD.FTZ R17, R17, R13 ;  /* 0x0000000d1111e221 */ /* 0x000fe40000010000 */
[----:B------:R-:W-:Y:S01]  /*1d20*/  ISETP.EQ.OR P6, PT, R14, UR15, P3 ;  /* 0x0000000f0e007c0c */ /* 0x000fe20009fc2670 */
[----:B------:R-:W-:Y:S01]  /*1d30*/  VOTEU.ALL UP0, P4 ;  /* 0x0000000000ff7886 */ /* 0x000fe20002000000 */
[----:B------:R-:W-:Y:S01]  /*1d40*/  MOV R12, UR25 ;  /* 0x00000019000c7c02 */ /* 0x000fe20008000f00 */
[----:B----4-:R-:W-:Y:S01]  /*1d50*/  @!P2 FADD.FTZ R16, R16, R20 ;  /* 0x000000141010a221 */ /* 0x010fe20000010000 */
[----:B------:R-:W-:-:S02]  /*1d60*/  @!P2 FADD.FTZ R17, R17, R21 ;  /* 0x000000151111a221 */ /* 0x000fc40000010000 */
[----:B------:R-:W-:Y:S01]  /*1d70*/  ISETP.EQ.OR P2, PT, R12, UR15, P3 ;  /* 0x0000000f0c007c0c */ /* 0x000fe20009f42670 */
[----:B------:R-:W-:Y:S01]  /*1d80*/  @!UP0 UIMAD.WIDE.U32 UR24, UR11, 0x8, UR18 ;  /* 0x000000080b1888a5 */ /* 0x000fe2000f8e0012 */
[----:B------:R-:W-:-:S05]  /*1d90*/  VOTEU.ALL UP1, P5 ;  /* 0x0000000000ff7886 */ /* 0x000fca0002820000 */
[----:B------:R-:W-:Y:S01]  /*1da0*/  MOV R18, UR24 ;  /* 0x0000001800127c02 */ /* 0x000fe20008000f00 */
[----:B------:R-:W-:Y:S01]  /*1db0*/  VOTEU.ALL UP0, P6 ;  /* 0x0000000000ff7886 */ /* 0x000fe20003000000 */
[----:B------:R-:W-:Y:S01]  /*1dc0*/  MOV R19, UR25 ;  /* 0x0000001900137c02 */ /* 0x000fe20008000f00 */
[----:B------:R-:W-:-:S03]  /*1dd0*/  @!UP1 UIMAD.WIDE.U32 UR26, UR13, 0x8, UR18 ;  /* 0x000000080d1a98a5 */ /* 0x000fc6000f8e0012 */
[----:B------:R-:W-:Y:S01]  /*1de0*/  VOTEU.ALL UP1, P2 ;  /* 0x0000000000ff7886 */ /* 0x000fe20001020000 */
[----:B------:R-:W-:Y:S01]  /*1df0*/  @!UP0 UIMAD.WIDE.U32 UR24, UR12, 0x8, UR18 ;  /* 0x000000080c1888a5 */ /* 0x000fe2000f8e0012 */
[----:B------:R-:W2:Y:S01]  /*1e00*/  @!P4 LDG.E.64 R18, desc[UR16][R18.64] ;  /* 0x000000101212c981 */ /* 0x000ea2000c1e1b00 */
[----:B------:R-:W-:Y:S02]  /*1e10*/  MOV R14, UR26 ;  /* 0x0000001a000e7c02 */ /* 0x000fe40008000f00 */
[----:B------:R-:W-:Y:S01]  /*1e20*/  MOV R15, UR27 ;  /* 0x0000001b000f7c02 */ /* 0x000fe20008000f00 */
[----:B------:R-:W-:Y:S01]  /*1e30*/  @!UP1 UIMAD.WIDE.U32 UR26, UR21, 0x8, UR18 ;  /* 0x00000008151a98a5 */ /* 0x000fe2000f8e0012 */
[----:B------:R-:W-:Y:S02]  /*1e40*/  MOV R12, UR24 ;  /* 0x00000018000c7c02 */ /* 0x000fe40008000f00 */
[----:B------:R-:W-:Y:S02]  /*1e50*/  MOV R13, UR25 ;  /* 0x00000019000d7c02 */ /* 0x000fe40008000f00 */
[----:B------:R-:W3:Y:S01]  /*1e60*/  @!P5 LDG.E.64 R14, desc[UR16][R14.64] ;  /* 0x000000100e0ed981 */ /* 0x000ee2000c1e1b00 */
[----:B------:R-:W-:Y:S01]  /*1e70*/  MOV R20, UR26 ;  /* 0x0000001a00147c02 */ /* 0x000fe20008000f00 */
[----:B------:R-:W-:-:S02]  /*1e80*/  IMAD.U32 R21, RZ, RZ, UR27 ;  /* 0x0000001bff157e24 */ /* 0x000fc4000f8e00ff */
[----:B------:R-:W4:Y:S04]  /*1e90*/  @!P6 LDG.E.64 R12, desc[UR16][R12.64] ;  /* 0x000000100c0ce981 */ /* 0x000f28000c1e1b00 */
[----:B------:R-:W5:Y:S01]  /*1ea0*/  @!P2 LDG.E.64 R20, desc[UR16][R20.64] ;  /* 0x000000101414a981 */ /* 0x000f62000c1e1b00 */
[----:B------:R-:W-:Y:S02]  /*1eb0*/  UIADD3 UR5, UPT, UPT, UR5, 0x8, URZ ;  /* 0x0000000805057890 */ /* 0x000fe4000fffe0ff */
[----:B------:R-:W-:Y:S02]  /*1ec0*/  UIADD3 UR23, UPT, UPT, UR23, 0x8, URZ ;  /* 0x0000000817177890 */ /* 0x000fe4000fffe0ff */
[----:B------:R-:W-:Y:S02]  /*1ed0*/  ULEA UR9, UR20, UR9, 0x3 ;  /* 0x0000000914097291 */ /* 0x000fe4000f8e18ff */
[----:B------:R-:W-:-:S02]  /*1ee0*/  ULEA UR22, UR20, UR22, 0x3 ;  /* 0x0000001614167291 */ /* 0x000fc4000f8e18ff */
[----:B------:R-:W-:Y:S02]  /*1ef0*/  ULEA UR10, UR20, UR10, 0x3 ;  /* 0x0000000a140a7291 */ /* 0x000fe4000f8e18ff */
[----:B------:R-:W-:Y:S02]  /*1f00*/  ULEA UR14, UR20, UR14, 0x3 ;  /* 0x0000000e140e7291 */ /* 0x000fe4000f8e18ff */
[----:B------:R-:W-:Y:S02]  /*1f10*/  ULEA UR11, UR20, UR11, 0x3 ;  /* 0x0000000b140b7291 */ /* 0x000fe4000f8e18ff */
[----:B------:R-:W-:Y:S02]  /*1f20*/  ULEA UR13, UR20, UR13, 0x3 ;  /* 0x0000000d140d7291 */ /* 0x000fe4000f8e18ff */
[----:B------:R-:W-:Y:S02]  /*1f30*/  ULEA UR12, UR20, UR12, 0x3 ;  /* 0x0000000c140c7291 */ /* 0x000fe4000f8e18ff */
[----:B------:R-:W-:Y:S01]  /*1f40*/  ULEA UR21, UR20, UR21, 0x3 ;  /* 0x0000001514157291 */ /* 0x000fe2000f8e18ff */
[----:B--2---:R-:W-:Y:S01]  /*1f50*/  @!P4 FADD.FTZ R16, R16, R18 ;  /* 0x000000121010c221 */ /* 0x004fe20000010000 */
[----:B------:R-:W-:Y:S01]  /*1f60*/  @!P4 FADD.FTZ R17, R17, R19 ;  /* 0x000000131111c221 */ /* 0x000fe20000010000 */
[----:B------:R-:W-:-:S02]  /*1f70*/  ISETP.NE.AND P4, PT, R22, UR5, PT ;  /* 0x0000000516007c0c */ /* 0x000fc4000bf85270 */
        /* <DEDUP_REMOVED lines=8> */
.L_x_2192:
        /* <DEDUP_REMOVED lines=24> */
[----:B------:R-:W-:Y:S01]  /*2180*/  VOTEU.ALL UP2, P6 ;  /* 0x0000000000ff7886 */ /* 0x000fe20003040000 */
[----:B------:R-:W-:Y:S01]  /*2190*/  MOV R19, UR11 ;  /* 0x0000000b00137c02 */ /* 0x000fe20008000f00 */
[----:B------:R-:W-:Y:S02]  /*21a0*/  @!UP1 UIMAD UR12, UR12, UR20, UR6 ;  /* 0x000000140c0c92a4 */ /* 0x000fe4000f8e0206 */
[----:B------:R-:W-:-:S03]  /*21b0*/  @!UP0 UIMAD.WIDE.U32 UR10, UR9, 0x8, UR18 ;  /* 0x00000008090a88a5 */ /* 0x000fc6000f8e0012 */
[----:B------:R-:W0:Y:S01]  /*21c0*/  @!P2 LDG.E.64 R18, desc[UR16][R18.64] ;  /* 0x000000101212a981 */ /* 0x000e22000c1e1b00 */
[----:B------:R-:W-:Y:S02]  /*21d0*/  @!UP1 UIMAD.WIDE.U32 UR12, UR12, 0x8, UR18 ;  /* 0x000000080c0c98a5 */ /* 0x000fe4000f8e0012 */
[----:B------:R-:W-:Y:S01]  /*21e0*/  @!UP2 UIMAD UR9, UR14, UR20, UR6 ;  /* 0x000000140e09a2a4 */ /* 0x000fe2000f8e0206 */
[----:B------:R-:W-:Y:S01]  /*21f0*/  MOV R14, UR10 ;  /* 0x0000000a000e7c02 */ /* 0x000fe20008000f00 */
[----:B------:R-:W-:Y:S02]  /*2200*/  IMAD.U32 R15, RZ, RZ, UR11 ;  /* 0x0000000bff0f7e24 */ /* 0x000fe4000f8e00ff */
[----:B------:R-:W-:Y:S01]  /*2210*/  @!UP2 UIMAD.WIDE.U32 UR10, UR9, 0x8, UR18 ;  /* 0x00000008090aa8a5 */ /* 0x000fe2000f8e0012 */
[----:B------:R-:W-:Y:S02]  /*2220*/  MOV R12, UR12 ;  /* 0x0000000c000c7c02 */ /* 0x000fe40008000f00 */
[----:B------:R-:W-:Y:S01]  /*2230*/  MOV R13, UR13 ;  /* 0x0000000d000d7c02 */ /* 0x000fe20008000f00 */
[----:B------:R-:W2:Y:S02]  /*2240*/  @!P4 LDG.E.64 R14, desc[UR16][R14.64] ;  /* 0x000000100e0ec981 */ /* 0x000ea4000c1e1b00 */
[----:B------:R-:W-:-:S02]  /*2250*/  MOV R20, UR10 ;  /* 0x0000000a00147c02 */ /* 0x000fc40008000f00 */
        /* <DEDUP_REMOVED lines=14> */
.L_x_2194:
        /* <DEDUP_REMOVED lines=14> */
[----:B------:R-:W-:Y:S01]  /*2420*/  IMAD.U32 R14, RZ, RZ, UR12 ;  /* 0x0000000cff0e7e24 */ /* 0x000fe2000f8e00ff */
        /* <DEDUP_REMOVED lines=13> */
.L_x_2195:
        /* <DEDUP_REMOVED lines=13> */
.L_x_2196:
[----:B------:R-:W-:Y:S05]  /*25d0*/  BSYNC.RECONVERGENT B0 ;  /* 0x0000000000007941 */ /* 0x000fea0003800200 */
.L_x_2189:
        /* <DEDUP_REMOVED lines=18> */
[----:B0-----:R-:W2:Y:S04]  /*2700*/  LDG.E.U16 R16, desc[UR16][R12.64] ;  /* 0x000000100c107981 */ /* 0x001ea8000c1e1500 */
[----:B------:R0:W3:Y:S04]  /*2710*/  LDG.E.U16 R17, desc[UR16][R12.64+0x2] ;  /* 0x000002100c117981 */ /* 0x0000e8000c1e1500 */
[----:B------:R-:W4:Y:S04]  /*2720*/  LDG.E.U16 R18, desc[UR16][R14.64] ;  /* 0x000000100e127981 */ /* 0x000f28000c1e1500 */
[----:B------:R-:W5:Y:S01]  /*2730*/  LDG.E.U16 R19, desc[UR16][R14.64+0x2] ;  /* 0x000002100e137981 */ /* 0x000f62000c1e1500 */
[----:B------:R-:W-:Y:S03]  /*2740*/  BSSY.RECONVERGENT B0, `(.L_x_2197) ;  /* 0x00001de000007945 */ /* 0x000fe60003800200 */
[----:B0-----:R-:W0:Y:S02]  /*2750*/  LDS.64 R12, [UR5+0xc0] ;  /* 0x0000c005ff0c7984 */ /* 0x001e240008000a00 */
[----:B0-----:R-:W-:-:S05]  /*2760*/  FMUL.FTZ R12, R12, UR10 ;  /* 0x0000000a0c0c7c20 */ /* 0x001fca0008410000 */
[----:B------:R-:W-:-:S13]  /*2770*/  R2UR UR5, R12 ;  /* 0x000000000c0572ca */ /* 0x000fda00000e0000 */
[----:B------:R-:W-:-:S05]  /*2780*/  MOV R12, UR5 ;  /* 0x00000005000c7c02 */ /* 0x000fca0008000f00 */
[----:B------:R-:W-:-:S04]  /*2790*/  FMUL.FTZ R12, R12, UR5 ;  /* 0x000000050c0c7c20 */ /* 0x000fc80008410000 */
[----:B------:R-:W-:Y:S01]  /*27a0*/  FFMA.FTZ R20, R13, UR10, -R12 ;  /* 0x0000000a0d147c23 */ /* 0x000fe2000801080c */
[----:B------:R-:W0:Y:S04]  /*27b0*/  LDCU.U8 UR10, c[0x0][0x3fc] ;  /* 0x00007f80ff0a77ac */ /* 0x000e280008000000 */
[----:B------:R-:W-:-:S13]  /*27c0*/  FSETP.GTU.FTZ.AND P2, PT, R20, RZ, PT ;  /* 0x000000ff1400720b */ /* 0x000fda0003f5c000 */
[----:B------:R-:W-:Y:S01]  /*27d0*/  VOTEU.ANY UP0, P2 ;  /* 0x0000000000ff7886 */ /* 0x000fe20001000100 */
[----:B------:R-:W-:Y:S01]  /*27e0*/  PLOP3.LUT P2, PT, PT, PT, UP0, 0x80, 0x8 ;  /* 0x000000000008781c */ /* 0x000fe20003f4f008 */
[----:B0-----:R-:W-:-:S03]  /*27f0*/  UISETP.NE.AND UP1, UPT, UR10, URZ, UPT ;  /* 0x000000ff0a00728c */ /* 0x001fc6000bf25270 */
[----:B------:R-:W0:Y:S09]  /*2800*/  @UP0 LDCU UR8, c[0x0][0x3a8] ;  /* 0x00007500ff0807ac */ /* 0x000e320008000800 */
[----:B0-----:R-:W-:Y:S01]  /*2810*/  @P2 FADD.FTZ R20, R20, UR8 ;  /* 0x0000000814142e21 */ /* 0x001fe20008010000 */
[----:B------:R-:W-:-:S05]  /*2820*/  UMOV UR8, 0x3f800000 ;  /* 0x3f80000000087882 */ /* 0x000fca0000000000 */
[----:B------:R-:W0:Y:S02]  /*2830*/  @P2 MUFU.RSQ R20, R20 ;  /* 0x0000001400142308 */ /* 0x000e240000001400 */
[----:B0-----:R-:W-:-:S13]  /*2840*/  @P2 R2UR UR9, R20 ;  /* 0x00000000140922ca */ /* 0x001fda00000e0000 */
[----:B------:R-:W-:Y:S01]  /*2850*/  @UP0 UMOV UR8, UR9 ;  /* 0x0000000900080c82 */ /* 0x000fe20008000000 */
[----:B--2---:R-:W-:Y:S02]  /*2860*/  SHF.L.U32 R12, R16, 0x10, RZ ;  /* 0x00000010100c7819 */ /* 0x004fe400000006ff */
[----:B---3--:R-:W-:Y:S02]  /*2870*/  SHF.L.U32 R13, R17, 0x10, RZ ;  /* 0x00000010110d7819 */ /* 0x008fe400000006ff */
[----:B----4-:R-:W-:Y:S02]  /*2880*/  SHF.L.U32 R18, R18, 0x10, RZ ;  /* 0x0000001012127819 */ /* 0x010fe400000006ff */
[----:B-----5:R-:W-:Y:S01]  /*2890*/  SHF.L.U32 R19, R19, 0x10, RZ ;  /* 0x0000001013137819 */ /* 0x020fe200000006ff */
[----:B------:R-:W-:Y:S06]  /*28a0*/  BRA.U UP1, `(.L_x_2198) ;  /* 0x0000000901f07547 */ /* 0x000fec000b800000 */
[----:B------:R-:W0:Y:S01]  /*28b0*/  LDCU.64 UR12, c[0x0][0x3e8] ;  /* 0x00007d00ff0c77ac */ /* 0x000e220008000a00 */
[----:B------:R-:W-:Y:S01]  /*28c0*/  SHF.R.S32.HI R23, RZ, 0x1f, R0 ;  /* 0x0000001fff177819 */ /* 0x000fe20000011400 */
[----:B------:R-:W-:Y:S01]  /*28d0*/  BSSY.RECONVERGENT B1, `(.L_x_2199) ;  /* 0x000001b000017945 */ /* 0x000fe20003800200 */
[----:B------:R-:W-:Y:S02]  /*28e0*/  SHF.R.S32.HI R22, RZ, 0x1f, R42 ;  /* 0x0000001fff167819 */ /* 0x000fe4000001142a */
[----:B0-----:R-:W-:Y:S02]  /*28f0*/  ISETP.GE.U32.AND P2, PT, R0, UR12, PT ;  /* 0x0000000c00007c0c */ /* 0x001fe4000bf46070 */
        /* <DEDUP_REMOVED lines=14> */
[----:B------:R-:W-:-:S03]  /*29e0*/  FFMA.FTZ R20, R12, R20, R18 ;  /* 0x000000140c147223 */ /* 0x000fc60000010012 */
[----:B------:R-:W-:Y:S01]  /*29f0*/  FFMA.FTZ R21, R13, R21, R19 ;  /* 0x000000150d157223 */ /* 0x000fe20000010013 */
[----:B0-----:R-:W-:-:S04]  /*2a00*/  IMAD R16, R23, UR18, RZ ;  /* 0x0000001217107c24 */ /* 0x001fc8000f8e02ff */
[----:B------:R-:W-:Y:S01]  /*2a10*/  F2FP.BF16.F32.PACK_AB R21, R21, R20 ;  /* 0x000000141515723e */ /* 0x000fe200000010ff */
[----:B------:R-:W-:-:S04]  /*2a20*/  IMAD.WIDE.U32 R14, R0, UR18, R14 ;  /* 0x00000012000e7c25 */ /* 0x000fc8000f8e000e */
[----:B------:R-:W-:-:S04]  /*2a30*/  IMAD R16, R0, UR19, R16 ;  /* 0x0000001300107c24 */ /* 0x000fc8000f8e0210 */
[----:B------:R-:W-:Y:S01]  /*2a40*/  IMAD.IADD R15, R15, 0x1, R16 ;  /* 0x000000010f0f7824 */ /* 0x000fe200078e0210 */
[----:B-1----:R-:W-:-:S04]  /*2a50*/  LEA R16, P2, R14, UR10, 0x1 ;  /* 0x0000000a0e107c11 */ /* 0x002fc8000f8408ff */
[----:B------:R-:W-:-:S05]  /*2a60*/  LEA.HI.X R17, R14, UR11, R15, 0x1, P2 ;  /* 0x0000000b0e117c11 */ /* 0x000fca00090f0c0f */
[----:B------:R0:W-:Y:S04]  /*2a70*/  STG.E desc[UR16][R16.64], R21 ;  /* 0x0000001510007986 */ /* 0x0001e8000c101910 */
.L_x_2200:
[----:B------:R-:W-:Y:S05]  /*2a80*/  BSYNC.RECONVERGENT B1 ;  /* 0x0000000000017941 */ /* 0x000fea0003800200 */
.L_x_2199:
[----:B------:R-:W-:Y:S04]  /*2a90*/  BSSY.RECONVERGENT B1, `(.L_x_2201) ;  /* 0x0000014000017945 */ /* 0x000fe80003800200 */
[----:B------:R-:W-:Y:S05]  /*2aa0*/  @P3 BRA `(.L_x_2202) ;  /* 0x0000000000483947 */ /* 0x000fea0003800000 */
[----:B------:R-:W1:Y:S01]  /*2ab0*/  LDCU.64 UR10, c[0x0][0x3e0] ;  /* 0x00007c00ff0a77ac */ /* 0x000e620008000a00 */
[----:B------:R-:W-:Y:S01]  /*2ac0*/  MOV R14, R6 ;  /* 0x00000006000e7202 */ /* 0x000fe20000000f00 */
[----:B------:R-:W-:Y:S01]  /*2ad0*/  FADD.FTZ R20, R33, -UR5 ;  /* 0x8000000521147e21 */ /* 0x000fe20008010000 */
[----:B------:R-:W-:Y:S01]  /*2ae0*/  MOV R15, R9 ;  /* 0x00000009000f7202 */ /* 0x000fe20000000f00 */
[----:B------:R-:W2:Y:S01]  /*2af0*/  LDCU.64 UR18, c[0x0][0x380] ;  /* 0x00007000ff1277ac */ /* 0x000ea20008000a00 */
[----:B0-----:R-:W-:Y:S01]  /*2b00*/  FADD.FTZ R16, R25, -UR5 ;  /* 0x8000000519107e21 */ /* 0x001fe20008010000 */
[----:B------:R-:W-:-:S03]  /*2b10*/  FMUL.FTZ R20, R20, UR8 ;  /* 0x0000000814147c20 */ /* 0x000fc60008410000 */
[----:B------:R-:W-:Y:S01]  /*2b20*/  FMUL.FTZ R16, R16, UR8 ;  /* 0x0000000810107c20 */ /* 0x000fe20008410000 */
[----:B------:R-:W-:-:S03]  /*2b30*/  FFMA.FTZ R20, R12, R20, R18 ;  /* 0x000000140c147223 */ /* 0x000fc60000010012 */
[----:B------:R-:W-:Y:S01]  /*2b40*/  FFMA.FTZ R21, R13, R16, R19 ;  /* 0x000000100d157223 */ /* 0x000fe20000010013 */
[----:B-1----:R-:W-:-:S04]  /*2b50*/  IMAD R17, R22, UR10, RZ ;  /* 0x0000000a16117c24 */ /* 0x002fc8000f8e02ff */
[----:B------:R-:W-:Y:S01]  /*2b60*/  F2FP.BF16.F32.PACK_AB R21, R21, R20 ;  /* 0x000000141515723e */ /* 0x000fe200000010ff */
[----:B------:R-:W-:-:S04]  /*2b70*/  IMAD.WIDE.U32 R14, R42, UR10, R14 ;  /* 0x0000000a2a0e7c25 */ /* 0x000fc8000f8e000e */
[----:B------:R-:W-:Y:S01]  /*2b80*/  IMAD R17, R42, UR11, R17 ;  /* 0x0000000b2a117c24 */ /* 0x000fe2000f8e0211 */
[----:B--2---:R-:W-:-:S04]  /*2b90*/  LEA R16, P2, R14, UR18, 0x1 ;  /* 0x000000120e107c11 */ /* 0x004fc8000f8408ff */
[----:B------:R-:W-:-:S04]  /*2ba0*/  IADD3 R17, PT, PT, R15, R17, RZ ;  /* 0x000000110f117210 */ /* 0x000fc80007ffe0ff */
[----:B------:R-:W-:-:S05]  /*2bb0*/  LEA.HI.X R17, R14, UR19, R17, 0x1, P2 ;  /* 0x000000130e117c11 */ /* 0x000fca00090f0c11 */
[----:B------:R1:W-:Y:S02]  /*2bc0*/  STG.E desc[UR16][R16.64], R21 ;  /* 0x0000001510007986 */ /* 0x0003e4000c101910 */
.L_x_2202:
[----:B------:R-:W-:Y:S05]  /*2bd0*/  BSYNC.RECONVERGENT B1 ;  /* 0x0000000000017941 */ /* 0x000fea0003800200 */
.L_x_2201:
[----:B01----:R-:W-:Y:S01]  /*2be0*/  SHF.R.S32.HI R17, RZ, 0x1f, R38 ;  /* 0x0000001fff117819 */ /* 0x003fe20000011426 */
        /* <DEDUP_REMOVED lines=27> */
[----:B------:R-:W-:Y:S01]  /*2da0*/  IMAD R17, R38, UR11, R17 ;  /* 0x0000000b26117c24 */ /* 0x000fe2000f8e0211 */
[----:B-1----:R-:W-:-:S04]  /*2db0*/  LEA R16, P5, R14, UR18, 0x1 ;  /* 0x000000120e107c11 */ /* 0x002fc8000f8a08ff */
[----:B------:R-:W-:-:S04]  /*2dc0*/  IADD3 R17, PT, PT, R15, R17, RZ ;  /* 0x000000110f117210 */ /* 0x000fc80007ffe0ff */
[----:B------:R-:W-:-:S05]  /*2dd0*/  LEA.HI.X R17, R14, UR19, R17, 0x1, P5 ;  /* 0x000000130e117c11 */ /* 0x000fca000a8f0c11 */
[----:B------:R0:W-:Y:S02]  /*2de0*/  STG.E desc[UR16][R16.64], R21 ;  /* 0x0000001510007986 */ /* 0x0001e4000c101910 */
.L_x_2204:
[----:B------:R-:W-:Y:S05]  /*2df0*/  BSYNC.RECONVERGENT B1 ;  /* 0x0000000000017941 */ /* 0x000fea0003800200 */
.L_x_2203:
        /* <DEDUP_REMOVED lines=10> */
[----:B------:R-:W-:Y:S01]  /*2ea0*/  FFMA.FTZ R11, R12, R31, R18 ;  /* 0x0000001f0c0b7223 */ /* 0x000fe20000010012 */
[----:B-1----:R-:W-:Y:S02]  /*2eb0*/  IMAD R20, R23, UR10, RZ ;  /* 0x0000000a17147c24 */ /* 0x002fe4000f8e02ff */
[----:B------:R-:W-:-:S04]  /*2ec0*/  IMAD.WIDE.U32 R14, R37, UR10, R14 ;  /* 0x0000000a250e7c25 */ /* 0x000fc8000f8e000e */
[----:B------:R-:W-:Y:S02]  /*2ed0*/  IMAD R17, R37, UR11, R20 ;  /* 0x0000000b25117c24 */ /* 0x000fe4000f8e0214 */
[----:B------:R-:W-:Y:S01]  /*2ee0*/  FFMA.FTZ R20, R13, R16, R19 ;  /* 0x000000100d147223 */ /* 0x000fe20000010013 */
[----:B--2---:R-:W-:Y:S01]  /*2ef0*/  LEA R16, P1, R14, UR18, 0x1 ;  /* 0x000000120e107c11 */ /* 0x004fe2000f8208ff */
[----:B------:R-:W-:-:S03]  /*2f00*/  IMAD.IADD R17, R15, 0x1, R17 ;  /* 0x000000010f117824 */ /* 0x000fc600078e0211 */
[----:B------:R-:W-:Y:S02]  /*2f10*/  F2FP.BF16.F32.PACK_AB R11, R20, R11 ;  /* 0x0000000b140b723e */ /* 0x000fe400000010ff */
[----:B------:R-:W-:-:S05]  /*2f20*/  LEA.HI.X R17, R14, UR19, R17, 0x1, P1 ;  /* 0x000000130e117c11 */ /* 0x000fca00088f0c11 */
[----:B------:R1:W-:Y:S02]  /*2f30*/  STG.E desc[UR16][R16.64], R11 ;  /* 0x0000000b10007986 */ /* 0x0003e4000c101910 */
.L_x_2206:
[----:B------:R-:W-:Y:S05]  /*2f40*/  BSYNC.RECONVERGENT B1 ;  /* 0x0000000000017941 */ /* 0x000fea0003800200 */
.L_x_2205:
        /* <DEDUP_REMOVED lines=10> */
[----:B------:R-:W-:-:S03]  /*2ff0*/  FFMA.FTZ R3, R12, R3, R18 ;  /* 0x000000030c037223 */ /* 0x000fc60000010012 */
        /* <DEDUP_REMOVED lines=9> */
.L_x_2208:
[----:B------:R-:W-:Y:S05]  /*3090*/  BSYNC.RECONVERGENT B1 ;  /* 0x0000000000017941 */ /* 0x000fea0003800200 */
.L_x_2207:
        /* <DEDUP_REMOVED lines=10> */
[----:B--2---:R-:W-:-:S03]  /*3140*/  FFMA.FTZ R3, R12, R29, R18 ;  /* 0x0000001d0c037223 */ /* 0x004fc60000010012 */
[----:B------:R-:W-:Y:S01]  /*3150*/  FFMA.FTZ R4, R13, R4, R19 ;  /* 0x000000040d047223 */ /* 0x000fe20000010013 */
[----:B01----:R-:W-:-:S04]  /*3160*/  IMAD R16, R45, UR10, RZ ;  /* 0x0000000a2d107c24 */ /* 0x003fc8000f8e02ff */
[----:B------:R-:W-:Y:S01]  /*3170*/  F2FP.BF16.F32.PACK_AB R3, R4, R3 ;  /* 0x000000030403723e */ /* 0x000fe200000010ff */
[----:B------:R-:W-:-:S04]  /*3180*/  IMAD.WIDE.U32 R14, R35, UR10, R14 ;  /* 0x0000000a230e7c25 */ /* 0x000fc8000f8e000e */
[----:B------:R-:W-:Y:S01]  /*3190*/  IMAD R11, R35, UR11, R16 ;  /* 0x0000000b230b7c24 */ /* 0x000fe2000f8e0210 */
[----:B---3--:R-:W-:-:S04]  /*31a0*/  LEA R16, P1, R14, UR18, 0x1 ;  /* 0x000000120e107c11 */ /* 0x008fc8000f8208ff */
[----:B------:R-:W-:-:S04]  /*31b0*/  IADD3 R11, PT, PT, R15, R11, RZ ;  /* 0x0000000b0f0b7210 */ /* 0x000fc80007ffe0ff */
[----:B------:R-:W-:-:S05]  /*31c0*/  LEA.HI.X R17, R14, UR19, R11, 0x1, P1 ;  /* 0x000000130e117c11 */ /* 0x000fca00088f0c0b */
[----:B------:R3:W-:Y:S02]  /*31d0*/  STG.E desc[UR16][R16.64], R3 ;  /* 0x0000000310007986 */ /* 0x0007e4000c101910 */
.L_x_2210:
[----:B------:R-:W-:Y:S05]  /*31e0*/  BSYNC.RECONVERGENT B1 ;  /* 0x0000000000017941 */ /* 0x000fea0003800200 */
.L_x_2209:
        /* <DEDUP_REMOVED lines=10> */
[----:B0-----:R-:W-:Y:S01]  /*3290*/  FFMA.FTZ R16, R13, R14, R19 ;  /* 0x0000000e0d107223 */ /* 0x001fe20000010013 */
[----:B------:R-:W-:-:S05]  /*32a0*/  FFMA.FTZ R3, R12, R3, R18 ;  /* 0x000000030c037223 */ /* 0x000fca0000010012 */
[----:B------:R-:W-:Y:S01]  /*32b0*/  F2FP.BF16.F32.PACK_AB R3, R16, R3 ;  /* 0x000000031003723e */ /* 0x000fe200000010ff */
[----:B----4-:R-:W-:Y:S02]  /*32c0*/  IMAD R15, R44, UR10, RZ ;  /* 0x0000000a2c0f7c24 */ /* 0x010fe4000f8e02ff */
[----:B------:R-:W-:-:S04]  /*32d0*/  IMAD.WIDE.U32 R4, R40, UR10, R4 ;  /* 0x0000000a28047c25 */ /* 0x000fc8000f8e0004 */
[----:B------:R-:W-:Y:S01]  /*32e0*/  IMAD R15, R40, UR11, R15 ;  /* 0x0000000b280f7c24 */ /* 0x000fe2000f8e020f */
[----:B-1----:R-:W-:-:S03]  /*32f0*/  LEA R14, P1, R4, UR18, 0x1 ;  /* 0x00000012040e7c11 */ /* 0x002fc6000f8208ff */
[----:B------:R-:W-:-:S05]  /*3300*/  IMAD.IADD R15, R5, 0x1, R15 ;  /* 0x00000001050f7824 */ /* 0x000fca00078e020f */
[----:B------:R-:W-:-:S05]  /*3310*/  LEA.HI.X R15, R4, UR19, R15, 0x1, P1 ;  /* 0x00000013040f7c11 */ /* 0x000fca00088f0c0f */
[----:B------:R4:W-:Y:S02]  /*3320*/  STG.E desc[UR16][R14.64], R3 ;  /* 0x000000030e007986 */ /* 0x0009e4000c101910 */
.L_x_2212:
[----:B------:R-:W-:Y:S05]  /*3330*/  BSYNC.RECONVERGENT B1 ;  /* 0x0000000000017941 */ /* 0x000fea0003800200 */
.L_x_2211:
[----:B------:R-:W-:Y:S05]  /*3340*/  @P4 BRA `(.L_x_2213) ;  /* 0x0000001000744947 */ /* 0x000fea0003800000 */
[----:B------:R-:W5:Y:S01]  /*3350*/  LDCU.64 UR10, c[0x0][0x3e0] ;  /* 0x00007c00ff0a77ac */ /* 0x000f620008000a00 */
[----:B------:R-:W-:Y:S01]  /*3360*/  MOV R7, R9 ;  /* 0x0000000900077202 */ /* 0x000fe20000000f00 */
[----:B------:R-:W-:Y:S01]  /*3370*/  FADD.FTZ R27, R27, -UR5 ;  /* 0x800000051b1b7e21 */ /* 0x000fe20008010000 */
[----:B------:R-:W-:Y:S01]  /*3380*/  FADD.FTZ R10, R10, -UR5 ;  /* 0x800000050a0a7e21 */ /* 0x000fe20008010000 */
[----:B------:R-:W0:Y:S02]  /*3390*/  LDCU.64 UR12, c[0x0][0x380] ;  /* 0x00007000ff0c77ac */ /* 0x000e240008000a00 */
[----:B------:R-:W-:Y:S01]  /*33a0*/  FMUL.FTZ R27, R27, UR8 ;  /* 0x000000081b1b7c20 */ /* 0x000fe20008410000 */
[----:B------:R-:W-:-:S03]  /*33b0*/  FMUL.FTZ R10, R10, UR8 ;  /* 0x000000080a0a7c20 */ /* 0x000fc60008410000 */
[----:B--234-:R-:W-:Y:S01]  /*33c0*/  FFMA.FTZ R3, R12, R27, R18 ;  /* 0x0000001b0c037223 */ /* 0x01cfe20000010012 */
[----:B------:R-:W-:-:S05]  /*33d0*/  FFMA.FTZ R10, R13, R10, R19 ;  /* 0x0000000a0d0a7223 */ /* 0x000fca0000010013 */
[----:B------:R-:W-:Y:S01]  /*33e0*/  F2FP.BF16.F32.PACK_AB R3, R10, R3 ;  /* 0x000000030a03723e */ /* 0x000fe200000010ff */
[----:B-----5:R-:W-:Y:S02]  /*33f0*/  IMAD R4, R43, UR10, RZ ;  /* 0x0000000a2b047c24 */ /* 0x020fe4000f8e02ff */
[----:B------:R-:W-:-:S04]  /*3400*/  IMAD.WIDE.U32 R6, R39, UR10, R6 ;  /* 0x0000000a27067c25 */ /* 0x000fc8000f8e0006 */
[----:B------:R-:W-:Y:S01]  /*3410*/  IMAD R5, R39, UR11, R4 ;  /* 0x0000000b27057c24 */ /* 0x000fe2000f8e0204 */
[----:B0-----:R-:W-:-:S04]  /*3420*/  LEA R4, P1, R6, UR12, 0x1 ;  /* 0x0000000c06047c11 */ /* 0x001fc8000f8208ff */
[----:B------:R-:W-:-:S04]  /*3430*/  IADD3 R5, PT, PT, R7, R5, RZ ;  /* 0x0000000507057210 */ /* 0x000fc80007ffe0ff */
[----:B------:R-:W-:-:S05]  /*3440*/  LEA.HI.X R5, R6, UR13, R5, 0x1, P1 ;  /* 0x0000000d06057c11 */ /* 0x000fca00088f0c05 */
[----:B------:R0:W-:Y:S01]  /*3450*/  STG.E desc[UR16][R4.64], R3 ;  /* 0x0000000304007986 */ /* 0x0001e2000c101910 */
[----:B------:R-:W-:Y:S05]  /*3460*/  BRA `(.L_x_2213) ;  /* 0x00000010002c7947 */ /* 0x000fea0003800000 */
.L_x_2198:
[----:B------:R-:W0:Y:S01]  /*3470*/  LDCU.64 UR18, c[0x0][0x3e8] ;  /* 0x00007d00ff1277ac */ /* 0x000e220008000a00 */
[----:B------:R-:W-:Y:S01]  /*3480*/  SHF.R.S32.HI R14, RZ, 0x1f, R42 ;  /* 0x0000001fff0e7819 */ /* 0x000fe2000001142a */
[----:B------:R-:W-:Y:S01]  /*3490*/  BSSY.RECONVERGENT B1, `(.L_x_2214) ;  /* 0x0000023000017945 */ /* 0x000fe20003800200 */
[----:B0-----:R-:W-:Y:S02]  /*34a0*/  ISETP.GE.U32.AND P2, PT, R42, UR18, PT ;  /* 0x000000122a007c0c */ /* 0x001fe4000bf46070 */
[----:B------:R-:W-:Y:S02]  /*34b0*/  ISETP.GE.U32.AND P5, PT, R38, UR18, PT ;  /* 0x0000001226007c0c */ /* 0x000fe4000bfa6070 */
[----:B------:R-:W-:Y:S02]  /*34c0*/  ISETP.GE.U32.AND P6, PT, R37, UR18, PT ;  /* 0x0000001225007c0c */ /* 0x000fe4000bfc6070 */
[----:B------:R-:W-:Y:S01]  /*34d0*/  ISETP.GE.AND.EX P2, PT, R14, UR19, PT, P2 ;  /* 0x000000130e007c0c */ /* 0x000fe2000bf46320 */
[----:B------:R-:W-:-:S12]  /*34e0*/  @P1 BRA `(.L_x_2215) ;  /* 0x0000000000741947 */ /* 0x000fd80003800000 */
[----:B------:R-:W-:Y:S01]  /*34f0*/  FADD.FTZ R26, R26, -UR5 ;  /* 0x800000051a1a7e21 */ /* 0x000fe20008010000 */
[----:B------:R-:W-:Y:S01]  /*3500*/  FADD.FTZ R34, R34, -UR5 ;  /* 0x8000000522227e21 */ /* 0x000fe20008010000 */
[----:B------:R-:W0:Y:S01]  /*3510*/  LDCU.64 UR10, c[0x0][0x3e0] ;  /* 0x00007c00ff0a77ac */ /* 0x000e220008000a00 */
[----:B------:R-:W-:Y:S01]  /*3520*/  SHF.R.S32.HI R22, RZ, 0x1f, R0 ;  /* 0x0000001fff167819 */ /* 0x000fe20000011400 */
[----:B------:R-:W-:Y:S01]  /*3530*/  FMUL.FTZ R26, R26, UR8 ;  /* 0x000000081a1a7c20 */ /* 0x000fe20008410000 */
[----:B------:R-:W-:Y:S01]  /*3540*/  FMUL.FTZ R15, R34, UR8 ;  /* 0x00000008220f7c20 */ /* 0x000fe20008410000 */
        /* <DEDUP_REMOVED lines=8> */
[----:B------:R-:W-:Y:S02]  /*35d0*/  IMAD R22, R0, UR11, R22 ;  /* 0x0000000b00167c24 */ /* 0x000fe4000f8e0216 */
[----:B--2---:R-:W-:Y:S01]  /*35e0*/  FADD.FTZ R15, R15, 1 ;  /* 0x3f8000000f0f7421 */ /* 0x004fe20000010000 */
[----:B0-----:R-:W-:-:S03]  /*35f0*/  FADD.FTZ R14, R14, 1 ;  /* 0x3f8000000e0e7421 */ /* 0x001fc60000010000 */
[----:B------:R0:W2:Y:S08]  /*3600*/  MUFU.RCP R20, R15 ;  /* 0x0000000f00147308 */ /* 0x0000b00000001000 */
[----:B------:R3:W4:Y:S01]  /*3610*/  MUFU.RCP R21, R14 ;  /* 0x0000000e00157308 */ /* 0x0007220000001000 */
[----:B0-----:R-:W-:Y:S02]  /*3620*/  MOV R15, R9 ;  /* 0x00000009000f7202 */ /* 0x001fe40000000f00 */
[----:B---3--:R-:W-:Y:S01]  /*3630*/  MOV R14, R6 ;  /* 0x00000006000e7202 */ /* 0x008fe20000000f00 */
[----:B--2---:R-:W-:-:S04]  /*3640*/  FMUL.FTZ R20, R16, R20 ;  /* 0x0000001410147220 */ /* 0x004fc80000410000 */
[----:B------:R-:W-:-:S04]  /*3650*/  IMAD.WIDE.U32 R14, R0, UR10, R14 ;  /* 0x0000000a000e7c25 */ /* 0x000fc8000f8e000e */
[----:B----4-:R-:W-:Y:S01]  /*3660*/  FMUL.FTZ R21, R17, R21 ;  /* 0x0000001511157220 */ /* 0x010fe20000410000 */
[----:B------:R-:W-:Y:S02]  /*3670*/  IADD3 R22, PT, PT, R15, R22, RZ ;  /* 0x000000160f167210 */ /* 0x000fe40007ffe0ff */
[C---:B-1----:R-:W-:Y:S02]  /*3680*/  LEA R16, P1, R14.reuse, UR12, 0x1 ;  /* 0x0000000c0e107c11 */ /* 0x042fe4000f8208ff */
[----:B------:R-:W-:Y:S02]  /*3690*/  F2FP.BF16.F32.PACK_AB R21, R21, R20 ;  /* 0x000000141515723e */ /* 0x000fe400000010ff */
[----:B------:R-:W-:-:S05]  /*36a0*/  LEA.HI.X R17, R14, UR13, R22, 0x1, P1 ;  /* 0x0000000d0e117c11 */ /* 0x000fca00088f0c16 */
[----:B------:R0:W-:Y:S04]  /*36b0*/  STG.E desc[UR16][R16.64], R21 ;  /* 0x0000001510007986 */ /* 0x0001e8000c101910 */
.L_x_2215:
[----:B------:R-:W-:Y:S05]  /*36c0*/  BSYNC.RECONVERGENT B1 ;  /* 0x0000000000017941 */ /* 0x000fea0003800200 */
.L_x_2214:
[----:B------:R-:W-:Y:S04]  /*36d0*/  BSSY.RECONVERGENT B1, `(.L_x_2216) ;  /* 0x000001f000017945 */ /* 0x000fe80003800200 */
[----:B------:R-:W-:Y:S05]  /*36e0*/  @P2 BRA `(.L_x_2217) ;  /* 0x0000000000742947 */ /* 0x000fea0003800000 */
[----:B------:R-:W-:Y:S01]  /*36f0*/  FADD.FTZ R33, R33, -UR5 ;  /* 0x8000000521217e21 */ /* 0x000fe20008010000 */
[----:B------:R-:W-:Y:S01]  /*3700*/  FADD.FTZ R25, R25, -UR5 ;  /* 0x8000000519197e21 */ /* 0x000fe20008010000 */
[----:B------:R-:W1:Y:S01]  /*3710*/  LDCU.64 UR10, c[0x0][0x3e0] ;  /* 0x00007c00ff0a77ac */ /* 0x000e620008000a00 */
[----:B------:R-:W-:Y:S01]  /*3720*/  SHF.R.S32.HI R22, RZ, 0x1f, R42 ;  /* 0x0000001fff167819 */ /* 0x000fe2000001142a */
[----:B------:R-:W-:Y:S01]  /*3730*/  FMUL.FTZ R33, R33, UR8 ;  /* 0x0000000821217c20 */ /* 0x000fe20008410000 */
[----:B------:R-:W-:Y:S01]  /*3740*/  FMUL.FTZ R14, R25, UR8 ;  /* 0x00000008190e7c20 */ /* 0x000fe20008410000 */
[----:B------:R-:W2:Y:S02]  /*3750*/  LDCU.64 UR12, c[0x0][0x380] ;  /* 0x00007000ff0c77ac */ /* 0x000ea40008000a00 */
[----:B------:R-:W-:Y:S01]  /*3760*/  FFMA.FTZ R20, R12, R33, R18 ;  /* 0x000000210c147223 */ /* 0x000fe20000010012 */
[----:B0-----:R-:W-:-:S03]  /*3770*/  FFMA.FTZ R17, R13, R14, R19 ;  /* 0x0000000e0d117223 */ /* 0x001fc60000010013 */
[----:B------:R-:W-:Y:S01]  /*3780*/  FMUL.FTZ R15, R20, -1.4426950216293334961 ;  /* 0xbfb8aa3b140f7820 */ /* 0x000fe20000410000 */
[----:B------:R-:W-:-:S04]  /*3790*/  FMUL.FTZ R25, R17, -1.4426950216293334961 ;  /* 0xbfb8aa3b11197820 */ /* 0x000fc80000410000 */
[----:B------:R-:W0:Y:S01]  /*37a0*/  MUFU.EX2 R14, R25 ;  /* 0x00000019000e7308 */ /* 0x000e220000000800 */
[----:B-1----:R-:W-:-:S03]  /*37b0*/  IMAD R22, R22, UR10, RZ ;  /* 0x0000000a16167c24 */ /* 0x002fc6000f8e02ff */
[----:B------:R-:W1:Y:S01]  /*37c0*/  MUFU.EX2 R15, R15 ;  /* 0x0000000f000f7308 */ /* 0x000e620000000800 */
[----:B------:R-:W-:Y:S02]  /*37d0*/  IMAD R22, R42, UR11, R22 ;  /* 0x0000000b2a167c24 */ /* 0x000fe4000f8e0216 */
[----:B0-----:R-:W-:Y:S01]  /*37e0*/  FADD.FTZ R26, R14, 1 ;  /* 0x3f8000000e1a7421 */ /* 0x001fe20000010000 */
[----:B------:R-:W-:Y:S01]  /*37f0*/  MOV R14, R6 ;  /* 0x00000006000e7202 */ /* 0x000fe20000000f00 */
[----:B-1----:R-:W-:Y:S02]  /*3800*/  FADD.FTZ R23, R15, 1 ;  /* 0x3f8000000f177421 */ /* 0x002fe40000010000 */
[----:B------:R-:W-:Y:S01]  /*3810*/  MUFU.RCP R16, R26 ;  /* 0x0000001a00107308 */ /* 0x000fe20000001000 */
[----:B------:R-:W-:-:S03]  /*3820*/  MOV R15, R9 ;  /* 0x00000009000f7202 */ /* 0x000fc60000000f00 */
[----:B------:R-:W-:-:S04]  /*3830*/  IMAD.WIDE.U32 R14, R42, UR10, R14 ;  /* 0x0000000a2a0e7c25 */ /* 0x000fc8000f8e000e */
[----:B------:R-:W0:Y:S01]  /*3840*/  MUFU.RCP R21, R23 ;  /* 0x0000001700157308 */ /* 0x000e220000001000 */
[----:B------:R-:W-:Y:S01]  /*3850*/  IADD3 R22, PT, PT, R15, R22, RZ ;  /* 0x000000160f167210 */ /* 0x000fe20007ffe0ff */
[----:B0-----:R-:W-:Y:S01]  /*3860*/  FMUL.FTZ R21, R20, R21 ;  /* 0x0000001514157220 */ /* 0x001fe20000410000 */
[----:B------:R-:W-:Y:S01]  /*3870*/  FMUL.FTZ R20, R17, R16 ;  /* 0x0000001011147220 */ /* 0x000fe20000410000 */
[----:B--2---:R-:W-:-:S04]  /*3880*/  LEA R16, P1, R14, UR12, 0x1 ;  /* 0x0000000c0e107c11 */ /* 0x004fc8000f8208ff */
[----:B------:R-:W-:Y:S02]  /*3890*/  LEA.HI.X R17, R14, UR13, R22, 0x1, P1 ;  /* 0x0000000d0e117c11 */ /* 0x000fe400088f0c16 */
[----:B------:R-:W-:-:S05]  /*38a0*/  F2FP.BF16.F32.PACK_AB R21, R20, R21 ;  /* 0x000000151415723e */ /* 0x000fca00000010ff */
[----:B------:R1:W-:Y:S02]  /*38b0*/  STG.E desc[UR16][R16.64], R21 ;  /* 0x0000001510007986 */ /* 0x0003e4000c101910 */
.L_x_2217:
[----:B------:R-:W-:Y:S05]  /*38c0*/  BSYNC.RECONVERGENT B1 ;  /* 0x0000000000017941 */ /* 0x000fea0003800200 */
.L_x_2216:
        /* <DEDUP_REMOVED lines=17> */
[----:B------:R-:W2:Y:S02]  /*39e0*/  LDCU.64 UR10, c[0x0][0x3e0] ;  /* 0x00007c00ff0a77ac */ /* 0x000ea40008000a00 */
[----:B------:R-:W-:Y:S01]  /*39f0*/  FMUL.FTZ R15, R32, UR8 ;  /* 0x00000008200f7c20 */ /* 0x000fe20008410000 */
[----:B------:R-:W-:Y:S01]  /*3a00*/  FMUL.FTZ R24, R24, UR8 ;  /* 0x0000000818187c20 */ /* 0x000fe20008410000 */
[----:B------:R-:W3:Y:S02]  /*3a10*/  LDCU.64 UR12, c[0x0][0x380] ;  /* 0x00007000ff0c77ac */ /* 0x000ee40008000a00 */
[----:B------:R-:W-:Y:S01]  /*3a20*/  FFMA.FTZ R20, R12, R15, R18 ;  /* 0x0000000f0c147223 */ /* 0x000fe20000010012 */
[----:B01----:R-:W-:Y:S01]  /*3a30*/  FFMA.FTZ R17, R13, R24, R19 ;  /* 0x000000180d117223 */ /* 0x003fe20000010013 */
[----:B------:R-:W-:-:S02]  /*3a40*/  MOV R15, R9 ;  /* 0x00000009000f7202 */ /* 0x000fc40000000f00 */
[----:B------:R-:W-:Y:S01]  /*3a50*/  FMUL.FTZ R14, R20, -1.4426950216293334961 ;  /* 0xbfb8aa3b140e7820 */ /* 0x000fe20000410000 */
[----:B------:R-:W-:-:S05]  /*3a60*/  FMUL.FTZ R24, R17, -1.4426950216293334961 ;  /* 0xbfb8aa3b11187820 */ /* 0x000fca0000410000 */
[----:B------:R-:W0:Y:S01]  /*3a70*/  MUFU.EX2 R14, R14 ;  /* 0x0000000e000e7308 */ /* 0x000e220000000800 */
[----:B--2---:R-:W-:-:S03]  /*3a80*/  IMAD R22, R22, UR10, RZ ;  /* 0x0000000a16167c24 */ /* 0x004fc6000f8e02ff */
[----:B------:R-:W1:Y:S01]  /*3a90*/  MUFU.EX2 R24, R24 ;  /* 0x0000001800187308 */ /* 0x000e620000000800 */
[----:B------:R-:W-:Y:S02]  /*3aa0*/  IMAD R22, R38, UR11, R22 ;  /* 0x0000000b26167c24 */ /* 0x000fe4000f8e0216 */
[----:B0-----:R-:W-:Y:S01]  /*3ab0*/  FADD.FTZ R23, R14, 1 ;  /* 0x3f8000000e177421 */ /* 0x001fe20000010000 */
[----:B------:R-:W-:Y:S02]  /*3ac0*/  IMAD.MOV.U32 R14, RZ, RZ, R6 ;  /* 0x000000ffff0e7224 */ /* 0x000fe400078e0006 */
[----:B-1----:R-:W-:Y:S01]  /*3ad0*/  FADD.FTZ R25, R24, 1 ;  /* 0x3f80000018197421 */ /* 0x002fe20000010000 */
[----:B------:R-:W0:Y:S01]  /*3ae0*/  MUFU.RCP R21, R23 ;  /* 0x0000001700157308 */ /* 0x000e220000001000 */
[----:B------:R-:W-:-:S05]  /*3af0*/  IMAD.WIDE.U32 R14, R38, UR10, R14 ;  /* 0x0000000a260e7c25 */ /* 0x000fca000f8e000e */
[----:B------:R-:W-:Y:S02]  /*3b00*/  IADD3 R15, PT, PT, R15, R22, RZ ;  /* 0x000000160f0f7210 */ /* 0x000fe40007ffe0ff */
[----:B------:R-:W1:Y:S01]  /*3b10*/  MUFU.RCP R16, R25 ;  /* 0x0000001900107308 */ /* 0x000e620000001000 */
[----:B0-----:R-:W-:Y:S01]  /*3b20*/  FMUL.FTZ R21, R20, R21 ;  /* 0x0000001514157220 */ /* 0x001fe20000410000 */
[----:B-1----:R-:W-:Y:S01]  /*3b30*/  FMUL.FTZ R20, R17, R16 ;  /* 0x0000001011147220 */ /* 0x002fe20000410000 */
[----:B---3--:R-:W-:-:S04]  /*3b40*/  LEA R16, P5, R14, UR12, 0x1 ;  /* 0x0000000c0e107c11 */ /* 0x008fc8000f8a08ff */
[----:B------:R-:W-:Y:S02]  /*3b50*/  LEA.HI.X R17, R14, UR13, R15, 0x1, P5 ;  /* 0x0000000d0e117c11 */ /* 0x000fe4000a8f0c0f */
[----:B------:R-:W-:-:S05]  /*3b60*/  F2FP.BF16.F32.PACK_AB R21, R20, R21 ;  /* 0x000000151415723e */ /* 0x000fca00000010ff */
[----:B------:R2:W-:Y:S02]  /*3b70*/  STG.E desc[UR16][R16.64], R21 ;  /* 0x0000001510007986 */ /* 0x0005e4000c101910 */
.L_x_2219:
[----:B------:R-:W-:Y:S05]  /*3b80*/  BSYNC.RECONVERGENT B1 ;  /* 0x0000000000017941 */ /* 0x000fea0003800200 */
.L_x_2218:
[----:B------:R-:W-:Y:S04]  /*3b90*/  BSSY.RECONVERGENT B1, `(.L_x_2220) ;  /* 0x000001e000017945 */ /* 0x000fe80003800200 */
[----:B------:R-:W-:Y:S05]  /*3ba0*/  @P6 BRA `(.L_x_2221) ;  /* 0x0000000000706947 */ /* 0x000fea0003800000 */
[----:B------:R-:W-:Y:S01]  /*3bb0*/  FADD.FTZ R31, R31, -UR5 ;  /* 0x800000051f1f7e21 */ /* 0x000fe20008010000 */
[----:B------:R-:W-:Y:S01]  /*3bc0*/  FADD.FTZ R11, R11, -UR5 ;  /* 0x800000050b0b7e21 */ /* 0x000fe20008010000 */
[----:B------:R-:W3:Y:S01]  /*3bd0*/  LDCU.64 UR10, c[0x0][0x3e0] ;  /* 0x00007c00ff0a77ac */ /* 0x000ee20008000a00 */
[----:B------:R-:W-:Y:S01]  /*3be0*/  MOV R14, R6 ;  /* 0x00000006000e7202 */ /* 0x000fe20000000f00 */
[----:B------:R-:W-:Y:S01]  /*3bf0*/  FMUL.FTZ R31, R31, UR8 ;  /* 0x000000081f1f7c20 */ /* 0x000fe20008410000 */
[----:B012---:R-:W-:Y:S01]  /*3c00*/  FMUL.FTZ R16, R11, UR8 ;  /* 0x000000080b107c20 */ /* 0x007fe20008410000 */
[----:B------:R-:W0:Y:S01]  /*3c10*/  LDCU.64 UR12, c[0x0][0x380] ;  /* 0x00007000ff0c77ac */ /* 0x000e220008000a00 */
[----:B------:R-:W-:Y:S01]  /*3c20*/  MOV R15, R9 ;  /* 0x00000009000f7202 */ /* 0x000fe20000000f00 */
[----:B------:R-:W-:Y:S01]  /*3c30*/  FFMA.FTZ R20, R12, R31, R18 ;  /* 0x0000001f0c147223 */ /* 0x000fe20000010012 */
[----:B------:R-:W-:-:S03]  /*3c40*/  FFMA.FTZ R16, R13, R16, R19 ;  /* 0x000000100d107223 */ /* 0x000fc60000010013 */
[----:B------:R-:W-:Y:S01]  /*3c50*/  FMUL.FTZ R11, R20, -1.4426950216293334961 ;  /* 0xbfb8aa3b140b7820 */ /* 0x000fe20000410000 */
[----:B------:R-:W-:-:S05]  /*3c60*/  FMUL.FTZ R23, R16, -1.4426950216293334961 ;  /* 0xbfb8aa3b10177820 */ /* 0x000fca0000410000 */
[----:B------:R-:W1:Y:S01]  /*3c70*/  MUFU.EX2 R11, R11 ;  /* 0x0000000b000b7308 */ /* 0x000e620000000800 */
[----:B---3--:R-:W-:-:S03]  /*3c80*/  IMAD R26, R26, UR10, RZ ;  /* 0x0000000a1a1a7c24 */ /* 0x008fc6000f8e02ff */
        /* <DEDUP_REMOVED lines=14> */
.L_x_2221:
[----:B------:R-:W-:Y:S05]  /*3d70*/  BSYNC.RECONVERGENT B1 ;  /* 0x0000000000017941 */ /* 0x000fea0003800200 */
.L_x_2220:
        /* <DEDUP_REMOVED lines=8> */
[----:B------:R-:W0:Y:S02]  /*3e00*/  LDCU.64 UR12, c[0x0][0x380] ;  /* 0x00007000ff0c77ac */ /* 0x000e240008000a00 */
[----:B------:R-:W-:Y:S01]  /*3e10*/  FFMA.FTZ R11, R12, R11, R18 ;  /* 0x0000000b0c0b7223 */ /* 0x000fe20000010012 */
[----:B------:R-:W-:-:S03]  /*3e20*/  FFMA.FTZ R3, R13, R16, R19 ;  /* 0x000000100d037223 */ /* 0x000fc60000010013 */
[----:B------:R-:W-:Y:S01]  /*3e30*/  FMUL.FTZ R14, R11, -1.4426950216293334961 ;  /* 0xbfb8aa3b0b0e7820 */ /* 0x000fe20000410000 */
[----:B------:R-:W-:-:S05]  /*3e40*/  FMUL.FTZ R17, R3, -1.4426950216293334961 ;  /* 0xbfb8aa3b03117820 */ /* 0x000fca0000410000 */
[----:B------:R-:W1:Y:S01]  /*3e50*/  MUFU.EX2 R14, R14 ;  /* 0x0000000e000e7308 */ /* 0x000e620000000800 */
[----:B----4-:R-:W-:-:S03]  /*3e60*/  IMAD R21, R33, UR10, RZ ;  /* 0x0000000a21157c24 */ /* 0x010fc6000f8e02ff */
        /* <DEDUP_REMOVED lines=15> */
.L_x_2223:
[----:B------:R-:W-:Y:S05]  /*3f60*/  BSYNC.RECONVERGENT B1 ;  /* 0x0000000000017941 */ /* 0x000fea0003800200 */
.L_x_2222:
[----:B------:R-:W-:Y:S04]  /*3f70*/  BSSY.RECONVERGENT B1, `(.L_x_2224) ;  /* 0x000001e000017945 */ /* 0x000fe80003800200 */
[----:B------:R-:W-:Y:S05]  /*3f80*/  @P2 BRA `(.L_x_2225) ;  /* 0x0000000000702947 */ /* 0x000fea0003800000 */
[----:B------:R-:W-:Y:S01]  /*3f90*/  FADD.FTZ R29, R29, -UR5 ;  /* 0x800000051d1d7e21 */ /* 0x000fe20008010000 */
[----:B------:R-:W-:Y:S01]  /*3fa0*/  FADD.FTZ R3, R4, -UR5 ;  /* 0x8000000504037e21 */ /* 0x000fe20008010000 */
[----:B------:R-:W5:Y:S01]  /*3fb0*/  LDCU.64 UR10, c[0x0][0x3e0] ;  /* 0x00007c00ff0a77ac */ /* 0x000f620008000a00 */
[----:B------:R-:W-:Y:S01]  /*3fc0*/  MOV R15, R9 ;  /* 0x00000009000f7202 */ /* 0x000fe20000000f00 */
[----:B------:R-:W-:Y:S01]  /*3fd0*/  FMUL.FTZ R29, R29, UR8 ;  /* 0x000000081d1d7c20 */ /* 0x000fe20008410000 */
[----:B------:R-:W-:Y:S01]  /*3fe0*/  FMUL.FTZ R14, R3, UR8 ;  /* 0x00000008030e7c20 */ /* 0x000fe20008410000 */
[----:B------:R-:W0:Y:S02]  /*3ff0*/  LDCU.64 UR12, c[0x0][0x380] ;  /* 0x00007000ff0c77ac */ /* 0x000e240008000a00 */
[----:B------:R-:W-:Y:S01]  /*4000*/  FFMA.FTZ R4, R12, R29, R18 ;  /* 0x0000001d0c047223 */ /* 0x000fe20000010012 */
[----:B------:R-:W-:Y:S01]  /*4010*/  FFMA.FTZ R3, R13, R14, R19 ;  /* 0x0000000e0d037223 */ /* 0x000fe20000010013 */
[----:B------:R-:W-:-:S02]  /*4020*/  IMAD.MOV.U32 R14, RZ, RZ, R6 ;  /* 0x000000ffff0e7224 */ /* 0x000fc400078e0006 */
[----:B----4-:R-:W-:Y:S01]  /*4030*/  FMUL.FTZ R11, R4, -1.4426950216293334961 ;  /* 0xbfb8aa3b040b7820 */ /* 0x010fe20000410000 */
[----:B------:R-:W-:-:S05]  /*4040*/  FMUL.FTZ R20, R3, -1.4426950216293334961 ;  /* 0xbfb8aa3b03147820 */ /* 0x000fca0000410000 */
[----:B------:R-:W0:Y:S01]  /*4050*/  MUFU.EX2 R11, R11 ;  /* 0x0000000b000b7308 */ /* 0x000e220000000800 */
[----:B-----5:R-:W-:-:S03]  /*4060*/  IMAD R24, R45, UR10, RZ ;  /* 0x0000000a2d187c24 */ /* 0x020fc6000f8e02ff */
[----:B------:R-:W4:Y:S01]  /*4070*/  MUFU.EX2 R20, R20 ;  /* 0x0000001400147308 */ /* 0x000f220000000800 */
[----:B------:R-:W-:-:S04]  /*4080*/  IMAD.WIDE.U32 R14, R35, UR10, R14 ;  /* 0x0000000a230e7c25 */ /* 0x000fc8000f8e000e */
[----:B0123--:R-:W-:Y:S01]  /*4090*/  FADD.FTZ R16, R11, 1 ;  /* 0x3f8000000b107421 */ /* 0x00ffe20000010000 */
[----:B------:R-:W-:Y:S02]  /*40a0*/  IMAD R11, R35, UR11, R24 ;  /* 0x0000000b230b7c24 */ /* 0x000fe4000f8e0218 */
[----:B----4-:R-:W-:Y:S01]  /*40b0*/  FADD.FTZ R21, R20, 1 ;  /* 0x3f80000014157421 */ /* 0x010fe20000010000 */
        /* <DEDUP_REMOVED lines=9> */
.L_x_2225:
[----:B------:R-:W-:Y:S05]  /*4150*/  BSYNC.RECONVERGENT B1 ;  /* 0x0000000000017941 */ /* 0x000fea0003800200 */
.L_x_2224:
        /* <DEDUP_REMOVED lines=9> */
[----:B------:R-:W-:Y:S01]  /*41f0*/  FFMA.FTZ R3, R12, R3, R18 ;  /* 0x000000030c037223 */ /* 0x000fe20000010012 */
[----:B----4-:R-:W-:-:S03]  /*4200*/  FFMA.FTZ R11, R13, R14, R19 ;  /* 0x0000000e0d0b7223 */ /* 0x010fc60000010013 */
[----:B------:R-:W-:Y:S01]  /*4210*/  FMUL.FTZ R4, R3, -1.4426950216293334961 ;  /* 0xbfb8aa3b03047820 */ /* 0x000fe20000410000 */
[----:B------:R-:W-:-:S05]  /*4220*/  FMUL.FTZ R15, R11, -1.4426950216293334961 ;  /* 0xbfb8aa3b0b0f7820 */ /* 0x000fca0000410000 */
[----:B------:R-:W4:Y:S01]  /*4230*/  MUFU.EX2 R4, R4 ;  /* 0x0000000400047308 */ /* 0x000f220000000800 */
[----:B-123--:R-:W-:-:S03]  /*4240*/  IMAD R17, R44, UR10, RZ ;  /* 0x0000000a2c117c24 */ /* 0x00efc6000f8e02ff */
[----:B------:R-:W1:Y:S01]  /*4250*/  MUFU.EX2 R15, R15 ;  /* 0x0000000f000f7308 */ /* 0x000e620000000800 */
[----:B------:R-:W-:Y:S02]  /*4260*/  IMAD R17, R40, UR11, R17 ;  /* 0x0000000b28117c24 */ /* 0x000fe4000f8e0211 */
[----:B----4-:R-:W-:Y:S01]  /*4270*/  FADD.FTZ R14, R4, 1 ;  /* 0x3f800000040e7421 */ /* 0x010fe20000010000 */
        /* <DEDUP_REMOVED lines=12> */
.L_x_2227:
[----:B------:R-:W-:Y:S05]  /*4340*/  BSYNC.RECONVERGENT B1 ;  /* 0x0000000000017941 */ /* 0x000fea0003800200 */
.L_x_2226:
[----:B------:R-:W-:Y:S05]  /*4350*/  @P4 BRA `(.L_x_2213) ;  /* 0x0000000000704947 */ /* 0x000fea0003800000 */
[----:B------:R-:W-:Y:S01]  /*4360*/  FADD.FTZ R27, R27, -UR5 ;  /* 0x800000051b1b7e21 */ /* 0x000fe20008010000 */
[----:B------:R-:W-:Y:S01]  /*4370*/  FADD.FTZ R10, R10, -UR5 ;  /* 0x800000050a0a7e21 */ /* 0x000fe20008010000 */
[----:B------:R-:W5:Y:S01]  /*4380*/  LDCU.64 UR10, c[0x0][0x3e0] ;  /* 0x00007c00ff0a77ac */ /* 0x000f620008000a00 */
[----:B------:R-:W-:Y:S01]  /*4390*/  MOV R4, R6 ;  /* 0x0000000600047202 */ /* 0x000fe20000000f00 */
[----:B------:R-:W-:Y:S01]  /*43a0*/  FMUL.FTZ R27, R27, UR8 ;  /* 0x000000081b1b7c20 */ /* 0x000fe20008410000 */
[----:B------:R-:W-:Y:S01]  /*43b0*/  FMUL.FTZ R10, R10, UR8 ;  /* 0x000000080a0a7c20 */ /* 0x000fe20008410000 */
[----:B------:R-:W1:Y:S01]  /*43c0*/  LDCU.64 UR12, c[0x0][0x380] ;  /* 0x00007000ff0c77ac */ /* 0x000e620008000a00 */
[----:B------:R-:W-:Y:S01]  /*43d0*/  MOV R5, R9 ;  /* 0x0000000900057202 */ /* 0x000fe20000000f00 */
[----:B------:R-:W-:Y:S01]  /*43e0*/  FFMA.FTZ R12, R12, R27, R18 ;  /* 0x0000001b0c0c7223 */ /* 0x000fe20000010012 */
[----:B------:R-:W-:-:S03]  /*43f0*/  FFMA.FTZ R13, R13, R10, R19 ;  /* 0x0000000a0d0d7223 */ /* 0x000fc60000010013 */
[----:B0-----:R-:W-:Y:S01]  /*4400*/  FMUL.FTZ R3, R12, -1.4426950216293334961 ;  /* 0xbfb8aa3b0c037820 */ /* 0x001fe20000410000 */
[----:B------:R-:W-:-:S05]  /*4410*/  FMUL.FTZ R8, R13, -1.4426950216293334961 ;  /* 0xbfb8aa3b0d087820 */ /* 0x000fca0000410000 */
[----:B------:R-:W0:Y:S01]  /*4420*/  MUFU.EX2 R3, R3 ;  /* 0x0000000300037308 */ /* 0x000e220000000800 */
[----:B-----5:R-:W-:-:S03]  /*4430*/  IMAD R14, R43, UR10, RZ ;  /* 0x0000000a2b0e7c24 */ /* 0x020fc6000f8e02ff */
[----:B------:R-:W5:Y:S01]  /*4440*/  MUFU.EX2 R8, R8 ;  /* 0x0000000800087308 */ /* 0x000f620000000800 */
[----:B------:R-:W-:-:S04]  /*4450*/  IMAD.WIDE.U32 R4, R39, UR10, R4 ;  /* 0x0000000a27047c25 */ /* 0x000fc8000f8e0004 */
[----:B------:R-:W-:Y:S01]  /*4460*/  IMAD R9, R39, UR11, R14 ;  /* 0x0000000b27097c24 */ /* 0x000fe2000f8e020e */
[----:B-1----:R-:W-:Y:S01]  /*4470*/  LEA R6, P1, R4, UR12, 0x1 ;  /* 0x0000000c04067c11 */ /* 0x002fe2000f8208ff */
[----:B0-----:R-:W-:-:S03]  /*4480*/  FADD.FTZ R7, R3, 1 ;  /* 0x3f80000003077421 */ /* 0x001fc60000010000 */
[----:B------:R-:W-:Y:S01]  /*4490*/  IADD3 R9, PT, PT, R5, R9, RZ ;  /* 0x0000000905097210 */ /* 0x000fe20007ffe0ff */
[----:B-----5:R-:W-:Y:S02]  /*44a0*/  FADD.FTZ R10, R8, 1 ;  /* 0x3f800000080a7421 */ /* 0x020fe40000010000 */
[----:B------:R-:W0:Y:S08]  /*44b0*/  MUFU.RCP R7, R7 ;  /* 0x0000000700077308 */ /* 0x000e300000001000 */
[----:B------:R-:W1:Y:S01]  /*44c0*/  MUFU.RCP R10, R10 ;  /* 0x0000000a000a7308 */ /* 0x000e620000001000 */
[----:B0-----:R-:W-:Y:S01]  /*44d0*/  FMUL.FTZ R3, R12, R7 ;  /* 0x000000070c037220 */ /* 0x001fe20000410000 */
[----:B------:R-:W-:Y:S01]  /*44e0*/  LEA.HI.X R7, R4, UR13, R9, 0x1, P1 ;  /* 0x0000000d04077c11 */ /* 0x000fe200088f0c09 */
[----:B-1----:R-:W-:-:S05]  /*44f0*/  FMUL.FTZ R8, R13, R10 ;  /* 0x0000000a0d087220 */ /* 0x002fca0000410000 */
[----:B------:R-:W-:-:S05]  /*4500*/  F2FP.BF16.F32.PACK_AB R3, R8, R3 ;  /* 0x000000030803723e */ /* 0x000fca00000010ff */
[----:B------:R0:W-:Y:S02]  /*4510*/  STG.E desc[UR16][R6.64], R3 ;  /* 0x0000000306007986 */ /* 0x0001e4000c101910 */
.L_x_2213:
[----:B------:R-:W-:Y:S05]  /*4520*/  BSYNC.RECONVERGENT B0 ;  /* 0x0000000000007941 */ /* 0x000fea0003800200 */
.L_x_2197:
[----:B------:R-:W5:Y:S01]  /*4530*/  LDCU UR5, c[0x0][0x3f8] ;  /* 0x00007f00ff0577ac */ /* 0x000f620008000800 */
[----:B------:R-:W5:Y:S01]  /*4540*/  LDCU UR8, c[0x0][0x3c8] ;  /* 0x00007900ff0877ac */ /* 0x000f620008000800 */
[----:B------:R-:W-:Y:S02]  /*4550*/  UIADD3 UR7, UPT, UPT, UR20, UR7, URZ ;  /* 0x0000000714077290 */ /* 0x000fe4000fffe0ff */
[----:B------:R-:W-:Y:S02]  /*4560*/  UIADD3 UR4, UPT, UPT, UR4, 0x1, URZ ;  /* 0x0000000104047890 */ /* 0x000fe4000fffe0ff */
[----:B-----5:R-:W-:-:S04]  /*4570*/  UIMAD UR5, UR5, UR8, URZ ;  /* 0x00000008050572a4 */ /* 0x020fc8000f8e02ff */
[----:B------:R-:W-:-:S09]  /*4580*/  UISETP.GE.AND UP0, UPT, UR7, UR5, UPT ;  /* 0x000000050700728c */ /* 0x000fd2000bf06270 */
[----:B------:R-:W-:Y:S05]  /*4590*/  BRA.U !UP0, `(.L_x_2228) ;  /* 0xffffffbd08547547 */ /* 0x000fea000b83ffff */
[----:B------:R-:W-:Y:S05]  /*45a0*/  EXIT ;  /* 0x000000000000794d */ /* 0x000fea0003800000 */
.L_x_2229:
        /* <DEDUP_REMOVED lines=13> */
.L_x_4534:


//--------------------- .text._Z35group_norm_nhwc_fwd_one_pass_kernelI11Bf16IOBf16WLi256ELi80ELi640EEv26Group_norm_nhwc_fwd_params --------------------------
	.section	.text._Z35group_norm_nhwc_fwd_one_pass_kernelI11Bf16IOBf16WLi256ELi80ELi640EEv26Group_norm_nhwc_fwd_params,"ax",@progbits
	.align	128
        .global         _Z35group_norm_nhwc_fwd_one_pass_kernelI11Bf16IOBf16WLi256ELi80ELi640EEv26Group_norm_nhwc_fwd_params
        .type           _Z35group_norm_nhwc_fwd_one_pass_kernelI11Bf16IOBf16WLi256ELi80ELi640EEv26Group_norm_nhwc_fwd_params,@function
        .size           _Z35group_norm_nhwc_fwd_one_pass_kernelI11Bf16IOBf16WLi256ELi80ELi640EEv26Group_norm_nhwc_fwd_params,(.L_x_4535 - _Z35group_norm_nhwc_fwd_one_pass_kernelI11Bf16IOBf16WLi256ELi80ELi640EEv26Group_norm_nhwc_fwd_params)
        .other          _Z35group_norm_nhwc_fwd_one_pass_kernelI11Bf16IOBf16WLi256ELi80ELi640EEv26Group_norm_nhwc_fwd_params,@"STO_CUDA_ENTRY STV_DEFAULT"
_Z35group_norm_nhwc_fwd_one_pass_kernelI11Bf16IOBf16WLi256ELi80ELi640EEv26Group_norm_nhwc_fwd_params:
.text._Z35group_norm_nhwc_fwd_one_pass_kernelI11Bf16IOBf16WLi256ELi80ELi640EEv26Group_norm_nhwc_fwd_params:
        /* <DEDUP_REMOVED lines=43> */
.L_x_2305:
[----:B0-----:R-:W0:Y:S01]  /*02b0*/  LDC R10, c[0x0][0x3f8] ;  /* 0x0000fe00ff0a7b82 */ /* 0x001e220000000800 */
[----:B-1----:R-:W1:Y:S01]  /*02c0*/  LDCU UR8, c[0x0][0x404] ;  /* 0x00008080ff0877ac */ /* 0x002e620008000800 */
[----:B------:R-:W-:Y:S01]  /*02d0*/  LOP3.LUT R70, R52, 0xffff, RZ, 0xc0, !PT ;  /* 0x0000ffff34467812 */ /* 0x000fe200078ec0ff */
[----:B--2---:R-:W2:Y:S01]  /*02e0*/  LDCU.64 UR4, c[0x0][0x3e8] ;  /* 0x00007d00ff0477ac */ /* 0x004ea20008000a00 */
[----:B0--34-:R-:W-:Y:S02]  /*02f0*/  IABS R21, R10 ;  /* 0x0000000a00157213 */ /* 0x019fe40000000000 */
[----:B------:R-:W-:Y:S02]  /*0300*/  ISETP.NE.AND P3, PT, R10, RZ, PT ;  /* 0x000000ff0a00720c */ /* 0x000fe40003f65270 */
[----:B------:R-:W0:Y:S08]  /*0310*/  I2F.RP R6, R21 ;  /* 0x0000001500067306 */ /* 0x000e300000209400 */
[----:B0-----:R-:W0:Y:S02]  /*0320*/  MUFU.RCP R6, R6 ;  /* 0x0000000600067308 */ /* 0x001e240000001000 */
[----:B0-----:R-:W-:-:S06]  /*0330*/  IADD3 R18, PT, PT, R6, 0xffffffe, RZ ;  /* 0x0ffffffe06127810 */ /* 0x001fcc0007ffe0ff */
[----:B------:R0:W3:Y:S02]  /*0340*/  F2I.FTZ.U32.TRUNC.NTZ R19, R18 ;  /* 0x0000001200137305 */ /* 0x0000e4000021f000 */
[----:B0-----:R-:W-:Y:S02]  /*0350*/  MOV R18, RZ ;  /* 0x000000ff00127202 */ /* 0x001fe40000000f00 */
[----:B---3--:R-:W-:-:S05]  /*0360*/  IADD3 R8, PT, PT, RZ, -R19, RZ ;  /* 0x80000013ff087210 */ /* 0x008fca0007ffe0ff */
[----:B------:R-:W-:Y:S01]  /*0370*/  IMAD R23, R8, R21, RZ ;  /* 0x0000001508177224 */ /* 0x000fe200078e02ff */
[----:B------:R-:W-:-:S03]  /*0380*/  IABS R8, R65 ;  /* 0x0000004100087213 */ /* 0x000fc60000000000 */
[----:B------:R-:W-:-:S04]  /*0390*/  IMAD.HI.U32 R19, R19, R23, R18 ;  /* 0x0000001713137227 */ /* 0x000fc800078e0012 */
[----:B-1----:R-:W-:Y:S01]  /*03a0*/  IMAD R23, R3, UR8, R68 ;  /* 0x0000000803177c24 */ /* 0x002fe2000f8e0244 */
[----:B------:R-:W0:Y:S01]  /*03b0*/  LDCU.64 UR8, c[0x0][0x3f0] ;  /* 0x00007e00ff0877ac */ /* 0x000e220008000a00 */
[----:B------:R-:W-:-:S03]  /*03c0*/  IMAD.HI.U32 R19, R19, R8, RZ ;  /* 0x0000000813137227 */ /* 0x000fc600078e00ff */
[----:B------:R-:W-:Y:S02]  /*03d0*/  SHF.R.S32.HI R29, RZ, 0x1f, R23 ;  /* 0x0000001fff1d7819 */ /* 0x000fe40000011417 */
[----:B------:R-:W-:Y:S02]  /*03e0*/  IADD3 R6, PT, PT, -R19, RZ, RZ ;  /* 0x000000ff13067210 */ /* 0x000fe40007ffe1ff */
[C---:B------:R-:W-:Y:S02]  /*03f0*/  IADD3 R35, PT, PT, R23.reuse, 0x40, RZ ;  /* 0x0000004017237810 */ /* 0x040fe40007ffe0ff */
[----:B------:R-:W-:Y:S01]  /*0400*/  IADD3 R39, PT, PT, R23, 0x60, RZ ;  /* 0x0000006017277810 */ /* 0x000fe20007ffe0ff */
[----:B------:R-:W-:Y:S01]  /*0410*/  IMAD R6, R21, R6, R8 ;  /* 0x0000000615067224 */ /* 0x000fe200078e0208 */
[----:B------:R-:W-:Y:S02]  /*0420*/  SHF.R.S32.HI R33, RZ, 0x1f, R35 ;  /* 0x0000001fff217819 */ /* 0x000fe40000011423 */
[----:B------:R-:W-:-:S02]  /*0430*/  SHF.R.S32.HI R37, RZ, 0x1f, R39 ;  /* 0x0000001fff257819 */ /* 0x000fc40000011427 */
[----:B------:R-:W-:Y:S02]  /*0440*/  ISETP.GT.U32.AND P2, PT, R21, R6, PT ;  /* 0x000000061500720c */ /* 0x000fe40003f44070 */
[C---:B------:R-:W-:Y:S02]  /*0450*/  IADD3 R12, PT, PT, R23.reuse, 0x80, RZ ;  /* 0x00000080170c7810 */ /* 0x040fe40007ffe0ff */
[----:B------:R-:W-:Y:S02]  /*0460*/  IADD3 R40, PT, PT, R23, 0x90, RZ ;  /* 0x0000009017287810 */ /* 0x000fe40007ffe0ff */
[----:B--2---:R-:W-:Y:S02]  /*0470*/  ISETP.GE.U32.AND P6, PT, R12, UR4, PT ;  /* 0x000000040c007c0c */ /* 0x004fe4000bfc6070 */
[----:B------:R-:W-:Y:S02]  /*0480*/  SHF.R.S32.HI R41, RZ, 0x1f, R12 ;  /* 0x0000001fff297819 */ /* 0x000fe4000001140c */
[----:B------:R-:W-:-:S02]  /*0490*/  SHF.R.S32.HI R43, RZ, 0x1f, R40 ;  /* 0x0000001fff2b7819 */ /* 0x000fc40000011428 */
[----:B------:R-:W-:Y:S02]  /*04a0*/  ISETP.GE.AND.EX P6, PT, R41, UR5, PT, P6 ;  /* 0x0000000529007c0c */ /* 0x000fe4000bfc6360 */
[-C--:B------:R-:W-:Y:S02]  /*04b0*/  @!P2 IADD3 R6, PT, PT, R6, -R21.reuse, RZ ;  /* 0x800000150606a210 */ /* 0x080fe40007ffe0ff */
[----:B------:R-:W-:Y:S02]  /*04c0*/  @!P2 IADD3 R19, PT, PT, R19, 0x1, RZ ;  /* 0x000000011313a810 */ /* 0x000fe40007ffe0ff */
[----:B------:R-:W-:Y:S02]  /*04d0*/  ISETP.GE.U32.AND P1, PT, R6, R21, PT ;  /* 0x000000150600720c */ /* 0x000fe40003f26070 */
[----:B------:R-:W-:Y:S02]  /*04e0*/  LOP3.LUT R6, R65, R10, RZ, 0x3c, !PT ;  /* 0x0000000a41067212 */ /* 0x000fe400078e3cff */
[----:B------:R-:W-:-:S02]  /*04f0*/  ISETP.GE.U32.AND P2, PT, R23, UR4, PT ;  /* 0x0000000417007c0c */ /* 0x000fc4000bf46070 */
[----:B------:R-:W-:Y:S02]  /*0500*/  ISETP.GE.AND P4, PT, R6, RZ, PT ;  /* 0x000000ff0600720c */ /* 0x000fe40003f86270 */
[----:B------:R-:W-:-:S05]  /*0510*/  ISETP.GE.AND.EX P2, PT, R29, UR5, PT, P2 ;  /* 0x000000051d007c0c */ /* 0x000fca000bf46320 */
[----:B------:R-:W-:-:S04]  /*0520*/  @P1 IADD3 R19, PT, PT, R19, 0x1, RZ ;  /* 0x0000000113131810 */ /* 0x000fc80007ffe0ff */
[----:B------:R-:W-:-:S04]  /*0530*/  MOV R21, R19 ;  /* 0x0000001300157202 */ /* 0x000fc80000000f00 */
[----:B------:R-:W-:Y:S01]  /*0540*/  @!P4 IADD3 R21, PT, PT, -R21, RZ, RZ ;  /* 0x000000ff1515c210 */ /* 0x000fe20007ffe1ff */
[----:B------:R-:W1:Y:S01]  /*0550*/  @!P2 LDC.64 R26, c[0x0][0x3e0] ;  /* 0x0000f800ff1aab82 */ /* 0x000e620000000a00 */
[----:B------:R-:W-:Y:S02]  /*0560*/  @!P3 LOP3.LUT R21, RZ, R10, RZ, 0x33, !PT ;  /* 0x0000000aff15b212 */ /* 0x000fe400078e33ff */
[----:B------:R-:W-:Y:S02]  /*0570*/  ISETP.GE.U32.AND P3, PT, R35, UR4, PT ;  /* 0x0000000423007c0c */ /* 0x000fe4000bf66070 */
[----:B------:R-:W-:Y:S02]  /*0580*/  IADD3 R6, PT, PT, -R21, RZ, RZ ;  /* 0x000000ff15067210 */ /* 0x000fe40007ffe1ff */
[----:B------:R-:W-:Y:S01]  /*0590*/  ISETP.GE.AND.EX P3, PT, R33, UR5, PT, P3 ;  /* 0x0000000521007c0c */ /* 0x000fe2000bf66330 */
[----:B------:R-:W2:Y:S01]  /*05a0*/  @!P2 LDC.64 R18, c[0x0][0x390] ;  /* 0x0000e400ff12ab82 */ /* 0x000ea20000000a00 */
[----:B------:R-:W-:Y:S01]  /*05b0*/  ISETP.GE.U32.AND P4, PT, R39, UR4, PT ;  /* 0x0000000427007c0c */ /* 0x000fe2000bf86070 */
[----:B------:R-:W-:Y:S01]  /*05c0*/  IMAD R67, R10, R6, R65 ;  /* 0x000000060a437224 */ /* 0x000fe200078e0241 */
[----:B------:R-:W-:-:S02]  /*05d0*/  SHF.R.S32.HI R6, RZ, 0x1f, R21 ;  /* 0x0000001fff067819 */ /* 0x000fc40000011415 */
[----:B------:R-:W-:Y:S01]  /*05e0*/  ISETP.GE.AND.EX P4, PT, R37, UR5, PT, P4 ;  /* 0x0000000525007c0c */ /* 0x000fe2000bf86340 */
[----:B------:R-:W-:Y:S02]  /*05f0*/  IMAD R67, R67, 0x50, RZ ;  /* 0x0000005043437824 */ /* 0x000fe400078e02ff */
[----:B0-----:R-:W-:-:S03]  /*0600*/  IMAD R6, R6, UR8, RZ ;  /* 0x0000000806067c24 */ /* 0x001fc6000f8e02ff */
[----:B------:R-:W-:Y:S01]  /*0610*/  IADD3 R70, P1, PT, R67, R70, RZ ;  /* 0x0000004643467210 */ /* 0x000fe20007f3e0ff */
[----:B------:R-:W-:Y:S01]  /*0620*/  IMAD R73, R21, UR9, R6 ;  /* 0x0000000915497c24 */ /* 0x000fe2000f8e0206 */
[----:B------:R-:W0:Y:S02]  /*0630*/  @!P3 LDC.64 R24, c[0x0][0x3e0] ;  /* 0x0000f800ff18bb82 */ /* 0x000e240000000a00 */
[----:B------:R-:W-:Y:S01]  /*0640*/  LEA.HI.X.SX32 R71, R67, RZ, 0x1, P1 ;  /* 0x000000ff43477211 */ /* 0x000fe200008f0eff */
[----:B-1----:R-:W-:Y:S01]  /*0650*/  @!P2 IMAD R6, R29, R26, RZ ;  /* 0x0000001a1d06a224 */ /* 0x002fe200078e02ff */
[----:B------:R-:W-:Y:S01]  /*0660*/  ISETP.GE.U32.AND P1, PT, R40, UR4, PT ;  /* 0x0000000428007c0c */ /* 0x000fe2000bf26070 */
[----:B------:R-:W-:-:S03]  /*0670*/  IMAD.WIDE.U32 R70, R21, UR8, R70 ;  /* 0x0000000815467c25 */ /* 0x000fc6000f8e0046 */
[----:B------:R-:W1:Y:S01]  /*0680*/  @!P3 LDC.64 R28, c[0x0][0x390] ;  /* 0x0000e400ff1cbb82 */ /* 0x000e620000000a00 */
[----:B------:R-:W-:Y:S01]  /*0690*/  ISETP.GE.AND.EX P1, PT, R43, UR5, PT, P1 ;  /* 0x000000052b007c0c */ /* 0x000fe2000bf26310 */
[----:B------:R-:W-:Y:S01]  /*06a0*/  @!P2 IMAD R31, R23, R27, R6 ;  /* 0x0000001b171fa224 */ /* 0x000fe200078e0206 */
[----:B------:R-:W-:Y:S02]  /*06b0*/  IADD3 R73, PT, PT, R71, R73, RZ ;  /* 0x0000004947497210 */ /* 0x000fe40007ffe0ff */
[----:B------:R-:W-:-:S03]  /*06c0*/  @!P2 MOV R72, R70 ;  /* 0x000000460048a202 */ /* 0x000fc60000000f00 */
[----:B------:R-:W3:Y:S02]  /*06d0*/  @!P4 LDC.64 R20, c[0x0][0x3e0] ;  /* 0x0000f800ff14cb82 */ /* 0x000ee40000000a00 */
[----:B------:R-:W-:-:S05]  /*06e0*/  @!P2 IMAD.WIDE.U32 R26, R23, R26, R72 ;  /* 0x0000001a171aa225 */ /* 0x000fca00078e0048 */
[----:B------:R-:W-:Y:S01]  /*06f0*/  @!P2 IADD3 R6, PT, PT, R27, R31, RZ ;  /* 0x0000001f1b06a210 */ /* 0x000fe20007ffe0ff */
[----:B0-----:R-:W-:Y:S01]  /*0700*/  @!P3 IMAD R8, R33, R24, RZ ;  /* 0x000000182108b224 */ /* 0x001fe200078e02ff */
[----:B--2---:R-:W-:-:S04]  /*0710*/  @!P2 LEA R30, P5, R26, R18, 0x1 ;  /* 0x000000121a1ea211 */ /* 0x004fc800078a08ff */
[----:B------:R-:W-:Y:S02]  /*0720*/  @!P2 LEA.HI.X R31, R26, R19, R6, 0x1, P5 ;  /* 0x000000131a1fa211 */ /* 0x000fe400028f0c06 */
[----:B------:R-:W0:Y:S01]  /*0730*/  @!P4 LDC.64 R18, c[0x0][0x390] ;  /* 0x0000e400ff12cb82 */ /* 0x000e220000000a00 */
[----:B------:R-:W-:Y:S02]  /*0740*/  @!P3 MOV R32, R70 ;  /* 0x000000460020b202 */ /* 0x000fe40000000f00 */
[----:B------:R-:W-:Y:S01]  /*0750*/  @!P3 MOV R33, R73 ;  /* 0x000000490021b202 */ /* 0x000fe20000000f00 */
[----:B------:R-:W-:Y:S01]  /*0760*/  @!P3 IMAD R45, R35, R25, R8 ;  /* 0x00000019232db224 */ /* 0x000fe200078e0208 */
[----:B------:R-:W-:-:S03]  /*0770*/  MOV R6, RZ ;  /* 0x000000ff00067202 */ /* 0x000fc60000000f00 */
[----:B------:R-:W2:Y:S01]  /*0780*/  @!P6 LDC.64 R26, c[0x0][0x3e0] ;  /* 0x0000f800ff1aeb82 */ /* 0x000ea20000000a00 */
[----:B------:R-:W-:Y:S01]  /*0790*/  IADD3 R8, PT, PT, R23, 0xa0, RZ ;  /* 0x000000a017087810 */ /* 0x000fe20007ffe0ff */
[----:B------:R-:W-:Y:S01]  /*07a0*/  @!P3 IMAD.WIDE.U32 R32, R35, R24, R32 ;  /* 0x000000182320b225 */ /* 0x000fe200078e0020 */
[----:B------:R-:W-:Y:S01]  /*07b0*/  @!P4 MOV R34, R70 ;  /* 0x000000460022c202 */ /* 0x000fe20000000f00 */
[----:B------:R1:W4:Y:S01]  /*07c0*/  @!P2 LDG.E R6, desc[UR6][R30.64] ;  /* 0x000000061e06a981 */ /* 0x000322000c1e1900 */
[----:B------:R-:W-:Y:S01]  /*07d0*/  @!P4 MOV R35, R73 ;  /* 0x000000490023c202 */ /* 0x000fe20000000f00 */
[-C--:B---3--:R-:W-:Y:S01]  /*07e0*/  @!P4 IMAD R10, R37, R20.reuse, RZ ;  /* 0x00000014250ac224 */ /* 0x088fe200078e02ff */
[----:B------:R-:W-:Y:S01]  /*07f0*/  ISETP.GE.U32.AND P5, PT, R8, UR4, PT ;  /* 0x0000000408007c0c */ /* 0x000fe2000bfa6070 */
[----:B------:R-:W3:Y:S01]  /*0800*/  @!P1 LDC.64 R24, c[0x0][0x3e0] ;  /* 0x0000f800ff189b82 */ /* 0x000ee20000000a00 */
[----:B------:R-:W-:Y:S01]  /*0810*/  SHF.R.S32.HI R37, RZ, 0x1f, R8 ;  /* 0x0000001fff257819 */ /* 0x000fe20000011408 */
[----:B------:R-:W-:Y:S01]  /*0820*/  @!P4 IMAD R47, R39, R21, R10 ;  /* 0x00000015272fc224 */ /* 0x000fe200078e020a */
[----:B------:R-:W-:Y:S01]  /*0830*/  @!P3 IADD3 R10, PT, PT, R33, R45, RZ ;  /* 0x0000002d210ab210 */ /* 0x000fe20007ffe0ff */
[----:B------:R-:W-:Y:S01]  /*0840*/  @!P4 IMAD.WIDE.U32 R34, R39, R20, R34 ;  /* 0x000000142722c225 */ /* 0x000fe200078e0022 */
[----:B------:R-:W-:-:S02]  /*0850*/  ISETP.GE.AND.EX P5, PT, R37, UR5, PT, P5 ;  /* 0x0000000525007c0c */ /* 0x000fc4000bfa6350 */
[C---:B-1----:R-:W-:Y:S01]  /*0860*/  @!P3 LEA R30, P2, R32.reuse, R28, 0x1 ;  /* 0x0000001c201eb211 */ /* 0x042fe200078408ff */
[----:B------:R-:W1:Y:S01]  /*0870*/  @!P6 LDC.64 R20, c[0x0][0x390] ;  /* 0x0000e400ff14eb82 */ /* 0x000e620000000a00 */
[----:B------:R-:W-:Y:S02]  /*0880*/  @!P4 IADD3 R14, PT, PT, R35, R47, RZ ;  /* 0x0000002f230ec210 */ /* 0x000fe40007ffe0ff */
[----:B------:R-:W-:Y:S02]  /*0890*/  @!P3 LEA.HI.X R31, R32, R29, R10, 0x1, P2 ;  /* 0x0000001d201fb211 */ /* 0x000fe400010f0c0a */
[----:B0-----:R-:W-:Y:S02]  /*08a0*/  @!P4 LEA R32, P2, R34, R18, 0x1 ;  /* 0x000000122220c211 */ /* 0x001fe400078408ff */
[----:B------:R-:W-:Y:S01]  /*08b0*/  IADD3 R10, PT, PT, R23, 0xd0, RZ ;  /* 0x000000d0170a7810 */ /* 0x000fe20007ffe0ff */
[----:B------:R-:W0:Y:S01]  /*08c0*/  @!P1 LDC.64 R28, c[0x0][0x390] ;  /* 0x0000e400ff1c9b82 */ /* 0x000e220000000a00 */
[----:B------:R-:W-:-:S02]  /*08d0*/  MOV R16, RZ ;  /* 0x000000ff00107202 */ /* 0x000fc40000000f00 */
[----:B------:R-:W-:Y:S02]  /*08e0*/  @!P4 LEA.HI.X R33, R34, R19, R14, 0x1, P2 ;  /* 0x000000132221c211 */ /* 0x000fe400010f0c0e */
[----:B------:R-:W-:Y:S02]  /*08f0*/  ISETP.GE.U32.AND P2, PT, R10, UR4, PT ;  /* 0x000000040a007c0c */ /* 0x000fe4000bf46070 */
[----:B------:R-:W-:Y:S01]  /*0900*/  SHF.R.S32.HI R45, RZ, 0x1f, R10 ;  /* 0x0000001fff2d7819 */ /* 0x000fe2000001140a */
[----:B--2---:R-:W-:Y:S01]  /*0910*/  @!P6 IMAD R41, R41, R26, RZ ;  /* 0x0000001a2929e224 */ /* 0x004fe200078e02ff */
[----:B------:R-:W-:Y:S01]  /*0920*/  @!P6 MOV R34, R70 ;  /* 0x000000460022e202 */ /* 0x000fe20000000f00 */
[----:B------:R-:W2:Y:S01]  /*0930*/  @!P5 LDC.64 R18, c[0x0][0x3e0] ;  /* 0x0000f800ff12db82 */ /* 0x000ea20000000a00 */
[----:B------:R-:W-:Y:S01]  /*0940*/  @!P6 MOV R35, R73 ;  /* 0x000000490023e202 */ /* 0x000fe20000000f00 */
[----:B------:R1:W5:Y:S01]  /*0950*/  @!P3 LDG.E R16, desc[UR6][R30.64] ;  /* 0x000000061e10b981 */ /* 0x000362000c1e1900 */
[----:B------:R-:W-:Y:S01]  /*0960*/  ISETP.GE.AND.EX P2, PT, R45, UR5, PT, P2 ;  /* 0x000000052d007c0c */ /* 0x000fe2000bf46320 */
[----:B------:R-:W-:Y:S01]  /*0970*/  @!P6 IMAD R41, R12, R27, R41 ;  /* 0x0000001b0c29e224 */ /* 0x000fe200078e0229 */
[----:B------:R-:W-:Y:S01]  /*0980*/  ISETP.GE.U32.AND P3, PT, R64, UR4, PT ;  /* 0x0000000440007c0c */ /* 0x000fe2000bf66070 */
[----:B------:R-:W-:Y:S01]  /*0990*/  @!P6 IMAD.WIDE.U32 R34, R12, R26, R34 ;  /* 0x0000001a0c22e225 */ /* 0x000fe200078e0022 */
[----:B------:R-:W-:-:S02]  /*09a0*/  @!P1 MOV R26, R70 ;  /* 0x00000046001a9202 */ /* 0x000fc40000000f00 */
[----:B------:R-:W-:Y:S01]  /*09b0*/  @!P1 MOV R27, R73 ;  /* 0x00000049001b9202 */ /* 0x000fe20000000f00 */
[-C--:B---3--:R-:W-:Y:S01]  /*09c0*/  @!P1 IMAD R43, R43, R24.reuse, RZ ;  /* 0x000000182b2b9224 */ /* 0x088fe200078e02ff */
[----:B------:R-:W-:Y:S02]  /*09d0*/  MOV R36, RZ ;  /* 0x000000ff00247202 */ /* 0x000fe40000000f00 */
[----:B------:R-:W-:Y:S01]  /*09e0*/  ISETP.GE.AND.EX P3, PT, R7, UR5, PT, P3 ;  /* 0x0000000507007c0c */ /* 0x000fe2000bf66330 */
[C---:B------:R-:W-:Y:S01]  /*09f0*/  @!P1 IMAD R43, R40.reuse, R25, R43 ;  /* 0x00000019282b9224 */ /* 0x040fe200078e022b */
[----:B------:R-:W-:Y:S01]  /*0a00*/  @!P6 IADD3 R12, PT, PT, R35, R41, RZ ;  /* 0x00000029230ce210 */ /* 0x000fe20007ffe0ff */
[----:B------:R-:W-:Y:S01]  /*0a10*/  @!P1 IMAD.WIDE.U32 R40, R40, R24, R26 ;  /* 0x0000001828289225 */ /* 0x000fe200078e001a */
[----:B------:R-:W3:Y:S01]  /*0a20*/  @!P4 LDG.E R36, desc[UR6][R32.64] ;  /* 0x000000062024c981 */ /* 0x000ee2000c1e1900 */
[----:B------:R-:W2:Y:S01]  /*0a30*/  @!P5 LDC.64 R26, c[0x0][0x390] ;  /* 0x0000e400ff1adb82 */ /* 0x000ea20000000a00 */
[----:B-1----:R-:W-:-:S04]  /*0a40*/  @!P6 LEA R30, P4, R34, R20, 0x1 ;  /* 0x00000014221ee211 */ /* 0x002fc800078808ff */
[----:B------:R-:W-:Y:S02]  /*0a50*/  @!P6 LEA.HI.X R31, R34, R21, R12, 0x1, P4 ;  /* 0x00000015221fe211 */ /* 0x000fe400020f0c0c */
[----:B------:R-:W-:Y:S02]  /*0a60*/  CS2R R34, SRZ ;  /* 0x0000000000227805 */ /* 0x000fe4000001ff00 */
[----:B------:R-:W-:Y:S01]  /*0a70*/  @!P1 IADD3 R12, PT, PT, R41, R43, RZ ;  /* 0x0000002b290c9210 */ /* 0x000fe20007ffe0ff */
[----:B------:R-:W1:Y:S01]  /*0a80*/  @!P2 LDC.64 R24, c[0x0][0x3e0] ;  /* 0x0000f800ff18ab82 */ /* 0x000e620000000a00 */
[C---:B0-----:R-:W-:Y:S01]  /*0a90*/  @!P1 LEA R38, P4, R40.reuse, R28, 0x1 ;  /* 0x0000001c28269211 */ /* 0x041fe200078808ff */
[----:B--2---:R-:W-:Y:S01]  /*0aa0*/  @!P5 IMAD R37, R37, R18, RZ ;  /* 0x000000122525d224 */ /* 0x004fe200078e02ff */
[----:B------:R0:W2:Y:S02]  /*0ab0*/  @!P6 LDG.E R35, desc[UR6][R30.64] ;  /* 0x000000061e23e981 */ /* 0x0000a4000c1e1900 */
[----:B------:R-:W-:-:S03]  /*0ac0*/  @!P1 LEA.HI.X R39, R40, R29, R12, 0x1, P4 ;  /* 0x0000001d28279211 */ /* 0x000fc600020f0c0c */
[----:B------:R-:W1:Y:S01]  /*0ad0*/  @!P3 LDC.64 R20, c[0x0][0x3e0] ;  /* 0x0000f800ff14bb82 */ /* 0x000e620000000a00 */
[----:B------:R-:W-:Y:S01]  /*0ae0*/  ISETP.GE.U32.AND P4, PT, R62, UR4, PT ;  /* 0x000000043e007c0c */ /* 0x000fe2000bf86070 */
[----:B------:R-:W-:Y:S01]  /*0af0*/  @!P5 IMAD R37, R8, R19, R37 ;  /* 0x000000130825d224 */ /* 0x000fe200078e0225 */
[----:B------:R-:W-:Y:S01]  /*0b00*/  ISETP.GE.U32.AND P6, PT, R66, UR4, PT ;  /* 0x0000000442007c0c */ /* 0x000fe2000bfc6070 */
[----:B------:R0:W5:Y:S02]  /*0b10*/  @!P1 LDG.E R34, desc[UR6][R38.64] ;  /* 0x0000000626229981 */ /* 0x000164000c1e1900 */
[----:B0-----:R-:W-:Y:S02]  /*0b20*/  @!P5 MOV R30, R70 ;  /* 0x00000046001ed202 */ /* 0x001fe40000000f00 */
[----:B------:R-:W0:Y:S01]  /*0b30*/  @!P2 LDC.64 R28, c[0x0][0x390] ;  /* 0x0000e400ff1cab82 */ /* 0x000e220000000a00 */
[----:B------:R-:W-:Y:S02]  /*0b40*/  @!P5 MOV R31, R73 ;  /* 0x00000049001fd202 */ /* 0x000fe40000000f00 */
[----:B------:R-:W-:-:S02]  /*0b50*/  ISETP.GE.AND.EX P4, PT, R9, UR5, PT, P4 ;  /* 0x0000000509007c0c */ /* 0x000fc4000bf86340 */
[----:B------:R-:W-:Y:S01]  /*0b60*/  ISETP.GE.AND.EX P1, PT, R5, UR5, PT, P6 ;  /* 0x0000000505007c0c */ /* 0x000fe2000bf26360 */
[----:B------:R-:W-:Y:S02]  /*0b70*/  @!P5 IMAD.WIDE.U32 R18, R8, R18, R30 ;  /* 0x000000120812d225 */ /* 0x000fe400078e001e */
[----:B------:R-:W0:Y:S01]  /*0b80*/  @!P3 LDC.64 R30, c[0x0][0x390] ;  /* 0x0000e400ff1ebb82 */ /* 0x000e220000000a00 */
[----:B------:R-:W-:Y:S02]  /*0b90*/  @!P2 MOV R38, R70 ;  /* 0x000000460026a202 */ /* 0x000fe40000000f00 */
[----:B------:R-:W-:Y:S02]  /*0ba0*/  @!P5 IADD3 R8, PT, PT, R19, R37, RZ ;  /* 0x000000251308d210 */ /* 0x000fe40007ffe0ff */
[----:B------:R-:W-:Y:S01]  /*0bb0*/  @!P5 LEA R32, P6, R18, R26, 0x1 ;  /* 0x0000001a1220d211 */ /* 0x000fe200078c08ff */
[----:B-1----:R-:W-:Y:S01]  /*0bc0*/  @!P2 IMAD R45, R45, R24, RZ ;  /* 0x000000182d2da224 */ /* 0x002fe200078e02ff */
[----:B------:R-:W-:-:S02]  /*0bd0*/  @!P2 MOV R39, R73 ;  /* 0x000000490027a202 */ /* 0x000fc40000000f00 */
[----:B------:R-:W-:Y:S02]  /*0be0*/  @!P5 LEA.HI.X R33, R18, R27, R8, 0x1, P6 ;  /* 0x0000001b1221d211 */ /* 0x000fe400030f0c08 */
[----:B------:R-:W1:Y:S01]  /*0bf0*/  @!P4 LDC.64 R26, c[0x0][0x3e0] ;  /* 0x0000f800ff1acb82 */ /* 0x000e620000000a00 */
[C---:B------:R-:W-:Y:S01]  /*0c00*/  @!P2 IMAD R45, R10.reuse, R25, R45 ;  /* 0x000000190a2da224 */ /* 0x040fe200078e022d */
[----:B------:R-:W-:Y:S01]  /*0c10*/  @!P3 MOV R40, R70 ;  /* 0x000000460028b202 */ /* 0x000fe20000000f00 */
[----:B------:R-:W-:Y:S01]  /*0c20*/  @!P2 IMAD.WIDE.U32 R38, R10, R24, R38 ;  /* 0x000000180a26a225 */ /* 0x000fe200078e0026 */
[----:B------:R-:W-:-:S03]  /*0c30*/  @!P3 MOV R41, R73 ;  /* 0x000000490029b202 */ /* 0x000fc60000000f00 */
[-C--:B------:R-:W-:Y:S01]  /*0c40*/  @!P3 IMAD R8, R7, R20.reuse, RZ ;  /* 0x000000140708b224 */ /* 0x080fe200078e02ff */
[----:B------:R-:W1:Y:S01]  /*0c50*/  @!P1 LDC.64 R24, c[0x0][0x3e0] ;  /* 0x0000f800ff189b82 */ /* 0x000e620000000a00 */
[----:B------:R-:W-:Y:S01]  /*0c60*/  MOV R51, RZ ;  /* 0x000000ff00337202 */ /* 0x000fe20000000f00 */
[----:B------:R-:W-:Y:S01]  /*0c70*/  @!P3 IMAD.WIDE.U32 R40, R64, R20, R40 ;  /* 0x000000144028b225 */ /* 0x000fe200078e0028 */
[----:B0-----:R-:W-:-:S03]  /*0c80*/  @!P2 LEA R18, P6, R38, R28, 0x1 ;  /* 0x0000001c2612a211 */ /* 0x001fc600078c08ff */
[----:B------:R-:W-:Y:S01]  /*0c90*/  @!P3 IMAD R37, R64, R21, R8 ;  /* 0x000000154025b224 */ /* 0x000fe200078e0208 */
[----:B------:R-:W-:Y:S01]  /*0ca0*/  @!P2 IADD3 R8, PT, PT, R39, R45, RZ ;  /* 0x0000002d2708a210 */ /* 0x000fe20007ffe0ff */
[----:B------:R-:W0:Y:S01]  /*0cb0*/  @!P4 LDC.64 R20, c[0x0][0x390] ;  /* 0x0000e400ff14cb82 */ /* 0x000e220000000a00 */
[----:B------:R1:W5:Y:S01]  /*0cc0*/  @!P5 LDG.E R51, desc[UR6][R32.64] ;  /* 0x000000062033d981 */ /* 0x000362000c1e1900 */
[----:B------:R-:W-:Y:S02]  /*0cd0*/  ISETP.GE.U32.AND P5, PT, R60, UR4, PT ;  /* 0x000000043c007c0c */ /* 0x000fe4000bfa6070 */
[----:B------:R-:W-:Y:S02]  /*0ce0*/  @!P2 LEA.HI.X R19, R38, R29, R8, 0x1, P6 ;  /* 0x0000001d2613a211 */ /* 0x000fe400030f0c08 */
[----:B------:R-:W-:Y:S02]  /*0cf0*/  @!P3 IADD3 R8, PT, PT, R41, R37, RZ ;  /* 0x000000252908b210 */ /* 0x000fe40007ffe0ff */
[----:B------:R-:W0:Y:S01]  /*0d00*/  @!P1 LDC.64 R28, c[0x0][0x390] ;  /* 0x0000e400ff1c9b82 */ /* 0x000e220000000a00 */
[----:B------:R-:W-:-:S02]  /*0d10*/  @!P3 LEA R30, P6, R40, R30, 0x1 ;  /* 0x0000001e281eb211 */ /* 0x000fc400078c08ff */
[----:B------:R-:W-:Y:S02]  /*0d20*/  ISETP.GE.AND.EX P5, PT, R11, UR5, PT, P5 ;  /* 0x000000050b007c0c */ /* 0x000fe4000bfa6350 */
[----:B------:R-:W-:Y:S02]  /*0d30*/  @!P3 LEA.HI.X R31, R40, R31, R8, 0x1, P6 ;  /* 0x0000001f281fb211 */ /* 0x000fe400030f0c08 */
[----:B------:R-:W-:Y:S01]  /*0d40*/  MOV R8, RZ ;  /* 0x000000ff00087202 */ /* 0x000fe20000000f00 */
[----:B-1----:R-:W-:Y:S01]  /*0d50*/  @!P4 IMAD R12, R9, R26, RZ ;  /* 0x0000001a090cc224 */ /* 0x002fe200078e02ff */
[----:B------:R-:W-:Y:S02]  /*0d60*/  @!P4 MOV R32, R70 ;  /* 0x000000460020c202 */ /* 0x000fe40000000f00 */
[----:B------:R-:W-:Y:S01]  /*0d70*/  @!P4 MOV R33, R73 ;  /* 0x000000490021c202 */ /* 0x000fe20000000f00 */
[----:B------:R-:W-:Y:S01]  /*0d80*/  @!P1 IMAD R10, R5, R24, RZ ;  /* 0x00000018050a9224 */ /* 0x000fe200078e02ff */
[----:B------:R1:W5:Y:S01]  /*0d90*/  @!P3 LDG.E R8, desc[UR6][R30.64] ;  /* 0x000000061e08b981 */ /* 0x000362000c1e1900 */
[----:B------:R-:W-:Y:S01]  /*0da0*/  @!P4 IMAD R39, R62, R27, R12 ;  /* 0x0000001b3e27c224 */ /* 0x000fe200078e020c */
[----:B------:R-:W-:Y:S01]  /*0db0*/  ISETP.GE.U32.AND P6, PT, R58, UR4, PT ;  /* 0x000000043a007c0c */ /* 0x000fe2000bfc6070 */
[----:B------:R-:W-:-:S02]  /*0dc0*/  @!P4 IMAD.WIDE.U32 R32, R62, R26, R32 ;  /* 0x0000001a3e20c225 */ /* 0x000fc400078e0020 */
[----:B------:R-:W0:Y:S01]  /*0dd0*/  @!P5 LDC.64 R26, c[0x0][0x3e0] ;  /* 0x0000f800ff1adb82 */ /* 0x000e220000000a00 */
[----:B-1----:R-:W-:Y:S02]  /*0de0*/  @!P1 MOV R30, R70 ;  /* 0x00000046001e9202 */ /* 0x002fe40000000f00 */
[----:B------:R-:W-:Y:S01]  /*0df0*/  @!P1 MOV R31, R73 ;  /* 0x00000049001f9202 */ /* 0x000fe20000000f00 */
[C---:B------:R-:W-:Y:S01]  /*0e00*/  @!P1 IMAD R37, R66.reuse, R25, R10 ;  /* 0x0000001942259224 */ /* 0x040fe200078e020a */
[----:B------:R-:W-:Y:S02]  /*0e10*/  ISETP.GE.AND.EX P6, PT, R13, UR5, PT, P6 ;  /* 0x000000050d007c0c */ /* 0x000fe4000bfc6360 */
[----:B------:R-:W-:Y:S01]  /*0e20*/  @!P4 IADD3 R10, PT, PT, R33, R39, RZ ;  /* 0x00000027210ac210 */ /* 0x000fe20007ffe0ff */
[----:B------:R-:W-:Y:S01]  /*0e30*/  @!P1 IMAD.WIDE.U32 R24, R66, R24, R30 ;  /* 0x0000001842189225 */ /* 0x000fe200078e001e */
[----:B0-----:R-:W-:-:S04]  /*0e40*/  @!P4 LEA R30, P3, R32, R20, 0x1 ;  /* 0x00000014201ec211 */ /* 0x001fc800078608ff */
[----:B------:R-:W-:Y:S02]  /*0e50*/  @!P4 LEA.HI.X R31, R32, R21, R10, 0x1, P3 ;  /* 0x00000015201fc211 */ /* 0x000fe400018f0c0a */
[----:B------:R-:W-:Y:S01]  /*0e60*/  @!P1 IADD3 R10, PT, PT, R25, R37, RZ ;  /* 0x00000025190a9210 */ /* 0x000fe20007ffe0ff */
[----:B------:R-:W0:Y:S01]  /*0e70*/  @!P5 LDC.64 R32, c[0x0][0x390] ;  /* 0x0000e400ff20db82 */ /* 0x000e220000000a00 */
[----:B------:R-:W-:-:S04]  /*0e80*/  @!P1 LEA R38, P3, R24, R28, 0x1 ;  /* 0x0000001c18269211 */ /* 0x000fc800078608ff */
[----:B------:R-:W-:Y:S02]  /*0e90*/  @!P1 LEA.HI.X R39, R24, R29, R10, 0x1, P3 ;  /* 0x0000001d18279211 */ /* 0x000fe400018f0c0a */
[----:B------:R-:W-:Y:S01]  /*0ea0*/  ISETP.GE.U32.AND P3, PT, R56, UR4, PT ;  /* 0x0000000438007c0c */ /* 0x000fe2000bf66070 */
[----:B------:R-:W1:Y:S01]  /*0eb0*/  @!P6 LDC.64 R28, c[0x0][0x3e0] ;  /* 0x0000f800ff1ceb82 */ /* 0x000e620000000a00 */
[----:B------:R-:W-:Y:S02]  /*0ec0*/  MOV R12, RZ ;  /* 0x000000ff000c7202 */ /* 0x000fe40000000f00 */
[----:B------:R-:W-:Y:S01]  /*0ed0*/  ISETP.GE.AND.EX P3, PT, R15, UR5, PT, P3 ;  /* 0x000000050f007c0c */ /* 0x000fe2000bf66330 */
[----:B------:R-:W-:-:S03]  /*0ee0*/  @!P5 IMAD R10, R11, R26, RZ ;  /* 0x0000001a0b0ad224 */ /* 0x000fc600078e02ff */
[----:B------:R0:W5:Y:S01]  /*0ef0*/  @!P1 LDG.E R12, desc[UR6][R38.64] ;  /* 0x00000006260c9981 */ /* 0x000162000c1e1900 */
[----:B------:R-:W4:Y:S01]  /*0f00*/  @!P6 LDC.64 R24, c[0x0][0x390] ;  /* 0x0000e400ff18eb82 */ /* 0x000f220000000a00 */
[----:B------:R-:W-:Y:S01]  /*0f10*/  MOV R14, RZ ;  /* 0x000000ff000e7202 */ /* 0x000fe20000000f00 */
[----:B------:R-:W-:-:S05]  /*0f20*/  @!P5 IMAD R37, R60, R27, R10 ;  /* 0x0000001b3c25d224 */ /* 0x000fca00078e020a */
[----:B------:R0:W5:Y:S01]  /*0f30*/  @!P4 LDG.E R14, desc[UR6][R30.64] ;  /* 0x000000061e0ec981 */ /* 0x000162000c1e1900 */
[----:B------:R-:W4:Y:S01]  /*0f40*/  @!P3 LDC.64 R20, c[0x0][0x3e0] ;  /* 0x0000f800ff14bb82 */ /* 0x000f220000000a00 */
[----:B0-----:R-:W-:Y:S02]  /*0f50*/  @!P5 MOV R38, R70 ;  /* 0x000000460026d202 */ /* 0x001fe40000000f00 */
[----:B------:R-:W-:-:S03]  /*0f60*/  @!P5 MOV R39, R73 ;  /* 0x000000490027d202 */ /* 0x000fc60000000f00 */
[----:B------:R-:W-:Y:S01]  /*0f70*/  @!P5 IMAD.WIDE.U32 R26, R60, R26, R38 ;  /* 0x0000001a3c1ad225 */ /* 0x000fe200078e0026 */
[----:B------:R-:W-:-:S04]  /*0f80*/  @!P6 MOV R30, R70 ;  /* 0x00000046001ee202 */ /* 0x000fc80000000f00 */
[----:B------:R-:W-:Y:S02]  /*0f90*/  @!P5 IADD3 R10, PT, PT, R27, R37, RZ ;  /* 0x000000251b0ad210 */ /* 0x000fe40007ffe0ff */
[C---:B------:R-:W-:Y:S01]  /*0fa0*/  @!P5 LEA R32, P4, R26.reuse, R32, 0x1 ;  /* 0x000000201a20d211 */ /* 0x040fe200078808ff */
[----:B-1----:R-:W-:Y:S01]  /*0fb0*/  @!P6 IMAD R22, R13, R28, RZ ;  /* 0x0000001c0d16e224 */ /* 0x002fe200078e02ff */
[----:B------:R-:W-:Y:S02]  /*0fc0*/  @!P6 MOV R31, R73 ;  /* 0x00000049001fe202 */ /* 0x000fe40000000f00 */
[----:B------:R-:W-:Y:S02]  /*0fd0*/  @!P5 LEA.HI.X R33, R26, R33, R10, 0x1, P4 ;  /* 0x000000211a21d211 */ /* 0x000fe400020f0c0a */
[----:B------:R-:W0:Y:S01]  /*0fe0*/  @!P3 LDC.64 R26, c[0x0][0x390] ;  /* 0x0000e400ff1abb82 */ /* 0x000e220000000a00 */
[----:B------:R-:W-:Y:S01]  /*0ff0*/  MOV R37, RZ ;  /* 0x000000ff00257202 */ /* 0x000fe20000000f00 */
[----:B------:R-:W-:-:S02]  /*1000*/  @!P6 IMAD R39, R58, R29, R22 ;  /* 0x0000001d3a27e224 */ /* 0x000fc400078e0216 */
[----:B------:R-:W-:Y:S01]  /*1010*/  @!P6 IMAD.WIDE.U32 R28, R58, R28, R30 ;  /* 0x0000001c3a1ce225 */ /* 0x000fe200078e001e */
[----:B------:R-:W-:Y:S02]  /*1020*/  ISETP.GE.U32.AND P4, PT, R54, UR4, PT ;  /* 0x0000000436007c0c */ /* 0x000fe4000bf86070 */
[----:B------:R1:W5:Y:S02]  /*1030*/  @!P5 LDG.E R37, desc[UR6][R32.64] ;  /* 0x000000062025d981 */ /* 0x000364000c1e1900 */
[----:B------:R-:W-:Y:S02]  /*1040*/  @!P6 IADD3 R10, PT, PT, R29, R39, RZ ;  /* 0x000000271d0ae210 */ /* 0x000fe40007ffe0ff */
[C---:B----4-:R-:W-:Y:S01]  /*1050*/  @!P6 LEA R24, P5, R28.reuse, R24, 0x1 ;  /* 0x000000181c18e211 */ /* 0x050fe200078a08ff */
[----:B------:R-:W-:Y:S01]  /*1060*/  @!P3 IMAD R22, R15, R20, RZ ;  /* 0x000000140f16b224 */ /* 0x000fe200078e02ff */
[----:B------:R-:W-:Y:S02]  /*1070*/  ISETP.GE.AND.EX P4, PT, R17, UR5, PT, P4 ;  /* 0x0000000511007c0c */ /* 0x000fe4000bf86340 */
[----:B------:R-:W-:-:S02]  /*1080*/  @!P6 LEA.HI.X R25, R28, R25, R10, 0x1, P5 ;  /* 0x000000191c19e211 */ /* 0x000fc400028f0c0a */
[----:B------:R-:W-:Y:S02]  /*1090*/  @!P3 MOV R28, R70 ;  /* 0x00000046001cb202 */ /* 0x000fe40000000f00 */
[----:B------:R-:W-:Y:S01]  /*10a0*/  @!P3 MOV R29, R73 ;  /* 0x00000049001db202 */ /* 0x000fe20000000f00 */
[C---:B------:R-:W-:Y:S01]  /*10b0*/  @!P3 IMAD R31, R56.reuse, R21, R22 ;  /* 0x00000015381fb224 */ /* 0x040fe200078e0216 */
[----:B------:R-:W-:Y:S02]  /*10c0*/  MOV R38, RZ ;  /* 0x000000ff00267202 */ /* 0x000fe40000000f00 */
[C---:B------:R-:W-:Y:S01]  /*10d0*/  IADD3 R39, PT, PT, R23.reuse, 0xe0, RZ ;  /* 0x000000e017277810 */ /* 0x040fe20007ffe0ff */
[----:B------:R-:W-:Y:S01]  /*10e0*/  @!P3 IMAD.WIDE.U32 R20, R56, R20, R28 ;  /* 0x000000143814b225 */ /* 0x000fe200078e001c */
[----:B------:R-:W-:Y:S01]  /*10f0*/  IADD3 R41, PT, PT, R23, 0xf0, RZ ;  /* 0x000000f017297810 */ /* 0x000fe20007ffe0ff */
[----:B-1----:R-:W1:Y:S01]  /*1100*/  @!P4 LDC.64 R32, c[0x0][0x3e0] ;  /* 0x0000f800ff20cb82 */ /* 0x002e620000000a00 */
[----:B------:R4:W5:Y:S01]  /*1110*/  @!P6 LDG.E R38, desc[UR6][R24.64] ;  /* 0x000000061826e981 */ /* 0x000962000c1e1900 */
[----:B------:R-:W-:-:S02]  /*1120*/  ISETP.GE.U32.AND P5, PT, R39, UR4, PT ;  /* 0x0000000427007c0c */ /* 0x000fc4000bfa6070 */
[----:B------:R-:W-:Y:S02]  /*1130*/  SHF.R.S32.HI R43, RZ, 0x1f, R39 ;  /* 0x0000001fff2b7819 */ /* 0x000fe40000011427 */
[----:B------:R-:W-:Y:S02]  /*1140*/  @!P3 IADD3 R10, PT, PT, R21, R31, RZ ;  /* 0x0000001f150ab210 */ /* 0x000fe40007ffe0ff */
[C---:B0-----:R-:W-:Y:S01]  /*1150*/  @!P3 LEA R26, P6, R20.reuse, R26, 0x1 ;  /* 0x0000001a141ab211 */ /* 0x041fe200078c08ff */
[----:B------:R-:W0:Y:S01]  /*1160*/  @!P4 LDC.64 R30, c[0x0][0x390] ;  /* 0x0000e400ff1ecb82 */ /* 0x000e220000000a00 */
[----:B------:R-:W-:Y:S02]  /*1170*/  ISETP.GE.AND.EX P5, PT, R43, UR5, PT, P5 ;  /* 0x000000052b007c0c */ /* 0x000fe4000bfa6350 */
[----:B------:R-:W-:Y:S02]  /*1180*/  @!P3 LEA.HI.X R27, R20, R27, R10, 0x1, P6 ;  /* 0x0000001b141bb211 */ /* 0x000fe400030f0c0a */
[----:B------:R-:W-:-:S02]  /*1190*/  ISETP.GE.U32.AND P6, PT, R41, UR4, PT ;  /* 0x0000000429007c0c */ /* 0x000fc4000bfc6070 */
[----:B------:R-:W-:-:S04]  /*11a0*/  SHF.R.S32.HI R45, RZ, 0x1f, R41 ;  /* 0x0000001fff2d7819 */ /* 0x000fc80000011429 */
[----:B------:R-:W-:-:S03]  /*11b0*/  ISETP.GE.AND.EX P6, PT, R45, UR5, PT, P6 ;  /* 0x000000052d007c0c */ /* 0x000fc6000bfc6360 */
[----:B------:R-:W3:Y:S01]  /*11c0*/  @!P5 LDC.64 R28, c[0x0][0x3e0] ;  /* 0x0000f800ff1cdb82 */ /* 0x000ee20000000a00 */
[----:B-1----:R-:W-:Y:S01]  /*11d0*/  @!P4 IMAD R10, R17, R32, RZ ;  /* 0x00000020110ac224 */ /* 0x002fe200078e02ff */
[----:B----4-:R-:W-:Y:S02]  /*11e0*/  @!P4 MOV R24, R70 ;  /* 0x000000460018c202 */ /* 0x010fe40000000f00 */
[----:B------:R-:W-:-:S04]  /*11f0*/  @!P4 MOV R25, R73 ;  /* 0x000000490019c202 */ /* 0x000fc80000000f00 */
[----:B------:R-:W1:Y:S08]  /*1200*/  @!P5 LDC.64 R20, c[0x0][0x390] ;  /* 0x0000e400ff14db82 */ /* 0x000e700000000a00 */
[----:B------:R-:W4:Y:S01]  /*1210*/  @!P6 LDC.64 R22, c[0x0][0x3e0] ;  /* 0x0000f800ff16eb82 */ /* 0x000f220000000a00 */
[C---:B------:R-:W-:Y:S02]  /*1220*/  @!P4 IMAD R47, R54.reuse, R33, R10 ;  /* 0x00000021362fc224 */ /* 0x040fe400078e020a */
[----:B------:R-:W-:Y:S01]  /*1230*/  @!P4 IMAD.WIDE.U32 R32, R54, R32, R24 ;  /* 0x000000203620c225 */ /* 0x000fe200078e0018 */
[----:B------:R-:W-:-:S04]  /*1240*/  MOV R53, RZ ;  /* 0x000000ff00357202 */ /* 0x000fc80000000f00 */
[----:B------:R-:W2:Y:S01]  /*1250*/  @!P6 LDC.64 R24, c[0x0][0x390] ;  /* 0x0000e400ff18eb82 */ /* 0x000ea20000000a00 */
[----:B---3--:R-:W-:Y:S01]  /*1260*/  @!P5 IMAD R40, R43, R28, RZ ;  /* 0x0000001c2b28d224 */ /* 0x008fe200078e02ff */
[----:B------:R3:W5:Y:S01]  /*1270*/  @!P3 LDG.E R53, desc[UR6][R26.64] ;  /* 0x000000061a35b981 */ /* 0x000762000c1e1900 */
[----:B------:R-:W-:Y:S02]  /*1280*/  @!P4 IADD3 R10, PT, PT, R33, R47, RZ ;  /* 0x0000002f210ac210 */ /* 0x000fe40007ffe0ff */
[----:B0-----:R-:W-:Y:S01]  /*1290*/  @!P4 LEA R30, P3, R32, R30, 0x1 ;  /* 0x0000001e201ec211 */ /* 0x001fe200078608ff */
[----:B------:R-:W-:Y:S01]  /*12a0*/  @!P5 IMAD R33, R39, R29, R40 ;  /* 0x0000001d2721d224 */ /* 0x000fe200078e0228 */
[----:B------:R-:W-:Y:S02]  /*12b0*/  MOV R42, RZ ;  /* 0x000000ff002a7202 */ /* 0x000fe40000000f00 */
[----:B---3--:R-:W-:Y:S02]  /*12c0*/  @!P5 MOV R26, R70 ;  /* 0x00000046001ad202 */ /* 0x008fe40000000f00 */
[----:B------:R-:W-:-:S02]  /*12d0*/  @!P5 MOV R27, R73 ;  /* 0x00000049001bd202 */ /* 0x000fc40000000f00 */
[----:B------:R-:W-:Y:S01]  /*12e0*/  @!P4 LEA.HI.X R31, R32, R31, R10, 0x1, P3 ;  /* 0x0000001f201fc211 */ /* 0x000fe200018f0c0a */
[----:B----4-:R-:W-:Y:S02]  /*12f0*/  @!P6 IMAD R10, R45, R22, RZ ;  /* 0x000000162d0ae224 */ /* 0x010fe400078e02ff */
[----:B------:R-:W-:Y:S01]  /*1300*/  @!P5 IMAD.WIDE.U32 R28, R39, R28, R26 ;  /* 0x0000001c271cd225 */ /* 0x000fe200078e001a */
[----:B------:R-:W-:Y:S01]  /*1310*/  @!P6 MOV R26, R70 ;  /* 0x00000046001ae202 */ /* 0x000fe20000000f00 */
[----:B------:R-:W3:Y:S01]  /*1320*/  @!P4 LDG.E R42, desc[UR6][R30.64] ;  /* 0x000000061e2ac981 */ /* 0x000ee2000c1e1900 */
[----:B------:R-:W-:Y:S01]  /*1330*/  @!P6 MOV R27, R73 ;  /* 0x00000049001be202 */ /* 0x000fe20000000f00 */
[----:B------:R-:W-:Y:S01]  /*1340*/  @!P6 IMAD R39, R41, R23, R10 ;  /* 0x000000172927e224 */ /* 0x000fe200078e020a */
[----:B------:R-:W-:Y:S02]  /*1350*/  MOV R57, RZ ;  /* 0x000000ff00397202 */ /* 0x000fe40000000f00 */
[----:B------:R-:W-:Y:S01]  /*1360*/  @!P5 IADD3 R10, PT, PT, R29, R33, RZ ;  /* 0x000000211d0ad210 */ /* 0x000fe20007ffe0ff */
[----:B------:R-:W-:Y:S01]  /*1370*/  @!P6 IMAD.WIDE.U32 R22, R41, R22, R26 ;  /* 0x000000162916e225 */ /* 0x000fe200078e001a */
[----:B-1----:R-:W-:-:S02]  /*1380*/  @!P5 LEA R20, P3, R28, R20, 0x1 ;  /* 0x000000141c14d211 */ /* 0x002fc400078608ff */
[----:B------:R-:W-:Y:S01]  /*1390*/  MOV R59, RZ ;  /* 0x000000ff003b7202 */ /* 0x000fe20000000f00 */
[----:B------:R0:W4:Y:S01]  /*13a0*/  @!P2 LDG.E R57, desc[UR6][R18.64] ;  /* 0x000000061239a981 */ /* 0x000122000c1e1900 */
[----:B------:R-:W-:Y:S02]  /*13b0*/  @!P5 LEA.HI.X R21, R28, R21, R10, 0x1, P3 ;  /* 0x000000151c15d211 */ /* 0x000fe400018f0c0a */
[----:B------:R-:W-:Y:S02]  /*13c0*/  @!P6 IADD3 R10, PT, PT, R23, R39, RZ ;  /* 0x00000027170ae210 */ /* 0x000fe40007ffe0ff */
[C---:B--2---:R-:W-:Y:S01]  /*13d0*/  @!P6 LEA R24, P2, R22.reuse, R24, 0x1 ;  /* 0x000000181618e211 */ /* 0x044fe200078408ff */
[----:B------:R1:W2:Y:S01]  /*13e0*/  @!P5 LDG.E R59, desc[UR6][R20.64] ;  /* 0x00000006143bd981 */ /* 0x0002a2000c1e1900 */
[----:B------:R-:W-:Y:S02]  /*13f0*/  MOV R61, RZ ;  /* 0x000000ff003d7202 */ /* 0x000fe40000000f00 */
[----:B------:R-:W-:-:S05]  /*1400*/  @!P6 LEA.HI.X R25, R22, R25, R10, 0x1, P2 ;  /* 0x000000191619e211 */ /* 0x000fca00010f0c0a */
[----:B------:R1:W2:Y:S01]  /*1410*/  @!P6 LDG.E R61, desc[UR6][R24.64] ;  /* 0x00000006183de981 */ /* 0x0002a2000c1e1900 */
[C---:B------:R-:W-:Y:S02]  /*1420*/  PRMT R10, R6.reuse, 0x7632, R10 ;  /* 0x00007632060a7816 */ /* 0x040fe4000000000a */
[----:B------:R-:W-:Y:S02]  /*1430*/  SHF.L.U32 R6, R6, 0x10, RZ ;  /* 0x0000001006067819 */ /* 0x000fe400000006ff */
[----:B0-----:R-:W-:-:S05]  /*1440*/  SHF.L.U32 R19, R10, 0x10, RZ ;  /* 0x000000100a137819 */ /* 0x001fca00000006ff */
[----:B------:R-:W-:-:S04]  /*1450*/  FMUL.FTZ R27, R19, R19 ;  /* 0x00000013131b7220 */ /* 0x000fc80000410000 */
[----:B------:R-:W-:-:S04]  /*1460*/  FFMA.FTZ R27, R6, R6, R27 ;  /* 0x00000006061b7223 */ /* 0x000fc8000001001b */
[----:B------:R-:W-:Y:S01]  /*1470*/  FADD.FTZ R27, RZ, R27 ;  /* 0x0000001bff1b7221 */ /* 0x000fe20000010000 */
[----:B------:R-:W-:-:S04]  /*1480*/  PRMT R43, R36, 0x7632, R43 ;  /* 0x00007632242b7816 */ /* 0x000fc8000000002b */
[----:B------:R-:W-:-:S05]  /*1490*/  SHF.L.U32 R43, R43, 0x10, RZ ;  /* 0x000000102b2b7819 */ /* 0x000fca00000006ff */
[----:B------:R-:W-:Y:S01]  /*14a0*/  FMUL.FTZ R33, R43, R43 ;  /* 0x0000002b2b217220 */ /* 0x000fe20000410000 */
[----:B------:R-:W-:-:S04]  /*14b0*/  PRMT R47, R35, 0x7632, R47 ;  /* 0x00007632232f7816 */ /* 0x000fc8000000002f */
[----:B------:R-:W-:Y:S02]  /*14c0*/  SHF.L.U32 R47, R47, 0x10, RZ ;  /* 0x000000102f2f7819 */ /* 0x000fe400000006ff */
[----:B-----5:R-:W-:-:S04]  /*14d0*/  PRMT R49, R34, 0x7632, R49 ;  /* 0x0000763222317816 */ /* 0x020fc80000000031 */
[----:B------:R-:W-:Y:S02]  /*14e0*/  SHF.L.U32 R49, R49, 0x10, RZ ;  /* 0x0000001031317819 */ /* 0x000fe400000006ff */
[----:B------:R-:W-:-:S04]  /*14f0*/  PRMT R23, R8, 0x7632, R23 ;  /* 0x0000763208177816 */ /* 0x000fc80000000017 */
[----:B------:R-:W-:Y:S02]  /*1500*/  SHF.L.U32 R23, R23, 0x10, RZ ;  /* 0x0000001017177819 */ /* 0x000fe400000006ff */
[----:B------:R-:W-:-:S03]  /*1510*/  SHF.L.U32 R8, R8, 0x10, RZ ;  /* 0x0000001008087819 */ /* 0x000fc600000006ff */
[----:B------:R-:W-:-:S04]  /*1520*/  FMUL.FTZ R29, R23, R23 ;  /* 0x00000017171d7220 */ /* 0x000fc80000410000 */
[----:B------:R-:W-:Y:S01]  /*1530*/  FFMA.FTZ R29, R8, R8, R29 ;  /* 0x00000008081d7223 */ /* 0x000fe2000001001d */
[C---:B------:R-:W-:Y:S02]  /*1540*/  PRMT R18, R12.reuse, 0x7632, R18 ;  /* 0x000076320c127816 */ /* 0x040fe40000000012 */
[----:B-1----:R-:W-:Y:S02]  /*1550*/  SHF.L.U32 R21, R12, 0x10, RZ ;  /* 0x000000100c157819 */ /* 0x002fe400000006ff */
[----:B------:R-:W-:Y:S01]  /*1560*/  SHF.L.U32 R10, R18, 0x10, RZ ;  /* 0x00000010120a7819 */ /* 0x000fe200000006ff */
[----:B------:R-:W-:-:S04]  /*1570*/  FADD.FTZ R18, R6, R19 ;  /* 0x0000001306127221 */ /* 0x000fc80000010000 */
[----:B------:R-:W-:Y:S01]  /*1580*/  FMUL.FTZ R20, R10, R10 ;  /* 0x0000000a0a147220 */ /* 0x000fe20000410000 */
[C---:B------:R-:W-:Y:S01]  /*1590*/  FADD.FTZ R25, R21.reuse, R10 ;  /* 0x0000000a15197221 */ /* 0x040fe20000010000 */
[----:B------:R-:W-:Y:S01]  /*15a0*/  FADD.FTZ R18, RZ, R18 ;  /* 0x00000012ff127221 */ /* 0x000fe20000010000 */
[----:B------:R-:W-:Y:S01]  /*15b0*/  PRMT R12, R14, 0x7632, R12 ;  /* 0x000076320e0c7816 */ /* 0x000fe2000000000c */
[----:B------:R-:W-:Y:S02]  /*15c0*/  FFMA.FTZ R22, R21, R21, R20 ;  /* 0x0000001515167223 */ /* 0x000fe40000010014 */
[----:B------:R-:W-:Y:S01]  /*15d0*/  FADD.FTZ R20, R18, R25 ;  /* 0x0000001912147221 */ /* 0x000fe20000010000 */
[----:B------:R-:W-:Y:S02]  /*15e0*/  SHF.L.U32 R12, R12, 0x10, RZ ;  /* 0x000000100c0c7819 */ /* 0x000fe400000006ff */
[----:B------:R-:W-:Y:S01]  /*15f0*/  PRMT R18, R16, 0x7632, R18 ;  /* 0x0000763210127816 */ /* 0x000fe20000000012 */
[----:B------:R-:W-:Y:S01]  /*1600*/  FADD.FTZ R22, R27, R22 ;  /* 0x000000161b167221 */ /* 0x000fe20000010000 */
[----:B------:R-:W-:Y:S01]  /*1610*/  FADD.FTZ R27, R8, R23 ;  /* 0x00000017081b7221 */ /* 0x000fe20000010000 */
[----:B------:R-:W-:Y:S01]  /*1620*/  SHF.L.U32 R25, R14, 0x10, RZ ;  /* 0x000000100e197819 */ /* 0x000fe200000006ff */
[----:B------:R-:W-:Y:S01]  /*1630*/  FMUL.FTZ R24, R12, R12 ;  /* 0x0000000c0c187220 */ /* 0x000fe20000410000 */
[----:B------:R-:W-:Y:S01]  /*1640*/  SHF.L.U32 R14, R18, 0x10, RZ ;  /* 0x00000010120e7819 */ /* 0x000fe200000006ff */
[----:B------:R-:W-:Y:S01]  /*1650*/  FADD.FTZ R20, R20, R27 ;  /* 0x0000001b14147221 */ /* 0x000fe20000010000 */
[----:B------:R-:W-:Y:S01]  /*1660*/  FADD.FTZ R22, R22, R29 ;  /* 0x0000001d16167221 */ /* 0x000fe20000010000 */
[C---:B------:R-:W-:Y:S01]  /*1670*/  FADD.FTZ R31, R25.reuse, R12 ;  /* 0x0000000c191f7221 */ /* 0x040fe20000010000 */
[----:B------:R-:W-:Y:S01]  /*1680*/  SHF.L.U32 R27, R16, 0x10, RZ ;  /* 0x00000010101b7819 */ /* 0x000fe200000006ff */
[----:B------:R-:W-:Y:S01]  /*1690*/  FFMA.FTZ R29, R25, R25, R24 ;  /* 0x00000019191d7223 */ /* 0x000fe20000010018 */
[----:B------:R-:W-:Y:S01]  /*16a0*/  FMUL.FTZ R16, R14, R14 ;  /* 0x0000000e0e107220 */ /* 0x000fe20000410000 */
[----:B------:R-:W-:-:S02]  /*16b0*/  FADD.FTZ R20, R20, R31 ;  /* 0x0000001f14147221 */ /* 0x000fc40000010000 */
[----:B------:R-:W-:Y:S01]  /*16c0*/  FADD.FTZ R22, R22, R29 ;  /* 0x0000001d16167221 */ /* 0x000fe20000010000 */
[----:B------:R-:W-:Y:S01]  /*16d0*/  FFMA.FTZ R31, R27, R27, R16 ;  /* 0x0000001b1b1f7223 */ /* 0x000fe20000010010 */
[----:B------:R-:W-:Y:S01]  /*16e0*/  PRMT R41, R37, 0x7632, R41 ;  /* 0x0000763225297816 */ /* 0x000fe20000000029 */
[----:B------:R-:W-:Y:S01]  /*16f0*/  FADD.FTZ R29, R27, R14 ;  /* 0x0000000e1b1d7221 */ /* 0x000fe20000010000 */
[----:B------:R-:W-:Y:S02]  /*1700*/  SHF.L.U32 R16, R37, 0x10, RZ ;  /* 0x0000001025107819 */ /* 0x000fe400000006ff */
[----:B------:R-:W-:Y:S01]  /*1710*/  SHF.L.U32 R41, R41, 0x10, RZ ;  /* 0x0000001029297819 */ /* 0x000fe200000006ff */
[----:B------:R-:W-:Y:S01]  /*1720*/  FADD.FTZ R22, R22, R31 ;  /* 0x0000001f16167221 */ /* 0x000fe20000010000 */
[----:B------:R-:W-:Y:S01]  /*1730*/  FADD.FTZ R20, R20, R29 ;  /* 0x0000001d14147221 */ /* 0x000fe20000010000 */
[----:B------:R-:W-:Y:S02]  /*1740*/  SHF.L.U32 R18, R36, 0x10, RZ ;  /* 0x0000001024127819 */ /* 0x000fe400000006ff */
[----:B------:R-:W-:Y:S01]  /*1750*/  FMUL.FTZ R31, R41, R41 ;  /* 0x00000029291f7220 */ /* 0x000fe20000410000 */
[----:B------:R-:W-:-:S03]  /*1760*/  FADD.FTZ R29, R16, R41 ;  /* 0x00000029101d7221 */ /* 0x000fc60000010000 */
[----:B------:R-:W-:Y:S01]  /*1770*/  FFMA.FTZ R31, R16, R16, R31 ;  /* 0x00000010101f7223 */ /* 0x000fe2000001001f */
[----:B------:R-:W-:Y:S01]  /*1780*/  FADD.FTZ R29, R20, R29 ;  /* 0x0000001d141d7221 */ /* 0x000fe20000010000 */
[----:B------:R-:W-:Y:S01]  /*1790*/  PRMT R45, R38, 0x7632, R45 ;  /* 0x00007632262d7816 */ /* 0x000fe2000000002d */
[----:B------:R-:W-:-:S03]  /*17a0*/  FADD.FTZ R24, R18, R43 ;  /* 0x0000002b12187221 */ /* 0x000fc60000010000 */
[----:B------:R-:W-:Y:S01]  /*17b0*/  SHF.L.U32 R45, R45, 0x10, RZ ;  /* 0x000000102d2d7819 */ /* 0x000fe200000006ff */
[----:B------:R-:W-:Y:S01]  /*17c0*/  FADD.FTZ R22, R22, R31 ;  /* 0x0000001f16167221 */ /* 0x000fe20000010000 */
[----:B------:R-:W-:Y:S01]  /*17d0*/  SHF.L.U32 R20, R38, 0x10, RZ ;  /* 0x0000001026147819 */ /* 0x000fe200000006ff */
[----:B------:R-:W-:Y:S02]  /*17e0*/  FFMA.FTZ R33, R18, R18, R33 ;  /* 0x0000001212217223 */ /* 0x000fe40000010021 */
[----:B------:R-:W-:Y:S01]  /*17f0*/  FMUL.FTZ R31, R45, R45 ;  /* 0x0000002d2d1f7220 */ /* 0x000fe20000410000 */
[----:B------:R-:W-:Y:S01]  /*1800*/  FADD.FTZ R24, R29, R24 ;  /* 0x000000181d187221 */ /* 0x000fe20000010000 */
[----:B------:R-:W-:Y:S01]  /*1810*/  FADD.FTZ R29, R20, R45 ;  /* 0x0000002d141d7221 */ /* 0x000fe20000010000 */
[----:B------:R-:W-:Y:S01]  /*1820*/  FADD.FTZ R33, R22, R33 ;  /* 0x0000002116217221 */ /* 0x000fe20000010000 */
[----:B------:R-:W-:Y:S01]  /*1830*/  SHF.L.U32 R22, R35, 0x10, RZ ;  /* 0x0000001023167819 */ /* 0x000fe200000006ff */
[----:B------:R-:W-:Y:S01]  /*1840*/  FFMA.FTZ R28, R20, R20, R31 ;  /* 0x00000014141c7223 */ /* 0x000fe2000001001f */
[----:B------:R-:W-:Y:S01]  /*1850*/  PRMT R26, R51, 0x7632, R26 ;  /* 0x00007632331a7816 */ /* 0x000fe2000000001a */
[----:B------:R-:W-:Y:S01]  /*1860*/  FMUL.FTZ R31, R47, R47 ;  /* 0x0000002f2f1f7220 */ /* 0x000fe20000410000 */
[----:B------:R-:W-:Y:S01]  /*1870*/  FADD.FTZ R29, R24, R29 ;  /* 0x0000001d181d7221 */ /* 0x000fe20000010000 */
[----:B------:R-:W-:Y:S01]  /*1880*/  SHF.L.U32 R24, R34, 0x10, RZ ;  /* 0x0000001022187819 */ /* 0x000fe200000006ff */
[----:B------:R-:W-:Y:S01]  /*1890*/  FADD.FTZ R28, R33, R28 ;  /* 0x0000001c211c7221 */ /* 0x000fe20000010000 */
[----:B------:R-:W-:Y:S01]  /*18a0*/  SHF.L.U32 R26, R26, 0x10, RZ ;  /* 0x000000101a1a7819 */ /* 0x000fe200000006ff */
[C---:B------:R-:W-:Y:S01]  /*18b0*/  FFMA.FTZ R31, R22.reuse, R22, R31 ;  /* 0x00000016161f7223 */ /* 0x040fe2000001001f */
[----:B------:R-:W-:Y:S01]  /*18c0*/  FMUL.FTZ R33, R49, R49 ;  /* 0x0000003131217220 */ /* 0x000fe20000410000 */
[----:B------:R-:W-:Y:S01]  /*18d0*/  FADD.FTZ R30, R22, R47 ;  /* 0x0000002f161e7221 */ /* 0x000fe20000010000 */
[----:B------:R-:W-:Y:S01]  /*18e0*/  SHF.L.U32 R51, R51, 0x10, RZ ;  /* 0x0000001033337819 */ /* 0x000fe200000006ff */
[----:B------:R-:W-:Y:S01]  /*18f0*/  FADD.FTZ R28, R28, R31 ;  /* 0x0000001f1c1c7221 */ /* 0x000fe20000010000 */
        /* <DEDUP_REMOVED lines=8> */
[----:B------:R-:W-:Y:S01]  /*1980*/  FADD.FTZ R28, R28, R31 ;  /* 0x0000001f1c1c7221 */ /* 0x000fe20000010000 */
[----:B------:R-:W-:-:S04]  /*1990*/  PRMT R40, R53, 0x7632, R40 ;  /* 0x0000763235287816 */ /* 0x000fc80000000028 */
[----:B------:R-:W-:Y:S02]  /*19a0*/  SHF.L.U32 R40, R40, 0x10, RZ ;  /* 0x0000001028287819 */ /* 0x000fe400000006ff */
[----:B------:R-:W-:-:S03]  /*19b0*/  SHF.L.U32 R53, R53, 0x10, RZ ;  /* 0x0000001035357819 */ /* 0x000fc600000006ff */
[----:B------:R-:W-:Y:S01]  /*19c0*/  FMUL.FTZ R32, R40, R40 ;  /* 0x0000002828207220 */ /* 0x000fe20000410000 */
[----:B------:R-:W-:-:S03]  /*19d0*/  FADD.FTZ R29, R29, R30 ;  /* 0x0000001e1d1d7221 */ /* 0x000fc60000010000 */
[----:B------:R-:W-:Y:S01]  /*19e0*/  FFMA.FTZ R31, R53, R53, R32 ;  /* 0x00000035351f7223 */ /* 0x000fe20000010020 */
[----:B---3--:R-:W-:-:S04]  /*19f0*/  PRMT R55, R42, 0x7632, R55 ;  /* 0x000076322a377816 */ /* 0x008fc80000000037 */
[----:B------:R-:W-:Y:S01]  /*1a00*/  SHF.L.U32 R55, R55, 0x10, RZ ;  /* 0x0000001037377819 */ /* 0x000fe200000006ff */
[----:B------:R-:W-:Y:S01]  /*1a10*/  FADD.FTZ R30, R53, R40 ;  /* 0x00000028351e7221 */ /* 0x000fe20000010000 */
[----:B------:R-:W-:Y:S01]  /*1a20*/  SHF.L.U32 R42, R42, 0x10, RZ ;  /* 0x000000102a2a7819 */ /* 0x000fe200000006ff */
[----:B------:R-:W-:Y:S01]  /*1a30*/  FADD.FTZ R28, R28, R31 ;  /* 0x0000001f1c1c7221 */ /* 0x000fe20000010000 */
[----:B----4-:R-:W-:Y:S01]  /*1a40*/  PRMT R44, R57, 0x7632, R44 ;  /* 0x00007632392c7816 */ /* 0x010fe2000000002c */
[----:B------:R-:W-:-:S03]  /*1a50*/  FMUL.FTZ R31, R55, R55 ;  /* 0x00000037371f7220 */ /* 0x000fc60000410000 */
[----:B------:R-:W-:Y:S02]  /*1a60*/  SHF.L.U32 R44, R44, 0x10, RZ ;  /* 0x000000102c2c7819 */ /* 0x000fe400000006ff */
[----:B--2---:R-:W-:Y:S01]  /*1a70*/  PRMT R46, R59, 0x7632, R46 ;  /* 0x000076323b2e7816 */ /* 0x004fe2000000002e */
[----:B------:R-:W-:Y:S01]  /*1a80*/  FADD.FTZ R29, R29, R30 ;  /* 0x0000001e1d1d7221 */ /* 0x000fe20000010000 */
[C---:B------:R-:W-:Y:S01]  /*1a90*/  FADD.FTZ R30, R42.reuse, R55 ;  /* 0x000000372a1e7221 */ /* 0x040fe20000010000 */
[----:B------:R-:W-:Y:S01]  /*1aa0*/  SHF.L.U32 R57, R57, 0x10, RZ ;  /* 0x0000001039397819 */ /* 0x000fe200000006ff */
[----:B------:R-:W-:Y:S01]  /*1ab0*/  FFMA.FTZ R31, R42, R42, R31 ;  /* 0x0000002a2a1f7223 */ /* 0x000fe2000001001f */
[----:B------:R-:W-:Y:S01]  /*1ac0*/  FMUL.FTZ R32, R44, R44 ;  /* 0x0000002c2c207220 */ /* 0x000fe20000410000 */
[----:B------:R-:W-:Y:S02]  /*1ad0*/  SHF.L.U32 R46, R46, 0x10, RZ ;  /* 0x000000102e2e7819 */ /* 0x000fe400000006ff */
[----:B------:R-:W-:Y:S01]  /*1ae0*/  PRMT R48, R61, 0x7632, R48 ;  /* 0x000076323d307816 */ /* 0x000fe20000000030 */
[----:B------:R-:W-:Y:S01]  /*1af0*/  FADD.FTZ R29, R29, R30 ;  /* 0x0000001e1d1d7221 */ /* 0x000fe20000010000 */
        /* <DEDUP_REMOVED lines=56> */
.L_x_2231:
[----:B------:R-:W-:Y:S05]  /*1e80*/  BSYNC.RECONVERGENT B0 ;  /* 0x0000000000007941 */ /* 0x000fea0003800200 */
.L_x_2230:
        /* <DEDUP_REMOVED lines=54> */
.L_x_2233:
[----:B------:R-:W-:Y:S05]  /*21f0*/  BSYNC.RECONVERGENT B0 ;  /* 0x0000000000007941 */ /* 0x000fea0003800200 */
.L_x_2232:
        /* <DEDUP_REMOVED lines=27> */
.L_x_2236:
[----:B------:R-:W3:Y:S04]  /*23b0*/  LDG.E.STRONG.GPU R30, desc[UR6][R28.64] ;  /* 0x000000061c1e7981 */ /* 0x000ee8000c1ef900 */
[----:B---3--:R-:W-:Y:S01]  /*23c0*/  CCTL.IVALL ;  /* 0x00000000ff00798f */ /* 0x008fe20002000000 */
[----:B------:R-:W-:Y:S05]  /*23d0*/  YIELD ;  /* 0x0000000000007946 */ /* 0x000fea0003800000 */
[----:B------:R-:W-:-:S13]  /*23e0*/  ISETP.NE.AND P2, PT, R30, R37, PT ;  /* 0x000000251e00720c */ /* 0x000fda0003f45270 */
[----:B------:R-:W-:Y:S05]  /*23f0*/  @P2 BRA `(.L_x_2236) ;  /* 0xfffffffc00ec2947 */ /* 0x000fea000383ffff */
.L_x_2235:
        /* <DEDUP_REMOVED lines=16> */
.L_x_2238:
        /* <DEDUP_REMOVED lines=61> */
.L_x_2237:
        /* <DEDUP_REMOVED lines=38> */
.L_x_2239:
        /* <DEDUP_REMOVED lines=19> */
.L_x_2240:
        /* <DEDUP_REMOVED lines=9> */
.L_x_2241:
[----:B------:R-:W-:Y:S05]  /*2cf0*/  BSYNC.RECONVERGENT B0 ;  /* 0x0000000000007941 */ /* 0x000fea0003800200 */
.L_x_2234:
[----:B------:R-:W4:Y:S01]  /*2d00*/  S2UR UR5, SR_CgaCtaId ;  /* 0x00000000000579c3 */ /* 0x000f220000008800 */
[----:B------:R-:W5:Y:S01]  /*2d10*/  LDCU UR8, c[0x0][0x414] ;  /* 0x00008280ff0877ac */ /* 0x000f620008000800 */
[----:B--2---:R-:W-:Y:S01]  /*2d20*/  LOP3.LUT R36, R52, 0xffff, RZ, 0xc0, !PT ;  /* 0x0000ffff34247812 */ /* 0x004fe200078ec0ff */
[----:B------:R-:W-:-:S03]  /*2d30*/  UMOV UR4, 0x400 ;  /* 0x0000040000047882 */ /* 0x000fc60000000000 */
[----:B------:R-:W-:Y:S02]  /*2d40*/  IADD3 R67, PT, PT, R67, R36, RZ ;  /* 0x0000002443437210 */ /* 0x000fe40007ffe0ff */
[----:B---3--:R-:W2:Y:S08]  /*2d50*/  @P0 LDC.64 R28, c[0x0][0x388] ;  /* 0x0000e200ff1c0b82 */ /* 0x008eb00000000a00 */
[----:B-1----:R-:W1:Y:S01]  /*2d60*/  LDC.64 R34, c[0x0][0x398] ;  /* 0x0000e600ff227b82 */ /* 0x002e620000000a00 */
[----:B----4-:R-:W-:-:S07]  /*2d70*/  ULEA UR4, UR5, UR4, 0x18 ;  /* 0x0000000405047291 */ /* 0x010fce000f8ec0ff */
[----:B------:R-:W3:Y:S01]  /*2d80*/  LDC.64 R30, c[0x0][0x3a0] ;  /* 0x0000e800ff1e7b82 */ /* 0x000ee20000000a00 */
[----:B------:R-:W4:Y:S01]  /*2d90*/  LDCU UR5, c[0x0][0x404] ;  /* 0x00008080ff0577ac */ /* 0x000f220008000800 */
[----:B--2---:R-:W-:-:S04]  /*2da0*/  @P0 IMAD.WIDE R36, R65, 0x8, R28 ;  /* 0x0000000841240825 */ /* 0x004fc800078e021c */
[----:B-----5:R-:W-:Y:S01]  /*2db0*/  @P0 FMUL.FTZ R28, R32, UR8 ;  /* 0x00000008201c0c20 */ /* 0x020fe20008410000 */
[----:B------:R-:W-:Y:S01]  /*2dc0*/  @P0 FMUL.FTZ R29, R33, UR8 ;  /* 0x00000008211d0c20 */ /* 0x000fe20008410000 */
[----:B------:R-:W-:Y:S04]  /*2dd0*/  @!P3 STS.64 [UR4+0xc0], R32 ;  /* 0x0000c020ff00b988 */ /* 0x000fe80008000a04 */
[----:B------:R-:W-:Y:S01]  /*2de0*/  @P0 STG.E.64 desc[UR6][R36.64], R28 ;  /* 0x0000001c24000986 */ /* 0x000fe2000c101b06 */
[C---:B-1----:R-:W-:Y:S01]  /*2df0*/  IMAD.WIDE R38, R67.reuse, 0x2, R34 ;  /* 0x0000000243267825 */ /* 0x042fe200078e0222 */
[----:B------:R-:W-:Y:S03]  /*2e00*/  BAR.SYNC.DEFER_BLOCKING 0x0 ;  /* 0x0000000000007b1d */ /* 0x000fe60000010000 */
[----:B---3--:R-:W-:-:S03]  /*2e10*/  IMAD.WIDE R74, R67, 0x2, R30 ;  /* 0x00000002434a7825 */ /* 0x008fc600078e021e */
[----:B------:R-:W2:Y:S04]  /*2e20*/  LDG.E.U16 R69, desc[UR6][R38.64+0x2] ;  /* 0x0000020626457981 */ /* 0x000ea8000c1e1500 */
[----:B------:R-:W3:Y:S04]  /*2e30*/  LDG.E.U16 R67, desc[UR6][R38.64] ;  /* 0x0000000626437981 */ /* 0x000ee8000c1e1500 */
[----:B------:R-:W5:Y:S04]  /*2e40*/  LDG.E.U16 R76, desc[UR6][R74.64] ;  /* 0x000000064a4c7981 */ /* 0x000f68000c1e1500 */
[----:B------:R1:W5:Y:S04]  /*2e50*/  LDG.E.U16 R77, desc[UR6][R74.64+0x2] ;  /* 0x000002064a4d7981 */ /* 0x000368000c1e1500 */
[----:B------:R-:W0:Y:S01]  /*2e60*/  LDS.64 R30, [UR4+0xc0] ;  /* 0x0000c004ff1e7984 */ /* 0x000e220008000a00 */
[----:B------:R-:W4:Y:S01]  /*2e70*/  LDCU.U8 UR4, c[0x0][0x3fc] ;  /* 0x00007f80ff0477ac */ /* 0x000f220008000000 */
[----:B0-----:R-:W-:-:S04]  /*2e80*/  FMUL.FTZ R34, R30, UR8 ;  /* 0x000000081e227c20 */ /* 0x001fc80008410000 */
[----:B------:R-:W-:-:S04]  /*2e90*/  FMUL.FTZ R30, R34, R34 ;  /* 0x00000022221e7220 */ /* 0x000fc80000410000 */
[----:B------:R-:W-:-:S05]  /*2ea0*/  FFMA.FTZ R30, R31, UR8, -R30 ;  /* 0x000000081f1e7c23 */ /* 0x000fca000801081e */
[----:B------:R-:W-:-:S13]  /*2eb0*/  FSETP.GTU.FTZ.AND P2, PT, R30, RZ, PT ;  /* 0x000000ff1e00720b */ /* 0x000fda0003f5c000 */
[----:B------:R-:W0:Y:S01]  /*2ec0*/  @P2 LDC R29, c[0x0][0x3a8] ;  /* 0x0000ea00ff1d2b82 */ /* 0x000e220000000800 */
[----:B------:R-:W-:Y:S01]  /*2ed0*/  MOV R32, 0x3f800000 ;  /* 0x3f80000000207802 */ /* 0x000fe20000000f00 */
[----:B----4-:R-:W-:Y:S01]  /*2ee0*/  UISETP.NE.AND UP0, UPT, UR4, URZ, UPT ;  /* 0x000000ff0400728c */ /* 0x010fe2000bf05270 */
[----:B------:R-:W-:Y:S01]  /*2ef0*/  IMAD R33, R3, UR5, R68 ;  /* 0x0000000503217c24 */ /* 0x000fe2000f8e0244 */
[----:B------:R-:W-:Y:S04]  /*2f00*/  BSSY.RECONVERGENT B0, `(.L_x_2242) ;  /* 0x000039d000007945 */ /* 0x000fe80003800200 */
[C---:B------:R-:W-:Y:S02]  /*2f10*/  IADD3 R35, PT, PT, R33.reuse, 0x60, RZ ;  /* 0x0000006021237810 */ /* 0x040fe40007ffe0ff */
[----:B------:R-:W-:-:S02]  /*2f20*/  IADD3 R36, PT, PT, R33, 0x40, RZ ;  /* 0x0000004021247810 */ /* 0x000fc40007ffe0ff */
[----:B------:R-:W-:Y:S01]  /*2f30*/  IADD3 R37, PT, PT, R33, 0xf0, RZ ;  /* 0x000000f021257810 */ /* 0x000fe20007ffe0ff */
[----:B0-----:R-:W-:-:S04]  /*2f40*/  @P2 FADD.FTZ R30, R30, R29 ;  /* 0x0000001d1e1e2221 */ /* 0x001fc80000010000 */
[----:B------:R0:W4:Y:S01]  /*2f50*/  @P2 MUFU.RSQ R32, R30 ;  /* 0x0000001e00202308 */ /* 0x0001220000001400 */
[----:B-1----:R-:W-:Y:S02]  /*2f60*/  SHF.R.S32.HI R75, RZ, 0x1f, R35 ;  /* 0x0000001fff4b7819 */ /* 0x002fe40000011423 */
[----:B--2---:R-:W-:Y:S02]  /*2f70*/  SHF.L.U32 R39, R69, 0x10, RZ ;  /* 0x0000001045277819 */ /* 0x004fe400000006ff */
[----:B------:R-:W-:Y:S02]  /*2f80*/  IADD3 R69, PT, PT, R33, 0x80, RZ ;  /* 0x0000008021457810 */ /* 0x000fe40007ffe0ff */
[----:B---3--:R-:W-:Y:S02]  /*2f90*/  SHF.L.U32 R38, R67, 0x10, RZ ;  /* 0x0000001043267819 */ /* 0x008fe400000006ff */
[----:B------:R-:W-:Y:S02]  /*2fa0*/  SHF.R.S32.HI R78, RZ, 0x1f, R69 ;  /* 0x0000001fff4e7819 */ /* 0x000fe40000011445 */
[----:B-----5:R-:W-:-:S02]  /*2fb0*/  SHF.L.U32 R67, R76, 0x10, RZ ;  /* 0x000000104c437819 */ /* 0x020fc400000006ff */
[----:B------:R-:W-:Y:S02]  /*2fc0*/  SHF.R.S32.HI R76, RZ, 0x1f, R36 ;  /* 0x0000001fff4c7819 */ /* 0x000fe40000011424 */
[----:B------:R-:W-:Y:S02]  /*2fd0*/  SHF.L.U32 R74, R77, 0x10, RZ ;  /* 0x000000104d4a7819 */ /* 0x000fe400000006ff */
[----:B------:R-:W-:Y:S01]  /*2fe0*/  SHF.R.S32.HI R77, RZ, 0x1f, R37 ;  /* 0x0000001fff4d7819 */ /* 0x000fe20000011425 */
[----:B0---4-:R-:W-:Y:S06]  /*2ff0*/  BRA.U UP0, `(.L_x_2243) ;  /* 0x0000001500e07547 */ /* 0x011fec000b800000 */
        /* <DEDUP_REMOVED lines=24> */
.L_x_2245:
[----:B------:R-:W-:Y:S05]  /*3180*/  BSYNC.RECONVERGENT B1 ;  /* 0x0000000000017941 */ /* 0x000fea0003800200 */
.L_x_2244:
[----:B------:R-:W-:Y:S01]  /*3190*/  ISETP.GE.U32.AND P1, PT, R66, UR8, PT ;  /* 0x0000000842007c0c */ /* 0x000fe2000bf26070 */
[----:B------:R-:W-:Y:S01]  /*31a0*/  BSSY.RECONVERGENT B1, `(.L_x_2246) ;  /* 0x000001a000017945 */ /* 0x000fe20003800200 */
[----:B------:R-:W-:Y:S02]  /*31b0*/  ISETP.GE.U32.AND P2, PT, R64, UR8, PT ;  /* 0x0000000840007c0c */ /* 0x000fe4000bf46070 */
[----:B------:R-:W-:Y:S02]  /*31c0*/  ISETP.GE.AND.EX P1, PT, R5, UR9, PT, P1 ;  /* 0x0000000905007c0c */ /* 0x000fe4000bf26310 */
[----:B------:R-:W-:Y:S02]  /*31d0*/  ISETP.GE.U32.AND P3, PT, R62, UR8, PT ;  /* 0x000000083e007c0c */ /* 0x000fe4000bf66070 */
[----:B------:R-:W-:Y:S02]  /*31e0*/  ISETP.GE.U32.AND P5, PT, R36, UR8, PT ;  /* 0x0000000824007c0c */ /* 0x000fe4000bfa6070 */
[----:B------:R-:W-:-:S02]  /*31f0*/  ISETP.GE.AND.EX P2, PT, R7, UR9, PT, P2 ;  /* 0x0000000907007c0c */ /* 0x000fc4000bf46320 */
[----:B------:R-:W-:-:S05]  /*3200*/  ISETP.GE.AND.EX P3, PT, R9, UR9, PT, P3 ;  /* 0x0000000909007c0c */ /* 0x000fca000bf66330 */
[----:B------:R-:W-:Y:S08]  /*3210*/  @P1 BRA `(.L_x_2247) ;  /* 0x0000000000481947 */ /* 0x000ff00003800000 */
[----:B------:R-:W1:Y:S01]  /*3220*/  LDCU.64 UR4, c[0x0][0x3e0] ;  /* 0x00007c00ff0477ac */ /* 0x000e620008000a00 */
[--C-:B------:R-:W-:Y:S01]  /*3230*/  FADD.FTZ R21, R21, -R34.reuse ;  /* 0x8000002215157221 */ /* 0x100fe20000010000 */
[----:B0-----:R-:W-:Y:S01]  /*3240*/  FADD.FTZ R19, R10, -R34 ;  /* 0x800000220a137221 */ /* 0x001fe20000010000 */
[----:B------:R-:W-:Y:S01]  /*3250*/  MOV R28, R70 ;  /* 0x00000046001c7202 */ /* 0x000fe20000000f00 */
[----:B------:R-:W0:Y:S01]  /*3260*/  LDCU.64 UR10, c[0x0][0x380] ;  /* 0x00007000ff0a77ac */ /* 0x000e220008000a00 */
[-C--:B------:R-:W-:Y:S01]  /*3270*/  FMUL.FTZ R21, R21, R32.reuse ;  /* 0x0000002015157220 */ /* 0x080fe20000410000 */
[----:B------:R-:W-:Y:S01]  /*3280*/  FMUL.FTZ R19, R19, R32 ;  /* 0x0000002013137220 */ /* 0x000fe20000410000 */
[----:B------:R-:W-:Y:S02]  /*3290*/  MOV R29, R73 ;  /* 0x00000049001d7202 */ /* 0x000fe40000000f00 */
[----:B------:R-:W-:Y:S01]  /*32a0*/  FFMA.FTZ R21, R38, R21, R67 ;  /* 0x0000001526157223 */ /* 0x000fe20000010043 */
        /* <DEDUP_REMOVED lines=8> */
[----:B------:R1:W-:Y:S02]  /*3330*/  STG.E desc[UR6][R30.64], R19 ;  /* 0x000000131e007986 */ /* 0x0003e4000c101906 */
.L_x_2247:
[----:B------:R-:W-:Y:S05]  /*3340*/  BSYNC.RECONVERGENT B1 ;  /* 0x0000000000017941 */ /* 0x000fea0003800200 */
.L_x_2246:
[----:B------:R-:W-:Y:S04]  /*3350*/  BSSY.RECONVERGENT B1, `(.L_x_2248) ;  /* 0x0000014000017945 */ /* 0x000fe80003800200 */
[----:B------:R-:W-:Y:S05]  /*3360*/  @P2 BRA `(.L_x_2249) ;  /* 0x0000000000482947 */ /* 0x000fea0003800000 */
[----:B------:R-:W0:Y:S01]  /*3370*/  LDCU.64 UR4, c[0x0][0x3e0] ;  /* 0x00007c00ff0477ac */ /* 0x000e220008000a00 */
[----:B------:R-:W-:Y:S01]  /*3380*/  MOV R28, R70 ;  /* 0x00000046001c7202 */ /* 0x000fe20000000f00 */
[----:B------:R-:W-:Y:S01]  /*3390*/  FADD.FTZ R23, R23, -R34 ;  /* 0x8000002217177221 */ /* 0x000fe20000010000 */
[----:B------:R-:W-:Y:S01]  /*33a0*/  MOV R29, R73 ;  /* 0x00000049001d7202 */ /* 0x000fe20000000f00 */
[----:B------:R-:W2:Y:S02]  /*33b0*/  LDCU.64 UR10, c[0x0][0x380] ;  /* 0x00007000ff0a77ac */ /* 0x000ea40008000a00 */
[----:B------:R-:W-:-:S04]  /*33c0*/  FMUL.FTZ R23, R23, R32 ;  /* 0x0000002017177220 */ /* 0x000fc80000410000 */
[----:B------:R-:W-:Y:S01]  /*33d0*/  FFMA.FTZ R6, R39, R23, R74 ;  /* 0x0000001727067223 */ /* 0x000fe2000001004a */
[----:B01----:R-:W-:Y:S02]  /*33e0*/  IMAD R19, R7, UR4, RZ ;  /* 0x0000000407137c24 */ /* 0x003fe4000f8e02ff */
[----:B------:R-:W-:-:S04]  /*33f0*/  IMAD.WIDE.U32 R28, R64, UR4, R28 ;  /* 0x00000004401c7c25 */ /* 0x000fc8000f8e001c */
[----:B------:R-:W-:Y:S01]  /*3400*/  IMAD R19, R64, UR5, R19 ;  /* 0x0000000540137c24 */ /* 0x000fe2000f8e0213 */
[----:B--2---:R-:W-:-:S04]  /*3410*/  LEA R30, P1, R28, UR10, 0x1 ;  /* 0x0000000a1c1e7c11 */ /* 0x004fc8000f8208ff */
[----:B------:R-:W-:-:S04]  /*3420*/  IADD3 R19, PT, PT, R29, R19, RZ ;  /* 0x000000131d137210 */ /* 0x000fc80007ffe0ff */
[----:B------:R-:W-:Y:S01]  /*3430*/  LEA.HI.X R31, R28, UR11, R19, 0x1, P1 ;  /* 0x0000000b1c1f7c11 */ /* 0x000fe200088f0c13 */
[----:B------:R-:W-:-:S04]  /*3440*/  FADD.FTZ R19, R8, -R34 ;  /* 0x8000002208137221 */ /* 0x000fc80000010000 */
[----:B------:R-:W-:-:S04]  /*3450*/  FMUL.FTZ R19, R19, R32 ;  /* 0x0000002013137220 */ /* 0x000fc80000410000 */
[----:B------:R-:W-:-:S05]  /*3460*/  FFMA.FTZ R19, R38, R19, R67 ;  /* 0x0000001326137223 */ /* 0x000fca0000010043 */
[----:B------:R-:W-:-:S05]  /*3470*/  F2FP.BF16.F32.PACK_AB R19, R6, R19 ;  /* 0x000000130613723e */ /* 0x000fca00000010ff */
[----:B------:R2:W-:Y:S02]  /*3480*/  STG.E desc[UR6][R30.64], R19 ;  /* 0x000000131e007986 */ /* 0x0005e4000c101906 */
.L_x_2249:
[----:B------:R-:W-:Y:S05]  /*3490*/  BSYNC.RECONVERGENT B1 ;  /* 0x0000000000017941 */ /* 0x000fea0003800200 */
.L_x_2248:
[----:B------:R-:W-:Y:S01]  /*34a0*/  BSSY.RECONVERGENT B1, `(.L_x_2250) ;  /* 0x0000015000017945 */ /* 0x000fe20003800200 */
[----:B------:R-:W-:-:S03]  /*34b0*/  IADD3 R6, PT, PT, R33, 0x90, RZ ;  /* 0x0000009021067810 */ /* 0x000fc60007ffe0ff */
[----:B------:R-:W-:Y:S05]  /*34c0*/  @P3 BRA `(.L_x_2251) ;  /* 0x0000000000483947 */ /* 0x000fea0003800000 */
[----:B------:R-:W0:Y:S01]  /*34d0*/  LDCU.64 UR4, c[0x0][0x3e0] ;  /* 0x00007c00ff0477ac */ /* 0x000e220008000a00 */
[----:B------:R-:W-:Y:S01]  /*34e0*/  MOV R28, R70 ;  /* 0x00000046001c7202 */ /* 0x000fe20000000f00 */
[----:B------:R-:W-:Y:S01]  /*34f0*/  FADD.FTZ R25, R25, -R34 ;  /* 0x8000002219197221 */ /* 0x000fe20000010000 */
[----:B------:R-:W-:Y:S01]  /*3500*/  MOV R29, R73 ;  /* 0x00000049001d7202 */ /* 0x000fe20000000f00 */
[----:B------:R-:W3:Y:S02]  /*3510*/  LDCU.64 UR10, c[0x0][0x380] ;  /* 0x00007000ff0a77ac */ /* 0x000ee40008000a00 */
[----:B------:R-:W-:-:S04]  /*3520*/  FMUL.FTZ R25, R25, R32 ;  /* 0x0000002019197220 */ /* 0x000fc80000410000 */
[----:B------:R-:W-:Y:S01]  /*3530*/  FFMA.FTZ R25, R38, R25, R67 ;  /* 0x0000001926197223 */ /* 0x000fe20000010043 */
[----:B012---:R-:W-:Y:S02]  /*3540*/  IMAD R19, R9, UR4, RZ ;  /* 0x0000000409137c24 */ /* 0x007fe4000f8e02ff */
[----:B------:R-:W-:-:S04]  /*3550*/  IMAD.WIDE.U32 R28, R62, UR4, R28 ;  /* 0x000000043e1c7c25 */ /* 0x000fc8000f8e001c */
[----:B------:R-:W-:Y:S01]  /*3560*/  IMAD R19, R62, UR5, R19 ;  /* 0x000000053e137c24 */ /* 0x000fe2000f8e0213 */
[----:B---3--:R-:W-:-:S04]  /*3570*/  LEA R30, P1, R28, UR10, 0x1 ;  /* 0x0000000a1c1e7c11 */ /* 0x008fc8000f8208ff */
[----:B------:R-:W-:-:S04]  /*3580*/  IADD3 R19, PT, PT, R29, R19, RZ ;  /* 0x000000131d137210 */ /* 0x000fc80007ffe0ff */
[----:B------:R-:W-:Y:S01]  /*3590*/  LEA.HI.X R31, R28, UR11, R19, 0x1, P1 ;  /* 0x0000000b1c1f7c11 */ /* 0x000fe200088f0c13 */
[----:B------:R-:W-:-:S04]  /*35a0*/  FADD.FTZ R19, R12, -R34 ;  /* 0x800000220c137221 */ /* 0x000fc80000010000 */
[----:B------:R-:W-:-:S04]  /*35b0*/  FMUL.FTZ R19, R19, R32 ;  /* 0x0000002013137220 */ /* 0x000fc80000410000 */
[----:B------:R-:W-:-:S05]  /*35c0*/  FFMA.FTZ R8, R39, R19, R74 ;  /* 0x0000001327087223 */ /* 0x000fca000001004a */
[----:B------:R-:W-:-:S05]  /*35d0*/  F2FP.BF16.F32.PACK_AB R19, R8, R25 ;  /* 0x000000190813723e */ /* 0x000fca00000010ff */
[----:B------:R3:W-:Y:S02]  /*35e0*/  STG.E desc[UR6][R30.64], R19 ;  /* 0x000000131e007986 */ /* 0x0007e4000c101906 */
.L_x_2251:
[----:B------:R-:W-:Y:S05]  /*35f0*/  BSYNC.RECONVERGENT B1 ;  /* 0x0000000000017941 */ /* 0x000fea0003800200 */
.L_x_2250:
[----:B------:R-:W-:Y:S01]  /*3600*/  ISETP.GE.AND.EX P5, PT, R76, UR9, PT, P5 ;  /* 0x000000094c007c0c */ /* 0x000fe2000bfa6350 */
[----:B------:R-:W-:Y:S01]  /*3610*/  BSSY.RECONVERGENT B1, `(.L_x_2252) ;  /* 0x000001f000017945 */ /* 0x000fe20003800200 */
[----:B------:R-:W-:Y:S02]  /*3620*/  ISETP.GE.U32.AND P1, PT, R60, UR8, PT ;  /* 0x000000083c007c0c */ /* 0x000fe4000bf26070 */
[----:B------:R-:W-:Y:S02]  /*3630*/  ISETP.GE.U32.AND P6, PT, R35, UR8, PT ;  /* 0x0000000823007c0c */ /* 0x000fe4000bfc6070 */
[----:B------:R-:W-:Y:S02]  /*3640*/  ISETP.GE.U32.AND P2, PT, R58, UR8, PT ;  /* 0x000000083a007c0c */ /* 0x000fe4000bf46070 */
[----:B------:R-:W-:Y:S02]  /*3650*/  ISETP.GE.U32.AND P3, PT, R69, UR8, PT ;  /* 0x0000000845007c0c */ /* 0x000fe4000bf66070 */
[----:B------:R-:W-:-:S02]  /*3660*/  ISETP.GE.U32.AND P4, PT, R6, UR8, PT ;  /* 0x0000000806007c0c */ /* 0x000fc4000bf86070 */
[----:B------:R-:W-:Y:S02]  /*3670*/  SHF.R.S32.HI R8, RZ, 0x1f, R6 ;  /* 0x0000001fff087819 */ /* 0x000fe40000011406 */
[----:B------:R-:W-:Y:S02]  /*3680*/  ISETP.GE.AND.EX P1, PT, R11, UR9, PT, P1 ;  /* 0x000000090b007c0c */ /* 0x000fe4000bf26310 */
[----:B------:R-:W-:Y:S02]  /*3690*/  ISETP.GE.AND.EX P6, PT, R75, UR9, PT, P6 ;  /* 0x000000094b007c0c */ /* 0x000fe4000bfc6360 */
[----:B------:R-:W-:Y:S02]  /*36a0*/  ISETP.GE.AND.EX P2, PT, R13, UR9, PT, P2 ;  /* 0x000000090d007c0c */ /* 0x000fe4000bf46320 */
[----:B------:R-:W-:Y:S02]  /*36b0*/  ISETP.GE.AND.EX P3, PT, R78, UR9, PT, P3 ;  /* 0x000000094e007c0c */ /* 0x000fe4000bf66330 */
[----:B------:R-:W-:Y:S01]  /*36c0*/  ISETP.GE.AND.EX P4, PT, R8, UR9, PT, P4 ;  /* 0x0000000908007c0c */ /* 0x000fe2000bf86340 */
[----:B------:R-:W-:-:S12]  /*36d0*/  @P5 BRA `(.L_x_2253) ;  /* 0x0000000000485947 */ /* 0x000fd80003800000 */
[----:B------:R-:W4:Y:S01]  /*36e0*/  LDCU.64 UR4, c[0x0][0x3e0] ;  /* 0x00007c00ff0477ac */ /* 0x000f220008000a00 */
[----:B------:R-:W-:Y:S01]  /*36f0*/  MOV R28, R70 ;  /* 0x00000046001c7202 */ /* 0x000fe20000000f00 */
[--C-:B------:R-:W-:Y:S01]  /*3700*/  FADD.FTZ R27, R27, -R34.reuse ;  /* 0x800000221b1b7221 */ /* 0x100fe20000010000 */
[----:B------:R-:W-:Y:S01]  /*3710*/  MOV R29, R73 ;  /* 0x00000049001d7202 */ /* 0x000fe20000000f00 */
[----:B------:R-:W5:Y:S01]  /*3720*/  LDCU.64 UR10, c[0x0][0x380] ;  /* 0x00007000ff0a77ac */ /* 0x000f620008000a00 */
[----:B0123--:R-:W-:Y:S01]  /*3730*/  FADD.FTZ R19, R14, -R34 ;  /* 0x800000220e137221 */ /* 0x00ffe20000010000 */
[----:B------:R-:W-:-:S03]  /*3740*/  FMUL.FTZ R27, R27, R32 ;  /* 0x000000201b1b7220 */ /* 0x000fc60000410000 */
[----:B------:R-:W-:Y:S01]  /*3750*/  FMUL.FTZ R19, R19, R32 ;  /* 0x0000002013137220 */ /* 0x000fe20000410000 */
[----:B------:R-:W-:-:S03]  /*3760*/  FFMA.FTZ R27, R38, R27, R67 ;  /* 0x0000001b261b7223 */ /* 0x000fc60000010043 */
[----:B------:R-:W-:Y:S01]  /*3770*/  FFMA.FTZ R10, R39, R19, R74 ;  /* 0x00000013270a7223 */ /* 0x000fe2000001004a */
[----:B----4-:R-:W-:-:S04]  /*3780*/  IMAD R21, R76, UR4, RZ ;  /* 0x000000044c157c24 */ /* 0x010fc8000f8e02ff */
[----:B------:R-:W-:Y:S01]  /*3790*/  F2FP.BF16.F32.PACK_AB R19, R10, R27 ;  /* 0x0000001b0a13723e */ /* 0x000fe200000010ff */
[----:B------:R-:W-:-:S04]  /*37a0*/  IMAD.WIDE.U32 R28, R36, UR4, R28 ;  /* 0x00000004241c7c25 */ /* 0x000fc8000f8e001c */
[----:B------:R-:W-:Y:S01]  /*37b0*/  IMAD R21, R36, UR5, R21 ;  /* 0x0000000524157c24 */ /* 0x000fe2000f8e0215 */
[----:B-----5:R-:W-:-:S04]  /*37c0*/  LEA R30, P5, R28, UR10, 0x1 ;  /* 0x0000000a1c1e7c11 */ /* 0x020fc8000f8a08ff */
[----:B------:R-:W-:-:S04]  /*37d0*/  IADD3 R21, PT, PT, R29, R21, RZ ;  /* 0x000000151d157210 */ /* 0x000fc80007ffe0ff */
[----:B------:R-:W-:-:S05]  /*37e0*/  LEA.HI.X R31, R28, UR11, R21, 0x1, P5 ;  /* 0x0000000b1c1f7c11 */ /* 0x000fca000a8f0c15 */
[----:B------:R4:W-:Y:S02]  /*37f0*/  STG.E desc[UR6][R30.64], R19 ;  /* 0x000000131e007986 */ /* 0x0009e4000c101906 */
.L_x_2253:
[----:B------:R-:W-:Y:S05]  /*3800*/  BSYNC.RECONVERGENT B1 ;  /* 0x0000000000017941 */ /* 0x000fea0003800200 */
.L_x_2252:
[----:B------:R-:W-:Y:S01]  /*3810*/  BSSY.RECONVERGENT B1, `(.L_x_2254) ;  /* 0x0000016000017945 */ /* 0x000fe20003800200 */
[C---:B------:R-:W-:Y:S02]  /*3820*/  IADD3 R10, PT, PT, R33.reuse, 0xa0, RZ ;  /* 0x000000a0210a7810 */ /* 0x040fe40007ffe0ff */
[----:B------:R-:W-:Y:S01]  /*3830*/  IADD3 R12, PT, PT, R33, 0xd0, RZ ;  /* 0x000000d0210c7810 */ /* 0x000fe20007ffe0ff */
[----:B------:R-:W-:Y:S06]  /*3840*/  @P1 BRA `(.L_x_2255) ;  /* 0x0000000000481947 */ /* 0x000fec0003800000 */
[----:B------:R-:W5:Y:S01]  /*3850*/  LDCU.64 UR4, c[0x0][0x3e0] ;  /* 0x00007c00ff0477ac */ /* 0x000f620008000a00 */
[----:B------:R-:W-:Y:S01]  /*3860*/  MOV R28, R70 ;  /* 0x00000046001c7202 */ /* 0x000fe20000000f00 */
[--C-:B01234-:R-:W-:Y:S01]  /*3870*/  FADD.FTZ R19, R16, -R34.reuse ;  /* 0x8000002210137221 */ /* 0x11ffe20000010000 */
[----:B------:R-:W-:Y:S01]  /*3880*/  MOV R29, R73 ;  /* 0x00000049001d7202 */ /* 0x000fe20000000f00 */
[----:B------:R-:W0:Y:S01]  /*3890*/  LDCU.64 UR10, c[0x0][0x380] ;  /* 0x00007000ff0a77ac */ /* 0x000e220008000a00 */
[----:B------:R-:W-:Y:S01]  /*38a0*/  FADD.FTZ R41, R41, -R34 ;  /* 0x8000002229297221 */ /* 0x000fe20000010000 */
[----:B------:R-:W-:-:S03]  /*38b0*/  FMUL.FTZ R19, R19, R32 ;  /* 0x0000002013137220 */ /* 0x000fc60000410000 */
[----:B------:R-:W-:Y:S01]  /*38c0*/  FMUL.FTZ R41, R41, R32 ;  /* 0x0000002029297220 */ /* 0x000fe20000410000 */
[----:B------:R-:W-:-:S03]  /*38d0*/  FFMA.FTZ R19, R38, R19, R67 ;  /* 0x0000001326137223 */ /* 0x000fc60000010043 */
[----:B------:R-:W-:Y:S01]  /*38e0*/  FFMA.FTZ R14, R39, R41, R74 ;  /* 0x00000029270e7223 */ /* 0x000fe2000001004a */
[----:B-----5:R-:W-:-:S04]  /*38f0*/  IMAD R21, R11, UR4, RZ ;  /* 0x000000040b157c24 */ /* 0x020fc8000f8e02ff */
[----:B------:R-:W-:Y:S01]  /*3900*/  F2FP.BF16.F32.PACK_AB R19, R14, R19 ;  /* 0x000000130e13723e */ /* 0x000fe200000010ff */
[----:B------:R-:W-:-:S04]  /*3910*/  IMAD.WIDE.U32 R28, R60, UR4, R28 ;  /* 0x000000043c1c7c25 */ /* 0x000fc8000f8e001c */
[----:B------:R-:W-:Y:S01]  /*3920*/  IMAD R21, R60, UR5, R21 ;  /* 0x000000053c157c24 */ /* 0x000fe2000f8e0215 */
[----:B0-----:R-:W-:-:S04]  /*3930*/  LEA R30, P1, R28, UR10, 0x1 ;  /* 0x0000000a1c1e7c11 */ /* 0x001fc8000f8208ff */
[----:B------:R-:W-:-:S04]  /*3940*/  IADD3 R21, PT, PT, R29, R21, RZ ;  /* 0x000000151d157210 */ /* 0x000fc80007ffe0ff */
[----:B------:R-:W-:-:S05]  /*3950*/  LEA.HI.X R31, R28, UR11, R21, 0x1, P1 ;  /* 0x0000000b1c1f7c11 */ /* 0x000fca00088f0c15 */
[----:B------:R0:W-:Y:S02]  /*3960*/  STG.E desc[UR6][R30.64], R19 ;  /* 0x000000131e007986 */ /* 0x0001e4000c101906 */
.L_x_2255:
[----:B------:R-:W-:Y:S05]  /*3970*/  BSYNC.RECONVERGENT B1 ;  /* 0x0000000000017941 */ /* 0x000fea0003800200 */
.L_x_2254:
[----:B------:R-:W-:Y:S04]  /*3980*/  BSSY.RECONVERGENT B1, `(.L_x_2256) ;  /* 0x0000014000017945 */ /* 0x000fe80003800200 */
[----:B------:R-:W-:Y:S05]  /*3990*/  @P6 BRA `(.L_x_2257) ;  /* 0x0000000000486947 */ /* 0x000fea0003800000 */
[----:B------:R-:W5:Y:S01]  /*39a0*/  LDCU.64 UR4, c[0x0][0x3e0] ;  /* 0x00007c00ff0477ac */ /* 0x000f620008000a00 */
[--C-:B------:R-:W-:Y:S01]  /*39b0*/  FADD.FTZ R21, R18, -R34.reuse ;  /* 0x8000002212157221 */ /* 0x100fe20000010000 */
[----:B------:R-:W-:Y:S01]  /*39c0*/  MOV R18, R70 ;  /* 0x0000004600127202 */ /* 0x000fe20000000f00 */
[----:B------:R-:W-:Y:S01]  /*39d0*/  FADD.FTZ R43, R43, -R34 ;  /* 0x800000222b2b7221 */ /* 0x000fe20000010000 */
[----:B------:R-:W5:Y:S01]  /*39e0*/  LDCU.64 UR10, c[0x0][0x380] ;  /* 0x00007000ff0a77ac */ /* 0x000f620008000a00 */
[----:B01234-:R-:W-:Y:S01]  /*39f0*/  MOV R19, R73 ;  /* 0x0000004900137202 */ /* 0x01ffe20000000f00 */
[-C--:B------:R-:W-:Y:S01]  /*3a00*/  FMUL.FTZ R21, R21, R32.reuse ;  /* 0x0000002015157220 */ /* 0x080fe20000410000 */
[----:B------:R-:W-:-:S03]  /*3a10*/  FMUL.FTZ R43, R43, R32 ;  /* 0x000000202b2b7220 */ /* 0x000fc60000410000 */
[----:B------:R-:W-:Y:S01]  /*3a20*/  FFMA.FTZ R21, R38, R21, R67 ;  /* 0x0000001526157223 */ /* 0x000fe20000010043 */
[----:B-----5:R-:W-:Y:S02]  /*3a30*/  IMAD R14, R75, UR4, RZ ;  /* 0x000000044b0e7c24 */ /* 0x020fe4000f8e02ff */
[----:B------:R-:W-:-:S04]  /*3a40*/  IMAD.WIDE.U32 R18, R35, UR4, R18 ;  /* 0x0000000423127c25 */ /* 0x000fc8000f8e0012 */
[----:B------:R-:W-:Y:S02]  /*3a50*/  IMAD R35, R35, UR5, R14 ;  /* 0x0000000523237c24 */ /* 0x000fe4000f8e020e */
[----:B------:R-:W-:Y:S01]  /*3a60*/  FFMA.FTZ R14, R39, R43, R74 ;  /* 0x0000002b270e7223 */ /* 0x000fe2000001004a */
[----:B------:R-:W-:Y:S02]  /*3a70*/  LEA R28, P1, R18, UR10, 0x1 ;  /* 0x0000000a121c7c11 */ /* 0x000fe4000f8208ff */
[----:B------:R-:W-:Y:S02]  /*3a80*/  IADD3 R35, PT, PT, R19, R35, RZ ;  /* 0x0000002313237210 */ /* 0x000fe40007ffe0ff */
[----:B------:R-:W-:Y:S02]  /*3a90*/  F2FP.BF16.F32.PACK_AB R19, R14, R21 ;  /* 0x000000150e13723e */ /* 0x000fe400000010ff */
[----:B------:R-:W-:-:S05]  /*3aa0*/  LEA.HI.X R29, R18, UR11, R35, 0x1, P1 ;  /* 0x0000000b121d7c11 */ /* 0x000fca00088f0c23 */
[----:B------:R0:W-:Y:S02]  /*3ab0*/  STG.E desc[UR6][R28.64], R19 ;  /* 0x000000131c007986 */ /* 0x0001e4000c101906 */
.L_x_2257:
[----:B------:R-:W-:Y:S05]  /*3ac0*/  BSYNC.RECONVERGENT B1 ;  /* 0x0000000000017941 */ /* 0x000fea0003800200 */
.L_x_2256:
[----:B------:R-:W-:Y:S04]  /*3ad0*/  BSSY.RECONVERGENT B1, `(.L_x_2258) ;  /* 0x0000014000017945 */ /* 0x000fe80003800200 */
[----:B------:R-:W-:Y:S05]  /*3ae0*/  @P2 BRA `(.L_x_2259) ;  /* 0x0000000000482947 */ /* 0x000fea0003800000 */
[----:B------:R-:W5:Y:S01]  /*3af0*/  LDCU.64 UR4, c[0x0][0x3e0] ;  /* 0x00007c00ff0477ac */ /* 0x000f620008000a00 */
[----:B------:R-:W-:Y:S01]  /*3b00*/  MOV R18, R70 ;  /* 0x0000004600127202 */ /* 0x000fe20000000f00 */
[--C-:B------:R-:W-:Y:S01]  /*3b10*/  FADD.FTZ R21, R20, -R34.reuse ;  /* 0x8000002214157221 */ /* 0x100fe20000010000 */
[----:B01234-:R-:W-:Y:S01]  /*3b20*/  MOV R19, R73 ;  /* 0x0000004900137202 */ /* 0x01ffe20000000f00 */
[----:B------:R-:W0:Y:S01]  /*3b30*/  LDCU.64 UR10, c[0x0][0x380] ;  /* 0x00007000ff0a77ac */ /* 0x000e220008000a00 */
[----:B------:R-:W-:Y:S01]  /*3b40*/  FADD.FTZ R45, R45, -R34 ;  /* 0x800000222d2d7221 */ /* 0x000fe20000010000 */
[----:B------:R-:W-:-:S03]  /*3b50*/  FMUL.FTZ R21, R21, R32 ;  /* 0x0000002015157220 */ /* 0x000fc60000410000 */
[----:B------:R-:W-:Y:S01]  /*3b60*/  FMUL.FTZ R45, R45, R32 ;  /* 0x000000202d2d7220 */ /* 0x000fe20000410000 */
[----:B------:R-:W-:-:S03]  /*3b70*/  FFMA.FTZ R14, R38, R21, R67 ;  /* 0x00000015260e7223 */ /* 0x000fc60000010043 */
[----:B------:R-:W-:Y:S01]  /*3b80*/  FFMA.FTZ R45, R39, R45, R74 ;  /* 0x0000002d272d7223 */ /* 0x000fe2000001004a */
[----:B-----5:R-:W-:Y:S02]  /*3b90*/  IMAD R23, R13, UR4, RZ ;  /* 0x000000040d177c24 */ /* 0x020fe4000f8e02ff */
[----:B------:R-:W-:-:S04]  /*3ba0*/  IMAD.WIDE.U32 R18, R58, UR4, R18 ;  /* 0x000000043a127c25 */ /* 0x000fc8000f8e0012 */
[----:B------:R-:W-:Y:S01]  /*3bb0*/  IMAD R23, R58, UR5, R23 ;  /* 0x000000053a177c24 */ /* 0x000fe2000f8e0217 */
[----:B0-----:R-:W-:-:S04]  /*3bc0*/  LEA R20, P1, R18, UR10, 0x1 ;  /* 0x0000000a12147c11 */ /* 0x001fc8000f8208ff */
[----:B------:R-:W-:Y:S02]  /*3bd0*/  IADD3 R23, PT, PT, R19, R23, RZ ;  /* 0x0000001713177210 */ /* 0x000fe40007ffe0ff */
[----:B------:R-:W-:Y:S02]  /*3be0*/  F2FP.BF16.F32.PACK_AB R19, R45, R14 ;  /* 0x0000000e2d13723e */ /* 0x000fe400000010ff */
[----:B------:R-:W-:-:S05]  /*3bf0*/  LEA.HI.X R21, R18, UR11, R23, 0x1, P1 ;  /* 0x0000000b12157c11 */ /* 0x000fca00088f0c17 */
[----:B------:R0:W-:Y:S02]  /*3c00*/  STG.E desc[UR6][R20.64], R19 ;  /* 0x0000001314007986 */ /* 0x0001e4000c101906 */
.L_x_2259:
[----:B------:R-:W-:Y:S05]  /*3c10*/  BSYNC.RECONVERGENT B1 ;  /* 0x0000000000017941 */ /* 0x000fea0003800200 */
.L_x_2258:
[----:B------:R-:W-:Y:S04]  /*3c20*/  BSSY.RECONVERGENT B1, `(.L_x_2260) ;  /* 0x0000014000017945 */ /* 0x000fe80003800200 */
[----:B------:R-:W-:Y:S05]  /*3c30*/  @P3 BRA `(.L_x_2261) ;  /* 0x0000000000483947 */ /* 0x000fea0003800000 */
[----:B------:R-:W5:Y:S01]  /*3c40*/  LDCU.64 UR4, c[0x0][0x3e0] ;  /* 0x00007c00ff0477ac */ /* 0x000f620008000a00 */
[----:B------:R-:W-:Y:S01]  /*3c50*/  MOV R18, R70 ;  /* 0x0000004600127202 */ /* 0x000fe20000000f00 */
[--C-:B0-----:R-:W-:Y:S01]  /*3c60*/  FADD.FTZ R21, R22, -R34.reuse ;  /* 0x8000002216157221 */ /* 0x101fe20000010000 */
[----:B-1234-:R-:W-:Y:S01]  /*3c70*/  MOV R19, R73 ;  /* 0x0000004900137202 */ /* 0x01efe20000000f00 */
        /* <DEDUP_REMOVED lines=14> */
.L_x_2261:
[----:B------:R-:W-:Y:S05]  /*3d60*/  BSYNC.RECONVERGENT B1 ;  /* 0x0000000000017941 */ /* 0x000fea0003800200 */
.L_x_2260:
        /* <DEDUP_REMOVED lines=9> */
[----:B------:R-:W-:-:S04]  /*3e00*/  FMUL.FTZ R49, R49, R32 ;  /* 0x0000002031317220 */ /* 0x000fc80000410000 */
[----:B------:R-:W-:Y:S01]  /*3e10*/  FFMA.FTZ R49, R39, R49, R74 ;  /* 0x0000003127317223 */ /* 0x000fe2000001004a */
[----:B-----5:R-:W-:Y:S02]  /*3e20*/  IMAD R23, R8, UR4, RZ ;  /* 0x0000000408177c24 */ /* 0x020fe4000f8e02ff */
        /* <DEDUP_REMOVED lines=8> */
.L_x_2263:
[----:B------:R-:W-:Y:S05]  /*3eb0*/  BSYNC.RECONVERGENT B1 ;  /* 0x0000000000017941 */ /* 0x000fea0003800200 */
.L_x_2262:
        /* <DEDUP_REMOVED lines=26> */
[----:B------:R-:W-:Y:S01]  /*4060*/  FFMA.FTZ R51, R38, R51, R67 ;  /* 0x0000003326337223 */ /* 0x000fe20000010043 */
[----:B-----5:R-:W-:Y:S02]  /*4070*/  IMAD R23, R14, UR4, RZ ;  /* 0x000000040e177c24 */ /* 0x020fe4000f8e02ff */
        /* <DEDUP_REMOVED lines=8> */
.L_x_2265:
[----:B------:R-:W-:Y:S05]  /*4100*/  BSYNC.RECONVERGENT B1 ;  /* 0x0000000000017941 */ /* 0x000fea0003800200 */
.L_x_2264:
        /* <DEDUP_REMOVED lines=20> */
.L_x_2267:
[----:B------:R-:W-:Y:S05]  /*4250*/  BSYNC.RECONVERGENT B1 ;  /* 0x0000000000017941 */ /* 0x000fea0003800200 */
.L_x_2266:
        /* <DEDUP_REMOVED lines=20> */
.L_x_2269:
[----:B------:R-:W-:Y:S05]  /*43a0*/  BSYNC.RECONVERGENT B1 ;  /* 0x0000000000017941 */ /* 0x000fea0003800200 */
.L_x_2268:
        /* <DEDUP_REMOVED lines=12> */
[----:B------:R-:W-:Y:S01]  /*4470*/  FFMA.FTZ R8, R39, R21, R74 ;  /* 0x0000001527087223 */ /* 0x000fe2000001004a */
[----:B------:R-:W-:-:S04]  /*4480*/  IMAD.WIDE.U32 R18, R12, UR4, R18 ;  /* 0x000000040c127c25 */ /* 0x000fc8000f8e0012 */
[----:B------:R-:W-:Y:S01]  /*4490*/  IMAD R23, R12, UR5, R23 ;  /* 0x000000050c177c24 */ /* 0x000fe2000f8e0217 */
[----:B0-----:R-:W-:-:S04]  /*44a0*/  LEA R20, P1, R18, UR10, 0x1 ;  /* 0x0000000a12147c11 */ /* 0x001fc8000f8208ff */
[----:B------:R-:W-:Y:S02]  /*44b0*/  IADD3 R23, PT, PT, R19, R23, RZ ;  /* 0x0000001713177210 */ /* 0x000fe40007ffe0ff */
[----:B------:R-:W-:Y:S02]  /*44c0*/  F2FP.BF16.F32.PACK_AB R19, R8, R57 ;  /* 0x000000390813723e */ /* 0x000fe400000010ff */
[----:B------:R-:W-:-:S05]  /*44d0*/  LEA.HI.X R21, R18, UR11, R23, 0x1, P1 ;  /* 0x0000000b12157c11 */ /* 0x000fca00088f0c17 */
[----:B------:R0:W-:Y:S02]  /*44e0*/  STG.E desc[UR6][R20.64], R19 ;  /* 0x0000001314007986 */ /* 0x0001e4000c101906 */
.L_x_2271:
[----:B------:R-:W-:Y:S05]  /*44f0*/  BSYNC.RECONVERGENT B1 ;  /* 0x0000000000017941 */ /* 0x000fea0003800200 */
.L_x_2270:
[----:B------:R-:W-:Y:S04]  /*4500*/  BSSY.RECONVERGENT B1, `(.L_x_2272) ;  /* 0x0000014000017945 */ /* 0x000fe80003800200 */
[----:B------:R-:W-:Y:S05]  /*4510*/  @P3 BRA `(.L_x_2273) ;  /* 0x0000000000483947 */ /* 0x000fea0003800000 */
[----:B------:R-:W5:Y:S01]  /*4520*/  LDCU.64 UR4, c[0x0][0x3e0] ;  /* 0x00007c00ff0477ac */ /* 0x000f620008000a00 */
[--C-:B0-----:R-:W-:Y:S01]  /*4530*/  FADD.FTZ R21, R46, -R34.reuse ;  /* 0x800000222e157221 */ /* 0x101fe20000010000 */
[----:B------:R-:W-:Y:S01]  /*4540*/  MOV R18, R70 ;  /* 0x0000004600127202 */ /* 0x000fe20000000f00 */
[----:B------:R-:W-:Y:S01]  /*4550*/  FADD.FTZ R59, R59, -R34 ;  /* 0x800000223b3b7221 */ /* 0x000fe20000010000 */
[----:B------:R-:W0:Y:S01]  /*4560*/  LDCU.64 UR10, c[0x0][0x380] ;  /* 0x00007000ff0a77ac */ /* 0x000e220008000a00 */
[----:B-1234-:R-:W-:Y:S02]  /*4570*/  MOV R19, R73 ;  /* 0x0000004900137202 */ /* 0x01efe40000000f00 */
[----:B------:R-:W-:-:S04]  /*4580*/  FMUL.FTZ R59, R59, R32 ;  /* 0x000000203b3b7220 */ /* 0x000fc80000410000 */
[----:B------:R-:W-:Y:S01]  /*4590*/  FFMA.FTZ R59, R38, R59, R67 ;  /* 0x0000003b263b7223 */ /* 0x000fe20000010043 */
[----:B-----5:R-:W-:Y:S02]  /*45a0*/  IMAD R8, R6, UR4, RZ ;  /* 0x0000000406087c24 */ /* 0x020fe4000f8e02ff */
        /* <DEDUP_REMOVED lines=9> */
.L_x_2273:
[----:B------:R-:W-:Y:S05]  /*4640*/  BSYNC.RECONVERGENT B1 ;  /* 0x0000000000017941 */ /* 0x000fea0003800200 */
.L_x_2272:
[----:B------:R-:W-:Y:S05]  /*4650*/  @P4 BRA `(.L_x_2274) ;  /* 0x00000020009c4947 */ /* 0x000fea0003800000 */
[----:B------:R-:W5:Y:S01]  /*4660*/  LDCU.64 UR4, c[0x0][0x3e0] ;  /* 0x00007c00ff0477ac */ /* 0x000f620008000a00 */
[----:B------:R-:W-:Y:S01]  /*4670*/  MOV R71, R73 ;  /* 0x0000004900477202 */ /* 0x000fe20000000f00 */
[--C-:B------:R-:W-:Y:S01]  /*4680*/  FADD.FTZ R61, R61, -R34.reuse ;  /* 0x800000223d3d7221 */ /* 0x100fe20000010000 */
[----:B01234-:R-:W-:Y:S01]  /*4690*/  FADD.FTZ R19, R48, -R34 ;  /* 0x8000002230137221 */ /* 0x01ffe20000010000 */
[----:B------:R-:W0:Y:S02]  /*46a0*/  LDCU.64 UR8, c[0x0][0x380] ;  /* 0x00007000ff0877ac */ /* 0x000e240008000a00 */
[-C--:B------:R-:W-:Y:S01]  /*46b0*/  FMUL.FTZ R61, R61, R32.reuse ;  /* 0x000000203d3d7220 */ /* 0x080fe20000410000 */
[----:B------:R-:W-:-:S03]  /*46c0*/  FMUL.FTZ R19, R19, R32 ;  /* 0x0000002013137220 */ /* 0x000fc60000410000 */
[----:B------:R-:W-:Y:S01]  /*46d0*/  FFMA.FTZ R21, R38, R61, R67 ;  /* 0x0000003d26157223 */ /* 0x000fe20000010043 */
        /* <DEDUP_REMOVED lines=10> */
.L_x_2243:
[----:B------:R-:W0:Y:S01]  /*4780*/  LDCU.64 UR4, c[0x0][0x3e8] ;  /* 0x00007d00ff0477ac */ /* 0x000e220008000a00 */
[----:B------:R-:W-:Y:S01]  /*4790*/  SHF.R.S32.HI R30, RZ, 0x1f, R33 ;  /* 0x0000001fff1e7819 */ /* 0x000fe20000011421 */
        /* <DEDUP_REMOVED lines=8> */
[-C--:B------:R-:W-:Y:S01]  /*4820*/  FMUL.FTZ R29, R29, R32.reuse ;  /* 0x000000201d1d7220 */ /* 0x080fe20000410000 */
[----:B------:R-:W-:Y:S01]  /*4830*/  FMUL.FTZ R19, R19, R32 ;  /* 0x0000002013137220 */ /* 0x000fe20000410000 */
[----:B------:R-:W1:Y:S02]  /*4840*/  LDCU.64 UR10, c[0x0][0x380] ;  /* 0x00007000ff0a77ac */ /* 0x000e640008000a00 */
[----:B------:R-:W-:Y:S01]  /*4850*/  FFMA.FTZ R29, R38, R29, R67 ;  /* 0x0000001d261d7223 */ /* 0x000fe20000010043 */
        /* <DEDUP_REMOVED lines=20> */
.L_x_2276:
[----:B------:R-:W-:Y:S05]  /*49a0*/  BSYNC.RECONVERGENT B1 ;  /* 0x0000000000017941 */ /* 0x000fea0003800200 */
.L_x_2275:
[----:B------:R-:W-:Y:S01]  /*49b0*/  ISETP.GE.U32.AND P2, PT, R64, UR4, PT ;  /* 0x0000000440007c0c */ /* 0x000fe2000bf46070 */
[----:B------:R-:W-:Y:S01]  /*49c0*/  BSSY.RECONVERGENT B1, `(.L_x_2277) ;  /* 0x0000022000017945 */ /* 0x000fe20003800200 */
[----:B------:R-:W-:Y:S02]  /*49d0*/  ISETP.GE.U32.AND P3, PT, R62, UR4, PT ;  /* 0x000000043e007c0c */ /* 0x000fe4000bf66070 */
[----:B------:R-:W-:Y:S02]  /*49e0*/  ISETP.GE.U32.AND P6, PT, R36, UR4, PT ;  /* 0x0000000424007c0c */ /* 0x000fe4000bfc6070 */
[----:B------:R-:W-:Y:S02]  /*49f0*/  ISETP.GE.AND.EX P2, PT, R7, UR5, PT, P2 ;  /* 0x0000000507007c0c */ /* 0x000fe4000bf46320 */
[----:B------:R-:W-:Y:S01]  /*4a00*/  ISETP.GE.AND.EX P3, PT, R9, UR5, PT, P3 ;  /* 0x0000000509007c0c */ /* 0x000fe2000bf66330 */
[----:B------:R-:W-:-:S12]  /*4a10*/  @P1 BRA `(.L_x_2278) ;  /* 0x0000000000701947 */ /* 0x000fd80003800000 */
[--C-:B------:R-:W-:Y:S01]  /*4a20*/  FADD.FTZ R21, R21, -R34.reuse ;  /* 0x8000002215157221 */ /* 0x100fe20000010000 */
[----:B0-----:R-:W-:Y:S01]  /*4a30*/  FADD.FTZ R19, R10, -R34 ;  /* 0x800000220a137221 */ /* 0x001fe20000010000 */
[----:B------:R-:W0:Y:S02]  /*4a40*/  LDCU.64 UR8, c[0x0][0x3e0] ;  /* 0x00007c00ff0877ac */ /* 0x000e240008000a00 */
[-C--:B------:R-:W-:Y:S01]  /*4a50*/  FMUL.FTZ R21, R21, R32.reuse ;  /* 0x0000002015157220 */ /* 0x080fe20000410000 */
[----:B------:R-:W-:Y:S01]  /*4a60*/  FMUL.FTZ R19, R19, R32 ;  /* 0x0000002013137220 */ /* 0x000fe20000410000 */
[----:B------:R-:W1:Y:S02]  /*4a70*/  LDCU.64 UR10, c[0x0][0x380] ;  /* 0x00007000ff0a77ac */ /* 0x000e640008000a00 */
[----:B------:R-:W-:Y:S01]  /*4a80*/  FFMA.FTZ R29, R38, R21, R67 ;  /* 0x00000015261d7223 */ /* 0x000fe20000010043 */
        /* <DEDUP_REMOVED lines=10> */
[----:B0-----:R-:W-:-:S04]  /*4b30*/  IMAD R29, R5, UR8, RZ ;  /* 0x00000008051d7c24 */ /* 0x001fc8000f8e02ff */
[----:B------:R-:W-:Y:S02]  /*4b40*/  IMAD R29, R66, UR9, R29 ;  /* 0x00000009421d7c24 */ /* 0x000fe4000f8e021d */
[----:B---3--:R-:W-:Y:S01]  /*4b50*/  FMUL.FTZ R30, R31, R28 ;  /* 0x0000001c1f1e7220 */ /* 0x008fe20000410000 */
[----:B------:R-:W-:-:S04]  /*4b60*/  MOV R31, R73 ;  /* 0x00000049001f7202 */ /* 0x000fc80000000f00 */
[----:B------:R-:W-:Y:S02]  /*4b70*/  F2FP.BF16.F32.PACK_AB R19, R30, R19 ;  /* 0x000000131e13723e */ /* 0x000fe400000010ff */
[----:B------:R-:W-:-:S05]  /*4b80*/  MOV R30, R70 ;  /* 0x00000046001e7202 */ /* 0x000fca0000000f00 */
[----:B------:R-:W-:-:S05]  /*4b90*/  IMAD.WIDE.U32 R30, R66, UR8, R30 ;  /* 0x00000008421e7c25 */ /* 0x000fca000f8e001e */
[----:B------:R-:W-:Y:S02]  /*4ba0*/  IADD3 R29, PT, PT, R31, R29, RZ ;  /* 0x0000001d1f1d7210 */ /* 0x000fe40007ffe0ff */
[----:B-1----:R-:W-:-:S04]  /*4bb0*/  LEA R28, P1, R30, UR10, 0x1 ;  /* 0x0000000a1e1c7c11 */ /* 0x002fc8000f8208ff */
[----:B------:R-:W-:-:S05]  /*4bc0*/  LEA.HI.X R29, R30, UR11, R29, 0x1, P1 ;  /* 0x0000000b1e1d7c11 */ /* 0x000fca00088f0c1d */
[----:B------:R1:W-:Y:S04]  /*4bd0*/  STG.E desc[UR6][R28.64], R19 ;  /* 0x000000131c007986 */ /* 0x0003e8000c101906 */
.L_x_2278:
[----:B------:R-:W-:Y:S05]  /*4be0*/  BSYNC.RECONVERGENT B1 ;  /* 0x0000000000017941 */ /* 0x000fea0003800200 */
.L_x_2277:
[----:B------:R-:W-:Y:S04]  /*4bf0*/  BSSY.RECONVERGENT B1, `(.L_x_2279) ;  /* 0x000001e000017945 */ /* 0x000fe80003800200 */
[----:B------:R-:W-:Y:S05]  /*4c00*/  @P2 BRA `(.L_x_2280) ;  /* 0x0000000000702947 */ /* 0x000fea0003800000 */
[--C-:B01----:R-:W-:Y:S01]  /*4c10*/  FADD.FTZ R19, R8, -R34.reuse ;  /* 0x8000002208137221 */ /* 0x103fe20000010000 */
[----:B------:R-:W-:Y:S01]  /*4c20*/  FADD.FTZ R23, R23, -R34 ;  /* 0x8000002217177221 */ /* 0x000fe20000010000 */
[----:B------:R-:W0:Y:S01]  /*4c30*/  LDCU.64 UR8, c[0x0][0x3e0] ;  /* 0x00007c00ff0877ac */ /* 0x000e220008000a00 */
[----:B------:R-:W-:Y:S01]  /*4c40*/  MOV R30, R70 ;  /* 0x00000046001e7202 */ /* 0x000fe20000000f00 */
[-C--:B------:R-:W-:Y:S01]  /*4c50*/  FMUL.FTZ R19, R19, R32.reuse ;  /* 0x0000002013137220 */ /* 0x080fe20000410000 */
[----:B------:R-:W-:Y:S01]  /*4c60*/  FMUL.FTZ R23, R23, R32 ;  /* 0x0000002017177220 */ /* 0x000fe20000410000 */
[----:B------:R-:W1:Y:S01]  /*4c70*/  LDCU.64 UR10, c[0x0][0x380] ;  /* 0x00007000ff0a77ac */ /* 0x000e620008000a00 */
[----:B------:R-:W-:Y:S01]  /*4c80*/  MOV R31, R73 ;  /* 0x00000049001f7202 */ /* 0x000fe20000000f00 */
[----:B------:R-:W-:Y:S01]  /*4c90*/  FFMA.FTZ R29, R38, R19, R67 ;  /* 0x00000013261d7223 */ /* 0x000fe20000010043 */
[----:B------:R-:W-:-:S03]  /*4ca0*/  FFMA.FTZ R28, R39, R23, R74 ;  /* 0x00000017271c7223 */ /* 0x000fc6000001004a */
[----:B------:R-:W-:Y:S01]  /*4cb0*/  FMUL.FTZ R6, R29, -1.4426950216293334961 ;  /* 0xbfb8aa3b1d067820 */ /* 0x000fe20000410000 */
[----:B------:R-:W-:-:S05]  /*4cc0*/  FMUL.FTZ R19, R28, -1.4426950216293334961 ;  /* 0xbfb8aa3b1c137820 */ /* 0x000fca0000410000 */
[----:B------:R-:W2:Y:S01]  /*4cd0*/  MUFU.EX2 R6, R6 ;  /* 0x0000000600067308 */ /* 0x000ea20000000800 */
[----:B0-----:R-:W-:-:S03]  /*4ce0*/  IMAD R23, R7, UR8, RZ ;  /* 0x0000000807177c24 */ /* 0x001fc6000f8e02ff */
[----:B------:R-:W0:Y:S01]  /*4cf0*/  MUFU.EX2 R19, R19 ;  /* 0x0000001300137308 */ /* 0x000e220000000800 */
[----:B------:R-:W-:-:S04]  /*4d00*/  IMAD.WIDE.U32 R30, R64, UR8, R30 ;  /* 0x00000008401e7c25 */ /* 0x000fc8000f8e001e */
[----:B------:R-:W-:Y:S02]  /*4d10*/  IMAD R23, R64, UR9, R23 ;  /* 0x0000000940177c24 */ /* 0x000fe4000f8e0217 */
[----:B--2---:R-:W-:-:S03]  /*4d20*/  FADD.FTZ R8, R6, 1 ;  /* 0x3f80000006087421 */ /* 0x004fc60000010000 */
[----:B------:R-:W-:Y:S01]  /*4d30*/  IADD3 R23, PT, PT, R31, R23, RZ ;  /* 0x000000171f177210 */ /* 0x000fe20007ffe0ff */
[----:B0-----:R-:W-:Y:S02]  /*4d40*/  FADD.FTZ R21, R19, 1 ;  /* 0x3f80000013157421 */ /* 0x001fe40000010000 */
[----:B------:R-:W0:Y:S08]  /*4d50*/  MUFU.RCP R8, R8 ;  /* 0x0000000800087308 */ /* 0x000e300000001000 */
[----:B------:R-:W2:Y:S01]  /*4d60*/  MUFU.RCP R21, R21 ;  /* 0x0000001500157308 */ /* 0x000ea20000001000 */
[----:B0-----:R-:W-:Y:S01]  /*4d70*/  FMUL.FTZ R10, R29, R8 ;  /* 0x000000081d0a7220 */ /* 0x001fe20000410000 */
[----:B--2---:R-:W-:Y:S01]  /*4d80*/  FMUL.FTZ R19, R28, R21 ;  /* 0x000000151c137220 */ /* 0x004fe20000410000 */
[----:B-1----:R-:W-:-:S04]  /*4d90*/  LEA R28, P1, R30, UR10, 0x1 ;  /* 0x0000000a1e1c7c11 */ /* 0x002fc8000f8208ff */
[----:B------:R-:W-:Y:S02]  /*4da0*/  LEA.HI.X R29, R30, UR11, R23, 0x1, P1 ;  /* 0x0000000b1e1d7c11 */ /* 0x000fe400088f0c17 */
[----:B------:R-:W-:-:S05]  /*4db0*/  F2FP.BF16.F32.PACK_AB R19, R19, R10 ;  /* 0x0000000a1313723e */ /* 0x000fca00000010ff */
[----:B------:R2:W-:Y:S02]  /*4dc0*/  STG.E desc[UR6][R28.64], R19 ;  /* 0x000000131c007986 */ /* 0x0005e4000c101906 */
.L_x_2280:
[----:B------:R-:W-:Y:S05]  /*4dd0*/  BSYNC.RECONVERGENT B1 ;  /* 0x0000000000017941 */ /* 0x000fea0003800200 */
.L_x_2279:
[----:B------:R-:W-:Y:S01]  /*4de0*/  BSSY.RECONVERGENT B1, `(.L_x_2281) ;  /* 0x000001f000017945 */ /* 0x000fe20003800200 */
[----:B------:R-:W-:-:S03]  /*4df0*/  IADD3 R6, PT, PT, R33, 0x90, RZ ;  /* 0x0000009021067810 */ /* 0x000fc60007ffe0ff */
[----:B------:R-:W-:Y:S05]  /*4e00*/  @P3 BRA `(.L_x_2282) ;  /* 0x0000000000703947 */ /* 0x000fea0003800000 */
[--C-:B------:R-:W-:Y:S01]  /*4e10*/  FADD.FTZ R25, R25, -R34.reuse ;  /* 0x8000002219197221 */ /* 0x100fe20000010000 */
[----:B012---:R-:W-:Y:S01]  /*4e20*/  FADD.FTZ R19, R12, -R34 ;  /* 0x800000220c137221 */ /* 0x007fe20000010000 */
        /* <DEDUP_REMOVED lines=26> */
.L_x_2282:
[----:B------:R-:W-:Y:S05]  /*4fd0*/  BSYNC.RECONVERGENT B1 ;  /* 0x0000000000017941 */ /* 0x000fea0003800200 */
.L_x_2281:
        /* <DEDUP_REMOVED lines=23> */
[----:B---3--:R-:W-:-:S03]  /*5150*/  FFMA.FTZ R28, R39, R19, R74 ;  /* 0x00000013271c7223 */ /* 0x008fc6000001004a */
        /* <DEDUP_REMOVED lines=18> */
.L_x_2284:
[----:B------:R-:W-:Y:S05]  /*5280*/  BSYNC.RECONVERGENT B1 ;  /* 0x0000000000017941 */ /* 0x000fea0003800200 */
.L_x_2283:
[----:B------:R-:W-:Y:S01]  /*5290*/  BSSY.RECONVERGENT B1, `(.L_x_2285) ;  /* 0x0000020000017945 */ /* 0x000fe20003800200 */
[C---:B------:R-:W-:Y:S02]  /*52a0*/  IADD3 R10, PT, PT, R33.reuse, 0xa0, RZ ;  /* 0x000000a0210a7810 */ /* 0x040fe40007ffe0ff */
[----:B------:R-:W-:Y:S01]  /*52b0*/  IADD3 R12, PT, PT, R33, 0xd0, RZ ;  /* 0x000000d0210c7810 */ /* 0x000fe20007ffe0ff */
[----:B------:R-:W-:Y:S06]  /*52c0*/  @P1 BRA `(.L_x_2286) ;  /* 0x0000000000701947 */ /* 0x000fec0003800000 */
[--C-:B012---:R-:W-:Y:S01]  /*52d0*/  FADD.FTZ R19, R16, -R34.reuse ;  /* 0x8000002210137221 */ /* 0x107fe20000010000 */
        /* <DEDUP_REMOVED lines=8> */
[----:B---34-:R-:W-:-:S03]  /*5360*/  FFMA.FTZ R28, R39, R41, R74 ;  /* 0x00000029271c7223 */ /* 0x018fc6000001004a */
        /* <DEDUP_REMOVED lines=18> */
.L_x_2286:
[----:B------:R-:W-:Y:S05]  /*5490*/  BSYNC.RECONVERGENT B1 ;  /* 0x0000000000017941 */ /* 0x000fea0003800200 */
.L_x_2285:
[----:B------:R-:W-:Y:S04]  /*54a0*/  BSSY.RECONVERGENT B1, `(.L_x_2287) ;  /* 0x000001e000017945 */ /* 0x000fe80003800200 */
[----:B------:R-:W-:Y:S05]  /*54b0*/  @P2 BRA `(.L_x_2288) ;  /* 0x0000000000702947 */ /* 0x000fea0003800000 */
[--C-:B012---:R-:W-:Y:S01]  /*54c0*/  FADD.FTZ R19, R18, -R34.reuse ;  /* 0x8000002212137221 */ /* 0x107fe20000010000 */
[----:B------:R-:W-:Y:S01]  /*54d0*/  FADD.FTZ R43, R43, -R34 ;  /* 0x800000222b2b7221 */ /* 0x000fe20000010000 */
[----:B------:R-:W0:Y:S01]  /*54e0*/  LDCU.64 UR8, c[0x0][0x3e0] ;  /* 0x00007c00ff0877ac */ /* 0x000e220008000a00 */
[----:B------:R-:W-:Y:S01]  /*54f0*/  MOV R18, R70 ;  /* 0x0000004600127202 */ /* 0x000fe20000000f00 */
[-C--:B------:R-:W-:Y:S01]  /*5500*/  FMUL.FTZ R19, R19, R32.reuse ;  /* 0x0000002013137220 */ /* 0x080fe20000410000 */
[----:B------:R-:W-:Y:S01]  /*5510*/  FMUL.FTZ R43, R43, R32 ;  /* 0x000000202b2b7220 */ /* 0x000fe20000410000 */
[----:B------:R-:W1:Y:S02]  /*5520*/  LDCU.64 UR10, c[0x0][0x380] ;  /* 0x00007000ff0a77ac */ /* 0x000e640008000a00 */
[----:B------:R-:W-:Y:S01]  /*5530*/  FFMA.FTZ R25, R38, R19, R67 ;  /* 0x0000001326197223 */ /* 0x000fe20000010043 */
[----:B---34-:R-:W-:Y:S01]  /*5540*/  FFMA.FTZ R28, R39, R43, R74 ;  /* 0x0000002b271c7223 */ /* 0x018fe2000001004a */
[----:B------:R-:W-:-:S02]  /*5550*/  MOV R19, R73 ;  /* 0x0000004900137202 */ /* 0x000fc40000000f00 */
        /* <DEDUP_REMOVED lines=18> */
.L_x_2288:
[----:B------:R-:W-:Y:S05]  /*5680*/  BSYNC.RECONVERGENT B1 ;  /* 0x0000000000017941 */ /* 0x000fea0003800200 */
.L_x_2287:
        /* <DEDUP_REMOVED lines=8> */
[----:B------:R-:W1:Y:S01]  /*5710*/  LDCU.64 UR10, c[0x0][0x380] ;  /* 0x00007000ff0a77ac */ /* 0x000e620008000a00 */
[----:B---34-:R-:W-:Y:S01]  /*5720*/  MOV R21, R73 ;  /* 0x0000004900157202 */ /* 0x018fe20000000f00 */
        /* <DEDUP_REMOVED lines=11> */
[----:B0-----:R-:W-:Y:S01]  /*57e0*/  FADD.FTZ R23, R18, 1 ;  /* 0x3f80000012177421 */ /* 0x001fe20000010000 */
[C---:B-1----:R-:W-:Y:S01]  /*57f0*/  LEA R18, P1, R20.reuse, UR10, 0x1 ;  /* 0x0000000a14127c11 */ /* 0x042fe2000f8208ff */
[----:B------:R-:W0:Y:S08]  /*5800*/  MUFU.RCP R16, R16 ;  /* 0x0000001000107308 */ /* 0x000e300000001000 */
[----:B------:R-:W1:Y:S01]  /*5810*/  MUFU.RCP R23, R23 ;  /* 0x0000001700177308 */ /* 0x000e620000001000 */
[----:B0-----:R-:W-:Y:S01]  /*5820*/  FMUL.FTZ R14, R19, R16 ;  /* 0x00000010130e7220 */ /* 0x001fe20000410000 */
[----:B------:R-:W-:Y:S01]  /*5830*/  LEA.HI.X R19, R20, UR11, R27, 0x1, P1 ;  /* 0x0000000b14137c11 */ /* 0x000fe200088f0c1b */
[----:B-1----:R-:W-:-:S05]  /*5840*/  FMUL.FTZ R25, R28, R23 ;  /* 0x000000171c197220 */ /* 0x002fca0000410000 */
[----:B------:R-:W-:-:S05]  /*5850*/  F2FP.BF16.F32.PACK_AB R25, R25, R14 ;  /* 0x0000000e1919723e */ /* 0x000fca00000010ff */
[----:B------:R0:W-:Y:S02]  /*5860*/  STG.E desc[UR6][R18.64], R25 ;  /* 0x0000001912007986 */ /* 0x0001e4000c101906 */
.L_x_2290:
[----:B------:R-:W-:Y:S05]  /*5870*/  BSYNC.RECONVERGENT B1 ;  /* 0x0000000000017941 */ /* 0x000fea0003800200 */
.L_x_2289:
        /* <DEDUP_REMOVED lines=9> */
[----:B---34-:R-:W-:Y:S01]  /*5910*/  FFMA.FTZ R21, R38, R19, R67 ;  /* 0x0000001326157223 */ /* 0x018fe20000010043 */
[----:B------:R-:W-:Y:S01]  /*5920*/  FFMA.FTZ R47, R39, R47, R74 ;  /* 0x0000002f272f7223 */ /* 0x000fe2000001004a */
        /* <DEDUP_REMOVED lines=19> */
.L_x_2292:
[----:B------:R-:W-:Y:S05]  /*5a60*/  BSYNC.RECONVERGENT B1 ;  /* 0x0000000000017941 */ /* 0x000fea0003800200 */
.L_x_2291:
        /* <DEDUP_REMOVED lines=30> */
.L_x_2294:
[----:B------:R-:W-:Y:S05]  /*5c50*/  BSYNC.RECONVERGENT B1 ;  /* 0x0000000000017941 */ /* 0x000fea0003800200 */
.L_x_2293:
        /* <DEDUP_REMOVED lines=19> */
[----:B-12---:R-:W-:Y:S01]  /*5d90*/  FADD.FTZ R19, R26, -R34 ;  /* 0x800000221a137221 */ /* 0x006fe20000010000 */
[----:B------:R-:W3:Y:S02]  /*5da0*/  LDCU.64 UR8, c[0x0][0x3e0] ;  /* 0x00007c00ff0877ac */ /* 0x000ee40008000a00 */
[-C--:B------:R-:W-:Y:S01]  /*5db0*/  FMUL.FTZ R51, R51, R32.reuse ;  /* 0x0000002033337220 */ /* 0x080fe20000410000 */
[----:B------:R-:W-:Y:S01]  /*5dc0*/  FMUL.FTZ R19, R19, R32 ;  /* 0x0000002013137220 */ /* 0x000fe20000410000 */
[----:B------:R-:W0:Y:S02]  /*5dd0*/  LDCU.64 UR10, c[0x0][0x380] ;  /* 0x00007000ff0a77ac */ /* 0x000e240008000a00 */
[----:B------:R-:W-:Y:S01]  /*5de0*/  FFMA.FTZ R51, R38, R51, R67 ;  /* 0x0000003326337223 */ /* 0x000fe20000010043 */
[----:B------:R-:W-:Y:S01]  /*5df0*/  FFMA.FTZ R23, R39, R19, R74 ;  /* 0x0000001327177223 */ /* 0x000fe2000001004a */
[----:B------:R-:W-:-:S02]  /*5e00*/  MOV R19, R73 ;  /* 0x0000004900137202 */ /* 0x000fc40000000f00 */
[----:B------:R-:W-:Y:S01]  /*5e10*/  FMUL.FTZ R14, R51, -1.4426950216293334961 ;  /* 0xbfb8aa3b330e7820 */ /* 0x000fe20000410000 */
[----:B------:R-:W-:-:S05]  /*5e20*/  FMUL.FTZ R20, R23, -1.4426950216293334961 ;  /* 0xbfb8aa3b17147820 */ /* 0x000fca0000410000 */
[----:B------:R-:W1:Y:S01]  /*5e30*/  MUFU.EX2 R14, R14 ;  /* 0x0000000e000e7308 */ /* 0x000e620000000800 */
[----:B---34-:R-:W-:Y:S01]  /*5e40*/  IMAD R21, R18, UR8, RZ ;  /* 0x0000000812157c24 */ /* 0x018fe2000f8e02ff */
[----:B------:R-:W-:Y:S02]  /*5e50*/  MOV R18, R70 ;  /* 0x0000004600127202 */ /* 0x000fe40000000f00 */
[----:B------:R-:W2:Y:S01]  /*5e60*/  MUFU.EX2 R20, R20 ;  /* 0x0000001400147308 */ /* 0x000ea20000000800 */
[C---:B------:R-:W-:Y:S02]  /*5e70*/  IMAD R21, R10.reuse, UR9, R21 ;  /* 0x000000090a157c24 */ /* 0x040fe4000f8e0215 */
[----:B------:R-:W-:-:S05]  /*5e80*/  IMAD.WIDE.U32 R18, R10, UR8, R18 ;  /* 0x000000080a127c25 */ /* 0x000fca000f8e0012 */
[----:B------:R-:W-:Y:S01]  /*5e90*/  IADD3 R21, PT, PT, R19, R21, RZ ;  /* 0x0000001513157210 */ /* 0x000fe20007ffe0ff */
[----:B-1----:R-:W-:Y:S01]  /*5ea0*/  FADD.FTZ R16, R14, 1 ;  /* 0x3f8000000e107421 */ /* 0x002fe20000010000 */
[----:B--2---:R-:W-:Y:S01]  /*5eb0*/  FADD.FTZ R22, R20, 1 ;  /* 0x3f80000014167421 */ /* 0x004fe20000010000 */
        /* <DEDUP_REMOVED lines=8> */
.L_x_2296:
[----:B------:R-:W-:Y:S05]  /*5f40*/  BSYNC.RECONVERGENT B1 ;  /* 0x0000000000017941 */ /* 0x000fea0003800200 */
.L_x_2295:
[----:B------:R-:W-:Y:S04]  /*5f50*/  BSSY.RECONVERGENT B1, `(.L_x_2297) ;  /* 0x000001e000017945 */ /* 0x000fe80003800200 */
[----:B------:R-:W-:Y:S05]  /*5f60*/  @P2 BRA `(.L_x_2298) ;  /* 0x0000000000702947 */ /* 0x000fea0003800000 */
[--C-:B------:R-:W-:Y:S01]  /*5f70*/  FADD.FTZ R53, R53, -R34.reuse ;  /* 0x8000002235357221 */ /* 0x100fe20000010000 */
[----:B-12---:R-:W-:Y:S01]  /*5f80*/  FADD.FTZ R19, R40, -R34 ;  /* 0x8000002228137221 */ /* 0x006fe20000010000 */
[----:B------:R-:W3:Y:S01]  /*5f90*/  LDCU.64 UR8, c[0x0][0x3e0] ;  /* 0x00007c00ff0877ac */ /* 0x000ee20008000a00 */
[----:B------:R-:W-:Y:S01]  /*5fa0*/  MOV R18, R70 ;  /* 0x0000004600127202 */ /* 0x000fe20000000f00 */
[-C--:B------:R-:W-:Y:S01]  /*5fb0*/  FMUL.FTZ R53, R53, R32.reuse ;  /* 0x0000002035357220 */ /* 0x080fe20000410000 */
[----:B------:R-:W-:Y:S01]  /*5fc0*/  FMUL.FTZ R19, R19, R32 ;  /* 0x0000002013137220 */ /* 0x000fe20000410000 */
[----:B------:R-:W1:Y:S02]  /*5fd0*/  LDCU.64 UR10, c[0x0][0x380] ;  /* 0x00007000ff0a77ac */ /* 0x000e640008000a00 */
[----:B------:R-:W-:Y:S01]  /*5fe0*/  FFMA.FTZ R53, R38, R53, R67 ;  /* 0x0000003526357223 */ /* 0x000fe20000010043 */
[----:B0-----:R-:W-:Y:S01]  /*5ff0*/  FFMA.FTZ R23, R39, R19, R74 ;  /* 0x0000001327177223 */ /* 0x001fe2000001004a */
[----:B------:R-:W-:-:S02]  /*6000*/  MOV R19, R73 ;  /* 0x0000004900137202 */ /* 0x000fc40000000f00 */
[----:B------:R-:W-:Y:S01]  /*6010*/  FMUL.FTZ R10, R53, -1.4426950216293334961 ;  /* 0xbfb8aa3b350a7820 */ /* 0x000fe20000410000 */
[----:B------:R-:W-:-:S05]  /*6020*/  FMUL.FTZ R16, R23, -1.4426950216293334961 ;  /* 0xbfb8aa3b17107820 */ /* 0x000fca0000410000 */
[----:B------:R-:W0:Y:S01]  /*6030*/  MUFU.EX2 R10, R10 ;  /* 0x0000000a000a7308 */ /* 0x000e220000000800 */
[----:B---34-:R-:W-:-:S03]  /*6040*/  IMAD R21, R15, UR8, RZ ;  /* 0x000000080f157c24 */ /* 0x018fc6000f8e02ff */
[----:B------:R-:W2:Y:S01]  /*6050*/  MUFU.EX2 R16, R16 ;  /* 0x0000001000107308 */ /* 0x000ea20000000800 */
[----:B------:R-:W-:-:S04]  /*6060*/  IMAD.WIDE.U32 R18, R56, UR8, R18 ;  /* 0x0000000838127c25 */ /* 0x000fc8000f8e0012 */
[----:B------:R-:W-:Y:S01]  /*6070*/  IMAD R21, R56, UR9, R21 ;  /* 0x0000000938157c24 */ /* 0x000fe2000f8e0215 */
[----:B-1----:R-:W-:Y:S01]  /*6080*/  LEA R20, P2, R18, UR10, 0x1 ;  /* 0x0000000a12147c11 */ /* 0x002fe2000f8408ff */
[----:B0-----:R-:W-:-:S03]  /*6090*/  FADD.FTZ R14, R10, 1 ;  /* 0x3f8000000a0e7421 */ /* 0x001fc60000010000 */
        /* <DEDUP_REMOVED lines=9> */
.L_x_2298:
[----:B------:R-:W-:Y:S05]  /*6130*/  BSYNC.RECONVERGENT B1 ;  /* 0x0000000000017941 */ /* 0x000fea0003800200 */
.L_x_2297:
[----:B------:R-:W-:Y:S04]  /*6140*/  BSSY.RECONVERGENT B1, `(.L_x_2299) ;  /* 0x000001e000017945 */ /* 0x000fe80003800200 */
[----:B------:R-:W-:Y:S05]  /*6150*/  @P1 BRA `(.L_x_2300) ;  /* 0x0000000000701947 */ /* 0x000fea0003800000 */
[--C-:B-12---:R-:W-:Y:S01]  /*6160*/  FADD.FTZ R19, R42, -R34.reuse ;  /* 0x800000222a137221 */ /* 0x106fe20000010000 */
[----:B------:R-:W-:Y:S01]  /*6170*/  FADD.FTZ R55, R55, -R34 ;  /* 0x8000002237377221 */ /* 0x000fe20000010000 */
[----:B------:R-:W1:Y:S01]  /*6180*/  LDCU.64 UR8, c[0x0][0x3e0] ;  /* 0x00007c00ff0877ac */ /* 0x000e620008000a00 */
[----:B------:R-:W-:Y:S01]  /*6190*/  MOV R18, R70 ;  /* 0x0000004600127202 */ /* 0x000fe20000000f00 */
[-C--:B------:R-:W-:Y:S01]  /*61a0*/  FMUL.FTZ R19, R19, R32.reuse ;  /* 0x0000002013137220 */ /* 0x080fe20000410000 */
[----:B------:R-:W-:Y:S01]  /*61b0*/  FMUL.FTZ R55, R55, R32 ;  /* 0x0000002037377220 */ /* 0x000fe20000410000 */
[----:B------:R-:W2:Y:S02]  /*61c0*/  LDCU.64 UR10, c[0x0][0x380] ;  /* 0x00007000ff0a77ac */ /* 0x000ea40008000a00 */
[----:B0--34-:R-:W-:Y:S01]  /*61d0*/  FFMA.FTZ R21, R38, R19, R67 ;  /* 0x0000001326157223 */ /* 0x019fe20000010043 */
[----:B------:R-:W-:Y:S01]  /*61e0*/  FFMA.FTZ R55, R39, R55, R74 ;  /* 0x0000003727377223 */ /* 0x000fe2000001004a */
[----:B------:R-:W-:-:S02]  /*61f0*/  MOV R19, R73 ;  /* 0x0000004900137202 */ /* 0x000fc40000000f00 */
[----:B------:R-:W-:Y:S01]  /*6200*/  FMUL.FTZ R10, R21, -1.4426950216293334961 ;  /* 0xbfb8aa3b150a7820 */ /* 0x000fe20000410000 */
        /* <DEDUP_REMOVED lines=17> */
.L_x_2300:
[----:B------:R-:W-:Y:S05]  /*6320*/  BSYNC.RECONVERGENT B1 ;  /* 0x0000000000017941 */ /* 0x000fea0003800200 */
.L_x_2299:
        /* <DEDUP_REMOVED lines=30> */
.L_x_2302:
[----:B------:R-:W-:Y:S05]  /*6510*/  BSYNC.RECONVERGENT B1 ;  /* 0x0000000000017941 */ /* 0x000fea0003800200 */
.L_x_2301:
[----:B------:R-:W-:Y:S04]  /*6520*/  BSSY.RECONVERGENT B1, `(.L_x_2303) ;  /* 0x000001e000017945 */ /* 0x000fe80003800200 */
[----:B------:R-:W-:Y:S05]  /*6530*/  @P3 BRA `(.L_x_2304) ;  /* 0x0000000000703947 */ /* 0x000fea0003800000 */
[--C-:B------:R-:W-:Y:S01]  /*6540*/  FADD.FTZ R59, R59, -R34.reuse ;  /* 0x800000223b3b7221 */ /* 0x100fe20000010000 */
[----:B-12---:R-:W-:Y:S01]  /*6550*/  FADD.FTZ R19, R46, -R34 ;  /* 0x800000222e137221 */ /* 0x006fe20000010000 */
[----:B------:R-:W1:Y:S01]  /*6560*/  LDCU.64 UR8, c[0x0][0x3e0] ;  /* 0x00007c00ff0877ac */ /* 0x000e620008000a00 */
[----:B------:R-:W-:Y:S01]  /*6570*/  MOV R18, R70 ;  /* 0x0000004600127202 */ /* 0x000fe20000000f00 */
[-C--:B------:R-:W-:Y:S01]  /*6580*/  FMUL.FTZ R59, R59, R32.reuse ;  /* 0x000000203b3b7220 */ /* 0x080fe20000410000 */
[----:B------:R-:W-:Y:S01]  /*6590*/  FMUL.FTZ R19, R19, R32 ;  /* 0x0000002013137220 */ /* 0x000fe20000410000 */
[----:B------:R-:W2:Y:S02]  /*65a0*/  LDCU.64 UR10, c[0x0][0x380] ;  /* 0x00007000ff0a77ac */ /* 0x000ea40008000a00 */
[----:B------:R-:W-:Y:S01]  /*65b0*/  FFMA.FTZ R59, R38, R59, R67 ;  /* 0x0000003b263b7223 */ /* 0x000fe20000010043 */
[----:B0-----:R-:W-:Y:S01]  /*65c0*/  FFMA.FTZ R23, R39, R19, R74 ;  /* 0x0000001327177223 */ /* 0x001fe2000001004a */
        /* <DEDUP_REMOVED lines=11> */
[----:B-1----:R-:W-:-:S03]  /*6680*/  FADD.FTZ R14, R12, 1 ;  /* 0x3f8000000c0e7421 */ /* 0x002fc60000010000 */
[----:B---34-:R-:W-:Y:S01]  /*6690*/  LEA.HI.X R21, R18, UR11, R33, 0x1, P1 ;  /* 0x0000000b12157c11 */ /* 0x018fe200088f0c21 */
[----:B------:R-:W0:Y:S08]  /*66a0*/  MUFU.RCP R10, R10 ;  /* 0x0000000a000a7308 */ /* 0x000e300000001000 */
[----:B------:R-:W1:Y:S01]  /*66b0*/  MUFU.RCP R14, R14 ;  /* 0x0000000e000e7308 */ /* 0x000e620000001000 */
[----:B0-----:R-:W-:Y:S01]  /*66c0*/  FMUL.FTZ R6, R59, R10 ;  /* 0x0000000a3b067220 */ /* 0x001fe20000410000 */
[----:B-1----:R-:W-:-:S05]  /*66d0*/  FMUL.FTZ R23, R23, R14 ;  /* 0x0000000e17177220 */ /* 0x002fca0000410000 */
[----:B------:R-:W-:-:S05]  /*66e0*/  F2FP.BF16.F32.PACK_AB R23, R23, R6 ;  /* 0x000000061717723e */ /* 0x000fca00000010ff */
[----:B------:R0:W-:Y:S02]  /*66f0*/  STG.E desc[UR6][R20.64], R23 ;  /* 0x0000001714007986 */ /* 0x0001e4000c101906 */
.L_x_2304:
[----:B------:R-:W-:Y:S05]  /*6700*/  BSYNC.RECONVERGENT B1 ;  /* 0x0000000000017941 */ /* 0x000fea0003800200 */
.L_x_2303:
        /* <DEDUP_REMOVED lines=9> */
[----:B------:R-:W-:-:S03]  /*67a0*/  FFMA.FTZ R19, R39, R19, R74 ;  /* 0x0000001327137223 */ /* 0x000fc6000001004a */
[----:B------:R-:W-:Y:S01]  /*67b0*/  FMUL.FTZ R6, R61, -1.4426950216293334961 ;  /* 0xbfb8aa3b3d067820 */ /* 0x000fe20000410000 */
[----:B------:R-:W-:-:S05]  /*67c0*/  FMUL.FTZ R10, R19, -1.4426950216293334961 ;  /* 0xbfb8aa3b130a7820 */ /* 0x000fca0000410000 */
[----:B------:R-:W5:Y:S01]  /*67d0*/  MUFU.EX2 R6, R6 ;  /* 0x0000000600067308 */ /* 0x000f620000000800 */
[----:B-1----:R-:W-:-:S03]  /*67e0*/  IMAD R14, R77, UR4, RZ ;  /* 0x000000044d0e7c24 */ /* 0x002fc6000f8e02ff */
[----:B------:R-:W1:Y:S01]  /*67f0*/  MUFU.EX2 R10, R10 ;  /* 0x0000000a000a7308 */ /* 0x000e620000000800 */
[----:B------:R-:W-:-:S04]  /*6800*/  IMAD.WIDE.U32 R70, R37, UR4, R70 ;  /* 0x0000000425467c25 */ /* 0x000fc8000f8e0046 */
[----:B------:R-:W-:Y:S01]  /*6810*/  IMAD R37, R37, UR5, R14 ;  /* 0x0000000525257c24 */ /* 0x000fe2000f8e020e */
[----:B--2---:R-:W-:Y:S01]  /*6820*/  LEA R18, P1, R70, UR8, 0x1 ;  /* 0x0000000846127c11 */ /* 0x004fe2000f8208ff */
[----:B-----5:R-:W-:-:S03]  /*6830*/  FADD.FTZ R8, R6, 1 ;  /* 0x3f80000006087421 */ /* 0x020fc60000010000 */
[----:B------:R-:W-:Y:S01]  /*6840*/  IADD3 R37, PT, PT, R71, R37, RZ ;  /* 0x0000002547257210 */ /* 0x000fe20007ffe0ff */
[----:B-1----:R-:W-:Y:S02]  /*6850*/  FADD.FTZ R12, R10, 1 ;  /* 0x3f8000000a0c7421 */ /* 0x002fe40000010000 */
[----:B------:R-:W1:Y:S08]  /*6860*/  MUFU.RCP R8, R8 ;  /* 0x0000000800087308 */ /* 0x000e700000001000 */
[----:B------:R-:W0:Y:S01]  /*6870*/  MUFU.RCP R12, R12 ;  /* 0x0000000c000c7308 */ /* 0x000e220000001000 */
[----:B-1----:R-:W-:Y:S01]  /*6880*/  FMUL.FTZ R6, R61, R8 ;  /* 0x000000083d067220 */ /* 0x002fe20000410000 */
[----:B0--34-:R-:W-:Y:S01]  /*6890*/  FMUL.FTZ R21, R19, R12 ;  /* 0x0000000c13157220 */ /* 0x019fe20000410000 */
[----:B------:R-:W-:-:S04]  /*68a0*/  LEA.HI.X R19, R70, UR9, R37, 0x1, P1 ;  /* 0x0000000946137c11 */ /* 0x000fc800088f0c25 */
[----:B------:R-:W-:-:S05]  /*68b0*/  F2FP.BF16.F32.PACK_AB R21, R21, R6 ;  /* 0x000000061515723e */ /* 0x000fca00000010ff */
[----:B------:R0:W-:Y:S02]  /*68c0*/  STG.E desc[UR6][R18.64], R21 ;  /* 0x0000001512007986 */ /* 0x0001e4000c101906 */
.L_x_2274:
[----:B------:R-:W-:Y:S05]  /*68d0*/  BSYNC.RECONVERGENT B0 ;  /* 0x0000000000007941 */ /* 0x000fea0003800200 */
.L_x_2242:
[----:B------:R-:W5:Y:S01]  /*68e0*/  LDCU UR4, c[0x0][0x3f8] ;  /* 0x00007f00ff0477ac */ /* 0x000f620008000800 */
[----:B------:R-:W-:Y:S02]  /*68f0*/  IADD3 R65, PT, PT, R4, R65, RZ ;  /* 0x0000004104417210 */ /* 0x000fe40007ffe0ff */
[----:B------:R-:W-:Y:S01]  /*6900*/  IADD3 R50, PT, PT, R50, 0x1, RZ ;  /* 0x0000000132327810 */ /* 0x000fe20007ffe0ff */
[----:B------:R-:W5:Y:S02]  /*6910*/  LDCU UR5, c[0x0][0x3c8] ;  /* 0x00007900ff0577ac */ /* 0x000f640008000800 */
[----:B-----5:R-:W-:-:S06]  /*6920*/  UIMAD UR4, UR4, UR5, URZ ;  /* 0x00000005040472a4 */ /* 0x020fcc000f8e02ff */
[----:B------:R-:W-:-:S13]  /*6930*/  ISETP.GE.AND P1, PT, R65, UR4, PT ;  /* 0x0000000441007c0c */ /* 0x000fda000bf26270 */
[----:B------:R-:W-:Y:S05]  /*6940*/  @!P1 BRA `(.L_x_2305) ;  /* 0xffffff9800589947 */ /* 0x000fea000383ffff */
[----:B------:R-:W-:Y:S05]  /*6950*/  EXIT ;  /* 0x000000000000794d */ /* 0x000fea0003800000 */
.L_x_2306:
        /* <DEDUP_REMOVED lines=10> */
.L_x_4535:


//--------------------- .text._Z35group_norm_nhwc_fwd_one_pass_kernelI11Bf16IOBf16WLi512ELi80ELi640EEv26Group_norm_nhwc_fwd_params --------------------------
	.section	.text._Z35group_norm_nhwc_fwd_one_pass_kernelI11Bf16IOBf16WLi512ELi80ELi640EEv26Group_norm_nhwc_fwd_params,"ax",@progbits
	.align	128
        .global         _Z35group_norm_nhwc_fwd_one_pass_kernelI11Bf16IOBf16WLi512ELi80ELi640EEv26Group_norm_nhwc_fwd_params
        .type           _Z35group_norm_nhwc_fwd_one_pass_kernelI11Bf16IOBf16WLi512ELi80ELi640EEv26Group_norm_nhwc_fwd_params,@function
        .size           _Z35group_norm_nhwc_fwd_one_pass_kernelI11Bf16IOBf16WLi512ELi80ELi640EEv26Group_norm_nhwc_fwd_params,(.L_x_4536 - _Z35group_norm_nhwc_fwd_one_pass_kernelI11Bf16IOBf16WLi512ELi80ELi640EEv26Group_norm_nhwc_fwd_params)
        .other          _Z35group_norm_nhwc_fwd_one_pass_kernelI11Bf16IOBf16WLi512ELi80ELi640EEv26Group_norm_nhwc_fwd_params,@"STO_CUDA_ENTRY STV_DEFAULT"
_Z35group_norm_nhwc_fwd_one_pass_kernelI11Bf16IOBf16WLi512ELi80ELi640EEv26Group_norm_nhwc_fwd_params:
.text._Z35group_norm_nhwc_fwd_one_pass_kernelI11Bf16IOBf16WLi512ELi80ELi640EEv26Group_norm_nhwc_fwd_params:
        /* <DEDUP_REMOVED lines=26> */
.L_x_2446:
[----:B0-----:R-:W0:Y:S01]  /*01a0*/  LDCU UR10, c[0x0][0x3f8] ;  /* 0x00007f00ff0a77ac */ /* 0x001e220008000800 */
[----:B------:R-:W-:Y:S02]  /*01b0*/  IABS R6, UR5 ;  /* 0x0000000500067c13 */ /* 0x000fe40008000000 */
[----:B------:R-:W-:Y:S01]  /*01c0*/  MOV R81, RZ ;  /* 0x000000ff00517202 */ /* 0x000fe20000000f00 */
[----:B------:R-:W1:Y:S01]  /*01d0*/  LDCU.64 UR14, c[0x0][0x3e8] ;  /* 0x00007d00ff0e77ac */ /* 0x000e620008000a00 */
[----:B0-----:R-:W-:Y:S01]  /*01e0*/  MOV R0, UR10 ;  /* 0x0000000a00007c02 */ /* 0x001fe20008000f00 */
[----:B------:R-:W-:-:S03]  /*01f0*/  UISETP.NE.AND UP0, UPT, UR10, URZ, UPT ;  /* 0x000000ff0a00728c */ /* 0x000fc6000bf05270 */
[----:B---34-:R-:W-:-:S04]  /*0200*/  IABS R5, R0 ;  /* 0x0000000000057213 */ /* 0x018fc80000000000 */
[----:B------:R-:W0:Y:S08]  /*0210*/  I2F.RP R0, R5 ;  /* 0x0000000500007306 */ /* 0x000e300000209400 */
[----:B0-----:R-:W0:Y:S02]  /*0220*/  MUFU.RCP R0, R0 ;  /* 0x0000000000007308 */ /* 0x001e240000001000 */
[----:B0-2---:R-:W-:-:S06]  /*0230*/  IADD3 R2, PT, PT, R0, 0xffffffe, RZ ;  /* 0x0ffffffe00027810 */ /* 0x005fcc0007ffe0ff */
        /* <DEDUP_REMOVED lines=35> */
[----:B------:R-:W-:-:S03]  /*0470*/  SHF.R.S32.HI R5, RZ, 0x1f, R3 ;  /* 0x0000001fff057819 */ /* 0x000fc60000011403 */
[----:B------:R-:W1:Y:S01]  /*0480*/  @!P4 LDC.64 R28, c[0x0][0x3e0] ;  /* 0x0000f800ff1ccb82 */ /* 0x000e620000000a00 */
[----:B------:R-:W-:-:S07]  /*0490*/  ISETP.GE.AND.EX P2, PT, R5, UR15, PT, P2 ;  /* 0x0000000f05007c0c */ /* 0x000fce000bf46320 */
[----:B------:R-:W-:Y:S01]  /*04a0*/  VOTEU.ANY UP1, P1 ;  /* 0x0000000000ff7886 */ /* 0x000fe20000820100 */
[----:B------:R-:W2:Y:S04]  /*04b0*/  @!P4 LDC.64 R30, c[0x0][0x390] ;  /* 0x0000e400ff1ecb82 */ /* 0x000ea80000000a00 */
[----:B------:R-:W-:-:S04]  /*04c0*/  @UP1 UIADD3 UR7, UPT, UPT, UR7, 0x1, URZ ;  /* 0x0000000107071890 */ /* 0x000fc8000fffe0ff */
[----:B------:R-:W-:Y:S01]  /*04d0*/  @!UP2 UIADD3 UR7, UPT, UPT, -UR7, URZ, URZ ;  /* 0x000000ff0707a290 */ /* 0x000fe2000fffe1ff */
[----:B------:R-:W3:Y:S01]  /*04e0*/  @!P2 LDC.64 R14, c[0x0][0x3e0] ;  /* 0x0000f800ff0eab82 */ /* 0x000ee20000000a00 */
[----:B------:R-:W-:-:S04]  /*04f0*/  @!UP0 ULOP3.LUT UR7, URZ, UR10, URZ, 0x33, !UPT ;  /* 0x0000000aff078292 */ /* 0x000fc8000f8e33ff */
[----:B------:R-:W-:-:S03]  /*0500*/  UIADD3 UR4, UPT, UPT, -UR7, URZ, URZ ;  /* 0x000000ff07047290 */ /* 0x000fc6000fffe1ff */
[----:B------:R-:W4:Y:S01]  /*0510*/  @!P2 LDC.64 R16, c[0x0][0x390] ;  /* 0x0000e400ff10ab82 */ /* 0x000f220000000a00 */
[----:B------:R-:W-:-:S04]  /*0520*/  UIMAD UR4, UR10, UR4, UR5 ;  /* 0x000000040a0472a4 */ /* 0x000fc8000f8e0205 */
[----:B------:R-:W-:Y:S02]  /*0530*/  UIMAD UR11, UR4, 0x50, URZ ;  /* 0x00000050040b78a4 */ /* 0x000fe4000f8e02ff */
[----:B------:R-:W-:-:S04]  /*0540*/  USHF.R.S32.HI UR4, URZ, 0x1f, UR7 ;  /* 0x0000001fff047899 */ /* 0x000fc80008011407 */
[----:B------:R-:W-:Y:S01]  /*0550*/  IADD3 R86, P1, PT, R24, UR11, RZ ;  /* 0x0000000b18567c10 */ /* 0x000fe2000ff3e0ff */
[----:B------:R-:W-:Y:S01]  /*0560*/  UIMAD UR4, UR4, UR8, URZ ;  /* 0x00000008040472a4 */ /* 0x000fe2000f8e02ff */
[----:B------:R-:W-:Y:S01]  /*0570*/  MOV R0, UR11 ;  /* 0x0000000b00007c02 */ /* 0x000fe20008000f00 */
[----:B------:R-:W5:Y:S02]  /*0580*/  @!P3 LDC.64 R24, c[0x0][0x3e0] ;  /* 0x0000f800ff18bb82 */ /* 0x000f640000000a00 */
[----:B------:R-:W-:Y:S01]  /*0590*/  UIMAD UR4, UR7, UR9, UR4 ;  /* 0x00000009070472a4 */ /* 0x000fe2000f8e0204 */
[----:B------:R-:W-:Y:S01]  /*05a0*/  LEA.HI.X.SX32 R87, R0, RZ, 0x1, P1 ;  /* 0x000000ff00577211 */ /* 0x000fe200008f0eff */
[----:B---3--:R-:W-:Y:S02]  /*05b0*/  @!P2 IMAD R0, R5, R14, RZ ;  /* 0x0000000e0500a224 */ /* 0x008fe400078e02ff */
[----:B------:R-:W-:Y:S01]  /*05c0*/  IMAD.WIDE.U32 R86, R13, UR7, R86 ;  /* 0x000000070d567c25 */ /* 0x000fe2000f8e0056 */
[----:B------:R-:W-:-:S03]  /*05d0*/  IADD3 R13, PT, PT, R3, 0x30, RZ ;  /* 0x00000030030d7810 */ /* 0x000fc60007ffe0ff */
[----:B------:R-:W-:Y:S01]  /*05e0*/  @!P2 IMAD R15, R3, R15, R0 ;  /* 0x0000000f030fa224 */ /* 0x000fe200078e0200 */
[----:B------:R-:W-:Y:S02]  /*05f0*/  ISETP.GE.U32.AND P5, PT, R13, UR14, PT ;  /* 0x0000000e0d007c0c */ /* 0x000fe4000bfa6070 */
[----:B------:R-:W-:Y:S02]  /*0600*/  SHF.R.S32.HI R21, RZ, 0x1f, R13 ;  /* 0x0000001fff157819 */ /* 0x000fe4000001140d */
[----:B------:R-:W-:Y:S02]  /*0610*/  IADD3 R89, PT, PT, R87, UR4, RZ ;  /* 0x0000000457597c10 */ /* 0x000fe4000fffe0ff */
[----:B------:R-:W-:Y:S02]  /*0620*/  @!P2 MOV R88, R86 ;  /* 0x000000560058a202 */ /* 0x000fe40000000f00 */
[----:B------:R-:W-:-:S03]  /*0630*/  ISETP.GE.AND.EX P5, PT, R21, UR15, PT, P5 ;  /* 0x0000000f15007c0c */ /* 0x000fc6000bfa6350 */
[----:B------:R-:W-:-:S04]  /*0640*/  @!P2 IMAD.WIDE.U32 R4, R3, R14, R88 ;  /* 0x0000000e0304a225 */ /* 0x000fc800078e0058 */
[----:B-----5:R-:W-:Y:S01]  /*0650*/  @!P3 IMAD R2, R7, R24, RZ ;  /* 0x000000180702b224 */ /* 0x020fe200078e02ff */
[----:B------:R-:W-:Y:S02]  /*0660*/  @!P2 IADD3 R0, PT, PT, R5, R15, RZ ;  /* 0x0000000f0500a210 */ /* 0x000fe40007ffe0ff */
[C---:B----4-:R-:W-:Y:S01]  /*0670*/  @!P2 LEA R6, P1, R4.reuse, R16, 0x1 ;  /* 0x000000100406a211 */ /* 0x050fe200078208ff */
[----:B------:R-:W-:Y:S01]  /*0680*/  @!P3 IMAD R25, R9, R25, R2 ;  /* 0x000000190919b224 */ /* 0x000fe200078e0202 */
[----:B------:R-:W-:Y:S01]  /*0690*/  IADD3 R15, PT, PT, R3, 0x40, RZ ;  /* 0x00000040030f7810 */ /* 0x000fe20007ffe0ff */
[----:B------:R-:W3:Y:S01]  /*06a0*/  @!P5 LDC.64 R32, c[0x0][0x3e0] ;  /* 0x0000f800ff20db82 */ /* 0x000ee20000000a00 */
[----:B------:R-:W-:Y:S02]  /*06b0*/  @!P2 LEA.HI.X R7, R4, R17, R0, 0x1, P1 ;  /* 0x000000110407a211 */ /* 0x000fe400008f0c00 */
[----:B------:R-:W-:Y:S02]  /*06c0*/  @!P3 MOV R4, R86 ;  /* 0x000000560004b202 */ /* 0x000fe40000000f00 */
[----:B------:R-:W-:Y:S01]  /*06d0*/  @!P3 MOV R5, R89 ;  /* 0x000000590005b202 */ /* 0x000fe20000000f00 */
[----:B------:R4:W5:Y:S01]  /*06e0*/  @!P2 LDG.E R81, desc[UR12][R6.64] ;  /* 0x0000000c0651a981 */ /* 0x000962000c1e1900 */
[----:B------:R-:W-:Y:S01]  /*06f0*/  ISETP.GE.U32.AND P1, PT, R15, UR14, PT ;  /* 0x0000000e0f007c0c */ /* 0x000fe2000bf26070 */
[----:B------:R-:W2:Y:S01]  /*0700*/  @!P5 LDC.64 R34, c[0x0][0x390] ;  /* 0x0000e400ff22db82 */ /* 0x000ea20000000a00 */
[----:B------:R-:W-:Y:S01]  /*0710*/  SHF.R.S32.HI R23, RZ, 0x1f, R15 ;  /* 0x0000001fff177819 */ /* 0x000fe2000001140f */
[----:B------:R-:W-:Y:S01]  /*0720*/  @!P3 IMAD.WIDE.U32 R4, R9, R24, R4 ;  /* 0x000000180904b225 */ /* 0x000fe200078e0004 */
[----:B------:R-:W-:-:S02]  /*0730*/  IADD3 R17, PT, PT, R3, 0x50, RZ ;  /* 0x0000005003117810 */ /* 0x000fc40007ffe0ff */
[----:B------:R-:W-:Y:S02]  /*0740*/  ISETP.GE.AND.EX P1, PT, R23, UR15, PT, P1 ;  /* 0x0000000f17007c0c */ /* 0x000fe4000bf26310 */
[----:B------:R-:W-:Y:S02]  /*0750*/  @!P3 IADD3 R0, PT, PT, R5, R25, RZ ;  /* 0x000000190500b210 */ /* 0x000fe40007ffe0ff */
[----:B------:R-:W-:Y:S02]  /*0760*/  ISETP.GE.U32.AND P2, PT, R17, UR14, PT ;  /* 0x0000000e11007c0c */ /* 0x000fe4000bf46070 */
[----:B------:R-:W-:Y:S02]  /*0770*/  SHF.R.S32.HI R25, RZ, 0x1f, R17 ;  /* 0x0000001fff197819 */ /* 0x000fe40000011411 */
[----:B0-----:R-:W-:Y:S02]  /*0780*/  @!P3 LEA R8, P6, R4, R26, 0x1 ;  /* 0x0000001a0408b211 */ /* 0x001fe400078c08ff */
[----:B------:R-:W-:-:S02]  /*0790*/  ISETP.GE.AND.EX P2, PT, R25, UR15, PT, P2 ;  /* 0x0000000f19007c0c */ /* 0x000fc4000bf46320 */
[----:B------:R-:W-:Y:S01]  /*07a0*/  @!P3 LEA.HI.X R9, R4, R27, R0, 0x1, P6 ;  /* 0x0000001b0409b211 */ /* 0x000fe200030f0c00 */
[----:B-1----:R-:W-:Y:S01]  /*07b0*/  @!P4 IMAD R0, R19, R28, RZ ;  /* 0x0000001c1300c224 */ /* 0x002fe200078e02ff */
[----:B----4-:R-:W-:Y:S01]  /*07c0*/  @!P4 MOV R6, R86 ;  /* 0x000000560006c202 */ /* 0x010fe20000000f00 */
[----:B------:R-:W0:Y:S01]  /*07d0*/  @!P1 LDC.64 R36, c[0x0][0x3e0] ;  /* 0x0000f800ff249b82 */ /* 0x000e220000000a00 */
[----:B------:R-:W-:Y:S02]  /*07e0*/  @!P4 MOV R7, R89 ;  /* 0x000000590007c202 */ /* 0x000fe40000000f00 */
[----:B------:R-:W-:Y:S01]  /*07f0*/  MOV R79, RZ ;  /* 0x000000ff004f7202 */ /* 0x000fe20000000f00 */
[----:B------:R-:W-:Y:S01]  /*0800*/  @!P4 IMAD R29, R11, R29, R0 ;  /* 0x0000001d0b1dc224 */ /* 0x000fe200078e0200 */
[----:B------:R-:W-:Y:S01]  /*0810*/  IADD3 R19, PT, PT, R3, 0x60, RZ ;  /* 0x0000006003137810 */ /* 0x000fe20007ffe0ff */
[----:B------:R-:W-:Y:S01]  /*0820*/  @!P4 IMAD.WIDE.U32 R6, R11, R28, R6 ;  /* 0x0000001c0b06c225 */ /* 0x000fe200078e0006 */
[----:B------:R-:W-:Y:S01]  /*0830*/  @!P5 MOV R10, R86 ;  /* 0x00000056000ad202 */ /* 0x000fe20000000f00 */
[----:B------:R-:W1:Y:S01]  /*0840*/  @!P2 LDC.64 R4, c[0x0][0x3e0] ;  /* 0x0000f800ff04ab82 */ /* 0x000e620000000a00 */
[----:B------:R-:W-:Y:S01]  /*0850*/  @!P5 MOV R11, R89 ;  /* 0x00000059000bd202 */ /* 0x000fe20000000f00 */
[----:B---3--:R-:W-:Y:S01]  /*0860*/  @!P5 IMAD R0, R21, R32, RZ ;  /* 0x000000201500d224 */ /* 0x008fe200078e02ff */
[----:B------:R2:W3:Y:S01]  /*0870*/  @!P3 LDG.E R79, desc[UR12][R8.64] ;  /* 0x0000000c084fb981 */ /* 0x0004e2000c1e1900 */
[----:B------:R-:W-:-:S02]  /*0880*/  ISETP.GE.U32.AND P3, PT, R19, UR14, PT ;  /* 0x0000000e13007c0c */ /* 0x000fc4000bf66070 */
[C---:B------:R-:W-:Y:S01]  /*0890*/  @!P5 IMAD R21, R13.reuse, R33, R0 ;  /* 0x000000210d15d224 */ /* 0x040fe200078e0200 */
[----:B------:R-:W-:Y:S01]  /*08a0*/  SHF.R.S32.HI R27, RZ, 0x1f, R19 ;  /* 0x0000001fff1b7819 */ /* 0x000fe20000011413 */
[----:B------:R-:W-:Y:S01]  /*08b0*/  @!P5 IMAD.WIDE.U32 R10, R13, R32, R10 ;  /* 0x000000200d0ad225 */ /* 0x000fe200078e000a */
[----:B------:R-:W-:Y:S01]  /*08c0*/  @!P4 IADD3 R0, PT, PT, R7, R29, RZ ;  /* 0x0000001d0700c210 */ /* 0x000fe20007ffe0ff */
[----:B------:R-:W4:Y:S01]  /*08d0*/  @!P1 LDC.64 R32, c[0x0][0x390] ;  /* 0x0000e400ff209b82 */ /* 0x000f220000000a00 */
[C---:B--2---:R-:W-:Y:S02]  /*08e0*/  @!P4 LEA R8, P6, R6.reuse, R30, 0x1 ;  /* 0x0000001e0608c211 */ /* 0x044fe400078c08ff */
[----:B------:R-:W-:Y:S02]  /*08f0*/  ISETP.GE.AND.EX P3, PT, R27, UR15, PT, P3 ;  /* 0x0000000f1b007c0c */ /* 0x000fe4000bf66330 */
[----:B------:R-:W-:Y:S02]  /*0900*/  @!P4 LEA.HI.X R9, R6, R31, R0, 0x1, P6 ;  /* 0x0000001f0609c211 */ /* 0x000fe400030f0c00 */
[----:B------:R-:W-:-:S02]  /*0910*/  @!P5 IADD3 R0, PT, PT, R11, R21, RZ ;  /* 0x000000150b00d210 */ /* 0x000fc40007ffe0ff */
[C---:B------:R-:W-:Y:S02]  /*0920*/  @!P5 LEA R6, P6, R10.reuse, R34, 0x1 ;  /* 0x000000220a06d211 */ /* 0x040fe400078c08ff */
[----:B------:R-:W-:Y:S02]  /*0930*/  MOV R77, RZ ;  /* 0x000000ff004d7202 */ /* 0x000fe40000000f00 */
[----:B------:R-:W-:Y:S02]  /*0940*/  @!P5 LEA.HI.X R7, R10, R35, R0, 0x1, P6 ;  /* 0x000000230a07d211 */ /* 0x000fe400030f0c00 */
[----:B------:R-:W2:Y:S01]  /*0950*/  @!P2 LDC.64 R34, c[0x0][0x390] ;  /* 0x0000e400ff22ab82 */ /* 0x000ea20000000a00 */
[----:B------:R-:W-:Y:S02]  /*0960*/  IADD3 R21, PT, PT, R3, 0x70, RZ ;  /* 0x0000007003157810 */ /* 0x000fe40007ffe0ff */
[----:B------:R-:W-:Y:S01]  /*0970*/  MOV R75, RZ ;  /* 0x000000ff004b7202 */ /* 0x000fe20000000f00 */
[----:B0-----:R-:W-:Y:S01]  /*0980*/  @!P1 IMAD R2, R23, R36, RZ ;  /* 0x0000002417029224 */ /* 0x001fe200078e02ff */
[----:B------:R-:W3:Y:S01]  /*0990*/  @!P4 LDG.E R77, desc[UR12][R8.64] ;  /* 0x0000000c084dc981 */ /* 0x000ee2000c1e1900 */
[----:B------:R-:W-:-:S02]  /*09a0*/  ISETP.GE.U32.AND P4, PT, R21, UR14, PT ;  /* 0x0000000e15007c0c */ /* 0x000fc4000bf86070 */
[----:B------:R-:W0:Y:S01]  /*09b0*/  @!P3 LDC.64 R38, c[0x0][0x3e0] ;  /* 0x0000f800ff26bb82 */ /* 0x000e220000000a00 */
        /* <DEDUP_REMOVED lines=9> */
[----:B-1----:R-:W-:Y:S01]  /*0a50*/  @!P2 MOV R6, R86 ;  /* 0x000000560006a202 */ /* 0x002fe20000000f00 */
[----:B------:R-:W-:Y:S01]  /*0a60*/  @!P1 IMAD.WIDE.U32 R10, R15, R36, R10 ;  /* 0x000000240f0a9225 */ /* 0x000fe200078e000a */
[----:B------:R-:W-:Y:S01]  /*0a70*/  @!P2 MOV R7, R89 ;  /* 0x000000590007a202 */ /* 0x000fe20000000f00 */
[----:B------:R-:W1:Y:S02]  /*0a80*/  @!P3 LDC.64 R36, c[0x0][0x390] ;  /* 0x0000e400ff24bb82 */ /* 0x000e640000000a00 */
[----:B------:R-:W-:Y:S01]  /*0a90*/  @!P2 IMAD R0, R25, R4, RZ ;  /* 0x000000041900a224 */ /* 0x000fe200078e02ff */
[----:B------:R-:W-:Y:S02]  /*0aa0*/  ISETP.GE.AND.EX P5, PT, R31, UR15, PT, P5 ;  /* 0x0000000f1f007c0c */ /* 0x000fe4000bfa6350 */
[----:B----4-:R-:W-:Y:S01]  /*0ab0*/  @!P1 LEA R12, P6, R10, R32, 0x1 ;  /* 0x000000200a0c9211 */ /* 0x010fe200078c08ff */
[----:B------:R-:W-:Y:S01]  /*0ac0*/  @!P2 IMAD R9, R17, R5, R0 ;  /* 0x000000051109a224 */ /* 0x000fe200078e0200 */
[----:B------:R-:W-:Y:S01]  /*0ad0*/  @!P1 IADD3 R0, PT, PT, R11, R13, RZ ;  /* 0x0000000d0b009210 */ /* 0x000fe20007ffe0ff */
[----:B------:R-:W-:-:S02]  /*0ae0*/  @!P2 IMAD.WIDE.U32 R4, R17, R4, R6 ;  /* 0x000000041104a225 */ /* 0x000fc400078e0006 */
[----:B------:R-:W4:Y:S01]  /*0af0*/  @!P4 LDC.64 R6, c[0x0][0x3e0] ;  /* 0x0000f800ff06cb82 */ /* 0x000f220000000a00 */
[----:B------:R-:W-:Y:S02]  /*0b00*/  @!P1 LEA.HI.X R13, R10, R33, R0, 0x1, P6 ;  /* 0x000000210a0d9211 */ /* 0x000fe400030f0c00 */
[----:B------:R-:W-:Y:S02]  /*0b10*/  @!P2 IADD3 R0, PT, PT, R5, R9, RZ ;  /* 0x000000090500a210 */ /* 0x000fe40007ffe0ff */
[C---:B--2---:R-:W-:Y:S02]  /*0b20*/  @!P2 LEA R14, P6, R4.reuse, R34, 0x1 ;  /* 0x00000022040ea211 */ /* 0x044fe400078c08ff */
[----:B------:R-:W-:Y:S01]  /*0b30*/  MOV R73, RZ ;  /* 0x000000ff00497202 */ /* 0x000fe20000000f00 */
[----:B------:R-:W2:Y:S01]  /*0b40*/  @!P5 LDC.64 R8, c[0x0][0x3e0] ;  /* 0x0000f800ff08db82 */ /* 0x000ea20000000a00 */
[----:B------:R-:W-:Y:S01]  /*0b50*/  @!P2 LEA.HI.X R15, R4, R35, R0, 0x1, P6 ;  /* 0x00000023040fa211 */ /* 0x000fe200030f0c00 */
[----:B0-----:R-:W-:Y:S01]  /*0b60*/  @!P3 IMAD R2, R27, R38, RZ ;  /* 0x000000261b02b224 */ /* 0x001fe200078e02ff */
[----:B------:R-:W-:-:S02]  /*0b70*/  @!P3 MOV R4, R86 ;  /* 0x000000560004b202 */ /* 0x000fc40000000f00 */
[----:B------:R-:W-:Y:S01]  /*0b80*/  @!P3 MOV R5, R89 ;  /* 0x000000590005b202 */ /* 0x000fe20000000f00 */
[----:B------:R1:W3:Y:S01]  /*0b90*/  @!P1 LDG.E R73, desc[UR12][R12.64] ;  /* 0x0000000c0c499981 */ /* 0x0002e2000c1e1900 */
[----:B------:R-:W-:Y:S01]  /*0ba0*/  IADD3 R25, PT, PT, R3, 0x90, RZ ;  /* 0x0000009003197810 */ /* 0x000fe20007ffe0ff */
[C---:B------:R-:W-:Y:S01]  /*0bb0*/  @!P3 IMAD R17, R19.reuse, R39, R2 ;  /* 0x000000271311b224 */ /* 0x040fe200078e0202 */
[----:B------:R-:W0:Y:S01]  /*0bc0*/  @!P4 LDC.64 R34, c[0x0][0x390] ;  /* 0x0000e400ff22cb82 */ /* 0x000e220000000a00 */
[----:B------:R-:W-:Y:S01]  /*0bd0*/  @!P3 IMAD.WIDE.U32 R4, R19, R38, R4 ;  /* 0x000000261304b225 */ /* 0x000fe200078e0004 */
[----:B------:R-:W-:Y:S02]  /*0be0*/  ISETP.GE.U32.AND P1, PT, R25, UR14, PT ;  /* 0x0000000e19007c0c */ /* 0x000fe4000bf26070 */
[----:B------:R-:W-:Y:S02]  /*0bf0*/  SHF.R.S32.HI R27, RZ, 0x1f, R25 ;  /* 0x0000001fff1b7819 */ /* 0x000fe40000011419 */
[----:B------:R-:W-:-:S02]  /*0c00*/  IADD3 R19, PT, PT, R3, 0xa0, RZ ;  /* 0x000000a003137810 */ /* 0x000fc40007ffe0ff */
[----:B------:R-:W-:Y:S01]  /*0c10*/  MOV R71, RZ ;  /* 0x000000ff00477202 */ /* 0x000fe20000000f00 */
[----:B------:R-:W0:Y:S01]  /*0c20*/  @!P5 LDC.64 R10, c[0x0][0x390] ;  /* 0x0000e400ff0adb82 */ /* 0x000e220000000a00 */
[----:B------:R-:W-:Y:S02]  /*0c30*/  ISETP.GE.AND.EX P1, PT, R27, UR15, PT, P1 ;  /* 0x0000000f1b007c0c */ /* 0x000fe4000bf26310 */
[----:B------:R-:W-:Y:S02]  /*0c40*/  ISETP.GE.U32.AND P6, PT, R19, UR14, PT ;  /* 0x0000000e13007c0c */ /* 0x000fe4000bfc6070 */
[----:B------:R-:W-:Y:S01]  /*0c50*/  SHF.R.S32.HI R33, RZ, 0x1f, R19 ;  /* 0x0000001fff217819 */ /* 0x000fe20000011413 */
[----:B------:R4:W3:Y:S01]  /*0c60*/  @!P2 LDG.E R71, desc[UR12][R14.64] ;  /* 0x0000000c0e47a981 */ /* 0x0008e2000c1e1900 */
[----:B------:R-:W-:Y:S02]  /*0c70*/  @!P3 IADD3 R0, PT, PT, R5, R17, RZ ;  /* 0x000000110500b210 */ /* 0x000fe40007ffe0ff */
[----:B------:R-:W-:-:S02]  /*0c80*/  ISETP.GE.AND.EX P2, PT, R33, UR15, PT, P6 ;  /* 0x0000000f21007c0c */ /* 0x000fc4000bf46360 */
[C---:B-1----:R-:W-:Y:S01]  /*0c90*/  @!P3 LEA R12, P6, R4.reuse, R36, 0x1 ;  /* 0x00000024040cb211 */ /* 0x042fe200078c08ff */
[----:B----4-:R-:W-:Y:S01]  /*0ca0*/  @!P4 IMAD R2, R29, R6, RZ ;  /* 0x000000061d02c224 */ /* 0x010fe200078e02ff */
[----:B------:R-:W-:Y:S02]  /*0cb0*/  MOV R69, RZ ;  /* 0x000000ff00457202 */ /* 0x000fe40000000f00 */
[----:B------:R-:W-:Y:S02]  /*0cc0*/  @!P3 LEA.HI.X R13, R4, R37, R0, 0x1, P6 ;  /* 0x00000025040db211 */ /* 0x000fe400030f0c00 */
[----:B------:R-:W-:Y:S01]  /*0cd0*/  @!P4 MOV R14, R86 ;  /* 0x00000056000ec202 */ /* 0x000fe20000000f00 */
[----:B------:R-:W1:Y:S01]  /*0ce0*/  @!P1 LDC.64 R4, c[0x0][0x3e0] ;  /* 0x0000f800ff049b82 */ /* 0x000e620000000a00 */
[----:B------:R-:W-:Y:S01]  /*0cf0*/  @!P4 MOV R15, R89 ;  /* 0x00000059000fc202 */ /* 0x000fe20000000f00 */
[----:B------:R-:W-:Y:S01]  /*0d00*/  @!P4 IMAD R17, R21, R7, R2 ;  /* 0x000000071511c224 */ /* 0x000fe200078e0202 */
[----:B------:R4:W3:Y:S01]  /*0d10*/  @!P3 LDG.E R69, desc[UR12][R12.64] ;  /* 0x0000000c0c45b981 */ /* 0x0008e2000c1e1900 */
[----:B--2---:R-:W-:-:S02]  /*0d20*/  @!P5 IMAD R0, R31, R8, RZ ;  /* 0x000000081f00d224 */ /* 0x004fc400078e02ff */
[----:B------:R-:W-:Y:S02]  /*0d30*/  @!P4 IMAD.WIDE.U32 R14, R21, R6, R14 ;  /* 0x00000006150ec225 */ /* 0x000fe400078e000e */
[----:B------:R-:W2:Y:S02]  /*0d40*/  @!P2 LDC.64 R6, c[0x0][0x3e0] ;  /* 0x0000f800ff06ab82 */ /* 0x000ea40000000a00 */
[----:B------:R-:W-:Y:S01]  /*0d50*/  @!P5 IMAD R31, R23, R9, R0 ;  /* 0x00000009171fd224 */ /* 0x000fe200078e0200 */
[----:B----4-:R-:W-:Y:S02]  /*0d60*/  @!P5 MOV R12, R86 ;  /* 0x00000056000cd202 */ /* 0x010fe40000000f00 */
[----:B------:R-:W-:Y:S02]  /*0d70*/  @!P5 MOV R13, R89 ;  /* 0x00000059000dd202 */ /* 0x000fe40000000f00 */
[----:B------:R-:W-:Y:S02]  /*0d80*/  @!P4 IADD3 R0, PT, PT, R15, R17, RZ ;  /* 0x000000110f00c210 */ /* 0x000fe40007ffe0ff */
[----:B0-----:R-:W-:Y:S01]  /*0d90*/  @!P4 LEA R16, P3, R14, R34, 0x1 ;  /* 0x000000220e10c211 */ /* 0x001fe200078608ff */
[----:B------:R-:W-:Y:S01]  /*0da0*/  @!P5 IMAD.WIDE.U32 R8, R23, R8, R12 ;  /* 0x000000081708d225 */ /* 0x000fe200078e000c */
[----:B------:R-:W-:-:S02]  /*0db0*/  IADD3 R21, PT, PT, R3, 0xb0, RZ ;  /* 0x000000b003157810 */ /* 0x000fc40007ffe0ff */
[----:B------:R-:W-:Y:S02]  /*0dc0*/  @!P4 LEA.HI.X R17, R14, R35, R0, 0x1, P3 ;  /* 0x000000230e11c211 */ /* 0x000fe400018f0c00 */
[----:B------:R-:W0:Y:S01]  /*0dd0*/  @!P1 LDC.64 R34, c[0x0][0x390] ;  /* 0x0000e400ff229b82 */ /* 0x000e220000000a00 */
[----:B------:R-:W-:Y:S02]  /*0de0*/  @!P5 IADD3 R0, PT, PT, R9, R31, RZ ;  /* 0x0000001f0900d210 */ /* 0x000fe40007ffe0ff */
[----:B------:R-:W-:Y:S02]  /*0df0*/  @!P5 LEA R10, P6, R8, R10, 0x1 ;  /* 0x0000000a080ad211 */ /* 0x000fe400078c08ff */
[----:B------:R-:W-:Y:S02]  /*0e00*/  ISETP.GE.U32.AND P3, PT, R21, UR14, PT ;  /* 0x0000000e15007c0c */ /* 0x000fe4000bf66070 */
[----:B------:R-:W-:Y:S01]  /*0e10*/  SHF.R.S32.HI R29, RZ, 0x1f, R21 ;  /* 0x0000001fff1d7819 */ /* 0x000fe20000011415 */
[----:B------:R-:W4:Y:S01]  /*0e20*/  @!P2 LDC.64 R30, c[0x0][0x390] ;  /* 0x0000e400ff1eab82 */ /* 0x000f220000000a00 */
[----:B------:R-:W-:-:S02]  /*0e30*/  MOV R65, RZ ;  /* 0x000000ff00417202 */ /* 0x000fc40000000f00 */
[----:B------:R-:W-:Y:S02]  /*0e40*/  @!P5 LEA.HI.X R11, R8, R11, R0, 0x1, P6 ;  /* 0x0000000b080bd211 */ /* 0x000fe400030f0c00 */
[----:B------:R-:W-:Y:S01]  /*0e50*/  ISETP.GE.AND.EX P3, PT, R29, UR15, PT, P3 ;  /* 0x0000000f1d007c0c */ /* 0x000fe2000bf66330 */
[----:B-1----:R-:W-:Y:S01]  /*0e60*/  @!P1 IMAD R0, R27, R4, RZ ;  /* 0x000000041b009224 */ /* 0x002fe200078e02ff */
[----:B------:R-:W-:Y:S01]  /*0e70*/  MOV R67, RZ ;  /* 0x000000ff00437202 */ /* 0x000fe20000000f00 */
[----:B------:R1:W3:Y:S01]  /*0e80*/  @!P5 LDG.E R65, desc[UR12][R10.64] ;  /* 0x0000000c0a41d981 */ /* 0x0002e2000c1e1900 */
[----:B------:R-:W-:Y:S01]  /*0e90*/  IADD3 R23, PT, PT, R3, 0xc0, RZ ;  /* 0x000000c003177810 */ /* 0x000fe20007ffe0ff */
[----:B------:R-:W-:Y:S02]  /*0ea0*/  @!P1 IMAD R13, R25, R5, R0 ;  /* 0x00000005190d9224 */ /* 0x000fe400078e0200 */
[----:B--2---:R-:W-:Y:S01]  /*0eb0*/  @!P2 IMAD R0, R33, R6, RZ ;  /* 0x000000062100a224 */ /* 0x004fe200078e02ff */
[----:B------:R2:W3:Y:S01]  /*0ec0*/  @!P4 LDG.E R67, desc[UR12][R16.64] ;  /* 0x0000000c1043c981 */ /* 0x0004e2000c1e1900 */
[----:B-1----:R-:W-:-:S04]  /*0ed0*/  @!P1 MOV R10, R86 ;  /* 0x00000056000a9202 */ /* 0x002fc80000000f00 */
[----:B------:R-:W1:Y:S01]  /*0ee0*/  @!P3 LDC.64 R8, c[0x0][0x3e0] ;  /* 0x0000f800ff08bb82 */ /* 0x000e620000000a00 */
[----:B------:R-:W-:Y:S02]  /*0ef0*/  @!P1 MOV R11, R89 ;  /* 0x00000059000b9202 */ /* 0x000fe40000000f00 */
[----:B------:R-:W-:Y:S02]  /*0f00*/  ISETP.GE.U32.AND P4, PT, R23, UR14, PT ;  /* 0x0000000e17007c0c */ /* 0x000fe4000bf86070 */
[----:B--2---:R-:W-:Y:S01]  /*0f10*/  SHF.R.S32.HI R17, RZ, 0x1f, R23 ;  /* 0x0000001fff117819 */ /* 0x004fe20000011417 */
[----:B------:R-:W-:Y:S01]  /*0f20*/  @!P1 IMAD.WIDE.U32 R4, R25, R4, R10 ;  /* 0x0000000419049225 */ /* 0x000fe200078e000a */
[----:B------:R-:W-:Y:S01]  /*0f30*/  @!P2 MOV R12, R86 ;  /* 0x00000056000ca202 */ /* 0x000fe20000000f00 */
[----:B------:R-:W2:Y:S01]  /*0f40*/  @!P3 LDC.64 R32, c[0x0][0x390] ;  /* 0x0000e400ff20bb82 */ /* 0x000ea20000000a00 */
[----:B------:R-:W-:Y:S01]  /*0f50*/  ISETP.GE.AND.EX P4, PT, R17, UR15, PT, P4 ;  /* 0x0000000f11007c0c */ /* 0x000fe2000bf86340 */
[----:B------:R-:W-:Y:S01]  /*0f60*/  @!P2 IMAD R15, R19, R7, R0 ;  /* 0x00000007130fa224 */ /* 0x000fe200078e0200 */
[----:B------:R-:W-:-:S02]  /*0f70*/  @!P1 IADD3 R0, PT, PT, R5, R13, RZ ;  /* 0x0000000d05009210 */ /* 0x000fc40007ffe0ff */
[----:B------:R-:W-:Y:S02]  /*0f80*/  @!P2 MOV R13, R89 ;  /* 0x00000059000da202 */ /* 0x000fe40000000f00 */
[C---:B0-----:R-:W-:Y:S02]  /*0f90*/  @!P1 LEA R10, P5, R4.reuse, R34, 0x1 ;  /* 0x00000022040a9211 */ /* 0x041fe400078a08ff */
[----:B------:R-:W-:Y:S01]  /*0fa0*/  IADD3 R25, PT, PT, R3, 0xd0, RZ ;  /* 0x000000d003197810 */ /* 0x000fe20007ffe0ff */
[----:B------:R-:W-:Y:S01]  /*0fb0*/  @!P2 IMAD.WIDE.U32 R6, R19, R6, R12 ;  /* 0x000000061306a225 */ /* 0x000fe200078e000c */
[----:B------:R-:W-:Y:S02]  /*0fc0*/  @!P1 LEA.HI.X R11, R4, R35, R0, 0x1, P5 ;  /* 0x00000023040b9211 */ /* 0x000fe400028f0c00 */
[----:B------:R-:W-:Y:S01]  /*0fd0*/  ISETP.GE.U32.AND P5, PT, R25, UR14, PT ;  /* 0x0000000e19007c0c */ /* 0x000fe2000bfa6070 */
[----:B------:R-:W0:Y:S01]  /*0fe0*/  @!P4 LDC.64 R12, c[0x0][0x3e0] ;  /* 0x0000f800ff0ccb82 */ /* 0x000e220000000a00 */
[----:B------:R-:W-:-:S04]  /*0ff0*/  SHF.R.S32.HI R19, RZ, 0x1f, R25 ;  /* 0x0000001fff137819 */ /* 0x000fc80000011419 */
[----:B------:R-:W-:Y:S02]  /*1000*/  ISETP.GE.AND.EX P5, PT, R19, UR15, PT, P5 ;  /* 0x0000000f13007c0c */ /* 0x000fe4000bfa6350 */
[----:B------:R-:W-:Y:S02]  /*1010*/  @!P2 IADD3 R0, PT, PT, R7, R15, RZ ;  /* 0x0000000f0700a210 */ /* 0x000fe40007ffe0ff */
[C---:B----4-:R-:W-:Y:S02]  /*1020*/  @!P2 LEA R14, P6, R6.reuse, R30, 0x1 ;  /* 0x0000001e060ea211 */ /* 0x050fe400078c08ff */
[----:B------:R-:W-:Y:S02]  /*1030*/  MOV R63, RZ ;  /* 0x000000ff003f7202 */ /* 0x000fe40000000f00 */
[----:B------:R-:W-:Y:S01]  /*1040*/  @!P2 LEA.HI.X R15, R6, R31, R0, 0x1, P6 ;  /* 0x0000001f060fa211 */ /* 0x000fe200030f0c00 */
[----:B-1----:R-:W-:Y:S01]  /*1050*/  @!P3 IMAD R0, R29, R8, RZ ;  /* 0x000000081d00b224 */ /* 0x002fe200078e02ff */
[----:B------:R-:W-:-:S02]  /*1060*/  IADD3 R27, PT, PT, R3, 0xe0, RZ ;  /* 0x000000e0031b7810 */ /* 0x000fc40007ffe0ff */
[----:B------:R-:W-:Y:S01]  /*1070*/  @!P3 MOV R6, R86 ;  /* 0x000000560006b202 */ /* 0x000fe20000000f00 */
[----:B------:R-:W1:Y:S01]  /*1080*/  @!P5 LDC.64 R4, c[0x0][0x3e0] ;  /* 0x0000f800ff04db82 */ /* 0x000e620000000a00 */
[----:B------:R-:W-:Y:S01]  /*1090*/  @!P3 MOV R7, R89 ;  /* 0x000000590007b202 */ /* 0x000fe20000000f00 */
[----:B------:R-:W4:Y:S01]  /*10a0*/  @!P1 LDG.E R63, desc[UR12][R10.64] ;  /* 0x0000000c0a3f9981 */ /* 0x000f22000c1e1900 */
[----:B------:R-:W-:Y:S01]  /*10b0*/  MOV R61, RZ ;  /* 0x000000ff003d7202 */ /* 0x000fe20000000f00 */
[----:B------:R-:W-:Y:S01]  /*10c0*/  @!P3 IMAD R31, R21, R9, R0 ;  /* 0x00000009151fb224 */ /* 0x000fe200078e0200 */
[----:B------:R-:W-:Y:S01]  /*10d0*/  ISETP.GE.U32.AND P1, PT, R27, UR14, PT ;  /* 0x0000000e1b007c0c */ /* 0x000fe2000bf26070 */
[----:B------:R-:W-:Y:S01]  /*10e0*/  @!P3 IMAD.WIDE.U32 R6, R21, R8, R6 ;  /* 0x000000081506b225 */ /* 0x000fe200078e0006 */
[----:B------:R-:W-:Y:S01]  /*10f0*/  SHF.R.S32.HI R29, RZ, 0x1f, R27 ;  /* 0x0000001fff1d7819 */ /* 0x000fe2000001141b */
[----:B------:R-:W5:Y:S01]  /*1100*/  @!P4 LDC.64 R8, c[0x0][0x390] ;  /* 0x0000e400ff08cb82 */ /* 0x000f620000000a00 */
[----:B------:R-:W-:Y:S01]  /*1110*/  IADD3 R2, PT, PT, R3, 0xf0, RZ ;  /* 0x000000f003027810 */ /* 0x000fe20007ffe0ff */
[----:B------:R2:W4:Y:S01]  /*1120*/  @!P2 LDG.E R61, desc[UR12][R14.64] ;  /* 0x0000000c0e3da981 */ /* 0x000522000c1e1900 */
[----:B------:R-:W-:-:S02]  /*1130*/  ISETP.GE.AND.EX P1, PT, R29, UR15, PT, P1 ;  /* 0x0000000f1d007c0c */ /* 0x000fc4000bf26310 */
[----:B------:R-:W-:Y:S02]  /*1140*/  @!P3 IADD3 R0, PT, PT, R7, R31, RZ ;  /* 0x0000001f0700b210 */ /* 0x000fe40007ffe0ff */
[----:B------:R-:W-:Y:S02]  /*1150*/  ISETP.GE.U32.AND P2, PT, R2, UR14, PT ;  /* 0x0000000e02007c0c */ /* 0x000fe4000bf46070 */
[----:B------:R-:W-:Y:S02]  /*1160*/  SHF.R.S32.HI R31, RZ, 0x1f, R2 ;  /* 0x0000001fff1f7819 */ /* 0x000fe40000011402 */
[C---:B--2---:R-:W-:Y:S01]  /*1170*/  @!P3 LEA R14, P6, R6.reuse, R32, 0x1 ;  /* 0x00000020060eb211 */ /* 0x044fe200078c08ff */
[----:B0-----:R-:W-:Y:S01]  /*1180*/  @!P4 IMAD R10, R17, R12, RZ ;  /* 0x0000000c110ac224 */ /* 0x001fe200078e02ff */
[----:B------:R-:W-:Y:S02]  /*1190*/  ISETP.GE.AND.EX P2, PT, R31, UR15, PT, P2 ;  /* 0x0000000f1f007c0c */ /* 0x000fe4000bf46320 */
[----:B------:R-:W-:-:S02]  /*11a0*/  @!P3 LEA.HI.X R15, R6, R33, R0, 0x1, P6 ;  /* 0x00000021060fb211 */ /* 0x000fc400030f0c00 */
[----:B------:R-:W0:Y:S01]  /*11b0*/  @!P5 LDC.64 R6, c[0x0][0x390] ;  /* 0x0000e400ff06db82 */ /* 0x000e220000000a00 */
[----:B------:R-:W-:Y:S01]  /*11c0*/  MOV R59, RZ ;  /* 0x000000ff003b7202 */ /* 0x000fe20000000f00 */
[----:B------:R-:W-:Y:S01]  /*11d0*/  @!P4 IMAD R21, R23, R13, R10 ;  /* 0x0000000d1715c224 */ /* 0x000fe200078e020a */
[----:B------:R-:W-:Y:S02]  /*11e0*/  @!P4 MOV R16, R86 ;  /* 0x000000560010c202 */ /* 0x000fe40000000f00 */
[----:B------:R-:W-:Y:S02]  /*11f0*/  @!P4 MOV R17, R89 ;  /* 0x000000590011c202 */ /* 0x000fe40000000f00 */
[----:B------:R-:W-:Y:S01]  /*1200*/  IADD3 R0, PT, PT, R3, 0x100, RZ ;  /* 0x0000010003007810 */ /* 0x000fe20007ffe0ff */
[----:B------:R-:W2:Y:S01]  /*1210*/  @!P1 LDC.64 R10, c[0x0][0x3e0] ;  /* 0x0000f800ff0a9b82 */ /* 0x000ea20000000a00 */
[----:B------:R1:W4:Y:S02]  /*1220*/  @!P3 LDG.E R59, desc[UR12][R14.64] ;  /* 0x0000000c0e3bb981 */ /* 0x000324000c1e1900 */
[----:B-1----:R-:W-:Y:S01]  /*1230*/  @!P5 IMAD R18, R19, R4, RZ ;  /* 0x000000041312d224 */ /* 0x002fe200078e02ff */
[----:B------:R-:W-:Y:S01]  /*1240*/  ISETP.GE.U32.AND P3, PT, R0, UR14, PT ;  /* 0x0000000e00007c0c */ /* 0x000fe2000bf66070 */
[----:B------:R-:W-:Y:S01]  /*1250*/  @!P4 IMAD.WIDE.U32 R16, R23, R12, R16 ;  /* 0x0000000c1710c225 */ /* 0x000fe200078e0010 */
[----:B------:R-:W-:-:S02]  /*1260*/  SHF.R.S32.HI R33, RZ, 0x1f, R0 ;  /* 0x0000001fff217819 */ /* 0x000fc40000011400 */
[----:B------:R-:W1:Y:S01]  /*1270*/  @!P2 LDC.64 R12, c[0x0][0x3e0] ;  /* 0x0000f800ff0cab82 */ /* 0x000e620000000a00 */
[----:B------:R-:W-:Y:S02]  /*1280*/  @!P5 MOV R14, R86 ;  /* 0x00000056000ed202 */ /* 0x000fe40000000f00 */
[----:B------:R-:W-:Y:S01]  /*1290*/  @!P5 MOV R15, R89 ;  /* 0x00000059000fd202 */ /* 0x000fe20000000f00 */
[----:B------:R-:W-:Y:S01]  /*12a0*/  @!P5 IMAD R23, R25, R5, R18 ;  /* 0x000000051917d224 */ /* 0x000fe200078e0212 */
[----:B------:R-:W-:Y:S01]  /*12b0*/  ISETP.GE.AND.EX P3, PT, R33, UR15, PT, P3 ;  /* 0x0000000f21007c0c */ /* 0x000fe2000bf66330 */
[----:B------:R-:W-:-:S03]  /*12c0*/  @!P5 IMAD.WIDE.U32 R4, R25, R4, R14 ;  /* 0x000000041904d225 */ /* 0x000fc600078e000e */
[----:B------:R-:W1:Y:S01]  /*12d0*/  @!P1 LDC.64 R14, c[0x0][0x390] ;  /* 0x0000e400ff0e9b82 */ /* 0x000e620000000a00 */
[----:B------:R-:W-:Y:S02]  /*12e0*/  @!P4 IADD3 R17, PT, PT, R17, R21, RZ ;  /* 0x000000151111c210 */ /* 0x000fe40007ffe0ff */
[C---:B-----5:R-:W-:Y:S02]  /*12f0*/  @!P4 LEA R18, P6, R16.reuse, R8, 0x1 ;  /* 0x000000081012c211 */ /* 0x060fe400078c08ff */
[----:B------:R-:W-:Y:S02]  /*1300*/  @!P5 IADD3 R5, PT, PT, R5, R23, RZ ;  /* 0x000000170505d210 */ /* 0x000fe40007ffe0ff */
[----:B------:R-:W-:Y:S02]  /*1310*/  @!P4 LEA.HI.X R19, R16, R9, R17, 0x1, P6 ;  /* 0x000000091013c211 */ /* 0x000fe400030f0c11 */
[----:B------:R-:W-:Y:S01]  /*1320*/  MOV R8, RZ ;  /* 0x000000ff00087202 */ /* 0x000fe20000000f00 */
[----:B------:R-:W5:Y:S01]  /*1330*/  @!P2 LDC.64 R16, c[0x0][0x390] ;  /* 0x0000e400ff10ab82 */ /* 0x000f620000000a00 */
[----:B0-----:R-:W-:-:S02]  /*1340*/  @!P5 LEA R20, P6, R4, R6, 0x1 ;  /* 0x000000060414d211 */ /* 0x001fc400078c08ff */
[----:B------:R-:W-:Y:S02]  /*1350*/  IADD3 R23, PT, PT, R3, 0x110, RZ ;  /* 0x0000011003177810 */ /* 0x000fe40007ffe0ff */
[----:B------:R-:W-:Y:S01]  /*1360*/  @!P5 LEA.HI.X R21, R4, R7, R5, 0x1, P6 ;  /* 0x000000070415d211 */ /* 0x000fe200030f0c05 */
[----:B------:R0:W4:Y:S01]  /*1370*/  @!P4 LDG.E R8, desc[UR12][R18.64] ;  /* 0x0000000c1208c981 */ /* 0x000122000c1e1900 */
[----:B--2---:R-:W-:Y:S01]  /*1380*/  @!P1 IMAD R22, R29, R10, RZ ;  /* 0x0000000a1d169224 */ /* 0x004fe200078e02ff */
[----:B------:R-:W2:Y:S01]  /*1390*/  @!P3 LDC.64 R4, c[0x0][0x3e0] ;  /* 0x0000f800ff04bb82 */ /* 0x000ea20000000a00 */
        /* <DEDUP_REMOVED lines=9> */
[-C--:B-1----:R-:W-:Y:S01]  /*1430*/  @!P2 IMAD R31, R31, R12.reuse, RZ ;  /* 0x0000000c1f1fa224 */ /* 0x082fe200078e02ff */
[----:B------:R-:W-:Y:S01]  /*1440*/  @!P2 MOV R11, R89 ;  /* 0x00000059000ba202 */ /* 0x000fe20000000f00 */
[----:B------:R1:W4:Y:S01]  /*1450*/  @!P5 LDG.E R6, desc[UR12][R20.64] ;  /* 0x0000000c1406d981 */ /* 0x000322000c1e1900 */
[----:B------:R-:W-:Y:S01]  /*1460*/  IADD3 R22, PT, PT, R3, 0x120, RZ ;  /* 0x0000012003167810 */ /* 0x000fe20007ffe0ff */
[C---:B------:R-:W-:Y:S01]  /*1470*/  @!P2 IMAD R9, R2.reuse, R13, R31 ;  /* 0x0000000d0209a224 */ /* 0x040fe200078e021f */
[----:B------:R-:W-:Y:S01]  /*1480*/  @!P1 IADD3 R7, PT, PT, R25, R7, RZ ;  /* 0x0000000719079210 */ /* 0x000fe20007ffe0ff */
[----:B------:R-:W-:Y:S01]  /*1490*/  @!P2 IMAD.WIDE.U32 R12, R2, R12, R10 ;  /* 0x0000000c020ca225 */ /* 0x000fe200078e000a */
[----:B0-----:R-:W-:Y:S01]  /*14a0*/  @!P1 LEA R18, P6, R24, R14, 0x1 ;  /* 0x0000000e18129211 */ /* 0x001fe200078c08ff */
[----:B------:R-:W0:Y:S01]  /*14b0*/  @!P3 LDC.64 R10, c[0x0][0x390] ;  /* 0x0000e400ff0abb82 */ /* 0x000e220000000a00 */
[----:B------:R-:W-:-:S02]  /*14c0*/  ISETP.GE.U32.AND P5, PT, R22, UR14, PT ;  /* 0x0000000e16007c0c */ /* 0x000fc4000bfa6070 */
[----:B------:R-:W-:Y:S02]  /*14d0*/  SHF.R.S32.HI R31, RZ, 0x1f, R22 ;  /* 0x0000001fff1f7819 */ /* 0x000fe40000011416 */
[----:B------:R-:W-:Y:S02]  /*14e0*/  @!P1 LEA.HI.X R19, R24, R15, R7, 0x1, P6 ;  /* 0x0000000f18139211 */ /* 0x000fe400030f0c07 */
[----:B------:R-:W-:Y:S01]  /*14f0*/  ISETP.GE.AND.EX P5, PT, R31, UR15, PT, P5 ;  /* 0x0000000f1f007c0c */ /* 0x000fe2000bfa6350 */
[----:B------:R-:W0:Y:S01]  /*1500*/  @!P4 LDC.64 R14, c[0x0][0x3e0] ;  /* 0x0000f800ff0ecb82 */ /* 0x000e220000000a00 */
[----:B------:R-:W-:Y:S01]  /*1510*/  MOV R7, RZ ;  /* 0x000000ff00077202 */ /* 0x000fe20000000f00 */
[----:B--2---:R-:W-:Y:S01]  /*1520*/  @!P3 IMAD R33, R33, R4, RZ ;  /* 0x000000042121b224 */ /* 0x004fe200078e02ff */
[----:B------:R-:W-:Y:S02]  /*1530*/  @!P2 IADD3 R2, PT, PT, R13, R9, RZ ;  /* 0x000000090d02a210 */ /* 0x000fe40007ffe0ff */
[----:B-----5:R-:W-:-:S02]  /*1540*/  @!P2 LEA R16, P6, R12, R16, 0x1 ;  /* 0x000000100c10a211 */ /* 0x020fc400078c08ff */
[----:B------:R2:W5:Y:S01]  /*1550*/  @!P1 LDG.E R7, desc[UR12][R18.64] ;  /* 0x0000000c12079981 */ /* 0x000562000c1e1900 */
[----:B------:R-:W-:Y:S01]  /*1560*/  IADD3 R24, PT, PT, R3, 0x130, RZ ;  /* 0x0000013003187810 */ /* 0x000fe20007ffe0ff */
[----:B------:R-:W-:Y:S01]  /*1570*/  @!P3 IMAD R33, R0, R5, R33 ;  /* 0x000000050021b224 */ /* 0x000fe200078e0221 */
[----:B------:R-:W-:Y:S01]  /*1580*/  MOV R9, RZ ;  /* 0x000000ff00097202 */ /* 0x000fe20000000f00 */
[----:B-1----:R-:W1:Y:S01]  /*1590*/  @!P4 LDC.64 R20, c[0x0][0x390] ;  /* 0x0000e400ff14cb82 */ /* 0x002e620000000a00 */
[----:B------:R-:W-:Y:S02]  /*15a0*/  @!P2 LEA.HI.X R17, R12, R17, R2, 0x1, P6 ;  /* 0x000000110c11a211 */ /* 0x000fe400030f0c02 */
[----:B--2---:R-:W-:-:S03]  /*15b0*/  @!P3 MOV R18, R86 ;  /* 0x000000560012b202 */ /* 0x004fc60000000f00 */
[----:B------:R2:W5:Y:S01]  /*15c0*/  @!P2 LDG.E R9, desc[UR12][R16.64] ;  /* 0x0000000c1009a981 */ /* 0x000562000c1e1900 */
[----:B------:R-:W-:Y:S01]  /*15d0*/  @!P3 MOV R19, R89 ;  /* 0x000000590013b202 */ /* 0x000fe20000000f00 */
[----:B------:R-:W1:Y:S01]  /*15e0*/  @!P5 LDC.64 R12, c[0x0][0x3e0] ;  /* 0x0000f800ff0cdb82 */ /* 0x000e620000000a00 */
[----:B------:R-:W-:Y:S02]  /*15f0*/  ISETP.GE.U32.AND P1, PT, R24, UR14, PT ;  /* 0x0000000e18007c0c */ /* 0x000fe4000bf26070 */
[----:B------:R-:W-:Y:S01]  /*1600*/  SHF.R.S32.HI R25, RZ, 0x1f, R24 ;  /* 0x0000001fff197819 */ /* 0x000fe20000011418 */
[----:B------:R-:W-:Y:S01]  /*1610*/  @!P3 IMAD.WIDE.U32 R4, R0, R4, R18 ;  /* 0x000000040004b225 */ /* 0x000fe200078e0012 */
[----:B------:R-:W-:Y:S02]  /*1620*/  IADD3 R0, PT, PT, R3, 0x140, RZ ;  /* 0x0000014003007810 */ /* 0x000fe40007ffe0ff */
[----:B------:R-:W-:Y:S01]  /*1630*/  ISETP.GE.AND.EX P2, PT, R25, UR15, PT, P1 ;  /* 0x0000000f19007c0c */ /* 0x000fe2000bf46310 */
[----:B------:R-:W1:Y:S01]  /*1640*/  @!P5 LDC.64 R18, c[0x0][0x390] ;  /* 0x0000e400ff12db82 */ /* 0x000e620000000a00 */
[----:B------:R-:W-:-:S02]  /*1650*/  @!P3 IADD3 R2, PT, PT, R5, R33, RZ ;  /* 0x000000210502b210 */ /* 0x000fc40007ffe0ff */
[----:B------:R-:W-:Y:S02]  /*1660*/  ISETP.GE.U32.AND P1, PT, R0, UR14, PT ;  /* 0x0000000e00007c0c */ /* 0x000fe4000bf26070 */
[----:B------:R-:W-:Y:S02]  /*1670*/  SHF.R.S32.HI R33, RZ, 0x1f, R0 ;  /* 0x0000001fff217819 */ /* 0x000fe40000011400 */
[C---:B0-----:R-:W-:Y:S02]  /*1680*/  @!P3 LEA R26, P6, R4.reuse, R10, 0x1 ;  /* 0x0000000a041ab211 */ /* 0x041fe400078c08ff */
[----:B------:R-:W-:Y:S02]  /*1690*/  ISETP.GE.AND.EX P1, PT, R33, UR15, PT, P1 ;  /* 0x0000000f21007c0c */ /* 0x000fe4000bf26310 */
[----:B------:R-:W-:Y:S01]  /*16a0*/  @!P3 LEA.HI.X R27, R4, R11, R2, 0x1, P6 ;  /* 0x0000000b041bb211 */ /* 0x000fe200030f0c02 */
[----:B------:R-:W-:Y:S01]  /*16b0*/  @!P4 IMAD R2, R29, R14, RZ ;  /* 0x0000000e1d02c224 */ /* 0x000fe200078e02ff */
[----:B--2---:R-:W-:Y:S01]  /*16c0*/  @!P4 MOV R16, R86 ;  /* 0x000000560010c202 */ /* 0x004fe20000000f00 */
[----:B------:R-:W0:Y:S01]  /*16d0*/  @!P2 LDC.64 R4, c[0x0][0x3e0] ;  /* 0x0000f800ff04ab82 */ /* 0x000e220000000a00 */
[----:B------:R-:W-:Y:S01]  /*16e0*/  @!P4 MOV R17, R89 ;  /* 0x000000590011c202 */ /* 0x000fe20000000f00 */
[----:B------:R-:W-:-:S02]  /*16f0*/  @!P4 IMAD R29, R23, R15, R2 ;  /* 0x0000000f171dc224 */ /* 0x000fc400078e0202 */
[----:B------:R-:W-:Y:S01]  /*1700*/  @!P4 IMAD.WIDE.U32 R14, R23, R14, R16 ;  /* 0x0000000e170ec225 */ /* 0x000fe200078e0010 */
[----:B------:R-:W-:-:S03]  /*1710*/  MOV R11, RZ ;  /* 0x000000ff000b7202 */ /* 0x000fc60000000f00 */
[----:B------:R-:W2:Y:S01]  /*1720*/  @!P1 LDC.64 R16, c[0x0][0x3e0] ;  /* 0x0000f800ff109b82 */ /* 0x000ea20000000a00 */
[----:B------:R-:W-:Y:S01]  /*1730*/  @!P5 MOV R28, R86 ;  /* 0x00000056001cd202 */ /* 0x000fe20000000f00 */
[-C--:B-1----:R-:W-:Y:S01]  /*1740*/  @!P5 IMAD R31, R31, R12.reuse, RZ ;  /* 0x0000000c1f1fd224 */ /* 0x082fe200078e02ff */
        /* <DEDUP_REMOVED lines=8> */
[C---:B-1----:R-:W-:Y:S02]  /*17d0*/  @!P4 LEA R26, P6, R14.reuse, R20, 0x1 ;  /* 0x000000140e1ac211 */ /* 0x042fe400078c08ff */
[----:B------:R-:W-:Y:S02]  /*17e0*/  ISETP.GE.AND.EX P3, PT, R31, UR15, PT, P3 ;  /* 0x0000000f1f007c0c */ /* 0x000fe4000bf66330 */
[----:B------:R-:W-:Y:S02]  /*17f0*/  @!P4 LEA.HI.X R27, R14, R21, R10, 0x1, P6 ;  /* 0x000000150e1bc211 */ /* 0x000fe400030f0c0a */
[----:B------:R-:W1:Y:S01]  /*1800*/  @!P2 LDC.64 R20, c[0x0][0x390] ;  /* 0x0000e400ff14ab82 */ /* 0x000e620000000a00 */
[----:B------:R-:W-:Y:S02]  /*1810*/  @!P5 IADD3 R10, PT, PT, R23, R35, RZ ;  /* 0x00000023170ad210 */ /* 0x000fe40007ffe0ff */
[----:B------:R-:W-:-:S02]  /*1820*/  @!P5 LEA R28, P6, R22, R18, 0x1 ;  /* 0x00000012161cd211 */ /* 0x000fc400078c08ff */
[----:B------:R-:W-:Y:S02]  /*1830*/  MOV R13, RZ ;  /* 0x000000ff000d7202 */ /* 0x000fe40000000f00 */
[----:B------:R-:W-:Y:S02]  /*1840*/  @!P5 LEA.HI.X R29, R22, R19, R10, 0x1, P6 ;  /* 0x00000013161dd211 */ /* 0x000fe400030f0c0a */
[----:B------:R-:W3:Y:S01]  /*1850*/  @!P1 LDC.64 R22, c[0x0][0x390] ;  /* 0x0000e400ff169b82 */ /* 0x000ee20000000a00 */
[----:B------:R-:W-:Y:S01]  /*1860*/  MOV R14, RZ ;  /* 0x000000ff000e7202 */ /* 0x000fe20000000f00 */
[----:B------:R0:W5:Y:S01]  /*1870*/  @!P4 LDG.E R13, desc[UR12][R26.64] ;  /* 0x0000000c1a0dc981 */ /* 0x000162000c1e1900 */
[----:B--2---:R-:W-:Y:S01]  /*1880*/  @!P1 IMAD R33, R33, R16, RZ ;  /* 0x0000001021219224 */ /* 0x004fe200078e02ff */
[----:B------:R-:W-:Y:S01]  /*1890*/  IADD3 R10, PT, PT, R3, 0x170, RZ ;  /* 0x00000170030a7810 */ /* 0x000fe20007ffe0ff */
[----:B0-----:R-:W-:Y:S01]  /*18a0*/  @!P2 IMAD R25, R25, R4, RZ ;  /* 0x000000041919a224 */ /* 0x001fe200078e02ff */
[----:B------:R-:W-:Y:S01]  /*18b0*/  IADD3 R32, PT, PT, R3, 0x160, RZ ;  /* 0x0000016003207810 */ /* 0x000fe20007ffe0ff */
[----:B------:R0:W2:Y:S01]  /*18c0*/  @!P5 LDG.E R14, desc[UR12][R28.64] ;  /* 0x0000000c1c0ed981 */ /* 0x0000a2000c1e1900 */
[----:B------:R-:W0:Y:S01]  /*18d0*/  @!P3 LDC.64 R18, c[0x0][0x3e0] ;  /* 0x0000f800ff12bb82 */ /* 0x000e220000000a00 */
        /* <DEDUP_REMOVED lines=15> */
[----:B-1----:R-:W-:Y:S02]  /*19d0*/  @!P2 LEA R24, P6, R4, R20, 0x1 ;  /* 0x000000140418a211 */ /* 0x002fe400078c08ff */
[----:B------:R-:W-:-:S02]  /*19e0*/  @!P1 IADD3 R0, PT, PT, R27, R15, RZ ;  /* 0x0000000f1b009210 */ /* 0x000fc40007ffe0ff */
[----:B------:R-:W-:Y:S02]  /*19f0*/  @!P2 LEA.HI.X R25, R4, R21, R5, 0x1, P6 ;  /* 0x000000150419a211 */ /* 0x000fe400030f0c05 */
[----:B------:R-:W1:Y:S01]  /*1a00*/  @!P3 LDC.64 R4, c[0x0][0x390] ;  /* 0x0000e400ff04bb82 */ /* 0x000e620000000a00 */
[C---:B---3--:R-:W-:Y:S02]  /*1a10*/  @!P1 LEA R20, P6, R26.reuse, R22, 0x1 ;  /* 0x000000161a149211 */ /* 0x048fe400078c08ff */
[----:B------:R-:W-:Y:S02]  /*1a20*/  MOV R17, RZ ;  /* 0x000000ff00117202 */ /* 0x000fe40000000f00 */
[----:B------:R-:W-:-:S03]  /*1a30*/  @!P1 LEA.HI.X R21, R26, R23, R0, 0x1, P6 ;  /* 0x000000171a159211 */ /* 0x000fc600030f0c00 */
[----:B0-----:R-:W0:Y:S01]  /*1a40*/  @!P5 LDC.64 R28, c[0x0][0x3e0] ;  /* 0x0000f800ff1cdb82 */ /* 0x001e220000000a00 */
[----:B------:R-:W-:Y:S01]  /*1a50*/  @!P3 IMAD R31, R31, R18, RZ ;  /* 0x000000121f1fb224 */ /* 0x000fe200078e02ff */
[----:B------:R-:W-:Y:S01]  /*1a60*/  IADD3 R15, PT, PT, R3, 0x180, RZ ;  /* 0x00000180030f7810 */ /* 0x000fe20007ffe0ff */
[----:B------:R3:W2:Y:S05]  /*1a70*/  @!P2 LDG.E R17, desc[UR12][R24.64] ;  /* 0x0000000c1811a981 */ /* 0x0006aa000c1e1900 */
[----:B------:R-:W0:Y:S01]  /*1a80*/  @!P4 LDC.64 R22, c[0x0][0x3e0] ;  /* 0x0000f800ff16cb82 */ /* 0x000e220000000a00 */
        /* <DEDUP_REMOVED lines=12> */
[----:B------:R0:W2:Y:S01]  /*1b50*/  @!P1 LDG.E R19, desc[UR12][R20.64] ;  /* 0x0000000c14139981 */ /* 0x0000a2000c1e1900 */
[----:B------:R-:W-:Y:S02]  /*1b60*/  @!P3 IADD3 R2, PT, PT, R31, R27, RZ ;  /* 0x0000001b1f02b210 */ /* 0x000fe40007ffe0ff */
[----:B------:R-:W-:Y:S01]  /*1b70*/  ISETP.GE.AND.EX P1, PT, R41, UR15, PT, P6 ;  /* 0x0000000f29007c0c */ /* 0x000fe2000bf26360 */
[----:B------:R-:W3:Y:S01]  /*1b80*/  @!P5 LDC.64 R26, c[0x0][0x390] ;  /* 0x0000e400ff1adb82 */ /* 0x000ee20000000a00 */
[C---:B-1----:R-:W-:Y:S01]  /*1b90*/  @!P3 LEA R38, P6, R30.reuse, R4, 0x1 ;  /* 0x000000041e26b211 */ /* 0x042fe200078c08ff */
[----:B0-----:R-:W-:Y:S01]  /*1ba0*/  @!P5 IMAD R35, R35, R28, RZ ;  /* 0x0000001c2323d224 */ /* 0x001fe200078e02ff */
        /* <DEDUP_REMOVED lines=11> */
[----:B------:R1:W2:Y:S01]  /*1c60*/  @!P3 LDG.E R36, desc[UR12][R38.64] ;  /* 0x0000000c2624b981 */ /* 0x0002a2000c1e1900 */
        /* <DEDUP_REMOVED lines=10> */
[----:B------:R-:W4:Y:S01]  /*1d10*/  @!P1 LDC.64 R24, c[0x0][0x390] ;  /* 0x0000e400ff189b82 */ /* 0x000f220000000a00 */
        /* <DEDUP_REMOVED lines=15> */
[----:B------:R-:W2:Y:S02]  /*1e10*/  @!P4 LDG.E R38, desc[UR12][R30.64] ;  /* 0x0000000c1e26c981 */ /* 0x000ea4000c1e1900 */
[----:B------:R-:W-:Y:S01]  /*1e20*/  @!P1 IMAD R41, R0, R5, R41 ;  /* 0x0000000500299224 */ /* 0x000fe200078e0229 */
[----:B------:R-:W-:Y:S01]  /*1e30*/  @!P2 IADD3 R5, PT, PT, R33, R37, RZ ;  /* 0x000000252105a210 */ /* 0x000fe20007ffe0ff */
[----:B------:R1:W2:Y:S01]  /*1e40*/  @!P5 LDG.E R40, desc[UR12][R28.64] ;  /* 0x0000000c1c28d981 */ /* 0x0002a2000c1e1900 */
        /* <DEDUP_REMOVED lines=8> */
[----:B----4-:R-:W-:Y:S02]  /*1ed0*/  @!P1 LEA R32, P5, R20, R24, 0x1 ;  /* 0x0000001814209211 */ /* 0x010fe400078a08ff */
[----:B------:R-:W-:-:S02]  /*1ee0*/  IADD3 R37, PT, PT, R3, 0x1c0, RZ ;  /* 0x000001c003257810 */ /* 0x000fc40007ffe0ff */
[----:B------:R-:W-:Y:S02]  /*1ef0*/  MOV R42, RZ ;  /* 0x000000ff002a7202 */ /* 0x000fe40000000f00 */
[----:B------:R-:W-:Y:S02]  /*1f00*/  @!P1 LEA.HI.X R33, R20, R25, R0, 0x1, P5 ;  /* 0x0000001914219211 */ /* 0x000fe400028f0c00 */
[----:B------:R-:W-:Y:S01]  /*1f10*/  IADD3 R15, PT, PT, R3, 0x1d0, RZ ;  /* 0x000001d0030f7810 */ /* 0x000fe20007ffe0ff */
[----:B------:R-:W4:Y:S01]  /*1f20*/  @!P4 LDC.64 R20, c[0x0][0x3e0] ;  /* 0x0000f800ff14cb82 */ /* 0x000f220000000a00 */
[----:B------:R-:W-:Y:S01]  /*1f30*/  ISETP.GE.U32.AND P5, PT, R37, UR14, PT ;  /* 0x0000000e25007c0c */ /* 0x000fe2000bfa6070 */
[----:B------:R1:W2:Y:S01]  /*1f40*/  @!P2 LDG.E R42, desc[UR12][R22.64] ;  /* 0x0000000c162aa981 */ /* 0x0002a2000c1e1900 */
        /* <DEDUP_REMOVED lines=14> */
[----:B------:R4:W2:Y:S01]  /*2030*/  @!P1 LDG.E R44, desc[UR12][R32.64] ;  /* 0x0000000c202c9981 */ /* 0x0008a2000c1e1900 */
        /* <DEDUP_REMOVED lines=11> */
[----:B----4-:R-:W-:Y:S01]  /*20f0*/  @!P4 IMAD R2, R43, R20, RZ ;  /* 0x000000142b02c224 */ /* 0x010fe200078e02ff */
[----:B------:R-:W-:Y:S02]  /*2100*/  @!P4 MOV R32, R86 ;  /* 0x000000560020c202 */ /* 0x000fe40000000f00 */
[----:B------:R-:W-:-:S02]  /*2110*/  @!P4 MOV R33, R89 ;  /* 0x000000590021c202 */ /* 0x000fc40000000f00 */
[----:B------:R-:W-:Y:S02]  /*2120*/  ISETP.GE.AND.EX P1, PT, R41, UR15, PT, P1 ;  /* 0x0000000f29007c0c */ /* 0x000fe4000bf26310 */
[----:B------:R-:W-:Y:S01]  /*2130*/  MOV R47, RZ ;  /* 0x000000ff002f7202 */ /* 0x000fe20000000f00 */
[C---:B------:R-:W-:Y:S01]  /*2140*/  @!P4 IMAD R3, R39.reuse, R21, R2 ;  /* 0x000000152703c224 */ /* 0x040fe200078e0202 */
[----:B------:R-:W4:Y:S01]  /*2150*/  @!P6 LDC.64 R22, c[0x0][0x3e0] ;  /* 0x0000f800ff16eb82 */ /* 0x000f220000000a00 */
[----:B------:R-:W-:-:S03]  /*2160*/  @!P4 IMAD.WIDE.U32 R32, R39, R20, R32 ;  /* 0x000000142720c225 */ /* 0x000fc600078e0020 */
[----:B------:R0:W2:Y:S01]  /*2170*/  @!P3 LDG.E R47, desc[UR12][R30.64] ;  /* 0x0000000c1e2fb981 */ /* 0x0000a2000c1e1900 */
        /* <DEDUP_REMOVED lines=20> */
[----:B------:R0:W2:Y:S01]  /*22c0*/  @!P5 LDG.E R50, desc[UR12][R4.64] ;  /* 0x0000000c0432d981 */ /* 0x0000a2000c1e1900 */
[----:B------:R-:W-:Y:S01]  /*22d0*/  @!P2 MOV R33, R89 ;  /* 0x000000590021a202 */ /* 0x000fe20000000f00 */
[----:B----4-:R-:W-:-:S02]  /*22e0*/  @!P6 IMAD R35, R35, R22, RZ ;  /* 0x000000162323e224 */ /* 0x010fc400078e02ff */
[----:B------:R-:W4:Y:S01]  /*22f0*/  @!P4 LDG.E R49, desc[UR12][R28.64] ;  /* 0x0000000c1c31c981 */ /* 0x000f22000c1e1900 */
        /* <DEDUP_REMOVED lines=164> */
[C---:B--2---:R-:W-:Y:S01]  /*2d40*/  PRMT R15, R14.reuse, 0x7632, R15 ;  /* 0x000076320e0f7816 */ /* 0x044fe2000000000f */
        /* <DEDUP_REMOVED lines=76> */
[----:B----4-:R-:W-:-:S04]  /*3210*/  PRMT R48, R49, 0x7632, R48 ;  /* 0x0000763231307816 */ /* 0x010fc80000000030 */
        /* <DEDUP_REMOVED lines=79> */
.L_x_2308:
[----:B------:R-:W-:Y:S05]  /*3710*/  BSYNC.RECONVERGENT B0 ;  /* 0x0000000000007941 */ /* 0x000fea0003800200 */
.L_x_2307:
        /* <DEDUP_REMOVED lines=54> */
.L_x_2310:
[----:B------:R-:W-:Y:S05]  /*3a80*/  BSYNC.RECONVERGENT B0 ;  /* 0x0000000000007941 */ /* 0x000fea0003800200 */
.L_x_2309:
        /* <DEDUP_REMOVED lines=30> */
.L_x_2313:
        /* <DEDUP_REMOVED lines=10> */
.L_x_2312:
        /* <DEDUP_REMOVED lines=18> */
.L_x_2315:
        /* <DEDUP_REMOVED lines=145> */
.L_x_2314:
        /* <DEDUP_REMOVED lines=78> */
.L_x_2316:
        /* <DEDUP_REMOVED lines=42> */
.L_x_2317:
        /* <DEDUP_REMOVED lines=21> */
.L_x_2318:
[----:B------:R-:W-:Y:S05]  /*5010*/  BSYNC.RECONVERGENT B0 ;  /* 0x0000000000007941 */ /* 0x000fea0003800200 */
.L_x_2311:
[----:B------:R-:W5:Y:S01]  /*5020*/  S2UR UR6, SR_CgaCtaId ;  /* 0x00000000000679c3 */ /* 0x000f620000008800 */
[----:B------:R-:W0:Y:S01]  /*5030*/  LDCU UR7, c[0x0][0x414] ;  /* 0x00008280ff0777ac */ /* 0x000e220008000800 */
[----:B------:R-:W-:Y:S02]  /*5040*/  ISETP.NE.AND P1, PT, R85, RZ, PT ;  /* 0x000000ff5500720c */ /* 0x000fe40003f25270 */
[----:B----4-:R-:W-:Y:S01]  /*5050*/  MOV R31, UR5 ;  /* 0x00000005001f7c02 */ /* 0x010fe20008000f00 */
[----:B------:R-:W-:Y:S01]  /*5060*/  UMOV UR4, 0x400 ;  /* 0x0000040000047882 */ /* 0x000fe20000000000 */
[----:B------:R-:W-:Y:S01]  /*5070*/  LOP3.LUT R24, R83, 0xffff, RZ, 0xc0, !PT ;  /* 0x0000ffff53187812 */ /* 0x000fe200078ec0ff */
[----:B------:R-:W4:Y:S01]  /*5080*/  LDCU.U8 UR8, c[0x0][0x3fc] ;  /* 0x00007f80ff0877ac */ /* 0x000f220008000000 */
[----:B---3--:R-:W3:Y:S02]  /*5090*/  @P0 LDC.64 R20, c[0x0][0x388] ;  /* 0x0000e200ff140b82 */ /* 0x008ee40000000a00 */
[----:B------:R-:W-:-:S06]  /*50a0*/  IADD3 R33, PT, PT, R24, UR11, RZ ;  /* 0x0000000b18217c10 */ /* 0x000fcc000fffe0ff */
[----:B--2---:R-:W2:Y:S01]  /*50b0*/  LDC.64 R26, c[0x0][0x398] ;  /* 0x0000e600ff1a7b82 */ /* 0x004ea20000000a00 */
[----:B-----5:R-:W-:-:S07]  /*50c0*/  ULEA UR4, UR6, UR4, 0x18 ;  /* 0x0000000406047291 */ /* 0x020fce000f8ec0ff */
[----:B------:R-:W5:Y:S01]  /*50d0*/  LDC.64 R22, c[0x0][0x3a0] ;  /* 0x0000e800ff167b82 */ /* 0x000f620000000a00 */
[----:B---3--:R-:W-:-:S04]  /*50e0*/  @P0 IMAD.WIDE R30, R31, 0x8, R20 ;  /* 0x000000081f1e0825 */ /* 0x008fc800078e0214 */
[----:B0-----:R-:W-:Y:S01]  /*50f0*/  @P0 FMUL.FTZ R20, R28, UR7 ;  /* 0x000000071c140c20 */ /* 0x001fe20008410000 */
[----:B------:R-:W-:Y:S01]  /*5100*/  @P0 FMUL.FTZ R21, R29, UR7 ;  /* 0x000000071d150c20 */ /* 0x000fe20008410000 */
[----:B------:R-:W-:Y:S04]  /*5110*/  @!P1 STS.64 [UR4+0xc0], R28 ;  /* 0x0000c01cff009988 */ /* 0x000fe80008000a04 */
[----:B------:R-:W-:Y:S01]  /*5120*/  @P0 STG.E.64 desc[UR12][R30.64], R20 ;  /* 0x000000141e000986 */ /* 0x000fe2000c101b0c */
[C---:B--2---:R-:W-:Y:S01]  /*5130*/  IMAD.WIDE R26, R33.reuse, 0x2, R26 ;  /* 0x00000002211a7825 */ /* 0x044fe200078e021a */
[----:B------:R-:W-:Y:S03]  /*5140*/  BAR.SYNC.DEFER_BLOCKING 0x0 ;  /* 0x0000000000007b1d */ /* 0x000fe60000010000 */
[----:B-----5:R-:W-:-:S03]  /*5150*/  IMAD.WIDE R32, R33, 0x2, R22 ;  /* 0x0000000221207825 */ /* 0x020fc600078e0216 */
[----:B-1----:R-:W2:Y:S04]  /*5160*/  LDG.E.U16 R25, desc[UR12][R26.64] ;  /* 0x0000000c1a197981 */ /* 0x002ea8000c1e1500 */
[----:B------:R-:W3:Y:S04]  /*5170*/  LDG.E.U16 R34, desc[UR12][R26.64+0x2] ;  /* 0x0000020c1a227981 */ /* 0x000ee8000c1e1500 */
[----:B------:R-:W5:Y:S04]  /*5180*/  LDG.E.U16 R35, desc[UR12][R32.64] ;  /* 0x0000000c20237981 */ /* 0x000f68000c1e1500 */
[----:B------:R-:W5:Y:S01]  /*5190*/  LDG.E.U16 R85, desc[UR12][R32.64+0x2] ;  /* 0x0000020c20557981 */ /* 0x000f62000c1e1500 */
[----:B----4-:R-:W-:Y:S01]  /*51a0*/  UISETP.NE.AND UP1, UPT, UR8, URZ, UPT ;  /* 0x000000ff0800728c */ /* 0x010fe2000bf25270 */
[----:B------:R-:W-:Y:S02]  /*51b0*/  BSSY.RECONVERGENT B0, `(.L_x_2319) ;  /* 0x0000796000007945 */ /* 0x000fe40003800200 */
[----:B------:R-:W0:Y:S02]  /*51c0*/  LDS.64 R22, [UR4+0xc0] ;  /* 0x0000c004ff167984 */ /* 0x000e240008000a00 */
[----:B0-----:R-:W-:-:S05]  /*51d0*/  FMUL.FTZ R22, R22, UR7 ;  /* 0x0000000716167c20 */ /* 0x001fca0008410000 */
[----:B------:R-:W-:-:S13]  /*51e0*/  R2UR UR4, R22 ;  /* 0x00000000160472ca */ /* 0x000fda00000e0000 */
[----:B------:R-:W-:-:S05]  /*51f0*/  MOV R22, UR4 ;  /* 0x0000000400167c02 */ /* 0x000fca0008000f00 */
[----:B------:R-:W-:-:S04]  /*5200*/  FMUL.FTZ R22, R22, UR4 ;  /* 0x0000000416167c20 */ /* 0x000fc80008410000 */
[----:B------:R-:W-:-:S05]  /*5210*/  FFMA.FTZ R22, R23, UR7, -R22 ;  /* 0x0000000717167c23 */ /* 0x000fca0008010816 */
[----:B------:R-:W-:-:S13]  /*5220*/  FSETP.GTU.FTZ.AND P1, PT, R22, RZ, PT ;  /* 0x000000ff1600720b */ /* 0x000fda0003f3c000 */
[----:B------:R-:W-:Y:S01]  /*5230*/  VOTEU.ANY UP0, P1 ;  /* 0x0000000000ff7886 */ /* 0x000fe20000800100 */
[----:B------:R-:W-:-:S04]  /*5240*/  PLOP3.LUT P1, PT, PT, PT, UP0, 0x80, 0x8 ;  /* 0x000000000008781c */ /* 0x000fc80003f2f008 */
        /* <DEDUP_REMOVED lines=8> */
[----:B-----5:R-:W-:Y:S02]  /*52d0*/  SHF.L.U32 R27, R35, 0x10, RZ ;  /* 0x00000010231b7819 */ /* 0x020fe400000006ff */
[----:B------:R-:W-:Y:S01]  /*52e0*/  SHF.L.U32 R26, R85, 0x10, RZ ;  /* 0x00000010551a7819 */ /* 0x000fe200000006ff */
[----:B------:R-:W-:Y:S06]  /*52f0*/  BRA.U UP1, `(.L_x_2320) ;  /* 0x0000003101847547 */ /* 0x000fec000b800000 */
        /* <DEDUP_REMOVED lines=11> */
[C---:B------:R-:W-:Y:S02]  /*53b0*/  IADD3 R23, PT, PT, R25.reuse, 0x20, RZ ;  /* 0x0000002019177810 */ /* 0x040fe40007ffe0ff */
        /* <DEDUP_REMOVED lines=10> */
[----:B------:R-:W-:Y:S01]  /*5460*/  FFMA.FTZ R81, R28, R81, R27 ;  /* 0x000000511c517223 */ /* 0x000fe2000001001b */
        /* <DEDUP_REMOVED lines=10> */
.L_x_2322:
[----:B------:R-:W-:Y:S05]  /*5510*/  BSYNC.RECONVERGENT B1 ;  /* 0x0000000000017941 */ /* 0x000fea0003800200 */
.L_x_2321:
        /* <DEDUP_REMOVED lines=10> */
[----:B------:R-:W-:-:S03]  /*55c0*/  FFMA.FTZ R79, R28, R79, R27 ;  /* 0x0000004f1c4f7223 */ /* 0x000fc6000001001b */
        /* <DEDUP_REMOVED lines=9> */
.L_x_2324:
[----:B------:R-:W-:Y:S05]  /*5660*/  BSYNC.RECONVERGENT B1 ;  /* 0x0000000000017941 */ /* 0x000fea0003800200 */
.L_x_2323:
[----:B------:R-:W-:Y:S01]  /*5670*/  ISETP.GE.U32.AND P5, PT, R23, UR10, PT ;  /* 0x0000000a17007c0c */ /* 0x000fe2000bfa6070 */
[----:B------:R-:W-:Y:S01]  /*5680*/  BSSY.RECONVERGENT B1, `(.L_x_2325) ;  /* 0x0000029000017945 */ /* 0x000fe20003800200 */
[----:B------:R-:W-:Y:S02]  /*5690*/  SHF.R.S32.HI R20, RZ, 0x1f, R23 ;  /* 0x0000001fff147819 */ /* 0x000fe40000011417 */
[C---:B------:R-:W-:Y:S02]  /*56a0*/  IADD3 R30, PT, PT, R25.reuse, 0x40, RZ ;  /* 0x00000040191e7810 */ /* 0x040fe40007ffe0ff */
[----:B------:R-:W-:Y:S02]  /*56b0*/  ISETP.GE.AND.EX P5, PT, R20, UR11, PT, P5 ;  /* 0x0000000b14007c0c */ /* 0x000fe4000bfa6350 */
[C---:B01----:R-:W-:Y:S02]  /*56c0*/  IADD3 R32, PT, PT, R25.reuse, 0x50, RZ ;  /* 0x0000005019207810 */ /* 0x043fe40007ffe0ff */
        /* <DEDUP_REMOVED lines=25> */
[----:B------:R-:W-:Y:S01]  /*5860*/  FFMA.FTZ R74, R29, R74, R26 ;  /* 0x0000004a1d4a7223 */ /* 0x000fe2000001001a */
        /* <DEDUP_REMOVED lines=10> */
.L_x_2326:
[----:B------:R-:W-:Y:S05]  /*5910*/  BSYNC.RECONVERGENT B1 ;  /* 0x0000000000017941 */ /* 0x000fea0003800200 */
.L_x_2325:
        /* <DEDUP_REMOVED lines=11> */
[----:B------:R-:W-:Y:S01]  /*59d0*/  FFMA.FTZ R75, R28, R75, R27 ;  /* 0x0000004b1c4b7223 */ /* 0x000fe2000001001b */
        /* <DEDUP_REMOVED lines=10> */
.L_x_2328:
[----:B------:R-:W-:Y:S05]  /*5a80*/  BSYNC.RECONVERGENT B1 ;  /* 0x0000000000017941 */ /* 0x000fea0003800200 */
.L_x_2327:
        /* <DEDUP_REMOVED lines=10> */
[----:B------:R-:W-:-:S03]  /*5b30*/  FFMA.FTZ R73, R28, R73, R27 ;  /* 0x000000491c497223 */ /* 0x000fc6000001001b */
        /* <DEDUP_REMOVED lines=9> */
.L_x_2330:
[----:B------:R-:W-:Y:S05]  /*5bd0*/  BSYNC.RECONVERGENT B1 ;  /* 0x0000000000017941 */ /* 0x000fea0003800200 */
.L_x_2329:
        /* <DEDUP_REMOVED lines=10> */
[----:B------:R-:W-:-:S03]  /*5c80*/  FFMA.FTZ R71, R28, R71, R27 ;  /* 0x000000471c477223 */ /* 0x000fc6000001001b */
        /* <DEDUP_REMOVED lines=9> */
.L_x_2332:
[----:B------:R-:W-:Y:S05]  /*5d20*/  BSYNC.RECONVERGENT B1 ;  /* 0x0000000000017941 */ /* 0x000fea0003800200 */
.L_x_2331:
        /* <DEDUP_REMOVED lines=10> */
[----:B------:R-:W-:-:S03]  /*5dd0*/  FFMA.FTZ R69, R28, R69, R27 ;  /* 0x000000451c457223 */ /* 0x000fc6000001001b */
        /* <DEDUP_REMOVED lines=9> */
.L_x_2334:
[----:B------:R-:W-:Y:S05]  /*5e70*/  BSYNC.RECONVERGENT B1 ;  /* 0x0000000000017941 */ /* 0x000fea0003800200 */
.L_x_2333:
[----:B------:R-:W-:Y:S04]  /*5e80*/  BSSY.RECONVERGENT B1, `(.L_x_2335) ;  /* 0x0000014000017945 */ /* 0x000fe80003800200 */
[----:B------:R-:W-:Y:S05]  /*5e90*/  @P4 BRA `(.L_x_2336) ;  /* 0x0000000000484947 */ /* 0x000fea0003800000 */
[----:B------:R-:W5:Y:S01]  /*5ea0*/  LDCU.64 UR14, c[0x0][0x3e0] ;  /* 0x00007c00ff0e77ac */ /* 0x000f620008000a00 */
[----:B------:R-:W-:Y:S01]  /*5eb0*/  MOV R20, R86 ;  /* 0x0000005600147202 */ /* 0x000fe20000000f00 */
[----:B------:R-:W-:Y:S01]  /*5ec0*/  FADD.FTZ R67, R67, -UR4 ;  /* 0x8000000443437e21 */ /* 0x000fe20008010000 */
[----:B01234-:R-:W-:Y:S01]  /*5ed0*/  MOV R21, R89 ;  /* 0x0000005900157202 */ /* 0x01ffe20000000f00 */
[----:B------:R-:W0:Y:S01]  /*5ee0*/  LDCU.64 UR16, c[0x0][0x380] ;  /* 0x00007000ff1077ac */ /* 0x000e220008000a00 */
[----:B------:R-:W-:Y:S01]  /*5ef0*/  FADD.FTZ R64, R64, -UR4 ;  /* 0x8000000440407e21 */ /* 0x000fe20008010000 */
[----:B------:R-:W-:-:S03]  /*5f00*/  FMUL.FTZ R67, R67, UR6 ;  /* 0x0000000643437c20 */ /* 0x000fc60008410000 */
[----:B------:R-:W-:Y:S01]  /*5f10*/  FMUL.FTZ R64, R64, UR6 ;  /* 0x0000000640407c20 */ /* 0x000fe20008410000 */
        /* <DEDUP_REMOVED lines=10> */
.L_x_2336:
[----:B------:R-:W-:Y:S05]  /*5fc0*/  BSYNC.RECONVERGENT B1 ;  /* 0x0000000000017941 */ /* 0x000fea0003800200 */
.L_x_2335:
        /* <DEDUP_REMOVED lines=44> */
.L_x_2338:
[----:B------:R-:W-:Y:S05]  /*6290*/  BSYNC.RECONVERGENT B1 ;  /* 0x0000000000017941 */ /* 0x000fea0003800200 */
.L_x_2337:
        /* <DEDUP_REMOVED lines=20> */
.L_x_2340:
[----:B------:R-:W-:Y:S05]  /*63e0*/  BSYNC.RECONVERGENT B1 ;  /* 0x0000000000017941 */ /* 0x000fea0003800200 */
.L_x_2339:
        /* <DEDUP_REMOVED lines=20> */
.L_x_2342:
[----:B------:R-:W-:Y:S05]  /*6530*/  BSYNC.RECONVERGENT B1 ;  /* 0x0000000000017941 */ /* 0x000fea0003800200 */
.L_x_2341:
        /* <DEDUP_REMOVED lines=20> */
.L_x_2344:
[----:B------:R-:W-:Y:S05]  /*6680*/  BSYNC.RECONVERGENT B1 ;  /* 0x0000000000017941 */ /* 0x000fea0003800200 */
.L_x_2343:
[----:B------:R-:W-:Y:S04]  /*6690*/  BSSY.RECONVERGENT B1, `(.L_x_2345) ;  /* 0x0000014000017945 */ /* 0x000fe80003800200 */
[----:B------:R-:W-:Y:S05]  /*66a0*/  @P3 BRA `(.L_x_2346) ;  /* 0x0000000000483947 */ /* 0x000fea0003800000 */
[----:B------:R-:W4:Y:S01]  /*66b0*/  LDCU.64 UR14, c[0x0][0x3e0] ;  /* 0x00007c00ff0e77ac */ /* 0x000f220008000a00 */
[----:B------:R-:W-:Y:S01]  /*66c0*/  FADD.FTZ R0, R3, -UR4 ;  /* 0x8000000403007e21 */ /* 0x000fe20008010000 */
[----:B------:R-:W-:Y:S01]  /*66d0*/  FADD.FTZ R20, R2, -UR4 ;  /* 0x8000000402147e21 */ /* 0x000fe20008010000 */
[----:B------:R-:W-:Y:S01]  /*66e0*/  MOV R2, R86 ;  /* 0x0000005600027202 */ /* 0x000fe20000000f00 */
[----:B------:R-:W5:Y:S01]  /*66f0*/  LDCU.64 UR16, c[0x0][0x380] ;  /* 0x00007000ff1077ac */ /* 0x000f620008000a00 */
[----:B------:R-:W-:Y:S01]  /*6700*/  MOV R3, R89 ;  /* 0x0000005900037202 */ /* 0x000fe20000000f00 */
[----:B------:R-:W-:Y:S01]  /*6710*/  FMUL.FTZ R0, R0, UR6 ;  /* 0x0000000600007c20 */ /* 0x000fe20008410000 */
[----:B------:R-:W-:-:S03]  /*6720*/  FMUL.FTZ R20, R20, UR6 ;  /* 0x0000000614147c20 */ /* 0x000fc60008410000 */
[----:B------:R-:W-:Y:S01]  /*6730*/  FFMA.FTZ R0, R28, R0, R27 ;  /* 0x000000001c007223 */ /* 0x000fe2000001001b */
[----:B0123--:R-:W-:Y:S01]  /*6740*/  FFMA.FTZ R23, R29, R20, R26 ;  /* 0x000000141d177223 */ /* 0x00ffe2000001001a */
[----:B----4-:R-:W-:Y:S02]  /*6750*/  IMAD R21, R32, UR14, RZ ;  /* 0x0000000e20157c24 */ /* 0x010fe4000f8e02ff */
[----:B------:R-:W-:-:S04]  /*6760*/  IMAD.WIDE.U32 R2, R30, UR14, R2 ;  /* 0x0000000e1e027c25 */ /* 0x000fc8000f8e0002 */
[----:B------:R-:W-:Y:S01]  /*6770*/  IMAD R21, R30, UR15, R21 ;  /* 0x0000000f1e157c24 */ /* 0x000fe2000f8e0215 */
[----:B-----5:R-:W-:-:S04]  /*6780*/  LEA R20, P1, R2, UR16, 0x1 ;  /* 0x0000001002147c11 */ /* 0x020fc8000f8208ff */
[----:B------:R-:W-:Y:S02]  /*6790*/  IADD3 R21, PT, PT, R3, R21, RZ ;  /* 0x0000001503157210 */ /* 0x000fe40007ffe0ff */
[----:B------:R-:W-:Y:S02]  /*67a0*/  F2FP.BF16.F32.PACK_AB R3, R23, R0 ;  /* 0x000000001703723e */ /* 0x000fe400000010ff */
[----:B------:R-:W-:-:S05]  /*67b0*/  LEA.HI.X R21, R2, UR17, R21, 0x1, P1 ;  /* 0x0000001102157c11 */ /* 0x000fca00088f0c15 */
[----:B------:R4:W-:Y:S02]  /*67c0*/  STG.E desc[UR12][R20.64], R3 ;  /* 0x0000000314007986 */ /* 0x0009e4000c10190c */
.L_x_2346:
[----:B------:R-:W-:Y:S05]  /*67d0*/  BSYNC.RECONVERGENT B1 ;  /* 0x0000000000017941 */ /* 0x000fea0003800200 */
.L_x_2345:
[----:B------:R-:W-:Y:S04]  /*67e0*/  BSSY.RECONVERGENT B1, `(.L_x_2347) ;  /* 0x0000014000017945 */ /* 0x000fe80003800200 */
[----:B------:R-:W-:Y:S05]  /*67f0*/  @P4 BRA `(.L_x_2348) ;  /* 0x0000000000484947 */ /* 0x000fea0003800000 */
[----:B------:R-:W5:Y:S01]  /*6800*/  LDCU.64 UR14, c[0x0][0x3e0] ;  /* 0x00007c00ff0e77ac */ /* 0x000f620008000a00 */
[----:B------:R-:W-:Y:S01]  /*6810*/  MOV R2, R86 ;  /* 0x0000005600027202 */ /* 0x000fe20000000f00 */
[----:B------:R-:W-:Y:S01]  /*6820*/  FADD.FTZ R5, R5, -UR4 ;  /* 0x8000000405057e21 */ /* 0x000fe20008010000 */
[----:B----4-:R-:W-:Y:S01]  /*6830*/  MOV R3, R89 ;  /* 0x0000005900037202 */ /* 0x010fe20000000f00 */
[----:B------:R-:W4:Y:S01]  /*6840*/  LDCU.64 UR16, c[0x0][0x380] ;  /* 0x00007000ff1077ac */ /* 0x000f220008000a00 */
[----:B------:R-:W-:Y:S01]  /*6850*/  FADD.FTZ R4, R4, -UR4 ;  /* 0x8000000404047e21 */ /* 0x000fe20008010000 */
[----:B------:R-:W-:-:S03]  /*6860*/  FMUL.FTZ R5, R5, UR6 ;  /* 0x0000000605057c20 */ /* 0x000fc60008410000 */
[----:B------:R-:W-:-:S04]  /*6870*/  FMUL.FTZ R4, R4, UR6 ;  /* 0x0000000604047c20 */ /* 0x000fc80008410000 */
[----:B0123--:R-:W-:Y:S01]  /*6880*/  FFMA.FTZ R21, R29, R4, R26 ;  /* 0x000000041d157223 */ /* 0x00ffe2000001001a */
[----:B-----5:R-:W-:Y:S02]  /*6890*/  IMAD R0, R33, UR14, RZ ;  /* 0x0000000e21007c24 */ /* 0x020fe4000f8e02ff */
        /* <DEDUP_REMOVED lines=8> */
.L_x_2348:
[----:B------:R-:W-:Y:S05]  /*6920*/  BSYNC.RECONVERGENT B1 ;  /* 0x0000000000017941 */ /* 0x000fea0003800200 */
.L_x_2347:
[----:B------:R-:W-:Y:S01]  /*6930*/  ISETP.GE.U32.AND P5, PT, R34, UR10, PT ;  /* 0x0000000a22007c0c */ /* 0x000fe2000bfa6070 */
[----:B------:R-:W-:Y:S01]  /*6940*/  BSSY.RECONVERGENT B1, `(.L_x_2349) ;  /* 0x000002b000017945 */ /* 0x000fe20003800200 */
[----:B0-----:R-:W-:Y:S02]  /*6950*/  SHF.R.S32.HI R4, RZ, 0x1f, R34 ;  /* 0x0000001fff047819 */ /* 0x001fe40000011422 */
[C---:B------:R-:W-:Y:S02]  /*6960*/  IADD3 R33, PT, PT, R25.reuse, 0x100, RZ ;  /* 0x0000010019217810 */ /* 0x040fe40007ffe0ff */
        /* <DEDUP_REMOVED lines=40> */
.L_x_2350:
[----:B------:R-:W-:Y:S05]  /*6bf0*/  BSYNC.RECONVERGENT B1 ;  /* 0x0000000000017941 */ /* 0x000fea0003800200 */
.L_x_2349:
        /* <DEDUP_REMOVED lines=20> */
.L_x_2352:
[----:B------:R-:W-:Y:S05]  /*6d40*/  BSYNC.RECONVERGENT B1 ;  /* 0x0000000000017941 */ /* 0x000fea0003800200 */
.L_x_2351:
        /* <DEDUP_REMOVED lines=20> */
.L_x_2354:
[----:B------:R-:W-:Y:S05]  /*6e90*/  BSYNC.RECONVERGENT B1 ;  /* 0x0000000000017941 */ /* 0x000fea0003800200 */
.L_x_2353:
        /* <DEDUP_REMOVED lines=20> */
.L_x_2356:
[----:B------:R-:W-:Y:S05]  /*6fe0*/  BSYNC.RECONVERGENT B1 ;  /* 0x0000000000017941 */ /* 0x000fea0003800200 */
.L_x_2355:
        /* <DEDUP_REMOVED lines=20> */
.L_x_2358:
[----:B------:R-:W-:Y:S05]  /*7130*/  BSYNC.RECONVERGENT B1 ;  /* 0x0000000000017941 */ /* 0x000fea0003800200 */
.L_x_2357:
        /* <DEDUP_REMOVED lines=20> */
.L_x_2360:
[----:B------:R-:W-:Y:S05]  /*7280*/  BSYNC.RECONVERGENT B1 ;  /* 0x0000000000017941 */ /* 0x000fea0003800200 */
.L_x_2359:
[----:B------:R-:W-:Y:S01]  /*7290*/  ISETP.GE.U32.AND P5, PT, R20, UR10, PT ;  /* 0x0000000a14007c0c */ /* 0x000fe2000bfa6070 */
[----:B------:R-:W-:Y:S01]  /*72a0*/  BSSY.RECONVERGENT B1, `(.L_x_2361) ;  /* 0x000002b000017945 */ /* 0x000fe20003800200 */
[----:B------:R-:W-:Y:S02]  /*72b0*/  SHF.R.S32.HI R10, RZ, 0x1f, R20 ;  /* 0x0000001fff0a7819 */ /* 0x000fe40000011414 */
        /* <DEDUP_REMOVED lines=41> */
.L_x_2362:
[----:B------:R-:W-:Y:S05]  /*7550*/  BSYNC.RECONVERGENT B1 ;  /* 0x0000000000017941 */ /* 0x000fea0003800200 */
.L_x_2361:
        /* <DEDUP_REMOVED lines=20> */
.L_x_2364:
[----:B------:R-:W-:Y:S05]  /*76a0*/  BSYNC.RECONVERGENT B1 ;  /* 0x0000000000017941 */ /* 0x000fea0003800200 */
.L_x_2363:
        /* <DEDUP_REMOVED lines=20> */
.L_x_2366:
[----:B------:R-:W-:Y:S05]  /*77f0*/  BSYNC.RECONVERGENT B1 ;  /* 0x0000000000017941 */ /* 0x000fea0003800200 */
.L_x_2365:
        /* <DEDUP_REMOVED lines=20> */
.L_x_2368:
[----:B------:R-:W-:Y:S05]  /*7940*/  BSYNC.RECONVERGENT B1 ;  /* 0x0000000000017941 */ /* 0x000fea0003800200 */
.L_x_2367:
[----:B------:R-:W-:Y:S04]  /*7950*/  BSSY.RECONVERGENT B1, `(.L_x_2369) ;  /* 0x0000014000017945 */ /* 0x000fe80003800200 */
[----:B------:R-:W-:Y:S05]  /*7960*/  @P3 BRA `(.L_x_2370) ;  /* 0x0000000000483947 */ /* 0x000fea0003800000 */
[----:B------:R-:W4:Y:S01]  /*7970*/  LDCU.64 UR14, c[0x0][0x3e0] ;  /* 0x00007c00ff0e77ac */ /* 0x000f220008000a00 */
[----:B---3--:R-:W-:Y:S01]  /*7980*/  MOV R4, R86 ;  /* 0x0000005600047202 */ /* 0x008fe20000000f00 */
[----:B------:R-:W-:Y:S01]  /*7990*/  FADD.FTZ R42, R42, -UR4 ;  /* 0x800000042a2a7e21 */ /* 0x000fe20008010000 */
[----:B012---:R-:W-:Y:S01]  /*79a0*/  MOV R5, R89 ;  /* 0x0000005900057202 */ /* 0x007fe20000000f00 */
[----:B------:R-:W0:Y:S01]  /*79b0*/  LDCU.64 UR16, c[0x0][0x380] ;  /* 0x00007000ff1077ac */ /* 0x000e220008000a00 */
[----:B------:R-:W-:Y:S01]  /*79c0*/  FADD.FTZ R43, R43, -UR4 ;  /* 0x800000042b2b7e21 */ /* 0x000fe20008010000 */
[----:B------:R-:W-:-:S03]  /*79d0*/  FMUL.FTZ R42, R42, UR6 ;  /* 0x000000062a2a7c20 */ /* 0x000fc60008410000 */
[----:B------:R-:W-:-:S04]  /*79e0*/  FMUL.FTZ R43, R43, UR6 ;  /* 0x000000062b2b7c20 */ /* 0x000fc80008410000 */
[----:B------:R-:W-:Y:S01]  /*79f0*/  FFMA.FTZ R0, R29, R43, R26 ;  /* 0x0000002b1d007223 */ /* 0x000fe2000001001a */
        /* <DEDUP_REMOVED lines=9> */
.L_x_2370:
[----:B------:R-:W-:Y:S05]  /*7a90*/  BSYNC.RECONVERGENT B1 ;  /* 0x0000000000017941 */ /* 0x000fea0003800200 */
.L_x_2369:
[----:B------:R-:W-:Y:S04]  /*7aa0*/  BSSY.RECONVERGENT B1, `(.L_x_2371) ;  /* 0x0000014000017945 */ /* 0x000fe80003800200 */
[----:B------:R-:W-:Y:S05]  /*7ab0*/  @P4 BRA `(.L_x_2372) ;  /* 0x0000000000484947 */ /* 0x000fea0003800000 */
[----:B------:R-:W5:Y:S01]  /*7ac0*/  LDCU.64 UR14, c[0x0][0x3e0] ;  /* 0x00007c00ff0e77ac */ /* 0x000f620008000a00 */
[----:B---34-:R-:W-:Y:S01]  /*7ad0*/  MOV R4, R86 ;  /* 0x0000005600047202 */ /* 0x018fe20000000f00 */
[----:B------:R-:W-:Y:S01]  /*7ae0*/  FADD.FTZ R44, R44, -UR4 ;  /* 0x800000042c2c7e21 */ /* 0x000fe20008010000 */
[----:B012---:R-:W-:Y:S01]  /*7af0*/  MOV R5, R89 ;  /* 0x0000005900057202 */ /* 0x007fe20000000f00 */
[----:B------:R-:W0:Y:S01]  /*7b00*/  LDCU.64 UR16, c[0x0][0x380] ;  /* 0x00007000ff1077ac */ /* 0x000e220008000a00 */
[----:B------:R-:W-:Y:S01]  /*7b10*/  FADD.FTZ R45, R45, -UR4 ;  /* 0x800000042d2d7e21 */ /* 0x000fe20008010000 */
[----:B------:R-:W-:-:S03]  /*7b20*/  FMUL.FTZ R44, R44, UR6 ;  /* 0x000000062c2c7c20 */ /* 0x000fc60008410000 */
[----:B------:R-:W-:-:S04]  /*7b30*/  FMUL.FTZ R45, R45, UR6 ;  /* 0x000000062d2d7c20 */ /* 0x000fc80008410000 */
        /* <DEDUP_REMOVED lines=10> */
.L_x_2372:
[----:B------:R-:W-:Y:S05]  /*7be0*/  BSYNC.RECONVERGENT B1 ;  /* 0x0000000000017941 */ /* 0x000fea0003800200 */
.L_x_2371:
[----:B------:R-:W-:Y:S01]  /*7bf0*/  ISETP.GE.U32.AND P5, PT, R3, UR10, PT ;  /* 0x0000000a03007c0c */ /* 0x000fe2000bfa6070 */
[----:B------:R-:W-:Y:S01]  /*7c00*/  BSSY.RECONVERGENT B1, `(.L_x_2373) ;  /* 0x0000029000017945 */ /* 0x000fe20003800200 */
[----:B0-----:R-:W-:Y:S02]  /*7c10*/  SHF.R.S32.HI R7, RZ, 0x1f, R3 ;  /* 0x0000001fff077819 */ /* 0x001fe40000011403 */
[----:B------:R-:W-:Y:S02]  /*7c20*/  IADD3 R15, PT, PT, R25, 0x1c0, RZ ;  /* 0x000001c0190f7810 */ /* 0x000fe40007ffe0ff */
        /* <DEDUP_REMOVED lines=12> */
[----:B-12---:R-:W-:Y:S02]  /*7cf0*/  SHF.R.S32.HI R5, RZ, 0x1f, R4 ;  /* 0x0000001fff057819 */ /* 0x006fe40000011404 */
        /* <DEDUP_REMOVED lines=15> */
[----:B------:R-:W-:Y:S01]  /*7df0*/  FFMA.FTZ R46, R29, R46, R26 ;  /* 0x0000002e1d2e7223 */ /* 0x000fe2000001001a */
        /* <DEDUP_REMOVED lines=9> */
.L_x_2374:
[----:B------:R-:W-:Y:S05]  /*7e90*/  BSYNC.RECONVERGENT B1 ;  /* 0x0000000000017941 */ /* 0x000fea0003800200 */
.L_x_2373:
        /* <DEDUP_REMOVED lines=20> */
.L_x_2376:
[----:B------:R-:W-:Y:S05]  /*7fe0*/  BSYNC.RECONVERGENT B1 ;  /* 0x0000000000017941 */ /* 0x000fea0003800200 */
.L_x_2375:
        /* <DEDUP_REMOVED lines=20> */
.L_x_2378:
[----:B------:R-:W-:Y:S05]  /*8130*/  BSYNC.RECONVERGENT B1 ;  /* 0x0000000000017941 */ /* 0x000fea0003800200 */
.L_x_2377:
        /* <DEDUP_REMOVED lines=10> */
[----:B------:R-:W-:Y:S01]  /*81e0*/  FFMA.FTZ R52, R29, R52, R26 ;  /* 0x000000341d347223 */ /* 0x000fe2000001001a */
        /* <DEDUP_REMOVED lines=9> */
.L_x_2380:
[----:B------:R-:W-:Y:S05]  /*8280*/  BSYNC.RECONVERGENT B1 ;  /* 0x0000000000017941 */ /* 0x000fea0003800200 */
.L_x_2379:
        /* <DEDUP_REMOVED lines=20> */
.L_x_2382:
[----:B------:R-:W-:Y:S05]  /*83d0*/  BSYNC.RECONVERGENT B1 ;  /* 0x0000000000017941 */ /* 0x000fea0003800200 */
.L_x_2381:
[----:B------:R-:W-:Y:S05]  /*83e0*/  @P4 BRA `(.L_x_2383) ;  /* 0x0000004400c84947 */ /* 0x000fea0003800000 */
[----:B------:R-:W5:Y:S01]  /*83f0*/  LDCU.64 UR10, c[0x0][0x3e0] ;  /* 0x00007c00ff0a77ac */ /* 0x000f620008000a00 */
[----:B------:R-:W-:Y:S01]  /*8400*/  MOV R87, R89 ;  /* 0x0000005900577202 */ /* 0x000fe20000000f00 */
[----:B------:R-:W-:Y:S01]  /*8410*/  FADD.FTZ R57, R57, -UR4 ;  /* 0x8000000439397e21 */ /* 0x000fe20008010000 */
[----:B------:R-:W-:Y:S01]  /*8420*/  FADD.FTZ R56, R56, -UR4 ;  /* 0x8000000438387e21 */ /* 0x000fe20008010000 */
[----:B------:R-:W1:Y:S02]  /*8430*/  LDCU.64 UR14, c[0x0][0x380] ;  /* 0x00007000ff0e77ac */ /* 0x000e640008000a00 */
[----:B------:R-:W-:Y:S01]  /*8440*/  FMUL.FTZ R57, R57, UR6 ;  /* 0x0000000639397c20 */ /* 0x000fe20008410000 */
[----:B------:R-:W-:-:S03]  /*8450*/  FMUL.FTZ R56, R56, UR6 ;  /* 0x0000000638387c20 */ /* 0x000fc60008410000 */
[----:B----4-:R-:W-:Y:S01]  /*8460*/  FFMA.FTZ R5, R28, R57, R27 ;  /* 0x000000391c057223 */ /* 0x010fe2000001001b */
[----:B------:R-:W-:-:S05]  /*8470*/  FFMA.FTZ R56, R29, R56, R26 ;  /* 0x000000381d387223 */ /* 0x000fca000001001a */
[----:B------:R-:W-:Y:S01]  /*8480*/  F2FP.BF16.F32.PACK_AB R5, R56, R5 ;  /* 0x000000053805723e */ /* 0x000fe200000010ff */
[----:B-----5:R-:W-:Y:S02]  /*8490*/  IMAD R0, R0, UR10, RZ ;  /* 0x0000000a00007c24 */ /* 0x020fe4000f8e02ff */
[----:B------:R-:W-:-:S04]  /*84a0*/  IMAD.WIDE.U32 R86, R25, UR10, R86 ;  /* 0x0000000a19567c25 */ /* 0x000fc8000f8e0056 */
[----:B------:R-:W-:Y:S01]  /*84b0*/  IMAD R25, R25, UR11, R0 ;  /* 0x0000000b19197c24 */ /* 0x000fe2000f8e0200 */
[----:B-123--:R-:W-:-:S04]  /*84c0*/  LEA R2, P1, R86, UR14, 0x1 ;  /* 0x0000000e56027c11 */ /* 0x00efc8000f8208ff */
[----:B------:R-:W-:-:S04]  /*84d0*/  IADD3 R25, PT, PT, R87, R25, RZ ;  /* 0x0000001957197210 */ /* 0x000fc80007ffe0ff */
[----:B0-----:R-:W-:-:S05]  /*84e0*/  LEA.HI.X R3, R86, UR15, R25, 0x1, P1 ;  /* 0x0000000f56037c11 */ /* 0x001fca00088f0c19 */
[----:B------:R0:W-:Y:S01]  /*84f0*/  STG.E desc[UR12][R2.64], R5 ;  /* 0x0000000502007986 */ /* 0x0001e2000c10190c */
[----:B------:R-:W-:Y:S05]  /*8500*/  BRA `(.L_x_2383) ;  /* 0x0000004400807947 */ /* 0x000fea0003800000 */
.L_x_2320:
        /* <DEDUP_REMOVED lines=21> */
[----:B------:R-:W-:Y:S01]  /*8660*/  FFMA.FTZ R21, R28, R21, R27 ;  /* 0x000000151c157223 */ /* 0x000fe2000001001b */
        /* <DEDUP_REMOVED lines=16> */
[----:B--2---:R-:W-:Y:S01]  /*8770*/  FMUL.FTZ R78, R20, R35 ;  /* 0x00000023144e7220 */ /* 0x004fe20000410000 */
[----:B-1----:R-:W-:-:S04]  /*8780*/  LEA R20, P1, R22, UR16, 0x1 ;  /* 0x0000001016147c11 */ /* 0x002fc8000f8208ff */
[----:B------:R-:W-:Y:S02]  /*8790*/  LEA.HI.X R21, R22, UR17, R81, 0x1, P1 ;  /* 0x0000001116157c11 */ /* 0x000fe400088f0c51 */
[----:B------:R-:W-:-:S05]  /*87a0*/  F2FP.BF16.F32.PACK_AB R33, R78, R33 ;  /* 0x000000214e21723e */ /* 0x000fca00000010ff */
[----:B------:R0:W-:Y:S02]  /*87b0*/  STG.E desc[UR12][R20.64], R33 ;  /* 0x0000002114007986 */ /* 0x0001e4000c10190c */
.L_x_2385:
[----:B------:R-:W-:Y:S05]  /*87c0*/  BSYNC.RECONVERGENT B1 ;  /* 0x0000000000017941 */ /* 0x000fea0003800200 */
.L_x_2384:
[----:B------:R-:W-:Y:S04]  /*87d0*/  BSSY.RECONVERGENT B1, `(.L_x_2386) ;  /* 0x000001e000017945 */ /* 0x000fe80003800200 */
[----:B------:R-:W-:Y:S05]  /*87e0*/  @P2 BRA `(.L_x_2387) ;  /* 0x0000000000702947 */ /* 0x000fea0003800000 */
[----:B------:R-:W-:Y:S01]  /*87f0*/  FADD.FTZ R79, R79, -UR4 ;  /* 0x800000044f4f7e21 */ /* 0x000fe20008010000 */
[----:B------:R-:W-:Y:S01]  /*8800*/  FADD.FTZ R76, R76, -UR4 ;  /* 0x800000044c4c7e21 */ /* 0x000fe20008010000 */
[----:B------:R-:W1:Y:S01]  /*8810*/  LDCU.64 UR14, c[0x0][0x3e0] ;  /* 0x00007c00ff0e77ac */ /* 0x000e620008000a00 */
[----:B------:R-:W-:Y:S01]  /*8820*/  MOV R23, R89 ;  /* 0x0000005900177202 */ /* 0x000fe20000000f00 */
[----:B0-----:R-:W-:Y:S01]  /*8830*/  FMUL.FTZ R20, R79, UR6 ;  /* 0x000000064f147c20 */ /* 0x001fe20008410000 */
[----:B------:R-:W-:Y:S01]  /*8840*/  FMUL.FTZ R21, R76, UR6 ;  /* 0x000000064c157c20 */ /* 0x000fe20008410000 */
[----:B------:R-:W0:Y:S02]  /*8850*/  LDCU.64 UR16, c[0x0][0x380] ;  /* 0x00007000ff1077ac */ /* 0x000e240008000a00 */
[----:B------:R-:W-:Y:S01]  /*8860*/  FFMA.FTZ R20, R28, R20, R27 ;  /* 0x000000141c147223 */ /* 0x000fe2000001001b */
[----:B------:R-:W-:-:S03]  /*8870*/  FFMA.FTZ R21, R29, R21, R26 ;  /* 0x000000151d157223 */ /* 0x000fc6000001001a */
[----:B------:R-:W-:Y:S01]  /*8880*/  FMUL.FTZ R22, R20, -1.4426950216293334961 ;  /* 0xbfb8aa3b14167820 */ /* 0x000fe20000410000 */
[----:B------:R-:W-:-:S05]  /*8890*/  FMUL.FTZ R34, R21, -1.4426950216293334961 ;  /* 0xbfb8aa3b15227820 */ /* 0x000fca0000410000 */
[----:B------:R-:W2:Y:S01]  /*88a0*/  MUFU.EX2 R22, R22 ;  /* 0x0000001600167308 */ /* 0x000ea20000000800 */
[----:B-1----:R-:W-:-:S03]  /*88b0*/  IMAD R30, R30, UR14, RZ ;  /* 0x0000000e1e1e7c24 */ /* 0x002fc6000f8e02ff */
[----:B------:R-:W1:Y:S01]  /*88c0*/  MUFU.EX2 R34, R34 ;  /* 0x0000002200227308 */ /* 0x000e620000000800 */
[----:B--2---:R-:W-:Y:S01]  /*88d0*/  FADD.FTZ R32, R22, 1 ;  /* 0x3f80000016207421 */ /* 0x004fe20000010000 */
[----:B------:R-:W-:Y:S01]  /*88e0*/  MOV R22, R86 ;  /* 0x0000005600167202 */ /* 0x000fe20000000f00 */
[----:B-1----:R-:W-:Y:S02]  /*88f0*/  FADD.FTZ R35, R34, 1 ;  /* 0x3f80000022237421 */ /* 0x002fe40000010000 */
        /* <DEDUP_REMOVED lines=11> */
.L_x_2387:
[----:B------:R-:W-:Y:S05]  /*89b0*/  BSYNC.RECONVERGENT B1 ;  /* 0x0000000000017941 */ /* 0x000fea0003800200 */
.L_x_2386:
[----:B------:R-:W-:Y:S01]  /*89c0*/  ISETP.GE.U32.AND P5, PT, R91, UR10, PT ;  /* 0x0000000a5b007c0c */ /* 0x000fe2000bfa6070 */
[----:B------:R-:W-:Y:S01]  /*89d0*/  BSSY.RECONVERGENT B1, `(.L_x_2388) ;  /* 0x0000033000017945 */ /* 0x000fe20003800200 */
[----:B------:R-:W-:Y:S02]  /*89e0*/  SHF.R.S32.HI R22, RZ, 0x1f, R91 ;  /* 0x0000001fff167819 */ /* 0x000fe4000001145b */
[C---:B------:R-:W-:Y:S02]  /*89f0*/  IADD3 R30, PT, PT, R25.reuse, 0x40, RZ ;  /* 0x00000040191e7810 */ /* 0x040fe40007ffe0ff */
[----:B------:R-:W-:Y:S02]  /*8a00*/  ISETP.GE.AND.EX P5, PT, R22, UR11, PT, P5 ;  /* 0x0000000b16007c0c */ /* 0x000fe4000bfa6350 */
[C---:B------:R-:W-:Y:S02]  /*8a10*/  IADD3 R31, PT, PT, R25.reuse, 0x50, RZ ;  /* 0x00000050191f7810 */ /* 0x040fe40007ffe0ff */
[----:B------:R-:W-:-:S02]  /*8a20*/  IADD3 R32, PT, PT, R25, 0x60, RZ ;  /* 0x0000006019207810 */ /* 0x000fc40007ffe0ff */
[----:B01----:R-:W-:Y:S02]  /*8a30*/  IADD3 R33, PT, PT, R25, 0x70, RZ ;  /* 0x0000007019217810 */ /* 0x003fe40007ffe0ff */
        /* <DEDUP_REMOVED lines=44> */
.L_x_2389:
[----:B------:R-:W-:Y:S05]  /*8d00*/  BSYNC.RECONVERGENT B1 ;  /* 0x0000000000017941 */ /* 0x000fea0003800200 */
.L_x_2388:
        /* <DEDUP_REMOVED lines=32> */
.L_x_2391:
[----:B------:R-:W-:Y:S05]  /*8f10*/  BSYNC.RECONVERGENT B1 ;  /* 0x0000000000017941 */ /* 0x000fea0003800200 */
.L_x_2390:
        /* <DEDUP_REMOVED lines=9> */
[----:B------:R-:W-:Y:S01]  /*8fb0*/  FFMA.FTZ R22, R28, R22, R27 ;  /* 0x000000161c167223 */ /* 0x000fe2000001001b */
[----:B------:R-:W-:-:S03]  /*8fc0*/  FFMA.FTZ R23, R29, R23, R26 ;  /* 0x000000171d177223 */ /* 0x000fc6000001001a */
[----:B------:R-:W-:Y:S01]  /*8fd0*/  FMUL.FTZ R20, R22, -1.4426950216293334961 ;  /* 0xbfb8aa3b16147820 */ /* 0x000fe20000410000 */
[----:B------:R-:W-:-:S05]  /*8fe0*/  FMUL.FTZ R72, R23, -1.4426950216293334961 ;  /* 0xbfb8aa3b17487820 */ /* 0x000fca0000410000 */
[----:B------:R-:W1:Y:S01]  /*8ff0*/  MUFU.EX2 R20, R20 ;  /* 0x0000001400147308 */ /* 0x000e620000000800 */
[----:B--2---:R-:W-:-:S03]  /*9000*/  IMAD R79, R34, UR14, RZ ;  /* 0x0000000e224f7c24 */ /* 0x004fc6000f8e02ff */
[----:B------:R-:W2:Y:S01]  /*9010*/  MUFU.EX2 R72, R72 ;  /* 0x0000004800487308 */ /* 0x000ea20000000800 */
[----:B------:R-:W-:Y:S02]  /*9020*/  IMAD R79, R30, UR15, R79 ;  /* 0x0000000f1e4f7c24 */ /* 0x000fe4000f8e024f */
[----:B-1----:R-:W-:Y:S01]  /*9030*/  FADD.FTZ R70, R20, 1 ;  /* 0x3f80000014467421 */ /* 0x002fe20000010000 */
[----:B------:R-:W-:Y:S01]  /*9040*/  MOV R20, R86 ;  /* 0x0000005600147202 */ /* 0x000fe20000000f00 */
[----:B--2---:R-:W-:Y:S02]  /*9050*/  FADD.FTZ R75, R72, 1 ;  /* 0x3f800000484b7421 */ /* 0x004fe40000010000 */
[----:B------:R-:W1:Y:S02]  /*9060*/  MUFU.RCP R73, R70 ;  /* 0x0000004600497308 */ /* 0x000e640000001000 */
[----:B------:R-:W-:-:S05]  /*9070*/  IMAD.WIDE.U32 R20, R30, UR14, R20 ;  /* 0x0000000e1e147c25 */ /* 0x000fca000f8e0014 */
[----:B------:R-:W-:Y:S01]  /*9080*/  IADD3 R79, PT, PT, R21, R79, RZ ;  /* 0x0000004f154f7210 */ /* 0x000fe20007ffe0ff */
[----:B------:R-:W2:Y:S01]  /*9090*/  MUFU.RCP R90, R75 ;  /* 0x0000004b005a7308 */ /* 0x000ea20000001000 */
[----:B-1----:R-:W-:Y:S01]  /*90a0*/  FMUL.FTZ R73, R22, R73 ;  /* 0x0000004916497220 */ /* 0x002fe20000410000 */
[----:B0-----:R-:W-:Y:S01]  /*90b0*/  LEA R22, P1, R20, UR16, 0x1 ;  /* 0x0000001014167c11 */ /* 0x001fe2000f8208ff */
[----:B--2---:R-:W-:-:S03]  /*90c0*/  FMUL.FTZ R90, R23, R90 ;  /* 0x0000005a175a7220 */ /* 0x004fc60000410000 */
[----:B------:R-:W-:Y:S02]  /*90d0*/  LEA.HI.X R23, R20, UR17, R79, 0x1, P1 ;  /* 0x0000001114177c11 */ /* 0x000fe400088f0c4f */
[----:B------:R-:W-:-:S05]  /*90e0*/  F2FP.BF16.F32.PACK_AB R73, R90, R73 ;  /* 0x000000495a49723e */ /* 0x000fca00000010ff */
[----:B------:R2:W-:Y:S02]  /*90f0*/  STG.E desc[UR12][R22.64], R73 ;  /* 0x0000004916007986 */ /* 0x0005e4000c10190c */
.L_x_2393:
[----:B------:R-:W-:Y:S05]  /*9100*/  BSYNC.RECONVERGENT B1 ;  /* 0x0000000000017941 */ /* 0x000fea0003800200 */
.L_x_2392:
        /* <DEDUP_REMOVED lines=9> */
[----:B------:R-:W-:Y:S01]  /*91a0*/  FFMA.FTZ R71, R28, R71, R27 ;  /* 0x000000471c477223 */ /* 0x000fe2000001001b */
[----:B--2---:R-:W-:-:S03]  /*91b0*/  FFMA.FTZ R73, R29, R68, R26 ;  /* 0x000000441d497223 */ /* 0x004fc6000001001a */
[----:B------:R-:W-:Y:S01]  /*91c0*/  FMUL.FTZ R20, R71, -1.4426950216293334961 ;  /* 0xbfb8aa3b47147820 */ /* 0x000fe20000410000 */
[----:B------:R-:W-:-:S05]  /*91d0*/  FMUL.FTZ R23, R73, -1.4426950216293334961 ;  /* 0xbfb8aa3b49177820 */ /* 0x000fca0000410000 */
        /* <DEDUP_REMOVED lines=17> */
.L_x_2395:
[----:B------:R-:W-:Y:S05]  /*92f0*/  BSYNC.RECONVERGENT B1 ;  /* 0x0000000000017941 */ /* 0x000fea0003800200 */
.L_x_2394:
        /* <DEDUP_REMOVED lines=9> */
[----:B------:R-:W-:Y:S01]  /*9390*/  FFMA.FTZ R69, R28, R69, R27 ;  /* 0x000000451c457223 */ /* 0x000fe2000001001b */
[----:B------:R-:W-:-:S03]  /*93a0*/  FFMA.FTZ R66, R29, R66, R26 ;  /* 0x000000421d427223 */ /* 0x000fc6000001001a */
[----:B------:R-:W-:Y:S01]  /*93b0*/  FMUL.FTZ R20, R69, -1.4426950216293334961 ;  /* 0xbfb8aa3b45147820 */ /* 0x000fe20000410000 */
[----:B--23--:R-:W-:-:S05]  /*93c0*/  FMUL.FTZ R23, R66, -1.4426950216293334961 ;  /* 0xbfb8aa3b42177820 */ /* 0x00cfca0000410000 */
        /* <DEDUP_REMOVED lines=17> */
.L_x_2397:
[----:B------:R-:W-:Y:S05]  /*94e0*/  BSYNC.RECONVERGENT B1 ;  /* 0x0000000000017941 */ /* 0x000fea0003800200 */
.L_x_2396:
[----:B------:R-:W-:Y:S04]  /*94f0*/  BSSY.RECONVERGENT B1, `(.L_x_2398) ;  /* 0x000001e000017945 */ /* 0x000fe80003800200 */
[----:B------:R-:W-:Y:S05]  /*9500*/  @P4 BRA `(.L_x_2399) ;  /* 0x0000000000704947 */ /* 0x000fea0003800000 */
[----:B------:R-:W-:Y:S01]  /*9510*/  FADD.FTZ R67, R67, -UR4 ;  /* 0x8000000443437e21 */ /* 0x000fe20008010000 */
[----:B------:R-:W-:Y:S01]  /*9520*/  FADD.FTZ R64, R64, -UR4 ;  /* 0x8000000440407e21 */ /* 0x000fe20008010000 */
[----:B------:R-:W5:Y:S01]  /*9530*/  LDCU.64 UR14, c[0x0][0x3e0] ;  /* 0x00007c00ff0e77ac */ /* 0x000f620008000a00 */
[----:B01----:R-:W-:Y:S01]  /*9540*/  MOV R21, R89 ;  /* 0x0000005900157202 */ /* 0x003fe20000000f00 */
[----:B------:R-:W-:Y:S01]  /*9550*/  FMUL.FTZ R67, R67, UR6 ;  /* 0x0000000643437c20 */ /* 0x000fe20008410000 */
[----:B------:R-:W-:Y:S01]  /*9560*/  FMUL.FTZ R64, R64, UR6 ;  /* 0x0000000640407c20 */ /* 0x000fe20008410000 */
[----:B------:R-:W0:Y:S02]  /*9570*/  LDCU.64 UR16, c[0x0][0x380] ;  /* 0x00007000ff1077ac */ /* 0x000e240008000a00 */
[----:B------:R-:W-:Y:S01]  /*9580*/  FFMA.FTZ R67, R28, R67, R27 ;  /* 0x000000431c437223 */ /* 0x000fe2000001001b */
[----:B------:R-:W-:-:S03]  /*9590*/  FFMA.FTZ R64, R29, R64, R26 ;  /* 0x000000401d407223 */ /* 0x000fc6000001001a */
[----:B------:R-:W-:Y:S01]  /*95a0*/  FMUL.FTZ R20, R67, -1.4426950216293334961 ;  /* 0xbfb8aa3b43147820 */ /* 0x000fe20000410000 */
[----:B--234-:R-:W-:-:S05]  /*95b0*/  FMUL.FTZ R23, R64, -1.4426950216293334961 ;  /* 0xbfb8aa3b40177820 */ /* 0x01cfca0000410000 */
[----:B------:R-:W1:Y:S01]  /*95c0*/  MUFU.EX2 R20, R20 ;  /* 0x0000001400147308 */ /* 0x000e620000000800 */
[----:B-----5:R-:W-:-:S03]  /*95d0*/  IMAD R78, R78, UR14, RZ ;  /* 0x0000000e4e4e7c24 */ /* 0x020fc6000f8e02ff */
        /* <DEDUP_REMOVED lines=15> */
.L_x_2399:
[----:B------:R-:W-:Y:S05]  /*96d0*/  BSYNC.RECONVERGENT B1 ;  /* 0x0000000000017941 */ /* 0x000fea0003800200 */
.L_x_2398:
[----:B------:R-:W-:Y:S01]  /*96e0*/  ISETP.GE.U32.AND P5, PT, R74, UR10, PT ;  /* 0x0000000a4a007c0c */ /* 0x000fe2000bfa6070 */
[----:B------:R-:W-:Y:S01]  /*96f0*/  BSSY.RECONVERGENT B1, `(.L_x_2400) ;  /* 0x0000035000017945 */ /* 0x000fe20003800200 */
[----:B01----:R-:W-:Y:S02]  /*9700*/  SHF.R.S32.HI R21, RZ, 0x1f, R74 ;  /* 0x0000001fff157819 */ /* 0x003fe4000001144a */
[----:B------:R-:W-:Y:S02]  /*9710*/  IADD3 R69, PT, PT, R25, 0xa0, RZ ;  /* 0x000000a019457810 */ /* 0x000fe40007ffe0ff */
[----:B------:R-:W-:Y:S02]  /*9720*/  ISETP.GE.AND.EX P5, PT, R21, UR11, PT, P5 ;  /* 0x0000000b15007c0c */ /* 0x000fe4000bfa6350 */
[C---:B------:R-:W-:Y:S02]  /*9730*/  IADD3 R67, PT, PT, R25.reuse, 0xb0, RZ ;  /* 0x000000b019437810 */ /* 0x040fe40007ffe0ff */
[----:B------:R-:W-:-:S02]  /*9740*/  IADD3 R30, PT, PT, R25, 0xc0, RZ ;  /* 0x000000c0191e7810 */ /* 0x000fc40007ffe0ff */
        /* <DEDUP_REMOVED lines=17> */
[----:B----4-:R-:W-:Y:S01]  /*9860*/  IADD3 R35, PT, PT, R25, 0xf0, RZ ;  /* 0x000000f019237810 */ /* 0x010fe20007ffe0ff */
        /* <DEDUP_REMOVED lines=29> */
.L_x_2401:
[----:B------:R-:W-:Y:S05]  /*9a40*/  BSYNC.RECONVERGENT B1 ;  /* 0x0000000000017941 */ /* 0x000fea0003800200 */
.L_x_2400:
        /* <DEDUP_REMOVED lines=9> */
[----:B------:R-:W-:Y:S01]  /*9ae0*/  FFMA.FTZ R63, R28, R63, R27 ;  /* 0x0000003f1c3f7223 */ /* 0x000fe2000001001b */
        /* <DEDUP_REMOVED lines=20> */
.L_x_2403:
[----:B------:R-:W-:Y:S05]  /*9c30*/  BSYNC.RECONVERGENT B1 ;  /* 0x0000000000017941 */ /* 0x000fea0003800200 */
.L_x_2402:
        /* <DEDUP_REMOVED lines=30> */
.L_x_2405:
[----:B------:R-:W-:Y:S05]  /*9e20*/  BSYNC.RECONVERGENT B1 ;  /* 0x0000000000017941 */ /* 0x000fea0003800200 */
.L_x_2404:
        /* <DEDUP_REMOVED lines=10> */
[----:B------:R-:W-:Y:S01]  /*9ed0*/  FFMA.FTZ R59, R28, R59, R27 ;  /* 0x0000003b1c3b7223 */ /* 0x000fe2000001001b */
        /* <DEDUP_REMOVED lines=19> */
.L_x_2407:
[----:B------:R-:W-:Y:S05]  /*a010*/  BSYNC.RECONVERGENT B1 ;  /* 0x0000000000017941 */ /* 0x000fea0003800200 */
.L_x_2406:
[----:B------:R-:W-:Y:S04]  /*a020*/  BSSY.RECONVERGENT B1, `(.L_x_2408) ;  /* 0x000001e000017945 */ /* 0x000fe80003800200 */
[----:B------:R-:W-:Y:S05]  /*a030*/  @P3 BRA `(.L_x_2409) ;  /* 0x0000000000703947 */ /* 0x000fea0003800000 */
[----:B------:R-:W-:Y:S01]  /*a040*/  FADD.FTZ R3, R3, -UR4 ;  /* 0x8000000403037e21 */ /* 0x000fe20008010000 */
[----:B------:R-:W-:Y:S01]  /*a050*/  FADD.FTZ R2, R2, -UR4 ;  /* 0x8000000402027e21 */ /* 0x000fe20008010000 */
[----:B------:R-:W5:Y:S02]  /*a060*/  LDCU.64 UR14, c[0x0][0x3e0] ;  /* 0x00007c00ff0e77ac */ /* 0x000f640008000a00 */
[----:B------:R-:W-:Y:S01]  /*a070*/  FMUL.FTZ R3, R3, UR6 ;  /* 0x0000000603037c20 */ /* 0x000fe20008410000 */
[----:B------:R-:W-:Y:S01]  /*a080*/  FMUL.FTZ R2, R2, UR6 ;  /* 0x0000000602027c20 */ /* 0x000fe20008410000 */
[----:B------:R-:W5:Y:S02]  /*a090*/  LDCU.64 UR16, c[0x0][0x380] ;  /* 0x00007000ff1077ac */ /* 0x000f640008000a00 */
[----:B012---:R-:W-:Y:S01]  /*a0a0*/  FFMA.FTZ R23, R28, R3, R27 ;  /* 0x000000031c177223 */ /* 0x007fe2000001001b */
[----:B----4-:R-:W-:Y:S01]  /*a0b0*/  FFMA.FTZ R59, R29, R2, R26 ;  /* 0x000000021d3b7223 */ /* 0x010fe2000001001a */
[----:B------:R-:W-:-:S02]  /*a0c0*/  MOV R2, R86 ;  /* 0x0000005600027202 */ /* 0x000fc40000000f00 */
[----:B------:R-:W-:Y:S01]  /*a0d0*/  FMUL.FTZ R0, R23, -1.4426950216293334961 ;  /* 0xbfb8aa3b17007820 */ /* 0x000fe20000410000 */
[----:B---3--:R-:W-:Y:S01]  /*a0e0*/  FMUL.FTZ R21, R59, -1.4426950216293334961 ;  /* 0xbfb8aa3b3b157820 */ /* 0x008fe20000410000 */
[----:B------:R-:W-:-:S04]  /*a0f0*/  MOV R3, R89 ;  /* 0x0000005900037202 */ /* 0x000fc80000000f00 */
[----:B------:R-:W0:Y:S01]  /*a100*/  MUFU.EX2 R0, R0 ;  /* 0x0000000000007308 */ /* 0x000e220000000800 */
[----:B-----5:R-:W-:-:S03]  /*a110*/  IMAD R61, R32, UR14, RZ ;  /* 0x0000000e203d7c24 */ /* 0x020fc6000f8e02ff */
        /* <DEDUP_REMOVED lines=14> */
.L_x_2409:
[----:B------:R-:W-:Y:S05]  /*a200*/  BSYNC.RECONVERGENT B1 ;  /* 0x0000000000017941 */ /* 0x000fea0003800200 */
.L_x_2408:
        /* <DEDUP_REMOVED lines=8> */
[----:B------:R-:W5:Y:S01]  /*a290*/  LDCU.64 UR16, c[0x0][0x380] ;  /* 0x00007000ff1077ac */ /* 0x000f620008000a00 */
[----:B------:R-:W-:Y:S01]  /*a2a0*/  MOV R3, R89 ;  /* 0x0000005900037202 */ /* 0x000fe20000000f00 */
[----:B0--34-:R-:W-:Y:S01]  /*a2b0*/  FFMA.FTZ R21, R28, R5, R27 ;  /* 0x000000051c157223 */ /* 0x019fe2000001001b */
[----:B-12---:R-:W-:-:S03]  /*a2c0*/  FFMA.FTZ R23, R29, R4, R26 ;  /* 0x000000041d177223 */ /* 0x006fc6000001001a */
[----:B------:R-:W-:Y:S01]  /*a2d0*/  FMUL.FTZ R0, R21, -1.4426950216293334961 ;  /* 0xbfb8aa3b15007820 */ /* 0x000fe20000410000 */
[----:B------:R-:W-:-:S05]  /*a2e0*/  FMUL.FTZ R5, R23, -1.4426950216293334961 ;  /* 0xbfb8aa3b17057820 */ /* 0x000fca0000410000 */
        /* <DEDUP_REMOVED lines=16> */
.L_x_2411:
[----:B------:R-:W-:Y:S05]  /*a3f0*/  BSYNC.RECONVERGENT B1 ;  /* 0x0000000000017941 */ /* 0x000fea0003800200 */
.L_x_2410:
[----:B------:R-:W-:Y:S01]  /*a400*/  ISETP.GE.U32.AND P5, PT, R34, UR10, PT ;  /* 0x0000000a22007c0c */ /* 0x000fe2000bfa6070 */
[----:B------:R-:W-:Y:S01]  /*a410*/  BSSY.RECONVERGENT B1, `(.L_x_2412) ;  /* 0x0000035000017945 */ /* 0x000fe20003800200 */
[----:B------:R-:W-:Y:S02]  /*a420*/  SHF.R.S32.HI R3, RZ, 0x1f, R34 ;  /* 0x0000001fff037819 */ /* 0x000fe40000011422 */
[----:B------:R-:W-:Y:S02]  /*a430*/  IADD3 R33, PT, PT, R25, 0x100, RZ ;  /* 0x0000010019217810 */ /* 0x000fe40007ffe0ff */
[----:B------:R-:W-:Y:S02]  /*a440*/  ISETP.GE.AND.EX P5, PT, R3, UR11, PT, P5 ;  /* 0x0000000b03007c0c */ /* 0x000fe4000bfa6350 */
[C---:B------:R-:W-:Y:S02]  /*a450*/  IADD3 R31, PT, PT, R25.reuse, 0x110, RZ ;  /* 0x00000110191f7810 */ /* 0x040fe40007ffe0ff */
[----:B012---:R-:W-:-:S02]  /*a460*/  IADD3 R23, PT, PT, R25, 0x120, RZ ;  /* 0x0000012019177810 */ /* 0x007fc40007ffe0ff */
[----:B---34-:R-:W-:Y:S02]  /*a470*/  IADD3 R21, PT, PT, R25, 0x130, RZ ;  /* 0x0000013019157810 */ /* 0x018fe40007ffe0ff */
        /* <DEDUP_REMOVED lines=46> */
.L_x_2413:
[----:B------:R-:W-:Y:S05]  /*a760*/  BSYNC.RECONVERGENT B1 ;  /* 0x0000000000017941 */ /* 0x000fea0003800200 */
.L_x_2412:
        /* <DEDUP_REMOVED lines=9> */
[----:B------:R-:W-:Y:S01]  /*a800*/  FFMA.FTZ R9, R28, R9, R27 ;  /* 0x000000091c097223 */ /* 0x000fe2000001001b */
        /* <DEDUP_REMOVED lines=20> */
.L_x_2415:
[----:B------:R-:W-:Y:S05]  /*a950*/  BSYNC.RECONVERGENT B1 ;  /* 0x0000000000017941 */ /* 0x000fea0003800200 */
.L_x_2414:
        /* <DEDUP_REMOVED lines=9> */
[----:B------:R-:W-:Y:S01]  /*a9f0*/  FFMA.FTZ R11, R28, R11, R27 ;  /* 0x0000000b1c0b7223 */ /* 0x000fe2000001001b */
        /* <DEDUP_REMOVED lines=20> */
.L_x_2417:
[----:B------:R-:W-:Y:S05]  /*ab40*/  BSYNC.RECONVERGENT B1 ;  /* 0x0000000000017941 */ /* 0x000fea0003800200 */
.L_x_2416:
        /* <DEDUP_REMOVED lines=9> */
[----:B------:R-:W-:Y:S01]  /*abe0*/  FFMA.FTZ R13, R28, R13, R27 ;  /* 0x0000000d1c0d7223 */ /* 0x000fe2000001001b */
[----:B------:R-:W-:-:S03]  /*abf0*/  FFMA.FTZ R12, R29, R12, R26 ;  /* 0x0000000c1d0c7223 */ /* 0x000fc6000001001a */
[----:B------:R-:W-:Y:S01]  /*ac00*/  FMUL.FTZ R2, R13, -1.4426950216293334961 ;  /* 0xbfb8aa3b0d027820 */ /* 0x000fe20000410000 */
[----:B012---:R-:W-:-:S05]  /*ac10*/  FMUL.FTZ R5, R12, -1.4426950216293334961 ;  /* 0xbfb8aa3b0c057820 */ /* 0x007fca0000410000 */
[----:B------:R-:W0:Y:S01]  /*ac20*/  MUFU.EX2 R2, R2 ;  /* 0x0000000200027308 */ /* 0x000e220000000800 */
[----:B---3--:R-:W-:-:S03]  /*ac30*/  IMAD R32, R32, UR14, RZ ;  /* 0x0000000e20207c24 */ /* 0x008fc6000f8e02ff */
        /* <DEDUP_REMOVED lines=10> */
[----:B----4-:R-:W-:-:S04]  /*ace0*/  LEA R4, P1, R2, UR16, 0x1 ;  /* 0x0000001002047c11 */ /* 0x010fc8000f8208ff */
[----:B------:R-:W-:Y:S01]  /*acf0*/  LEA.HI.X R5, R2, UR17, R31, 0x1, P1 ;  /* 0x0000001102057c11 */ /* 0x000fe200088f0c1f */
[----:B-1----:R-:W-:-:S05]  /*ad00*/  FMUL.FTZ R9, R12, R7 ;  /* 0x000000070c097220 */ /* 0x002fca0000410000 */
[----:B------:R-:W-:-:S05]  /*ad10*/  F2FP.BF16.F32.PACK_AB R9, R9, R6 ;  /* 0x000000060909723e */ /* 0x000fca00000010ff */
[----:B------:R3:W-:Y:S02]  /*ad20*/  STG.E desc[UR12][R4.64], R9 ;  /* 0x0000000904007986 */ /* 0x0007e4000c10190c */
.L_x_2419:
[----:B------:R-:W-:Y:S05]  /*ad30*/  BSYNC.RECONVERGENT B1 ;  /* 0x0000000000017941 */ /* 0x000fea0003800200 */
.L_x_2418:
[----:B------:R-:W-:Y:S04]  /*ad40*/  BSSY.RECONVERGENT B1, `(.L_x_2420) ;  /* 0x000001e000017945 */ /* 0x000fe80003800200 */
[----:B------:R-:W-:Y:S05]  /*ad50*/  @P3 BRA `(.L_x_2421) ;  /* 0x0000000000703947 */ /* 0x000fea0003800000 */
[----:B------:R-:W-:Y:S01]  /*ad60*/  FADD.FTZ R14, R14, -UR4 ;  /* 0x800000040e0e7e21 */ /* 0x000fe20008010000 */
[----:B------:R-:W-:Y:S01]  /*ad70*/  FADD.FTZ R15, R15, -UR4 ;  /* 0x800000040f0f7e21 */ /* 0x000fe20008010000 */
[----:B------:R-:W4:Y:S01]  /*ad80*/  LDCU.64 UR14, c[0x0][0x3e0] ;  /* 0x00007c00ff0e77ac */ /* 0x000f220008000a00 */
[----:B------:R-:W-:Y:S01]  /*ad90*/  MOV R3, R89 ;  /* 0x0000005900037202 */ /* 0x000fe20000000f00 */
[----:B------:R-:W-:Y:S01]  /*ada0*/  FMUL.FTZ R14, R14, UR6 ;  /* 0x000000060e0e7c20 */ /* 0x000fe20008410000 */
[----:B------:R-:W-:Y:S01]  /*adb0*/  FMUL.FTZ R15, R15, UR6 ;  /* 0x000000060f0f7c20 */ /* 0x000fe20008410000 */
[----:B------:R-:W5:Y:S02]  /*adc0*/  LDCU.64 UR16, c[0x0][0x380] ;  /* 0x00007000ff1077ac */ /* 0x000f640008000a00 */
[----:B-123--:R-:W-:Y:S01]  /*add0*/  FFMA.FTZ R9, R28, R14, R27 ;  /* 0x0000000e1c097223 */ /* 0x00efe2000001001b */
[----:B------:R-:W-:-:S03]  /*ade0*/  FFMA.FTZ R8, R29, R15, R26 ;  /* 0x0000000f1d087223 */ /* 0x000fc6000001001a */
[----:B------:R-:W-:Y:S01]  /*adf0*/  FMUL.FTZ R2, R9, -1.4426950216293334961 ;  /* 0xbfb8aa3b09027820 */ /* 0x000fe20000410000 */
[----:B0-----:R-:W-:-:S05]  /*ae00*/  FMUL.FTZ R5, R8, -1.4426950216293334961 ;  /* 0xbfb8aa3b08057820 */ /* 0x001fca0000410000 */
[----:B------:R-:W0:Y:S01]  /*ae10*/  MUFU.EX2 R2, R2 ;  /* 0x0000000200027308 */ /* 0x000e220000000800 */
[----:B----4-:R-:W-:-:S03]  /*ae20*/  IMAD R30, R30, UR14, RZ ;  /* 0x0000000e1e1e7c24 */ /* 0x010fc6000f8e02ff */
        /* <DEDUP_REMOVED lines=10> */
[----:B-----5:R-:W-:-:S04]  /*aed0*/  LEA R4, P1, R2, UR16, 0x1 ;  /* 0x0000001002047c11 */ /* 0x020fc8000f8208ff */
[----:B------:R-:W-:Y:S01]  /*aee0*/  LEA.HI.X R5, R2, UR17, R23, 0x1, P1 ;  /* 0x0000001102057c11 */ /* 0x000fe200088f0c17 */
[----:B-1----:R-:W-:-:S05]  /*aef0*/  FMUL.FTZ R9, R8, R7 ;  /* 0x0000000708097220 */ /* 0x002fca0000410000 */
[----:B------:R-:W-:-:S05]  /*af00*/  F2FP.BF16.F32.PACK_AB R9, R9, R6 ;  /* 0x000000060909723e */ /* 0x000fca00000010ff */
[----:B------:R4:W-:Y:S02]  /*af10*/  STG.E desc[UR12][R4.64], R9 ;  /* 0x0000000904007986 */ /* 0x0009e4000c10190c */
.L_x_2421:
[----:B------:R-:W-:Y:S05]  /*af20*/  BSYNC.RECONVERGENT B1 ;  /* 0x0000000000017941 */ /* 0x000fea0003800200 */
.L_x_2420:
        /* <DEDUP_REMOVED lines=8> */
[----:B------:R-:W5:Y:S02]  /*afb0*/  LDCU.64 UR16, c[0x0][0x380] ;  /* 0x00007000ff1077ac */ /* 0x000f640008000a00 */
[----:B------:R-:W-:Y:S01]  /*afc0*/  FFMA.FTZ R17, R28, R17, R27 ;  /* 0x000000111c117223 */ /* 0x000fe2000001001b */
[----:B------:R-:W-:-:S03]  /*afd0*/  FFMA.FTZ R16, R29, R16, R26 ;  /* 0x000000101d107223 */ /* 0x000fc6000001001a */
[----:B------:R-:W-:Y:S01]  /*afe0*/  FMUL.FTZ R2, R17, -1.4426950216293334961 ;  /* 0xbfb8aa3b11027820 */ /* 0x000fe20000410000 */
[----:B01234-:R-:W-:-:S05]  /*aff0*/  FMUL.FTZ R5, R16, -1.4426950216293334961 ;  /* 0xbfb8aa3b10057820 */ /* 0x01ffca0000410000 */
[----:B------:R-:W0:Y:S01]  /*b000*/  MUFU.EX2 R2, R2 ;  /* 0x0000000200027308 */ /* 0x000e220000000800 */
[----:B-----5:R-:W-:-:S03]  /*b010*/  IMAD R22, R22, UR14, RZ ;  /* 0x0000000e16167c24 */ /* 0x020fc6000f8e02ff */
        /* <DEDUP_REMOVED lines=15> */
.L_x_2423:
[----:B------:R-:W-:Y:S05]  /*b110*/  BSYNC.RECONVERGENT B1 ;  /* 0x0000000000017941 */ /* 0x000fea0003800200 */
.L_x_2422:
        /* <DEDUP_REMOVED lines=17> */
[----:B01234-:R-:W-:Y:S02]  /*b230*/  SHF.R.S32.HI R9, RZ, 0x1f, R8 ;  /* 0x0000001fff097819 */ /* 0x01ffe40000011408 */
        /* <DEDUP_REMOVED lines=36> */
.L_x_2425:
[----:B------:R-:W-:Y:S05]  /*b480*/  BSYNC.RECONVERGENT B1 ;  /* 0x0000000000017941 */ /* 0x000fea0003800200 */
.L_x_2424:
        /* <DEDUP_REMOVED lines=25> */
[----:B--2---:R-:W-:-:S04]  /*b620*/  LEA R4, P2, R2, UR16, 0x1 ;  /* 0x0000001002047c11 */ /* 0x004fc8000f8408ff */
[----:B------:R-:W-:Y:S01]  /*b630*/  LEA.HI.X R5, R2, UR17, R19, 0x1, P2 ;  /* 0x0000001102057c11 */ /* 0x000fe200090f0c13 */
[----:B-1----:R-:W-:-:S05]  /*b640*/  FMUL.FTZ R17, R37, R16 ;  /* 0x0000001025117220 */ /* 0x002fca0000410000 */
[----:B------:R-:W-:-:S05]  /*b650*/  F2FP.BF16.F32.PACK_AB R17, R17, R0 ;  /* 0x000000001111723e */ /* 0x000fca00000010ff */
[----:B------:R1:W-:Y:S02]  /*b660*/  STG.E desc[UR12][R4.64], R17 ;  /* 0x0000001104007986 */ /* 0x0003e4000c10190c */
.L_x_2427:
[----:B------:R-:W-:Y:S05]  /*b670*/  BSYNC.RECONVERGENT B1 ;  /* 0x0000000000017941 */ /* 0x000fea0003800200 */
.L_x_2426:
        /* <DEDUP_REMOVED lines=8> */
[----:B------:R-:W3:Y:S01]  /*b700*/  LDCU.64 UR16, c[0x0][0x380] ;  /* 0x00007000ff1077ac */ /* 0x000ee20008000a00 */
[----:B------:R-:W-:Y:S01]  /*b710*/  MOV R3, R89 ;  /* 0x0000005900037202 */ /* 0x000fe20000000f00 */
[----:B-1----:R-:W-:Y:S01]  /*b720*/  FFMA.FTZ R17, R28, R38, R27 ;  /* 0x000000261c117223 */ /* 0x002fe2000001001b */
[----:B------:R-:W-:-:S03]  /*b730*/  FFMA.FTZ R39, R29, R39, R26 ;  /* 0x000000271d277223 */ /* 0x000fc6000001001a */
[----:B------:R-:W-:Y:S01]  /*b740*/  FMUL.FTZ R0, R17, -1.4426950216293334961 ;  /* 0xbfb8aa3b11007820 */ /* 0x000fe20000410000 */
[----:B0-----:R-:W-:-:S05]  /*b750*/  FMUL.FTZ R5, R39, -1.4426950216293334961 ;  /* 0xbfb8aa3b27057820 */ /* 0x001fca0000410000 */
        /* <DEDUP_REMOVED lines=16> */
.L_x_2429:
[----:B------:R-:W-:Y:S05]  /*b860*/  BSYNC.RECONVERGENT B1 ;  /* 0x0000000000017941 */ /* 0x000fea0003800200 */
.L_x_2428:
        /* <DEDUP_REMOVED lines=8> */
[----:B------:R-:W4:Y:S01]  /*b8f0*/  LDCU.64 UR16, c[0x0][0x380] ;  /* 0x00007000ff1077ac */ /* 0x000f220008000a00 */
[----:B------:R-:W-:Y:S01]  /*b900*/  MOV R3, R89 ;  /* 0x0000005900037202 */ /* 0x000fe20000000f00 */
[----:B--2---:R-:W-:Y:S01]  /*b910*/  FFMA.FTZ R15, R28, R40, R27 ;  /* 0x000000281c0f7223 */ /* 0x004fe2000001001b */
[----:B------:R-:W-:-:S03]  /*b920*/  FFMA.FTZ R41, R29, R41, R26 ;  /* 0x000000291d297223 */ /* 0x000fc6000001001a */
[----:B------:R-:W-:Y:S01]  /*b930*/  FMUL.FTZ R0, R15, -1.4426950216293334961 ;  /* 0xbfb8aa3b0f007820 */ /* 0x000fe20000410000 */
[----:B01----:R-:W-:-:S05]  /*b940*/  FMUL.FTZ R5, R41, -1.4426950216293334961 ;  /* 0xbfb8aa3b29057820 */ /* 0x003fca0000410000 */
        /* <DEDUP_REMOVED lines=16> */
.L_x_2431:
[----:B------:R-:W-:Y:S05]  /*ba50*/  BSYNC.RECONVERGENT B1 ;  /* 0x0000000000017941 */ /* 0x000fea0003800200 */
.L_x_2430:
        /* <DEDUP_REMOVED lines=8> */
[----:B------:R-:W5:Y:S01]  /*bae0*/  LDCU.64 UR16, c[0x0][0x380] ;  /* 0x00007000ff1077ac */ /* 0x000f620008000a00 */
[----:B------:R-:W-:Y:S01]  /*baf0*/  MOV R3, R89 ;  /* 0x0000005900037202 */ /* 0x000fe20000000f00 */
[----:B---3--:R-:W-:Y:S01]  /*bb00*/  FFMA.FTZ R13, R28, R42, R27 ;  /* 0x0000002a1c0d7223 */ /* 0x008fe2000001001b */
[----:B------:R-:W-:-:S03]  /*bb10*/  FFMA.FTZ R43, R29, R43, R26 ;  /* 0x0000002b1d2b7223 */ /* 0x000fc6000001001a */
[----:B------:R-:W-:Y:S01]  /*bb20*/  FMUL.FTZ R0, R13, -1.4426950216293334961 ;  /* 0xbfb8aa3b0d007820 */ /* 0x000fe20000410000 */
[----:B012---:R-:W-:-:S05]  /*bb30*/  FMUL.FTZ R5, R43, -1.4426950216293334961 ;  /* 0xbfb8aa3b2b057820 */ /* 0x007fca0000410000 */
        /* <DEDUP_REMOVED lines=11> */
[----:B-----5:R-:W-:-:S04]  /*bbf0*/  LEA R4, P1, R2, UR16, 0x1 ;  /* 0x0000001002047c11 */ /* 0x020fc8000f8208ff */
[----:B------:R-:W-:Y:S01]  /*bc00*/  LEA.HI.X R5, R2, UR17, R15, 0x1, P1 ;  /* 0x0000001102057c11 */ /* 0x000fe200088f0c0f */
[----:B-1----:R-:W-:-:S05]  /*bc10*/  FMUL.FTZ R11, R43, R12 ;  /* 0x0000000c2b0b7220 */ /* 0x002fca0000410000 */
[----:B------:R-:W-:-:S05]  /*bc20*/  F2FP.BF16.F32.PACK_AB R11, R11, R0 ;  /* 0x000000000b0b723e */ /* 0x000fca00000010ff */
[----:B------:R4:W-:Y:S02]  /*bc30*/  STG.E desc[UR12][R4.64], R11 ;  /* 0x0000000b04007986 */ /* 0x0009e4000c10190c */
.L_x_2433:
[----:B------:R-:W-:Y:S05]  /*bc40*/  BSYNC.RECONVERGENT B1 ;  /* 0x0000000000017941 */ /* 0x000fea0003800200 */
.L_x_2432:
        /* <DEDUP_REMOVED lines=10> */
[----:B----4-:R-:W-:Y:S01]  /*bcf0*/  FFMA.FTZ R11, R28, R44, R27 ;  /* 0x0000002c1c0b7223 */ /* 0x010fe2000001001b */
[----:B------:R-:W-:-:S03]  /*bd00*/  FFMA.FTZ R45, R29, R45, R26 ;  /* 0x0000002d1d2d7223 */ /* 0x000fc6000001001a */
[----:B------:R-:W-:Y:S01]  /*bd10*/  FMUL.FTZ R0, R11, -1.4426950216293334961 ;  /* 0xbfb8aa3b0b007820 */ /* 0x000fe20000410000 */
[----:B0123--:R-:W-:-:S05]  /*bd20*/  FMUL.FTZ R5, R45, -1.4426950216293334961 ;  /* 0xbfb8aa3b2d057820 */ /* 0x00ffca0000410000 */
        /* <DEDUP_REMOVED lines=16> */
.L_x_2435:
[----:B------:R-:W-:Y:S05]  /*be30*/  BSYNC.RECONVERGENT B1 ;  /* 0x0000000000017941 */ /* 0x000fea0003800200 */
.L_x_2434:
[----:B------:R-:W-:Y:S01]  /*be40*/  ISETP.GE.U32.AND P5, PT, R6, UR10, PT ;  /* 0x0000000a06007c0c */ /* 0x000fe2000bfa6070 */
[----:B------:R-:W-:Y:S01]  /*be50*/  BSSY.RECONVERGENT B1, `(.L_x_2436) ;  /* 0x0000033000017945 */ /* 0x000fe20003800200 */
[----:B----4-:R-:W-:Y:S02]  /*be60*/  SHF.R.S32.HI R11, RZ, 0x1f, R6 ;  /* 0x0000001fff0b7819 */ /* 0x010fe40000011406 */
[----:B------:R-:W-:Y:S02]  /*be70*/  IADD3 R8, PT, PT, R25, 0x1c0, RZ ;  /* 0x000001c019087810 */ /* 0x000fe40007ffe0ff */
[----:B------:R-:W-:Y:S02]  /*be80*/  ISETP.GE.AND.EX P5, PT, R11, UR11, PT, P5 ;  /* 0x0000000b0b007c0c */ /* 0x000fe4000bfa6350 */
[C---:B0123--:R-:W-:Y:S02]  /*be90*/  IADD3 R4, PT, PT, R25.reuse, 0x1d0, RZ ;  /* 0x000001d019047810 */ /* 0x04ffe40007ffe0ff */
        /* <DEDUP_REMOVED lines=46> */
.L_x_2437:
[----:B------:R-:W-:Y:S05]  /*c180*/  BSYNC.RECONVERGENT B1 ;  /* 0x0000000000017941 */ /* 0x000fea0003800200 */
.L_x_2436:
        /* <DEDUP_REMOVED lines=10> */
[----:B------:R-:W-:Y:S01]  /*c230*/  FFMA.FTZ R49, R28, R49, R27 ;  /* 0x000000311c317223 */ /* 0x000fe2000001001b */
        /* <DEDUP_REMOVED lines=19> */
.L_x_2439:
[----:B------:R-:W-:Y:S05]  /*c370*/  BSYNC.RECONVERGENT B1 ;  /* 0x0000000000017941 */ /* 0x000fea0003800200 */
.L_x_2438:
[----:B------:R-:W-:Y:S04]  /*c380*/  BSSY.RECONVERGENT B1, `(.L_x_2440) ;  /* 0x000001e000017945 */ /* 0x000fe80003800200 */
[----:B------:R-:W-:Y:S05]  /*c390*/  @P1 BRA `(.L_x_2441) ;  /* 0x0000000000701947 */ /* 0x000fea0003800000 */
[----:B------:R-:W-:Y:S01]  /*c3a0*/  FADD.FTZ R50, R50, -UR4 ;  /* 0x8000000432327e21 */ /* 0x000fe20008010000 */
[----:B------:R-:W-:Y:S01]  /*c3b0*/  FADD.FTZ R51, R51, -UR4 ;  /* 0x8000000433337e21 */ /* 0x000fe20008010000 */
[----:B------:R-:W2:Y:S01]  /*c3c0*/  LDCU.64 UR14, c[0x0][0x3e0] ;  /* 0x00007c00ff0e77ac */ /* 0x000ea20008000a00 */
[----:B-1----:R-:W-:Y:S01]  /*c3d0*/  MOV R7, R89 ;  /* 0x0000005900077202 */ /* 0x002fe20000000f00 */
[----:B------:R-:W-:Y:S01]  /*c3e0*/  FMUL.FTZ R50, R50, UR6 ;  /* 0x0000000632327c20 */ /* 0x000fe20008410000 */
[----:B------:R-:W-:Y:S01]  /*c3f0*/  FMUL.FTZ R51, R51, UR6 ;  /* 0x0000000633337c20 */ /* 0x000fe20008410000 */
[----:B------:R-:W1:Y:S02]  /*c400*/  LDCU.64 UR16, c[0x0][0x380] ;  /* 0x00007000ff1077ac */ /* 0x000e640008000a00 */
[----:B0-----:R-:W-:Y:S01]  /*c410*/  FFMA.FTZ R13, R28, R50, R27 ;  /* 0x000000321c0d7223 */ /* 0x001fe2000001001b */
[----:B------:R-:W-:-:S03]  /*c420*/  FFMA.FTZ R51, R29, R51, R26 ;  /* 0x000000331d337223 */ /* 0x000fc6000001001a */
        /* <DEDUP_REMOVED lines=19> */
.L_x_2441:
[----:B------:R-:W-:Y:S05]  /*c560*/  BSYNC.RECONVERGENT B1 ;  /* 0x0000000000017941 */ /* 0x000fea0003800200 */
.L_x_2440:
        /* <DEDUP_REMOVED lines=9> */
[----:B------:R-:W-:Y:S01]  /*c600*/  FFMA.FTZ R53, R28, R53, R27 ;  /* 0x000000351c357223 */ /* 0x000fe2000001001b */
        /* <DEDUP_REMOVED lines=20> */
.L_x_2443:
[----:B------:R-:W-:Y:S05]  /*c750*/  BSYNC.RECONVERGENT B1 ;  /* 0x0000000000017941 */ /* 0x000fea0003800200 */
.L_x_2442:
[----:B------:R-:W-:Y:S04]  /*c760*/  BSSY.RECONVERGENT B1, `(.L_x_2444) ;  /* 0x000001e000017945 */ /* 0x000fe80003800200 */
[----:B------:R-:W-:Y:S05]  /*c770*/  @P3 BRA `(.L_x_2445) ;  /* 0x0000000000703947 */ /* 0x000fea0003800000 */
[----:B------:R-:W-:Y:S01]  /*c780*/  FADD.FTZ R55, R55, -UR4 ;  /* 0x8000000437377e21 */ /* 0x000fe20008010000 */
[----:B------:R-:W-:Y:S01]  /*c790*/  FADD.FTZ R54, R54, -UR4 ;  /* 0x8000000436367e21 */ /* 0x000fe20008010000 */
[----:B------:R-:W4:Y:S01]  /*c7a0*/  LDCU.64 UR14, c[0x0][0x3e0] ;  /* 0x00007c00ff0e77ac */ /* 0x000f220008000a00 */
[----:B---3--:R-:W-:Y:S01]  /*c7b0*/  MOV R5, R89 ;  /* 0x0000005900057202 */ /* 0x008fe20000000f00 */
[----:B------:R-:W-:Y:S01]  /*c7c0*/  FMUL.FTZ R55, R55, UR6 ;  /* 0x0000000637377c20 */ /* 0x000fe20008410000 */
[----:B------:R-:W-:Y:S01]  /*c7d0*/  FMUL.FTZ R54, R54, UR6 ;  /* 0x0000000636367c20 */ /* 0x000fe20008410000 */
[----:B------:R-:W3:Y:S02]  /*c7e0*/  LDCU.64 UR16, c[0x0][0x380] ;  /* 0x00007000ff1077ac */ /* 0x000ee40008000a00 */
[----:B------:R-:W-:Y:S01]  /*c7f0*/  FFMA.FTZ R55, R28, R55, R27 ;  /* 0x000000371c377223 */ /* 0x000fe2000001001b */
[----:B--2---:R-:W-:-:S03]  /*c800*/  FFMA.FTZ R9, R29, R54, R26 ;  /* 0x000000361d097223 */ /* 0x004fc6000001001a */
[----:B------:R-:W-:Y:S01]  /*c810*/  FMUL.FTZ R4, R55, -1.4426950216293334961 ;  /* 0xbfb8aa3b37047820 */ /* 0x000fe20000410000 */
[----:B-1----:R-:W-:-:S05]  /*c820*/  FMUL.FTZ R7, R9, -1.4426950216293334961 ;  /* 0xbfb8aa3b09077820 */ /* 0x002fca0000410000 */
        /* <DEDUP_REMOVED lines=8> */
[----:B------:R-:W-:-:S03]  /*c8b0*/  IMAD.WIDE.U32 R4, R2, UR14, R4 ;  /* 0x0000000e02047c25 */ /* 0x000fc6000f8e0004 */
[----:B---3--:R-:W-:-:S04]  /*c8c0*/  LEA R2, P1, R4, UR16, 0x1 ;  /* 0x0000001004027c11 */ /* 0x008fc8000f8208ff */
[----:B------:R-:W2:Y:S01]  /*c8d0*/  MUFU.RCP R8, R8 ;  /* 0x0000000800087308 */ /* 0x000ea20000001000 */
[----:B------:R-:W-:-:S04]  /*c8e0*/  IADD3 R3, PT, PT, R5, R3, RZ ;  /* 0x0000000305037210 */ /* 0x000fc80007ffe0ff */
[----:B------:R-:W-:Y:S01]  /*c8f0*/  LEA.HI.X R3, R4, UR17, R3, 0x1, P1 ;  /* 0x0000001104037c11 */ /* 0x000fe200088f0c03 */
[----:B-1----:R-:W-:Y:S01]  /*c900*/  FMUL.FTZ R7, R55, R6 ;  /* 0x0000000637077220 */ /* 0x002fe20000410000 */
[----:B--2---:R-:W-:-:S05]  /*c910*/  FMUL.FTZ R10, R9, R8 ;  /* 0x00000008090a7220 */ /* 0x004fca0000410000 */
[----:B------:R-:W-:-:S05]  /*c920*/  F2FP.BF16.F32.PACK_AB R7, R10, R7 ;  /* 0x000000070a07723e */ /* 0x000fca00000010ff */
[----:B------:R4:W-:Y:S02]  /*c930*/  STG.E desc[UR12][R2.64], R7 ;  /* 0x0000000702007986 */ /* 0x0009e4000c10190c */
.L_x_2445:
[----:B------:R-:W-:Y:S05]  /*c940*/  BSYNC.RECONVERGENT B1 ;  /* 0x0000000000017941 */ /* 0x000fea0003800200 */
.L_x_2444:
        /* <DEDUP_REMOVED lines=9> */
[----:B------:R-:W-:-:S03]  /*c9e0*/  FFMA.FTZ R56, R29, R56, R26 ;  /* 0x000000381d387223 */ /* 0x000fc6000001001a */
[----:B----4-:R-:W-:Y:S01]  /*c9f0*/  FMUL.FTZ R2, R28, -1.4426950216293334961 ;  /* 0xbfb8aa3b1c027820 */ /* 0x010fe20000410000 */
[----:B---3--:R-:W-:-:S05]  /*ca00*/  FMUL.FTZ R4, R56, -1.4426950216293334961 ;  /* 0xbfb8aa3b38047820 */ /* 0x008fca0000410000 */
[----:B------:R-:W3:Y:S01]  /*ca10*/  MUFU.EX2 R2, R2 ;  /* 0x0000000200027308 */ /* 0x000ee20000000800 */
[----:B-----5:R-:W-:-:S03]  /*ca20*/  IMAD R0, R0, UR10, RZ ;  /* 0x0000000a00007c24 */ /* 0x020fc6000f8e02ff */
[----:B------:R-:W4:Y:S01]  /*ca30*/  MUFU.EX2 R4, R4 ;  /* 0x0000000400047308 */ /* 0x000f220000000800 */
[----:B------:R-:W-:-:S04]  /*ca40*/  IMAD.WIDE.U32 R86, R25, UR10, R86 ;  /* 0x0000000a19567c25 */ /* 0x000fc8000f8e0056 */
[----:B------:R-:W-:Y:S02]  /*ca50*/  IMAD R25, R25, UR11, R0 ;  /* 0x0000000b19197c24 */ /* 0x000fe4000f8e0200 */
[----:B---3--:R-:W-:Y:S01]  /*ca60*/  FADD.FTZ R3, R2, 1 ;  /* 0x3f80000002037421 */ /* 0x008fe20000010000 */
[----:B0-----:R-:W-:Y:S02]  /*ca70*/  LEA R2, P1, R86, UR14, 0x1 ;  /* 0x0000000e56027c11 */ /* 0x001fe4000f8208ff */
[----:B------:R-:W-:Y:S01]  /*ca80*/  IADD3 R25, PT, PT, R87, R25, RZ ;  /* 0x0000001957197210 */ /* 0x000fe20007ffe0ff */
[----:B----4-:R-:W-:Y:S02]  /*ca90*/  FADD.FTZ R5, R4, 1 ;  /* 0x3f80000004057421 */ /* 0x010fe40000010000 */
[----:B------:R-:W0:Y:S08]  /*caa0*/  MUFU.RCP R3, R3 ;  /* 0x0000000300037308 */ /* 0x000e300000001000 */
[----:B------:R-:W1:Y:S01]  /*cab0*/  MUFU.RCP R5, R5 ;  /* 0x0000000500057308 */ /* 0x000e620000001000 */
[----:B0-----:R-:W-:Y:S01]  /*cac0*/  FMUL.FTZ R0, R28, R3 ;  /* 0x000000031c007220 */ /* 0x001fe20000410000 */
[----:B------:R-:W-:Y:S01]  /*cad0*/  LEA.HI.X R3, R86, UR15, R25, 0x1, P1 ;  /* 0x0000000f56037c11 */ /* 0x000fe200088f0c19 */
[----:B-1----:R-:W-:-:S05]  /*cae0*/  FMUL.FTZ R7, R56, R5 ;  /* 0x0000000538077220 */ /* 0x002fca0000410000 */
[----:B------:R-:W-:-:S05]  /*caf0*/  F2FP.BF16.F32.PACK_AB R7, R7, R0 ;  /* 0x000000000707723e */ /* 0x000fca00000010ff */
[----:B------:R0:W-:Y:S02]  /*cb00*/  STG.E desc[UR12][R2.64], R7 ;  /* 0x0000000702007986 */ /* 0x0001e4000c10190c */
.L_x_2383:
[----:B------:R-:W-:Y:S05]  /*cb10*/  BSYNC.RECONVERGENT B0 ;  /* 0x0000000000007941 */ /* 0x000fea0003800200 */
.L_x_2319:
[----:B------:R-:W5:Y:S01]  /*cb20*/  LDCU UR4, c[0x0][0x374] ;  /* 0x00006e80ff0477ac */ /* 0x000f620008000800 */
[----:B------:R-:W-:Y:S01]  /*cb30*/  IADD3 R82, PT, PT, R82, 0x1, RZ ;  /* 0x0000000152527810 */ /* 0x000fe20007ffe0ff */
[----:B------:R-:W1:Y:S01]  /*cb40*/  LDCU UR6, c[0x0][0x3f8] ;  /* 0x00007f00ff0677ac */ /* 0x000e620008000800 */
[----:B------:R-:W1:Y:S01]  /*cb50*/  LDCU UR7, c[0x0][0x3c8] ;  /* 0x00007900ff0777ac */ /* 0x000e620008000800 */
[----:B-----5:R-:W-:Y:S02]  /*cb60*/  UIADD3 UR5, UPT, UPT, UR4, UR5, URZ ;  /* 0x0000000504057290 */ /* 0x020fe4000fffe0ff */
[----:B-1----:R-:W-:-:S04]  /*cb70*/  UIMAD UR6, UR6, UR7, URZ ;  /* 0x00000007060672a4 */ /* 0x002fc8000f8e02ff */
[----:B------:R-:W-:-:S09]  /*cb80*/  UISETP.GE.AND UP0, UPT, UR5, UR6, UPT ;  /* 0x000000060500728c */ /* 0x000fd2000bf06270 */
[----:B------:R-:W-:Y:S05]  /*cb90*/  BRA.U !UP0, `(.L_x_2446) ;  /* 0xffffff3508807547 */ /* 0x000fea000b83ffff */
[----:B------:R-:W-:Y:S05]  /*cba0*/  EXIT ;  /* 0x000000000000794d */ /* 0x000fea0003800000 */
.L_x_2447:
        /* <DEDUP_REMOVED lines=13> */
.L_x_4536:


//--------------------- .text._Z35group_norm_nhwc_fwd_one_pass_kernelI11Bf16IOFp16WLi64ELi80ELi640EEv26Group_norm_nhwc_fwd_params --------------------------
	.section	.text._Z35group_norm_nhwc_fwd_one_pass_kernelI11Bf16IOFp16WLi64ELi80ELi640EEv26Group_norm_nhwc_fwd_params,"ax",@progbits
	.align	128
        .global         _Z35group_norm_nhwc_fwd_one_pass_kernelI11Bf16IOFp16WLi64ELi80ELi640EEv26Group_norm_nhwc_fwd_params
        .type           _Z35group_norm_nhwc_fwd_one_pass_kernelI11Bf16IOFp16WLi64ELi80ELi640EEv26Group_norm_nhwc_fwd_params,@function
        .size           _Z35group_norm_nhwc_fwd_one_pass_kernelI11Bf16IOFp16WLi64ELi80ELi640EEv26Group_norm_nhwc_fwd_params,(.L_x_4537 - _Z35group_norm_nhwc_fwd_one_pass_kernelI11Bf16IOFp16WLi64ELi80ELi640EEv26Group_norm_nhwc_fwd_params)
        .other          _Z35group_norm_nhwc_fwd_one_pass_kernelI11Bf16IOFp16WLi64ELi80ELi640EEv26Group_norm_nhwc_fwd_params,@"STO_CUDA_ENTRY STV_DEFAULT"
_Z35group_norm_nhwc_fwd_one_pass_kernelI11Bf16IOFp16WLi64ELi80ELi640EEv26Group_norm_nhwc_fwd_params:
.text._Z35group_norm_nhwc_fwd_one_pass_kernelI11Bf16IOFp16WLi64ELi80ELi640EEv26Group_norm_nhwc_fwd_params:
        /* <DEDUP_REMOVED lines=40> */
.L_x_2475:
[----:B-1----:R-:W1:Y:S01]  /*0280*/  LDCU UR5, c[0x0][0x3f8] ;  /* 0x00007f00ff0577ac */ /* 0x002e620008000800 */
[----:B------:R-:W-:Y:S02]  /*0290*/  IABS R8, UR9 ;  /* 0x0000000900087c13 */ /* 0x000fe40008000000 */
[----:B0-----:R-:W-:Y:S01]  /*02a0*/  IADD3 R19, PT, PT, R2, 0x10, RZ ;  /* 0x0000001002137810 */ /* 0x001fe20007ffe0ff */
[----:B--2---:R-:W2:Y:S01]  /*02b0*/  LDCU.64 UR14, c[0x0][0x3e8] ;  /* 0x00007d00ff0e77ac */ /* 0x004ea20008000a00 */
[----:B------:R-:W-:Y:S02]  /*02c0*/  R2UR UR12, R8 ;  /* 0x00000000080c72ca */ /* 0x000fe400000e0000 */
[----:B------:R-:W-:Y:S02]  /*02d0*/  SHF.R.S32.HI R9, RZ, 0x1f, R2 ;  /* 0x0000001fff097819 */ /* 0x000fe40000011402 */
[----:B-1----:R-:W-:-:S04]  /*02e0*/  MOV R3, UR5 ;  /* 0x0000000500037c02 */ /* 0x002fc80008000f00 */
[----:B------:R-:W-:Y:S02]  /*02f0*/  IABS R6, R3 ;  /* 0x0000000300067213 */ /* 0x000fe40000000000 */
[----:B--2---:R-:W-:Y:S02]  /*0300*/  ISETP.GE.U32.AND P2, PT, R19, UR14, PT ;  /* 0x0000000e13007c0c */ /* 0x004fe4000bf46070 */
[----:B------:R-:W1:Y:S01]  /*0310*/  I2F.RP R3, R6 ;  /* 0x0000000600037306 */ /* 0x000e620000209400 */
[----:B------:R-:W-:-:S07]  /*0320*/  ISETP.GE.U32.AND P4, PT, R25, UR14, PT ;  /* 0x0000000e19007c0c */ /* 0x000fce000bf86070 */
[----:B-1----:R-:W1:Y:S02]  /*0330*/  MUFU.RCP R3, R3 ;  /* 0x0000000300037308 */ /* 0x002e640000001000 */
[----:B-1----:R-:W-:-:S06]  /*0340*/  VIADD R4, R3, 0xffffffe ;  /* 0x0ffffffe03047836 */ /* 0x002fcc0000000000 */
        /* <DEDUP_REMOVED lines=24> */
[----:B------:R-:W-:-:S04]  /*04d0*/  @!P1 IADD3 R3, PT, PT, R3, -R6, RZ ;  /* 0x8000000603039210 */ /* 0x000fc80007ffe0ff */
[----:B------:R-:W-:Y:S01]  /*04e0*/  ISETP.GE.U32.AND P1, PT, R3, R6, PT ;  /* 0x000000060300720c */ /* 0x000fe20003f26070 */
[----:B------:R-:W-:Y:S02]  /*04f0*/  VIADD R3, R2, 0x20 ;  /* 0x0000002002037836 */ /* 0x000fe40000000000 */
[----:B-1----:R-:W-:-:S03]  /*0500*/  @!P2 IMAD R6, R7, R22, RZ ;  /* 0x000000160706a224 */ /* 0x002fc600078e02ff */
[----:B------:R-:W-:Y:S01]  /*0510*/  SHF.R.S32.HI R8, RZ, 0x1f, R3 ;  /* 0x0000001fff087819 */ /* 0x000fe20000011403 */
[----:B------:R-:W-:-:S06]  /*0520*/  @!P2 IMAD R23, R19, R23, R6 ;  /* 0x000000171317a224 */ /* 0x000fcc00078e0206 */
        /* <DEDUP_REMOVED lines=21> */
[----:B------:R-:W-:Y:S02]  /*0680*/  IADD3 R7, PT, PT, R5, UR5, RZ ;  /* 0x0000000505077c10 */ /* 0x000fe4000fffe0ff */
[-C--:B------:R-:W-:Y:S02]  /*0690*/  @!P2 MOV R6, R4.reuse ;  /* 0x000000040006a202 */ /* 0x080fe40000000f00 */
[----:B------:R-:W-:Y:S02]  /*06a0*/  @!P1 MOV R20, R4 ;  /* 0x0000000400149202 */ /* 0x000fe40000000f00 */
[----:B------:R-:W-:Y:S01]  /*06b0*/  @!P1 MOV R21, R7 ;  /* 0x0000000700159202 */ /* 0x000fe20000000f00 */
[----:B------:R-:W-:-:S04]  /*06c0*/  @!P2 IMAD.WIDE.U32 R18, R19, R22, R6 ;  /* 0x000000161312a225 */ /* 0x000fc800078e0006 */
[----:B------:R-:W4:Y:S01]  /*06d0*/  @!P3 LDC.64 R12, c[0x0][0x3e0] ;  /* 0x0000f800ff0cbb82 */ /* 0x000f220000000a00 */
[-C--:B-1----:R-:W-:Y:S01]  /*06e0*/  @!P1 IMAD R22, R9, R14.reuse, RZ ;  /* 0x0000000e09169224 */ /* 0x082fe200078e02ff */
[----:B------:R-:W-:Y:S02]  /*06f0*/  SHF.R.S32.HI R9, RZ, 0x1f, R25 ;  /* 0x0000001fff097819 */ /* 0x000fe40000011419 */
[----:B------:R-:W-:Y:S01]  /*0700*/  @!P2 IADD3 R23, PT, PT, R19, R23, RZ ;  /* 0x000000171317a210 */ /* 0x000fe20007ffe0ff */
[C---:B------:R-:W-:Y:S01]  /*0710*/  @!P1 IMAD R22, R2.reuse, R15, R22 ;  /* 0x0000000f02169224 */ /* 0x040fe200078e0216 */
[----:B------:R-:W-:Y:S01]  /*0720*/  ISETP.GE.AND.EX P4, PT, R9, UR15, PT, P4 ;  /* 0x0000000f09007c0c */ /* 0x000fe2000bf86340 */
[----:B------:R-:W-:Y:S01]  /*0730*/  @!P1 IMAD.WIDE.U32 R14, R2, R14, R20 ;  /* 0x0000000e020e9225 */ /* 0x000fe200078e0014 */
[----:B---3--:R-:W-:-:S03]  /*0740*/  @!P2 LEA R16, P5, R18, R16, 0x1 ;  /* 0x000000101210a211 */ /* 0x008fc600078a08ff */
[----:B------:R-:W-:Y:S01]  /*0750*/  @!P1 IMAD.IADD R22, R15, 0x1, R22 ;  /* 0x000000010f169824 */ /* 0x000fe200078e0216 */
[----:B------:R-:W-:Y:S02]  /*0760*/  @!P2 LEA.HI.X R17, R18, R17, R23, 0x1, P5 ;  /* 0x000000111211a211 */ /* 0x000fe400028f0c17 */
[----:B------:R-:W1:Y:S01]  /*0770*/  @!P3 LDC.64 R18, c[0x0][0x390] ;  /* 0x0000e400ff12bb82 */ /* 0x000e620000000a00 */
[C---:B--2---:R-:W-:Y:S02]  /*0780*/  @!P1 LEA R10, P5, R14.reuse, R10, 0x1 ;  /* 0x0000000a0e0a9211 */ /* 0x044fe400078a08ff */
[----:B------:R-:W-:Y:S02]  /*0790*/  @!P3 MOV R15, R7 ;  /* 0x00000007000fb202 */ /* 0x000fe40000000f00 */
[----:B------:R-:W-:Y:S02]  /*07a0*/  @!P1 LEA.HI.X R11, R14, R11, R22, 0x1, P5 ;  /* 0x0000000b0e0b9211 */ /* 0x000fe400028f0c16 */
[----:B------:R-:W-:-:S02]  /*07b0*/  CS2R R22, SRZ ;  /* 0x0000000000167805 */ /* 0x000fc4000001ff00 */
[----:B------:R-:W-:Y:S01]  /*07c0*/  @!P3 MOV R14, R4 ;  /* 0x00000004000eb202 */ /* 0x000fe20000000f00 */
[----:B------:R-:W2:Y:S01]  /*07d0*/  @!P4 LDC.64 R20, c[0x0][0x3e0] ;  /* 0x0000f800ff14cb82 */ /* 0x000ea20000000a00 */
[----:B----4-:R-:W-:-:S03]  /*07e0*/  @!P3 IMAD R8, R8, R12, RZ ;  /* 0x0000000c0808b224 */ /* 0x010fc600078e02ff */
[C---:B------:R-:W-:Y:S01]  /*07f0*/  @!P3 IMAD.WIDE.U32 R14, R3.reuse, R12, R14 ;  /* 0x0000000c030eb225 */ /* 0x040fe200078e000e */
[----:B------:R-:W3:Y:S03]  /*0800*/  @!P2 LDG.E R22, desc[UR16][R16.64] ;  /* 0x000000101016a981 */ /* 0x000ee6000c1e1900 */
[----:B------:R-:W-:Y:S02]  /*0810*/  @!P3 IMAD R8, R3, R13, R8 ;  /* 0x0000000d0308b224 */ /* 0x000fe400078e0208 */
[----:B------:R-:W4:Y:S01]  /*0820*/  @!P4 LDC.64 R12, c[0x0][0x390] ;  /* 0x0000e400ff0ccb82 */ /* 0x000f220000000a00 */
[----:B------:R-:W-:Y:S02]  /*0830*/  HFMA2 R3, -RZ, RZ, 0, 0 ;  /* 0x00000000ff037431 */ /* 0x000fe400000001ff */
[----:B------:R-:W-:Y:S02]  /*0840*/  @!P3 IADD3 R8, PT, PT, R15, R8, RZ ;  /* 0x000000080f08b210 */ /* 0x000fe40007ffe0ff */
[----:B-1----:R-:W-:-:S02]  /*0850*/  @!P3 LEA R18, P2, R14, R18, 0x1 ;  /* 0x000000120e12b211 */ /* 0x002fc400078408ff */
[----:B------:R-:W5:Y:S02]  /*0860*/  @!P1 LDG.E R3, desc[UR16][R10.64] ;  /* 0x000000100a039981 */ /* 0x000f64000c1e1900 */
[----:B------:R-:W-:Y:S02]  /*0870*/  @!P3 LEA.HI.X R19, R14, R19, R8, 0x1, P2 ;  /* 0x000000130e13b211 */ /* 0x000fe400010f0c08 */
[----:B------:R-:W-:Y:S01]  /*0880*/  @!P4 MOV R8, R4 ;  /* 0x000000040008c202 */ /* 0x000fe20000000f00 */
[-C--:B--2---:R-:W-:Y:S02]  /*0890*/  @!P4 IMAD R24, R9, R20.reuse, RZ ;  /* 0x000000140918c224 */ /* 0x084fe400078e02ff */
[----:B------:R-:W-:Y:S02]  /*08a0*/  @!P4 IMAD.MOV.U32 R9, RZ, RZ, R7 ;  /* 0x000000ffff09c224 */ /* 0x000fe400078e0007 */
[C---:B------:R-:W-:Y:S02]  /*08b0*/  @!P4 IMAD R21, R25.reuse, R21, R24 ;  /* 0x000000151915c224 */ /* 0x040fe400078e0218 */
[----:B------:R-:W-:Y:S01]  /*08c0*/  @!P4 IMAD.WIDE.U32 R8, R25, R20, R8 ;  /* 0x000000141908c225 */ /* 0x000fe200078e0008 */
[----:B------:R-:W-:-:S04]  /*08d0*/  MOV R24, RZ ;  /* 0x000000ff00187202 */ /* 0x000fc80000000f00 */
[----:B------:R-:W-:Y:S02]  /*08e0*/  @!P4 IADD3 R9, PT, PT, R9, R21, RZ ;  /* 0x000000150909c210 */ /* 0x000fe40007ffe0ff */
[C---:B----4-:R-:W-:Y:S01]  /*08f0*/  @!P4 LEA R12, P2, R8.reuse, R12, 0x1 ;  /* 0x0000000c080cc211 */ /* 0x050fe200078408ff */
[----:B------:R1:W2:Y:S03]  /*0900*/  @!P3 LDG.E R24, desc[UR16][R18.64] ;  /* 0x000000101218b981 */ /* 0x0002a6000c1e1900 */
[----:B------:R-:W-:-:S05]  /*0910*/  @!P4 LEA.HI.X R13, R8, R13, R9, 0x1, P2 ;  /* 0x0000000d080dc211 */ /* 0x000fca00010f0c09 */
[----:B------:R-:W4:Y:S01]  /*0920*/  @!P4 LDG.E R23, desc[UR16][R12.64] ;  /* 0x000000100c17c981 */ /* 0x000f22000c1e1900 */
[C---:B------:R-:W-:Y:S02]  /*0930*/  ISETP.GT.AND P2, PT, R27.reuse, 0x1e, PT ;  /* 0x0000001e1b00780c */ /* 0x040fe40003f44270 */
[----:B------:R-:W-:Y:S01]  /*0940*/  ISETP.GT.AND P3, PT, R27, 0xf, PT ;  /* 0x0000000f1b00780c */ /* 0x000fe20003f64270 */
[----:B------:R-:W-:Y:S01]  /*0950*/  BSSY.RECONVERGENT B0, `(.L_x_2448) ;  /* 0x000003d000007945 */ /* 0x000fe20003800200 */
[C---:B---3--:R-:W-:Y:S02]  /*0960*/  PRMT R21, R22.reuse, 0x7632, R21 ;  /* 0x0000763216157816 */ /* 0x048fe40000000015 */
[----:B------:R-:W-:Y:S02]  /*0970*/  SHF.L.U32 R22, R22, 0x10, RZ ;  /* 0x0000001016167819 */ /* 0x000fe400000006ff */
[----:B------:R-:W-:Y:S02]  /*0980*/  SHF.L.U32 R21, R21, 0x10, RZ ;  /* 0x0000001015157819 */ /* 0x000fe400000006ff */
[----:B-----5:R-:W-:-:S02]  /*0990*/  PRMT R17, R3, 0x7632, R17 ;  /* 0x0000763203117816 */ /* 0x020fc40000000011 */
[----:B-1----:R-:W-:Y:S02]  /*09a0*/  SHF.L.U32 R18, R3, 0x10, RZ ;  /* 0x0000001003127819 */ /* 0x002fe400000006ff */
[----:B------:R-:W-:Y:S01]  /*09b0*/  SHF.L.U32 R17, R17, 0x10, RZ ;  /* 0x0000001011117819 */ /* 0x000fe200000006ff */
[----:B------:R-:W-:-:S04]  /*09c0*/  FADD.FTZ R8, R22, R21 ;  /* 0x0000001516087221 */ /* 0x000fc80000010000 */
[----:B------:R-:W-:Y:S01]  /*09d0*/  FADD.FTZ R3, R18, R17 ;  /* 0x0000001112037221 */ /* 0x000fe20000010000 */
[----:B------:R-:W-:-:S03]  /*09e0*/  FMUL.FTZ R9, R17, R17 ;  /* 0x0000001111097220 */ /* 0x000fc60000410000 */
[----:B------:R-:W-:Y:S01]  /*09f0*/  FADD.FTZ R3, RZ, R3 ;  /* 0x00000003ff037221 */ /* 0x000fe20000010000 */
[----:B------:R-:W-:Y:S01]  /*0a00*/  FMUL.FTZ R11, R21, R21 ;  /* 0x00000015150b7220 */ /* 0x000fe20000410000 */
[----:B------:R-:W-:Y:S02]  /*0a10*/  FFMA.FTZ R9, R18, R18, R9 ;  /* 0x0000001212097223 */ /* 0x000fe40000010009 */
[----:B------:R-:W-:Y:S01]  /*0a20*/  FADD.FTZ R8, R3, R8 ;  /* 0x0000000803087221 */ /* 0x000fe20000010000 */
[----:B--2---:R-:W-:-:S04]  /*0a30*/  PRMT R16, R24, 0x7632, R16 ;  /* 0x0000763218107816 */ /* 0x004fc80000000010 */
        /* <DEDUP_REMOVED lines=46> */
.L_x_2449:
[----:B------:R-:W-:Y:S05]  /*0d20*/  BSYNC.RECONVERGENT B0 ;  /* 0x0000000000007941 */ /* 0x000fea0003800200 */
.L_x_2448:
        /* <DEDUP_REMOVED lines=56> */
.L_x_2451:
[----:B------:R-:W-:Y:S05]  /*10b0*/  BSYNC.RECONVERGENT B0 ;  /* 0x0000000000007941 */ /* 0x000fea0003800200 */
.L_x_2450:
        /* <DEDUP_REMOVED lines=20> */
[----:B------:R-:W-:Y:S02]  /*1200*/  MOV R10, UR12 ;  /* 0x0000000c000a7c02 */ /* 0x000fe40008000f00 */
[----:B0-----:R-:W-:Y:S01]  /*1210*/  LEA R8, P4, R11, R8, 0x2 ;  /* 0x000000080b087211 */ /* 0x001fe200078810ff */
[----:B------:R-:W-:-:S03]  /*1220*/  IMAD.U32 R11, RZ, RZ, UR13 ;  /* 0x0000000dff0b7e24 */ /* 0x000fc6000f8e00ff */
        /* <DEDUP_REMOVED lines=10> */
.L_x_2454:
[----:B------:R-:W2:Y:S04]  /*12d0*/  LDG.E.STRONG.GPU R10, desc[UR16][R8.64] ;  /* 0x00000010080a7981 */ /* 0x000ea8000c1ef900 */
[----:B--2---:R-:W-:Y:S01]  /*12e0*/  CCTL.IVALL ;  /* 0x00000000ff00798f */ /* 0x004fe20002000000 */
[----:B------:R-:W-:Y:S05]  /*12f0*/  YIELD ;  /* 0x0000000000007946 */ /* 0x000fea0003800000 */
[----:B------:R-:W-:-:S13]  /*1300*/  ISETP.NE.AND P4, PT, R10, R15, PT ;  /* 0x0000000f0a00720c */ /* 0x000fda0003f85270 */
[----:B------:R-:W-:Y:S05]  /*1310*/  @P4 BRA `(.L_x_2454) ;  /* 0xfffffffc00ec4947 */ /* 0x000fea000383ffff */
.L_x_2453:
        /* <DEDUP_REMOVED lines=15> */
.L_x_2456:
        /* <DEDUP_REMOVED lines=11> */
[----:B------:R-:W-:Y:S02]  /*14c0*/  MOV R10, UR26 ;  /* 0x0000001a000a7c02 */ /* 0x000fe40008000f00 */
[----:B------:R-:W-:-:S06]  /*14d0*/  MOV R11, UR27 ;  /* 0x0000001b000b7c02 */ /* 0x000fcc0008000f00 */
[----:B------:R-:W5:Y:S01]  /*14e0*/  @!P4 LDG.E.64 R10, desc[UR16][R10.64] ;  /* 0x000000100a0ac981 */ /* 0x000f62000c1e1b00 */
[----:B------:R-:W-:-:S06]  /*14f0*/  UIADD3 UR26, UPT, UPT, UR5, 0x2, URZ ;  /* 0x00000002051a7890 */ /* 0x000fcc000fffe0ff */
[----:B--2---:R-:W-:Y:S01]  /*1500*/  IMAD.U32 R14, RZ, RZ, UR26 ;  /* 0x0000001aff0e7e24 */ /* 0x004fe2000f8e00ff */
[----:B------:R-:W-:-:S04]  /*1510*/  UIADD3 UR26, UPT, UPT, UR5, 0x3, URZ ;  /* 0x00000003051a7890 */ /* 0x000fc8000fffe0ff */
[----:B------:R-:W-:Y:S02]  /*1520*/  ISETP.EQ.OR P5, PT, R14, UR20, P3 ;  /* 0x000000140e007c0c */ /* 0x000fe40009fa2670 */
[----:B------:R-:W-:-:S04]  /*1530*/  MOV R14, UR26 ;  /* 0x0000001a000e7c02 */ /* 0x000fc80008000f00 */
[----:B------:R-:W-:-:S07]  /*1540*/  ISETP.EQ.OR P6, PT, R14, UR20, P3 ;  /* 0x000000140e007c0c */ /* 0x000fce0009fc2670 */
[----:B------:R-:W-:-:S05]  /*1550*/  VOTEU.ALL UP1, P5 ;  /* 0x0000000000ff7886 */ /* 0x000fca0002820000 */
[----:B------:R-:W-:Y:S01]  /*1560*/  @!UP1 UIMAD.WIDE.U32 UR26, UR14, 0x8, UR18 ;  /* 0x000000080e1a98a5 */ /* 0x000fe2000f8e0012 */
[----:B------:R-:W-:-:S05]  /*1570*/  VOTEU.ALL UP1, P6 ;  /* 0x0000000000ff7886 */ /* 0x000fca0003020000 */
[----:B------:R-:W-:Y:S02]  /*1580*/  MOV R14, UR26 ;  /* 0x0000001a000e7c02 */ /* 0x000fe40008000f00 */
[----:B---3--:R-:W-:Y:S01]  /*1590*/  MOV R15, UR27 ;  /* 0x0000001b000f7c02 */ /* 0x008fe20008000f00 */
[----:B------:R-:W-:-:S05]  /*15a0*/  @!UP1 UIMAD.WIDE.U32 UR26, UR23, 0x8, UR18 ;  /* 0x00000008171a98a5 */ /* 0x000fca000f8e0012 */
[----:B------:R-:W2:Y:S01]  /*15b0*/  @!P5 LDG.E.64 R14, desc[UR16][R14.64] ;  /* 0x000000100e0ed981 */ /* 0x000ea2000c1e1b00 */
[----:B-1--4-:R-:W-:Y:S01]  /*15c0*/  @!P2 FADD.FTZ R12, R12, R8 ;  /* 0x000000080c0ca221 */ /* 0x012fe20000010000 */
[----:B------:R-:W-:Y:S01]  /*15d0*/  @!P2 FADD.FTZ R13, R13, R9 ;  /* 0x000000090d0da221 */ /* 0x000fe20000010000 */
[----:B------:R-:W-:Y:S01]  /*15e0*/  MOV R8, UR26 ;  /* 0x0000001a00087c02 */ /* 0x000fe20008000f00 */
[----:B------:R-:W-:Y:S01]  /*15f0*/  UIADD3 UR26, UPT, UPT, UR5, 0x4, URZ ;  /* 0x00000004051a7890 */ /* 0x000fe2000fffe0ff */
[----:B------:R-:W-:Y:S01]  /*1600*/  MOV R9, UR27 ;  /* 0x0000001b00097c02 */ /* 0x000fe20008000f00 */
[----:B-----5:R-:W-:-:S05]  /*1610*/  @!P4 FADD.FTZ R12, R12, R10 ;  /* 0x0000000a0c0cc221 */ /* 0x020fca0000010000 */
[----:B------:R-:W3:Y:S01]  /*1620*/  @!P6 LDG.E.64 R8, desc[UR16][R8.64] ;  /* 0x000000100808e981 */ /* 0x000ee2000c1e1b00 */
[----:B------:R-:W-:Y:S01]  /*1630*/  MOV R10, UR26 ;  /* 0x0000001a000a7c02 */ /* 0x000fe20008000f00 */
[----:B------:R-:W-:-:S03]  /*1640*/  @!P4 FADD.FTZ R13, R13, R11 ;  /* 0x0000000b0d0dc221 */ /* 0x000fc60000010000 */
[----:B------:R-:W-:Y:S01]  /*1650*/  ISETP.EQ.OR P4, PT, R10, UR20, P3 ;  /* 0x000000140a007c0c */ /* 0x000fe20009f82670 */
[----:B------:R-:W-:-:S06]  /*1660*/  UIADD3 UR26, UPT, UPT, UR5, 0x5, URZ ;  /* 0x00000005051a7890 */ /* 0x000fcc000fffe0ff */
[----:B------:R-:W-:-:S06]  /*1670*/  IMAD.U32 R10, RZ, RZ, UR26 ;  /* 0x0000001aff0a7e24 */ /* 0x000fcc000f8e00ff */
        /* <DEDUP_REMOVED lines=9> */
[----:B------:R-:W-:Y:S01]  /*1710*/  MOV R14, UR26 ;  /* 0x0000001a000e7c02 */ /* 0x000fe20008000f00 */
        /* <DEDUP_REMOVED lines=14> */
[----:B------:R-:W-:Y:S01]  /*1800*/  IMAD.U32 R8, RZ, RZ, UR26 ;  /* 0x0000001aff087e24 */ /* 0x000fe2000f8e00ff */
[----:B------:R-:W-:Y:S01]  /*1810*/  MOV R9, UR27 ;  /* 0x0000001b00097c02 */ /* 0x000fe20008000f00 */
[----:B------:R-:W-:-:S05]  /*1820*/  @!UP1 UIMAD.WIDE.U32 UR26, UR12, 0x8, UR18 ;  /* 0x000000080c1a98a5 */ /* 0x000fca000f8e0012 */
[----:B------:R-:W3:Y:S01]  /*1830*/  @!P6 LDG.E.64 R8, desc[UR16][R8.64] ;  /* 0x000000100808e981 */ /* 0x000ee2000c1e1b00 */
[----:B----4-:R-:W-:Y:S01]  /*1840*/  @!P4 FADD.FTZ R12, R12, R10 ;  /* 0x0000000a0c0cc221 */ /* 0x010fe20000010000 */
[----:B------:R-:W-:Y:S01]  /*1850*/  @!P4 FADD.FTZ R13, R13, R11 ;  /* 0x0000000b0d0dc221 */ /* 0x000fe20000010000 */
[----:B------:R-:W-:Y:S02]  /*1860*/  MOV R10, UR26 ;  /* 0x0000001a000a7c02 */ /* 0x000fe40008000f00 */
[----:B------:R-:W-:-:S06]  /*1870*/  MOV R11, UR27 ;  /* 0x0000001b000b7c02 */ /* 0x000fcc0008000f00 */
        /* <DEDUP_REMOVED lines=20> */
.L_x_2455:
        /* <DEDUP_REMOVED lines=11> */
[----:B------:R-:W-:Y:S01]  /*1a70*/  MOV R10, UR12 ;  /* 0x0000000c000a7c02 */ /* 0x000fe20008000f00 */
[----:B------:R-:W-:-:S06]  /*1a80*/  IMAD.U32 R11, RZ, RZ, UR13 ;  /* 0x0000000dff0b7e24 */ /* 0x000fcc000f8e00ff */
[----:B------:R-:W1:Y:S01]  /*1a90*/  @!P2 LDG.E.64 R10, desc[UR16][R10.64] ;  /* 0x000000100a0aa981 */ /* 0x000e62000c1e1b00 */
[----:B------:R-:W-:Y:S02]  /*1aa0*/  UIADD3 UR12, UPT, UPT, UR5, 0x1, URZ ;  /* 0x00000001050c7890 */ /* 0x000fe4000fffe0ff */
[----:B------:R-:W-:Y:S02]  /*1ab0*/  UIADD3 UR11, UPT, UPT, UR5, 0x2, URZ ;  /* 0x00000002050b7890 */ /* 0x000fe4000fffe0ff */
[----:B------:R-:W-:Y:S02]  /*1ac0*/  UIADD3 UR14, UPT, UPT, UR5, 0x3, URZ ;  /* 0x00000003050e7890 */ /* 0x000fe4000fffe0ff */
[----:B------:R-:W-:-:S04]  /*1ad0*/  MOV R8, UR12 ;  /* 0x0000000c00087c02 */ /* 0x000fc80008000f00 */
        /* <DEDUP_REMOVED lines=34> */
.L_x_2457:
        /* <DEDUP_REMOVED lines=18> */
[----:B------:R-:W1:Y:S01]  /*1e20*/  @!P4 LDG.E.64 R10, desc[UR16][R10.64] ;  /* 0x000000100a0ac981 */ /* 0x000e62000c1e1b00 */
[----:B------:R-:W-:-:S06]  /*1e30*/  MOV R9, UR13 ;  /* 0x0000000d00097c02 */ /* 0x000fcc0008000f00 */
[----:B------:R-:W5:Y:S01]  /*1e40*/  @!P2 LDG.E.64 R8, desc[UR16][R8.64] ;  /* 0x000000100808a981 */ /* 0x000f62000c1e1b00 */
[----:B--2---:R-:W-:-:S04]  /*1e50*/  MOV R14, UR5 ;  /* 0x00000005000e7c02 */ /* 0x004fc80008000f00 */
[----:B------:R-:W-:-:S04]  /*1e60*/  IADD3 R14, PT, PT, R14, 0x2, RZ ;  /* 0x000000020e0e7810 */ /* 0x000fc80007ffe0ff */
[----:B------:R-:W-:Y:S01]  /*1e70*/  R2UR UR5, R14 ;  /* 0x000000000e0572ca */ /* 0x000fe200000e0000 */
[----:B-1--4-:R-:W-:Y:S01]  /*1e80*/  @!P4 FADD.FTZ R12, R12, R10 ;  /* 0x0000000a0c0cc221 */ /* 0x012fe20000010000 */
[----:B------:R-:W-:-:S03]  /*1e90*/  @!P4 FADD.FTZ R13, R13, R11 ;  /* 0x0000000b0d0dc221 */ /* 0x000fc60000010000 */
[----:B-----5:R-:W-:Y:S01]  /*1ea0*/  @!P2 FADD.FTZ R12, R12, R8 ;  /* 0x000000080c0ca221 */ /* 0x020fe20000010000 */
[----:B------:R-:W-:-:S09]  /*1eb0*/  @!P2 FADD.FTZ R13, R13, R9 ;  /* 0x000000090d0da221 */ /* 0x000fd20000010000 */
.L_x_2458:
        /* <DEDUP_REMOVED lines=10> */
[----:B------:R-:W1:Y:S02]  /*1f60*/  LDG.E.64 R8, desc[UR16][R8.64] ;  /* 0x0000001008087981 */ /* 0x000e64000c1e1b00 */
[----:B-1--4-:R-:W-:Y:S01]  /*1f70*/  FADD.FTZ R12, R12, R8 ;  /* 0x000000080c0c7221 */ /* 0x012fe20000010000 */
[----:B------:R-:W-:-:S07]  /*1f80*/  FADD.FTZ R13, R13, R9 ;  /* 0x000000090d0d7221 */ /* 0x000fce0000010000 */
.L_x_2459:
[----:B------:R-:W-:Y:S05]  /*1f90*/  BSYNC.RECONVERGENT B0 ;  /* 0x0000000000007941 */ /* 0x000fea0003800200 */
.L_x_2452:
        /* <DEDUP_REMOVED lines=27> */
[----:B------:R-:W-:-:S04]  /*2150*/  HFMA2 R9, -RZ, RZ, 1.875, 0 ;  /* 0x3f800000ff097431 */ /* 0x000fc800000001ff */
[----:B------:R-:W-:-:S13]  /*2160*/  FSETP.GTU.FTZ.AND P2, PT, R20, RZ, PT ;  /* 0x000000ff1400720b */ /* 0x000fda0003f5c000 */
[----:B------:R-:W0:Y:S02]  /*2170*/  @P2 LDC R19, c[0x0][0x3a8] ;  /* 0x0000ea00ff132b82 */ /* 0x000e240000000800 */
[----:B0-----:R-:W-:Y:S01]  /*2180*/  @P2 FADD.FTZ R19, R20, R19 ;  /* 0x0000001314132221 */ /* 0x001fe20000010000 */
[----:B------:R-:W-:-:S03]  /*2190*/  IADD3 R20, PT, PT, R2, 0x10, RZ ;  /* 0x0000001002147810 */ /* 0x000fc60007ffe0ff */
[----:B------:R0:W1:Y:S01]  /*21a0*/  @P2 MUFU.RSQ R9, R19 ;  /* 0x0000001300092308 */ /* 0x0000620000001400 */
[----:B---3--:R-:W-:Y:S02]  /*21b0*/  HADD2.F32 R10, -RZ, R13.H0_H0 ;  /* 0x2000000dff0a7230 */ /* 0x008fe40000004100 */
[----:B----4-:R-:W-:Y:S02]  /*21c0*/  HADD2.F32 R11, -RZ, R12.H0_H0 ;  /* 0x2000000cff0b7230 */ /* 0x010fe40000004100 */
[----:B--2---:R-:W-:Y:S02]  /*21d0*/  HADD2.F32 R12, -RZ, R14.H0_H0 ;  /* 0x2000000eff0c7230 */ /* 0x004fe40000004100 */
[----:B-----5:R-:W-:Y:S01]  /*21e0*/  HADD2.F32 R13, -RZ, R15.H0_H0 ;  /* 0x2000000fff0d7230 */ /* 0x020fe20000004100 */
        /* <DEDUP_REMOVED lines=15> */
[----:B------:R-:W-:Y:S01]  /*22e0*/  F2FP.BF16.F32.PACK_AB R17, R18, R15 ;  /* 0x0000000f1211723e */ /* 0x000fe200000010ff */
[----:B------:R-:W-:Y:S02]  /*22f0*/  IMAD.MOV.U32 R15, RZ, RZ, R7 ;  /* 0x000000ffff0f7224 */ /* 0x000fe400078e0007 */
        /* <DEDUP_REMOVED lines=8> */
.L_x_2463:
[----:B------:R-:W-:Y:S05]  /*2380*/  BSYNC.RECONVERGENT B1 ;  /* 0x0000000000017941 */ /* 0x000fea0003800200 */
.L_x_2462:
        /* <DEDUP_REMOVED lines=13> */
[----:B------:R-:W-:-:S05]  /*2460*/  IMAD.WIDE.U32 R14, R20, UR10, R14 ;  /* 0x0000000a140e7c25 */ /* 0x000fca000f8e000e */
[----:B------:R-:W-:Y:S02]  /*2470*/  IADD3 R15, PT, PT, R15, R18, RZ ;  /* 0x000000120f0f7210 */ /* 0x000fe40007ffe0ff */
        /* <DEDUP_REMOVED lines=9> */
.L_x_2465:
[----:B------:R-:W-:Y:S05]  /*2510*/  BSYNC.RECONVERGENT B1 ;  /* 0x0000000000017941 */ /* 0x000fea0003800200 */
.L_x_2464:
        /* <DEDUP_REMOVED lines=9> */
[----:B------:R-:W-:Y:S02]  /*25b0*/  IMAD.MOV.U32 R15, RZ, RZ, R7 ;  /* 0x000000ffff0f7224 */ /* 0x000fe400078e0007 */
        /* <DEDUP_REMOVED lines=16> */
.L_x_2467:
[----:B------:R-:W-:Y:S05]  /*26c0*/  BSYNC.RECONVERGENT B1 ;  /* 0x0000000000017941 */ /* 0x000fea0003800200 */
.L_x_2466:
        /* <DEDUP_REMOVED lines=19> */
.L_x_2461:
        /* <DEDUP_REMOVED lines=21> */
[----:B------:R-:W-:Y:S02]  /*2950*/  SHF.R.S32.HI R15, RZ, 0x1f, R2 ;  /* 0x0000001fff0f7819 */ /* 0x000fe40000011402 */
[----:B------:R-:W-:Y:S02]  /*2960*/  MOV R14, R4 ;  /* 0x00000004000e7202 */ /* 0x000fe40000000f00 */
        /* <DEDUP_REMOVED lines=9> */
.L_x_2470:
[----:B0-----:R-:W-:Y:S05]  /*2a00*/  BSYNC.RECONVERGENT B1 ;  /* 0x0000000000017941 */ /* 0x001fea0003800200 */
.L_x_2469:
        /* <DEDUP_REMOVED lines=20> */
[----:B0-----:R-:W-:Y:S02]  /*2b50*/  IMAD R18, R14, UR10, RZ ;  /* 0x0000000a0e127c24 */ /* 0x001fe4000f8e02ff */
[----:B------:R-:W-:Y:S02]  /*2b60*/  IMAD.MOV.U32 R14, RZ, RZ, R4 ;  /* 0x000000ffff0e7224 */ /* 0x000fe400078e0004 */
[----:B------:R-:W-:Y:S01]  /*2b70*/  IMAD R18, R20, UR11, R18 ;  /* 0x0000000b14127c24 */ /* 0x000fe2000f8e0212 */
[----:B------:R-:W0:Y:S02]  /*2b80*/  MUFU.EX2 R15, R15 ;  /* 0x0000000f000f7308 */ /* 0x000e240000000800 */
[----:B0-----:R-:W-:-:S04]  /*2b90*/  FADD.FTZ R15, R15, 1 ;  /* 0x3f8000000f0f7421 */ /* 0x001fc80000010000 */
[----:B------:R0:W2:Y:S02]  /*2ba0*/  MUFU.RCP R19, R15 ;  /* 0x0000000f00137308 */ /* 0x0000a40000001000 */
[----:B0-----:R-:W-:-:S03]  /*2bb0*/  MOV R15, R7 ;  /* 0x00000007000f7202 */ /* 0x001fc60000000f00 */
[----:B------:R-:W-:-:S04]  /*2bc0*/  IMAD.WIDE.U32 R14, R20, UR10, R14 ;  /* 0x0000000a140e7c25 */ /* 0x000fc8000f8e000e */
[----:B--2---:R-:W-:Y:S01]  /*2bd0*/  FMUL.FTZ R22, R22, R19 ;  /* 0x0000001316167220 */ /* 0x004fe20000410000 */
[----:B------:R-:W-:Y:S02]  /*2be0*/  IADD3 R19, PT, PT, R15, R18, RZ ;  /* 0x000000120f137210 */ /* 0x000fe40007ffe0ff */
[----:B-1----:R-:W-:Y:S02]  /*2bf0*/  LEA R18, P1, R14, UR12, 0x1 ;  /* 0x0000000c0e127c11 */ /* 0x002fe4000f8208ff */
[----:B------:R-:W-:Y:S02]  /*2c00*/  F2FP.BF16.F32.PACK_AB R21, R22, R21 ;  /* 0x000000151615723e */ /* 0x000fe400000010ff */
[----:B------:R-:W-:-:S05]  /*2c10*/  LEA.HI.X R19, R14, UR13, R19, 0x1, P1 ;  /* 0x0000000d0e137c11 */ /* 0x000fca00088f0c13 */
[----:B------:R0:W-:Y:S04]  /*2c20*/  STG.E desc[UR16][R18.64], R21 ;  /* 0x0000001512007986 */ /* 0x0001e8000c101910 */
.L_x_2472:
[----:B------:R-:W-:Y:S05]  /*2c30*/  BSYNC.RECONVERGENT B1 ;  /* 0x0000000000017941 */ /* 0x000fea0003800200 */
.L_x_2471:
        /* <DEDUP_REMOVED lines=36> */
.L_x_2474:
[----:B------:R-:W-:Y:S05]  /*2e80*/  BSYNC.RECONVERGENT B1 ;  /* 0x0000000000017941 */ /* 0x000fea0003800200 */
.L_x_2473:
        /* <DEDUP_REMOVED lines=28> */
.L_x_2468:
[----:B------:R-:W-:Y:S05]  /*3050*/  BSYNC.RECONVERGENT B0 ;  /* 0x0000000000007941 */ /* 0x000fea0003800200 */
.L_x_2460:
[----:B------:R-:W-:Y:S02]  /*3060*/  UIADD3 UR9, UPT, UPT, UR21, UR9, URZ ;  /* 0x0000000915097290 */ /* 0x000fe4000fffe0ff */
[----:B------:R-:W-:Y:S02]  /*3070*/  UIADD3 UR4, UPT, UPT, UR4, 0x1, URZ ;  /* 0x0000000104047890 */ /* 0x000fe4000fffe0ff */
[----:B------:R-:W-:-:S09]  /*3080*/  UISETP.GE.AND UP1, UPT, UR9, UR7, UPT ;  /* 0x000000070900728c */ /* 0x000fd2000bf26270 */
[----:B------:R-:W-:Y:S05]  /*3090*/  BRA.U !UP1, `(.L_x_2475) ;  /* 0xffffffd109787547 */ /* 0x000fea000b83ffff */
[----:B------:R-:W-:Y:S05]  /*30a0*/  EXIT ;  /* 0x000000000000794d */ /* 0x000fea0003800000 */
.L_x_2476:
        /* <DEDUP_REMOVED lines=13> */
.L_x_4537:


//--------------------- .text._Z35group_norm_nhwc_fwd_one_pass_kernelI11Bf16IOFp16WLi128ELi80ELi640EEv26Group_norm_nhwc_fwd_params --------------------------
	.section	.text._Z35group_norm_nhwc_fwd_one_pass_kernelI11Bf16IOFp16WLi128ELi80ELi640EEv26Group_norm_nhwc_fwd_params,"ax",@progbits
	.align	128
        .global         _Z35group_norm_nhwc_fwd_one_pass_kernelI11Bf16IOFp16WLi128ELi80ELi640EEv26Group_norm_nhwc_fwd_params
        .type           _Z35group_norm_nhwc_fwd_one_pass_kernelI11Bf16IOFp16WLi128ELi80ELi640EEv26Group_norm_nhwc_fwd_params,@function
        .size           _Z35group_norm_nhwc_fwd_one_pass_kernelI11Bf16IOFp16WLi128ELi80ELi640EEv26Group_norm_nhwc_fwd_params,(.L_x_4538 - _Z35group_norm_nhwc_fwd_one_pass_kernelI11Bf16IOFp16WLi128ELi80ELi640EEv26Group_norm_nhwc_fwd_params)
        .other          _Z35group_norm_nhwc_fwd_one_pass_kernelI11Bf16IOFp16WLi128ELi80ELi640EEv26Group_norm_nhwc_fwd_params,@"STO_CUDA_ENTRY STV_DEFAULT"
_Z35group_norm_nhwc_fwd_one_pass_kernelI11Bf16IOFp16WLi128ELi80ELi640EEv26Group_norm_nhwc_fwd_params:
.text._Z35group_norm_nhwc_fwd_one_pass_kernelI11Bf16IOFp16WLi128ELi80ELi640EEv26Group_norm_nhwc_fwd_params:
        /* <DEDUP_REMOVED lines=25> */
[----:B------:R-:W-:Y:S02]  /*0190*/  MOV R3, R2 ;  /* 0x0000000200037202 */ /* 0x000fe40000000f00 */
        /* <DEDUP_REMOVED lines=9> */
[C---:B------:R-:W-:Y:S01]  /*0230*/  IADD3 R40, PT, PT, R0.reuse, 0x60, RZ ;  /* 0x0000006000287810 */ /* 0x040fe20007ffe0ff */
[----:B------:R-:W-:Y:S01]  /*0240*/  IMAD.IADD R41, R41, 0x1, R4 ;  /* 0x0000000129297824 */ /* 0x000fe200078e0204 */
[----:B------:R-:W-:Y:S02]  /*0250*/  IADD3 R39, PT, PT, R0, 0x70, RZ ;  /* 0x0000007000277810 */ /* 0x000fe40007ffe0ff */
        /* <DEDUP_REMOVED lines=9> */
.L_x_2520:
        /* <DEDUP_REMOVED lines=67> */
[-C--:B------:R-:W-:Y:S01]  /*0720*/  @!P3 MOV R8, R6.reuse ;  /* 0x000000060008b202 */ /* 0x080fe20000000f00 */
[----:B------:R-:W-:Y:S01]  /*0730*/  VIADD R9, R7, UR5 ;  /* 0x0000000507097c36 */ /* 0x000fe20008000000 */
[----:B------:R-:W-:Y:S01]  /*0740*/  @!P5 MOV R22, R6 ;  /* 0x000000060016d202 */ /* 0x000fe20000000f00 */
[C---:B------:R-:W-:Y:S02]  /*0750*/  @!P3 IMAD R21, R42.reuse, R13, R3 ;  /* 0x0000000d2a15b224 */ /* 0x040fe400078e0203 */
[----:B------:R-:W-:Y:S01]  /*0760*/  @!P3 IMAD.WIDE.U32 R12, R42, R12, R8 ;  /* 0x0000000c2a0cb225 */ /* 0x000fe200078e0008 */
[----:B------:R-:W-:-:S03]  /*0770*/  @!P5 MOV R23, R9 ;  /* 0x000000090017d202 */ /* 0x000fc60000000f00 */
[----:B---3--:R-:W-:Y:S01]  /*0780*/  @!P5 IMAD R3, R20, R18, RZ ;  /* 0x000000121403d224 */ /* 0x008fe200078e02ff */
[----:B------:R-:W-:Y:S02]  /*0790*/  @!P3 IADD3 R13, PT, PT, R13, R21, RZ ;  /* 0x000000150d0db210 */ /* 0x000fe40007ffe0ff */
[----:B------:R-:W1:Y:S01]  /*07a0*/  @!P2 LDC.64 R20, c[0x0][0x390] ;  /* 0x0000e400ff14ab82 */ /* 0x000e620000000a00 */
[----:B----4-:R-:W-:Y:S01]  /*07b0*/  @!P3 LEA R16, P4, R12, R16, 0x1 ;  /* 0x000000100c10b211 */ /* 0x010fe200078808ff */
[C---:B------:R-:W-:Y:S02]  /*07c0*/  @!P5 IMAD R3, R38.reuse, R19, R3 ;  /* 0x000000132603d224 */ /* 0x040fe400078e0203 */
[----:B------:R-:W-:Y:S01]  /*07d0*/  @!P5 IMAD.WIDE.U32 R18, R38, R18, R22 ;  /* 0x000000122612d225 */ /* 0x000fe200078e0016 */
[----:B------:R-:W-:Y:S02]  /*07e0*/  @!P3 LEA.HI.X R17, R12, R17, R13, 0x1, P4 ;  /* 0x000000110c11b211 */ /* 0x000fe400020f0c0d */
[----:B------:R-:W-:Y:S01]  /*07f0*/  ISETP.GE.U32.AND P4, PT, R36, UR10, PT ;  /* 0x0000000a24007c0c */ /* 0x000fe2000bf86070 */
[----:B------:R-:W2:Y:S01]  /*0800*/  @!P1 LDC.64 R12, c[0x0][0x390] ;  /* 0x0000e400ff0c9b82 */ /* 0x000ea20000000a00 */
[----:B-----5:R-:W-:Y:S01]  /*0810*/  @!P2 IMAD R22, R28, R14, RZ ;  /* 0x0000000e1c16a224 */ /* 0x020fe200078e02ff */
[----:B------:R3:W4:Y:S01]  /*0820*/  @!P3 LDG.E R33, desc[UR16][R16.64] ;  /* 0x000000101021b981 */ /* 0x000722000c1e1900 */
[----:B------:R-:W-:-:S02]  /*0830*/  ISETP.GE.AND.EX P3, PT, R24, UR11, PT, P4 ;  /* 0x0000000b18007c0c */ /* 0x000fc4000bf66340 */
[----:B------:R-:W-:Y:S02]  /*0840*/  @!P5 IADD3 R3, PT, PT, R19, R3, RZ ;  /* 0x000000031303d210 */ /* 0x000fe40007ffe0ff */
[C---:B0-----:R-:W-:Y:S02]  /*0850*/  @!P5 LEA R4, P6, R18.reuse, R4, 0x1 ;  /* 0x000000041204d211 */ /* 0x041fe400078c08ff */
[----:B------:R-:W-:Y:S02]  /*0860*/  ISETP.GE.U32.AND P4, PT, R35, UR10, PT ;  /* 0x0000000a23007c0c */ /* 0x000fe4000bf86070 */
[----:B---3--:R-:W-:Y:S02]  /*0870*/  @!P2 MOV R16, R6 ;  /* 0x000000060010a202 */ /* 0x008fe40000000f00 */
[----:B------:R-:W-:Y:S01]  /*0880*/  @!P2 MOV R17, R9 ;  /* 0x000000090011a202 */ /* 0x000fe20000000f00 */
[----:B------:R-:W-:Y:S01]  /*0890*/  @!P2 IMAD R19, R37, R15, R22 ;  /* 0x0000000f2513a224 */ /* 0x000fe200078e0216 */
[----:B------:R-:W-:Y:S01]  /*08a0*/  @!P5 LEA.HI.X R5, R18, R5, R3, 0x1, P6 ;  /* 0x000000051205d211 */ /* 0x000fe200030f0c03 */
[----:B------:R-:W-:Y:S01]  /*08b0*/  @!P1 IMAD R3, R27, R10, RZ ;  /* 0x0000000a1b039224 */ /* 0x000fe200078e02ff */
[----:B------:R-:W-:Y:S01]  /*08c0*/  ISETP.GE.AND.EX P4, PT, R45, UR11, PT, P4 ;  /* 0x0000000b2d007c0c */ /* 0x000fe2000bf86340 */
[----:B------:R-:W-:Y:S01]  /*08d0*/  @!P2 IMAD.WIDE.U32 R14, R37, R14, R16 ;  /* 0x0000000e250ea225 */ /* 0x000fe200078e0010 */
[----:B------:R-:W-:Y:S01]  /*08e0*/  @!P1 MOV R16, R6 ;  /* 0x0000000600109202 */ /* 0x000fe20000000f00 */
[----:B------:R0:W3:Y:S01]  /*08f0*/  @!P5 LDG.E R32, desc[UR16][R4.64] ;  /* 0x000000100420d981 */ /* 0x0000e2000c1e1900 */
[----:B------:R-:W-:Y:S01]  /*0900*/  @!P1 MOV R17, R9 ;  /* 0x0000000900119202 */ /* 0x000fe20000000f00 */
[----:B------:R-:W-:Y:S01]  /*0910*/  @!P2 IMAD.IADD R15, R15, 0x1, R19 ;  /* 0x000000010f0fa824 */ /* 0x000fe200078e0213 */
[----:B-1----:R-:W-:Y:S01]  /*0920*/  @!P2 LEA R20, P6, R14, R20, 0x1 ;  /* 0x000000140e14a211 */ /* 0x002fe200078c08ff */
[C---:B------:R-:W-:Y:S01]  /*0930*/  @!P1 IMAD R3, R0.reuse, R11, R3 ;  /* 0x0000000b00039224 */ /* 0x040fe200078e0203 */
[----:B------:R-:W1:Y:S01]  /*0940*/  @!P3 LDC.64 R18, c[0x0][0x3e0] ;  /* 0x0000f800ff12bb82 */ /* 0x000e620000000a00 */
[----:B------:R-:W-:Y:S01]  /*0950*/  @!P1 IMAD.WIDE.U32 R10, R0, R10, R16 ;  /* 0x0000000a000a9225 */ /* 0x000fe200078e0010 */
[----:B------:R-:W-:-:S02]  /*0960*/  @!P2 LEA.HI.X R21, R14, R21, R15, 0x1, P6 ;  /* 0x000000150e15a211 */ /* 0x000fc400030f0c0f */
[----:B------:R-:W-:Y:S02]  /*0970*/  ISETP.GE.U32.AND P6, PT, R40, UR10, PT ;  /* 0x0000000a28007c0c */ /* 0x000fe4000bfc6070 */
[----:B------:R-:W-:Y:S02]  /*0980*/  @!P1 IADD3 R3, PT, PT, R11, R3, RZ ;  /* 0x000000030b039210 */ /* 0x000fe40007ffe0ff */
[----:B--2---:R-:W-:Y:S01]  /*0990*/  @!P1 LEA R12, P5, R10, R12, 0x1 ;  /* 0x0000000c0a0c9211 */ /* 0x004fe200078a08ff */
[----:B0-----:R-:W0:Y:S01]  /*09a0*/  @!P4 LDC.64 R4, c[0x0][0x3e0] ;  /* 0x0000f800ff04cb82 */ /* 0x001e220000000a00 */
[----:B------:R-:W-:Y:S02]  /*09b0*/  ISETP.GE.AND.EX P6, PT, R44, UR11, PT, P6 ;  /* 0x0000000b2c007c0c */ /* 0x000fe4000bfc6360 */
[----:B------:R-:W-:Y:S02]  /*09c0*/  @!P1 LEA.HI.X R13, R10, R13, R3, 0x1, P5 ;  /* 0x0000000d0a0d9211 */ /* 0x000fe400028f0c03 */
[----:B------:R-:W-:Y:S01]  /*09d0*/  ISETP.GE.U32.AND P5, PT, R39, UR10, PT ;  /* 0x0000000a27007c0c */ /* 0x000fe2000bfa6070 */
[----:B------:R-:W-:-:S02]  /*09e0*/  HFMA2 R34, -RZ, RZ, 0, 0 ;  /* 0x00000000ff227431 */ /* 0x000fc400000001ff */
        /* <DEDUP_REMOVED lines=56> */
[----:B------:R-:W-:Y:S01]  /*0d70*/  SHF.L.U32 R32, R32, 0x10, RZ ;  /* 0x0000001020207819 */ /* 0x000fe200000006ff */
[----:B------:R-:W-:Y:S02]  /*0d80*/  FFMA.FTZ R5, R33, R33, R4 ;  /* 0x0000002121057223 */ /* 0x000fe40000010004 */
[----:B------:R-:W-:Y:S01]  /*0d90*/  IMAD.U32 R24, R24, 0x10000, RZ ;  /* 0x0001000018187824 */ /* 0x000fe200078e00ff */
[C---:B------:R-:W-:Y:S02]  /*0da0*/  PRMT R26, R34.reuse, 0x7632, R26 ;  /* 0x00007632221a7816 */ /* 0x040fe4000000001a */
[----:B------:R-:W-:-:S02]  /*0db0*/  SHF.L.U32 R34, R34, 0x10, RZ ;  /* 0x0000001022227819 */ /* 0x000fc400000006ff */
[----:B------:R-:W-:-:S05]  /*0dc0*/  SHF.L.U32 R26, R26, 0x10, RZ ;  /* 0x000000101a1a7819 */ /* 0x000fca00000006ff */
[----:B------:R-:W-:Y:S01]  /*0dd0*/  FADD.FTZ R3, R34, R26 ;  /* 0x0000001a22037221 */ /* 0x000fe20000010000 */
[----:B------:R-:W-:-:S03]  /*0de0*/  FMUL.FTZ R11, R26, R26 ;  /* 0x0000001a1a0b7220 */ /* 0x000fc60000410000 */
[----:B------:R-:W-:Y:S01]  /*0df0*/  FADD.FTZ R3, RZ, R3 ;  /* 0x00000003ff037221 */ /* 0x000fe20000010000 */
[----:B------:R-:W-:Y:S01]  /*0e00*/  FFMA.FTZ R11, R34, R34, R11 ;  /* 0x00000022220b7223 */ /* 0x000fe2000001000b */
[----:B------:R-:W-:Y:S02]  /*0e10*/  FMUL.FTZ R13, R24, R24 ;  /* 0x00000018180d7220 */ /* 0x000fe40000410000 */
        /* <DEDUP_REMOVED lines=9> */
[----:B------:R-:W-:-:S02]  /*0eb0*/  FADD.FTZ R13, R5, R12 ;  /* 0x0000000c050d7221 */ /* 0x000fc40000010000 */
[----:B------:R-:W-:Y:S02]  /*0ec0*/  FMUL.FTZ R10, R11, R11 ;  /* 0x0000000b0b0a7220 */ /* 0x000fe40000410000 */
        /* <DEDUP_REMOVED lines=12> */
[----:B------:R-:W-:Y:S02]  /*0f90*/  SHF.L.U32 R29, R29, 0x10, RZ ;  /* 0x000000101d1d7819 */ /* 0x000fe400000006ff */
[----:B------:R-:W-:Y:S01]  /*0fa0*/  SHF.L.U32 R4, R4, 0x10, RZ ;  /* 0x0000001004047819 */ /* 0x000fe200000006ff */
[----:B------:R-:W-:Y:S01]  /*0fb0*/  FADD.FTZ R13, R13, R10 ;  /* 0x0000000a0d0d7221 */ /* 0x000fe20000010000 */
[----:B--2---:R-:W-:-:S03]  /*0fc0*/  PRMT R5, R28, 0x7632, R5 ;  /* 0x000076321c057816 */ /* 0x004fc60000000005 */
        /* <DEDUP_REMOVED lines=8> */
[----:B------:R-:W-:Y:S02]  /*1050*/  IMAD.U32 R10, R10, 0x10000, RZ ;  /* 0x000100000a0a7824 */ /* 0x000fe400078e00ff */
        /* <DEDUP_REMOVED lines=48> */
.L_x_2478:
[----:B------:R-:W-:Y:S05]  /*1360*/  BSYNC.RECONVERGENT B0 ;  /* 0x0000000000007941 */ /* 0x000fea0003800200 */
.L_x_2477:
        /* <DEDUP_REMOVED lines=56> */
.L_x_2480:
[----:B------:R-:W-:Y:S05]  /*16f0*/  BSYNC.RECONVERGENT B0 ;  /* 0x0000000000007941 */ /* 0x000fea0003800200 */
.L_x_2479:
        /* <DEDUP_REMOVED lines=33> */
.L_x_2483:
[----:B------:R-:W2:Y:S04]  /*1910*/  LDG.E.STRONG.GPU R15, desc[UR16][R12.64] ;  /* 0x000000100c0f7981 */ /* 0x000ea8000c1ef900 */
[----:B--2---:R-:W-:Y:S01]  /*1920*/  CCTL.IVALL ;  /* 0x00000000ff00798f */ /* 0x004fe20002000000 */
[----:B------:R-:W-:Y:S05]  /*1930*/  YIELD ;  /* 0x0000000000007946 */ /* 0x000fea0003800000 */
[----:B------:R-:W-:-:S13]  /*1940*/  ISETP.NE.AND P4, PT, R15, R14, PT ;  /* 0x0000000e0f00720c */ /* 0x000fda0003f85270 */
[----:B------:R-:W-:Y:S05]  /*1950*/  @P4 BRA `(.L_x_2483) ;  /* 0xfffffffc00ec4947 */ /* 0x000fea000383ffff */
.L_x_2482:
        /* <DEDUP_REMOVED lines=15> */
.L_x_2485:
[----:B------:R-:W-:Y:S01]  /*1a50*/  UIADD3 UR24, UPT, UPT, UR5, 0x1, URZ ;  /* 0x0000000105187890 */ /* 0x000fe2000fffe0ff */
[----:B------:R-:W-:Y:S01]  /*1a60*/  ISETP.EQ.OR P4, PT, RZ, UR23, P3 ;  /* 0x00000017ff007c0c */ /* 0x000fe20009f82670 */
[----:B------:R-:W-:-:S04]  /*1a70*/  UIADD3 UR26, UPT, UPT, UR5, 0x3, URZ ;  /* 0x00000003051a7890 */ /* 0x000fc8000fffe0ff */
[----:B------:R-:W-:Y:S01]  /*1a80*/  MOV R12, UR24 ;  /* 0x00000018000c7c02 */ /* 0x000fe20008000f00 */
[----:B------:R-:W-:-:S03]  /*1a90*/  UIADD3 UR24, UPT, UPT, UR5, 0x2, URZ ;  /* 0x0000000205187890 */ /* 0x000fc6000fffe0ff */
[----:B------:R-:W-:-:S03]  /*1aa0*/  ISETP.EQ.OR P5, PT, R12, UR15, P3 ;  /* 0x0000000f0c007c0c */ /* 0x000fc60009fa2670 */
[----:B------:R-:W-:Y:S01]  /*1ab0*/  IMAD.U32 R12, RZ, RZ, UR24 ;  /* 0x00000018ff0c7e24 */ /* 0x000fe2000f8e00ff */
[----:B------:R-:W-:-:S04]  /*1ac0*/  VOTEU.ALL UP0, P4 ;  /* 0x0000000000ff7886 */ /* 0x000fc80002000000 */
[----:B------:R-:W-:Y:S01]  /*1ad0*/  ISETP.EQ.OR P6, PT, R12, UR15, P3 ;  /* 0x0000000f0c007c0c */ /* 0x000fe20009fc2670 */
[----:B------:R-:W-:Y:S01]  /*1ae0*/  @!UP0 UIMAD.WIDE.U32 UR24, UR9, 0x8, UR18 ;  /* 0x00000008091888a5 */ /* 0x000fe2000f8e0012 */
[----:B------:R-:W-:-:S03]  /*1af0*/  MOV R12, UR26 ;  /* 0x0000001a000c7c02 */ /* 0x000fc60008000f00 */
        /* <DEDUP_REMOVED lines=52> */
[----:B------:R-:W-:-:S02]  /*1e40*/  MOV R12, UR24 ;  /* 0x00000018000c7c02 */ /* 0x000fc40008000f00 */
[----:B------:R-:W-:Y:S02]  /*1e50*/  MOV R13, UR25 ;  /* 0x00000019000d7c02 */ /* 0x000fe40008000f00 */
[----:B------:R-:W3:Y:S01]  /*1e60*/  @!P5 LDG.E.64 R14, desc[UR16][R14.64] ;  /* 0x000000100e0ed981 */ /* 0x000ee2000c1e1b00 */
[----:B------:R-:W-:Y:S01]  /*1e70*/  MOV R20, UR26 ;  /* 0x0000001a00147c02 */ /* 0x000fe20008000f00 */
[----:B------:R-:W-:Y:S02]  /*1e80*/  IMAD.U32 R21, RZ, RZ, UR27 ;  /* 0x0000001bff157e24 */ /* 0x000fe4000f8e00ff */
[----:B------:R-:W4:Y:S04]  /*1e90*/  @!P6 LDG.E.64 R12, desc[UR16][R12.64] ;  /* 0x000000100c0ce981 */ /* 0x000f28000c1e1b00 */
        /* <DEDUP_REMOVED lines=22> */
.L_x_2484:
        /* <DEDUP_REMOVED lines=31> */
[----:B------:R-:W-:Y:S02]  /*21f0*/  MOV R14, UR10 ;  /* 0x0000000a000e7c02 */ /* 0x000fe40008000f00 */
[----:B------:R-:W-:Y:S01]  /*2200*/  MOV R15, UR11 ;  /* 0x0000000b000f7c02 */ /* 0x000fe20008000f00 */
[----:B------:R-:W-:Y:S01]  /*2210*/  @!UP2 UIMAD.WIDE.U32 UR10, UR9, 0x8, UR18 ;  /* 0x00000008090aa8a5 */ /* 0x000fe2000f8e0012 */
[----:B------:R-:W-:Y:S01]  /*2220*/  MOV R12, UR12 ;  /* 0x0000000c000c7c02 */ /* 0x000fe20008000f00 */
[----:B------:R-:W-:-:S03]  /*2230*/  IMAD.U32 R13, RZ, RZ, UR13 ;  /* 0x0000000dff0d7e24 */ /* 0x000fc6000f8e00ff */
        /* <DEDUP_REMOVED lines=16> */
.L_x_2486:
        /* <DEDUP_REMOVED lines=21> */
[----:B--2---:R-:W-:-:S05]  /*2490*/  IMAD.U32 R18, RZ, RZ, UR5 ;  /* 0x00000005ff127e24 */ /* 0x004fca000f8e00ff */
[----:B------:R-:W-:-:S04]  /*24a0*/  IADD3 R18, PT, PT, R18, 0x2, RZ ;  /* 0x0000000212127810 */ /* 0x000fc80007ffe0ff */
[----:B------:R-:W-:Y:S01]  /*24b0*/  R2UR UR5, R18 ;  /* 0x00000000120572ca */ /* 0x000fe200000e0000 */
[----:B0-----:R-:W-:Y:S01]  /*24c0*/  @!P4 FADD.FTZ R16, R16, R14 ;  /* 0x0000000e1010c221 */ /* 0x001fe20000010000 */
[----:B------:R-:W-:-:S03]  /*24d0*/  @!P4 FADD.FTZ R17, R17, R15 ;  /* 0x0000000f1111c221 */ /* 0x000fc60000010000 */
[----:B---3--:R-:W-:Y:S01]  /*24e0*/  @!P2 FADD.FTZ R16, R16, R12 ;  /* 0x0000000c1010a221 */ /* 0x008fe20000010000 */
[----:B------:R-:W-:-:S09]  /*24f0*/  @!P2 FADD.FTZ R17, R17, R13 ;  /* 0x0000000d1111a221 */ /* 0x000fd20000010000 */
.L_x_2487:
        /* <DEDUP_REMOVED lines=13> */
.L_x_2488:
[----:B------:R-:W-:Y:S05]  /*25d0*/  BSYNC.RECONVERGENT B0 ;  /* 0x0000000000007941 */ /* 0x000fea0003800200 */
.L_x_2481:
[----:B------:R-:W4:Y:S01]  /*25e0*/  S2UR UR9, SR_CgaCtaId ;  /* 0x00000000000979c3 */ /* 0x000f220000008800 */
[----:B------:R-:W3:Y:S01]  /*25f0*/  LDCU UR10, c[0x0][0x414] ;  /* 0x00008280ff0a77ac */ /* 0x000ee20008000800 */
[----:B-1----:R-:W-:Y:S01]  /*2600*/  MOV R14, UR7 ;  /* 0x00000007000e7c02 */ /* 0x002fe20008000f00 */
        /* <DEDUP_REMOVED lines=37> */
[----:B--2---:R-:W-:Y:S02]  /*2860*/  HADD2.F32 R12, -RZ, R16.H0_H0 ;  /* 0x20000010ff0c7230 */ /* 0x004fe40000004100 */
[----:B---3--:R-:W-:Y:S02]  /*2870*/  HADD2.F32 R13, -RZ, R17.H0_H0 ;  /* 0x20000011ff0d7230 */ /* 0x008fe40000004100 */
[----:B----4-:R-:W-:Y:S02]  /*2880*/  HADD2.F32 R18, -RZ, R18.H0_H0 ;  /* 0x20000012ff127230 */ /* 0x010fe40000004100 */
[----:B-----5:R-:W-:Y:S01]  /*2890*/  HADD2.F32 R19, -RZ, R19.H0_H0 ;  /* 0x20000013ff137230 */ /* 0x020fe20000004100 */
        /* <DEDUP_REMOVED lines=30> */
.L_x_2492:
[----:B------:R-:W-:Y:S05]  /*2a80*/  BSYNC.RECONVERGENT B1 ;  /* 0x0000000000017941 */ /* 0x000fea0003800200 */
.L_x_2491:
[----:B------:R-:W-:Y:S04]  /*2a90*/  BSSY.RECONVERGENT B1, `(.L_x_2493) ;  /* 0x0000014000017945 */ /* 0x000fe80003800200 */
[----:B------:R-:W-:Y:S05]  /*2aa0*/  @P3 BRA `(.L_x_2494) ;  /* 0x0000000000483947 */ /* 0x000fea0003800000 */
[----:B------:R-:W1:Y:S01]  /*2ab0*/  LDCU.64 UR10, c[0x0][0x3e0] ;  /* 0x00007c00ff0a77ac */ /* 0x000e620008000a00 */
[----:B------:R-:W-:Y:S01]  /*2ac0*/  MOV R15, R9 ;  /* 0x00000009000f7202 */ /* 0x000fe20000000f00 */
[----:B------:R-:W-:Y:S01]  /*2ad0*/  FADD.FTZ R20, R33, -UR5 ;  /* 0x8000000521147e21 */ /* 0x000fe20008010000 */
[----:B0-----:R-:W-:Y:S01]  /*2ae0*/  FADD.FTZ R16, R25, -UR5 ;  /* 0x8000000519107e21 */ /* 0x001fe20008010000 */
[----:B------:R-:W0:Y:S01]  /*2af0*/  LDCU.64 UR18, c[0x0][0x380] ;  /* 0x00007000ff1277ac */ /* 0x000e220008000a00 */
[----:B------:R-:W-:Y:S02]  /*2b00*/  IMAD.MOV.U32 R14, RZ, RZ, R6 ;  /* 0x000000ffff0e7224 */ /* 0x000fe400078e0006 */
[----:B------:R-:W-:Y:S01]  /*2b10*/  FMUL.FTZ R20, R20, UR8 ;  /* 0x0000000814147c20 */ /* 0x000fe20008410000 */
[----:B------:R-:W-:-:S03]  /*2b20*/  FMUL.FTZ R16, R16, UR8 ;  /* 0x0000000810107c20 */ /* 0x000fc60008410000 */
        /* <DEDUP_REMOVED lines=10> */
.L_x_2494:
[----:B------:R-:W-:Y:S05]  /*2bd0*/  BSYNC.RECONVERGENT B1 ;  /* 0x0000000000017941 */ /* 0x000fea0003800200 */
.L_x_2493:
        /* <DEDUP_REMOVED lines=33> */
.L_x_2496:
[----:B------:R-:W-:Y:S05]  /*2df0*/  BSYNC.RECONVERGENT B1 ;  /* 0x0000000000017941 */ /* 0x000fea0003800200 */
.L_x_2495:
        /* <DEDUP_REMOVED lines=20> */
.L_x_2498:
[----:B------:R-:W-:Y:S05]  /*2f40*/  BSYNC.RECONVERGENT B1 ;  /* 0x0000000000017941 */ /* 0x000fea0003800200 */
.L_x_2497:
        /* <DEDUP_REMOVED lines=16> */
[----:B---3--:R-:W-:-:S03]  /*3050*/  LEA R16, P1, R14, UR18, 0x1 ;  /* 0x000000120e107c11 */ /* 0x008fc6000f8208ff */
[----:B------:R-:W-:-:S05]  /*3060*/  IMAD.IADD R17, R15, 0x1, R17 ;  /* 0x000000010f117824 */ /* 0x000fca00078e0211 */
[----:B------:R-:W-:-:S05]  /*3070*/  LEA.HI.X R17, R14, UR19, R17, 0x1, P1 ;  /* 0x000000130e117c11 */ /* 0x000fca00088f0c11 */
[----:B------:R2:W-:Y:S02]  /*3080*/  STG.E desc[UR16][R16.64], R3 ;  /* 0x0000000310007986 */ /* 0x0005e4000c101910 */
.L_x_2500:
[----:B------:R-:W-:Y:S05]  /*3090*/  BSYNC.RECONVERGENT B1 ;  /* 0x0000000000017941 */ /* 0x000fea0003800200 */
.L_x_2499:
        /* <DEDUP_REMOVED lines=20> */
.L_x_2502:
[----:B------:R-:W-:Y:S05]  /*31e0*/  BSYNC.RECONVERGENT B1 ;  /* 0x0000000000017941 */ /* 0x000fea0003800200 */
.L_x_2501:
        /* <DEDUP_REMOVED lines=20> */
.L_x_2504:
[----:B------:R-:W-:Y:S05]  /*3330*/  BSYNC.RECONVERGENT B1 ;  /* 0x0000000000017941 */ /* 0x000fea0003800200 */
.L_x_2503:
        /* <DEDUP_REMOVED lines=19> */
.L_x_2490:
        /* <DEDUP_REMOVED lines=32> */
[----:B------:R-:W-:Y:S01]  /*3670*/  IMAD.IADD R22, R15, 0x1, R22 ;  /* 0x000000010f167824 */ /* 0x000fe200078e0216 */
[----:B-1----:R-:W-:-:S03]  /*3680*/  LEA R16, P1, R14, UR12, 0x1 ;  /* 0x0000000c0e107c11 */ /* 0x002fc6000f8208ff */
[----:B------:R-:W-:Y:S02]  /*3690*/  F2FP.BF16.F32.PACK_AB R21, R21, R20 ;  /* 0x000000141515723e */ /* 0x000fe400000010ff */
[----:B------:R-:W-:-:S05]  /*36a0*/  LEA.HI.X R17, R14, UR13, R22, 0x1, P1 ;  /* 0x0000000d0e117c11 */ /* 0x000fca00088f0c16 */
[----:B------:R0:W-:Y:S03]  /*36b0*/  STG.E desc[UR16][R16.64], R21 ;  /* 0x0000001510007986 */ /* 0x0001e6000c101910 */
.L_x_2507:
[----:B------:R-:W-:Y:S05]  /*36c0*/  BSYNC.RECONVERGENT B1 ;  /* 0x0000000000017941 */ /* 0x000fea0003800200 */
.L_x_2506:
        /* <DEDUP_REMOVED lines=31> */
.L_x_2509:
[----:B------:R-:W-:Y:S05]  /*38c0*/  BSYNC.RECONVERGENT B1 ;  /* 0x0000000000017941 */ /* 0x000fea0003800200 */
.L_x_2508:
        /* <DEDUP_REMOVED lines=39> */
[----:B---3--:R-:W-:-:S04]  /*3b40*/  LEA R16, P5, R14, UR12, 0x1 ;  /* 0x0000000c0e107c11 */ /* 0x008fc8000f8a08ff */
[----:B------:R-:W-:Y:S02]  /*3b50*/  LEA.HI.X R17, R14, UR13, R15, 0x1, P5 ;  /* 0x0000000d0e117c11 */ /* 0x000fe4000a8f0c0f */
[----:B------:R-:W-:-:S05]  /*3b60*/  F2FP.BF16.F32.PACK_AB R21, R20, R21 ;  /* 0x000000151415723e */ /* 0x000fca00000010ff */
[----:B------:R2:W-:Y:S02]  /*3b70*/  STG.E desc[UR16][R16.64], R21 ;  /* 0x0000001510007986 */ /* 0x0005e4000c101910 */
.L_x_2511:
[----:B------:R-:W-:Y:S05]  /*3b80*/  BSYNC.RECONVERGENT B1 ;  /* 0x0000000000017941 */ /* 0x000fea0003800200 */
.L_x_2510:
        /* <DEDUP_REMOVED lines=30> */
.L_x_2513:
[----:B------:R-:W-:Y:S05]  /*3d70*/  BSYNC.RECONVERGENT B1 ;  /* 0x0000000000017941 */ /* 0x000fea0003800200 */
.L_x_2512:
[----:B------:R-:W-:Y:S04]  /*3d80*/  BSSY.RECONVERGENT B1, `(.L_x_2514) ;  /* 0x000001e000017945 */ /* 0x000fe80003800200 */
[----:B------:R-:W-:Y:S05]  /*3d90*/  @P1 BRA `(.L_x_2515) ;  /* 0x0000000000701947 */ /* 0x000fea0003800000 */
[----:B------:R-:W-:Y:S01]  /*3da0*/  FADD.FTZ R30, R30, -UR5 ;  /* 0x800000051e1e7e21 */ /* 0x000fe20008010000 */
[----:B------:R-:W-:Y:S01]  /*3db0*/  FADD.FTZ R3, R3, -UR5 ;  /* 0x8000000503037e21 */ /* 0x000fe20008010000 */
[----:B------:R-:W4:Y:S01]  /*3dc0*/  LDCU.64 UR10, c[0x0][0x3e0] ;  /* 0x00007c00ff0a77ac */ /* 0x000f220008000a00 */
[----:B------:R-:W-:Y:S02]  /*3dd0*/  IMAD.MOV.U32 R15, RZ, RZ, R9 ;  /* 0x000000ffff0f7224 */ /* 0x000fe400078e0009 */
        /* <DEDUP_REMOVED lines=24> */
.L_x_2515:
[----:B------:R-:W-:Y:S05]  /*3f60*/  BSYNC.RECONVERGENT B1 ;  /* 0x0000000000017941 */ /* 0x000fea0003800200 */
.L_x_2514:
        /* <DEDUP_REMOVED lines=11> */
[----:B------:R-:W-:-:S02]  /*4020*/  MOV R14, R6 ;  /* 0x00000006000e7202 */ /* 0x000fc40000000f00 */
        /* <DEDUP_REMOVED lines=18> */
.L_x_2517:
[----:B------:R-:W-:Y:S05]  /*4150*/  BSYNC.RECONVERGENT B1 ;  /* 0x0000000000017941 */ /* 0x000fea0003800200 */
.L_x_2516:
        /* <DEDUP_REMOVED lines=30> */
.L_x_2519:
[----:B------:R-:W-:Y:S05]  /*4340*/  BSYNC.RECONVERGENT B1 ;  /* 0x0000000000017941 */ /* 0x000fea0003800200 */
.L_x_2518:
        /* <DEDUP_REMOVED lines=29> */
.L_x_2505:
[----:B------:R-:W-:Y:S05]  /*4520*/  BSYNC.RECONVERGENT B0 ;  /* 0x0000000000007941 */ /* 0x000fea0003800200 */
.L_x_2489:
        /* <DEDUP_REMOVED lines=8> */
.L_x_2521:
        /* <DEDUP_REMOVED lines=13> */
.L_x_4538:


//--------------------- .text._Z35group_norm_nhwc_fwd_one_pass_kernelI11Bf16IOFp16WLi256ELi80ELi640EEv26Group_norm_nhwc_fwd_params --------------------------
	.section	.text._Z35group_norm_nhwc_fwd_one_pass_kernelI11Bf16IOFp16WLi256ELi80ELi640EEv26Group_norm_nhwc_fwd_params,"ax",@progbits
	.align	128
        .global         _Z35group_norm_nhwc_fwd_one_pass_kernelI11Bf16IOFp16WLi256ELi80ELi640EEv26Group_norm_nhwc_fwd_params
        .type           _Z35group_norm_nhwc_fwd_one_pass_kernelI11Bf16IOFp16WLi256ELi80ELi640EEv26Group_norm_nhwc_fwd_params,@function
        .size           _Z35group_norm_nhwc_fwd_one_pass_kernelI11Bf16IOFp16WLi256ELi80ELi640EEv26Group_norm_nhwc_fwd_params,(.L_x_4539 - _Z35group_norm_nhwc_fwd_one_pass_kernelI11Bf16IOFp16WLi256ELi80ELi640EEv26Group_norm_nhwc_fwd_params)
        .other          _Z35group_norm_nhwc_fwd_one_pass_kernelI11Bf16IOFp16WLi256ELi80ELi640EEv26Group_norm_nhwc_fwd_params,@"STO_CUDA_ENTRY STV_DEFAULT"
_Z35group_norm_nhwc_fwd_one_pass_kernelI11Bf16IOFp16WLi256ELi80ELi640EEv26Group_norm_nhwc_fwd_params:
.text._Z35group_norm_nhwc_fwd_one_pass_kernelI11Bf16IOFp16WLi256ELi80ELi640EEv26Group_norm_nhwc_fwd_params:
        /* <DEDUP_REMOVED lines=43> */
.L_x_2597:
        /* <DEDUP_REMOVED lines=445> */
.L_x_2523:
[----:B------:R-:W-:Y:S05]  /*1e80*/  BSYNC.RECONVERGENT B0 ;  /* 0x0000000000007941 */ /* 0x000fea0003800200 */
.L_x_2522:
        /* <DEDUP_REMOVED lines=54> */
.L_x_2525:
[----:B------:R-:W-:Y:S05]  /*21f0*/  BSYNC.RECONVERGENT B0 ;  /* 0x0000000000007941 */ /* 0x000fea0003800200 */
.L_x_2524:
        /* <DEDUP_REMOVED lines=27> */
.L_x_2528:
[----:B------:R-:W3:Y:S04]  /*23b0*/  LDG.E.STRONG.GPU R30, desc[UR6][R28.64] ;  /* 0x000000061c1e7981 */ /* 0x000ee8000c1ef900 */
[----:B---3--:R-:W-:Y:S01]  /*23c0*/  CCTL.IVALL ;  /* 0x00000000ff00798f */ /* 0x008fe20002000000 */
[----:B------:R-:W-:Y:S05]  /*23d0*/  YIELD ;  /* 0x0000000000007946 */ /* 0x000fea0003800000 */
[----:B------:R-:W-:-:S13]  /*23e0*/  ISETP.NE.AND P2, PT, R30, R37, PT ;  /* 0x000000251e00720c */ /* 0x000fda0003f45270 */
[----:B------:R-:W-:Y:S05]  /*23f0*/  @P2 BRA `(.L_x_2528) ;  /* 0xfffffffc00ec2947 */ /* 0x000fea000383ffff */
.L_x_2527:
        /* <DEDUP_REMOVED lines=16> */
.L_x_2530:
        /* <DEDUP_REMOVED lines=61> */
.L_x_2529:
        /* <DEDUP_REMOVED lines=38> */
.L_x_2531:
        /* <DEDUP_REMOVED lines=19> */
.L_x_2532:
        /* <DEDUP_REMOVED lines=9> */
.L_x_2533:
[----:B------:R-:W-:Y:S05]  /*2cf0*/  BSYNC.RECONVERGENT B0 ;  /* 0x0000000000007941 */ /* 0x000fea0003800200 */
.L_x_2526:
        /* <DEDUP_REMOVED lines=38> */
[----:B-1----:R-:W-:Y:S01]  /*2f60*/  SHF.R.S32.HI R75, RZ, 0x1f, R35 ;  /* 0x0000001fff4b7819 */ /* 0x002fe20000011423 */
[----:B--2---:R-:W-:Y:S01]  /*2f70*/  HADD2.F32 R39, -RZ, R69.H0_H0 ;  /* 0x20000045ff277230 */ /* 0x004fe20000004100 */
[----:B------:R-:W-:Y:S01]  /*2f80*/  IADD3 R69, PT, PT, R33, 0x80, RZ ;  /* 0x0000008021457810 */ /* 0x000fe20007ffe0ff */
[----:B---3--:R-:W-:-:S03]  /*2f90*/  HADD2.F32 R38, -RZ, R67.H0_H0 ;  /* 0x20000043ff267230 */ /* 0x008fc60000004100 */
[----:B------:R-:W-:Y:S01]  /*2fa0*/  SHF.R.S32.HI R78, RZ, 0x1f, R69 ;  /* 0x0000001fff4e7819 */ /* 0x000fe20000011445 */
[----:B-----5:R-:W-:Y:S01]  /*2fb0*/  HADD2.F32 R67, -RZ, R76.H0_H0 ;  /* 0x2000004cff437230 */ /* 0x020fe20000004100 */
[----:B------:R-:W-:Y:S01]  /*2fc0*/  SHF.R.S32.HI R76, RZ, 0x1f, R36 ;  /* 0x0000001fff4c7819 */ /* 0x000fe20000011424 */
[----:B------:R-:W-:Y:S01]  /*2fd0*/  HADD2.F32 R74, -RZ, R77.H0_H0 ;  /* 0x2000004dff4a7230 */ /* 0x000fe20000004100 */
        /* <DEDUP_REMOVED lines=26> */
.L_x_2537:
[----:B------:R-:W-:Y:S05]  /*3180*/  BSYNC.RECONVERGENT B1 ;  /* 0x0000000000017941 */ /* 0x000fea0003800200 */
.L_x_2536:
        /* <DEDUP_REMOVED lines=27> */
.L_x_2539:
[----:B------:R-:W-:Y:S05]  /*3340*/  BSYNC.RECONVERGENT B1 ;  /* 0x0000000000017941 */ /* 0x000fea0003800200 */
.L_x_2538:
        /* <DEDUP_REMOVED lines=20> */
.L_x_2541:
[----:B------:R-:W-:Y:S05]  /*3490*/  BSYNC.RECONVERGENT B1 ;  /* 0x0000000000017941 */ /* 0x000fea0003800200 */
.L_x_2540:
        /* <DEDUP_REMOVED lines=21> */
.L_x_2543:
[----:B------:R-:W-:Y:S05]  /*35f0*/  BSYNC.RECONVERGENT B1 ;  /* 0x0000000000017941 */ /* 0x000fea0003800200 */
.L_x_2542:
        /* <DEDUP_REMOVED lines=32> */
.L_x_2545:
[----:B------:R-:W-:Y:S05]  /*3800*/  BSYNC.RECONVERGENT B1 ;  /* 0x0000000000017941 */ /* 0x000fea0003800200 */
.L_x_2544:
        /* <DEDUP_REMOVED lines=22> */
.L_x_2547:
[----:B------:R-:W-:Y:S05]  /*3970*/  BSYNC.RECONVERGENT B1 ;  /* 0x0000000000017941 */ /* 0x000fea0003800200 */
.L_x_2546:
        /* <DEDUP_REMOVED lines=20> */
.L_x_2549:
[----:B------:R-:W-:Y:S05]  /*3ac0*/  BSYNC.RECONVERGENT B1 ;  /* 0x0000000000017941 */ /* 0x000fea0003800200 */
.L_x_2548:
        /* <DEDUP_REMOVED lines=20> */
.L_x_2551:
[----:B------:R-:W-:Y:S05]  /*3c10*/  BSYNC.RECONVERGENT B1 ;  /* 0x0000000000017941 */ /* 0x000fea0003800200 */
.L_x_2550:
        /* <DEDUP_REMOVED lines=20> */
.L_x_2553:
[----:B------:R-:W-:Y:S05]  /*3d60*/  BSYNC.RECONVERGENT B1 ;  /* 0x0000000000017941 */ /* 0x000fea0003800200 */
.L_x_2552:
        /* <DEDUP_REMOVED lines=20> */
.L_x_2555:
[----:B------:R-:W-:Y:S05]  /*3eb0*/  BSYNC.RECONVERGENT B1 ;  /* 0x0000000000017941 */ /* 0x000fea0003800200 */
.L_x_2554:
        /* <DEDUP_REMOVED lines=36> */
.L_x_2557:
[----:B------:R-:W-:Y:S05]  /*4100*/  BSYNC.RECONVERGENT B1 ;  /* 0x0000000000017941 */ /* 0x000fea0003800200 */
.L_x_2556:
        /* <DEDUP_REMOVED lines=20> */
.L_x_2559:
[----:B------:R-:W-:Y:S05]  /*4250*/  BSYNC.RECONVERGENT B1 ;  /* 0x0000000000017941 */ /* 0x000fea0003800200 */
.L_x_2558:
        /* <DEDUP_REMOVED lines=20> */
.L_x_2561:
[----:B------:R-:W-:Y:S05]  /*43a0*/  BSYNC.RECONVERGENT B1 ;  /* 0x0000000000017941 */ /* 0x000fea0003800200 */
.L_x_2560:
        /* <DEDUP_REMOVED lines=20> */
.L_x_2563:
[----:B------:R-:W-:Y:S05]  /*44f0*/  BSYNC.RECONVERGENT B1 ;  /* 0x0000000000017941 */ /* 0x000fea0003800200 */
.L_x_2562:
        /* <DEDUP_REMOVED lines=20> */
.L_x_2565:
[----:B------:R-:W-:Y:S05]  /*4640*/  BSYNC.RECONVERGENT B1 ;  /* 0x0000000000017941 */ /* 0x000fea0003800200 */
.L_x_2564:
        /* <DEDUP_REMOVED lines=19> */
.L_x_2535:
        /* <DEDUP_REMOVED lines=34> */
.L_x_2568:
[----:B------:R-:W-:Y:S05]  /*49a0*/  BSYNC.RECONVERGENT B1 ;  /* 0x0000000000017941 */ /* 0x000fea0003800200 */
.L_x_2567:
        /* <DEDUP_REMOVED lines=35> */
.L_x_2570:
[----:B------:R-:W-:Y:S05]  /*4be0*/  BSYNC.RECONVERGENT B1 ;  /* 0x0000000000017941 */ /* 0x000fea0003800200 */
.L_x_2569:
        /* <DEDUP_REMOVED lines=30> */
.L_x_2572:
[----:B------:R-:W-:Y:S05]  /*4dd0*/  BSYNC.RECONVERGENT B1 ;  /* 0x0000000000017941 */ /* 0x000fea0003800200 */
.L_x_2571:
        /* <DEDUP_REMOVED lines=31> */
.L_x_2574:
[----:B------:R-:W-:Y:S05]  /*4fd0*/  BSYNC.RECONVERGENT B1 ;  /* 0x0000000000017941 */ /* 0x000fea0003800200 */
.L_x_2573:
        /* <DEDUP_REMOVED lines=42> */
.L_x_2576:
[----:B------:R-:W-:Y:S05]  /*5280*/  BSYNC.RECONVERGENT B1 ;  /* 0x0000000000017941 */ /* 0x000fea0003800200 */
.L_x_2575:
        /* <DEDUP_REMOVED lines=32> */
.L_x_2578:
[----:B------:R-:W-:Y:S05]  /*5490*/  BSYNC.RECONVERGENT B1 ;  /* 0x0000000000017941 */ /* 0x000fea0003800200 */
.L_x_2577:
        /* <DEDUP_REMOVED lines=30> */
.L_x_2580:
[----:B------:R-:W-:Y:S05]  /*5680*/  BSYNC.RECONVERGENT B1 ;  /* 0x0000000000017941 */ /* 0x000fea0003800200 */
.L_x_2579:
        /* <DEDUP_REMOVED lines=30> */
.L_x_2582:
[----:B------:R-:W-:Y:S05]  /*5870*/  BSYNC.RECONVERGENT B1 ;  /* 0x0000000000017941 */ /* 0x000fea0003800200 */
.L_x_2581:
        /* <DEDUP_REMOVED lines=30> */
.L_x_2584:
[----:B------:R-:W-:Y:S05]  /*5a60*/  BSYNC.RECONVERGENT B1 ;  /* 0x0000000000017941 */ /* 0x000fea0003800200 */
.L_x_2583:
        /* <DEDUP_REMOVED lines=30> */
.L_x_2586:
[----:B------:R-:W-:Y:S05]  /*5c50*/  BSYNC.RECONVERGENT B1 ;  /* 0x0000000000017941 */ /* 0x000fea0003800200 */
.L_x_2585:
        /* <DEDUP_REMOVED lines=46> */
.L_x_2588:
[----:B------:R-:W-:Y:S05]  /*5f40*/  BSYNC.RECONVERGENT B1 ;  /* 0x0000000000017941 */ /* 0x000fea0003800200 */
.L_x_2587:
        /* <DEDUP_REMOVED lines=30> */
.L_x_2590:
[----:B------:R-:W-:Y:S05]  /*6130*/  BSYNC.RECONVERGENT B1 ;  /* 0x0000000000017941 */ /* 0x000fea0003800200 */
.L_x_2589:
        /* <DEDUP_REMOVED lines=30> */
.L_x_2592:
[----:B------:R-:W-:Y:S05]  /*6320*/  BSYNC.RECONVERGENT B1 ;  /* 0x0000000000017941 */ /* 0x000fea0003800200 */
.L_x_2591:
        /* <DEDUP_REMOVED lines=30> */
.L_x_2594:
[----:B------:R-:W-:Y:S05]  /*6510*/  BSYNC.RECONVERGENT B1 ;  /* 0x0000000000017941 */ /* 0x000fea0003800200 */
.L_x_2593:
        /* <DEDUP_REMOVED lines=30> */
.L_x_2596:
[----:B------:R-:W-:Y:S05]  /*6700*/  BSYNC.RECONVERGENT B1 ;  /* 0x0000000000017941 */ /* 0x000fea0003800200 */
.L_x_2595:
        /* <DEDUP_REMOVED lines=28> */
.L_x_2566:
[----:B------:R-:W-:Y:S05]  /*68d0*/  BSYNC.RECONVERGENT B0 ;  /* 0x0000000000007941 */ /* 0x000fea0003800200 */
.L_x_2534:
        /* <DEDUP_REMOVED lines=8> */
.L_x_2598:
        /* <DEDUP_REMOVED lines=10> */
.L_x_4539:


//--------------------- .text._Z35group_norm_nhwc_fwd_one_pass_kernelI11Bf16IOFp16WLi512ELi80ELi640EEv26Group_norm_nhwc_fwd_params --------------------------
	.section	.text._Z35group_norm_nhwc_fwd_one_pass_kernelI11Bf16IOFp16WLi512ELi80ELi640EEv26Group_norm_nhwc_fwd_params,"ax",@progbits
	.align	128
        .global         _Z35group_norm_nhwc_fwd_one_pass_kernelI11Bf16IOFp16WLi512ELi80ELi640EEv26Group_norm_nhwc_fwd_params
        .type           _Z35group_norm_nhwc_fwd_one_pass_kernelI11Bf16IOFp16WLi512ELi80ELi640EEv26Group_norm_nhwc_fwd_params,@function
        .size           _Z35group_norm_nhwc_fwd_one_pass_kernelI11Bf16IOFp16WLi512ELi80ELi640EEv26Group_norm_nhwc_fwd_params,(.L_x_4540 - _Z35group_norm_nhwc_fwd_one_pass_kernelI11Bf16IOFp16WLi512ELi80ELi640EEv26Group_norm_nhwc_fwd_params)
        .other          _Z35group_norm_nhwc_fwd_one_pass_kernelI11Bf16IOFp16WLi512ELi80ELi640EEv26Group_norm_nhwc_fwd_params,@"STO_CUDA_ENTRY STV_DEFAULT"
_Z35group_norm_nhwc_fwd_one_pass_kernelI11Bf16IOFp16WLi512ELi80ELi640EEv26Group_norm_nhwc_fwd_params:
.text._Z35group_norm_nhwc_fwd_one_pass_kernelI11Bf16IOFp16WLi512ELi80ELi640EEv26Group_norm_nhwc_fwd_params:
        /* <DEDUP_REMOVED lines=26> */
.L_x_2738:
        /* <DEDUP_REMOVED lines=855> */
.L_x_2600:
[----:B------:R-:W-:Y:S05]  /*3710*/  BSYNC.RECONVERGENT B0 ;  /* 0x0000000000007941 */ /* 0x000fea0003800200 */
.L_x_2599:
        /* <DEDUP_REMOVED lines=54> */
.L_x_2602:
[----:B------:R-:W-:Y:S05]  /*3a80*/  BSYNC.RECONVERGENT B0 ;  /* 0x0000000000007941 */ /* 0x000fea0003800200 */
.L_x_2601:
        /* <DEDUP_REMOVED lines=30> */
.L_x_2605:
        /* <DEDUP_REMOVED lines=10> */
.L_x_2604:
        /* <DEDUP_REMOVED lines=18> */
.L_x_2607:
        /* <DEDUP_REMOVED lines=145> */
.L_x_2606:
        /* <DEDUP_REMOVED lines=78> */
.L_x_2608:
        /* <DEDUP_REMOVED lines=42> */
.L_x_2609:
        /* <DEDUP_REMOVED lines=21> */
.L_x_2610:
[----:B------:R-:W-:Y:S05]  /*5010*/  BSYNC.RECONVERGENT B0 ;  /* 0x0000000000007941 */ /* 0x000fea0003800200 */
.L_x_2603:
        /* <DEDUP_REMOVED lines=43> */
[----:B-----5:R-:W-:Y:S02]  /*52d0*/  HADD2.F32 R27, -RZ, R35.H0_H0 ;  /* 0x20000023ff1b7230 */ /* 0x020fe40000004100 */
[----:B------:R-:W-:Y:S01]  /*52e0*/  HADD2.F32 R26, -RZ, R85.H0_H0 ;  /* 0x20000055ff1a7230 */ /* 0x000fe20000004100 */
        /* <DEDUP_REMOVED lines=34> */
.L_x_2614:
[----:B------:R-:W-:Y:S05]  /*5510*/  BSYNC.RECONVERGENT B1 ;  /* 0x0000000000017941 */ /* 0x000fea0003800200 */
.L_x_2613:
        /* <DEDUP_REMOVED lines=20> */
.L_x_2616:
[----:B------:R-:W-:Y:S05]  /*5660*/  BSYNC.RECONVERGENT B1 ;  /* 0x0000000000017941 */ /* 0x000fea0003800200 */
.L_x_2615:
        /* <DEDUP_REMOVED lines=42> */
.L_x_2618:
[----:B------:R-:W-:Y:S05]  /*5910*/  BSYNC.RECONVERGENT B1 ;  /* 0x0000000000017941 */ /* 0x000fea0003800200 */
.L_x_2617:
        /* <DEDUP_REMOVED lines=22> */
.L_x_2620:
[----:B------:R-:W-:Y:S05]  /*5a80*/  BSYNC.RECONVERGENT B1 ;  /* 0x0000000000017941 */ /* 0x000fea0003800200 */
.L_x_2619:
        /* <DEDUP_REMOVED lines=20> */
.L_x_2622:
[----:B------:R-:W-:Y:S05]  /*5bd0*/  BSYNC.RECONVERGENT B1 ;  /* 0x0000000000017941 */ /* 0x000fea0003800200 */
.L_x_2621:
        /* <DEDUP_REMOVED lines=20> */
.L_x_2624:
[----:B------:R-:W-:Y:S05]  /*5d20*/  BSYNC.RECONVERGENT B1 ;  /* 0x0000000000017941 */ /* 0x000fea0003800200 */
.L_x_2623:
        /* <DEDUP_REMOVED lines=20> */
.L_x_2626:
[----:B------:R-:W-:Y:S05]  /*5e70*/  BSYNC.RECONVERGENT B1 ;  /* 0x0000000000017941 */ /* 0x000fea0003800200 */
.L_x_2625:
        /* <DEDUP_REMOVED lines=20> */
.L_x_2628:
[----:B------:R-:W-:Y:S05]  /*5fc0*/  BSYNC.RECONVERGENT B1 ;  /* 0x0000000000017941 */ /* 0x000fea0003800200 */
.L_x_2627:
        /* <DEDUP_REMOVED lines=44> */
.L_x_2630:
[----:B------:R-:W-:Y:S05]  /*6290*/  BSYNC.RECONVERGENT B1 ;  /* 0x0000000000017941 */ /* 0x000fea0003800200 */
.L_x_2629:
        /* <DEDUP_REMOVED lines=20> */
.L_x_2632:
[----:B------:R-:W-:Y:S05]  /*63e0*/  BSYNC.RECONVERGENT B1 ;  /* 0x0000000000017941 */ /* 0x000fea0003800200 */
.L_x_2631:
        /* <DEDUP_REMOVED lines=20> */
.L_x_2634:
[----:B------:R-:W-:Y:S05]  /*6530*/  BSYNC.RECONVERGENT B1 ;  /* 0x0000000000017941 */ /* 0x000fea0003800200 */
.L_x_2633:
        /* <DEDUP_REMOVED lines=20> */
.L_x_2636:
[----:B------:R-:W-:Y:S05]  /*6680*/  BSYNC.RECONVERGENT B1 ;  /* 0x0000000000017941 */ /* 0x000fea0003800200 */
.L_x_2635:
        /* <DEDUP_REMOVED lines=20> */
.L_x_2638:
[----:B------:R-:W-:Y:S05]  /*67d0*/  BSYNC.RECONVERGENT B1 ;  /* 0x0000000000017941 */ /* 0x000fea0003800200 */
.L_x_2637:
        /* <DEDUP_REMOVED lines=20> */
.L_x_2640:
[----:B------:R-:W-:Y:S05]  /*6920*/  BSYNC.RECONVERGENT B1 ;  /* 0x0000000000017941 */ /* 0x000fea0003800200 */
.L_x_2639:
        /* <DEDUP_REMOVED lines=44> */
.L_x_2642:
[----:B------:R-:W-:Y:S05]  /*6bf0*/  BSYNC.RECONVERGENT B1 ;  /* 0x0000000000017941 */ /* 0x000fea0003800200 */
.L_x_2641:
        /* <DEDUP_REMOVED lines=20> */
.L_x_2644:
[----:B------:R-:W-:Y:S05]  /*6d40*/  BSYNC.RECONVERGENT B1 ;  /* 0x0000000000017941 */ /* 0x000fea0003800200 */
.L_x_2643:
        /* <DEDUP_REMOVED lines=20> */
.L_x_2646:
[----:B------:R-:W-:Y:S05]  /*6e90*/  BSYNC.RECONVERGENT B1 ;  /* 0x0000000000017941 */ /* 0x000fea0003800200 */
.L_x_2645:
        /* <DEDUP_REMOVED lines=20> */
.L_x_2648:
[----:B------:R-:W-:Y:S05]  /*6fe0*/  BSYNC.RECONVERGENT B1 ;  /* 0x0000000000017941 */ /* 0x000fea0003800200 */
.L_x_2647:
        /* <DEDUP_REMOVED lines=20> */
.L_x_2650:
[----:B------:R-:W-:Y:S05]  /*7130*/  BSYNC.RECONVERGENT B1 ;  /* 0x0000000000017941 */ /* 0x000fea0003800200 */
.L_x_2649:
        /* <DEDUP_REMOVED lines=20> */
.L_x_2652:
[----:B------:R-:W-:Y:S05]  /*7280*/  BSYNC.RECONVERGENT B1 ;  /* 0x0000000000017941 */ /* 0x000fea0003800200 */
.L_x_2651:
        /* <DEDUP_REMOVED lines=44> */
.L_x_2654:
[----:B------:R-:W-:Y:S05]  /*7550*/  BSYNC.RECONVERGENT B1 ;  /* 0x0000000000017941 */ /* 0x000fea0003800200 */
.L_x_2653:
        /* <DEDUP_REMOVED lines=20> */
.L_x_2656:
[----:B------:R-:W-:Y:S05]  /*76a0*/  BSYNC.RECONVERGENT B1 ;  /* 0x0000000000017941 */ /* 0x000fea0003800200 */
.L_x_2655:
        /* <DEDUP_REMOVED lines=20> */
.L_x_2658:
[----:B------:R-:W-:Y:S05]  /*77f0*/  BSYNC.RECONVERGENT B1 ;  /* 0x0000000000017941 */ /* 0x000fea0003800200 */
.L_x_2657:
        /* <DEDUP_REMOVED lines=20> */
.L_x_2660:
[----:B------:R-:W-:Y:S05]  /*7940*/  BSYNC.RECONVERGENT B1 ;  /* 0x0000000000017941 */ /* 0x000fea0003800200 */
.L_x_2659:
        /* <DEDUP_REMOVED lines=20> */
.L_x_2662:
[----:B------:R-:W-:Y:S05]  /*7a90*/  BSYNC.RECONVERGENT B1 ;  /* 0x0000000000017941 */ /* 0x000fea0003800200 */
.L_x_2661:
        /* <DEDUP_REMOVED lines=20> */
.L_x_2664:
[----:B------:R-:W-:Y:S05]  /*7be0*/  BSYNC.RECONVERGENT B1 ;  /* 0x0000000000017941 */ /* 0x000fea0003800200 */
.L_x_2663:
        /* <DEDUP_REMOVED lines=42> */
.L_x_2666:
[----:B------:R-:W-:Y:S05]  /*7e90*/  BSYNC.RECONVERGENT B1 ;  /* 0x0000000000017941 */ /* 0x000fea0003800200 */
.L_x_2665:
        /* <DEDUP_REMOVED lines=20> */
.L_x_2668:
[----:B------:R-:W-:Y:S05]  /*7fe0*/  BSYNC.RECONVERGENT B1 ;  /* 0x0000000000017941 */ /* 0x000fea0003800200 */
.L_x_2667:
        /* <DEDUP_REMOVED lines=20> */
.L_x_2670:
[----:B------:R-:W-:Y:S05]  /*8130*/  BSYNC.RECONVERGENT B1 ;  /* 0x0000000000017941 */ /* 0x000fea0003800200 */
.L_x_2669:
        /* <DEDUP_REMOVED lines=20> */
.L_x_2672:
[----:B------:R-:W-:Y:S05]  /*8280*/  BSYNC.RECONVERGENT B1 ;  /* 0x0000000000017941 */ /* 0x000fea0003800200 */
.L_x_2671:
        /* <DEDUP_REMOVED lines=20> */
.L_x_2674:
[----:B------:R-:W-:Y:S05]  /*83d0*/  BSYNC.RECONVERGENT B1 ;  /* 0x0000000000017941 */ /* 0x000fea0003800200 */
.L_x_2673:
        /* <DEDUP_REMOVED lines=19> */
.L_x_2612:
        /* <DEDUP_REMOVED lines=43> */
.L_x_2677:
[----:B------:R-:W-:Y:S05]  /*87c0*/  BSYNC.RECONVERGENT B1 ;  /* 0x0000000000017941 */ /* 0x000fea0003800200 */
.L_x_2676:
        /* <DEDUP_REMOVED lines=30> */
.L_x_2679:
[----:B------:R-:W-:Y:S05]  /*89b0*/  BSYNC.RECONVERGENT B1 ;  /* 0x0000000000017941 */ /* 0x000fea0003800200 */
.L_x_2678:
        /* <DEDUP_REMOVED lines=52> */
.L_x_2681:
[----:B------:R-:W-:Y:S05]  /*8d00*/  BSYNC.RECONVERGENT B1 ;  /* 0x0000000000017941 */ /* 0x000fea0003800200 */
.L_x_2680:
        /* <DEDUP_REMOVED lines=32> */
.L_x_2683:
[----:B------:R-:W-:Y:S05]  /*8f10*/  BSYNC.RECONVERGENT B1 ;  /* 0x0000000000017941 */ /* 0x000fea0003800200 */
.L_x_2682:
        /* <DEDUP_REMOVED lines=30> */
.L_x_2685:
[----:B------:R-:W-:Y:S05]  /*9100*/  BSYNC.RECONVERGENT B1 ;  /* 0x0000000000017941 */ /* 0x000fea0003800200 */
.L_x_2684:
        /* <DEDUP_REMOVED lines=30> */
.L_x_2687:
[----:B------:R-:W-:Y:S05]  /*92f0*/  BSYNC.RECONVERGENT B1 ;  /* 0x0000000000017941 */ /* 0x000fea0003800200 */
.L_x_2686:
        /* <DEDUP_REMOVED lines=30> */
.L_x_2689:
[----:B------:R-:W-:Y:S05]  /*94e0*/  BSYNC.RECONVERGENT B1 ;  /* 0x0000000000017941 */ /* 0x000fea0003800200 */
.L_x_2688:
        /* <DEDUP_REMOVED lines=30> */
.L_x_2691:
[----:B------:R-:W-:Y:S05]  /*96d0*/  BSYNC.RECONVERGENT B1 ;  /* 0x0000000000017941 */ /* 0x000fea0003800200 */
.L_x_2690:
        /* <DEDUP_REMOVED lines=54> */
.L_x_2693:
[----:B------:R-:W-:Y:S05]  /*9a40*/  BSYNC.RECONVERGENT B1 ;  /* 0x0000000000017941 */ /* 0x000fea0003800200 */
.L_x_2692:
        /* <DEDUP_REMOVED lines=30> */
.L_x_2695:
[----:B------:R-:W-:Y:S05]  /*9c30*/  BSYNC.RECONVERGENT B1 ;  /* 0x0000000000017941 */ /* 0x000fea0003800200 */
.L_x_2694:
        /* <DEDUP_REMOVED lines=30> */
.L_x_2697:
[----:B------:R-:W-:Y:S05]  /*9e20*/  BSYNC.RECONVERGENT B1 ;  /* 0x0000000000017941 */ /* 0x000fea0003800200 */
.L_x_2696:
        /* <DEDUP_REMOVED lines=30> */
.L_x_2699:
[----:B------:R-:W-:Y:S05]  /*a010*/  BSYNC.RECONVERGENT B1 ;  /* 0x0000000000017941 */ /* 0x000fea0003800200 */
.L_x_2698:
        /* <DEDUP_REMOVED lines=30> */
.L_x_2701:
[----:B------:R-:W-:Y:S05]  /*a200*/  BSYNC.RECONVERGENT B1 ;  /* 0x0000000000017941 */ /* 0x000fea0003800200 */
.L_x_2700:
        /* <DEDUP_REMOVED lines=30> */
.L_x_2703:
[----:B------:R-:W-:Y:S05]  /*a3f0*/  BSYNC.RECONVERGENT B1 ;  /* 0x0000000000017941 */ /* 0x000fea0003800200 */
.L_x_2702:
        /* <DEDUP_REMOVED lines=54> */
.L_x_2705:
[----:B------:R-:W-:Y:S05]  /*a760*/  BSYNC.RECONVERGENT B1 ;  /* 0x0000000000017941 */ /* 0x000fea0003800200 */
.L_x_2704:
        /* <DEDUP_REMOVED lines=30> */
.L_x_2707:
[----:B------:R-:W-:Y:S05]  /*a950*/  BSYNC.RECONVERGENT B1 ;  /* 0x0000000000017941 */ /* 0x000fea0003800200 */
.L_x_2706:
        /* <DEDUP_REMOVED lines=30> */
.L_x_2709:
[----:B------:R-:W-:Y:S05]  /*ab40*/  BSYNC.RECONVERGENT B1 ;  /* 0x0000000000017941 */ /* 0x000fea0003800200 */
.L_x_2708:
        /* <DEDUP_REMOVED lines=30> */
.L_x_2711:
[----:B------:R-:W-:Y:S05]  /*ad30*/  BSYNC.RECONVERGENT B1 ;  /* 0x0000000000017941 */ /* 0x000fea0003800200 */
.L_x_2710:
        /* <DEDUP_REMOVED lines=30> */
.L_x_2713:
[----:B------:R-:W-:Y:S05]  /*af20*/  BSYNC.RECONVERGENT B1 ;  /* 0x0000000000017941 */ /* 0x000fea0003800200 */
.L_x_2712:
        /* <DEDUP_REMOVED lines=30> */
.L_x_2715:
[----:B------:R-:W-:Y:S05]  /*b110*/  BSYNC.RECONVERGENT B1 ;  /* 0x0000000000017941 */ /* 0x000fea0003800200 */
.L_x_2714:
        /* <DEDUP_REMOVED lines=54> */
.L_x_2717:
[----:B------:R-:W-:Y:S05]  /*b480*/  BSYNC.RECONVERGENT B1 ;  /* 0x0000000000017941 */ /* 0x000fea0003800200 */
.L_x_2716:
        /* <DEDUP_REMOVED lines=30> */
.L_x_2719:
[----:B------:R-:W-:Y:S05]  /*b670*/  BSYNC.RECONVERGENT B1 ;  /* 0x0000000000017941 */ /* 0x000fea0003800200 */
.L_x_2718:
        /* <DEDUP_REMOVED lines=30> */
.L_x_2721:
[----:B------:R-:W-:Y:S05]  /*b860*/  BSYNC.RECONVERGENT B1 ;  /* 0x0000000000017941 */ /* 0x000fea0003800200 */
.L_x_2720:
        /* <DEDUP_REMOVED lines=30> */
.L_x_2723:
[----:B------:R-:W-:Y:S05]  /*ba50*/  BSYNC.RECONVERGENT B1 ;  /* 0x0000000000017941 */ /* 0x000fea0003800200 */
.L_x_2722:
        /* <DEDUP_REMOVED lines=30> */
.L_x_2725:
[----:B------:R-:W-:Y:S05]  /*bc40*/  BSYNC.RECONVERGENT B1 ;  /* 0x0000000000017941 */ /* 0x000fea0003800200 */
.L_x_2724:
        /* <DEDUP_REMOVED lines=30> */
.L_x_2727:
[----:B------:R-:W-:Y:S05]  /*be30*/  BSYNC.RECONVERGENT B1 ;  /* 0x0000000000017941 */ /* 0x000fea0003800200 */
.L_x_2726:
        /* <DEDUP_REMOVED lines=52> */
.L_x_2729:
[----:B------:R-:W-:Y:S05]  /*c180*/  BSYNC.RECONVERGENT B1 ;  /* 0x0000000000017941 */ /* 0x000fea0003800200 */
.L_x_2728:
        /* <DEDUP_REMOVED lines=30> */
.L_x_2731:
[----:B------:R-:W-:Y:S05]  /*c370*/  BSYNC.RECONVERGENT B1 ;  /* 0x0000000000017941 */ /* 0x000fea0003800200 */
.L_x_2730:
        /* <DEDUP_REMOVED lines=30> */
.L_x_2733:
[----:B------:R-:W-:Y:S05]  /*c560*/  BSYNC.RECONVERGENT B1 ;  /* 0x0000000000017941 */ /* 0x000fea0003800200 */
.L_x_2732:
        /* <DEDUP_REMOVED lines=30> */
.L_x_2735:
[----:B------:R-:W-:Y:S05]  /*c750*/  BSYNC.RECONVERGENT B1 ;  /* 0x0000000000017941 */ /* 0x000fea0003800200 */
.L_x_2734:
        /* <DEDUP_REMOVED lines=30> */
.L_x_2737:
[----:B------:R-:W-:Y:S05]  /*c940*/  BSYNC.RECONVERGENT B1 ;  /* 0x0000000000017941 */ /* 0x000fea0003800200 */
.L_x_2736:
        /* <DEDUP_REMOVED lines=28> */
.L_x_2675:
[----:B------:R-:W-:Y:S05]  /*cb10*/  BSYNC.RECONVERGENT B0 ;  /* 0x0000000000007941 */ /* 0x000fea0003800200 */
.L_x_2611:
        /* <DEDUP_REMOVED lines=9> */
.L_x_2739:
        /* <DEDUP_REMOVED lines=13> */
.L_x_4540:


//--------------------- .text._Z35group_norm_nhwc_fwd_one_pass_kernelI11Fp16IOFp32WLi64ELi80ELi640EEv26Group_norm_nhwc_fwd_params --------------------------
	.section	.text._Z35group_norm_nhwc_fwd_one_pass_kernelI11Fp16IOFp32WLi64ELi80ELi640EEv26Group_norm_nhwc_fwd_params,"ax",@progbits
	.align	128
        .global         _Z35group_norm_nhwc_fwd_one_pass_kernelI11Fp16IOFp32WLi64ELi80ELi640EEv26Group_norm_nhwc_fwd_params
        .type           _Z35group_norm_nhwc_fwd_one_pass_kernelI11Fp16IOFp32WLi64ELi80ELi640EEv26Group_norm_nhwc_fwd_params,@function
        .size           _Z35group_norm_nhwc_fwd_one_pass_kernelI11Fp16IOFp32WLi64ELi80ELi640EEv26Group_norm_nhwc_fwd_params,(.L_x_4541 - _Z35group_norm_nhwc_fwd_one_pass_kernelI11Fp16IOFp32WLi64ELi80ELi640EEv26Group_norm_nhwc_fwd_params)
        .other          _Z35group_norm_nhwc_fwd_one_pass_kernelI11Fp16IOFp32WLi64ELi80ELi640EEv26Group_norm_nhwc_fwd_params,@"STO_CUDA_ENTRY STV_DEFAULT"
_Z35group_norm_nhwc_fwd_one_pass_kernelI11Fp16IOFp32WLi64ELi80ELi640EEv26Group_norm_nhwc_fwd_params:
.text._Z35group_norm_nhwc_fwd_one_pass_kernelI11Fp16IOFp32WLi64ELi80ELi640EEv26Group_norm_nhwc_fwd_params:
        /* <DEDUP_REMOVED lines=40> */
.L_x_2767:
[----:B0-----:R-:W0:Y:S01]  /*0280*/  LDCU UR5, c[0x0][0x3f8] ;  /* 0x00007f00ff0577ac */ /* 0x001e220008000800 */
[----:B------:R-:W-:Y:S02]  /*0290*/  IABS R6, UR9 ;  /* 0x0000000900067c13 */ /* 0x000fe40008000000 */
[C---:B------:R-:W-:Y:S01]  /*02a0*/  IADD3 R29, PT, PT, R23.reuse, 0x10, RZ ;  /* 0x00000010171d7810 */ /* 0x040fe20007ffe0ff */
[----:B-1----:R-:W1:Y:S01]  /*02b0*/  LDCU.64 UR14, c[0x0][0x3e8] ;  /* 0x00007d00ff0e77ac */ /* 0x002e620008000a00 */
[----:B------:R-:W-:Y:S02]  /*02c0*/  SHF.R.S32.HI R13, RZ, 0x1f, R23 ;  /* 0x0000001fff0d7819 */ /* 0x000fe40000011417 */
[----:B------:R-:W-:Y:S02]  /*02d0*/  LOP3.LUT R26, R22, 0xffff, RZ, 0xc0, !PT ;  /* 0x0000ffff161a7812 */ /* 0x000fe400078ec0ff */
[----:B------:R-:W-:Y:S02]  /*02e0*/  IADD3 R12, PT, PT, R23, 0x20, RZ ;  /* 0x00000020170c7810 */ /* 0x000fe40007ffe0ff */
[----:B0-----:R-:W-:-:S04]  /*02f0*/  MOV R0, UR5 ;  /* 0x0000000500007c02 */ /* 0x001fc80008000f00 */
[----:B--23--:R-:W-:Y:S02]  /*0300*/  IABS R5, R0 ;  /* 0x0000000000057213 */ /* 0x00cfe40000000000 */
[----:B-1----:R-:W-:Y:S02]  /*0310*/  ISETP.GE.U32.AND P2, PT, R29, UR14, PT ;  /* 0x0000000e1d007c0c */ /* 0x002fe4000bf46070 */
[----:B------:R-:W0:Y:S01]  /*0320*/  I2F.RP R0, R5 ;  /* 0x0000000500007306 */ /* 0x000e220000209400 */
[----:B------:R-:W-:-:S07]  /*0330*/  ISETP.GE.U32.AND P4, PT, R20, UR14, PT ;  /* 0x0000000e14007c0c */ /* 0x000fce000bf86070 */
        /* <DEDUP_REMOVED lines=21> */
[----:B------:R-:W-:Y:S02]  /*0490*/  PLOP3.LUT P1, PT, PT, PT, UP1, 0x80, 0x8 ;  /* 0x000000000008781c */ /* 0x000fe40003f2f018 */
[----:B0-----:R-:W-:Y:S02]  /*04a0*/  MOV R7, UR12 ;  /* 0x0000000c00077c02 */ /* 0x001fe40008000f00 */
        /* <DEDUP_REMOVED lines=40> */
[----:B------:R-:W-:Y:S02]  /*0730*/  @!P2 IMAD.IADD R11, R29, 0x1, R11 ;  /* 0x000000011d0ba824 */ /* 0x000fe400078e020b */
[----:B------:R-:W-:-:S05]  /*0740*/  @!P1 IMAD.WIDE.U32 R14, R23, R8, R14 ;  /* 0x00000008170e9225 */ /* 0x000fca00078e000e */
[----:B------:R-:W3:Y:S01]  /*0750*/  @!P3 LDC.64 R8, c[0x0][0x390] ;  /* 0x0000e400ff08bb82 */ /* 0x000ee20000000a00 */
[----:B------:R-:W-:Y:S02]  /*0760*/  @!P1 IADD3 R15, PT, PT, R15, R10, RZ ;  /* 0x0000000a0f0f9210 */ /* 0x000fe40007ffe0ff */
        /* <DEDUP_REMOVED lines=15> */
[----:B------:R-:W-:Y:S02]  /*0860*/  @!P4 MOV R5, R25 ;  /* 0x000000190005c202 */ /* 0x000fe40000000f00 */
[----:B------:R-:W-:Y:S01]  /*0870*/  @!P3 LEA.HI.X R9, R4, R9, R0, 0x1, P2 ;  /* 0x000000090409b211 */ /* 0x000fe200010f0c00 */
[----:B0-----:R-:W-:Y:S01]  /*0880*/  @!P4 IMAD R13, R13, R10, RZ ;  /* 0x0000000a0d0dc224 */ /* 0x001fe200078e02ff */
[----:B------:R-:W-:Y:S02]  /*0890*/  @!P4 MOV R4, R26 ;  /* 0x0000001a0004c202 */ /* 0x000fe40000000f00 */
[----:B------:R-:W-:Y:S01]  /*08a0*/  MOV R16, RZ ;  /* 0x000000ff00107202 */ /* 0x000fe20000000f00 */
[----:B------:R-:W-:-:S02]  /*08b0*/  @!P4 IMAD R13, R20, R11, R13 ;  /* 0x0000000b140dc224 */ /* 0x000fc400078e020d */
[----:B------:R-:W-:-:S03]  /*08c0*/  @!P4 IMAD.WIDE.U32 R4, R20, R10, R4 ;  /* 0x0000000a1404c225 */ /* 0x000fc600078e0004 */
[----:B------:R-:W3:Y:S01]  /*08d0*/  @!P1 LDG.E R16, desc[UR16][R28.64] ;  /* 0x000000101c109981 */ /* 0x000ee2000c1e1900 */
[----:B------:R-:W-:Y:S02]  /*08e0*/  @!P4 IMAD.IADD R0, R5, 0x1, R13 ;  /* 0x000000010500c824 */ /* 0x000fe400078e020d */
[----:B------:R-:W-:Y:S01]  /*08f0*/  HFMA2 R11, -RZ, RZ, 0, 0 ;  /* 0x00000000ff0b7431 */ /* 0x000fe200000001ff */
[----:B-1----:R-:W-:-:S04]  /*0900*/  @!P4 LEA R2, P2, R4, R2, 0x1 ;  /* 0x000000020402c211 */ /* 0x002fc800078408ff */
[----:B------:R-:W-:Y:S01]  /*0910*/  @!P4 LEA.HI.X R3, R4, R3, R0, 0x1, P2 ;  /* 0x000000030403c211 */ /* 0x000fe200010f0c00 */
[----:B------:R-:W-:Y:S01]  /*0920*/  HFMA2 R4, -RZ, RZ, 0, 0 ;  /* 0x00000000ff047431 */ /* 0x000fe200000001ff */
[----:B------:R0:W4:Y:S05]  /*0930*/  @!P3 LDG.E R11, desc[UR16][R8.64] ;  /* 0x00000010080bb981 */ /* 0x00012a000c1e1900 */
[----:B------:R1:W5:Y:S01]  /*0940*/  @!P4 LDG.E R4, desc[UR16][R2.64] ;  /* 0x000000100204c981 */ /* 0x000362000c1e1900 */
[C---:B------:R-:W-:Y:S01]  /*0950*/  ISETP.GT.AND P2, PT, R18.reuse, 0x1e, PT ;  /* 0x0000001e1200780c */ /* 0x040fe20003f44270 */
[----:B------:R-:W-:Y:S01]  /*0960*/  BSSY.RECONVERGENT B0, `(.L_x_2740) ;  /* 0x000003a000007945 */ /* 0x000fe20003800200 */
[----:B------:R-:W-:Y:S01]  /*0970*/  ISETP.GT.AND P3, PT, R18, 0xf, PT ;  /* 0x0000000f1200780c */ /* 0x000fe20003f64270 */
[----:B--2---:R-:W-:-:S02]  /*0980*/  HADD2.F32 R5, -RZ, R12.H1_H1 ;  /* 0x3000000cff057230 */ /* 0x004fc40000004100 */
[----:B------:R-:W-:-:S03]  /*0990*/  HADD2.F32 R6, -RZ, R12.H0_H0 ;  /* 0x2000000cff067230 */ /* 0x000fc60000004100 */
[----:B------:R-:W-:Y:S02]  /*09a0*/  FMUL.FTZ R15, R5, R5 ;  /* 0x00000005050f7220 */ /* 0x000fe40000410000 */
[C---:B0-----:R-:W-:Y:S02]  /*09b0*/  FADD.FTZ R9, R6.reuse, R5 ;  /* 0x0000000506097221 */ /* 0x041fe40000010000 */
[----:B------:R-:W-:Y:S01]  /*09c0*/  FFMA.FTZ R10, R6, R6, R15 ;  /* 0x00000006060a7223 */ /* 0x000fe2000001000f */
[--C-:B---3--:R-:W-:Y:S02]  /*09d0*/  HADD2.F32 R7, -RZ, R16.reuse.H1_H1 ;  /* 0x30000010ff077230 */ /* 0x108fe40000004100 */
[----:B------:R-:W-:-:S03]  /*09e0*/  HADD2.F32 R16, -RZ, R16.H0_H0 ;  /* 0x20000010ff107230 */ /* 0x000fc60000004100 */
[----:B------:R-:W-:Y:S02]  /*09f0*/  FMUL.FTZ R13, R7, R7 ;  /* 0x00000007070d7220 */ /* 0x000fe40000410000 */
[C---:B------:R-:W-:Y:S02]  /*0a00*/  FADD.FTZ R8, R16.reuse, R7 ;  /* 0x0000000710087221 */ /* 0x040fe40000010000 */
[----:B------:R-:W-:Y:S01]  /*0a10*/  FFMA.FTZ R13, R16, R16, R13 ;  /* 0x00000010100d7223 */ /* 0x000fe2000001000d */
[--C-:B----4-:R-:W-:Y:S02]  /*0a20*/  HADD2.F32 R0, -RZ, R11.reuse.H1_H1 ;  /* 0x3000000bff007230 */ /* 0x110fe40000004100 */
[----:B------:R-:W-:Y:S01]  /*0a30*/  FADD.FTZ R8, RZ, R8 ;  /* 0x00000008ff087221 */ /* 0x000fe20000010000 */
[----:B-1----:R-:W-:Y:S02]  /*0a40*/  HADD2.F32 R2, -RZ, R11.H0_H0 ;  /* 0x2000000bff027230 */ /* 0x002fe40000004100 */
[----:B------:R-:W-:Y:S01]  /*0a50*/  FADD.FTZ R13, RZ, R13 ;  /* 0x0000000dff0d7221 */ /* 0x000fe20000010000 */
[----:B-----5:R-:W-:-:S02]  /*0a60*/  HADD2.F32 R3, -RZ, R4.H1_H1 ;  /* 0x30000004ff037230 */ /* 0x020fc40000004100 */
[----:B------:R-:W-:Y:S01]  /*0a70*/  FMUL.FTZ R11, R0, R0 ;  /* 0x00000000000b7220 */ /* 0x000fe20000410000 */
[----:B------:R-:W-:Y:S01]  /*0a80*/  FADD.FTZ R8, R8, R9 ;  /* 0x0000000908087221 */ /* 0x000fe20000010000 */
[----:B------:R-:W-:Y:S02]  /*0a90*/  HADD2.F32 R4, -RZ, R4.H0_H0 ;  /* 0x20000004ff047230 */ /* 0x000fe40000004100 */
[C---:B------:R-:W-:Y:S01]  /*0aa0*/  FADD.FTZ R9, R2.reuse, R0 ;  /* 0x0000000002097221 */ /* 0x040fe20000010000 */
[----:B------:R-:W-:Y:S01]  /*0ab0*/  FADD.FTZ R10, R13, R10 ;  /* 0x0000000a0d0a7221 */ /* 0x000fe20000010000 */
[----:B------:R-:W-:Y:S01]  /*0ac0*/  FFMA.FTZ R11, R2, R2, R11 ;  /* 0x00000002020b7223 */ /* 0x000fe2000001000b */
[----:B------:R-:W-:Y:S01]  /*0ad0*/  FMUL.FTZ R13, R3, R3 ;  /* 0x00000003030d7220 */ /* 0x000fe20000410000 */
[----:B------:R-:W-:Y:S01]  /*0ae0*/  FADD.FTZ R8, R8, R9 ;  /* 0x0000000908087221 */ /* 0x000fe20000010000 */
[----:B------:R-:W-:Y:S01]  /*0af0*/  FADD.FTZ R9, R4, R3 ;  /* 0x0000000304097221 */ /* 0x000fe20000010000 */
[----:B------:R-:W-:Y:S01]  /*0b00*/  FADD.FTZ R10, R10, R11 ;  /* 0x0000000b0a0a7221 */ /* 0x000fe20000010000 */
[----:B------:R-:W-:-:S02]  /*0b10*/  FFMA.FTZ R13, R4, R4, R13 ;  /* 0x00000004040d7223 */ /* 0x000fc4000001000d */
[----:B------:R-:W-:Y:S02]  /*0b20*/  FADD.FTZ R8, R8, R9 ;  /* 0x0000000908087221 */ /* 0x000fe40000010000 */
[----:B------:R-:W-:-:S03]  /*0b30*/  FADD.FTZ R9, R10, R13 ;  /* 0x0000000d0a097221 */ /* 0x000fc60000010000 */
        /* <DEDUP_REMOVED lines=28> */
.L_x_2741:
[----:B------:R-:W-:Y:S05]  /*0d00*/  BSYNC.RECONVERGENT B0 ;  /* 0x0000000000007941 */ /* 0x000fea0003800200 */
.L_x_2740:
        /* <DEDUP_REMOVED lines=56> */
.L_x_2743:
[----:B------:R-:W-:Y:S05]  /*1090*/  BSYNC.RECONVERGENT B0 ;  /* 0x0000000000007941 */ /* 0x000fea0003800200 */
.L_x_2742:
        /* <DEDUP_REMOVED lines=19> */
[----:B------:R-:W-:Y:S02]  /*11d0*/  MOV R29, UR11 ;  /* 0x0000000b001d7c02 */ /* 0x000fe40008000f00 */
        /* <DEDUP_REMOVED lines=13> */
.L_x_2746:
[----:B------:R-:W2:Y:S04]  /*12b0*/  LDG.E.STRONG.GPU R10, desc[UR16][R8.64] ;  /* 0x00000010080a7981 */ /* 0x000ea8000c1ef900 */
[----:B--2---:R-:W-:Y:S01]  /*12c0*/  CCTL.IVALL ;  /* 0x00000000ff00798f */ /* 0x004fe20002000000 */
[----:B------:R-:W-:Y:S05]  /*12d0*/  YIELD ;  /* 0x0000000000007946 */ /* 0x000fea0003800000 */
[----:B------:R-:W-:-:S13]  /*12e0*/  ISETP.NE.AND P4, PT, R10, R15, PT ;  /* 0x0000000f0a00720c */ /* 0x000fda0003f85270 */
[----:B------:R-:W-:Y:S05]  /*12f0*/  @P4 BRA `(.L_x_2746) ;  /* 0xfffffffc00ec4947 */ /* 0x000fea000383ffff */
.L_x_2745:
        /* <DEDUP_REMOVED lines=15> */
.L_x_2748:
[----:B------:R-:W-:Y:S01]  /*13f0*/  UIADD3 UR26, UPT, UPT, UR5, 0x1, URZ ;  /* 0x00000001051a7890 */ /* 0x000fe2000fffe0ff */
[----:B------:R-:W-:-:S05]  /*1400*/  ISETP.EQ.OR P2, PT, RZ, UR22, P3 ;  /* 0x00000016ff007c0c */ /* 0x000fca0009f42670 */
[----:B------:R-:W-:-:S04]  /*1410*/  MOV R8, UR26 ;  /* 0x0000001a00087c02 */ /* 0x000fc80008000f00 */
[----:B------:R-:W-:-:S04]  /*1420*/  ISETP.EQ.OR P4, PT, R8, UR20, P3 ;  /* 0x0000001408007c0c */ /* 0x000fc80009f82670 */
[----:B------:R-:W-:-:S05]  /*1430*/  VOTEU.ALL UP1, P2 ;  /* 0x0000000000ff7886 */ /* 0x000fca0001020000 */
[----:B------:R-:W-:-:S04]  /*1440*/  @!UP1 UIMAD.WIDE.U32 UR26, UR11, 0x8, UR18 ;  /* 0x000000080b1a98a5 */ /* 0x000fc8000f8e0012 */
[----:B------:R-:W-:Y:S02]  /*1450*/  VOTEU.ALL UP1, P4 ;  /* 0x0000000000ff7886 */ /* 0x000fe40002020000 */
[----:B------:R-:W-:Y:S01]  /*1460*/  MOV R8, UR26 ;  /* 0x0000001a00087c02 */ /* 0x000fe20008000f00 */
[----:B------:R-:W-:Y:S02]  /*1470*/  IMAD.U32 R9, RZ, RZ, UR27 ;  /* 0x0000001bff097e24 */ /* 0x000fe4000f8e00ff */
[----:B------:R-:W-:-:S04]  /*1480*/  @!UP1 UIMAD.WIDE.U32 UR26, UR15, 0x8, UR18 ;  /* 0x000000080f1a98a5 */ /* 0x000fc8000f8e0012 */
[----:B------:R-:W0:Y:S02]  /*1490*/  @!P2 LDG.E.64 R8, desc[UR16][R8.64] ;  /* 0x000000100808a981 */ /* 0x000e24000c1e1b00 */
[----:B------:R-:W-:Y:S01]  /*14a0*/  MOV R10, UR26 ;  /* 0x0000001a000a7c02 */ /* 0x000fe20008000f00 */
[----:B------:R-:W-:Y:S01]  /*14b0*/  UIADD3 UR26, UPT, UPT, UR5, 0x2, URZ ;  /* 0x00000002051a7890 */ /* 0x000fe2000fffe0ff */
[----:B------:R-:W-:-:S05]  /*14c0*/  MOV R11, UR27 ;  /* 0x0000001b000b7c02 */ /* 0x000fca0008000f00 */
[----:B-1----:R-:W-:Y:S01]  /*14d0*/  MOV R14, UR26 ;  /* 0x0000001a000e7c02 */ /* 0x002fe20008000f00 */
[----:B------:R-:W4:Y:S01]  /*14e0*/  @!P4 LDG.E.64 R10, desc[UR16][R10.64] ;  /* 0x000000100a0ac981 */ /* 0x000f22000c1e1b00 */
[----:B------:R-:W-:Y:S02]  /*14f0*/  UIADD3 UR26, UPT, UPT, UR5, 0x3, URZ ;  /* 0x00000003051a7890 */ /* 0x000fe4000fffe0ff */
[----:B------:R-:W-:-:S04]  /*1500*/  ISETP.EQ.OR P5, PT, R14, UR20, P3 ;  /* 0x000000140e007c0c */ /* 0x000fc80009fa2670 */
[----:B------:R-:W-:-:S04]  /*1510*/  MOV R14, UR26 ;  /* 0x0000001a000e7c02 */ /* 0x000fc80008000f00 */
[----:B------:R-:W-:-:S05]  /*1520*/  ISETP.EQ.OR P6, PT, R14, UR20, P3 ;  /* 0x000000140e007c0c */ /* 0x000fca0009fc2670 */
        /* <DEDUP_REMOVED lines=45> */
[----:B------:R-:W-:-:S05]  /*1800*/  @!UP1 UIMAD.WIDE.U32 UR26, UR12, 0x8, UR18 ;  /* 0x000000080c1a98a5 */ /* 0x000fca000f8e0012 */
[----:B------:R-:W3:Y:S01]  /*1810*/  @!P6 LDG.E.64 R8, desc[UR16][R8.64] ;  /* 0x000000100808e981 */ /* 0x000ee2000c1e1b00 */
[----:B--2---:R-:W-:Y:S01]  /*1820*/  @!P4 FADD.FTZ R12, R12, R14 ;  /* 0x0000000e0c0cc221 */ /* 0x004fe20000010000 */
[----:B------:R-:W-:Y:S01]  /*1830*/  @!P4 FADD.FTZ R13, R13, R15 ;  /* 0x0000000f0d0dc221 */ /* 0x000fe20000010000 */
[----:B------:R-:W-:Y:S01]  /*1840*/  MOV R14, UR26 ;  /* 0x0000001a000e7c02 */ /* 0x000fe20008000f00 */
[----:B------:R-:W-:-:S06]  /*1850*/  IMAD.U32 R15, RZ, RZ, UR27 ;  /* 0x0000001bff0f7e24 */ /* 0x000fcc000f8e00ff */
[----:B------:R-:W2:Y:S01]  /*1860*/  @!P5 LDG.E.64 R14, desc[UR16][R14.64] ;  /* 0x000000100e0ed981 */ /* 0x000ea2000c1e1b00 */
[----:B------:R-:W-:Y:S02]  /*1870*/  UIADD3 UR5, UPT, UPT, UR5, 0x8, URZ ;  /* 0x0000000805057890 */ /* 0x000fe4000fffe0ff */
[----:B------:R-:W-:Y:S02]  /*1880*/  UIADD3 UR22, UPT, UPT, UR22, 0x8, URZ ;  /* 0x0000000816167890 */ /* 0x000fe4000fffe0ff */
[----:B------:R-:W-:Y:S02]  /*1890*/  ULEA UR11, UR21, UR11, 0x3 ;  /* 0x0000000b150b7291 */ /* 0x000fe4000f8e18ff */
        /* <DEDUP_REMOVED lines=16> */
.L_x_2747:
        /* <DEDUP_REMOVED lines=35> */
[----:B-1----:R-:W-:Y:S01]  /*1bd0*/  MOV R14, UR12 ;  /* 0x0000000c000e7c02 */ /* 0x002fe20008000f00 */
[----:B--2---:R-:W-:Y:S02]  /*1be0*/  IMAD.U32 R15, RZ, RZ, UR13 ;  /* 0x0000000dff0f7e24 */ /* 0x004fe4000f8e00ff */
[----:B0--3--:R-:W-:Y:S01]  /*1bf0*/  @!P2 FADD.FTZ R12, R12, R10 ;  /* 0x0000000a0c0ca221 */ /* 0x009fe20000010000 */
[----:B------:R-:W-:Y:S02]  /*1c00*/  @!P2 FADD.FTZ R13, R13, R11 ;  /* 0x0000000b0d0da221 */ /* 0x000fe40000010000 */
[----:B------:R0:W2:Y:S02]  /*1c10*/  @!P5 LDG.E.64 R10, desc[UR16][R14.64] ;  /* 0x000000100e0ad981 */ /* 0x0000a4000c1e1b00 */
[----:B0-----:R-:W-:-:S02]  /*1c20*/  MOV R14, UR14 ;  /* 0x0000000e000e7c02 */ /* 0x001fc40008000f00 */
[----:B------:R-:W-:-:S06]  /*1c30*/  MOV R15, UR15 ;  /* 0x0000000f000f7c02 */ /* 0x000fcc0008000f00 */
        /* <DEDUP_REMOVED lines=10> */
.L_x_2749:
        /* <DEDUP_REMOVED lines=20> */
[----:B------:R-:W4:Y:S01]  /*1e20*/  @!P2 LDG.E.64 R10, desc[UR16][R10.64] ;  /* 0x000000100a0aa981 */ /* 0x000f22000c1e1b00 */
[----:B-1----:R-:W-:-:S05]  /*1e30*/  IMAD.U32 R14, RZ, RZ, UR5 ;  /* 0x00000005ff0e7e24 */ /* 0x002fca000f8e00ff */
[----:B------:R-:W-:-:S04]  /*1e40*/  IADD3 R14, PT, PT, R14, 0x2, RZ ;  /* 0x000000020e0e7810 */ /* 0x000fc80007ffe0ff */
[----:B------:R-:W-:Y:S01]  /*1e50*/  R2UR UR5, R14 ;  /* 0x000000000e0572ca */ /* 0x000fe200000e0000 */
[----:B0--3--:R-:W-:Y:S01]  /*1e60*/  @!P4 FADD.FTZ R12, R12, R8 ;  /* 0x000000080c0cc221 */ /* 0x009fe20000010000 */
[----:B------:R-:W-:-:S03]  /*1e70*/  @!P4 FADD.FTZ R13, R13, R9 ;  /* 0x000000090d0dc221 */ /* 0x000fc60000010000 */
[----:B----4-:R-:W-:Y:S01]  /*1e80*/  @!P2 FADD.FTZ R12, R12, R10 ;  /* 0x0000000a0c0ca221 */ /* 0x010fe20000010000 */
[----:B------:R-:W-:-:S09]  /*1e90*/  @!P2 FADD.FTZ R13, R13, R11 ;  /* 0x0000000b0d0da221 */ /* 0x000fd20000010000 */
.L_x_2750:
        /* <DEDUP_REMOVED lines=11> */
[----:B0--3--:R-:W-:Y:S01]  /*1f50*/  FADD.FTZ R12, R12, R8 ;  /* 0x000000080c0c7221 */ /* 0x009fe20000010000 */
[----:B------:R-:W-:-:S07]  /*1f60*/  FADD.FTZ R13, R13, R9 ;  /* 0x000000090d0d7221 */ /* 0x000fce0000010000 */
.L_x_2751:
[----:B------:R-:W-:Y:S05]  /*1f70*/  BSYNC.RECONVERGENT B0 ;  /* 0x0000000000007941 */ /* 0x000fea0003800200 */
.L_x_2744:
        /* <DEDUP_REMOVED lines=48> */
[----:B------:R-:W-:Y:S02]  /*2280*/  MOV R15, R25 ;  /* 0x00000019000f7202 */ /* 0x000fe40000000f00 */
[----:B-----5:R-:W-:Y:S01]  /*2290*/  FFMA.FTZ R7, R8, R7, R10 ;  /* 0x0000000708077223 */ /* 0x020fe2000001000a */
[----:B------:R-:W-:-:S05]  /*22a0*/  FFMA.FTZ R16, R9, R16, R11 ;  /* 0x0000001009107223 */ /* 0x000fca000001000b */
[----:B------:R-:W-:Y:S01]  /*22b0*/  F2FP.F16.F32.PACK_AB R7, R16, R7 ;  /* 0x000000071007723e */ /* 0x000fe200000000ff */
        /* <DEDUP_REMOVED lines=8> */
.L_x_2755:
[----:B------:R-:W-:Y:S05]  /*2340*/  BSYNC.RECONVERGENT B1 ;  /* 0x0000000000017941 */ /* 0x000fea0003800200 */
.L_x_2754:
[----:B0-----:R-:W-:Y:S01]  /*2350*/  SHF.R.S32.HI R28, RZ, 0x1f, R13 ;  /* 0x0000001fff1c7819 */ /* 0x001fe2000001140d */
[----:B------:R-:W-:Y:S01]  /*2360*/  BSSY.RECONVERGENT B1, `(.L_x_2756) ;  /* 0x0000017000017945 */ /* 0x000fe20003800200 */
[----:B------:R-:W-:Y:S01]  /*2370*/  ISETP.GE.U32.AND P1, PT, R13, UR12, PT ;  /* 0x0000000c0d007c0c */ /* 0x000fe2000bf26070 */
[----:B------:R-:W-:-:S03]  /*2380*/  VIADD R14, R23, 0x20 ;  /* 0x00000020170e7836 */ /* 0x000fc60000000000 */
        /* <DEDUP_REMOVED lines=18> */
[----:B------:R-:W-:-:S05]  /*24b0*/  F2FP.F16.F32.PACK_AB R13, R16, R13 ;  /* 0x0000000d100d723e */ /* 0x000fca00000000ff */
[----:B------:R0:W-:Y:S02]  /*24c0*/  STG.E desc[UR16][R28.64], R13 ;  /* 0x0000000d1c007986 */ /* 0x0001e4000c101910 */
.L_x_2757:
[----:B------:R-:W-:Y:S05]  /*24d0*/  BSYNC.RECONVERGENT B1 ;  /* 0x0000000000017941 */ /* 0x000fea0003800200 */
.L_x_2756:
        /* <DEDUP_REMOVED lines=11> */
[----:B------:R-:W-:Y:S01]  /*2590*/  MOV R7, R25 ;  /* 0x0000001900077202 */ /* 0x000fe20000000f00 */
[----:B------:R-:W2:Y:S01]  /*25a0*/  LDCU.64 UR14, c[0x0][0x380] ;  /* 0x00007000ff0e77ac */ /* 0x000ea20008000a00 */
[----:B------:R-:W-:Y:S01]  /*25b0*/  FADD.FTZ R0, R0, -R12 ;  /* 0x8000000c00007221 */ /* 0x000fe20000010000 */
[----:B0-----:R-:W-:-:S03]  /*25c0*/  FMUL.FTZ R13, R2, UR5 ;  /* 0x00000005020d7c20 */ /* 0x001fc60008410000 */
[----:B------:R-:W-:Y:S01]  /*25d0*/  FMUL.FTZ R0, R0, UR5 ;  /* 0x0000000500007c20 */ /* 0x000fe20008410000 */
[----:B-----5:R-:W-:-:S03]  /*25e0*/  FFMA.FTZ R13, R8, R13, R10 ;  /* 0x0000000d080d7223 */ /* 0x020fc6000001000a */
[----:B------:R-:W-:Y:S01]  /*25f0*/  FFMA.FTZ R0, R9, R0, R11 ;  /* 0x0000000009007223 */ /* 0x000fe2000001000b */
[----:B-1----:R-:W-:Y:S02]  /*2600*/  IMAD R15, R15, UR10, RZ ;  /* 0x0000000a0f0f7c24 */ /* 0x002fe4000f8e02ff */
[----:B------:R-:W-:-:S04]  /*2610*/  IMAD.WIDE.U32 R6, R14, UR10, R6 ;  /* 0x0000000a0e067c25 */ /* 0x000fc8000f8e0006 */
[----:B------:R-:W-:Y:S01]  /*2620*/  IMAD R15, R14, UR11, R15 ;  /* 0x0000000b0e0f7c24 */ /* 0x000fe2000f8e020f */
[----:B--2---:R-:W-:-:S04]  /*2630*/  LEA R14, P1, R6, UR14, 0x1 ;  /* 0x0000000e060e7c11 */ /* 0x004fc8000f8208ff */
[----:B------:R-:W-:Y:S02]  /*2640*/  IADD3 R15, PT, PT, R7, R15, RZ ;  /* 0x0000000f070f7210 */ /* 0x000fe40007ffe0ff */
[----:B------:R-:W-:Y:S02]  /*2650*/  F2FP.F16.F32.PACK_AB R7, R0, R13 ;  /* 0x0000000d0007723e */ /* 0x000fe400000000ff */
[----:B------:R-:W-:-:S05]  /*2660*/  LEA.HI.X R15, R6, UR15, R15, 0x1, P1 ;  /* 0x0000000f060f7c11 */ /* 0x000fca00088f0c0f */
[----:B------:R1:W-:Y:S02]  /*2670*/  STG.E desc[UR16][R14.64], R7 ;  /* 0x000000070e007986 */ /* 0x0003e4000c101910 */
.L_x_2759:
[----:B------:R-:W-:Y:S05]  /*2680*/  BSYNC.RECONVERGENT B1 ;  /* 0x0000000000017941 */ /* 0x000fea0003800200 */
.L_x_2758:
        /* <DEDUP_REMOVED lines=15> */
[----:B------:R-:W-:Y:S02]  /*2780*/  F2FP.F16.F32.PACK_AB R5, R12, R5 ;  /* 0x000000050c05723e */ /* 0x000fe400000000ff */
[----:B------:R-:W-:-:S05]  /*2790*/  LEA.HI.X R3, R24, UR13, R7, 0x1, P1 ;  /* 0x0000000d18037c11 */ /* 0x000fca00088f0c07 */
[----:B------:R2:W-:Y:S01]  /*27a0*/  STG.E desc[UR16][R2.64], R5 ;  /* 0x0000000502007986 */ /* 0x0005e2000c101910 */
[----:B------:R-:W-:Y:S05]  /*27b0*/  BRA `(.L_x_2760) ;  /* 0x0000000800187947 */ /* 0x000fea0003800000 */
.L_x_2753:
        /* <DEDUP_REMOVED lines=23> */
[----:B------:R-:W-:Y:S01]  /*2930*/  F2FP.F16.F32.PACK_AB R7, R14, R29 ;  /* 0x0000001d0e07723e */ /* 0x000fe200000000ff */
[----:B-1----:R-:W-:Y:S01]  /*2940*/  IMAD R14, R15, UR10, RZ ;  /* 0x0000000a0f0e7c24 */ /* 0x002fe2000f8e02ff */
[----:B------:R-:W-:-:S03]  /*2950*/  MOV R29, R25 ;  /* 0x00000019001d7202 */ /* 0x000fc60000000f00 */
[C---:B------:R-:W-:Y:S02]  /*2960*/  IMAD R14, R23.reuse, UR11, R14 ;  /* 0x0000000b170e7c24 */ /* 0x040fe4000f8e020e */
[----:B------:R-:W-:-:S04]  /*2970*/  IMAD.WIDE.U32 R28, R23, UR10, R28 ;  /* 0x0000000a171c7c25 */ /* 0x000fc8000f8e001c */
[----:B------:R-:W-:Y:S01]  /*2980*/  IMAD.IADD R15, R29, 0x1, R14 ;  /* 0x000000011d0f7824 */ /* 0x000fe200078e020e */
[----:B--2---:R-:W-:-:S04]  /*2990*/  LEA R14, P1, R28, UR12, 0x1 ;  /* 0x0000000c1c0e7c11 */ /* 0x004fc8000f8208ff */
[----:B------:R-:W-:-:S05]  /*29a0*/  LEA.HI.X R15, R28, UR13, R15, 0x1, P1 ;  /* 0x0000000d1c0f7c11 */ /* 0x000fca00088f0c0f */
[----:B------:R1:W-:Y:S04]  /*29b0*/  STG.E desc[UR16][R14.64], R7 ;  /* 0x000000070e007986 */ /* 0x0003e8000c101910 */
.L_x_2762:
[----:B0-----:R-:W-:Y:S05]  /*29c0*/  BSYNC.RECONVERGENT B1 ;  /* 0x0000000000017941 */ /* 0x001fea0003800200 */
.L_x_2761:
        /* <DEDUP_REMOVED lines=31> */
[----:B------:R-:W-:Y:S02]  /*2bc0*/  F2FP.F16.F32.PACK_AB R5, R16, R5 ;  /* 0x000000051005723e */ /* 0x000fe400000000ff */
[----:B------:R-:W-:-:S05]  /*2bd0*/  LEA.HI.X R29, R6, UR13, R15, 0x1, P1 ;  /* 0x0000000d061d7c11 */ /* 0x000fca00088f0c0f */
[----:B------:R0:W-:Y:S04]  /*2be0*/  STG.E desc[UR16][R28.64], R5 ;  /* 0x000000051c007986 */ /* 0x0001e8000c101910 */
.L_x_2764:
[----:B------:R-:W-:Y:S05]  /*2bf0*/  BSYNC.RECONVERGENT B1 ;  /* 0x0000000000017941 */ /* 0x000fea0003800200 */
.L_x_2763:
        /* <DEDUP_REMOVED lines=34> */
[----:B------:R-:W-:-:S05]  /*2e20*/  F2FP.F16.F32.PACK_AB R13, R13, R2 ;  /* 0x000000020d0d723e */ /* 0x000fca00000000ff */
[----:B------:R0:W-:Y:S02]  /*2e30*/  STG.E desc[UR16][R14.64], R13 ;  /* 0x0000000d0e007986 */ /* 0x0001e4000c101910 */
.L_x_2766:
[----:B------:R-:W-:Y:S05]  /*2e40*/  BSYNC.RECONVERGENT B1 ;  /* 0x0000000000017941 */ /* 0x000fea0003800200 */
.L_x_2765:
        /* <DEDUP_REMOVED lines=27> */
[----:B------:R-:W-:-:S05]  /*3000*/  F2FP.F16.F32.PACK_AB R7, R0, R7 ;  /* 0x000000070007723e */ /* 0x000fca00000000ff */
[----:B------:R3:W-:Y:S02]  /*3010*/  STG.E desc[UR16][R4.64], R7 ;  /* 0x0000000704007986 */ /* 0x0007e4000c101910 */
.L_x_2760:
[----:B------:R-:W-:Y:S05]  /*3020*/  BSYNC.RECONVERGENT B0 ;  /* 0x0000000000007941 */ /* 0x000fea0003800200 */
.L_x_2752:
[----:B------:R-:W-:Y:S02]  /*3030*/  UIADD3 UR9, UPT, UPT, UR21, UR9, URZ ;  /* 0x0000000915097290 */ /* 0x000fe4000fffe0ff */
[----:B------:R-:W-:Y:S02]  /*3040*/  UIADD3 UR4, UPT, UPT, UR4, 0x1, URZ ;  /* 0x0000000104047890 */ /* 0x000fe4000fffe0ff */
[----:B------:R-:W-:-:S09]  /*3050*/  UISETP.GE.AND UP1, UPT, UR9, UR7, UPT ;  /* 0x000000070900728c */ /* 0x000fd2000bf26270 */
[----:B------:R-:W-:Y:S05]  /*3060*/  BRA.U !UP1, `(.L_x_2767) ;  /* 0xffffffd109847547 */ /* 0x000fea000b83ffff */
[----:B------:R-:W-:Y:S05]  /*3070*/  EXIT ;  /* 0x000000000000794d */ /* 0x000fea0003800000 */
.L_x_2768:
        /* <DEDUP_REMOVED lines=16> */
.L_x_4541:


//--------------------- .text._Z35group_norm_nhwc_fwd_one_pass_kernelI11Fp16IOFp32WLi128ELi80ELi640EEv26Group_norm_nhwc_fwd_params --------------------------
	.section	.text._Z35group_norm_nhwc_fwd_one_pass_kernelI11Fp16IOFp32WLi128ELi80ELi640EEv26Group_norm_nhwc_fwd_params,"ax",@progbits
	.align	128
        .global         _Z35group_norm_nhwc_fwd_one_pass_kernelI11Fp16IOFp32WLi128ELi80ELi640EEv26Group_norm_nhwc_fwd_params
        .type           _Z35group_norm_nhwc_fwd_one_pass_kernelI11Fp16IOFp32WLi128ELi80ELi640EEv26Group_norm_nhwc_fwd_params,@function
        .size           _Z35group_norm_nhwc_fwd_one_pass_kernelI11Fp16IOFp32WLi128ELi80ELi640EEv26Group_norm_nhwc_fwd_params,(.L_x_4542 - _Z35group_norm_nhwc_fwd_one_pass_kernelI11Fp16IOFp32WLi128ELi80ELi640EEv26Group_norm_nhwc_fwd_params)
        .other          _Z35group_norm_nhwc_fwd_one_pass_kernelI11Fp16IOFp32WLi128ELi80ELi640EEv26Group_norm_nhwc_fwd_params,@"STO_CUDA_ENTRY STV_DEFAULT"
_Z35group_norm_nhwc_fwd_one_pass_kernelI11Fp16IOFp32WLi128ELi80ELi640EEv26Group_norm_nhwc_fwd_params:
.text._Z35group_norm_nhwc_fwd_one_pass_kernelI11Fp16IOFp32WLi128ELi80ELi640EEv26Group_norm_nhwc_fwd_params:
        /* <DEDUP_REMOVED lines=35> */
[C---:B------:R-:W-:Y:S02]  /*0230*/  IADD3 R35, PT, PT, R0.reuse, 0x60, RZ ;  /* 0x0000006000237810 */ /* 0x040fe40007ffe0ff */
[----:B------:R-:W-:Y:S02]  /*0240*/  IADD3 R40, PT, PT, R0, 0x70, RZ ;  /* 0x0000007000287810 */ /* 0x000fe40007ffe0ff */
[----:B------:R-:W-:-:S02]  /*0250*/  IADD3 R41, PT, PT, R41, R4, RZ ;  /* 0x0000000429297210 */ /* 0x000fc40007ffe0ff */
[----:B------:R-:W-:Y:S02]  /*0260*/  SHF.R.S32.HI R5, RZ, 0x1f, R0 ;  /* 0x0000001fff057819 */ /* 0x000fe40000011400 */
[----:B------:R-:W-:Y:S02]  /*0270*/  SHF.R.S32.HI R5, RZ, 0x1f, R42 ;  /* 0x0000001fff057819 */ /* 0x000fe4000001142a */
[----:B------:R-:W-:Y:S02]  /*0280*/  SHF.R.S32.HI R6, RZ, 0x1f, R39 ;  /* 0x0000001fff067819 */ /* 0x000fe40000011427 */
[----:B------:R-:W-:Y:S02]  /*0290*/  SHF.R.S32.HI R5, RZ, 0x1f, R38 ;  /* 0x0000001fff057819 */ /* 0x000fe40000011426 */
[----:B------:R-:W-:Y:S02]  /*02a0*/  SHF.R.S32.HI R3, RZ, 0x1f, R37 ;  /* 0x0000001fff037819 */ /* 0x000fe40000011425 */
[----:B------:R-:W-:-:S02]  /*02b0*/  SHF.R.S32.HI R45, RZ, 0x1f, R36 ;  /* 0x0000001fff2d7819 */ /* 0x000fc40000011424 */
[----:B------:R-:W-:Y:S02]  /*02c0*/  SHF.R.S32.HI R44, RZ, 0x1f, R35 ;  /* 0x0000001fff2c7819 */ /* 0x000fe40000011423 */
[----:B------:R-:W-:Y:S02]  /*02d0*/  SHF.R.S32.HI R43, RZ, 0x1f, R40 ;  /* 0x0000001fff2b7819 */ /* 0x000fe40000011428 */
[----:B----4-:R-:W-:-:S07]  /*02e0*/  SHF.L.U32 R41, R41, 0x1, RZ ;  /* 0x0000000129297819 */ /* 0x010fce00000006ff */
.L_x_2812:
[----:B------:R-:W1:Y:S01]  /*02f0*/  LDCU UR5, c[0x0][0x3f8] ;  /* 0x00007f00ff0577ac */ /* 0x000e620008000800 */
[----:B------:R-:W-:Y:S01]  /*0300*/  IABS R8, UR7 ;  /* 0x0000000700087c13 */ /* 0x000fe20008000000 */
[----:B------:R-:W-:Y:S01]  /*0310*/  HFMA2 R25, -RZ, RZ, 0, 0 ;  /* 0x00000000ff197431 */ /* 0x000fe200000001ff */
[----:B------:R-:W-:Y:S01]  /*0320*/  SHF.R.S32.HI R9, RZ, 0x1f, R42 ;  /* 0x0000001fff097819 */ /* 0x000fe2000001142a */
[----:B--2---:R-:W2:Y:S01]  /*0330*/  LDCU.64 UR12, c[0x0][0x3f0] ;  /* 0x00007e00ff0c77ac */ /* 0x004ea20008000a00 */
[----:B------:R-:W-:Y:S02]  /*0340*/  R2UR UR10, R8 ;  /* 0x00000000080a72ca */ /* 0x000fe400000e0000 */
[----:B------:R-:W-:Y:S02]  /*0350*/  SHF.R.S32.HI R20, RZ, 0x1f, R39 ;  /* 0x0000001fff147819 */ /* 0x000fe40000011427 */
[----:B------:R-:W-:Y:S02]  /*0360*/  SHF.R.S32.HI R23, RZ, 0x1f, R38 ;  /* 0x0000001fff177819 */ /* 0x000fe40000011426 */
[----:B------:R-:W-:-:S02]  /*0370*/  SHF.R.S32.HI R24, RZ, 0x1f, R0 ;  /* 0x0000001fff187819 */ /* 0x000fc40000011400 */
        /* <DEDUP_REMOVED lines=34> */
[----:B-----5:R-:W3:Y:S02]  /*05a0*/  @!P4 LDC.64 R14, c[0x0][0x390] ;  /* 0x0000e400ff0ecb82 */ /* 0x020ee40000000a00 */
[----:B------:R-:W-:-:S05]  /*05b0*/  VOTEU.ANY UP0, P1 ;  /* 0x0000000000ff7886 */ /* 0x000fca0000800100 */
[----:B------:R-:W-:Y:S01]  /*05c0*/  @UP0 UIADD3 UR9, UPT, UPT, UR9, 0x1, URZ ;  /* 0x0000000109090890 */ /* 0x000fe2000fffe0ff */
[----:B------:R-:W4:Y:S01]  /*05d0*/  @!P5 LDC.64 R18, c[0x0][0x3e0] ;  /* 0x0000f800ff12db82 */ /* 0x000f220000000a00 */
[----:B------:R-:W-:Y:S02]  /*05e0*/  UISETP.NE.AND UP0, UPT, UR5, URZ, UPT ;  /* 0x000000ff0500728c */ /* 0x000fe4000bf05270 */
        /* <DEDUP_REMOVED lines=8> */
[----:B----4-:R-:W-:Y:S01]  /*0670*/  @!P5 IMAD R20, R20, R18, RZ ;  /* 0x000000121414d224 */ /* 0x010fe200078e02ff */
[----:B--2---:R-:W-:-:S04]  /*0680*/  UIMAD UR5, UR5, UR12, URZ ;  /* 0x0000000c050572a4 */ /* 0x004fc8000f8e02ff */
[----:B------:R-:W-:Y:S01]  /*0690*/  IADD3 R6, P1, PT, R6, UR8, RZ ;  /* 0x0000000806067c10 */ /* 0x000fe2000ff3e0ff */
[----:B------:R-:W-:Y:S01]  /*06a0*/  UIMAD UR5, UR9, UR13, UR5 ;  /* 0x0000000d090572a4 */ /* 0x000fe2000f8e0205 */
[----:B------:R-:W-:Y:S01]  /*06b0*/  MOV R3, UR8 ;  /* 0x0000000800037c02 */ /* 0x000fe20008000f00 */
[----:B-----5:R-:W-:-:S03]  /*06c0*/  @!P2 IMAD R23, R23, R12, RZ ;  /* 0x0000000c1717a224 */ /* 0x020fc600078e02ff */
[----:B------:R-:W-:Y:S02]  /*06d0*/  LEA.HI.X.SX32 R7, R3, RZ, 0x1, P1 ;  /* 0x000000ff03077211 */ /* 0x000fe400008f0eff */
[----:B------:R-:W-:Y:S02]  /*06e0*/  MOV R3, UR12 ;  /* 0x0000000c00037c02 */ /* 0x000fe40008000f00 */
[----:B------:R-:W-:-:S03]  /*06f0*/  ISETP.GE.U32.AND P1, PT, R0, UR10, PT ;  /* 0x0000000a00007c0c */ /* 0x000fc6000bf26070 */
[----:B------:R-:W-:Y:S01]  /*0700*/  IMAD.WIDE.U32 R6, R3, UR9, R6 ;  /* 0x0000000903067c25 */ /* 0x000fe2000f8e0006 */
[----:B------:R-:W-:-:S03]  /*0710*/  ISETP.GE.AND.EX P1, PT, R24, UR11, PT, P1 ;  /* 0x0000000b18007c0c */ /* 0x000fc6000bf26310 */
[----:B-1----:R-:W-:Y:S01]  /*0720*/  @!P4 IMAD R3, R9, R16, RZ ;  /* 0x000000100903c224 */ /* 0x002fe200078e02ff */
[----:B------:R-:W-:Y:S02]  /*0730*/  IADD3 R9, PT, PT, R7, UR5, RZ ;  /* 0x0000000507097c10 */ /* 0x000fe4000fffe0ff */
[----:B------:R-:W-:Y:S01]  /*0740*/  @!P4 MOV R8, R6 ;  /* 0x000000060008c202 */ /* 0x000fe20000000f00 */
[----:B------:R-:W-:-:S04]  /*0750*/  @!P4 IMAD R3, R42, R17, R3 ;  /* 0x000000112a03c224 */ /* 0x000fc800078e0203 */
[----:B------:R-:W-:Y:S02]  /*0760*/  @!P4 IMAD.WIDE.U32 R16, R42, R16, R8 ;  /* 0x000000102a10c225 */ /* 0x000fe400078e0008 */
[----:B------:R-:W1:Y:S03]  /*0770*/  @!P1 LDC.64 R10, c[0x0][0x3e0] ;  /* 0x0000f800ff0a9b82 */ /* 0x000e660000000a00 */
[----:B------:R-:W-:Y:S02]  /*0780*/  @!P4 IADD3 R3, PT, PT, R17, R3, RZ ;  /* 0x000000031103c210 */ /* 0x000fe40007ffe0ff */
[C---:B---3--:R-:W-:Y:S02]  /*0790*/  @!P4 LEA R14, P3, R16.reuse, R14, 0x1 ;  /* 0x0000000e100ec211 */ /* 0x048fe400078608ff */
[----:B------:R-:W-:Y:S02]  /*07a0*/  @!P5 MOV R17, R9 ;  /* 0x000000090011d202 */ /* 0x000fe40000000f00 */
[----:B------:R-:W-:Y:S01]  /*07b0*/  @!P4 LEA.HI.X R15, R16, R15, R3, 0x1, P3 ;  /* 0x0000000f100fc211 */ /* 0x000fe200018f0c03 */
[----:B------:R-:W-:Y:S01]  /*07c0*/  @!P5 IMAD R3, R39, R19, R20 ;  /* 0x000000132703d224 */ /* 0x000fe200078e0214 */
[----:B------:R-:W-:Y:S01]  /*07d0*/  @!P5 MOV R16, R6 ;  /* 0x000000060010d202 */ /* 0x000fe20000000f00 */
[----:B------:R-:W2:Y:S01]  /*07e0*/  @!P2 LDC.64 R20, c[0x0][0x390] ;  /* 0x0000e400ff14ab82 */ /* 0x000ea20000000a00 */
[----:B------:R-:W-:Y:S01]  /*07f0*/  ISETP.GE.U32.AND P3, PT, R37, UR10, PT ;  /* 0x0000000a25007c0c */ /* 0x000fe2000bf66070 */
[----:B------:R3:W4:Y:S02]  /*0800*/  @!P4 LDG.E R25, desc[UR16][R14.64] ;  /* 0x000000100e19c981 */ /* 0x000724000c1e1900 */
[----:B------:R-:W-:Y:S01]  /*0810*/  @!P5 IMAD.WIDE.U32 R18, R39, R18, R16 ;  /* 0x000000122712d225 */ /* 0x000fe200078e0010 */
[----:B------:R-:W-:-:S03]  /*0820*/  ISETP.GE.AND.EX P3, PT, R22, UR11, PT, P3 ;  /* 0x0000000b16007c0c */ /* 0x000fc6000bf66330 */
[----:B------:R-:W5:Y:S01]  /*0830*/  @!P1 LDC.64 R16, c[0x0][0x390] ;  /* 0x0000e400ff109b82 */ /* 0x000f620000000a00 */
[----:B------:R-:W-:Y:S02]  /*0840*/  @!P5 IADD3 R3, PT, PT, R19, R3, RZ ;  /* 0x000000031303d210 */ /* 0x000fe40007ffe0ff */
[----:B0-----:R-:W-:Y:S02]  /*0850*/  @!P5 LEA R4, P6, R18, R4, 0x1 ;  /* 0x000000041204d211 */ /* 0x001fe400078c08ff */
[----:B---3--:R-:W-:Y:S02]  /*0860*/  @!P2 MOV R14, R6 ;  /* 0x00000006000ea202 */ /* 0x008fe40000000f00 */
[----:B------:R-:W-:Y:S02]  /*0870*/  @!P2 MOV R15, R9 ;  /* 0x00000009000fa202 */ /* 0x000fe40000000f00 */
[----:B------:R-:W-:Y:S01]  /*0880*/  ISETP.GE.U32.AND P4, PT, R36, UR10, PT ;  /* 0x0000000a24007c0c */ /* 0x000fe2000bf86070 */
[----:B------:R-:W-:Y:S01]  /*0890*/  @!P2 IMAD R23, R38, R13, R23 ;  /* 0x0000000d2617a224 */ /* 0x000fe200078e0217 */
[----:B------:R-:W-:Y:S01]  /*08a0*/  @!P5 LEA.HI.X R5, R18, R5, R3, 0x1, P6 ;  /* 0x000000051205d211 */ /* 0x000fe200030f0c03 */
[----:B------:R-:W-:Y:S01]  /*08b0*/  @!P2 IMAD.WIDE.U32 R12, R38, R12, R14 ;  /* 0x0000000c260ca225 */ /* 0x000fe200078e000e */
[----:B------:R-:W-:-:S03]  /*08c0*/  ISETP.GE.AND.EX P4, PT, R45, UR11, PT, P4 ;  /* 0x0000000b2d007c0c */ /* 0x000fc6000bf86340 */
[----:B------:R-:W-:Y:S01]  /*08d0*/  HFMA2 R32, -RZ, RZ, 0, 0 ;  /* 0x00000000ff207431 */ /* 0x000fe200000001ff */
[----:B------:R-:W-:Y:S01]  /*08e0*/  @!P1 MOV R14, R6 ;  /* 0x00000006000e9202 */ /* 0x000fe20000000f00 */
[----:B-1----:R-:W-:Y:S01]  /*08f0*/  @!P1 IMAD R3, R24, R10, RZ ;  /* 0x0000000a18039224 */ /* 0x002fe200078e02ff */
[----:B------:R-:W-:Y:S01]  /*0900*/  @!P1 MOV R15, R9 ;  /* 0x00000009000f9202 */ /* 0x000fe20000000f00 */
[----:B------:R-:W0:Y:S01]  /*0910*/  @!P3 LDC.64 R18, c[0x0][0x3e0] ;  /* 0x0000f800ff12bb82 */ /* 0x000e220000000a00 */
[----:B------:R-:W-:Y:S01]  /*0920*/  @!P2 IADD3 R23, PT, PT, R13, R23, RZ ;  /* 0x000000170d17a210 */ /* 0x000fe20007ffe0ff */
[----:B------:R-:W-:Y:S01]  /*0930*/  @!P1 IMAD R3, R0, R11, R3 ;  /* 0x0000000b00039224 */ /* 0x000fe200078e0203 */
[----:B--2---:R-:W-:Y:S01]  /*0940*/  @!P2 LEA R20, P6, R12, R20, 0x1 ;  /* 0x000000140c14a211 */ /* 0x004fe200078c08ff */
[----:B------:R-:W-:Y:S01]  /*0950*/  @!P1 IMAD.WIDE.U32 R10, R0, R10, R14 ;  /* 0x0000000a000a9225 */ /* 0x000fe200078e000e */
[----:B------:R1:W2:Y:S01]  /*0960*/  @!P5 LDG.E R32, desc[UR16][R4.64] ;  /* 0x000000100420d981 */ /* 0x0002a2000c1e1900 */
[----:B------:R-:W-:-:S02]  /*0970*/  ISETP.GE.U32.AND P5, PT, R35, UR10, PT ;  /* 0x0000000a23007c0c */ /* 0x000fc4000bfa6070 */
[----:B------:R-:W-:Y:S02]  /*0980*/  @!P2 LEA.HI.X R21, R12, R21, R23, 0x1, P6 ;  /* 0x000000150c15a211 */ /* 0x000fe400030f0c17 */
[----:B------:R-:W-:Y:S01]  /*0990*/  @!P1 IADD3 R3, PT, PT, R11, R3, RZ ;  /* 0x000000030b039210 */ /* 0x000fe20007ffe0ff */
[----:B------:R-:W3:Y:S01]  /*09a0*/  @!P4 LDC.64 R12, c[0x0][0x390] ;  /* 0x0000e400ff0ccb82 */ /* 0x000ee20000000a00 */
[----:B-----5:R-:W-:Y:S02]  /*09b0*/  @!P1 LEA R16, P6, R10, R16, 0x1 ;  /* 0x000000100a109211 */ /* 0x020fe400078c08ff */
[----:B------:R-:W-:Y:S02]  /*09c0*/  ISETP.GE.AND.EX P5, PT, R44, UR11, PT, P5 ;  /* 0x0000000b2c007c0c */ /* 0x000fe4000bfa6350 */
[----:B------:R-:W-:-:S03]  /*09d0*/  @!P1 LEA.HI.X R17, R10, R17, R3, 0x1, P6 ;  /* 0x000000110a119211 */ /* 0x000fc600030f0c03 */
[----:B-1----:R-:W1:Y:S01]  /*09e0*/  @!P4 LDC.64 R4, c[0x0][0x3e0] ;  /* 0x0000f800ff04cb82 */ /* 0x002e620000000a00 */
[----:B------:R-:W-:-:S04]  /*09f0*/  ISETP.GE.U32.AND P6, PT, R40, UR10, PT ;  /* 0x0000000a28007c0c */ /* 0x000fc8000bfc6070 */
[----:B------:R-:W-:-:S03]  /*0a00*/  ISETP.GE.AND.EX P6, PT, R43, UR11, PT, P6 ;  /* 0x0000000b2b007c0c */ /* 0x000fc6000bfc6360 */
[----:B------:R-:W5:Y:S01]  /*0a10*/  @!P3 LDC.64 R10, c[0x0][0x390] ;  /* 0x0000e400ff0abb82 */ /* 0x000f620000000a00 */
[----:B------:R-:W-:Y:S01]  /*0a20*/  CS2R R26, SRZ ;  /* 0x00000000001a7805 */ /* 0x000fe2000001ff00 */
[----:B0-----:R-:W-:Y:S01]  /*0a30*/  @!P3 IMAD R24, R22, R18, RZ ;  /* 0x000000121618b224 */ /* 0x001fe200078e02ff */
[----:B------:R-:W-:Y:S02]  /*0a40*/  CS2R R30, SRZ ;  /* 0x00000000001e7805 */ /* 0x000fe4000001ff00 */
[----:B------:R-:W-:Y:S02]  /*0a50*/  @!P3 MOV R22, R6 ;  /* 0x000000060016b202 */ /* 0x000fe40000000f00 */
[----:B------:R-:W-:Y:S01]  /*0a60*/  @!P3 MOV R23, R9 ;  /* 0x000000090017b202 */ /* 0x000fe20000000f00 */
[----:B------:R0:W2:Y:S01]  /*0a70*/  @!P1 LDG.E R26, desc[UR16][R16.64] ;  /* 0x00000010101a9981 */ /* 0x0000a2000c1e1900 */
[----:B------:R-:W3:Y:S01]  /*0a80*/  @!P5 LDC.64 R14, c[0x0][0x3e0] ;  /* 0x0000f800ff0edb82 */ /* 0x000ee20000000a00 */
[----:B------:R-:W-:-:S02]  /*0a90*/  @!P3 IMAD R24, R37, R19, R24 ;  /* 0x000000132518b224 */ /* 0x000fc400078e0218 */
[----:B------:R-:W-:Y:S01]  /*0aa0*/  @!P3 IMAD.WIDE.U32 R18, R37, R18, R22 ;  /* 0x000000122512b225 */ /* 0x000fe200078e0016 */
[----:B------:R1:W2:Y:S01]  /*0ab0*/  @!P2 LDG.E R31, desc[UR16][R20.64] ;  /* 0x00000010141fa981 */ /* 0x0002a2000c1e1900 */
[----:B------:R-:W-:-:S03]  /*0ac0*/  @!P4 MOV R22, R6 ;  /* 0x000000060016c202 */ /* 0x000fc60000000f00 */
[----:B0-----:R-:W0:Y:S01]  /*0ad0*/  @!P6 LDC.64 R16, c[0x0][0x3e0] ;  /* 0x0000f800ff10eb82 */ /* 0x001e220000000a00 */
[----:B------:R-:W-:Y:S01]  /*0ae0*/  @!P4 MOV R23, R9 ;  /* 0x000000090017c202 */ /* 0x000fe20000000f00 */
[----:B-1----:R-:W-:Y:S01]  /*0af0*/  @!P4 IMAD R3, R45, R4, RZ ;  /* 0x000000042d03c224 */ /* 0x002fe200078e02ff */
[----:B------:R-:W-:-:S05]  /*0b00*/  @!P3 IADD3 R24, PT, PT, R19, R24, RZ ;  /* 0x000000181318b210 */ /* 0x000fca0007ffe0ff */
[----:B------:R-:W1:Y:S01]  /*0b10*/  @!P5 LDC.64 R20, c[0x0][0x390] ;  /* 0x0000e400ff14db82 */ /* 0x000e620000000a00 */
[----:B------:R-:W-:Y:S01]  /*0b20*/  @!P4 IMAD R3, R36, R5, R3 ;  /* 0x000000052403c224 */ /* 0x000fe200078e0203 */
[----:B-----5:R-:W-:Y:S01]  /*0b30*/  @!P3 LEA R10, P2, R18, R10, 0x1 ;  /* 0x0000000a120ab211 */ /* 0x020fe200078408ff */
[----:B------:R-:W-:-:S05]  /*0b40*/  @!P4 IMAD.WIDE.U32 R22, R36, R4, R22 ;  /* 0x000000042416c225 */ /* 0x000fca00078e0016 */
[----:B------:R-:W5:Y:S01]  /*0b50*/  @!P6 LDC.64 R4, c[0x0][0x390] ;  /* 0x0000e400ff04eb82 */ /* 0x000f620000000a00 */
[----:B------:R-:W-:Y:S02]  /*0b60*/  @!P3 LEA.HI.X R11, R18, R11, R24, 0x1, P2 ;  /* 0x0000000b120bb211 */ /* 0x000fe400010f0c18 */
[----:B------:R-:W-:Y:S02]  /*0b70*/  @!P4 IADD3 R3, PT, PT, R23, R3, RZ ;  /* 0x000000031703c210 */ /* 0x000fe40007ffe0ff */
[C---:B---3--:R-:W-:Y:S02]  /*0b80*/  @!P4 LEA R12, P2, R22.reuse, R12, 0x1 ;  /* 0x0000000c160cc211 */ /* 0x048fe400078408ff */
[----:B------:R-:W-:Y:S01]  /*0b90*/  CS2R R28, SRZ ;  /* 0x00000000001c7805 */ /* 0x000fe2000001ff00 */
[----:B------:R3:W2:Y:S01]  /*0ba0*/  @!P3 LDG.E R30, desc[UR16][R10.64] ;  /* 0x000000100a1eb981 */ /* 0x0006a2000c1e1900 */
[----:B------:R-:W-:Y:S01]  /*0bb0*/  @!P4 LEA.HI.X R13, R22, R13, R3, 0x1, P2 ;  /* 0x0000000d160dc211 */ /* 0x000fe200010f0c03 */
[----:B------:R-:W-:Y:S01]  /*0bc0*/  @!P5 IMAD R18, R44, R14, RZ ;  /* 0x0000000e2c12d224 */ /* 0x000fe200078e02ff */
[----:B---3--:R-:W-:-:S03]  /*0bd0*/  @!P5 MOV R10, R6 ;  /* 0x00000006000ad202 */ /* 0x008fc60000000f00 */
[----:B------:R3:W2:Y:S01]  /*0be0*/  @!P4 LDG.E R29, desc[UR16][R12.64] ;  /* 0x000000100c1dc981 */ /* 0x0006a2000c1e1900 */
[----:B------:R-:W-:Y:S01]  /*0bf0*/  @!P5 MOV R11, R9 ;  /* 0x00000009000bd202 */ /* 0x000fe20000000f00 */
[----:B------:R-:W-:Y:S02]  /*0c00*/  @!P5 IMAD R15, R35, R15, R18 ;  /* 0x0000000f230fd224 */ /* 0x000fe400078e0212 */
[----:B0-----:R-:W-:Y:S02]  /*0c10*/  @!P6 IMAD R3, R43, R16, RZ ;  /* 0x000000102b03e224 */ /* 0x001fe400078e02ff */
[----:B------:R-:W-:Y:S01]  /*0c20*/  @!P5 IMAD.WIDE.U32 R10, R35, R14, R10 ;  /* 0x0000000e230ad225 */ /* 0x000fe200078e000a */
[----:B---3--:R-:W-:Y:S02]  /*0c30*/  @!P6 MOV R12, R6 ;  /* 0x00000006000ce202 */ /* 0x008fe40000000f00 */
[----:B------:R-:W-:Y:S01]  /*0c40*/  @!P6 MOV R13, R9 ;  /* 0x00000009000de202 */ /* 0x000fe20000000f00 */
[----:B------:R-:W-:Y:S01]  /*0c50*/  @!P6 IMAD R17, R40, R17, R3 ;  /* 0x000000112811e224 */ /* 0x000fe200078e0203 */
[----:B------:R-:W-:-:S02]  /*0c60*/  @!P5 IADD3 R15, PT, PT, R11, R15, RZ ;  /* 0x0000000f0b0fd210 */ /* 0x000fc40007ffe0ff */
[----:B-1----:R-:W-:Y:S01]  /*0c70*/  @!P5 LEA R20, P2, R10, R20, 0x1 ;  /* 0x000000140a14d211 */ /* 0x002fe200078408ff */
[----:B------:R-:W-:-:S03]  /*0c80*/  @!P6 IMAD.WIDE.U32 R12, R40, R16, R12 ;  /* 0x00000010280ce225 */ /* 0x000fc600078e000c */
[----:B------:R-:W-:Y:S02]  /*0c90*/  @!P5 LEA.HI.X R21, R10, R21, R15, 0x1, P2 ;  /* 0x000000150a15d211 */ /* 0x000fe400010f0c0f */
[----:B------:R-:W-:Y:S02]  /*0ca0*/  @!P6 IADD3 R17, PT, PT, R13, R17, RZ ;  /* 0x000000110d11e210 */ /* 0x000fe40007ffe0ff */
[C---:B-----5:R-:W-:Y:S01]  /*0cb0*/  @!P6 LEA R4, P2, R12.reuse, R4, 0x1 ;  /* 0x000000040c04e211 */ /* 0x060fe200078408ff */
[----:B------:R-:W3:Y:S03]  /*0cc0*/  @!P5 LDG.E R28, desc[UR16][R20.64] ;  /* 0x00000010141cd981 */ /* 0x000ee6000c1e1900 */
[----:B------:R-:W-:-:S05]  /*0cd0*/  @!P6 LEA.HI.X R5, R12, R5, R17, 0x1, P2 ;  /* 0x000000050c05e211 */ /* 0x000fca00010f0c11 */
[----:B------:R0:W5:Y:S01]  /*0ce0*/  @!P6 LDG.E R27, desc[UR16][R4.64] ;  /* 0x00000010041be981 */ /* 0x000162000c1e1900 */
[----:B------:R-:W1:Y:S02]  /*0cf0*/  S2R R22, SR_LANEID ;  /* 0x0000000000167919 */ /* 0x000e640000000000 */
[----:B-1----:R-:W-:Y:S01]  /*0d00*/  ISETP.GT.AND P2, PT, R22, 0x1e, PT ;  /* 0x0000001e1600780c */ /* 0x002fe20003f44270 */
[--C-:B----4-:R-:W-:Y:S02]  /*0d10*/  HADD2.F32 R33, -RZ, R25.reuse.H0_H0 ;  /* 0x20000019ff217230 */ /* 0x110fe40000004100 */
[----:B------:R-:W-:-:S05]  /*0d20*/  HADD2.F32 R25, -RZ, R25.H1_H1 ;  /* 0x30000019ff197230 */ /* 0x000fca0000004100 */
[----:B------:R-:W-:Y:S01]  /*0d30*/  FMUL.FTZ R12, R25, R25 ;  /* 0x00000019190c7220 */ /* 0x000fe20000410000 */
[----:B------:R-:W-:-:S03]  /*0d40*/  FADD.FTZ R10, R33, R25 ;  /* 0x00000019210a7221 */ /* 0x000fc60000010000 */
[----:B0-----:R-:W-:Y:S01]  /*0d50*/  FFMA.FTZ R5, R33, R33, R12 ;  /* 0x0000002121057223 */ /* 0x001fe2000001000c */
[--C-:B--2---:R-:W-:Y:S02]  /*0d60*/  HADD2.F32 R24, -RZ, R32.reuse.H1_H1 ;  /* 0x30000020ff187230 */ /* 0x104fe40000004100 */
[----:B------:R-:W-:-:S03]  /*0d70*/  HADD2.F32 R32, -RZ, R32.H0_H0 ;  /* 0x20000020ff207230 */ /* 0x000fc60000004100 */
[----:B------:R-:W-:-:S04]  /*0d80*/  FMUL.FTZ R13, R24, R24 ;  /* 0x00000018180d7220 */ /* 0x000fc80000410000 */
[----:B------:R-:W-:Y:S01]  /*0d90*/  FFMA.FTZ R13, R32, R32, R13 ;  /* 0x00000020200d7223 */ /* 0x000fe2000001000d */
[--C-:B------:R-:W-:Y:S02]  /*0da0*/  HADD2.F32 R34, -RZ, R26.reuse.H0_H0 ;  /* 0x2000001aff227230 */ /* 0x100fe40000004100 */
[----:B------:R-:W-:-:S05]  /*0db0*/  HADD2.F32 R26, -RZ, R26.H1_H1 ;  /* 0x3000001aff1a7230 */ /* 0x000fca0000004100 */
[----:B------:R-:W-:Y:S01]  /*0dc0*/  FMUL.FTZ R11, R26, R26 ;  /* 0x0000001a1a0b7220 */ /* 0x000fe20000410000 */
[----:B------:R-:W-:-:S03]  /*0dd0*/  FADD.FTZ R3, R34, R26 ;  /* 0x0000001a22037221 */ /* 0x000fc60000010000 */
[----:B------:R-:W-:Y:S01]  /*0de0*/  FFMA.FTZ R11, R34, R34, R11 ;  /* 0x00000022220b7223 */ /* 0x000fe2000001000b */
[----:B------:R-:W-:-:S03]  /*0df0*/  FADD.FTZ R3, RZ, R3 ;  /* 0x00000003ff037221 */ /* 0x000fc60000010000 */
[----:B------:R-:W-:Y:S01]  /*0e00*/  FADD.FTZ R4, RZ, R11 ;  /* 0x0000000bff047221 */ /* 0x000fe20000010000 */
[--C-:B------:R-:W-:Y:S02]  /*0e10*/  HADD2.F32 R11, -RZ, R31.reuse.H1_H1 ;  /* 0x3000001fff0b7230 */ /* 0x100fe40000004100 */
[----:B------:R-:W-:Y:S01]  /*0e20*/  FADD.FTZ R3, R3, R10 ;  /* 0x0000000a03037221 */ /* 0x000fe20000010000 */
[----:B------:R-:W-:Y:S01]  /*0e30*/  FADD.FTZ R10, R32, R24 ;  /* 0x00000018200a7221 */ /* 0x000fe20000010000 */
[----:B------:R-:W-:Y:S02]  /*0e40*/  HADD2.F32 R31, -RZ, R31.H0_H0 ;  /* 0x2000001fff1f7230 */ /* 0x000fe40000004100 */
[----:B------:R-:W-:Y:S01]  /*0e50*/  FADD.FTZ R4, R4, R5 ;  /* 0x0000000504047221 */ /* 0x000fe20000010000 */
[----:B------:R-:W-:Y:S01]  /*0e60*/  FMUL.FTZ R12, R11, R11 ;  /* 0x0000000b0b0c7220 */ /* 0x000fe20000410000 */
[----:B------:R-:W-:Y:S02]  /*0e70*/  FADD.FTZ R5, R3, R10 ;  /* 0x0000000a03057221 */ /* 0x000fe40000010000 */
[----:B------:R-:W-:Y:S01]  /*0e80*/  FADD.FTZ R4, R4, R13 ;  /* 0x0000000d04047221 */ /* 0x000fe20000010000 */
[C---:B------:R-:W-:Y:S01]  /*0e90*/  FADD.FTZ R10, R31.reuse, R11 ;  /* 0x0000000b1f0a7221 */ /* 0x040fe20000010000 */
[----:B------:R-:W-:-:S03]  /*0ea0*/  FFMA.FTZ R13, R31, R31, R12 ;  /* 0x0000001f1f0d7223 */ /* 0x000fc6000001000c */
[----:B------:R-:W-:Y:S01]  /*0eb0*/  FADD.FTZ R5, R5, R10 ;  /* 0x0000000a05057221 */ /* 0x000fe20000010000 */
[--C-:B------:R-:W-:Y:S02]  /*0ec0*/  HADD2.F32 R3, -RZ, R30.reuse.H1_H1 ;  /* 0x3000001eff037230 */ /* 0x100fe40000004100 */
[----:B------:R-:W-:Y:S01]  /*0ed0*/  FADD.FTZ R10, R4, R13 ;  /* 0x0000000d040a7221 */ /* 0x000fe20000010000 */
[----:B------:R-:W-:Y:S02]  /*0ee0*/  HADD2.F32 R30, -RZ, R30.H0_H0 ;  /* 0x2000001eff1e7230 */ /* 0x000fe40000004100 */
[----:B------:R-:W-:-:S03]  /*0ef0*/  FMUL.FTZ R13, R3, R3 ;  /* 0x00000003030d7220 */ /* 0x000fc60000410000 */
[C---:B------:R-:W-:Y:S01]  /*0f00*/  FADD.FTZ R12, R30.reuse, R3 ;  /* 0x000000031e0c7221 */ /* 0x040fe20000010000 */
[--C-:B------:R-:W-:Y:S02]  /*0f10*/  HADD2.F32 R4, -RZ, R29.reuse.H1_H1 ;  /* 0x3000001dff047230 */ /* 0x100fe40000004100 */
[----:B------:R-:W-:Y:S01]  /*0f20*/  FFMA.FTZ R13, R30, R30, R13 ;  /* 0x0000001e1e0d7223 */ /* 0x000fe2000001000d */
[----:B------:R-:W-:Y:S02]  /*0f30*/  HADD2.F32 R29, -RZ, R29.H0_H0 ;  /* 0x2000001dff1d7230 */ /* 0x000fe40000004100 */
[----:B------:R-:W-:Y:S01]  /*0f40*/  FMUL.FTZ R14, R4, R4 ;  /* 0x00000004040e7220 */ /* 0x000fe20000410000 */
[----:B------:R-:W-:Y:S01]  /*0f50*/  FADD.FTZ R10, R10, R13 ;  /* 0x0000000d0a0a7221 */ /* 0x000fe20000010000 */
[----:B------:R-:W-:Y:S01]  /*0f60*/  FADD.FTZ R12, R5, R12 ;  /* 0x0000000c050c7221 */ /* 0x000fe20000010000 */
[C---:B------:R-:W-:Y:S01]  /*0f70*/  FADD.FTZ R13, R29.reuse, R4 ;  /* 0x000000041d0d7221 */ /* 0x040fe20000010000 */
[----:B------:R-:W-:-:S03]  /*0f80*/  FFMA.FTZ R15, R29, R29, R14 ;  /* 0x0000001d1d0f7223 */ /* 0x000fc6000001000e */
[----:B------:R-:W-:Y:S01]  /*0f90*/  FADD.FTZ R12, R12, R13 ;  /* 0x0000000d0c0c7221 */ /* 0x000fe20000010000 */
[----:B------:R-:W-:Y:S01]  /*0fa0*/  FADD.FTZ R13, R10, R15 ;  /* 0x0000000f0a0d7221 */ /* 0x000fe20000010000 */
[--C-:B---3--:R-:W-:Y:S02]  /*0fb0*/  HADD2.F32 R5, -RZ, R28.reuse.H1_H1 ;  /* 0x3000001cff057230 */ /* 0x108fe40000004100 */
[----:B------:R-:W-:-:S03]  /*0fc0*/  HADD2.F32 R28, -RZ, R28.H0_H0 ;  /* 0x2000001cff1c7230 */ /* 0x000fc60000004100 */
[----:B------:R-:W-:Y:S01]  /*0fd0*/  FMUL.FTZ R17, R5, R5 ;  /* 0x0000000505117220 */ /* 0x000fe20000410000 */
[--C-:B-----5:R-:W-:Y:S02]  /*0fe0*/  HADD2.F32 R10, -RZ, R27.reuse.H1_H1 ;  /* 0x3000001bff0a7230 */ /* 0x120fe40000004100 */
[C---:B------:R-:W-:Y:S01]  /*0ff0*/  FADD.FTZ R15, R28.reuse, R5 ;  /* 0x000000051c0f7221 */ /* 0x040fe20000010000 */
[----:B------:R-:W-:Y:S02]  /*1000*/  HADD2.F32 R27, -RZ, R27.H0_H0 ;  /* 0x2000001bff1b7230 */ /* 0x000fe40000004100 */
[----:B------:R-:W-:Y:S01]  /*1010*/  FFMA.FTZ R16, R28, R28, R17 ;  /* 0x0000001c1c107223 */ /* 0x000fe20000010011 */
[----:B------:R-:W-:Y:S01]  /*1020*/  FMUL.FTZ R14, R10, R10 ;  /* 0x0000000a0a0e7220 */ /* 0x000fe20000410000 */
[----:B------:R-:W-:Y:S02]  /*1030*/  FADD.FTZ R12, R12, R15 ;  /* 0x0000000f0c0c7221 */ /* 0x000fe40000010000 */
        /* <DEDUP_REMOVED lines=42> */
.L_x_2770:
[----:B------:R-:W-:Y:S05]  /*12e0*/  BSYNC.RECONVERGENT B0 ;  /* 0x0000000000007941 */ /* 0x000fea0003800200 */
.L_x_2769:
        /* <DEDUP_REMOVED lines=56> */
.L_x_2772:
[----:B------:R-:W-:Y:S05]  /*1670*/  BSYNC.RECONVERGENT B0 ;  /* 0x0000000000007941 */ /* 0x000fea0003800200 */
.L_x_2771:
        /* <DEDUP_REMOVED lines=33> */
.L_x_2775:
[----:B------:R-:W2:Y:S04]  /*1890*/  LDG.E.STRONG.GPU R15, desc[UR16][R12.64] ;  /* 0x000000100c0f7981 */ /* 0x000ea8000c1ef900 */
[----:B--2---:R-:W-:Y:S01]  /*18a0*/  CCTL.IVALL ;  /* 0x00000000ff00798f */ /* 0x004fe20002000000 */
[----:B------:R-:W-:Y:S05]  /*18b0*/  YIELD ;  /* 0x0000000000007946 */ /* 0x000fea0003800000 */
[----:B------:R-:W-:-:S13]  /*18c0*/  ISETP.NE.AND P4, PT, R15, R14, PT ;  /* 0x0000000e0f00720c */ /* 0x000fda0003f85270 */
[----:B------:R-:W-:Y:S05]  /*18d0*/  @P4 BRA `(.L_x_2775) ;  /* 0xfffffffc00ec4947 */ /* 0x000fea000383ffff */
.L_x_2774:
        /* <DEDUP_REMOVED lines=15> */
.L_x_2777:
        /* <DEDUP_REMOVED lines=41> */
[----:B------:R-:W-:Y:S02]  /*1c60*/  ISETP.EQ.OR P5, PT, R14, UR15, P3 ;  /* 0x0000000f0e007c0c */ /* 0x000fe40009fa2670 */
[----:B------:R-:W-:Y:S01]  /*1c70*/  MOV R14, UR24 ;  /* 0x00000018000e7c02 */ /* 0x000fe20008000f00 */
        /* <DEDUP_REMOVED lines=23> */
[----:B------:R-:W-:-:S02]  /*1df0*/  MOV R20, UR26 ;  /* 0x0000001a00147c02 */ /* 0x000fc40008000f00 */
[----:B------:R-:W-:Y:S01]  /*1e00*/  MOV R21, UR27 ;  /* 0x0000001b00157c02 */ /* 0x000fe20008000f00 */
[----:B------:R-:W4:Y:S05]  /*1e10*/  @!P6 LDG.E.64 R12, desc[UR16][R12.64] ;  /* 0x000000100c0ce981 */ /* 0x000f2a000c1e1b00 */
[----:B------:R-:W5:Y:S01]  /*1e20*/  @!P2 LDG.E.64 R20, desc[UR16][R20.64] ;  /* 0x000000101414a981 */ /* 0x000f62000c1e1b00 */
[----:B------:R-:W-:Y:S02]  /*1e30*/  UIADD3 UR5, UPT, UPT, UR5, 0x8, URZ ;  /* 0x0000000805057890 */ /* 0x000fe4000fffe0ff */
[----:B------:R-:W-:Y:S02]  /*1e40*/  UIADD3 UR23, UPT, UPT, UR23, 0x8, URZ ;  /* 0x0000000817177890 */ /* 0x000fe4000fffe0ff */
[----:B------:R-:W-:-:S02]  /*1e50*/  ULEA UR9, UR20, UR9, 0x3 ;  /* 0x0000000914097291 */ /* 0x000fc4000f8e18ff */
[----:B------:R-:W-:Y:S02]  /*1e60*/  ULEA UR22, UR20, UR22, 0x3 ;  /* 0x0000001614167291 */ /* 0x000fe4000f8e18ff */
[----:B------:R-:W-:Y:S02]  /*1e70*/  ULEA UR10, UR20, UR10, 0x3 ;  /* 0x0000000a140a7291 */ /* 0x000fe4000f8e18ff */
[----:B------:R-:W-:Y:S02]  /*1e80*/  ULEA UR14, UR20, UR14, 0x3 ;  /* 0x0000000e140e7291 */ /* 0x000fe4000f8e18ff */
[----:B------:R-:W-:Y:S02]  /*1e90*/  ULEA UR11, UR20, UR11, 0x3 ;  /* 0x0000000b140b7291 */ /* 0x000fe4000f8e18ff */
[----:B------:R-:W-:Y:S02]  /*1ea0*/  ULEA UR13, UR20, UR13, 0x3 ;  /* 0x0000000d140d7291 */ /* 0x000fe4000f8e18ff */
[----:B------:R-:W-:-:S02]  /*1eb0*/  ULEA UR12, UR20, UR12, 0x3 ;  /* 0x0000000c140c7291 */ /* 0x000fc4000f8e18ff */
        /* <DEDUP_REMOVED lines=12> */
.L_x_2776:
        /* <DEDUP_REMOVED lines=34> */
[----:B------:R-:W-:Y:S02]  /*21a0*/  MOV R12, UR12 ;  /* 0x0000000c000c7c02 */ /* 0x000fe40008000f00 */
[----:B------:R-:W-:-:S02]  /*21b0*/  MOV R13, UR13 ;  /* 0x0000000d000d7c02 */ /* 0x000fc40008000f00 */
        /* <DEDUP_REMOVED lines=16> */
.L_x_2778:
        /* <DEDUP_REMOVED lines=28> */
.L_x_2779:
        /* <DEDUP_REMOVED lines=13> */
.L_x_2780:
[----:B------:R-:W-:Y:S05]  /*2550*/  BSYNC.RECONVERGENT B0 ;  /* 0x0000000000007941 */ /* 0x000fea0003800200 */
.L_x_2773:
        /* <DEDUP_REMOVED lines=61> */
[----:B------:R-:W-:Y:S01]  /*2930*/  F2FP.F16.F32.PACK_AB R21, R21, R20 ;  /* 0x000000141515723e */ /* 0x000fe200000000ff */
[----:B------:R-:W-:-:S04]  /*2940*/  IMAD.WIDE.U32 R12, R0, UR18, R12 ;  /* 0x00000012000c7c25 */ /* 0x000fc8000f8e000c */
[----:B------:R-:W-:-:S05]  /*2950*/  IMAD R16, R0, UR19, R16 ;  /* 0x0000001300107c24 */ /* 0x000fca000f8e0210 */
[----:B------:R-:W-:Y:S02]  /*2960*/  IADD3 R13, PT, PT, R13, R16, RZ ;  /* 0x000000100d0d7210 */ /* 0x000fe40007ffe0ff */
[----:B-1----:R-:W-:-:S04]  /*2970*/  LEA R16, P2, R12, UR10, 0x1 ;  /* 0x0000000a0c107c11 */ /* 0x002fc8000f8408ff */
[----:B------:R-:W-:-:S05]  /*2980*/  LEA.HI.X R17, R12, UR11, R13, 0x1, P2 ;  /* 0x0000000b0c117c11 */ /* 0x000fca00090f0c0d */
[----:B------:R1:W-:Y:S04]  /*2990*/  STG.E desc[UR16][R16.64], R21 ;  /* 0x0000001510007986 */ /* 0x0003e8000c101910 */
.L_x_2784:
[----:B------:R-:W-:Y:S05]  /*29a0*/  BSYNC.RECONVERGENT B1 ;  /* 0x0000000000017941 */ /* 0x000fea0003800200 */
.L_x_2783:
        /* <DEDUP_REMOVED lines=13> */
[----:B------:R-:W-:Y:S01]  /*2a80*/  F2FP.F16.F32.PACK_AB R21, R21, R20 ;  /* 0x000000141515723e */ /* 0x000fe200000000ff */
[----:B------:R-:W-:-:S04]  /*2a90*/  IMAD.WIDE.U32 R12, R42, UR10, R12 ;  /* 0x0000000a2a0c7c25 */ /* 0x000fc8000f8e000c */
[----:B------:R-:W-:Y:S01]  /*2aa0*/  IMAD R17, R42, UR11, R17 ;  /* 0x0000000b2a117c24 */ /* 0x000fe2000f8e0211 */
[----:B---3--:R-:W-:-:S04]  /*2ab0*/  LEA R16, P2, R12, UR18, 0x1 ;  /* 0x000000120c107c11 */ /* 0x008fc8000f8408ff */
[----:B------:R-:W-:-:S04]  /*2ac0*/  IADD3 R17, PT, PT, R13, R17, RZ ;  /* 0x000000110d117210 */ /* 0x000fc80007ffe0ff */
[----:B------:R-:W-:-:S05]  /*2ad0*/  LEA.HI.X R17, R12, UR19, R17, 0x1, P2 ;  /* 0x000000130c117c11 */ /* 0x000fca00090f0c11 */
[----:B------:R2:W-:Y:S02]  /*2ae0*/  STG.E desc[UR16][R16.64], R21 ;  /* 0x0000001510007986 */ /* 0x0005e4000c101910 */
.L_x_2786:
[----:B------:R-:W-:Y:S05]  /*2af0*/  BSYNC.RECONVERGENT B1 ;  /* 0x0000000000017941 */ /* 0x000fea0003800200 */
.L_x_2785:
        /* <DEDUP_REMOVED lines=23> */
[----:B-----5:R-:W-:Y:S01]  /*2c70*/  FFMA.FTZ R21, R14, R21, R18 ;  /* 0x000000150e157223 */ /* 0x020fe20000010012 */
[----:B0-----:R-:W-:Y:S02]  /*2c80*/  IMAD R20, R17, UR10, RZ ;  /* 0x0000000a11147c24 */ /* 0x001fe4000f8e02ff */
[----:B------:R-:W-:-:S04]  /*2c90*/  IMAD.WIDE.U32 R12, R39, UR10, R12 ;  /* 0x0000000a270c7c25 */ /* 0x000fc8000f8e000c */
[----:B------:R-:W-:Y:S02]  /*2ca0*/  IMAD R17, R39, UR11, R20 ;  /* 0x0000000b27117c24 */ /* 0x000fe4000f8e0214 */
[----:B------:R-:W-:Y:S01]  /*2cb0*/  FFMA.FTZ R20, R15, R16, R19 ;  /* 0x000000100f147223 */ /* 0x000fe20000010013 */
[----:B-1----:R-:W-:Y:S02]  /*2cc0*/  LEA R16, P5, R12, UR18, 0x1 ;  /* 0x000000120c107c11 */ /* 0x002fe4000f8a08ff */
[----:B------:R-:W-:Y:S02]  /*2cd0*/  IADD3 R17, PT, PT, R13, R17, RZ ;  /* 0x000000110d117210 */ /* 0x000fe40007ffe0ff */
[----:B------:R-:W-:Y:S02]  /*2ce0*/  F2FP.F16.F32.PACK_AB R21, R20, R21 ;  /* 0x000000151415723e */ /* 0x000fe400000000ff */
[----:B------:R-:W-:-:S05]  /*2cf0*/  LEA.HI.X R17, R12, UR19, R17, 0x1, P5 ;  /* 0x000000130c117c11 */ /* 0x000fca000a8f0c11 */
[----:B------:R0:W-:Y:S02]  /*2d00*/  STG.E desc[UR16][R16.64], R21 ;  /* 0x0000001510007986 */ /* 0x0001e4000c101910 */
.L_x_2788:
[----:B------:R-:W-:Y:S05]  /*2d10*/  BSYNC.RECONVERGENT B1 ;  /* 0x0000000000017941 */ /* 0x000fea0003800200 */
.L_x_2787:
        /* <DEDUP_REMOVED lines=10> */
[----:B-----5:R-:W-:-:S03]  /*2dc0*/  FFMA.FTZ R11, R14, R31, R18 ;  /* 0x0000001f0e0b7223 */ /* 0x020fc60000010012 */
[----:B------:R-:W-:Y:S01]  /*2dd0*/  FFMA.FTZ R20, R15, R16, R19 ;  /* 0x000000100f147223 */ /* 0x000fe20000010013 */
[----:B-1----:R-:W-:-:S04]  /*2de0*/  IMAD R17, R23, UR10, RZ ;  /* 0x0000000a17117c24 */ /* 0x002fc8000f8e02ff */
[----:B------:R-:W-:Y:S01]  /*2df0*/  F2FP.F16.F32.PACK_AB R11, R20, R11 ;  /* 0x0000000b140b723e */ /* 0x000fe200000000ff */
[----:B------:R-:W-:-:S04]  /*2e00*/  IMAD.WIDE.U32 R12, R38, UR10, R12 ;  /* 0x0000000a260c7c25 */ /* 0x000fc8000f8e000c */
[----:B------:R-:W-:Y:S01]  /*2e10*/  IMAD R17, R38, UR11, R17 ;  /* 0x0000000b26117c24 */ /* 0x000fe2000f8e0211 */
[----:B--2---:R-:W-:-:S04]  /*2e20*/  LEA R16, P1, R12, UR18, 0x1 ;  /* 0x000000120c107c11 */ /* 0x004fc8000f8208ff */
[----:B------:R-:W-:-:S04]  /*2e30*/  IADD3 R17, PT, PT, R13, R17, RZ ;  /* 0x000000110d117210 */ /* 0x000fc80007ffe0ff */
[----:B------:R-:W-:-:S05]  /*2e40*/  LEA.HI.X R17, R12, UR19, R17, 0x1, P1 ;  /* 0x000000130c117c11 */ /* 0x000fca00088f0c11 */
[----:B------:R1:W-:Y:S02]  /*2e50*/  STG.E desc[UR16][R16.64], R11 ;  /* 0x0000000b10007986 */ /* 0x0003e4000c101910 */
.L_x_2790:
[----:B------:R-:W-:Y:S05]  /*2e60*/  BSYNC.RECONVERGENT B1 ;  /* 0x0000000000017941 */ /* 0x000fea0003800200 */
.L_x_2789:
[----:B------:R-:W-:Y:S04]  /*2e70*/  BSSY.RECONVERGENT B1, `(.L_x_2791) ;  /* 0x0000014000017945 */ /* 0x000fe80003800200 */
[----:B------:R-:W-:Y:S05]  /*2e80*/  @P6 BRA `(.L_x_2792) ;  /* 0x0000000000486947 */ /* 0x000fea0003800000 */
[----:B------:R-:W2:Y:S01]  /*2e90*/  LDCU.64 UR10, c[0x0][0x3e0] ;  /* 0x00007c00ff0a77ac */ /* 0x000ea20008000a00 */
[----:B-1----:R-:W-:Y:S01]  /*2ea0*/  FADD.FTZ R11, R3, -UR5 ;  /* 0x80000005030b7e21 */ /* 0x002fe20008010000 */
[----:B------:R-:W-:Y:S01]  /*2eb0*/  MOV R12, R6 ;  /* 0x00000006000c7202 */ /* 0x000fe20000000f00 */
[----:B------:R-:W-:Y:S01]  /*2ec0*/  FADD.FTZ R30, R30, -UR5 ;  /* 0x800000051e1e7e21 */ /* 0x000fe20008010000 */
[----:B------:R-:W1:Y:S01]  /*2ed0*/  LDCU.64 UR18, c[0x0][0x380] ;  /* 0x00007000ff1277ac */ /* 0x000e620008000a00 */
[----:B------:R-:W-:Y:S01]  /*2ee0*/  MOV R13, R9 ;  /* 0x00000009000d7202 */ /* 0x000fe20000000f00 */
[----:B0-----:R-:W-:Y:S01]  /*2ef0*/  FMUL.FTZ R16, R11, UR8 ;  /* 0x000000080b107c20 */ /* 0x001fe20008410000 */
[----:B------:R-:W-:-:S04]  /*2f00*/  FMUL.FTZ R3, R30, UR8 ;  /* 0x000000081e037c20 */ /* 0x000fc80008410000 */
[----:B-----5:R-:W-:Y:S01]  /*2f10*/  FFMA.FTZ R3, R14, R3, R18 ;  /* 0x000000030e037223 */ /* 0x020fe20000010012 */
[----:B--2---:R-:W-:Y:S02]  /*2f20*/  IMAD R20, R22, UR10, RZ ;  /* 0x0000000a16147c24 */ /* 0x004fe4000f8e02ff */
        /* <DEDUP_REMOVED lines=8> */
.L_x_2792:
[----:B------:R-:W-:Y:S05]  /*2fb0*/  BSYNC.RECONVERGENT B1 ;  /* 0x0000000000017941 */ /* 0x000fea0003800200 */
.L_x_2791:
[----:B------:R-:W-:Y:S04]  /*2fc0*/  BSSY.RECONVERGENT B1, `(.L_x_2793) ;  /* 0x0000014000017945 */ /* 0x000fe80003800200 */
[----:B------:R-:W-:Y:S05]  /*2fd0*/  @P2 BRA `(.L_x_2794) ;  /* 0x0000000000482947 */ /* 0x000fea0003800000 */
[----:B------:R-:W2:Y:S01]  /*2fe0*/  LDCU.64 UR10, c[0x0][0x3e0] ;  /* 0x00007c00ff0a77ac */ /* 0x000ea20008000a00 */
[----:B------:R-:W-:Y:S01]  /*2ff0*/  MOV R12, R6 ;  /* 0x00000006000c7202 */ /* 0x000fe20000000f00 */
[----:B------:R-:W-:Y:S01]  /*3000*/  FADD.FTZ R29, R29, -UR5 ;  /* 0x800000051d1d7e21 */ /* 0x000fe20008010000 */
[----:B------:R-:W-:Y:S01]  /*3010*/  MOV R13, R9 ;  /* 0x00000009000d7202 */ /* 0x000fe20000000f00 */
[----:B------:R-:W0:Y:S01]  /*3020*/  LDCU.64 UR18, c[0x0][0x380] ;  /* 0x00007000ff1277ac */ /* 0x000e220008000a00 */
[----:B------:R-:W-:Y:S01]  /*3030*/  FADD.FTZ R4, R4, -UR5 ;  /* 0x8000000504047e21 */ /* 0x000fe20008010000 */
[----:B------:R-:W-:-:S03]  /*3040*/  FMUL.FTZ R29, R29, UR8 ;  /* 0x000000081d1d7c20 */ /* 0x000fc60008410000 */
[----:B------:R-:W-:-:S04]  /*3050*/  FMUL.FTZ R4, R4, UR8 ;  /* 0x0000000804047c20 */ /* 0x000fc80008410000 */
[----:B-----5:R-:W-:Y:S01]  /*3060*/  FFMA.FTZ R4, R15, R4, R19 ;  /* 0x000000040f047223 */ /* 0x020fe20000010013 */
[----:B--2---:R-:W-:Y:S02]  /*3070*/  IMAD R3, R45, UR10, RZ ;  /* 0x0000000a2d037c24 */ /* 0x004fe4000f8e02ff */
[----:B------:R-:W-:-:S04]  /*3080*/  IMAD.WIDE.U32 R12, R36, UR10, R12 ;  /* 0x0000000a240c7c25 */ /* 0x000fc8000f8e000c */
[----:B-1----:R-:W-:Y:S02]  /*3090*/  IMAD R11, R36, UR11, R3 ;  /* 0x0000000b240b7c24 */ /* 0x002fe4000f8e0203 */
[----:B------:R-:W-:Y:S01]  /*30a0*/  FFMA.FTZ R3, R14, R29, R18 ;  /* 0x0000001d0e037223 */ /* 0x000fe20000010012 */
[----:B0-----:R-:W-:Y:S02]  /*30b0*/  LEA R16, P1, R12, UR18, 0x1 ;  /* 0x000000120c107c11 */ /* 0x001fe4000f8208ff */
[----:B------:R-:W-:Y:S02]  /*30c0*/  IADD3 R11, PT, PT, R13, R11, RZ ;  /* 0x0000000b0d0b7210 */ /* 0x000fe40007ffe0ff */
[----:B------:R-:W-:Y:S02]  /*30d0*/  F2FP.F16.F32.PACK_AB R3, R4, R3 ;  /* 0x000000030403723e */ /* 0x000fe400000000ff */
[----:B------:R-:W-:-:S05]  /*30e0*/  LEA.HI.X R17, R12, UR19, R11, 0x1, P1 ;  /* 0x000000130c117c11 */ /* 0x000fca00088f0c0b */
[----:B------:R3:W-:Y:S02]  /*30f0*/  STG.E desc[UR16][R16.64], R3 ;  /* 0x0000000310007986 */ /* 0x0007e4000c101910 */
.L_x_2794:
[----:B------:R-:W-:Y:S05]  /*3100*/  BSYNC.RECONVERGENT B1 ;  /* 0x0000000000017941 */ /* 0x000fea0003800200 */
.L_x_2793:
[----:B------:R-:W-:Y:S04]  /*3110*/  BSSY.RECONVERGENT B1, `(.L_x_2795) ;  /* 0x0000014000017945 */ /* 0x000fe80003800200 */
[----:B------:R-:W-:Y:S05]  /*3120*/  @P3 BRA `(.L_x_2796) ;  /* 0x0000000000483947 */ /* 0x000fea0003800000 */
[----:B------:R-:W0:Y:S01]  /*3130*/  LDCU.64 UR10, c[0x0][0x3e0] ;  /* 0x00007c00ff0a77ac */ /* 0x000e220008000a00 */
[----:B-1----:R-:W-:Y:S01]  /*3140*/  FADD.FTZ R11, R5, -UR5 ;  /* 0x80000005050b7e21 */ /* 0x002fe20008010000 */
[----:B------:R-:W-:Y:S01]  /*3150*/  MOV R4, R6 ;  /* 0x0000000600047202 */ /* 0x000fe20000000f00 */
[----:B------:R-:W-:Y:S01]  /*3160*/  FADD.FTZ R28, R28, -UR5 ;  /* 0x800000051c1c7e21 */ /* 0x000fe20008010000 */
[----:B------:R-:W1:Y:S01]  /*3170*/  LDCU.64 UR18, c[0x0][0x380] ;  /* 0x00007000ff1277ac */ /* 0x000e620008000a00 */
[----:B------:R-:W-:Y:S01]  /*3180*/  MOV R5, R9 ;  /* 0x0000000900057202 */ /* 0x000fe20000000f00 */
[----:B------:R-:W-:Y:S01]  /*3190*/  FMUL.FTZ R12, R11, UR8 ;  /* 0x000000080b0c7c20 */ /* 0x000fe20008410000 */
[----:B--23--:R-:W-:-:S04]  /*31a0*/  FMUL.FTZ R3, R28, UR8 ;  /* 0x000000081c037c20 */ /* 0x00cfc80008410000 */
        /* <DEDUP_REMOVED lines=10> */
.L_x_2796:
[----:B------:R-:W-:Y:S05]  /*3250*/  BSYNC.RECONVERGENT B1 ;  /* 0x0000000000017941 */ /* 0x000fea0003800200 */
.L_x_2795:
[----:B------:R-:W-:Y:S05]  /*3260*/  @P4 BRA `(.L_x_2797) ;  /* 0x0000001000744947 */ /* 0x000fea0003800000 */
[----:B------:R-:W2:Y:S01]  /*3270*/  LDCU.64 UR10, c[0x0][0x3e0] ;  /* 0x00007c00ff0a77ac */ /* 0x000ea20008000a00 */
[----:B------:R-:W-:Y:S01]  /*3280*/  MOV R7, R9 ;  /* 0x0000000900077202 */ /* 0x000fe20000000f00 */
[----:B------:R-:W-:Y:S01]  /*3290*/  FADD.FTZ R27, R27, -UR5 ;  /* 0x800000051b1b7e21 */ /* 0x000fe20008010000 */
[----:B------:R-:W-:Y:S01]  /*32a0*/  FADD.FTZ R10, R10, -UR5 ;  /* 0x800000050a0a7e21 */ /* 0x000fe20008010000 */
[----:B------:R-:W0:Y:S02]  /*32b0*/  LDCU.64 UR12, c[0x0][0x380] ;  /* 0x00007000ff0c77ac */ /* 0x000e240008000a00 */
[----:B------:R-:W-:Y:S01]  /*32c0*/  FMUL.FTZ R27, R27, UR8 ;  /* 0x000000081b1b7c20 */ /* 0x000fe20008410000 */
[----:B------:R-:W-:-:S04]  /*32d0*/  FMUL.FTZ R10, R10, UR8 ;  /* 0x000000080a0a7c20 */ /* 0x000fc80008410000 */
[----:B-----5:R-:W-:Y:S01]  /*32e0*/  FFMA.FTZ R10, R15, R10, R19 ;  /* 0x0000000a0f0a7223 */ /* 0x020fe20000010013 */
[----:B--234-:R-:W-:Y:S02]  /*32f0*/  IMAD R3, R43, UR10, RZ ;  /* 0x0000000a2b037c24 */ /* 0x01cfe4000f8e02ff */
[----:B------:R-:W-:-:S04]  /*3300*/  IMAD.WIDE.U32 R6, R40, UR10, R6 ;  /* 0x0000000a28067c25 */ /* 0x000fc8000f8e0006 */
[----:B------:R-:W-:Y:S02]  /*3310*/  IMAD R5, R40, UR11, R3 ;  /* 0x0000000b28057c24 */ /* 0x000fe4000f8e0203 */
[----:B------:R-:W-:Y:S01]  /*3320*/  FFMA.FTZ R3, R14, R27, R18 ;  /* 0x0000001b0e037223 */ /* 0x000fe20000010012 */
[----:B0-----:R-:W-:Y:S02]  /*3330*/  LEA R4, P1, R6, UR12, 0x1 ;  /* 0x0000000c06047c11 */ /* 0x001fe4000f8208ff */
[----:B------:R-:W-:Y:S02]  /*3340*/  IADD3 R5, PT, PT, R7, R5, RZ ;  /* 0x0000000507057210 */ /* 0x000fe40007ffe0ff */
[----:B------:R-:W-:Y:S02]  /*3350*/  F2FP.F16.F32.PACK_AB R3, R10, R3 ;  /* 0x000000030a03723e */ /* 0x000fe400000000ff */
[----:B------:R-:W-:-:S05]  /*3360*/  LEA.HI.X R5, R6, UR13, R5, 0x1, P1 ;  /* 0x0000000d06057c11 */ /* 0x000fca00088f0c05 */
[----:B------:R0:W-:Y:S01]  /*3370*/  STG.E desc[UR16][R4.64], R3 ;  /* 0x0000000304007986 */ /* 0x0001e2000c101910 */
[----:B------:R-:W-:Y:S05]  /*3380*/  BRA `(.L_x_2797) ;  /* 0x00000010002c7947 */ /* 0x000fea0003800000 */
.L_x_2782:
        /* <DEDUP_REMOVED lines=34> */
[----:B------:R-:W-:Y:S02]  /*35b0*/  F2FP.F16.F32.PACK_AB R21, R21, R20 ;  /* 0x000000141515723e */ /* 0x000fe400000000ff */
[----:B------:R-:W-:-:S05]  /*35c0*/  LEA.HI.X R17, R12, UR13, R22, 0x1, P1 ;  /* 0x0000000d0c117c11 */ /* 0x000fca00088f0c16 */
[----:B------:R1:W-:Y:S04]  /*35d0*/  STG.E desc[UR16][R16.64], R21 ;  /* 0x0000001510007986 */ /* 0x0003e8000c101910 */
.L_x_2799:
[----:B------:R-:W-:Y:S05]  /*35e0*/  BSYNC.RECONVERGENT B1 ;  /* 0x0000000000017941 */ /* 0x000fea0003800200 */
.L_x_2798:
        /* <DEDUP_REMOVED lines=27> */
[----:B---3--:R-:W-:-:S04]  /*37a0*/  LEA R16, P1, R12, UR12, 0x1 ;  /* 0x0000000c0c107c11 */ /* 0x008fc8000f8208ff */
[----:B------:R-:W-:Y:S02]  /*37b0*/  LEA.HI.X R17, R12, UR13, R22, 0x1, P1 ;  /* 0x0000000d0c117c11 */ /* 0x000fe400088f0c16 */
[----:B------:R-:W-:-:S05]  /*37c0*/  F2FP.F16.F32.PACK_AB R21, R20, R21 ;  /* 0x000000151415723e */ /* 0x000fca00000000ff */
[----:B------:R2:W-:Y:S02]  /*37d0*/  STG.E desc[UR16][R16.64], R21 ;  /* 0x0000001510007986 */ /* 0x0005e4000c101910 */
.L_x_2801:
[----:B------:R-:W-:Y:S05]  /*37e0*/  BSYNC.RECONVERGENT B1 ;  /* 0x0000000000017941 */ /* 0x000fea0003800200 */
.L_x_2800:
        /* <DEDUP_REMOVED lines=29> */
[C---:B------:R-:W-:Y:S02]  /*39c0*/  IMAD R22, R39.reuse, UR11, R22 ;  /* 0x0000000b27167c24 */ /* 0x040fe4000f8e0216 */
        /* <DEDUP_REMOVED lines=11> */
[----:B------:R-:W-:-:S05]  /*3a80*/  F2FP.F16.F32.PACK_AB R21, R20, R21 ;  /* 0x000000151415723e */ /* 0x000fca00000000ff */
[----:B------:R3:W-:Y:S02]  /*3a90*/  STG.E desc[UR16][R16.64], R21 ;  /* 0x0000001510007986 */ /* 0x0007e4000c101910 */
.L_x_2803:
[----:B------:R-:W-:Y:S05]  /*3aa0*/  BSYNC.RECONVERGENT B1 ;  /* 0x0000000000017941 */ /* 0x000fea0003800200 */
.L_x_2802:
        /* <DEDUP_REMOVED lines=28> */
[----:B------:R-:W-:-:S05]  /*3c70*/  F2FP.F16.F32.PACK_AB R21, R20, R21 ;  /* 0x000000151415723e */ /* 0x000fca00000000ff */
[----:B------:R4:W-:Y:S02]  /*3c80*/  STG.E desc[UR16][R16.64], R21 ;  /* 0x0000001510007986 */ /* 0x0009e4000c101910 */
.L_x_2805:
[----:B------:R-:W-:Y:S05]  /*3c90*/  BSYNC.RECONVERGENT B1 ;  /* 0x0000000000017941 */ /* 0x000fea0003800200 */
.L_x_2804:
        /* <DEDUP_REMOVED lines=28> */
[----:B------:R-:W-:-:S05]  /*3e60*/  F2FP.F16.F32.PACK_AB R11, R22, R11 ;  /* 0x0000000b160b723e */ /* 0x000fca00000000ff */
[----:B------:R0:W-:Y:S02]  /*3e70*/  STG.E desc[UR16][R16.64], R11 ;  /* 0x0000000b10007986 */ /* 0x0001e4000c101910 */
.L_x_2807:
[----:B------:R-:W-:Y:S05]  /*3e80*/  BSYNC.RECONVERGENT B1 ;  /* 0x0000000000017941 */ /* 0x000fea0003800200 */
.L_x_2806:
        /* <DEDUP_REMOVED lines=18> */
[----:B------:R-:W-:Y:S02]  /*3fb0*/  IMAD R23, R36, UR11, R23 ;  /* 0x0000000b24177c24 */ /* 0x000fe4000f8e0217 */
[----:B--234-:R-:W-:-:S03]  /*3fc0*/  FADD.FTZ R16, R11, 1 ;  /* 0x3f8000000b107421 */ /* 0x01cfc60000010000 */
[----:B------:R-:W-:Y:S01]  /*3fd0*/  IADD3 R23, PT, PT, R13, R23, RZ ;  /* 0x000000170d177210 */ /* 0x000fe20007ffe0ff */
[----:B0-----:R-:W-:Y:S01]  /*3fe0*/  FADD.FTZ R21, R20, 1 ;  /* 0x3f80000014157421 */ /* 0x001fe20000010000 */
[----:B------:R0:W1:Y:S08]  /*3ff0*/  MUFU.RCP R17, R16 ;  /* 0x0000001000117308 */ /* 0x0000700000001000 */
[----:B------:R-:W2:Y:S01]  /*4000*/  MUFU.RCP R22, R21 ;  /* 0x0000001500167308 */ /* 0x000ea20000001000 */
[----:B0-----:R-:W-:Y:S01]  /*4010*/  LEA R16, P1, R12, UR12, 0x1 ;  /* 0x0000000c0c107c11 */ /* 0x001fe2000f8208ff */
[----:B-1----:R-:W-:-:S03]  /*4020*/  FMUL.FTZ R4, R4, R17 ;  /* 0x0000001104047220 */ /* 0x002fc60000410000 */
[----:B------:R-:W-:Y:S01]  /*4030*/  LEA.HI.X R17, R12, UR13, R23, 0x1, P1 ;  /* 0x0000000d0c117c11 */ /* 0x000fe200088f0c17 */
[----:B--2---:R-:W-:-:S05]  /*4040*/  FMUL.FTZ R3, R3, R22 ;  /* 0x0000001603037220 */ /* 0x004fca0000410000 */
[----:B------:R-:W-:-:S05]  /*4050*/  F2FP.F16.F32.PACK_AB R3, R3, R4 ;  /* 0x000000040303723e */ /* 0x000fca00000000ff */
[----:B------:R0:W-:Y:S02]  /*4060*/  STG.E desc[UR16][R16.64], R3 ;  /* 0x0000000310007986 */ /* 0x0001e4000c101910 */
.L_x_2809:
[----:B------:R-:W-:Y:S05]  /*4070*/  BSYNC.RECONVERGENT B1 ;  /* 0x0000000000017941 */ /* 0x000fea0003800200 */
.L_x_2808:
        /* <DEDUP_REMOVED lines=14> */
[----:B-1----:R-:W-:-:S03]  /*4160*/  IMAD R20, R44, UR10, RZ ;  /* 0x0000000a2c147c24 */ /* 0x002fc6000f8e02ff */
[----:B------:R-:W1:Y:S01]  /*4170*/  MUFU.EX2 R13, R13 ;  /* 0x0000000d000d7308 */ /* 0x000e620000000800 */
[----:B--234-:R-:W-:Y:S02]  /*4180*/  IMAD R17, R35, UR11, R20 ;  /* 0x0000000b23117c24 */ /* 0x01cfe4000f8e0214 */
        /* <DEDUP_REMOVED lines=11> */
[----:B------:R-:W-:-:S05]  /*4240*/  F2FP.F16.F32.PACK_AB R3, R20, R3 ;  /* 0x000000031403723e */ /* 0x000fca00000000ff */
[----:B------:R0:W-:Y:S02]  /*4250*/  STG.E desc[UR16][R12.64], R3 ;  /* 0x000000030c007986 */ /* 0x0001e4000c101910 */
.L_x_2811:
[----:B------:R-:W-:Y:S05]  /*4260*/  BSYNC.RECONVERGENT B1 ;  /* 0x0000000000017941 */ /* 0x000fea0003800200 */
.L_x_2810:
        /* <DEDUP_REMOVED lines=27> */
[----:B------:R-:W-:-:S05]  /*4420*/  F2FP.F16.F32.PACK_AB R3, R8, R3 ;  /* 0x000000030803723e */ /* 0x000fca00000000ff */
[----:B------:R0:W-:Y:S02]  /*4430*/  STG.E desc[UR16][R6.64], R3 ;  /* 0x0000000306007986 */ /* 0x0001e4000c101910 */
.L_x_2797:
[----:B------:R-:W-:Y:S05]  /*4440*/  BSYNC.RECONVERGENT B0 ;  /* 0x0000000000007941 */ /* 0x000fea0003800200 */
.L_x_2781:
        /* <DEDUP_REMOVED lines=8> */
.L_x_2813:
        /* <DEDUP_REMOVED lines=11> */
.L_x_4542:


//--------------------- .text._Z35group_norm_nhwc_fwd_one_pass_kernelI11Fp16IOFp32WLi256ELi80ELi640EEv26Group_norm_nhwc_fwd_params --------------------------
	.section	.text._Z35group_norm_nhwc_fwd_one_pass_kernelI11Fp16IOFp32WLi256ELi80ELi640EEv26Group_norm_nhwc_fwd_params,"ax",@progbits
	.align	128
        .global         _Z35group_norm_nhwc_fwd_one_pass_kernelI11Fp16IOFp32WLi256ELi80ELi640EEv26Group_norm_nhwc_fwd_params
        .type           _Z35group_norm_nhwc_fwd_one_pass_kernelI11Fp16IOFp32WLi256ELi80ELi640EEv26Group_norm_nhwc_fwd_params,@function
        .size           _Z35group_norm_nhwc_fwd_one_pass_kernelI11Fp16IOFp32WLi256ELi80ELi640EEv26Group_norm_nhwc_fwd_params,(.L_x_4543 - _Z35group_norm_nhwc_fwd_one_pass_kernelI11Fp16IOFp32WLi256ELi80ELi640EEv26Group_norm_nhwc_fwd_params)
        .other          _Z35group_norm_nhwc_fwd_one_pass_kernelI11Fp16IOFp32WLi256ELi80ELi640EEv26Group_norm_nhwc_fwd_params,@"STO_CUDA_ENTRY STV_DEFAULT"
_Z35group_norm_nhwc_fwd_one_pass_kernelI11Fp16IOFp32WLi256ELi80ELi640EEv26Group_norm_nhwc_fwd_params:
.text._Z35group_norm_nhwc_fwd_one_pass_kernelI11Fp16IOFp32WLi256ELi80ELi640EEv26Group_norm_nhwc_fwd_params:
        /* <DEDUP_REMOVED lines=43> */
.L_x_2889:
[----:B0-----:R-:W0:Y:S01]  /*02b0*/  LDC R10, c[0x0][0x3f8] ;  /* 0x0000fe00ff0a7b82 */ /* 0x001e220000000800 */
[----:B------:R-:W1:Y:S01]  /*02c0*/  LDCU UR8, c[0x0][0x404] ;  /* 0x00008080ff0877ac */ /* 0x000e620008000800 */
[----:B------:R-:W-:Y:S01]  /*02d0*/  LOP3.LUT R70, R52, 0xffff, RZ, 0xc0, !PT ;  /* 0x0000ffff34467812 */ /* 0x000fe200078ec0ff */
[----:B--2---:R-:W2:Y:S01]  /*02e0*/  LDCU.64 UR4, c[0x0][0x3e8] ;  /* 0x00007d00ff0477ac */ /* 0x004ea20008000a00 */
[----:B-1---5:R-:W-:Y:S01]  /*02f0*/  IMAD R29, R3, UR8, R68 ;  /* 0x00000008031d7c24 */ /* 0x022fe2000f8e0244 */
[----:B------:R-:W1:Y:S01]  /*0300*/  LDCU.64 UR8, c[0x0][0x3f0] ;  /* 0x00007e00ff0877ac */ /* 0x000e620008000a00 */
[----:B0---4-:R-:W-:-:S03]  /*0310*/  IABS R21, R10 ;  /* 0x0000000a00157213 */ /* 0x011fc60000000000 */
[C---:B--2---:R-:W-:Y:S01]  /*0320*/  ISETP.GE.U32.AND P5, PT, R29.reuse, UR4, PT ;  /* 0x000000041d007c0c */ /* 0x044fe2000bfa6070 */
[----:B------:R-:W0:Y:S01]  /*0330*/  I2F.RP R6, R21 ;  /* 0x0000001500067306 */ /* 0x000e220000209400 */
[C---:B---3--:R-:W-:Y:S02]  /*0340*/  IADD3 R33, PT, PT, R29.reuse, 0x10, RZ ;  /* 0x000000101d217810 */ /* 0x048fe40007ffe0ff */
[C---:B------:R-:W-:Y:S02]  /*0350*/  IADD3 R37, PT, PT, R29.reuse, 0x20, RZ ;  /* 0x000000201d257810 */ /* 0x040fe40007ffe0ff */
[----:B------:R-:W-:Y:S02]  /*0360*/  SHF.R.S32.HI R25, RZ, 0x1f, R33 ;  /* 0x0000001fff197819 */ /* 0x000fe40000011421 */
[----:B------:R-:W-:Y:S02]  /*0370*/  SHF.R.S32.HI R35, RZ, 0x1f, R37 ;  /* 0x0000001fff237819 */ /* 0x000fe40000011425 */
[----:B------:R-:W-:-:S02]  /*0380*/  IADD3 R39, PT, PT, R29, 0x40, RZ ;  /* 0x000000401d277810 */ /* 0x000fc40007ffe0ff */
[----:B------:R-:W-:Y:S02]  /*0390*/  IADD3 R14, PT, PT, R29, 0x50, RZ ;  /* 0x000000501d0e7810 */ /* 0x000fe40007ffe0ff */
[----:B------:R-:W-:Y:S01]  /*03a0*/  ISETP.GE.U32.AND P4, PT, R39, UR4, PT ;  /* 0x0000000427007c0c */ /* 0x000fe2000bf86070 */
[----:B0-----:R-:W0:Y:S01]  /*03b0*/  MUFU.RCP R6, R6 ;  /* 0x0000000600067308 */ /* 0x001e220000001000 */
[----:B------:R-:W-:-:S04]  /*03c0*/  SHF.R.S32.HI R41, RZ, 0x1f, R39 ;  /* 0x0000001fff297819 */ /* 0x000fc80000011427 */
[----:B------:R-:W-:Y:S02]  /*03d0*/  ISETP.GE.AND.EX P4, PT, R41, UR5, PT, P4 ;  /* 0x0000000529007c0c */ /* 0x000fe4000bf86340 */
[----:B0-----:R-:W-:-:S04]  /*03e0*/  IADD3 R18, PT, PT, R6, 0xffffffe, RZ ;  /* 0x0ffffffe06127810 */ /* 0x001fc80007ffe0ff */
[----:B------:R0:W2:Y:S02]  /*03f0*/  F2I.FTZ.U32.TRUNC.NTZ R19, R18 ;  /* 0x0000001200137305 */ /* 0x0000a4000021f000 */
[----:B0-----:R-:W-:Y:S02]  /*0400*/  MOV R18, RZ ;  /* 0x000000ff00127202 */ /* 0x001fe40000000f00 */
[----:B--2---:R-:W-:-:S05]  /*0410*/  IADD3 R8, PT, PT, RZ, -R19, RZ ;  /* 0x80000013ff087210 */ /* 0x004fca0007ffe0ff */
[----:B------:R-:W-:Y:S01]  /*0420*/  IMAD R23, R8, R21, RZ ;  /* 0x0000001508177224 */ /* 0x000fe200078e02ff */
[----:B------:R-:W-:-:S03]  /*0430*/  IABS R8, R65 ;  /* 0x0000004100087213 */ /* 0x000fc60000000000 */
[----:B------:R-:W-:Y:S01]  /*0440*/  IMAD.HI.U32 R19, R19, R23, R18 ;  /* 0x0000001713137227 */ /* 0x000fe200078e0012 */
[----:B------:R-:W-:-:S04]  /*0450*/  SHF.R.S32.HI R23, RZ, 0x1f, R29 ;  /* 0x0000001fff177819 */ /* 0x000fc8000001141d */
[----:B------:R-:W-:Y:S01]  /*0460*/  ISETP.GE.AND.EX P5, PT, R23, UR5, PT, P5 ;  /* 0x0000000517007c0c */ /* 0x000fe2000bfa6350 */
[----:B------:R-:W-:-:S05]  /*0470*/  IMAD.HI.U32 R19, R19, R8, RZ ;  /* 0x0000000813137227 */ /* 0x000fca00078e00ff */
[----:B------:R-:W-:-:S05]  /*0480*/  IADD3 R6, PT, PT, -R19, RZ, RZ ;  /* 0x000000ff13067210 */ /* 0x000fca0007ffe1ff */
[C---:B------:R-:W-:Y:S02]  /*0490*/  IMAD R6, R21.reuse, R6, R8 ;  /* 0x0000000615067224 */ /* 0x040fe400078e0208 */
[----:B------:R-:W0:Y:S03]  /*04a0*/  @!P5 LDC.64 R42, c[0x0][0x3e0] ;  /* 0x0000f800ff2adb82 */ /* 0x000e260000000a00 */
[----:B------:R-:W-:-:S05]  /*04b0*/  ISETP.GT.U32.AND P2, PT, R21, R6, PT ;  /* 0x000000061500720c */ /* 0x000fca0003f44070 */
[----:B------:R-:W2:Y:S08]  /*04c0*/  @!P5 LDC.64 R30, c[0x0][0x390] ;  /* 0x0000e400ff1edb82 */ /* 0x000eb00000000a00 */
[----:B------:R-:W-:Y:S02]  /*04d0*/  @!P2 IADD3 R6, PT, PT, R6, -R21, RZ ;  /* 0x800000150606a210 */ /* 0x000fe40007ffe0ff */
[----:B------:R-:W-:-:S02]  /*04e0*/  @!P2 IADD3 R19, PT, PT, R19, 0x1, RZ ;  /* 0x000000011313a810 */ /* 0x000fc40007ffe0ff */
[----:B------:R-:W-:Y:S02]  /*04f0*/  ISETP.GE.U32.AND P1, PT, R6, R21, PT ;  /* 0x000000150600720c */ /* 0x000fe40003f26070 */
[----:B------:R-:W-:Y:S02]  /*0500*/  LOP3.LUT R6, R65, R10, RZ, 0x3c, !PT ;  /* 0x0000000a41067212 */ /* 0x000fe400078e3cff */
[----:B------:R-:W-:Y:S02]  /*0510*/  ISETP.NE.AND P2, PT, R10, RZ, PT ;  /* 0x000000ff0a00720c */ /* 0x000fe40003f45270 */
[----:B------:R-:W-:-:S07]  /*0520*/  ISETP.GE.AND P3, PT, R6, RZ, PT ;  /* 0x000000ff0600720c */ /* 0x000fce0003f66270 */
[----:B------:R-:W-:-:S04]  /*0530*/  @P1 IADD3 R19, PT, PT, R19, 0x1, RZ ;  /* 0x0000000113131810 */ /* 0x000fc80007ffe0ff */
[----:B------:R-:W-:-:S04]  /*0540*/  MOV R21, R19 ;  /* 0x0000001300157202 */ /* 0x000fc80000000f00 */
[----:B------:R-:W-:Y:S02]  /*0550*/  @!P3 IADD3 R21, PT, PT, -R21, RZ, RZ ;  /* 0x000000ff1515b210 */ /* 0x000fe40007ffe1ff */
[----:B------:R-:W-:Y:S02]  /*0560*/  @!P2 LOP3.LUT R21, RZ, R10, RZ, 0x33, !PT ;  /* 0x0000000aff15a212 */ /* 0x000fe400078e33ff */
[----:B------:R-:W-:Y:S02]  /*0570*/  ISETP.GE.U32.AND P2, PT, R33, UR4, PT ;  /* 0x0000000421007c0c */ /* 0x000fe4000bf46070 */
[----:B------:R-:W-:Y:S02]  /*0580*/  IADD3 R6, PT, PT, -R21, RZ, RZ ;  /* 0x000000ff15067210 */ /* 0x000fe40007ffe1ff */
[----:B------:R-:W-:Y:S02]  /*0590*/  ISETP.GE.AND.EX P2, PT, R25, UR5, PT, P2 ;  /* 0x0000000519007c0c */ /* 0x000fe4000bf46320 */
[----:B------:R-:W-:Y:S01]  /*05a0*/  ISETP.GE.U32.AND P3, PT, R37, UR4, PT ;  /* 0x0000000425007c0c */ /* 0x000fe2000bf66070 */
[----:B------:R-:W-:Y:S01]  /*05b0*/  IMAD R67, R10, R6, R65 ;  /* 0x000000060a437224 */ /* 0x000fe200078e0241 */
[----:B------:R-:W-:-:S02]  /*05c0*/  SHF.R.S32.HI R6, RZ, 0x1f, R21 ;  /* 0x0000001fff067819 */ /* 0x000fc40000011415 */
[----:B------:R-:W-:Y:S01]  /*05d0*/  ISETP.GE.AND.EX P3, PT, R35, UR5, PT, P3 ;  /* 0x0000000523007c0c */ /* 0x000fe2000bf66330 */
[----:B------:R-:W-:Y:S02]  /*05e0*/  IMAD R67, R67, 0x50, RZ ;  /* 0x0000005043437824 */ /* 0x000fe400078e02ff */
[----:B-1----:R-:W-:-:S03]  /*05f0*/  IMAD R6, R6, UR8, RZ ;  /* 0x0000000806067c24 */ /* 0x002fc6000f8e02ff */
[----:B------:R-:W-:Y:S01]  /*0600*/  IADD3 R70, P1, PT, R67, R70, RZ ;  /* 0x0000004643467210 */ /* 0x000fe20007f3e0ff */
[----:B------:R-:W1:Y:S01]  /*0610*/  @!P2 LDC.64 R18, c[0x0][0x3e0] ;  /* 0x0000f800ff12ab82 */ /* 0x000e620000000a00 */
[----:B------:R-:W-:Y:S02]  /*0620*/  IMAD R73, R21, UR9, R6 ;  /* 0x0000000915497c24 */ /* 0x000fe4000f8e0206 */
[----:B------:R-:W-:Y:S01]  /*0630*/  LEA.HI.X.SX32 R71, R67, RZ, 0x1, P1 ;  /* 0x000000ff43477211 */ /* 0x000fe200008f0eff */
[----:B0-----:R-:W-:Y:S02]  /*0640*/  @!P5 IMAD R6, R23, R42, RZ ;  /* 0x0000002a1706d224 */ /* 0x001fe400078e02ff */
[----:B------:R-:W-:Y:S02]  /*0650*/  IMAD.WIDE.U32 R70, R21, UR8, R70 ;  /* 0x0000000815467c25 */ /* 0x000fe4000f8e0046 */
[----:B------:R-:W0:Y:S02]  /*0660*/  @!P3 LDC.64 R22, c[0x0][0x3e0] ;  /* 0x0000f800ff16bb82 */ /* 0x000e240000000a00 */
[----:B------:R-:W-:Y:S01]  /*0670*/  @!P5 IMAD R43, R29, R43, R6 ;  /* 0x0000002b1d2bd224 */ /* 0x000fe200078e0206 */
[----:B------:R-:W-:-:S02]  /*0680*/  IADD3 R73, PT, PT, R71, R73, RZ ;  /* 0x0000004947497210 */ /* 0x000fc40007ffe0ff */
[----:B------:R-:W-:-:S03]  /*0690*/  @!P5 MOV R72, R70 ;  /* 0x000000460048d202 */ /* 0x000fc60000000f00 */
[----:B------:R-:W3:Y:S01]  /*06a0*/  @!P2 LDC.64 R26, c[0x0][0x390] ;  /* 0x0000e400ff1aab82 */ /* 0x000ee20000000a00 */
[----:B------:R-:W-:Y:S01]  /*06b0*/  @!P2 MOV R24, R70 ;  /* 0x000000460018a202 */ /* 0x000fe20000000f00 */
[----:B------:R-:W-:-:S04]  /*06c0*/  @!P5 IMAD.WIDE.U32 R20, R29, R42, R72 ;  /* 0x0000002a1d14d225 */ /* 0x000fc800078e0048 */
[----:B-1----:R-:W-:Y:S01]  /*06d0*/  @!P2 IMAD R8, R25, R18, RZ ;  /* 0x000000121908a224 */ /* 0x002fe200078e02ff */
[----:B------:R-:W-:Y:S02]  /*06e0*/  @!P5 IADD3 R6, PT, PT, R21, R43, RZ ;  /* 0x0000002b1506d210 */ /* 0x000fe40007ffe0ff */
[C---:B--2---:R-:W-:Y:S01]  /*06f0*/  @!P5 LEA R30, P1, R20.reuse, R30, 0x1 ;  /* 0x0000001e141ed211 */ /* 0x044fe200078208ff */
[C---:B------:R-:W-:Y:S01]  /*0700*/  @!P2 IMAD R45, R33.reuse, R19, R8 ;  /* 0x00000013212da224 */ /* 0x040fe200078e0208 */
[----:B------:R-:W-:Y:S02]  /*0710*/  @!P2 MOV R25, R73 ;  /* 0x000000490019a202 */ /* 0x000fe40000000f00 */
[----:B------:R-:W-:Y:S02]  /*0720*/  @!P5 LEA.HI.X R31, R20, R31, R6, 0x1, P1 ;  /* 0x0000001f141fd211 */ /* 0x000fe400008f0c06 */
[----:B------:R-:W1:Y:S01]  /*0730*/  @!P3 LDC.64 R20, c[0x0][0x390] ;  /* 0x0000e400ff14bb82 */ /* 0x000e620000000a00 */
[----:B------:R-:W-:Y:S01]  /*0740*/  ISETP.GE.U32.AND P1, PT, R14, UR4, PT ;  /* 0x000000040e007c0c */ /* 0x000fe2000bf26070 */
[----:B------:R-:W-:Y:S01]  /*0750*/  @!P2 IMAD.WIDE.U32 R24, R33, R18, R24 ;  /* 0x000000122118a225 */ /* 0x000fe200078e0018 */
[----:B------:R-:W-:-:S02]  /*0760*/  SHF.R.S32.HI R43, RZ, 0x1f, R14 ;  /* 0x0000001fff2b7819 */ /* 0x000fc4000001140e */
[----:B------:R-:W-:Y:S01]  /*0770*/  @!P3 MOV R34, R70 ;  /* 0x000000460022b202 */ /* 0x000fe20000000f00 */
[----:B0-----:R-:W-:Y:S01]  /*0780*/  @!P3 IMAD R10, R35, R22, RZ ;  /* 0x00000016230ab224 */ /* 0x001fe200078e02ff */
[----:B------:R-:W-:Y:S01]  /*0790*/  ISETP.GE.AND.EX P1, PT, R43, UR5, PT, P1 ;  /* 0x000000052b007c0c */ /* 0x000fe2000bf26310 */
[----:B------:R-:W0:Y:S01]  /*07a0*/  @!P4 LDC.64 R18, c[0x0][0x3e0] ;  /* 0x0000f800ff12cb82 */ /* 0x000e220000000a00 */
[----:B------:R-:W-:Y:S02]  /*07b0*/  @!P3 MOV R35, R73 ;  /* 0x000000490023b202 */ /* 0x000fe40000000f00 */
[----:B------:R-:W-:Y:S02]  /*07c0*/  @!P2 IADD3 R6, PT, PT, R25, R45, RZ ;  /* 0x0000002d1906a210 */ /* 0x000fe40007ffe0ff */
[C---:B---3--:R-:W-:Y:S02]  /*07d0*/  @!P2 LEA R26, P6, R24.reuse, R26, 0x1 ;  /* 0x0000001a181aa211 */ /* 0x048fe400078c08ff */
[----:B------:R-:W-:Y:S01]  /*07e0*/  MOV R8, RZ ;  /* 0x000000ff00087202 */ /* 0x000fe20000000f00 */
[C---:B------:R-:W-:Y:S01]  /*07f0*/  @!P3 IMAD R33, R37.reuse, R23, R10 ;  /* 0x000000172521b224 */ /* 0x040fe200078e020a */
[----:B------:R-:W-:Y:S01]  /*0800*/  @!P2 LEA.HI.X R27, R24, R27, R6, 0x1, P6 ;  /* 0x0000001b181ba211 */ /* 0x000fe200030f0c06 */
[----:B------:R-:W-:Y:S01]  /*0810*/  @!P3 IMAD.WIDE.U32 R34, R37, R22, R34 ;  /* 0x000000162522b225 */ /* 0x000fe200078e0022 */
[C---:B------:R-:W-:Y:S01]  /*0820*/  IADD3 R37, PT, PT, R29.reuse, 0x60, RZ ;  /* 0x000000601d257810 */ /* 0x040fe20007ffe0ff */
[----:B------:R-:W2:Y:S01]  /*0830*/  @!P4 LDC.64 R24, c[0x0][0x390] ;  /* 0x0000e400ff18cb82 */ /* 0x000ea20000000a00 */
[----:B------:R-:W-:Y:S01]  /*0840*/  IADD3 R6, PT, PT, R29, 0xa0, RZ ;  /* 0x000000a01d067810 */ /* 0x000fe20007ffe0ff */
[----:B------:R3:W4:Y:S01]  /*0850*/  @!P5 LDG.E R8, desc[UR6][R30.64] ;  /* 0x000000061e08d981 */ /* 0x000722000c1e1900 */
[----:B------:R-:W-:-:S02]  /*0860*/  MOV R10, RZ ;  /* 0x000000ff000a7202 */ /* 0x000fc40000000f00 */
[----:B------:R-:W-:Y:S02]  /*0870*/  ISETP.GE.U32.AND P5, PT, R37, UR4, PT ;  /* 0x0000000425007c0c */ /* 0x000fe4000bfa6070 */
[----:B------:R-:W-:Y:S01]  /*0880*/  ISETP.GE.U32.AND P6, PT, R6, UR4, PT ;  /* 0x0000000406007c0c */ /* 0x000fe2000bfc6070 */
[----:B------:R-:W5:Y:S01]  /*0890*/  @!P1 LDC.64 R22, c[0x0][0x3e0] ;  /* 0x0000f800ff169b82 */ /* 0x000f620000000a00 */
[----:B------:R-:W-:Y:S01]  /*08a0*/  SHF.R.S32.HI R45, RZ, 0x1f, R37 ;  /* 0x0000001fff2d7819 */ /* 0x000fe20000011425 */
[----:B------:R5:W4:Y:S01]  /*08b0*/  @!P2 LDG.E R10, desc[UR6][R26.64] ;  /* 0x000000061a0aa981 */ /* 0x000b22000c1e1900 */
[----:B------:R-:W-:Y:S02]  /*08c0*/  SHF.R.S32.HI R47, RZ, 0x1f, R6 ;  /* 0x0000001fff2f7819 */ /* 0x000fe40000011406 */
[----:B------:R-:W-:Y:S02]  /*08d0*/  ISETP.GE.AND.EX P5, PT, R45, UR5, PT, P5 ;  /* 0x000000052d007c0c */ /* 0x000fe4000bfa6350 */
[----:B------:R-:W-:Y:S01]  /*08e0*/  ISETP.GE.AND.EX P2, PT, R47, UR5, PT, P6 ;  /* 0x000000052f007c0c */ /* 0x000fe2000bf46360 */
[----:B0-----:R-:W-:Y:S01]  /*08f0*/  @!P4 IMAD R16, R41, R18, RZ ;  /* 0x000000122910c224 */ /* 0x001fe200078e02ff */
[----:B------:R-:W-:Y:S01]  /*0900*/  @!P3 IADD3 R12, PT, PT, R35, R33, RZ ;  /* 0x00000021230cb210 */ /* 0x000fe20007ffe0ff */
[----:B---3--:R-:W0:Y:S01]  /*0910*/  @!P1 LDC.64 R30, c[0x0][0x390] ;  /* 0x0000e400ff1e9b82 */ /* 0x008e220000000a00 */
[----:B-1----:R-:W-:-:S02]  /*0920*/  @!P3 LEA R32, P6, R34, R20, 0x1 ;  /* 0x000000142220b211 */ /* 0x002fc400078c08ff */
[----:B------:R-:W-:Y:S02]  /*0930*/  @!P4 MOV R35, R73 ;  /* 0x000000490023c202 */ /* 0x000fe40000000f00 */
[----:B------:R-:W-:Y:S02]  /*0940*/  @!P3 LEA.HI.X R33, R34, R21, R12, 0x1, P6 ;  /* 0x000000152221b211 */ /* 0x000fe400030f0c0c */
[----:B------:R-:W-:Y:S01]  /*0950*/  @!P4 MOV R34, R70 ;  /* 0x000000460022c202 */ /* 0x000fe20000000f00 */
[C---:B------:R-:W-:Y:S01]  /*0960*/  @!P4 IMAD R41, R39.reuse, R19, R16 ;  /* 0x000000132729c224 */ /* 0x040fe200078e0210 */
[----:B------:R-:W1:Y:S03]  /*0970*/  @!P5 LDC.64 R20, c[0x0][0x3e0] ;  /* 0x0000f800ff14db82 */ /* 0x000e660000000a00 */
[----:B------:R-:W-:Y:S01]  /*0980*/  @!P4 IMAD.WIDE.U32 R34, R39, R18, R34 ;  /* 0x000000122722c225 */ /* 0x000fe200078e0022 */
[----:B------:R-:W-:-:S04]  /*0990*/  MOV R12, RZ ;  /* 0x000000ff000c7202 */ /* 0x000fc80000000f00 */
[----:B------:R-:W-:Y:S01]  /*09a0*/  @!P4 IADD3 R16, PT, PT, R35, R41, RZ ;  /* 0x000000292310c210 */ /* 0x000fe20007ffe0ff */
[----:B------:R-:W3:Y:S01]  /*09b0*/  @!P2 LDC.64 R18, c[0x0][0x3e0] ;  /* 0x0000f800ff12ab82 */ /* 0x000ee20000000a00 */
[C---:B--2---:R-:W-:Y:S01]  /*09c0*/  @!P4 LEA R24, P6, R34.reuse, R24, 0x1 ;  /* 0x000000182218c211 */ /* 0x044fe200078c08ff */
[----:B-----5:R-:W-:Y:S01]  /*09d0*/  @!P1 IMAD R43, R43, R22, RZ ;  /* 0x000000162b2b9224 */ /* 0x020fe200078e02ff */
[----:B------:R-:W-:Y:S01]  /*09e0*/  @!P1 MOV R35, R73 ;  /* 0x0000004900239202 */ /* 0x000fe20000000f00 */
[----:B------:R1:W2:Y:S01]  /*09f0*/  @!P3 LDG.E R12, desc[UR6][R32.64] ;  /* 0x00000006200cb981 */ /* 0x0002a2000c1e1900 */
[----:B------:R-:W-:Y:S02]  /*0a00*/  @!P4 LEA.HI.X R25, R34, R25, R16, 0x1, P6 ;  /* 0x000000192219c211 */ /* 0x000fe400030f0c10 */
[----:B------:R-:W-:Y:S01]  /*0a10*/  @!P1 MOV R34, R70 ;  /* 0x0000004600229202 */ /* 0x000fe20000000f00 */
[----:B------:R-:W5:Y:S01]  /*0a20*/  @!P5 LDC.64 R26, c[0x0][0x390] ;  /* 0x0000e400ff1adb82 */ /* 0x000f620000000a00 */
[----:B------:R-:W-:-:S02]  /*0a30*/  IADD3 R28, PT, PT, R29, 0xd0, RZ ;  /* 0x000000d01d1c7810 */ /* 0x000fc40007ffe0ff */
[----:B------:R-:W-:Y:S01]  /*0a40*/  MOV R16, RZ ;  /* 0x000000ff00107202 */ /* 0x000fe20000000f00 */
[----:B------:R-:W-:Y:S01]  /*0a50*/  @!P1 IMAD R43, R14, R23, R43 ;  /* 0x000000170e2b9224 */ /* 0x000fe200078e022b */
[----:B------:R-:W-:Y:S01]  /*0a60*/  ISETP.GE.U32.AND P3, PT, R28, UR4, PT ;  /* 0x000000041c007c0c */ /* 0x000fe2000bf66070 */
[----:B------:R-:W-:Y:S01]  /*0a70*/  @!P1 IMAD.WIDE.U32 R34, R14, R22, R34 ;  /* 0x000000160e229225 */ /* 0x000fe200078e0022 */
[----:B------:R-:W-:Y:S01]  /*0a80*/  SHF.R.S32.HI R39, RZ, 0x1f, R28 ;  /* 0x0000001fff277819 */ /* 0x000fe2000001141c */
[----:B------:R-:W5:Y:S01]  /*0a90*/  @!P2 LDC.64 R22, c[0x0][0x390] ;  /* 0x0000e400ff16ab82 */ /* 0x000f620000000a00 */
[----:B------:R-:W-:Y:S01]  /*0aa0*/  ISETP.GE.U32.AND P6, PT, R64, UR4, PT ;  /* 0x0000000440007c0c */ /* 0x000fe2000bfc6070 */
[----:B------:R3:W2:Y:S01]  /*0ab0*/  @!P4 LDG.E R16, desc[UR6][R24.64] ;  /* 0x000000061810c981 */ /* 0x0006a2000c1e1900 */
[----:B------:R-:W-:Y:S02]  /*0ac0*/  ISETP.GE.AND.EX P3, PT, R39, UR5, PT, P3 ;  /* 0x0000000527007c0c */ /* 0x000fe4000bf66330 */
[----:B------:R-:W-:-:S02]  /*0ad0*/  ISETP.GE.AND.EX P4, PT, R7, UR5, PT, P6 ;  /* 0x0000000507007c0c */ /* 0x000fc4000bf86360 */
[----:B------:R-:W-:Y:S02]  /*0ae0*/  @!P1 IADD3 R14, PT, PT, R35, R43, RZ ;  /* 0x0000002b230e9210 */ /* 0x000fe40007ffe0ff */
[C---:B0-----:R-:W-:Y:S01]  /*0af0*/  @!P1 LEA R30, P6, R34.reuse, R30, 0x1 ;  /* 0x0000001e221e9211 */ /* 0x041fe200078c08ff */
[----:B-1----:R-:W-:Y:S01]  /*0b00*/  @!P5 IMAD R32, R45, R20, RZ ;  /* 0x000000142d20d224 */ /* 0x002fe200078e02ff */
[----:B------:R-:W-:Y:S02]  /*0b10*/  @!P5 MOV R35, R73 ;  /* 0x000000490023d202 */ /* 0x000fe40000000f00 */
[----:B------:R-:W-:Y:S02]  /*0b20*/  @!P1 LEA.HI.X R31, R34, R31, R14, 0x1, P6 ;  /* 0x0000001f221f9211 */ /* 0x000fe400030f0c0e */
[-C--:B------:R-:W-:Y:S01]  /*0b30*/  @!P5 MOV R34, R70.reuse ;  /* 0x000000460022d202 */ /* 0x080fe20000000f00 */
[----:B------:R-:W-:Y:S01]  /*0b40*/  @!P5 IMAD R43, R37, R21, R32 ;  /* 0x00000015252bd224 */ /* 0x000fe200078e0220 */
[----:B------:R-:W-:Y:S01]  /*0b50*/  @!P2 MOV R32, R70 ;  /* 0x000000460020a202 */ /* 0x000fe20000000f00 */
[----:B---3--:R-:W-:Y:S01]  /*0b60*/  @!P2 IMAD R47, R47, R18, RZ ;  /* 0x000000122f2fa224 */ /* 0x008fe200078e02ff */
[----:B------:R-:W-:Y:S01]  /*0b70*/  @!P2 MOV R33, R73 ;  /* 0x000000490021a202 */ /* 0x000fe20000000f00 */
[----:B------:R-:W-:Y:S01]  /*0b80*/  @!P5 IMAD.WIDE.U32 R34, R37, R20, R34 ;  /* 0x000000142522d225 */ /* 0x000fe200078e0022 */
[----:B------:R-:W0:Y:S01]  /*0b90*/  @!P3 LDC.64 R24, c[0x0][0x3e0] ;  /* 0x0000f800ff18bb82 */ /* 0x000e220000000a00 */
[----:B------:R-:W-:-:S02]  /*0ba0*/  MOV R41, RZ ;  /* 0x000000ff00297202 */ /* 0x000fc40000000f00 */
[C---:B------:R-:W-:Y:S01]  /*0bb0*/  @!P2 IMAD R47, R6.reuse, R19, R47 ;  /* 0x00000013062fa224 */ /* 0x040fe200078e022f */
[----:B------:R-:W-:Y:S01]  /*0bc0*/  @!P5 IADD3 R14, PT, PT, R35, R43, RZ ;  /* 0x0000002b230ed210 */ /* 0x000fe20007ffe0ff */
[----:B------:R-:W-:Y:S01]  /*0bd0*/  @!P2 IMAD.WIDE.U32 R32, R6, R18, R32 ;  /* 0x000000120620a225 */ /* 0x000fe200078e0020 */
[C---:B-----5:R-:W-:Y:S01]  /*0be0*/  @!P5 LEA R26, P6, R34.reuse, R26, 0x1 ;  /* 0x0000001a221ad211 */ /* 0x060fe200078c08ff */
[----:B------:R-:W3:Y:S01]  /*0bf0*/  @!P1 LDG.E R41, desc[UR6][R30.64] ;  /* 0x000000061e299981 */ /* 0x000ee2000c1e1900 */
[----:B------:R-:W1:Y:S01]  /*0c00*/  @!P4 LDC.64 R20, c[0x0][0x3e0] ;  /* 0x0000f800ff14cb82 */ /* 0x000e620000000a00 */
[----:B------:R-:W-:Y:S02]  /*0c10*/  MOV R43, RZ ;  /* 0x000000ff002b7202 */ /* 0x000fe40000000f00 */
[----:B------:R-:W-:Y:S02]  /*0c20*/  @!P5 LEA.HI.X R27, R34, R27, R14, 0x1, P6 ;  /* 0x0000001b221bd211 */ /* 0x000fe400030f0c0e */
[----:B------:R-:W-:-:S02]  /*0c30*/  @!P2 IADD3 R6, PT, PT, R33, R47, RZ ;  /* 0x0000002f2106a210 */ /* 0x000fc40007ffe0ff */
[----:B------:R-:W-:Y:S01]  /*0c40*/  @!P2 LEA R34, P1, R32, R22, 0x1 ;  /* 0x000000162022a211 */ /* 0x000fe200078208ff */
[----:B------:R-:W5:Y:S01]  /*0c50*/  @!P3 LDC.64 R18, c[0x0][0x390] ;  /* 0x0000e400ff12bb82 */ /* 0x000f620000000a00 */
[----:B------:R0:W3:Y:S01]  /*0c60*/  @!P5 LDG.E R43, desc[UR6][R26.64] ;  /* 0x000000061a2bd981 */ /* 0x0000e2000c1e1900 */
[----:B------:R-:W-:Y:S02]  /*0c70*/  ISETP.GE.U32.AND P5, PT, R62, UR4, PT ;  /* 0x000000043e007c0c */ /* 0x000fe4000bfa6070 */
[----:B------:R-:W-:Y:S02]  /*0c80*/  @!P2 LEA.HI.X R35, R32, R23, R6, 0x1, P1 ;  /* 0x000000172023a211 */ /* 0x000fe400008f0c06 */
[----:B------:R-:W-:Y:S02]  /*0c90*/  ISETP.GE.U32.AND P1, PT, R66, UR4, PT ;  /* 0x0000000442007c0c */ /* 0x000fe4000bf26070 */
[----:B------:R-:W5:Y:S01]  /*0ca0*/  @!P4 LDC.64 R22, c[0x0][0x390] ;  /* 0x0000e400ff16cb82 */ /* 0x000f620000000a00 */
[----:B------:R-:W-:-:S02]  /*0cb0*/  ISETP.GE.AND.EX P5, PT, R9, UR5, PT, P5 ;  /* 0x0000000509007c0c */ /* 0x000fc4000bfa6350 */
[----:B------:R-:W-:Y:S01]  /*0cc0*/  ISETP.GE.AND.EX P1, PT, R5, UR5, PT, P1 ;  /* 0x0000000505007c0c */ /* 0x000fe2000bf26310 */
[----:B0-----:R-:W-:Y:S01]  /*0cd0*/  @!P3 IMAD R39, R39, R24, RZ ;  /* 0x000000182727b224 */ /* 0x001fe200078e02ff */
[----:B------:R-:W-:Y:S02]  /*0ce0*/  @!P3 MOV R26, R70 ;  /* 0x00000046001ab202 */ /* 0x000fe40000000f00 */
[----:B------:R-:W-:Y:S01]  /*0cf0*/  @!P3 MOV R27, R73 ;  /* 0x00000049001bb202 */ /* 0x000fe20000000f00 */
[C---:B------:R-:W-:Y:S01]  /*0d00*/  @!P3 IMAD R39, R28.reuse, R25, R39 ;  /* 0x000000191c27b224 */ /* 0x040fe200078e0227 */
[----:B------:R-:W-:Y:S01]  /*0d10*/  MOV R51, RZ ;  /* 0x000000ff00337202 */ /* 0x000fe20000000f00 */
[----:B-1----:R-:W-:Y:S01]  /*0d20*/  @!P4 IMAD R6, R7, R20, RZ ;  /* 0x000000140706c224 */ /* 0x002fe200078e02ff */
[----:B------:R-:W-:Y:S01]  /*0d30*/  @!P4 MOV R30, R70 ;  /* 0x00000046001ec202 */ /* 0x000fe20000000f00 */
[----:B------:R-:W-:Y:S01]  /*0d40*/  @!P3 IMAD.WIDE.U32 R24, R28, R24, R26 ;  /* 0x000000181c18b225 */ /* 0x000fe200078e001a */
[----:B------:R-:W-:Y:S01]  /*0d50*/  @!P4 MOV R31, R73 ;  /* 0x00000049001fc202 */ /* 0x000fe20000000f00 */
[----:B------:R-:W0:Y:S01]  /*0d60*/  @!P5 LDC.64 R32, c[0x0][0x3e0] ;  /* 0x0000f800ff20db82 */ /* 0x000e220000000a00 */
[----:B------:R1:W3:Y:S01]  /*0d70*/  @!P2 LDG.E R51, desc[UR6][R34.64] ;  /* 0x000000062233a981 */ /* 0x0002e2000c1e1900 */
[----:B------:R-:W-:Y:S01]  /*0d80*/  ISETP.GE.U32.AND P6, PT, R60, UR4, PT ;  /* 0x000000043c007c0c */ /* 0x000fe2000bfc6070 */
[C---:B------:R-:W-:Y:S01]  /*0d90*/  @!P4 IMAD R37, R64.reuse, R21, R6 ;  /* 0x000000154025c224 */ /* 0x040fe200078e0206 */
[----:B------:R-:W-:Y:S01]  /*0da0*/  @!P3 IADD3 R6, PT, PT, R25, R39, RZ ;  /* 0x000000271906b210 */ /* 0x000fe20007ffe0ff */
[----:B------:R-:W-:-:S03]  /*0db0*/  @!P4 IMAD.WIDE.U32 R20, R64, R20, R30 ;  /* 0x000000144014c225 */ /* 0x000fc600078e001e */
[----:B------:R-:W1:Y:S01]  /*0dc0*/  @!P1 LDC.64 R26, c[0x0][0x3e0] ;  /* 0x0000f800ff1a9b82 */ /* 0x000e620000000a00 */
[C---:B-----5:R-:W-:Y:S02]  /*0dd0*/  @!P3 LEA R18, P2, R24.reuse, R18, 0x1 ;  /* 0x000000121812b211 */ /* 0x060fe400078408ff */
[----:B------:R-:W-:Y:S02]  /*0de0*/  ISETP.GE.AND.EX P6, PT, R11, UR5, PT, P6 ;  /* 0x000000050b007c0c */ /* 0x000fe4000bfc6360 */
[----:B------:R-:W-:Y:S02]  /*0df0*/  @!P3 LEA.HI.X R19, R24, R19, R6, 0x1, P2 ;  /* 0x000000131813b211 */ /* 0x000fe400010f0c06 */
[----:B------:R-:W-:Y:S01]  /*0e00*/  @!P4 IADD3 R6, PT, PT, R21, R37, RZ ;  /* 0x000000251506c210 */ /* 0x000fe20007ffe0ff */
[----:B------:R-:W5:Y:S01]  /*0e10*/  @!P5 LDC.64 R30, c[0x0][0x390] ;  /* 0x0000e400ff1edb82 */ /* 0x000f620000000a00 */
[----:B------:R-:W-:-:S04]  /*0e20*/  @!P4 LEA R36, P2, R20, R22, 0x1 ;  /* 0x000000161424c211 */ /* 0x000fc800078408ff */
[----:B------:R-:W-:Y:S02]  /*0e30*/  @!P4 LEA.HI.X R37, R20, R23, R6, 0x1, P2 ;  /* 0x000000171425c211 */ /* 0x000fe400010f0c06 */
[----:B------:R-:W-:Y:S01]  /*0e40*/  ISETP.GE.U32.AND P2, PT, R58, UR4, PT ;  /* 0x000000043a007c0c */ /* 0x000fe2000bf46070 */
[----:B------:R-:W5:Y:S03]  /*0e50*/  @!P1 LDC.64 R22, c[0x0][0x390] ;  /* 0x0000e400ff169b82 */ /* 0x000f660000000a00 */
[----:B------:R-:W-:Y:S01]  /*0e60*/  ISETP.GE.AND.EX P2, PT, R13, UR5, PT, P2 ;  /* 0x000000050d007c0c */ /* 0x000fe2000bf46320 */
[----:B0-----:R-:W-:-:S04]  /*0e70*/  @!P5 IMAD R14, R9, R32, RZ ;  /* 0x00000020090ed224 */ /* 0x001fc800078e02ff */
[----:B------:R-:W0:Y:S01]  /*0e80*/  @!P6 LDC.64 R24, c[0x0][0x3e0] ;  /* 0x0000f800ff18eb82 */ /* 0x000e220000000a00 */
[----:B------:R-:W-:Y:S01]  /*0e90*/  @!P5 MOV R20, R70 ;  /* 0x000000460014d202 */ /* 0x000fe20000000f00 */
[----:B-1----:R-:W-:Y:S01]  /*0ea0*/  @!P1 IMAD R6, R5, R26, RZ ;  /* 0x0000001a05069224 */ /* 0x002fe200078e02ff */
[-C--:B------:R-:W-:Y:S02]  /*0eb0*/  @!P5 MOV R21, R73.reuse ;  /* 0x000000490015d202 */ /* 0x080fe40000000f00 */
[----:B------:R-:W-:Y:S02]  /*0ec0*/  @!P1 MOV R34, R70 ;  /* 0x0000004600229202 */ /* 0x000fe40000000f00 */
[----:B------:R-:W-:Y:S01]  /*0ed0*/  @!P1 MOV R35, R73 ;  /* 0x0000004900239202 */ /* 0x000fe20000000f00 */
[C---:B------:R-:W-:Y:S01]  /*0ee0*/  @!P5 IMAD R47, R62.reuse, R33, R14 ;  /* 0x000000213e2fd224 */ /* 0x040fe200078e020e */
[----:B------:R-:W-:Y:S01]  /*0ef0*/  MOV R45, RZ ;  /* 0x000000ff002d7202 */ /* 0x000fe20000000f00 */
[----:B------:R-:W-:-:S02]  /*0f00*/  @!P5 IMAD.WIDE.U32 R32, R62, R32, R20 ;  /* 0x000000203e20d225 */ /* 0x000fc400078e0014 */
[----:B------:R-:W1:Y:S02]  /*0f10*/  @!P2 LDC.64 R20, c[0x0][0x3e0] ;  /* 0x0000f800ff14ab82 */ /* 0x000e640000000a00 */
[C---:B------:R-:W-:Y:S01]  /*0f20*/  @!P1 IMAD R39, R66.reuse, R27, R6 ;  /* 0x0000001b42279224 */ /* 0x040fe200078e0206 */
[----:B------:R0:W3:Y:S01]  /*0f30*/  @!P4 LDG.E R45, desc[UR6][R36.64] ;  /* 0x00000006242dc981 */ /* 0x0000e2000c1e1900 */
[----:B------:R-:W-:-:S04]  /*0f40*/  @!P1 IMAD.WIDE.U32 R34, R66, R26, R34 ;  /* 0x0000001a42229225 */ /* 0x000fc800078e0022 */
[----:B------:R-:W1:Y:S01]  /*0f50*/  @!P6 LDC.64 R26, c[0x0][0x390] ;  /* 0x0000e400ff1aeb82 */ /* 0x000e620000000a00 */
[----:B------:R-:W-:Y:S02]  /*0f60*/  @!P5 IADD3 R6, PT, PT, R33, R47, RZ ;  /* 0x0000002f2106d210 */ /* 0x000fe40007ffe0ff */
[----:B-----5:R-:W-:-:S04]  /*0f70*/  @!P5 LEA R30, P4, R32, R30, 0x1 ;  /* 0x0000001e201ed211 */ /* 0x020fc800078808ff */
[----:B------:R-:W-:Y:S02]  /*0f80*/  @!P5 LEA.HI.X R31, R32, R31, R6, 0x1, P4 ;  /* 0x0000001f201fd211 */ /* 0x000fe400020f0c06 */
[----:B------:R-:W-:Y:S02]  /*0f90*/  @!P1 IADD3 R6, PT, PT, R35, R39, RZ ;  /* 0x0000002723069210 */ /* 0x000fe40007ffe0ff */
[C---:B------:R-:W-:Y:S01]  /*0fa0*/  @!P1 LEA R32, P4, R34.reuse, R22, 0x1 ;  /* 0x0000001622209211 */ /* 0x040fe200078808ff */
[----:B0-----:R-:W-:Y:S01]  /*0fb0*/  @!P6 IMAD R14, R11, R24, RZ ;  /* 0x000000180b0ee224 */ /* 0x001fe200078e02ff */
[----:B------:R-:W-:Y:S02]  /*0fc0*/  @!P6 MOV R35, R73 ;  /* 0x000000490023e202 */ /* 0x000fe40000000f00 */
[----:B------:R-:W-:Y:S02]  /*0fd0*/  @!P1 LEA.HI.X R33, R34, R23, R6, 0x1, P4 ;  /* 0x0000001722219211 */ /* 0x000fe400020f0c06 */
[----:B------:R-:W-:Y:S01]  /*0fe0*/  @!P6 MOV R34, R70 ;  /* 0x000000460022e202 */ /* 0x000fe20000000f00 */
[----:B------:R-:W-:Y:S01]  /*0ff0*/  @!P6 IMAD R37, R60, R25, R14 ;  /* 0x000000193c25e224 */ /* 0x000fe200078e020e */
[----:B------:R-:W-:Y:S01]  /*1000*/  MOV R47, RZ ;  /* 0x000000ff002f7202 */ /* 0x000fe20000000f00 */
[----:B------:R-:W0:Y:S01]  /*1010*/  @!P2 LDC.64 R22, c[0x0][0x390] ;  /* 0x0000e400ff16ab82 */ /* 0x000e220000000a00 */
[----:B------:R-:W-:Y:S01]  /*1020*/  ISETP.GE.U32.AND P4, PT, R56, UR4, PT ;  /* 0x0000000438007c0c */ /* 0x000fe2000bf86070 */
[----:B------:R-:W-:-:S03]  /*1030*/  @!P6 IMAD.WIDE.U32 R24, R60, R24, R34 ;  /* 0x000000183c18e225 */ /* 0x000fc600078e0022 */
[----:B------:R-:W-:Y:S01]  /*1040*/  ISETP.GE.AND.EX P4, PT, R15, UR5, PT, P4 ;  /* 0x000000050f007c0c */ /* 0x000fe2000bf86340 */
[----:B------:R-:W5:Y:S01]  /*1050*/  @!P5 LDG.E R47, desc[UR6][R30.64] ;  /* 0x000000061e2fd981 */ /* 0x000f62000c1e1900 */
[----:B------:R-:W-:Y:S01]  /*1060*/  @!P6 IADD3 R6, PT, PT, R25, R37, RZ ;  /* 0x000000251906e210 */ /* 0x000fe20007ffe0ff */
[----:B-1----:R-:W-:Y:S01]  /*1070*/  @!P2 IMAD R25, R13, R20, RZ ;  /* 0x000000140d19a224 */ /* 0x002fe200078e02ff */
[----:B------:R-:W-:-:S04]  /*1080*/  @!P6 LEA R34, P5, R24, R26, 0x1 ;  /* 0x0000001a1822e211 */ /* 0x000fc800078a08ff */
[----:B------:R-:W-:Y:S01]  /*1090*/  @!P6 LEA.HI.X R35, R24, R27, R6, 0x1, P5 ;  /* 0x0000001b1823e211 */ /* 0x000fe200028f0c06 */
[C---:B------:R-:W-:Y:S01]  /*10a0*/  @!P2 IMAD R27, R58.reuse, R21, R25 ;  /* 0x000000153a1ba224 */ /* 0x040fe200078e0219 */
[----:B------:R-:W-:Y:S02]  /*10b0*/  @!P2 MOV R24, R70 ;  /* 0x000000460018a202 */ /* 0x000fe40000000f00 */
[----:B------:R-:W-:Y:S02]  /*10c0*/  @!P2 MOV R25, R73 ;  /* 0x000000490019a202 */ /* 0x000fe40000000f00 */
[----:B------:R-:W-:Y:S01]  /*10d0*/  MOV R49, RZ ;  /* 0x000000ff00317202 */ /* 0x000fe20000000f00 */
[----:B------:R-:W-:-:S03]  /*10e0*/  @!P2 IMAD.WIDE.U32 R20, R58, R20, R24 ;  /* 0x000000143a14a225 */ /* 0x000fc600078e0018 */
[----:B------:R-:W1:Y:S01]  /*10f0*/  @!P4 LDC.64 R24, c[0x0][0x3e0] ;  /* 0x0000f800ff18cb82 */ /* 0x000e620000000a00 */
[----:B------:R-:W-:Y:S01]  /*1100*/  MOV R14, RZ ;  /* 0x000000ff000e7202 */ /* 0x000fe20000000f00 */
[----:B------:R-:W5:Y:S01]  /*1110*/  @!P6 LDG.E R49, desc[UR6][R34.64] ;  /* 0x000000062231e981 */ /* 0x000f62000c1e1900 */
[----:B------:R-:W-:Y:S02]  /*1120*/  @!P2 IADD3 R6, PT, PT, R21, R27, RZ ;  /* 0x0000001b1506a210 */ /* 0x000fe40007ffe0ff */
[----:B0-----:R-:W-:Y:S02]  /*1130*/  @!P2 LEA R28, P6, R20, R22, 0x1 ;  /* 0x00000016141ca211 */ /* 0x001fe400078c08ff */
[----:B------:R-:W-:Y:S01]  /*1140*/  ISETP.GE.U32.AND P5, PT, R54, UR4, PT ;  /* 0x0000000436007c0c */ /* 0x000fe2000bfa6070 */
[----:B------:R0:W3:Y:S01]  /*1150*/  @!P1 LDG.E R14, desc[UR6][R32.64] ;  /* 0x00000006200e9981 */ /* 0x0000e2000c1e1900 */
[----:B------:R-:W-:Y:S01]  /*1160*/  IADD3 R37, PT, PT, R29, 0xf0, RZ ;  /* 0x000000f01d257810 */ /* 0x000fe20007ffe0ff */
[----:B------:R-:W4:Y:S01]  /*1170*/  @!P4 LDC.64 R26, c[0x0][0x390] ;  /* 0x0000e400ff1acb82 */ /* 0x000f220000000a00 */
[----:B------:R-:W-:-:S02]  /*1180*/  @!P2 LEA.HI.X R29, R20, R23, R6, 0x1, P6 ;  /* 0x00000017141da211 */ /* 0x000fc400030f0c06 */
[----:B------:R-:W-:Y:S02]  /*1190*/  ISETP.GE.AND.EX P5, PT, R17, UR5, PT, P5 ;  /* 0x0000000511007c0c */ /* 0x000fe4000bfa6350 */
[----:B------:R-:W-:Y:S02]  /*11a0*/  ISETP.GE.U32.AND P6, PT, R37, UR4, PT ;  /* 0x0000000425007c0c */ /* 0x000fe4000bfc6070 */
[----:B------:R-:W-:-:S04]  /*11b0*/  SHF.R.S32.HI R39, RZ, 0x1f, R37 ;  /* 0x0000001fff277819 */ /* 0x000fc80000011425 */
[----:B------:R-:W-:Y:S02]  /*11c0*/  ISETP.GE.AND.EX P6, PT, R39, UR5, PT, P6 ;  /* 0x0000000527007c0c */ /* 0x000fe4000bfc6360 */
[----:B0-----:R-:W-:Y:S01]  /*11d0*/  @!P4 MOV R32, R70 ;  /* 0x000000460020c202 */ /* 0x001fe20000000f00 */
[-C--:B-1----:R-:W-:Y:S01]  /*11e0*/  @!P4 IMAD R6, R15, R24.reuse, RZ ;  /* 0x000000180f06c224 */ /* 0x082fe200078e02ff */
[----:B------:R-:W-:Y:S01]  /*11f0*/  @!P4 MOV R33, R73 ;  /* 0x000000490021c202 */ /* 0x000fe20000000f00 */
[----:B------:R-:W0:Y:S01]  /*1200*/  @!P5 LDC.64 R22, c[0x0][0x3e0] ;  /* 0x0000f800ff16db82 */ /* 0x000e220000000a00 */
[----:B------:R-:W-:Y:S01]  /*1210*/  MOV R53, RZ ;  /* 0x000000ff00357202 */ /* 0x000fe20000000f00 */
[C---:B------:R-:W-:Y:S02]  /*1220*/  @!P4 IMAD R31, R56.reuse, R25, R6 ;  /* 0x00000019381fc224 */ /* 0x040fe400078e0206 */
[----:B------:R-:W-:-:S03]  /*1230*/  @!P4 IMAD.WIDE.U32 R32, R56, R24, R32 ;  /* 0x000000183820c225 */ /* 0x000fc600078e0020 */
[----:B------:R1:W5:Y:S01]  /*1240*/  @!P2 LDG.E R53, desc[UR6][R28.64] ;  /* 0x000000061c35a981 */ /* 0x000362000c1e1900 */
[----:B------:R-:W2:Y:S01]  /*1250*/  @!P6 LDC.64 R20, c[0x0][0x3e0] ;  /* 0x0000f800ff14eb82 */ /* 0x000ea20000000a00 */
[----:B------:R-:W-:Y:S02]  /*1260*/  @!P4 IADD3 R6, PT, PT, R33, R31, RZ ;  /* 0x0000001f2106c210 */ /* 0x000fe40007ffe0ff */
[----:B----4-:R-:W-:-:S05]  /*1270*/  @!P4 LEA R30, P2, R32, R26, 0x1 ;  /* 0x0000001a201ec211 */ /* 0x010fca00078408ff */
[----:B------:R-:W4:Y:S01]  /*1280*/  @!P5 LDC.64 R24, c[0x0][0x390] ;  /* 0x0000e400ff18db82 */ /* 0x000f220000000a00 */
[----:B------:R-:W-:-:S07]  /*1290*/  @!P4 LEA.HI.X R31, R32, R27, R6, 0x1, P2 ;  /* 0x0000001b201fc211 */ /* 0x000fce00010f0c06 */
[----:B------:R-:W4:Y:S01]  /*12a0*/  @!P6 LDC.64 R26, c[0x0][0x390] ;  /* 0x0000e400ff1aeb82 */ /* 0x000f220000000a00 */
[----:B------:R-:W-:Y:S01]  /*12b0*/  MOV R57, RZ ;  /* 0x000000ff00397202 */ /* 0x000fe20000000f00 */
[----:B0-----:R-:W-:Y:S01]  /*12c0*/  @!P5 IMAD R6, R17, R22, RZ ;  /* 0x000000161106d224 */ /* 0x001fe200078e02ff */
[----:B-1----:R-:W-:Y:S02]  /*12d0*/  @!P5 MOV R28, R70 ;  /* 0x00000046001cd202 */ /* 0x002fe40000000f00 */
[----:B------:R-:W-:Y:S01]  /*12e0*/  @!P5 MOV R29, R73 ;  /* 0x00000049001dd202 */ /* 0x000fe20000000f00 */
[C---:B------:R-:W-:Y:S01]  /*12f0*/  @!P5 IMAD R33, R54.reuse, R23, R6 ;  /* 0x000000173621d224 */ /* 0x040fe200078e0206 */
[----:B------:R-:W-:Y:S01]  /*1300*/  MOV R55, RZ ;  /* 0x000000ff00377202 */ /* 0x000fe20000000f00 */
[----:B------:R0:W5:Y:S01]  /*1310*/  @!P3 LDG.E R57, desc[UR6][R18.64] ;  /* 0x000000061239b981 */ /* 0x000162000c1e1900 */
[----:B--2---:R-:W-:Y:S02]  /*1320*/  @!P6 IMAD R6, R39, R20, RZ ;  /* 0x000000142706e224 */ /* 0x004fe400078e02ff */
[----:B------:R-:W-:-:S02]  /*1330*/  @!P5 IMAD.WIDE.U32 R22, R54, R22, R28 ;  /* 0x000000163616d225 */ /* 0x000fc400078e001c */
[----:B------:R-:W2:Y:S01]  /*1340*/  @!P4 LDG.E R55, desc[UR6][R30.64] ;  /* 0x000000061e37c981 */ /* 0x000ea2000c1e1900 */
[----:B0-----:R-:W-:Y:S02]  /*1350*/  @!P6 MOV R18, R70 ;  /* 0x000000460012e202 */ /* 0x001fe40000000f00 */
[----:B------:R-:W-:Y:S01]  /*1360*/  @!P6 MOV R19, R73 ;  /* 0x000000490013e202 */ /* 0x000fe20000000f00 */
[----:B------:R-:W-:Y:S01]  /*1370*/  @!P6 IMAD R29, R37, R21, R6 ;  /* 0x00000015251de224 */ /* 0x000fe200078e0206 */
[----:B------:R-:W-:Y:S02]  /*1380*/  @!P5 IADD3 R6, PT, PT, R23, R33, RZ ;  /* 0x000000211706d210 */ /* 0x000fe40007ffe0ff */
[C---:B----4-:R-:W-:Y:S01]  /*1390*/  @!P5 LEA R24, P2, R22.reuse, R24, 0x1 ;  /* 0x000000181618d211 */ /* 0x050fe200078408ff */
[----:B------:R-:W-:Y:S01]  /*13a0*/  @!P6 IMAD.WIDE.U32 R20, R37, R20, R18 ;  /* 0x000000142514e225 */ /* 0x000fe200078e0012 */
[----:B------:R-:W-:Y:S02]  /*13b0*/  MOV R59, RZ ;  /* 0x000000ff003b7202 */ /* 0x000fe40000000f00 */
[----:B------:R-:W-:-:S02]  /*13c0*/  @!P5 LEA.HI.X R25, R22, R25, R6, 0x1, P2 ;  /* 0x000000191619d211 */ /* 0x000fc400010f0c06 */
[----:B------:R-:W-:Y:S02]  /*13d0*/  @!P6 IADD3 R6, PT, PT, R21, R29, RZ ;  /* 0x0000001d1506e210 */ /* 0x000fe40007ffe0ff */
[C---:B------:R-:W-:Y:S01]  /*13e0*/  @!P6 LEA R26, P2, R20.reuse, R26, 0x1 ;  /* 0x0000001a141ae211 */ /* 0x040fe200078408ff */
[----:B------:R0:W4:Y:S01]  /*13f0*/  @!P5 LDG.E R59, desc[UR6][R24.64] ;  /* 0x00000006183bd981 */ /* 0x000122000c1e1900 */
[----:B------:R-:W-:Y:S02]  /*1400*/  MOV R61, RZ ;  /* 0x000000ff003d7202 */ /* 0x000fe40000000f00 */
[----:B------:R-:W-:-:S05]  /*1410*/  @!P6 LEA.HI.X R27, R20, R27, R6, 0x1, P2 ;  /* 0x0000001b141be211 */ /* 0x000fca00010f0c06 */
[----:B------:R1:W4:Y:S01]  /*1420*/  @!P6 LDG.E R61, desc[UR6][R26.64] ;  /* 0x000000061a3de981 */ /* 0x000322000c1e1900 */
[--C-:B------:R-:W-:Y:S02]  /*1430*/  HADD2.F32 R6, -RZ, R8.reuse.H0_H0 ;  /* 0x20000008ff067230 */ /* 0x100fe40000004100 */
[----:B------:R-:W-:-:S05]  /*1440*/  HADD2.F32 R19, -RZ, R8.H1_H1 ;  /* 0x30000008ff137230 */ /* 0x000fca0000004100 */
[----:B------:R-:W-:Y:S01]  /*1450*/  FADD.FTZ R18, R6, R19 ;  /* 0x0000001306127221 */ /* 0x000fe20000010000 */
[--C-:B------:R-:W-:Y:S02]  /*1460*/  HADD2.F32 R8, -RZ, R10.reuse.H0_H0 ;  /* 0x2000000aff087230 */ /* 0x100fe40000004100 */
[----:B------:R-:W-:Y:S02]  /*1470*/  HADD2.F32 R21, -RZ, R10.H1_H1 ;  /* 0x3000000aff157230 */ /* 0x000fe40000004100 */
[----:B------:R-:W-:Y:S01]  /*1480*/  FMUL.FTZ R29, R19, R19 ;  /* 0x00000013131d7220 */ /* 0x000fe20000410000 */
[----:B------:R-:W-:Y:S02]  /*1490*/  FADD.FTZ R18, RZ, R18 ;  /* 0x00000012ff127221 */ /* 0x000fe40000010000 */
[----:B0-----:R-:W-:Y:S01]  /*14a0*/  FADD.FTZ R25, R8, R21 ;  /* 0x0000001508197221 */ /* 0x001fe20000010000 */
[----:B-1----:R-:W-:Y:S01]  /*14b0*/  FMUL.FTZ R27, R21, R21 ;  /* 0x00000015151b7220 */ /* 0x002fe20000410000 */
[----:B------:R-:W-:-:S02]  /*14c0*/  FFMA.FTZ R29, R6, R6, R29 ;  /* 0x00000006061d7223 */ /* 0x000fc4000001001d */
[----:B------:R-:W-:Y:S01]  /*14d0*/  FADD.FTZ R18, R18, R25 ;  /* 0x0000001912127221 */ /* 0x000fe20000010000 */
[----:B------:R-:W-:Y:S01]  /*14e0*/  FFMA.FTZ R20, R8, R8, R27 ;  /* 0x0000000808147223 */ /* 0x000fe2000001001b */
[----:B------:R-:W-:-:S04]  /*14f0*/  FADD.FTZ R29, RZ, R29 ;  /* 0x0000001dff1d7221 */ /* 0x000fc80000010000 */
[----:B------:R-:W-:Y:S01]  /*1500*/  FADD.FTZ R20, R29, R20 ;  /* 0x000000141d147221 */ /* 0x000fe20000010000 */
[--C-:B------:R-:W-:Y:S02]  /*1510*/  HADD2.F32 R10, -RZ, R12.reuse.H0_H0 ;  /* 0x2000000cff0a7230 */ /* 0x100fe40000004100 */
[----:B------:R-:W-:-:S05]  /*1520*/  HADD2.F32 R23, -RZ, R12.H1_H1 ;  /* 0x3000000cff177230 */ /* 0x000fca0000004100 */
[----:B------:R-:W-:Y:S01]  /*1530*/  FADD.FTZ R27, R10, R23 ;  /* 0x000000170a1b7221 */ /* 0x000fe20000010000 */
[----:B------:R-:W-:-:S03]  /*1540*/  FMUL.FTZ R31, R23, R23 ;  /* 0x00000017171f7220 */ /* 0x000fc60000410000 */
[----:B------:R-:W-:Y:S01]  /*1550*/  FADD.FTZ R18, R18, R27 ;  /* 0x0000001b12127221 */ /* 0x000fe20000010000 */
[----:B------:R-:W-:Y:S01]  /*1560*/  FFMA.FTZ R31, R10, R10, R31 ;  /* 0x0000000a0a1f7223 */ /* 0x000fe2000001001f */
[----:B------:R-:W-:-:S03]  /*1570*/  HADD2.F32 R27, -RZ, R16.H1_H1 ;  /* 0x30000010ff1b7230 */ /* 0x000fc60000004100 */
[----:B------:R-:W-:Y:S02]  /*1580*/  FADD.FTZ R20, R20, R31 ;  /* 0x0000001f14147221 */ /* 0x000fe40000010000 */
[----:B------:R-:W-:Y:S01]  /*1590*/  FMUL.FTZ R31, R27, R27 ;  /* 0x0000001b1b1f7220 */ /* 0x000fe20000410000 */
[----:B------:R-:W-:Y:S01]  /*15a0*/  ISETP.GT.AND P2, PT, R2, 0x1e, PT ;  /* 0x0000001e0200780c */ /* 0x000fe20003f44270 */
[--C-:B---3--:R-:W-:Y:S02]  /*15b0*/  HADD2.F32 R12, -RZ, R14.reuse.H0_H0 ;  /* 0x2000000eff0c7230 */ /* 0x108fe40000004100 */
[----:B------:R-:W-:Y:S02]  /*15c0*/  HADD2.F32 R25, -RZ, R14.H1_H1 ;  /* 0x3000000eff197230 */ /* 0x000fe40000004100 */
[----:B------:R-:W-:-:S03]  /*15d0*/  HADD2.F32 R14, -RZ, R16.H0_H0 ;  /* 0x20000010ff0e7230 */ /* 0x000fc60000004100 */
[----:B------:R-:W-:Y:S01]  /*15e0*/  FADD.FTZ R29, R12, R25 ;  /* 0x000000190c1d7221 */ /* 0x000fe20000010000 */
[----:B------:R-:W-:Y:S01]  /*15f0*/  FMUL.FTZ R33, R25, R25 ;  /* 0x0000001919217220 */ /* 0x000fe20000410000 */
[--C-:B------:R-:W-:Y:S02]  /*1600*/  HADD2.F32 R16, -RZ, R41.reuse.H0_H0 ;  /* 0x20000029ff107230 */ /* 0x100fe40000004100 */
[----:B------:R-:W-:Y:S01]  /*1610*/  FADD.FTZ R18, R18, R29 ;  /* 0x0000001d12127221 */ /* 0x000fe20000010000 */
[----:B------:R-:W-:Y:S01]  /*1620*/  FADD.FTZ R29, R14, R27 ;  /* 0x0000001b0e1d7221 */ /* 0x000fe20000010000 */
[----:B------:R-:W-:Y:S02]  /*1630*/  HADD2.F32 R41, -RZ, R41.H1_H1 ;  /* 0x30000029ff297230 */ /* 0x000fe40000004100 */
[----:B------:R-:W-:Y:S01]  /*1640*/  FFMA.FTZ R33, R12, R12, R33 ;  /* 0x0000000c0c217223 */ /* 0x000fe20000010021 */
[----:B------:R-:W-:Y:S01]  /*1650*/  FADD.FTZ R29, R18, R29 ;  /* 0x0000001d121d7221 */ /* 0x000fe20000010000 */
[----:B------:R-:W-:-:S02]  /*1660*/  HADD2.F32 R18, -RZ, R43.H0_H0 ;  /* 0x2000002bff127230 */ /* 0x000fc40000004100 */
[----:B------:R-:W-:Y:S01]  /*1670*/  FADD.FTZ R20, R20, R33 ;  /* 0x0000002114147221 */ /* 0x000fe20000010000 */
[----:B------:R-:W-:Y:S01]  /*1680*/  FFMA.FTZ R31, R14, R14, R31 ;  /* 0x0000000e0e1f7223 */ /* 0x000fe2000001001f */
[----:B------:R-:W-:Y:S01]  /*1690*/  FADD.FTZ R22, R16, R41 ;  /* 0x0000002910167221 */ /* 0x000fe20000010000 */
[----:B------:R-:W-:Y:S02]  /*16a0*/  HADD2.F32 R43, -RZ, R43.H1_H1 ;  /* 0x3000002bff2b7230 */ /* 0x000fe40000004100 */
[----:B------:R-:W-:Y:S01]  /*16b0*/  FMUL.FTZ R33, R41, R41 ;  /* 0x0000002929217220 */ /* 0x000fe20000410000 */
[----:B------:R-:W-:Y:S01]  /*16c0*/  FADD.FTZ R31, R20, R31 ;  /* 0x0000001f141f7221 */ /* 0x000fe20000010000 */
[----:B------:R-:W-:Y:S01]  /*16d0*/  FADD.FTZ R22, R29, R22 ;  /* 0x000000161d167221 */ /* 0x000fe20000010000 */
[--C-:B------:R-:W-:Y:S02]  /*16e0*/  HADD2.F32 R20, -RZ, R45.reuse.H0_H0 ;  /* 0x2000002dff147230 */ /* 0x100fe40000004100 */
[----:B------:R-:W-:Y:S01]  /*16f0*/  FADD.FTZ R29, R18, R43 ;  /* 0x0000002b121d7221 */ /* 0x000fe20000010000 */
[----:B------:R-:W-:Y:S01]  /*1700*/  FFMA.FTZ R24, R16, R16, R33 ;  /* 0x0000001010187223 */ /* 0x000fe20000010021 */
[----:B------:R-:W-:-:S02]  /*1710*/  HADD2.F32 R45, -RZ, R45.H1_H1 ;  /* 0x3000002dff2d7230 */ /* 0x000fc40000004100 */
[----:B------:R-:W-:Y:S01]  /*1720*/  FMUL.FTZ R33, R43, R43 ;  /* 0x0000002b2b217220 */ /* 0x000fe20000410000 */
[----:B------:R-:W-:Y:S01]  /*1730*/  FADD.FTZ R29, R22, R29 ;  /* 0x0000001d161d7221 */ /* 0x000fe20000010000 */
[--C-:B-----5:R-:W-:Y:S02]  /*1740*/  HADD2.F32 R22, -RZ, R47.reuse.H0_H0 ;  /* 0x2000002fff167230 */ /* 0x120fe40000004100 */
[----:B------:R-:W-:Y:S01]  /*1750*/  FADD.FTZ R24, R31, R24 ;  /* 0x000000181f187221 */ /* 0x000fe20000010000 */
[----:B------:R-:W-:Y:S01]  /*1760*/  FFMA.FTZ R33, R18, R18, R33 ;  /* 0x0000001212217223 */ /* 0x000fe20000010021 */
[----:B------:R-:W-:Y:S01]  /*1770*/  FADD.FTZ R26, R20, R45 ;  /* 0x0000002d141a7221 */ /* 0x000fe20000010000 */
[----:B------:R-:W-:Y:S02]  /*1780*/  HADD2.F32 R47, -RZ, R47.H1_H1 ;  /* 0x3000002fff2f7230 */ /* 0x000fe40000004100 */
[----:B------:R-:W-:Y:S01]  /*1790*/  FMUL.FTZ R31, R45, R45 ;  /* 0x0000002d2d1f7220 */ /* 0x000fe20000410000 */
[----:B------:R-:W-:Y:S01]  /*17a0*/  FADD.FTZ R33, R24, R33 ;  /* 0x0000002118217221 */ /* 0x000fe20000010000 */
[----:B------:R-:W-:Y:S01]  /*17b0*/  FADD.FTZ R26, R29, R26 ;  /* 0x0000001a1d1a7221 */ /* 0x000fe20000010000 */
[----:B------:R-:W-:-:S02]  /*17c0*/  HADD2.F32 R24, -RZ, R49.H0_H0 ;  /* 0x20000031ff187230 */ /* 0x000fc40000004100 */
[----:B------:R-:W-:Y:S01]  /*17d0*/  FADD.FTZ R29, R22, R47 ;  /* 0x0000002f161d7221 */ /* 0x000fe20000010000 */
[----:B------:R-:W-:Y:S01]  /*17e0*/  FFMA.FTZ R28, R20, R20, R31 ;  /* 0x00000014141c7223 */ /* 0x000fe2000001001f */
[----:B------:R-:W-:Y:S02]  /*17f0*/  HADD2.F32 R49, -RZ, R49.H1_H1 ;  /* 0x30000031ff317230 */ /* 0x000fe40000004100 */
[----:B------:R-:W-:Y:S01]  /*1800*/  FMUL.FTZ R31, R47, R47 ;  /* 0x0000002f2f1f7220 */ /* 0x000fe20000410000 */
[----:B------:R-:W-:Y:S01]  /*1810*/  FADD.FTZ R29, R26, R29 ;  /* 0x0000001d1a1d7221 */ /* 0x000fe20000010000 */
[----:B------:R-:W-:Y:S01]  /*1820*/  FADD.FTZ R28, R33, R28 ;  /* 0x0000001c211c7221 */ /* 0x000fe20000010000 */
[--C-:B------:R-:W-:Y:S02]  /*1830*/  HADD2.F32 R26, -RZ, R51.reuse.H1_H1 ;  /* 0x30000033ff1a7230 */ /* 0x100fe40000004100 */
[----:B------:R-:W-:Y:S01]  /*1840*/  FFMA.FTZ R31, R22, R22, R31 ;  /* 0x00000016161f7223 */ /* 0x000fe2000001001f */
[----:B------:R-:W-:Y:S01]  /*1850*/  FMUL.FTZ R33, R49, R49 ;  /* 0x0000003131217220 */ /* 0x000fe20000410000 */
[----:B------:R-:W-:Y:S01]  /*1860*/  FADD.FTZ R30, R24, R49 ;  /* 0x00000031181e7221 */ /* 0x000fe20000010000 */
[----:B------:R-:W-:-:S02]  /*1870*/  HADD2.F32 R51, -RZ, R51.H0_H0 ;  /* 0x20000033ff337230 */ /* 0x000fc40000004100 */
[----:B------:R-:W-:Y:S01]  /*1880*/  FADD.FTZ R28, R28, R31 ;  /* 0x0000001f1c1c7221 */ /* 0x000fe20000010000 */
[----:B------:R-:W-:Y:S01]  /*1890*/  FFMA.FTZ R33, R24, R24, R33 ;  /* 0x0000001818217223 */ /* 0x000fe20000010021 */
[----:B------:R-:W-:Y:S01]  /*18a0*/  FMUL.FTZ R32, R26, R26 ;  /* 0x0000001a1a207220 */ /* 0x000fe20000410000 */
[--C-:B------:R-:W-:Y:S02]  /*18b0*/  HADD2.F32 R40, -RZ, R53.reuse.H1_H1 ;  /* 0x30000035ff287230 */ /* 0x100fe40000004100 */
[----:B------:R-:W-:Y:S01]  /*18c0*/  FADD.FTZ R29, R29, R30 ;  /* 0x0000001e1d1d7221 */ /* 0x000fe20000010000 */
[C---:B------:R-:W-:Y:S01]  /*18d0*/  FADD.FTZ R30, R51.reuse, R26 ;  /* 0x0000001a331e7221 */ /* 0x040fe20000010000 */
[----:B------:R-:W-:Y:S01]  /*18e0*/  FADD.FTZ R28, R28, R33 ;  /* 0x000000211c1c7221 */ /* 0x000fe20000010000 */
[----:B------:R-:W-:Y:S01]  /*18f0*/  FFMA.FTZ R31, R51, R51, R32 ;  /* 0x00000033331f7223 */ /* 0x000fe20000010020 */
[----:B------:R-:W-:Y:S02]  /*1900*/  HADD2.F32 R53, -RZ, R53.H0_H0 ;  /* 0x20000035ff357230 */ /* 0x000fe40000004100 */
[----:B------:R-:W-:Y:S01]  /*1910*/  FMUL.FTZ R32, R40, R40 ;  /* 0x0000002828207220 */ /* 0x000fe20000410000 */
[----:B--2---:R-:W-:-:S02]  /*1920*/  HADD2.F32 R42, -RZ, R55.H1_H1 ;  /* 0x30000037ff2a7230 */ /* 0x004fc40000004100 */
[----:B------:R-:W-:Y:S01]  /*1930*/  FADD.FTZ R29, R29, R30 ;  /* 0x0000001e1d1d7221 */ /* 0x000fe20000010000 */
[----:B------:R-:W-:Y:S01]  /*1940*/  FADD.FTZ R28, R28, R31 ;  /* 0x0000001f1c1c7221 */ /* 0x000fe20000010000 */
[C---:B------:R-:W-:Y:S01]  /*1950*/  FADD.FTZ R30, R53.reuse, R40 ;  /* 0x00000028351e7221 */ /* 0x040fe20000010000 */
[----:B------:R-:W-:Y:S01]  /*1960*/  FFMA.FTZ R31, R53, R53, R32 ;  /* 0x00000035351f7223 */ /* 0x000fe20000010020 */
[----:B------:R-:W-:Y:S02]  /*1970*/  HADD2.F32 R55, -RZ, R55.H0_H0 ;  /* 0x20000037ff377230 */ /* 0x000fe40000004100 */
[----:B------:R-:W-:Y:S01]  /*1980*/  FMUL.FTZ R32, R42, R42 ;  /* 0x0000002a2a207220 */ /* 0x000fe20000410000 */
[--C-:B------:R-:W-:Y:S02]  /*1990*/  HADD2.F32 R44, -RZ, R57.reuse.H1_H1 ;  /* 0x30000039ff2c7230 */ /* 0x100fe40000004100 */
[----:B------:R-:W-:Y:S01]  /*19a0*/  FADD.FTZ R29, R29, R30 ;  /* 0x0000001e1d1d7221 */ /* 0x000fe20000010000 */
[----:B------:R-:W-:Y:S01]  /*19b0*/  FADD.FTZ R28, R28, R31 ;  /* 0x0000001f1c1c7221 */ /* 0x000fe20000010000 */
[----:B------:R-:W-:Y:S01]  /*19c0*/  FADD.FTZ R30, R55, R42 ;  /* 0x0000002a371e7221 */ /* 0x000fe20000010000 */
[----:B------:R-:W-:-:S02]  /*19d0*/  HADD2.F32 R57, -RZ, R57.H0_H0 ;  /* 0x20000039ff397230 */ /* 0x000fc40000004100 */
[----:B------:R-:W-:Y:S01]  /*19e0*/  FFMA.FTZ R31, R55, R55, R32 ;  /* 0x00000037371f7223 */ /* 0x000fe20000010020 */
[----:B------:R-:W-:Y:S01]  /*19f0*/  FMUL.FTZ R32, R44, R44 ;  /* 0x0000002c2c207220 */ /* 0x000fe20000410000 */
[--C-:B----4-:R-:W-:Y:S02]  /*1a00*/  HADD2.F32 R46, -RZ, R59.reuse.H1_H1 ;  /* 0x3000003bff2e7230 */ /* 0x110fe40000004100 */
[----:B------:R-:W-:Y:S01]  /*1a10*/  FADD.FTZ R29, R29, R30 ;  /* 0x0000001e1d1d7221 */ /* 0x000fe20000010000 */
[----:B------:R-:W-:Y:S01]  /*1a20*/  FADD.FTZ R28, R28, R31 ;  /* 0x0000001f1c1c7221 */ /* 0x000fe20000010000 */
[C---:B------:R-:W-:Y:S01]  /*1a30*/  FADD.FTZ R30, R57.reuse, R44 ;  /* 0x0000002c391e7221 */ /* 0x040fe20000010000 */
[----:B------:R-:W-:Y:S01]  /*1a40*/  FFMA.FTZ R31, R57, R57, R32 ;  /* 0x00000039391f7223 */ /* 0x000fe20000010020 */
[----:B------:R-:W-:Y:S02]  /*1a50*/  HADD2.F32 R59, -RZ, R59.H0_H0 ;  /* 0x2000003bff3b7230 */ /* 0x000fe40000004100 */
[----:B------:R-:W-:Y:S01]  /*1a60*/  FMUL.FTZ R32, R46, R46 ;  /* 0x0000002e2e207220 */ /* 0x000fe20000410000 */
[----:B------:R-:W-:-:S02]  /*1a70*/  HADD2.F32 R48, -RZ, R61.H1_H1 ;  /* 0x3000003dff307230 */ /* 0x000fc40000004100 */
[----:B------:R-:W-:Y:S01]  /*1a80*/  FADD.FTZ R29, R29, R30 ;  /* 0x0000001e1d1d7221 */ /* 0x000fe20000010000 */
[----:B------:R-:W-:Y:S01]  /*1a90*/  FADD.FTZ R28, R28, R31 ;  /* 0x0000001f1c1c7221 */ /* 0x000fe20000010000 */
[----:B------:R-:W-:Y:S02]  /*1aa0*/  HADD2.F32 R61, -RZ, R61.H0_H0 ;  /* 0x2000003dff3d7230 */ /* 0x000fe40000004100 */
        /* <DEDUP_REMOVED lines=46> */
.L_x_2815:
[----:B------:R-:W-:Y:S05]  /*1d90*/  BSYNC.RECONVERGENT B0 ;  /* 0x0000000000007941 */ /* 0x000fea0003800200 */
.L_x_2814:
        /* <DEDUP_REMOVED lines=54> */
.L_x_2817:
[----:B------:R-:W-:Y:S05]  /*2100*/  BSYNC.RECONVERGENT B0 ;  /* 0x0000000000007941 */ /* 0x000fea0003800200 */
.L_x_2816:
        /* <DEDUP_REMOVED lines=27> */
.L_x_2820:
[----:B------:R-:W3:Y:S04]  /*22c0*/  LDG.E.STRONG.GPU R30, desc[UR6][R28.64] ;  /* 0x000000061c1e7981 */ /* 0x000ee8000c1ef900 */
[----:B---3--:R-:W-:Y:S01]  /*22d0*/  CCTL.IVALL ;  /* 0x00000000ff00798f */ /* 0x008fe20002000000 */
[----:B------:R-:W-:Y:S05]  /*22e0*/  YIELD ;  /* 0x0000000000007946 */ /* 0x000fea0003800000 */
[----:B------:R-:W-:-:S13]  /*22f0*/  ISETP.NE.AND P2, PT, R30, R37, PT ;  /* 0x000000251e00720c */ /* 0x000fda0003f45270 */
[----:B------:R-:W-:Y:S05]  /*2300*/  @P2 BRA `(.L_x_2820) ;  /* 0xfffffffc00ec2947 */ /* 0x000fea000383ffff */
.L_x_2819:
        /* <DEDUP_REMOVED lines=16> */
.L_x_2822:
        /* <DEDUP_REMOVED lines=61> */
.L_x_2821:
        /* <DEDUP_REMOVED lines=38> */
.L_x_2823:
        /* <DEDUP_REMOVED lines=19> */
.L_x_2824:
        /* <DEDUP_REMOVED lines=9> */
.L_x_2825:
[----:B------:R-:W-:Y:S05]  /*2c00*/  BSYNC.RECONVERGENT B0 ;  /* 0x0000000000007941 */ /* 0x000fea0003800200 */
.L_x_2818:
        /* <DEDUP_REMOVED lines=66> */
.L_x_2829:
[----:B------:R-:W-:Y:S05]  /*3030*/  BSYNC.RECONVERGENT B1 ;  /* 0x0000000000017941 */ /* 0x000fea0003800200 */
.L_x_2828:
        /* <DEDUP_REMOVED lines=24> */
.L_x_2831:
[----:B------:R-:W-:Y:S05]  /*31c0*/  BSYNC.RECONVERGENT B1 ;  /* 0x0000000000017941 */ /* 0x000fea0003800200 */
.L_x_2830:
        /* <DEDUP_REMOVED lines=24> */
[----:B------:R-:W-:-:S05]  /*3350*/  F2FP.F16.F32.PACK_AB R19, R6, R19 ;  /* 0x000000130613723e */ /* 0x000fca00000000ff */
[----:B------:R3:W-:Y:S02]  /*3360*/  STG.E desc[UR6][R34.64], R19 ;  /* 0x0000001322007986 */ /* 0x0007e4000c101906 */
.L_x_2833:
[----:B------:R-:W-:Y:S05]  /*3370*/  BSYNC.RECONVERGENT B1 ;  /* 0x0000000000017941 */ /* 0x000fea0003800200 */
.L_x_2832:
[----:B------:R-:W-:Y:S04]  /*3380*/  BSSY.RECONVERGENT B1, `(.L_x_2834) ;  /* 0x0000014000017945 */ /* 0x000fe80003800200 */
[----:B------:R-:W-:Y:S05]  /*3390*/  @P3 BRA `(.L_x_2835) ;  /* 0x0000000000483947 */ /* 0x000fea0003800000 */
[----:B------:R-:W4:Y:S01]  /*33a0*/  LDCU.64 UR4, c[0x0][0x3e0] ;  /* 0x00007c00ff0477ac */ /* 0x000f220008000a00 */
[----:B------:R-:W-:Y:S01]  /*33b0*/  MOV R32, R70 ;  /* 0x0000004600207202 */ /* 0x000fe20000000f00 */
[--C-:B0--3--:R-:W-:Y:S01]  /*33c0*/  FADD.FTZ R19, R12, -R38.reuse ;  /* 0x800000260c137221 */ /* 0x109fe20000010000 */
[----:B------:R-:W-:Y:S01]  /*33d0*/  MOV R33, R73 ;  /* 0x0000004900217202 */ /* 0x000fe20000000f00 */
[----:B------:R-:W1:Y:S01]  /*33e0*/  LDCU.64 UR10, c[0x0][0x380] ;  /* 0x00007000ff0a77ac */ /* 0x000e620008000a00 */
[----:B------:R-:W-:Y:S01]  /*33f0*/  FADD.FTZ R25, R25, -R38 ;  /* 0x8000002619197221 */ /* 0x000fe20000010000 */
[----:B--2---:R-:W-:-:S03]  /*3400*/  FMUL.FTZ R19, R19, R36 ;  /* 0x0000002413137220 */ /* 0x004fc60000410000 */
[----:B------:R-:W-:Y:S01]  /*3410*/  FMUL.FTZ R6, R25, R36 ;  /* 0x0000002419067220 */ /* 0x000fe20000410000 */
[----:B-----5:R-:W-:-:S03]  /*3420*/  FFMA.FTZ R19, R28, R19, R30 ;  /* 0x000000131c137223 */ /* 0x020fc6000001001e */
[----:B------:R-:W-:Y:S01]  /*3430*/  FFMA.FTZ R6, R29, R6, R31 ;  /* 0x000000061d067223 */ /* 0x000fe2000001001f */
[----:B----4-:R-:W-:-:S04]  /*3440*/  IMAD R21, R5, UR4, RZ ;  /* 0x0000000405157c24 */ /* 0x010fc8000f8e02ff */
[----:B------:R-:W-:Y:S01]  /*3450*/  F2FP.F16.F32.PACK_AB R19, R6, R19 ;  /* 0x000000130613723e */ /* 0x000fe200000000ff */
[----:B------:R-:W-:-:S04]  /*3460*/  IMAD.WIDE.U32 R32, R66, UR4, R32 ;  /* 0x0000000442207c25 */ /* 0x000fc8000f8e0020 */
[----:B------:R-:W-:Y:S01]  /*3470*/  IMAD R21, R66, UR5, R21 ;  /* 0x0000000542157c24 */ /* 0x000fe2000f8e0215 */
[----:B-1----:R-:W-:-:S04]  /*3480*/  LEA R34, P2, R32, UR10, 0x1 ;  /* 0x0000000a20227c11 */ /* 0x002fc8000f8408ff */
[----:B------:R-:W-:-:S04]  /*3490*/  IADD3 R21, PT, PT, R33, R21, RZ ;  /* 0x0000001521157210 */ /* 0x000fc80007ffe0ff */
[----:B------:R-:W-:-:S05]  /*34a0*/  LEA.HI.X R35, R32, UR11, R21, 0x1, P2 ;  /* 0x0000000b20237c11 */ /* 0x000fca00090f0c15 */
[----:B------:R4:W-:Y:S02]  /*34b0*/  STG.E desc[UR6][R34.64], R19 ;  /* 0x0000001322007986 */ /* 0x0009e4000c101906 */
.L_x_2835:
[----:B------:R-:W-:Y:S05]  /*34c0*/  BSYNC.RECONVERGENT B1 ;  /* 0x0000000000017941 */ /* 0x000fea0003800200 */
.L_x_2834:
        /* <DEDUP_REMOVED lines=25> */
[----:B------:R-:W-:Y:S01]  /*3660*/  F2FP.F16.F32.PACK_AB R19, R10, R19 ;  /* 0x000000130a13723e */ /* 0x000fe200000000ff */
[----:B------:R-:W-:-:S04]  /*3670*/  IMAD.WIDE.U32 R32, R74, UR4, R32 ;  /* 0x000000044a207c25 */ /* 0x000fc8000f8e0020 */
[----:B------:R-:W-:Y:S01]  /*3680*/  IMAD R21, R74, UR5, R21 ;  /* 0x000000054a157c24 */ /* 0x000fe2000f8e0215 */
[----:B0-----:R-:W-:-:S04]  /*3690*/  LEA R34, P5, R32, UR10, 0x1 ;  /* 0x0000000a20227c11 */ /* 0x001fc8000f8a08ff */
[----:B------:R-:W-:-:S04]  /*36a0*/  IADD3 R21, PT, PT, R33, R21, RZ ;  /* 0x0000001521157210 */ /* 0x000fc80007ffe0ff */
[----:B------:R-:W-:-:S05]  /*36b0*/  LEA.HI.X R35, R32, UR11, R21, 0x1, P5 ;  /* 0x0000000b20237c11 */ /* 0x000fca000a8f0c15 */
[----:B------:R0:W-:Y:S02]  /*36c0*/  STG.E desc[UR6][R34.64], R19 ;  /* 0x0000001322007986 */ /* 0x0001e4000c101906 */
.L_x_2837:
[----:B------:R-:W-:Y:S05]  /*36d0*/  BSYNC.RECONVERGENT B1 ;  /* 0x0000000000017941 */ /* 0x000fea0003800200 */
.L_x_2836:
        /* <DEDUP_REMOVED lines=20> */
.L_x_2839:
[----:B------:R-:W-:Y:S05]  /*3820*/  BSYNC.RECONVERGENT B1 ;  /* 0x0000000000017941 */ /* 0x000fea0003800200 */
.L_x_2838:
        /* <DEDUP_REMOVED lines=17> */
[----:B------:R-:W-:Y:S02]  /*3940*/  F2FP.F16.F32.PACK_AB R19, R10, R21 ;  /* 0x000000150a13723e */ /* 0x000fe400000000ff */
[----:B------:R-:W-:-:S05]  /*3950*/  LEA.HI.X R33, R18, UR11, R39, 0x1, P1 ;  /* 0x0000000b12217c11 */ /* 0x000fca00088f0c27 */
[----:B------:R0:W-:Y:S02]  /*3960*/  STG.E desc[UR6][R32.64], R19 ;  /* 0x0000001320007986 */ /* 0x0001e4000c101906 */
.L_x_2841:
[----:B------:R-:W-:Y:S05]  /*3970*/  BSYNC.RECONVERGENT B1 ;  /* 0x0000000000017941 */ /* 0x000fea0003800200 */
.L_x_2840:
        /* <DEDUP_REMOVED lines=17> */
[----:B------:R-:W-:Y:S02]  /*3a90*/  F2FP.F16.F32.PACK_AB R19, R23, R12 ;  /* 0x0000000c1713723e */ /* 0x000fe400000000ff */
[----:B------:R-:W-:-:S05]  /*3aa0*/  LEA.HI.X R21, R18, UR11, R25, 0x1, P1 ;  /* 0x0000000b12157c11 */ /* 0x000fca00088f0c19 */
[----:B------:R0:W-:Y:S02]  /*3ab0*/  STG.E desc[UR6][R20.64], R19 ;  /* 0x0000001314007986 */ /* 0x0001e4000c101906 */
.L_x_2843:
[----:B------:R-:W-:Y:S05]  /*3ac0*/  BSYNC.RECONVERGENT B1 ;  /* 0x0000000000017941 */ /* 0x000fea0003800200 */
.L_x_2842:
        /* <DEDUP_REMOVED lines=20> */
.L_x_2845:
[----:B------:R-:W-:Y:S05]  /*3c10*/  BSYNC.RECONVERGENT B1 ;  /* 0x0000000000017941 */ /* 0x000fea0003800200 */
.L_x_2844:
        /* <DEDUP_REMOVED lines=20> */
.L_x_2847:
[----:B------:R-:W-:Y:S05]  /*3d60*/  BSYNC.RECONVERGENT B1 ;  /* 0x0000000000017941 */ /* 0x000fea0003800200 */
.L_x_2846:
        /* <DEDUP_REMOVED lines=33> */
[----:B------:R-:W-:Y:S02]  /*3f80*/  F2FP.F16.F32.PACK_AB R19, R14, R51 ;  /* 0x000000330e13723e */ /* 0x000fe400000000ff */
[----:B------:R-:W-:-:S05]  /*3f90*/  LEA.HI.X R21, R18, UR11, R23, 0x1, P5 ;  /* 0x0000000b12157c11 */ /* 0x000fca000a8f0c17 */
[----:B------:R0:W-:Y:S02]  /*3fa0*/  STG.E desc[UR6][R20.64], R19 ;  /* 0x0000001314007986 */ /* 0x0001e4000c101906 */
.L_x_2849:
[----:B------:R-:W-:Y:S05]  /*3fb0*/  BSYNC.RECONVERGENT B1 ;  /* 0x0000000000017941 */ /* 0x000fea0003800200 */
.L_x_2848:
        /* <DEDUP_REMOVED lines=20> */
.L_x_2851:
[----:B------:R-:W-:Y:S05]  /*4100*/  BSYNC.RECONVERGENT B1 ;  /* 0x0000000000017941 */ /* 0x000fea0003800200 */
.L_x_2850:
        /* <DEDUP_REMOVED lines=20> */
.L_x_2853:
[----:B------:R-:W-:Y:S05]  /*4250*/  BSYNC.RECONVERGENT B1 ;  /* 0x0000000000017941 */ /* 0x000fea0003800200 */
.L_x_2852:
        /* <DEDUP_REMOVED lines=20> */
.L_x_2855:
[----:B------:R-:W-:Y:S05]  /*43a0*/  BSYNC.RECONVERGENT B1 ;  /* 0x0000000000017941 */ /* 0x000fea0003800200 */
.L_x_2854:
        /* <DEDUP_REMOVED lines=20> */
.L_x_2857:
[----:B------:R-:W-:Y:S05]  /*44f0*/  BSYNC.RECONVERGENT B1 ;  /* 0x0000000000017941 */ /* 0x000fea0003800200 */
.L_x_2856:
        /* <DEDUP_REMOVED lines=10> */
[----:B------:R-:W-:Y:S01]  /*45a0*/  F2FP.F16.F32.PACK_AB R21, R36, R21 ;  /* 0x000000152415723e */ /* 0x000fe200000000ff */
        /* <DEDUP_REMOVED lines=8> */
.L_x_2827:
        /* <DEDUP_REMOVED lines=34> */
.L_x_2860:
[----:B------:R-:W-:Y:S05]  /*4850*/  BSYNC.RECONVERGENT B1 ;  /* 0x0000000000017941 */ /* 0x000fea0003800200 */
.L_x_2859:
        /* <DEDUP_REMOVED lines=28> */
[----:B------:R-:W-:Y:S01]  /*4a20*/  F2FP.F16.F32.PACK_AB R21, R6, R21 ;  /* 0x000000150615723e */ /* 0x000fe200000000ff */
[----:B------:R-:W-:-:S05]  /*4a30*/  IMAD.WIDE.U32 R34, R19, UR8, R34 ;  /* 0x0000000813227c25 */ /* 0x000fca000f8e0022 */
[----:B------:R-:W-:Y:S02]  /*4a40*/  IADD3 R33, PT, PT, R35, R33, RZ ;  /* 0x0000002123217210 */ /* 0x000fe40007ffe0ff */
[----:B-1----:R-:W-:-:S04]  /*4a50*/  LEA R32, P2, R34, UR10, 0x1 ;  /* 0x0000000a22207c11 */ /* 0x002fc8000f8408ff */
[----:B------:R-:W-:-:S05]  /*4a60*/  LEA.HI.X R33, R34, UR11, R33, 0x1, P2 ;  /* 0x0000000b22217c11 */ /* 0x000fca00090f0c21 */
[----:B------:R0:W-:Y:S04]  /*4a70*/  STG.E desc[UR6][R32.64], R21 ;  /* 0x0000001520007986 */ /* 0x0001e8000c101906 */
.L_x_2862:
[----:B------:R-:W-:Y:S05]  /*4a80*/  BSYNC.RECONVERGENT B1 ;  /* 0x0000000000017941 */ /* 0x000fea0003800200 */
.L_x_2861:
        /* <DEDUP_REMOVED lines=32> */
[----:B------:R-:W-:-:S05]  /*4c90*/  F2FP.F16.F32.PACK_AB R21, R21, R6 ;  /* 0x000000061515723e */ /* 0x000fca00000000ff */
[----:B------:R1:W-:Y:S02]  /*4ca0*/  STG.E desc[UR6][R32.64], R21 ;  /* 0x0000001520007986 */ /* 0x0003e4000c101906 */
.L_x_2864:
[----:B------:R-:W-:Y:S05]  /*4cb0*/  BSYNC.RECONVERGENT B1 ;  /* 0x0000000000017941 */ /* 0x000fea0003800200 */
.L_x_2863:
[----:B------:R-:W-:Y:S04]  /*4cc0*/  BSSY.RECONVERGENT B1, `(.L_x_2865) ;  /* 0x000001e000017945 */ /* 0x000fe80003800200 */
[----:B------:R-:W-:Y:S05]  /*4cd0*/  @P1 BRA `(.L_x_2866) ;  /* 0x0000000000701947 */ /* 0x000fea0003800000 */
[--C-:B------:R-:W-:Y:S01]  /*4ce0*/  FADD.FTZ R19, R12, -R38.reuse ;  /* 0x800000260c137221 */ /* 0x100fe20000010000 */
[----:B------:R-:W-:Y:S01]  /*4cf0*/  FADD.FTZ R25, R25, -R38 ;  /* 0x8000002619197221 */ /* 0x000fe20000010000 */
[----:B------:R-:W3:Y:S01]  /*4d00*/  LDCU.64 UR8, c[0x0][0x3e0] ;  /* 0x00007c00ff0877ac */ /* 0x000ee20008000a00 */
[----:B------:R-:W-:Y:S01]  /*4d10*/  MOV R34, R70 ;  /* 0x0000004600227202 */ /* 0x000fe20000000f00 */
[-C--:B--2---:R-:W-:Y:S01]  /*4d20*/  FMUL.FTZ R19, R19, R36.reuse ;  /* 0x0000002413137220 */ /* 0x084fe20000410000 */
[----:B------:R-:W-:Y:S01]  /*4d30*/  FMUL.FTZ R8, R25, R36 ;  /* 0x0000002419087220 */ /* 0x000fe20000410000 */
[----:B------:R-:W2:Y:S01]  /*4d40*/  LDCU.64 UR10, c[0x0][0x380] ;  /* 0x00007000ff0a77ac */ /* 0x000ea20008000a00 */
[----:B------:R-:W-:Y:S01]  /*4d50*/  MOV R35, R73 ;  /* 0x0000004900237202 */ /* 0x000fe20000000f00 */
[----:B-----5:R-:W-:Y:S01]  /*4d60*/  FFMA.FTZ R19, R28, R19, R30 ;  /* 0x000000131c137223 */ /* 0x020fe2000001001e */
[----:B01----:R-:W-:-:S03]  /*4d70*/  FFMA.FTZ R21, R29, R8, R31 ;  /* 0x000000081d157223 */ /* 0x003fc6000001001f */
        /* <DEDUP_REMOVED lines=16> */
[----:B------:R-:W-:-:S05]  /*4e80*/  F2FP.F16.F32.PACK_AB R19, R19, R6 ;  /* 0x000000061313723e */ /* 0x000fca00000000ff */
[----:B------:R3:W-:Y:S02]  /*4e90*/  STG.E desc[UR6][R32.64], R19 ;  /* 0x0000001320007986 */ /* 0x0007e4000c101906 */
.L_x_2866:
[----:B------:R-:W-:Y:S05]  /*4ea0*/  BSYNC.RECONVERGENT B1 ;  /* 0x0000000000017941 */ /* 0x000fea0003800200 */
.L_x_2865:
        /* <DEDUP_REMOVED lines=40> */
[----:B------:R-:W-:-:S05]  /*5130*/  F2FP.F16.F32.PACK_AB R21, R21, R10 ;  /* 0x0000000a1515723e */ /* 0x000fca00000000ff */
[----:B------:R4:W-:Y:S02]  /*5140*/  STG.E desc[UR6][R34.64], R21 ;  /* 0x0000001522007986 */ /* 0x0009e4000c101906 */
.L_x_2868:
[----:B------:R-:W-:Y:S05]  /*5150*/  BSYNC.RECONVERGENT B1 ;  /* 0x0000000000017941 */ /* 0x000fea0003800200 */
.L_x_2867:
        /* <DEDUP_REMOVED lines=28> */
[----:B------:R-:W-:-:S05]  /*5320*/  F2FP.F16.F32.PACK_AB R19, R19, R10 ;  /* 0x0000000a1313723e */ /* 0x000fca00000000ff */
[----:B------:R0:W-:Y:S02]  /*5330*/  STG.E desc[UR6][R34.64], R19 ;  /* 0x0000001322007986 */ /* 0x0001e4000c101906 */
.L_x_2870:
[----:B------:R-:W-:Y:S05]  /*5340*/  BSYNC.RECONVERGENT B1 ;  /* 0x0000000000017941 */ /* 0x000fea0003800200 */
.L_x_2869:
        /* <DEDUP_REMOVED lines=28> */
[----:B------:R-:W-:-:S05]  /*5510*/  F2FP.F16.F32.PACK_AB R21, R21, R10 ;  /* 0x0000000a1515723e */ /* 0x000fca00000000ff */
[----:B------:R0:W-:Y:S02]  /*5520*/  STG.E desc[UR6][R32.64], R21 ;  /* 0x0000001520007986 */ /* 0x0001e4000c101906 */
.L_x_2872:
[----:B------:R-:W-:Y:S05]  /*5530*/  BSYNC.RECONVERGENT B1 ;  /* 0x0000000000017941 */ /* 0x000fea0003800200 */
.L_x_2871:
        /* <DEDUP_REMOVED lines=28> */
[----:B------:R-:W-:-:S05]  /*5700*/  F2FP.F16.F32.PACK_AB R23, R23, R10 ;  /* 0x0000000a1717723e */ /* 0x000fca00000000ff */
[----:B------:R0:W-:Y:S02]  /*5710*/  STG.E desc[UR6][R18.64], R23 ;  /* 0x0000001712007986 */ /* 0x0001e4000c101906 */
.L_x_2874:
[----:B------:R-:W-:Y:S05]  /*5720*/  BSYNC.RECONVERGENT B1 ;  /* 0x0000000000017941 */ /* 0x000fea0003800200 */
.L_x_2873:
        /* <DEDUP_REMOVED lines=30> */
.L_x_2876:
[----:B------:R-:W-:Y:S05]  /*5910*/  BSYNC.RECONVERGENT B1 ;  /* 0x0000000000017941 */ /* 0x000fea0003800200 */
.L_x_2875:
        /* <DEDUP_REMOVED lines=30> */
.L_x_2878:
[----:B------:R-:W-:Y:S05]  /*5b00*/  BSYNC.RECONVERGENT B1 ;  /* 0x0000000000017941 */ /* 0x000fea0003800200 */
.L_x_2877:
        /* <DEDUP_REMOVED lines=44> */
[----:B------:R-:W-:-:S05]  /*5dd0*/  F2FP.F16.F32.PACK_AB R23, R23, R6 ;  /* 0x000000061717723e */ /* 0x000fca00000000ff */
[----:B------:R0:W-:Y:S02]  /*5de0*/  STG.E desc[UR6][R20.64], R23 ;  /* 0x0000001714007986 */ /* 0x0001e4000c101906 */
.L_x_2880:
[----:B------:R-:W-:Y:S05]  /*5df0*/  BSYNC.RECONVERGENT B1 ;  /* 0x0000000000017941 */ /* 0x000fea0003800200 */
.L_x_2879:
        /* <DEDUP_REMOVED lines=30> */
.L_x_2882:
[----:B------:R-:W-:Y:S05]  /*5fe0*/  BSYNC.RECONVERGENT B1 ;  /* 0x0000000000017941 */ /* 0x000fea0003800200 */
.L_x_2881:
        /* <DEDUP_REMOVED lines=30> */
.L_x_2884:
[----:B------:R-:W-:Y:S05]  /*61d0*/  BSYNC.RECONVERGENT B1 ;  /* 0x0000000000017941 */ /* 0x000fea0003800200 */
.L_x_2883:
        /* <DEDUP_REMOVED lines=30> */
.L_x_2886:
[----:B------:R-:W-:Y:S05]  /*63c0*/  BSYNC.RECONVERGENT B1 ;  /* 0x0000000000017941 */ /* 0x000fea0003800200 */
.L_x_2885:
        /* <DEDUP_REMOVED lines=30> */
.L_x_2888:
[----:B------:R-:W-:Y:S05]  /*65b0*/  BSYNC.RECONVERGENT B1 ;  /* 0x0000000000017941 */ /* 0x000fea0003800200 */
.L_x_2887:
        /* <DEDUP_REMOVED lines=28> */
.L_x_2858:
[----:B------:R-:W-:Y:S05]  /*6780*/  BSYNC.RECONVERGENT B0 ;  /* 0x0000000000007941 */ /* 0x000fea0003800200 */
.L_x_2826:
        /* <DEDUP_REMOVED lines=8> */
.L_x_2890:
        /* <DEDUP_REMOVED lines=15> */
.L_x_4543:


//--------------------- .text._Z35group_norm_nhwc_fwd_one_pass_kernelI11Fp16IOFp32WLi512ELi80ELi640EEv26Group_norm_nhwc_fwd_params --------------------------
	.section	.text._Z35group_norm_nhwc_fwd_one_pass_kernelI11Fp16IOFp32WLi512ELi80ELi640EEv26Group_norm_nhwc_fwd_params,"ax",@progbits
	.align	128
        .global         _Z35group_norm_nhwc_fwd_one_pass_kernelI11Fp16IOFp32WLi512ELi80ELi640EEv26Group_norm_nhwc_fwd_params
        .type           _Z35group_norm_nhwc_fwd_one_pass_kernelI11Fp16IOFp32WLi512ELi80ELi640EEv26Group_norm_nhwc_fwd_params,@function
        .size           _Z35group_norm_nhwc_fwd_one_pass_kernelI11Fp16IOFp32WLi512ELi80ELi640EEv26Group_norm_nhwc_fwd_params,(.L_x_4544 - _Z35group_norm_nhwc_fwd_one_pass_kernelI11Fp16IOFp32WLi512ELi80ELi640EEv26Group_norm_nhwc_fwd_params)
        .other          _Z35group_norm_nhwc_fwd_one_pass_kernelI11Fp16IOFp32WLi512ELi80ELi640EEv26Group_norm_nhwc_fwd_params,@"STO_CUDA_ENTRY STV_DEFAULT"
_Z35group_norm_nhwc_fwd_one_pass_kernelI11Fp16IOFp32WLi512ELi80ELi640EEv26Group_norm_nhwc_fwd_params:
.text._Z35group_norm_nhwc_fwd_one_pass_kernelI11Fp16IOFp32WLi512ELi80ELi640EEv26Group_norm_nhwc_fwd_params:
        /* <DEDUP_REMOVED lines=26> */
.L_x_3030:
        /* <DEDUP_REMOVED lines=18> */
[----:B------:R-:W-:-:S05]  /*02c0*/  IMAD.HI.U32 R5, R3, R5, UR6 ;  /* 0x0000000603057e27 */ /* 0x000fca000f8e0005 */
[----:B------:R-:W-:Y:S02]  /*02d0*/  R2UR UR6, R5 ;  /* 0x00000000050672ca */ /* 0x000fe400000e0000 */
[----:B------:R-:W0:Y:S11]  /*02e0*/  LDC R5, c[0x0][0x404] ;  /* 0x00010100ff057b82 */ /* 0x000e360000000800 */
[----:B------:R-:W-:-:S06]  /*02f0*/  UIMAD.WIDE.U32 UR6, UR6, UR4, URZ ;  /* 0x00000004060672a5 */ /* 0x000fcc000f8e00ff */
[----:B------:R-:W-:-:S05]  /*0300*/  IADD3 R0, PT, PT, RZ, -UR7, RZ ;  /* 0x80000007ff007c10 */ /* 0x000fca000fffe0ff */
[----:B------:R-:W-:Y:S01]  /*0310*/  IMAD R0, R7, R0, UR4 ;  /* 0x0000000407007e24 */ /* 0x000fe2000f8e0200 */
[----:B------:R-:W-:Y:S01]  /*0320*/  ULOP3.LUT UR4, UR5, UR10, URZ, 0x3c, !UPT ;  /* 0x0000000a05047292 */ /* 0x000fe2000f8e3cff */
[----:B0-----:R-:W-:Y:S01]  /*0330*/  IMAD R5, R5, UR8, R84 ;  /* 0x0000000805057c24 */ /* 0x001fe2000f8e0254 */
[----:B------:R-:W0:Y:S02]  /*0340*/  LDCU.64 UR8, c[0x0][0x3f0] ;  /* 0x00007e00ff0877ac */ /* 0x000e240008000a00 */
[----:B------:R-:W-:Y:S02]  /*0350*/  ISETP.GT.U32.AND P1, PT, R7, R0, PT ;  /* 0x000000000700720c */ /* 0x000fe40003f24070 */
[----:B------:R-:W-:Y:S02]  /*0360*/  SHF.R.S32.HI R3, RZ, 0x1f, R5 ;  /* 0x0000001fff037819 */ /* 0x000fe40000011405 */
[C---:B------:R-:W-:Y:S02]  /*0370*/  IADD3 R9, PT, PT, R5.reuse, 0x10, RZ ;  /* 0x0000001005097810 */ /* 0x040fe40007ffe0ff */
[----:B------:R-:W-:-:S02]  /*0380*/  IADD3 R11, PT, PT, R5, 0x20, RZ ;  /* 0x00000020050b7810 */ /* 0x000fc40007ffe0ff */
[----:B-1----:R-:W-:Y:S02]  /*0390*/  ISETP.GE.U32.AND P2, PT, R9, UR14, PT ;  /* 0x0000000e09007c0c */ /* 0x002fe4000bf46070 */
[----:B------:R-:W-:Y:S02]  /*03a0*/  SHF.R.S32.HI R17, RZ, 0x1f, R9 ;  /* 0x0000001fff117819 */ /* 0x000fe40000011409 */
[----:B------:R-:W-:Y:S01]  /*03b0*/  ISETP.GE.U32.AND P3, PT, R11, UR14, PT ;  /* 0x0000000e0b007c0c */ /* 0x000fe2000bf66070 */
[----:B------:R-:W-:Y:S01]  /*03c0*/  VOTEU.ANY UP2, P1 ;  /* 0x0000000000ff7886 */ /* 0x000fe20000840100 */
[----:B------:R-:W-:Y:S02]  /*03d0*/  PLOP3.LUT P1, PT, PT, PT, UP2, 0x80, 0x8 ;  /* 0x000000000008781c */ /* 0x000fe40003f2f028 */
[----:B------:R-:W-:Y:S02]  /*03e0*/  ISETP.GE.AND.EX P2, PT, R17, UR15, PT, P2 ;  /* 0x0000000f11007c0c */ /* 0x000fe4000bf46320 */
[----:B------:R-:W-:Y:S01]  /*03f0*/  @!UP2 UIADD3 UR7, UPT, UPT, UR7, 0x1, URZ ;  /* 0x000000010707a890 */ /* 0x000fe2000fffe0ff */
[----:B0-----:R-:W-:Y:S01]  /*0400*/  MOV R13, UR8 ;  /* 0x00000008000d7c02 */ /* 0x001fe20008000f00 */
[----:B------:R-:W-:Y:S01]  /*0410*/  UISETP.GE.AND UP2, UPT, UR4, URZ, UPT ;  /* 0x000000ff0400728c */ /* 0x000fe2000bf46270 */
[----:B------:R-:W-:-:S02]  /*0420*/  SHF.R.S32.HI R19, RZ, 0x1f, R11 ;  /* 0x0000001fff137819 */ /* 0x000fc4000001140b */
[----:B------:R-:W-:Y:S02]  /*0430*/  IADD3 R15, PT, PT, R5, 0x40, RZ ;  /* 0x00000040050f7810 */ /* 0x000fe40007ffe0ff */
[----:B------:R-:W-:Y:S02]  /*0440*/  ISETP.GE.AND.EX P3, PT, R19, UR15, PT, P3 ;  /* 0x0000000f13007c0c */ /* 0x000fe4000bf66330 */
[-C--:B------:R-:W-:Y:S02]  /*0450*/  @!P1 IADD3 R0, PT, PT, R0, -R7.reuse, RZ ;  /* 0x8000000700009210 */ /* 0x080fe40007ffe0ff */
[----:B------:R-:W0:Y:S02]  /*0460*/  @!P2 LDC.64 R26, c[0x0][0x3e0] ;  /* 0x0000f800ff1aab82 */ /* 0x000e240000000a00 */
[----:B------:R-:W-:-:S06]  /*0470*/  ISETP.GE.U32.AND P1, PT, R0, R7, PT ;  /* 0x000000070000720c */ /* 0x000fcc0003f26070 */
[----:B------:R-:W1:Y:S07]  /*0480*/  @!P2 LDC.64 R30, c[0x0][0x390] ;  /* 0x0000e400ff1eab82 */ /* 0x000e6e0000000a00 */
[----:B------:R-:W-:Y:S01]  /*0490*/  VOTEU.ANY UP1, P1 ;  /* 0x0000000000ff7886 */ /* 0x000fe20000820100 */
[----:B------:R-:W-:Y:S01]  /*04a0*/  ISETP.GE.U32.AND P1, PT, R5, UR14, PT ;  /* 0x0000000e05007c0c */ /* 0x000fe2000bf26070 */
[----:B------:R-:W2:Y:S03]  /*04b0*/  @!P3 LDC.64 R28, c[0x0][0x3e0] ;  /* 0x0000f800ff1cbb82 */ /* 0x000ea60000000a00 */
[----:B------:R-:W-:Y:S01]  /*04c0*/  @UP1 UIADD3 UR7, UPT, UPT, UR7, 0x1, URZ ;  /* 0x0000000107071890 */ /* 0x000fe2000fffe0ff */
[----:B------:R-:W-:-:S03]  /*04d0*/  ISETP.GE.AND.EX P1, PT, R3, UR15, PT, P1 ;  /* 0x0000000f03007c0c */ /* 0x000fc6000bf26310 */
[----:B------:R-:W-:Y:S01]  /*04e0*/  @!UP2 UIADD3 UR7, UPT, UPT, -UR7, URZ, URZ ;  /* 0x000000ff0707a290 */ /* 0x000fe2000fffe1ff */
[----:B------:R-:W3:Y:S01]  /*04f0*/  @!P3 LDC.64 R32, c[0x0][0x390] ;  /* 0x0000e400ff20bb82 */ /* 0x000ee20000000a00 */
[----:B------:R-:W-:-:S04]  /*0500*/  @!UP0 ULOP3.LUT UR7, URZ, UR10, URZ, 0x33, !UPT ;  /* 0x0000000aff078292 */ /* 0x000fc8000f8e33ff */
[----:B------:R-:W-:-:S04]  /*0510*/  UIADD3 UR4, UPT, UPT, -UR7, URZ, URZ ;  /* 0x000000ff07047290 */ /* 0x000fc8000fffe1ff */
[----:B------:R-:W-:Y:S01]  /*0520*/  UIMAD UR4, UR10, UR4, UR5 ;  /* 0x000000040a0472a4 */ /* 0x000fe2000f8e0205 */
[----:B------:R-:W4:Y:S03]  /*0530*/  @!P1 LDC.64 R6, c[0x0][0x3e0] ;  /* 0x0000f800ff069b82 */ /* 0x000f260000000a00 */
[----:B------:R-:W-:Y:S02]  /*0540*/  UIMAD UR11, UR4, 0x50, URZ ;  /* 0x00000050040b78a4 */ /* 0x000fe4000f8e02ff */
[----:B------:R-:W-:-:S03]  /*0550*/  USHF.R.S32.HI UR4, URZ, 0x1f, UR7 ;  /* 0x0000001fff047899 */ /* 0x000fc60008011407 */
[----:B-----5:R-:W5:Y:S01]  /*0560*/  @!P1 LDC.64 R22, c[0x0][0x390] ;  /* 0x0000e400ff169b82 */ /* 0x020f620000000a00 */
[----:B------:R-:W-:Y:S01]  /*0570*/  IADD3 R86, P4, PT, R34, UR11, RZ ;  /* 0x0000000b22567c10 */ /* 0x000fe2000ff9e0ff */
[----:B------:R-:W-:Y:S01]  /*0580*/  UIMAD UR4, UR4, UR8, URZ ;  /* 0x00000008040472a4 */ /* 0x000fe2000f8e02ff */
[----:B------:R-:W-:-:S03]  /*0590*/  MOV R0, UR11 ;  /* 0x0000000b00007c02 */ /* 0x000fc60008000f00 */
[----:B------:R-:W-:Y:S01]  /*05a0*/  UIMAD UR4, UR7, UR9, UR4 ;  /* 0x00000009070472a4 */ /* 0x000fe2000f8e0204 */
[----:B------:R-:W-:-:S03]  /*05b0*/  LEA.HI.X.SX32 R87, R0, RZ, 0x1, P4 ;  /* 0x000000ff00577211 */ /* 0x000fc600020f0eff */
[----:B------:R-:W-:Y:S01]  /*05c0*/  IMAD.WIDE.U32 R86, R13, UR7, R86 ;  /* 0x000000070d567c25 */ /* 0x000fe2000f8e0056 */
[----:B------:R-:W-:-:S03]  /*05d0*/  IADD3 R13, PT, PT, R5, 0x30, RZ ;  /* 0x00000030050d7810 */ /* 0x000fc60007ffe0ff */
[----:B----4-:R-:W-:Y:S01]  /*05e0*/  @!P1 IMAD R0, R3, R6, RZ ;  /* 0x0000000603009224 */ /* 0x010fe200078e02ff */
[----:B------:R-:W-:Y:S02]  /*05f0*/  IADD3 R89, PT, PT, R87, UR4, RZ ;  /* 0x0000000457597c10 */ /* 0x000fe4000fffe0ff */
[----:B------:R-:W-:Y:S01]  /*0600*/  @!P1 MOV R88, R86 ;  /* 0x0000005600589202 */ /* 0x000fe20000000f00 */
[----:B------:R-:W-:Y:S01]  /*0610*/  @!P1 IMAD R7, R5, R7, R0 ;  /* 0x0000000705079224 */ /* 0x000fe200078e0200 */
[----:B------:R-:W-:Y:S02]  /*0620*/  ISETP.GE.U32.AND P4, PT, R13, UR14, PT ;  /* 0x0000000e0d007c0c */ /* 0x000fe4000bf86070 */
[----:B------:R-:W-:Y:S01]  /*0630*/  SHF.R.S32.HI R21, RZ, 0x1f, R13 ;  /* 0x0000001fff157819 */ /* 0x000fe2000001140d */
[----:B------:R-:W-:-:S03]  /*0640*/  @!P1 IMAD.WIDE.U32 R2, R5, R6, R88 ;  /* 0x0000000605029225 */ /* 0x000fc600078e0058 */
[----:B------:R-:W-:Y:S02]  /*0650*/  ISETP.GE.AND.EX P4, PT, R21, UR15, PT, P4 ;  /* 0x0000000f15007c0c */ /* 0x000fe4000bf86340 */
[----:B------:R-:W-:Y:S02]  /*0660*/  @!P1 IADD3 R0, PT, PT, R3, R7, RZ ;  /* 0x0000000703009210 */ /* 0x000fe40007ffe0ff */
[----:B-----5:R-:W-:-:S04]  /*0670*/  @!P1 LEA R6, P5, R2, R22, 0x1 ;  /* 0x0000001602069211 */ /* 0x020fc800078a08ff */
[----:B------:R-:W-:Y:S01]  /*0680*/  @!P1 LEA.HI.X R7, R2, R23, R0, 0x1, P5 ;  /* 0x0000001702079211 */ /* 0x000fe200028f0c00 */
[----:B0-----:R-:W-:Y:S01]  /*0690*/  @!P2 IMAD R0, R17, R26, RZ ;  /* 0x0000001a1100a224 */ /* 0x001fe200078e02ff */
[----:B------:R-:W-:Y:S02]  /*06a0*/  ISETP.GE.U32.AND P5, PT, R15, UR14, PT ;  /* 0x0000000e0f007c0c */ /* 0x000fe4000bfa6070 */
[----:B------:R-:W-:Y:S01]  /*06b0*/  SHF.R.S32.HI R23, RZ, 0x1f, R15 ;  /* 0x0000001fff177819 */ /* 0x000fe2000001140f */
[----:B------:R-:W0:Y:S01]  /*06c0*/  @!P4 LDC.64 R34, c[0x0][0x3e0] ;  /* 0x0000f800ff22cb82 */ /* 0x000e220000000a00 */
[----:B------:R-:W-:Y:S01]  /*06d0*/  @!P2 MOV R2, R86 ;  /* 0x000000560002a202 */ /* 0x000fe20000000f00 */
[----:B------:R1:W4:Y:S01]  /*06e0*/  @!P1 LDG.E R78, desc[UR12][R6.64] ;  /* 0x0000000c064e9981 */ /* 0x000322000c1e1900 */
[----:B------:R-:W-:Y:S01]  /*06f0*/  ISETP.GE.AND.EX P5, PT, R23, UR15, PT, P5 ;  /* 0x0000000f17007c0c */ /* 0x000fe2000bfa6350 */
[----:B------:R-:W-:Y:S01]  /*0700*/  @!P2 IMAD R27, R9, R27, R0 ;  /* 0x0000001b091ba224 */ /* 0x000fe200078e0200 */
[----:B------:R-:W-:Y:S01]  /*0710*/  IADD3 R17, PT, PT, R5, 0x50, RZ ;  /* 0x0000005005117810 */ /* 0x000fe20007ffe0ff */
[----:B--2---:R-:W-:Y:S01]  /*0720*/  @!P3 IMAD R0, R19, R28, RZ ;  /* 0x0000001c1300b224 */ /* 0x004fe200078e02ff */
[----:B------:R-:W-:Y:S01]  /*0730*/  @!P2 MOV R3, R89 ;  /* 0x000000590003a202 */ /* 0x000fe20000000f00 */
[----:B------:R-:W2:Y:S01]  /*0740*/  @!P4 LDC.64 R36, c[0x0][0x390] ;  /* 0x0000e400ff24cb82 */ /* 0x000ea20000000a00 */
[----:B------:R-:W-:Y:S01]  /*0750*/  ISETP.GE.U32.AND P1, PT, R17, UR14, PT ;  /* 0x0000000e11007c0c */ /* 0x000fe2000bf26070 */
[----:B------:R-:W-:Y:S01]  /*0760*/  @!P3 IMAD R29, R11, R29, R0 ;  /* 0x0000001d0b1db224 */ /* 0x000fe200078e0200 */
[----:B------:R-:W-:Y:S01]  /*0770*/  SHF.R.S32.HI R25, RZ, 0x1f, R17 ;  /* 0x0000001fff197819 */ /* 0x000fe20000011411 */
[----:B------:R-:W-:Y:S01]  /*0780*/  @!P2 IMAD.WIDE.U32 R2, R9, R26, R2 ;  /* 0x0000001a0902a225 */ /* 0x000fe200078e0002 */
[----:B------:R-:W-:-:S02]  /*0790*/  @!P3 MOV R8, R86 ;  /* 0x000000560008b202 */ /* 0x000fc40000000f00 */
[----:B------:R-:W-:Y:S01]  /*07a0*/  @!P3 MOV R9, R89 ;  /* 0x000000590009b202 */ /* 0x000fe20000000f00 */
[----:B------:R-:W5:Y:S01]  /*07b0*/  @!P5 LDC.64 R38, c[0x0][0x3e0] ;  /* 0x0000f800ff26db82 */ /* 0x000f620000000a00 */
[----:B------:R-:W-:Y:S02]  /*07c0*/  ISETP.GE.AND.EX P1, PT, R25, UR15, PT, P1 ;  /* 0x0000000f19007c0c */ /* 0x000fe4000bf26310 */
[----:B------:R-:W-:Y:S01]  /*07d0*/  @!P2 IADD3 R0, PT, PT, R3, R27, RZ ;  /* 0x0000001b0300a210 */ /* 0x000fe20007ffe0ff */
[----:B------:R-:W-:Y:S01]  /*07e0*/  @!P3 IMAD.WIDE.U32 R8, R11, R28, R8 ;  /* 0x0000001c0b08b225 */ /* 0x000fe200078e0008 */
[C---:B-1----:R-:W-:Y:S02]  /*07f0*/  @!P2 LEA R6, P6, R2.reuse, R30, 0x1 ;  /* 0x0000001e0206a211 */ /* 0x042fe400078c08ff */
[----:B------:R-:W-:Y:S01]  /*0800*/  MOV R76, RZ ;  /* 0x000000ff004c7202 */ /* 0x000fe20000000f00 */
[----:B0-----:R-:W-:Y:S01]  /*0810*/  @!P4 IMAD R4, R21, R34, RZ ;  /* 0x000000221504c224 */ /* 0x001fe200078e02ff */
[----:B------:R-:W-:-:S02]  /*0820*/  @!P2 LEA.HI.X R7, R2, R31, R0, 0x1, P6 ;  /* 0x0000001f0207a211 */ /* 0x000fc400030f0c00 */
[----:B------:R-:W-:Y:S02]  /*0830*/  @!P3 IADD3 R0, PT, PT, R9, R29, RZ ;  /* 0x0000001d0900b210 */ /* 0x000fe40007ffe0ff */
[C---:B---3--:R-:W-:Y:S01]  /*0840*/  @!P3 LEA R2, P6, R8.reuse, R32, 0x1 ;  /* 0x000000200802b211 */ /* 0x048fe200078c08ff */
[----:B------:R-:W0:Y:S01]  /*0850*/  @!P1 LDC.64 R30, c[0x0][0x3e0] ;  /* 0x0000f800ff1e9b82 */ /* 0x000e220000000a00 */
[----:B------:R-:W-:Y:S01]  /*0860*/  IADD3 R19, PT, PT, R5, 0x60, RZ ;  /* 0x0000006005137810 */ /* 0x000fe20007ffe0ff */
[----:B------:R2:W3:Y:S01]  /*0870*/  @!P2 LDG.E R76, desc[UR12][R6.64] ;  /* 0x0000000c064ca981 */ /* 0x0004e2000c1e1900 */
[----:B------:R-:W-:Y:S01]  /*0880*/  @!P3 LEA.HI.X R3, R8, R33, R0, 0x1, P6 ;  /* 0x000000210803b211 */ /* 0x000fe200030f0c00 */
[----:B------:R-:W-:Y:S01]  /*0890*/  @!P4 IMAD R11, R13, R35, R4 ;  /* 0x000000230d0bc224 */ /* 0x000fe200078e0204 */
[----:B------:R-:W-:Y:S02]  /*08a0*/  @!P4 MOV R8, R86 ;  /* 0x000000560008c202 */ /* 0x000fe40000000f00 */
[----:B------:R-:W-:Y:S01]  /*08b0*/  @!P4 MOV R9, R89 ;  /* 0x000000590009c202 */ /* 0x000fe20000000f00 */
[----:B------:R-:W1:Y:S01]  /*08c0*/  @!P5 LDC.64 R28, c[0x0][0x390] ;  /* 0x0000e400ff1cdb82 */ /* 0x000e620000000a00 */
[----:B------:R-:W-:-:S02]  /*08d0*/  ISETP.GE.U32.AND P2, PT, R19, UR14, PT ;  /* 0x0000000e13007c0c */ /* 0x000fc4000bf46070 */
[----:B------:R-:W-:Y:S01]  /*08e0*/  SHF.R.S32.HI R27, RZ, 0x1f, R19 ;  /* 0x0000001fff1b7819 */ /* 0x000fe20000011413 */
[----:B------:R-:W-:Y:S01]  /*08f0*/  @!P4 IMAD.WIDE.U32 R8, R13, R34, R8 ;  /* 0x000000220d08c225 */ /* 0x000fe200078e0008 */
[----:B------:R-:W-:Y:S02]  /*0900*/  MOV R74, RZ ;  /* 0x000000ff004a7202 */ /* 0x000fe40000000f00 */
[----:B------:R-:W-:Y:S01]  /*0910*/  ISETP.GE.AND.EX P2, PT, R27, UR15, PT, P2 ;  /* 0x0000000f1b007c0c */ /* 0x000fe2000bf46320 */
[----:B-----5:R-:W-:Y:S01]  /*0920*/  @!P5 IMAD R4, R23, R38, RZ ;  /* 0x000000261704d224 */ /* 0x020fe200078e02ff */
[----:B------:R-:W-:Y:S01]  /*0930*/  @!P4 IADD3 R0, PT, PT, R9, R11, RZ ;  /* 0x0000000b0900c210 */ /* 0x000fe20007ffe0ff */
[----:B------:R-:W5:Y:S01]  /*0940*/  @!P1 LDC.64 R22, c[0x0][0x390] ;  /* 0x0000e400ff169b82 */ /* 0x000f620000000a00 */
[----:B------:R0:W3:Y:S01]  /*0950*/  @!P3 LDG.E R74, desc[UR12][R2.64] ;  /* 0x0000000c024ab981 */ /* 0x0000e2000c1e1900 */
[----:B--2---:R-:W-:Y:S01]  /*0960*/  @!P4 LEA R6, P3, R8, R36, 0x1 ;  /* 0x000000240806c211 */ /* 0x004fe200078608ff */
[----:B------:R-:W-:Y:S01]  /*0970*/  @!P5 IMAD R9, R15, R39, R4 ;  /* 0x000000270f09d224 */ /* 0x000fe200078e0204 */
[----:B------:R-:W-:-:S02]  /*0980*/  IADD3 R21, PT, PT, R5, 0x70, RZ ;  /* 0x0000007005157810 */ /* 0x000fc40007ffe0ff */
[----:B------:R-:W-:Y:S01]  /*0990*/  @!P4 LEA.HI.X R7, R8, R37, R0, 0x1, P3 ;  /* 0x000000250807c211 */ /* 0x000fe200018f0c00 */
[----:B0-----:R-:W-:Y:S01]  /*09a0*/  @!P1 IMAD R4, R25, R30, RZ ;  /* 0x0000001e19049224 */ /* 0x001fe200078e02ff */
[----:B------:R-:W-:Y:S02]  /*09b0*/  ISETP.GE.U32.AND P3, PT, R21, UR14, PT ;  /* 0x0000000e15007c0c */ /* 0x000fe4000bf66070 */
[----:B------:R-:W-:Y:S01]  /*09c0*/  SHF.R.S32.HI R13, RZ, 0x1f, R21 ;  /* 0x0000001fff0d7819 */ /* 0x000fe20000011415 */
[----:B------:R-:W0:Y:S01]  /*09d0*/  @!P2 LDC.64 R32, c[0x0][0x3e0] ;  /* 0x0000f800ff20ab82 */ /* 0x000e220000000a00 */
[----:B------:R-:W-:Y:S02]  /*09e0*/  @!P5 MOV R2, R86 ;  /* 0x000000560002d202 */ /* 0x000fe40000000f00 */
[----:B------:R-:W-:Y:S02]  /*09f0*/  @!P5 MOV R3, R89 ;  /* 0x000000590003d202 */ /* 0x000fe40000000f00 */
[----:B------:R-:W-:-:S02]  /*0a00*/  ISETP.GE.AND.EX P3, PT, R13, UR15, PT, P3 ;  /* 0x0000000f0d007c0c */ /* 0x000fc4000bf66330 */
[----:B------:R-:W-:Y:S01]  /*0a10*/  MOV R72, RZ ;  /* 0x000000ff00487202 */ /* 0x000fe20000000f00 */
[----:B------:R-:W-:Y:S01]  /*0a20*/  @!P5 IMAD.WIDE.U32 R2, R15, R38, R2 ;  /* 0x000000260f02d225 */ /* 0x000fe200078e0002 */
[----:B------:R-:W-:Y:S01]  /*0a30*/  @!P1 MOV R10, R86 ;  /* 0x00000056000a9202 */ /* 0x000fe20000000f00 */
[----:B------:R-:W2:Y:S01]  /*0a40*/  @!P2 LDC.64 R14, c[0x0][0x390] ;  /* 0x0000e400ff0eab82 */ /* 0x000ea20000000a00 */
[----:B------:R-:W-:Y:S02]  /*0a50*/  @!P1 MOV R11, R89 ;  /* 0x00000059000b9202 */ /* 0x000fe40000000f00 */
[----:B------:R0:W3:Y:S01]  /*0a60*/  @!P4 LDG.E R72, desc[UR12][R6.64] ;  /* 0x0000000c0648c981 */ /* 0x0000e2000c1e1900 */
[----:B------:R-:W-:Y:S01]  /*0a70*/  @!P5 IADD3 R0, PT, PT, R3, R9, RZ ;  /* 0x000000090300d210 */ /* 0x000fe20007ffe0ff */
[C---:B------:R-:W-:Y:S01]  /*0a80*/  @!P1 IMAD R3, R17.reuse, R31, R4 ;  /* 0x0000001f11039224 */ /* 0x040fe200078e0204 */
[----:B-1----:R-:W-:Y:S01]  /*0a90*/  @!P5 LEA R8, P4, R2, R28, 0x1 ;  /* 0x0000001c0208d211 */ /* 0x002fe200078808ff */
[----:B------:R-:W-:Y:S01]  /*0aa0*/  @!P1 IMAD.WIDE.U32 R10, R17, R30, R10 ;  /* 0x0000001e110a9225 */ /* 0x000fe200078e000a */
[----:B------:R-:W1:Y:S01]  /*0ab0*/  @!P3 LDC.64 R34, c[0x0][0x3e0] ;  /* 0x0000f800ff22bb82 */ /* 0x000e620000000a00 */
[----:B------:R-:W-:-:S02]  /*0ac0*/  MOV R70, RZ ;  /* 0x000000ff00467202 */ /* 0x000fc40000000f00 */
[----:B------:R-:W-:Y:S02]  /*0ad0*/  @!P5 LEA.HI.X R9, R2, R29, R0, 0x1, P4 ;  /* 0x0000001d0209d211 */ /* 0x000fe400020f0c00 */
[----:B------:R-:W-:Y:S02]  /*0ae0*/  @!P1 IADD3 R0, PT, PT, R11, R3, RZ ;  /* 0x000000030b009210 */ /* 0x000fe40007ffe0ff */
[C---:B-----5:R-:W-:Y:S01]  /*0af0*/  @!P1 LEA R2, P4, R10.reuse, R22, 0x1 ;  /* 0x000000160a029211 */ /* 0x060fe200078808ff */
[----:B------:R-:W5:Y:S01]  /*0b00*/  @!P5 LDG.E R70, desc[UR12][R8.64] ;  /* 0x0000000c0846d981 */ /* 0x000f62000c1e1900 */
[----:B------:R-:W-:Y:S02]  /*0b10*/  IADD3 R17, PT, PT, R5, 0x80, RZ ;  /* 0x0000008005117810 */ /* 0x000fe40007ffe0ff */
[----:B------:R-:W-:Y:S01]  /*0b20*/  @!P1 LEA.HI.X R3, R10, R23, R0, 0x1, P4 ;  /* 0x000000170a039211 */ /* 0x000fe200020f0c00 */
[----:B0-----:R-:W-:Y:S01]  /*0b30*/  @!P2 IMAD R0, R27, R32, RZ ;  /* 0x000000201b00a224 */ /* 0x001fe200078e02ff */
[----:B------:R-:W-:-:S02]  /*0b40*/  IADD3 R23, PT, PT, R5, 0x90, RZ ;  /* 0x0000009005177810 */ /* 0x000fc40007ffe0ff */
[----:B------:R-:W-:Y:S01]  /*0b50*/  ISETP.GE.U32.AND P4, PT, R17, UR14, PT ;  /* 0x0000000e11007c0c */ /* 0x000fe2000bf86070 */
[----:B------:R-:W-:Y:S01]  /*0b60*/  @!P2 IMAD R11, R19, R33, R0 ;  /* 0x00000021130ba224 */ /* 0x000fe200078e0200 */
[----:B------:R-:W-:Y:S02]  /*0b70*/  SHF.R.S32.HI R29, RZ, 0x1f, R17 ;  /* 0x0000001fff1d7819 */ /* 0x000fe40000011411 */
[----:B------:R-:W-:Y:S02]  /*0b80*/  ISETP.GE.U32.AND P5, PT, R23, UR14, PT ;  /* 0x0000000e17007c0c */ /* 0x000fe4000bfa6070 */
[----:B------:R-:W-:Y:S02]  /*0b90*/  SHF.R.S32.HI R31, RZ, 0x1f, R23 ;  /* 0x0000001fff1f7819 */ /* 0x000fe40000011417 */
[----:B------:R-:W-:Y:S02]  /*0ba0*/  ISETP.GE.AND.EX P4, PT, R29, UR15, PT, P4 ;  /* 0x0000000f1d007c0c */ /* 0x000fe4000bf86340 */
[----:B------:R-:W-:-:S02]  /*0bb0*/  @!P2 MOV R6, R86 ;  /* 0x000000560006a202 */ /* 0x000fc40000000f00 */
[----:B------:R-:W-:Y:S02]  /*0bc0*/  @!P2 MOV R7, R89 ;  /* 0x000000590007a202 */ /* 0x000fe40000000f00 */
[----:B------:R-:W-:Y:S02]  /*0bd0*/  MOV R68, RZ ;  /* 0x000000ff00447202 */ /* 0x000fe40000000f00 */
[----:B------:R-:W-:Y:S01]  /*0be0*/  ISETP.GE.AND.EX P5, PT, R31, UR15, PT, P5 ;  /* 0x0000000f1f007c0c */ /* 0x000fe2000bfa6350 */
[----:B------:R-:W-:Y:S02]  /*0bf0*/  @!P2 IMAD.WIDE.U32 R6, R19, R32, R6 ;  /* 0x000000201306a225 */ /* 0x000fe400078e0006 */
[----:B------:R-:W0:Y:S01]  /*0c00*/  @!P3 LDC.64 R32, c[0x0][0x390] ;  /* 0x0000e400ff20bb82 */ /* 0x000e220000000a00 */
[----:B------:R2:W5:Y:S01]  /*0c10*/  @!P1 LDG.E R68, desc[UR12][R2.64] ;  /* 0x0000000c02449981 */ /* 0x000562000c1e1900 */
[----:B------:R-:W-:Y:S01]  /*0c20*/  IADD3 R25, PT, PT, R5, 0xa0, RZ ;  /* 0x000000a005197810 */ /* 0x000fe20007ffe0ff */
[----:B-1----:R-:W-:Y:S01]  /*0c30*/  @!P3 IMAD R4, R13, R34, RZ ;  /* 0x000000220d04b224 */ /* 0x002fe200078e02ff */
[----:B------:R-:W-:-:S02]  /*0c40*/  @!P2 IADD3 R0, PT, PT, R7, R11, RZ ;  /* 0x0000000b0700a210 */ /* 0x000fc40007ffe0ff */
[C---:B--2---:R-:W-:Y:S01]  /*0c50*/  @!P2 LEA R12, P1, R6.reuse, R14, 0x1 ;  /* 0x0000000e060ca211 */ /* 0x044fe200078208ff */
[----:B------:R-:W-:Y:S01]  /*0c60*/  @!P3 IMAD R7, R21, R35, R4 ;  /* 0x000000231507b224 */ /* 0x000fe200078e0204 */
[----:B------:R-:W1:Y:S01]  /*0c70*/  @!P4 LDC.64 R36, c[0x0][0x3e0] ;  /* 0x0000f800ff24cb82 */ /* 0x000e620000000a00 */
[----:B------:R-:W-:Y:S02]  /*0c80*/  SHF.R.S32.HI R19, RZ, 0x1f, R25 ;  /* 0x0000001fff137819 */ /* 0x000fe40000011419 */
[----:B------:R-:W-:Y:S02]  /*0c90*/  @!P2 LEA.HI.X R13, R6, R15, R0, 0x1, P1 ;  /* 0x0000000f060da211 */ /* 0x000fe400008f0c00 */
[----:B------:R-:W-:Y:S02]  /*0ca0*/  ISETP.GE.U32.AND P1, PT, R25, UR14, PT ;  /* 0x0000000e19007c0c */ /* 0x000fe4000bf26070 */
[----:B------:R-:W-:Y:S01]  /*0cb0*/  @!P3 MOV R2, R86 ;  /* 0x000000560002b202 */ /* 0x000fe20000000f00 */
[----:B------:R-:W2:Y:S01]  /*0cc0*/  @!P5 LDC.64 R8, c[0x0][0x3e0] ;  /* 0x0000f800ff08db82 */ /* 0x000ea20000000a00 */
[----:B------:R-:W-:-:S02]  /*0cd0*/  @!P3 MOV R3, R89 ;  /* 0x000000590003b202 */ /* 0x000fc40000000f00 */
[----:B------:R-:W-:Y:S02]  /*0ce0*/  ISETP.GE.AND.EX P1, PT, R19, UR15, PT, P1 ;  /* 0x0000000f13007c0c */ /* 0x000fe4000bf26310 */
[----:B------:R-:W-:Y:S01]  /*0cf0*/  MOV R66, RZ ;  /* 0x000000ff00427202 */ /* 0x000fe20000000f00 */
[----:B------:R-:W-:Y:S01]  /*0d00*/  @!P3 IMAD.WIDE.U32 R2, R21, R34, R2 ;  /* 0x000000221502b225 */ /* 0x000fe200078e0002 */
[----:B------:R-:W-:Y:S01]  /*0d10*/  IADD3 R27, PT, PT, R5, 0xb0, RZ ;  /* 0x000000b0051b7810 */ /* 0x000fe20007ffe0ff */
[----:B------:R-:W2:Y:S03]  /*0d20*/  @!P4 LDC.64 R34, c[0x0][0x390] ;  /* 0x0000e400ff22cb82 */ /* 0x000ea60000000a00 */
[----:B------:R1:W5:Y:S01]  /*0d30*/  @!P2 LDG.E R66, desc[UR12][R12.64] ;  /* 0x0000000c0c42a981 */ /* 0x000362000c1e1900 */
[----:B------:R-:W-:Y:S02]  /*0d40*/  ISETP.GE.U32.AND P2, PT, R27, UR14, PT ;  /* 0x0000000e1b007c0c */ /* 0x000fe4000bf46070 */
[----:B------:R-:W-:-:S02]  /*0d50*/  SHF.R.S32.HI R21, RZ, 0x1f, R27 ;  /* 0x0000001fff157819 */ /* 0x000fc4000001141b */
[----:B------:R-:W-:Y:S01]  /*0d60*/  @!P3 IADD3 R0, PT, PT, R3, R7, RZ ;  /* 0x000000070300b210 */ /* 0x000fe20007ffe0ff */
[----:B------:R-:W2:Y:S01]  /*0d70*/  @!P5 LDC.64 R10, c[0x0][0x390] ;  /* 0x0000e400ff0adb82 */ /* 0x000ea20000000a00 */
[C---:B0-----:R-:W-:Y:S02]  /*0d80*/  @!P3 LEA R14, P6, R2.reuse, R32, 0x1 ;  /* 0x00000020020eb211 */ /* 0x041fe400078c08ff */
[----:B------:R-:W-:Y:S02]  /*0d90*/  ISETP.GE.AND.EX P2, PT, R21, UR15, PT, P2 ;  /* 0x0000000f15007c0c */ /* 0x000fe4000bf46320 */
[----:B------:R-:W-:Y:S01]  /*0da0*/  @!P3 LEA.HI.X R15, R2, R33, R0, 0x1, P6 ;  /* 0x00000021020fb211 */ /* 0x000fe200030f0c00 */
[----:B-1----:R-:W-:Y:S01]  /*0db0*/  @!P4 IMAD R0, R29, R36, RZ ;  /* 0x000000241d00c224 */ /* 0x002fe200078e02ff */
[----:B------:R-:W-:Y:S01]  /*0dc0*/  MOV R64, RZ ;  /* 0x000000ff00407202 */ /* 0x000fe20000000f00 */
[----:B------:R-:W0:Y:S01]  /*0dd0*/  @!P1 LDC.64 R6, c[0x0][0x3e0] ;  /* 0x0000f800ff069b82 */ /* 0x000e220000000a00 */
[----:B------:R-:W-:-:S02]  /*0de0*/  @!P4 MOV R12, R86 ;  /* 0x00000056000cc202 */ /* 0x000fc40000000f00 */
[----:B------:R-:W-:Y:S01]  /*0df0*/  @!P4 MOV R13, R89 ;  /* 0x00000059000dc202 */ /* 0x000fe20000000f00 */
[----:B------:R-:W-:Y:S01]  /*0e00*/  @!P4 IMAD R33, R17, R37, R0 ;  /* 0x000000251121c224 */ /* 0x000fe200078e0200 */
[----:B------:R-:W-:Y:S01]  /*0e10*/  IADD3 R0, PT, PT, R5, 0xc0, RZ ;  /* 0x000000c005007810 */ /* 0x000fe20007ffe0ff */
[----:B--2---:R-:W-:Y:S01]  /*0e20*/  @!P5 IMAD R2, R31, R8, RZ ;  /* 0x000000081f02d224 */ /* 0x004fe200078e02ff */
[----:B------:R1:W2:Y:S01]  /*0e30*/  @!P3 LDG.E R64, desc[UR12][R14.64] ;  /* 0x0000000c0e40b981 */ /* 0x0002a2000c1e1900 */
[----:B------:R-:W-:Y:S01]  /*0e40*/  @!P4 IMAD.WIDE.U32 R12, R17, R36, R12 ;  /* 0x00000024110cc225 */ /* 0x000fe200078e000c */
[----:B------:R-:W-:Y:S02]  /*0e50*/  ISETP.GE.U32.AND P3, PT, R0, UR14, PT ;  /* 0x0000000e00007c0c */ /* 0x000fe4000bf66070 */
[----:B------:R-:W-:Y:S01]  /*0e60*/  SHF.R.S32.HI R29, RZ, 0x1f, R0 ;  /* 0x0000001fff1d7819 */ /* 0x000fe20000011400 */
[----:B------:R-:W-:Y:S01]  /*0e70*/  @!P5 IMAD R31, R23, R9, R2 ;  /* 0x00000009171fd224 */ /* 0x000fe200078e0202 */
[----:B------:R-:W-:Y:S01]  /*0e80*/  @!P5 MOV R16, R86 ;  /* 0x000000560010d202 */ /* 0x000fe20000000f00 */
[----:B------:R-:W4:Y:S01]  /*0e90*/  @!P2 LDC.64 R2, c[0x0][0x3e0] ;  /* 0x0000f800ff02ab82 */ /* 0x000f220000000a00 */
[----:B------:R-:W-:-:S02]  /*0ea0*/  @!P5 MOV R17, R89 ;  /* 0x000000590011d202 */ /* 0x000fc40000000f00 */
[----:B------:R-:W-:Y:S02]  /*0eb0*/  @!P4 IADD3 R4, PT, PT, R13, R33, RZ ;  /* 0x000000210d04c210 */ /* 0x000fe40007ffe0ff */
[C---:B-1----:R-:W-:Y:S01]  /*0ec0*/  @!P4 LEA R14, P6, R12.reuse, R34, 0x1 ;  /* 0x000000220c0ec211 */ /* 0x042fe200078c08ff */
[----:B------:R-:W-:Y:S01]  /*0ed0*/  @!P5 IMAD.WIDE.U32 R16, R23, R8, R16 ;  /* 0x000000081710d225 */ /* 0x000fe200078e0010 */
[----:B------:R-:W-:Y:S01]  /*0ee0*/  ISETP.GE.AND.EX P3, PT, R29, UR15, PT, P3 ;  /* 0x0000000f1d007c0c */ /* 0x000fe2000bf66330 */
[----:B------:R-:W1:Y:S01]  /*0ef0*/  @!P1 LDC.64 R8, c[0x0][0x390] ;  /* 0x0000e400ff089b82 */ /* 0x000e620000000a00 */
[----:B------:R-:W-:Y:S02]  /*0f00*/  MOV R62, RZ ;  /* 0x000000ff003e7202 */ /* 0x000fe40000000f00 */
[----:B------:R-:W-:Y:S02]  /*0f10*/  @!P4 LEA.HI.X R15, R12, R35, R4, 0x1, P6 ;  /* 0x000000230c0fc211 */ /* 0x000fe400030f0c04 */
[C---:B------:R-:W-:Y:S01]  /*0f20*/  @!P5 LEA R18, P6, R16.reuse, R10, 0x1 ;  /* 0x0000000a1012d211 */ /* 0x040fe200078c08ff */
[----:B0-----:R-:W-:Y:S01]  /*0f30*/  @!P1 IMAD R10, R19, R6, RZ ;  /* 0x00000006130a9224 */ /* 0x001fe200078e02ff */
[----:B------:R-:W-:Y:S01]  /*0f40*/  @!P5 IADD3 R4, PT, PT, R17, R31, RZ ;  /* 0x0000001f1104d210 */ /* 0x000fe20007ffe0ff */
[----:B------:R0:W2:Y:S01]  /*0f50*/  @!P4 LDG.E R62, desc[UR12][R14.64] ;  /* 0x0000000c0e3ec981 */ /* 0x0000a2000c1e1900 */
[----:B------:R-:W-:Y:S01]  /*0f60*/  IADD3 R23, PT, PT, R5, 0xd0, RZ ;  /* 0x000000d005177810 */ /* 0x000fe20007ffe0ff */
[----:B------:R-:W-:Y:S01]  /*0f70*/  @!P1 IMAD R17, R25, R7, R10 ;  /* 0x0000000719119224 */ /* 0x000fe200078e020a */
[----:B------:R-:W-:Y:S01]  /*0f80*/  @!P5 LEA.HI.X R19, R16, R11, R4, 0x1, P6 ;  /* 0x0000000b1013d211 */ /* 0x000fe200030f0c04 */
[----:B------:R-:W1:Y:S01]  /*0f90*/  @!P2 LDC.64 R12, c[0x0][0x390] ;  /* 0x0000e400ff0cab82 */ /* 0x000e620000000a00 */
[----:B------:R-:W-:-:S02]  /*0fa0*/  MOV R60, RZ ;  /* 0x000000ff003c7202 */ /* 0x000fc40000000f00 */
[----:B------:R-:W-:Y:S02]  /*0fb0*/  ISETP.GE.U32.AND P4, PT, R23, UR14, PT ;  /* 0x0000000e17007c0c */ /* 0x000fe4000bf86070 */
[----:B------:R-:W-:Y:S02]  /*0fc0*/  IADD3 R4, PT, PT, R5, 0xe0, RZ ;  /* 0x000000e005047810 */ /* 0x000fe40007ffe0ff */
[----:B0-----:R-:W-:Y:S01]  /*0fd0*/  @!P1 MOV R14, R86 ;  /* 0x00000056000e9202 */ /* 0x001fe20000000f00 */
[----:B------:R-:W0:Y:S01]  /*0fe0*/  @!P3 LDC.64 R10, c[0x0][0x3e0] ;  /* 0x0000f800ff0abb82 */ /* 0x000e220000000a00 */
[----:B------:R-:W-:Y:S01]  /*0ff0*/  @!P1 MOV R15, R89 ;  /* 0x00000059000f9202 */ /* 0x000fe20000000f00 */
[----:B------:R1:W2:Y:S02]  /*1000*/  @!P5 LDG.E R60, desc[UR12][R18.64] ;  /* 0x0000000c123cd981 */ /* 0x0002a4000c1e1900 */
[----:B------:R-:W-:Y:S01]  /*1010*/  @!P1 IMAD.WIDE.U32 R6, R25, R6, R14 ;  /* 0x0000000619069225 */ /* 0x000fe200078e000e */
[----:B------:R-:W-:-:S02]  /*1020*/  SHF.R.S32.HI R25, RZ, 0x1f, R23 ;  /* 0x0000001fff197819 */ /* 0x000fc40000011417 */
[----:B------:R-:W-:Y:S01]  /*1030*/  ISETP.GE.U32.AND P5, PT, R4, UR14, PT ;  /* 0x0000000e04007c0c */ /* 0x000fe2000bfa6070 */
[----:B----4-:R-:W-:Y:S01]  /*1040*/  @!P2 IMAD R14, R21, R2, RZ ;  /* 0x00000002150ea224 */ /* 0x010fe200078e02ff */
[----:B------:R-:W-:Y:S02]  /*1050*/  ISETP.GE.AND.EX P4, PT, R25, UR15, PT, P4 ;  /* 0x0000000f19007c0c */ /* 0x000fe4000bf86340 */
[----:B------:R-:W-:Y:S01]  /*1060*/  SHF.R.S32.HI R31, RZ, 0x1f, R4 ;  /* 0x0000001fff1f7819 */ /* 0x000fe20000011404 */
[----:B------:R-:W-:Y:S01]  /*1070*/  @!P2 IMAD R33, R27, R3, R14 ;  /* 0x000000031b21a224 */ /* 0x000fe200078e020e */
[----:B------:R-:W-:Y:S01]  /*1080*/  @!P1 IADD3 R3, PT, PT, R7, R17, RZ ;  /* 0x0000001107039210 */ /* 0x000fe20007ffe0ff */
[----:B------:R-:W4:Y:S01]  /*1090*/  @!P3 LDC.64 R14, c[0x0][0x390] ;  /* 0x0000e400ff0ebb82 */ /* 0x000f220000000a00 */
[----:B------:R-:W-:Y:S02]  /*10a0*/  ISETP.GE.AND.EX P5, PT, R31, UR15, PT, P5 ;  /* 0x0000000f1f007c0c */ /* 0x000fe4000bfa6350 */
[----:B------:R-:W-:-:S02]  /*10b0*/  @!P2 MOV R20, R86 ;  /* 0x000000560014a202 */ /* 0x000fc40000000f00 */
[----:B------:R-:W-:Y:S02]  /*10c0*/  @!P2 MOV R21, R89 ;  /* 0x000000590015a202 */ /* 0x000fe40000000f00 */
[----:B-1----:R-:W-:Y:S01]  /*10d0*/  @!P1 LEA R16, P6, R6, R8, 0x1 ;  /* 0x0000000806109211 */ /* 0x002fe200078c08ff */
[----:B------:R-:W-:-:S03]  /*10e0*/  @!P2 IMAD.WIDE.U32 R20, R27, R2, R20 ;  /* 0x000000021b14a225 */ /* 0x000fc600078e0014 */
[----:B------:R-:W-:Y:S02]  /*10f0*/  @!P1 LEA.HI.X R17, R6, R9, R3, 0x1, P6 ;  /* 0x0000000906119211 */ /* 0x000fe400030f0c03 */
[----:B------:R-:W1:Y:S01]  /*1100*/  @!P4 LDC.64 R2, c[0x0][0x3e0] ;  /* 0x0000f800ff02cb82 */ /* 0x000e620000000a00 */
[----:B------:R-:W-:Y:S01]  /*1110*/  @!P3 MOV R18, R86 ;  /* 0x000000560012b202 */ /* 0x000fe20000000f00 */
[----:B0-----:R-:W-:Y:S01]  /*1120*/  @!P3 IMAD R29, R29, R10, RZ ;  /* 0x0000000a1d1db224 */ /* 0x001fe200078e02ff */
[----:B------:R-:W-:Y:S02]  /*1130*/  @!P3 MOV R19, R89 ;  /* 0x000000590013b202 */ /* 0x000fe40000000f00 */
[----:B------:R-:W-:Y:S02]  /*1140*/  @!P2 IADD3 R6, PT, PT, R21, R33, RZ ;  /* 0x000000211506a210 */ /* 0x000fe40007ffe0ff */
[----:B------:R-:W-:Y:S01]  /*1150*/  @!P2 LEA R12, P6, R20, R12, 0x1 ;  /* 0x0000000c140ca211 */ /* 0x000fe200078c08ff */
[----:B------:R-:W0:Y:S01]  /*1160*/  @!P5 LDC.64 R8, c[0x0][0x3e0] ;  /* 0x0000f800ff08db82 */ /* 0x000e220000000a00 */
[C---:B------:R-:W-:Y:S01]  /*1170*/  @!P3 IMAD R7, R0.reuse, R11, R29 ;  /* 0x0000000b0007b224 */ /* 0x040fe200078e021d */
[----:B------:R-:W-:Y:S01]  /*1180*/  IADD3 R21, PT, PT, R5, 0xf0, RZ ;  /* 0x000000f005157810 */ /* 0x000fe20007ffe0ff */
[----:B------:R-:W-:Y:S01]  /*1190*/  @!P3 IMAD.WIDE.U32 R18, R0, R10, R18 ;  /* 0x0000000a0012b225 */ /* 0x000fe200078e0012 */
[----:B------:R-:W-:-:S02]  /*11a0*/  MOV R0, RZ ;  /* 0x000000ff00007202 */ /* 0x000fc40000000f00 */
[----:B------:R-:W-:Y:S02]  /*11b0*/  @!P2 LEA.HI.X R13, R20, R13, R6, 0x1, P6 ;  /* 0x0000000d140da211 */ /* 0x000fe400030f0c06 */
[----:B------:R-:W-:Y:S01]  /*11c0*/  ISETP.GE.U32.AND P6, PT, R21, UR14, PT ;  /* 0x0000000e15007c0c */ /* 0x000fe2000bfc6070 */
[----:B------:R-:W3:Y:S01]  /*11d0*/  @!P4 LDC.64 R10, c[0x0][0x390] ;  /* 0x0000e400ff0acb82 */ /* 0x000ee20000000a00 */
[----:B------:R-:W-:Y:S01]  /*11e0*/  SHF.R.S32.HI R27, RZ, 0x1f, R21 ;  /* 0x0000001fff1b7819 */ /* 0x000fe20000011415 */
[----:B------:R-:W2:Y:S01]  /*11f0*/  @!P2 LDG.E R0, desc[UR12][R12.64] ;  /* 0x0000000c0c00a981 */ /* 0x000ea2000c1e1900 */
[----:B------:R-:W-:Y:S02]  /*1200*/  MOV R58, RZ ;  /* 0x000000ff003a7202 */ /* 0x000fe40000000f00 */
[----:B------:R-:W-:Y:S02]  /*1210*/  ISETP.GE.AND.EX P2, PT, R27, UR15, PT, P6 ;  /* 0x0000000f1b007c0c */ /* 0x000fe4000bf46360 */
[----:B------:R-:W-:-:S02]  /*1220*/  IADD3 R20, PT, PT, R5, 0x100, RZ ;  /* 0x0000010005147810 */ /* 0x000fc40007ffe0ff */
[----:B------:R4:W2:Y:S02]  /*1230*/  @!P1 LDG.E R58, desc[UR12][R16.64] ;  /* 0x0000000c103a9981 */ /* 0x0008a4000c1e1900 */
[----:B------:R-:W-:Y:S02]  /*1240*/  ISETP.GE.U32.AND P1, PT, R20, UR14, PT ;  /* 0x0000000e14007c0c */ /* 0x000fe4000bf26070 */
[----:B------:R-:W-:Y:S02]  /*1250*/  SHF.R.S32.HI R29, RZ, 0x1f, R20 ;  /* 0x0000001fff1d7819 */ /* 0x000fe40000011414 */
[----:B----4-:R-:W-:Y:S02]  /*1260*/  @!P3 IADD3 R17, PT, PT, R19, R7, RZ ;  /* 0x000000071311b210 */ /* 0x010fe40007ffe0ff */
[----:B------:R-:W-:Y:S01]  /*1270*/  @!P3 LEA R16, P6, R18, R14, 0x1 ;  /* 0x0000000e1210b211 */ /* 0x000fe200078c08ff */
[----:B------:R-:W4:Y:S01]  /*1280*/  @!P5 LDC.64 R6, c[0x0][0x390] ;  /* 0x0000e400ff06db82 */ /* 0x000f220000000a00 */
[----:B-1----:R-:W-:Y:S01]  /*1290*/  @!P4 IMAD R14, R25, R2, RZ ;  /* 0x00000002190ec224 */ /* 0x002fe200078e02ff */
[----:B------:R-:W-:-:S02]  /*12a0*/  ISETP.GE.AND.EX P1, PT, R29, UR15, PT, P1 ;  /* 0x0000000f1d007c0c */ /* 0x000fc4000bf26310 */
[----:B------:R-:W-:Y:S01]  /*12b0*/  MOV R12, RZ ;  /* 0x000000ff000c7202 */ /* 0x000fe20000000f00 */
[----:B------:R-:W-:Y:S01]  /*12c0*/  @!P4 IMAD R25, R23, R3, R14 ;  /* 0x000000031719c224 */ /* 0x000fe200078e020e */
[----:B------:R-:W-:Y:S01]  /*12d0*/  @!P3 LEA.HI.X R17, R18, R15, R17, 0x1, P6 ;  /* 0x0000000f1211b211 */ /* 0x000fe200030f0c11 */
[----:B0-----:R-:W-:Y:S01]  /*12e0*/  @!P5 IMAD R31, R31, R8, RZ ;  /* 0x000000081f1fd224 */ /* 0x001fe200078e02ff */
[----:B------:R-:W0:Y:S01]  /*12f0*/  @!P2 LDC.64 R14, c[0x0][0x3e0] ;  /* 0x0000f800ff0eab82 */ /* 0x000e220000000a00 */
[----:B------:R-:W-:Y:S02]  /*1300*/  IADD3 R13, PT, PT, R5, 0x110, RZ ;  /* 0x00000110050d7810 */ /* 0x000fe40007ffe0ff */
[----:B------:R-:W-:Y:S01]  /*1310*/  @!P4 MOV R18, R86 ;  /* 0x000000560012c202 */ /* 0x000fe20000000f00 */
[----:B------:R1:W2:Y:S01]  /*1320*/  @!P3 LDG.E R12, desc[UR12][R16.64] ;  /* 0x0000000c100cb981 */ /* 0x0002a2000c1e1900 */
[----:B------:R-:W-:Y:S01]  /*1330*/  @!P4 MOV R19, R89 ;  /* 0x000000590013c202 */ /* 0x000fe20000000f00 */
[----:B------:R-:W-:Y:S01]  /*1340*/  @!P5 IMAD R33, R4, R9, R31 ;  /* 0x000000090421d224 */ /* 0x000fe200078e021f */
[----:B------:R-:W-:-:S02]  /*1350*/  ISETP.GE.U32.AND P3, PT, R13, UR14, PT ;  /* 0x0000000e0d007c0c */ /* 0x000fc4000bf66070 */
[----:B------:R-:W-:Y:S01]  /*1360*/  SHF.R.S32.HI R31, RZ, 0x1f, R13 ;  /* 0x0000001fff1f7819 */ /* 0x000fe2000001140d */
[----:B------:R-:W-:Y:S02]  /*1370*/  @!P4 IMAD.WIDE.U32 R18, R23, R2, R18 ;  /* 0x000000021712c225 */ /* 0x000fe400078e0012 */
[----:B------:R-:W0:Y:S01]  /*1380*/  @!P1 LDC.64 R2, c[0x0][0x3e0] ;  /* 0x0000f800ff029b82 */ /* 0x000e220000000a00 */
[----:B-1----:R-:W-:Y:S02]  /*1390*/  @!P5 MOV R16, R86 ;  /* 0x000000560010d202 */ /* 0x002fe40000000f00 */
[----:B------:R-:W-:Y:S02]  /*13a0*/  @!P5 MOV R17, R89 ;  /* 0x000000590011d202 */ /* 0x000fe40000000f00 */
[----:B------:R-:W-:Y:S02]  /*13b0*/  ISETP.GE.AND.EX P3, PT, R31, UR15, PT, P3 ;  /* 0x0000000f1f007c0c */ /* 0x000fe4000bf66330 */
[----:B------:R-:W-:Y:S01]  /*13c0*/  @!P4 IADD3 R19, PT, PT, R19, R25, RZ ;  /* 0x000000191313c210 */ /* 0x000fe20007ffe0ff */
[----:B------:R-:W-:Y:S01]  /*13d0*/  @!P5 IMAD.WIDE.U32 R8, R4, R8, R16 ;  /* 0x000000080408d225 */ /* 0x000fe200078e0010 */
[C---:B---3--:R-:W-:Y:S01]  /*13e0*/  @!P4 LEA R22, P6, R18.reuse, R10, 0x1 ;  /* 0x0000000a1216c211 */ /* 0x048fe200078c08ff */
[----:B------:R-:W1:Y:S03]  /*13f0*/  @!P2 LDC.64 R16, c[0x0][0x390] ;  /* 0x0000e400ff10ab82 */ /* 0x000e660000000a00 */
[----:B------:R-:W-:-:S02]  /*1400*/  @!P4 LEA.HI.X R23, R18, R11, R19, 0x1, P6 ;  /* 0x0000000b1217c211 */ /* 0x000fc400030f0c13 */
[----:B------:R-:W-:Y:S02]  /*1410*/  CS2R R10, SRZ ;  /* 0x00000000000a7805 */ /* 0x000fe4000001ff00 */
[----:B------:R-:W-:Y:S02]  /*1420*/  @!P5 IADD3 R9, PT, PT, R9, R33, RZ ;  /* 0x000000210909d210 */ /* 0x000fe40007ffe0ff */
[C---:B----4-:R-:W-:Y:S01]  /*1430*/  @!P5 LEA R24, P6, R8.reuse, R6, 0x1 ;  /* 0x000000060818d211 */ /* 0x050fe200078c08ff */
[----:B------:R-:W3:Y:S01]  /*1440*/  @!P1 LDC.64 R18, c[0x0][0x390] ;  /* 0x0000e400ff129b82 */ /* 0x000ee20000000a00 */
[----:B------:R-:W-:Y:S01]  /*1450*/  IADD3 R4, PT, PT, R5, 0x120, RZ ;  /* 0x0000012005047810 */ /* 0x000fe20007ffe0ff */
[----:B------:R4:W2:Y:S01]  /*1460*/  @!P4 LDG.E R10, desc[UR12][R22.64] ;  /* 0x0000000c160ac981 */ /* 0x0008a2000c1e1900 */
[----:B------:R-:W-:Y:S02]  /*1470*/  @!P5 LEA.HI.X R25, R8, R7, R9, 0x1, P6 ;  /* 0x000000070819d211 */ /* 0x000fe400030f0c09 */
[----:B------:R-:W-:Y:S01]  /*1480*/  MOV R8, RZ ;  /* 0x000000ff00087202 */ /* 0x000fe20000000f00 */
[----:B0-----:R-:W-:-:S02]  /*1490*/  @!P2 IMAD R26, R27, R14, RZ ;  /* 0x0000000e1b1aa224 */ /* 0x001fc400078e02ff */
[----:B------:R-:W0:Y:S01]  /*14a0*/  @!P3 LDC.64 R6, c[0x0][0x3e0] ;  /* 0x0000f800ff06bb82 */ /* 0x000e220000000a00 */
[----:B------:R-:W-:Y:S02]  /*14b0*/  ISETP.GE.U32.AND P4, PT, R4, UR14, PT ;  /* 0x0000000e04007c0c */ /* 0x000fe4000bf86070 */
[----:B------:R-:W-:Y:S01]  /*14c0*/  SHF.R.S32.HI R33, RZ, 0x1f, R4 ;  /* 0x0000001fff217819 */ /* 0x000fe20000011404 */
[----:B------:R3:W2:Y:S01]  /*14d0*/  @!P5 LDG.E R8, desc[UR12][R24.64] ;  /* 0x0000000c1808d981 */ /* 0x0006a2000c1e1900 */
[----:B------:R-:W-:Y:S01]  /*14e0*/  @!P2 IMAD R9, R21, R15, R26 ;  /* 0x0000000f1509a224 */ /* 0x000fe200078e021a */
[----:B------:R-:W-:Y:S02]  /*14f0*/  @!P2 MOV R26, R86 ;  /* 0x00000056001aa202 */ /* 0x000fe40000000f00 */
[----:B------:R-:W-:Y:S02]  /*1500*/  ISETP.GE.AND.EX P5, PT, R33, UR15, PT, P4 ;  /* 0x0000000f21007c0c */ /* 0x000fe4000bfa6340 */
[----:B------:R-:W-:-:S02]  /*1510*/  @!P2 MOV R27, R89 ;  /* 0x00000059001ba202 */ /* 0x000fc40000000f00 */
[----:B----4-:R-:W-:Y:S01]  /*1520*/  IADD3 R23, PT, PT, R5, 0x130, RZ ;  /* 0x0000013005177810 */ /* 0x010fe20007ffe0ff */
[----:B------:R-:W-:Y:S01]  /*1530*/  @!P1 IMAD R29, R29, R2, RZ ;  /* 0x000000021d1d9224 */ /* 0x000fe200078e02ff */
[----:B------:R-:W-:Y:S01]  /*1540*/  @!P1 MOV R15, R89 ;  /* 0x00000059000f9202 */ /* 0x000fe20000000f00 */
[----:B------:R-:W-:Y:S01]  /*1550*/  @!P2 IMAD.WIDE.U32 R26, R21, R14, R26 ;  /* 0x0000000e151aa225 */ /* 0x000fe200078e001a */
[----:B------:R-:W-:Y:S02]  /*1560*/  ISETP.GE.U32.AND P4, PT, R23, UR14, PT ;  /* 0x0000000e17007c0c */ /* 0x000fe4000bf86070 */
[----:B------:R-:W-:Y:S02]  /*1570*/  SHF.R.S32.HI R35, RZ, 0x1f, R23 ;  /* 0x0000001fff237819 */ /* 0x000fe40000011417 */
[----:B------:R-:W-:Y:S01]  /*1580*/  @!P1 MOV R14, R86 ;  /* 0x00000056000e9202 */ /* 0x000fe20000000f00 */
[----:B------:R-:W-:Y:S01]  /*1590*/  @!P1 IMAD R29, R20, R3, R29 ;  /* 0x00000003141d9224 */ /* 0x000fe200078e021d */
[----:B------:R-:W-:-:S02]  /*15a0*/  ISETP.GE.AND.EX P4, PT, R35, UR15, PT, P4 ;  /* 0x0000000f23007c0c */ /* 0x000fc4000bf86340 */
[----:B------:R-:W-:Y:S01]  /*15b0*/  @!P2 IADD3 R9, PT, PT, R27, R9, RZ ;  /* 0x000000091b09a210 */ /* 0x000fe20007ffe0ff */
[----:B------:R-:W-:Y:S01]  /*15c0*/  @!P1 IMAD.WIDE.U32 R2, R20, R2, R14 ;  /* 0x0000000214029225 */ /* 0x000fe200078e000e */
[C---:B-1----:R-:W-:Y:S01]  /*15d0*/  @!P2 LEA R16, P6, R26.reuse, R16, 0x1 ;  /* 0x000000101a10a211 */ /* 0x042fe200078c08ff */
[----:B------:R-:W1:Y:S03]  /*15e0*/  @!P3 LDC.64 R20, c[0x0][0x390] ;  /* 0x0000e400ff14bb82 */ /* 0x000e660000000a00 */
[----:B------:R-:W-:Y:S02]  /*15f0*/  @!P2 LEA.HI.X R17, R26, R17, R9, 0x1, P6 ;  /* 0x000000111a11a211 */ /* 0x000fe400030f0c09 */
[----:B---3--:R-:W-:-:S03]  /*1600*/  @!P1 LEA R24, P6, R2, R18, 0x1 ;  /* 0x0000001202189211 */ /* 0x008fc600078c08ff */
[----:B------:R-:W3:Y:S01]  /*1610*/  @!P5 LDC.64 R14, c[0x0][0x3e0] ;  /* 0x0000f800ff0edb82 */ /* 0x000ee20000000a00 */
[----:B------:R-:W-:Y:S01]  /*1620*/  @!P1 IADD3 R3, PT, PT, R3, R29, RZ ;  /* 0x0000001d03039210 */ /* 0x000fe20007ffe0ff */
[----:B0-----:R-:W-:Y:S01]  /*1630*/  @!P3 IMAD R18, R31, R6, RZ ;  /* 0x000000061f12b224 */ /* 0x001fe200078e02ff */
[----:B------:R-:W-:Y:S02]  /*1640*/  MOV R9, RZ ;  /* 0x000000ff00097202 */ /* 0x000fe40000000f00 */
[----:B------:R-:W-:Y:S02]  /*1650*/  IADD3 R22, PT, PT, R5, 0x140, RZ ;  /* 0x0000014005167810 */ /* 0x000fe40007ffe0ff */
[----:B------:R-:W-:Y:S01]  /*1660*/  @!P1 LEA.HI.X R25, R2, R19, R3, 0x1, P6 ;  /* 0x0000001302199211 */ /* 0x000fe200030f0c03 */
[----:B------:R-:W-:Y:S01]  /*1670*/  @!P3 IMAD R3, R13, R7, R18 ;  /* 0x000000070d03b224 */ /* 0x000fe200078e0212 */
[----:B------:R-:W-:Y:S01]  /*1680*/  @!P3 MOV R28, R86 ;  /* 0x00000056001cb202 */ /* 0x000fe20000000f00 */
[----:B------:R-:W0:Y:S01]  /*1690*/  @!P4 LDC.64 R18, c[0x0][0x3e0] ;  /* 0x0000f800ff12cb82 */ /* 0x000e220000000a00 */
[----:B------:R-:W-:Y:S01]  /*16a0*/  @!P3 MOV R29, R89 ;  /* 0x00000059001db202 */ /* 0x000fe20000000f00 */
[----:B------:R-:W4:Y:S01]  /*16b0*/  @!P2 LDG.E R9, desc[UR12][R16.64] ;  /* 0x0000000c1009a981 */ /* 0x000f22000c1e1900 */
[----:B------:R-:W-:-:S02]  /*16c0*/  ISETP.GE.U32.AND P2, PT, R22, UR14, PT ;  /* 0x0000000e16007c0c */ /* 0x000fc4000bf46070 */
[----:B------:R-:W-:Y:S01]  /*16d0*/  SHF.R.S32.HI R37, RZ, 0x1f, R22 ;  /* 0x0000001fff257819 */ /* 0x000fe20000011416 */
[----:B------:R-:W-:Y:S01]  /*16e0*/  @!P3 IMAD.WIDE.U32 R28, R13, R6, R28 ;  /* 0x000000060d1cb225 */ /* 0x000fe200078e001c */
[----:B------:R5:W4:Y:S01]  /*16f0*/  @!P1 LDG.E R11, desc[UR12][R24.64] ;  /* 0x0000000c180b9981 */ /* 0x000b22000c1e1900 */
[----:B------:R-:W0:Y:S01]  /*1700*/  @!P5 LDC.64 R6, c[0x0][0x390] ;  /* 0x0000e400ff06db82 */ /* 0x000e220000000a00 */
[----:B------:R-:W-:Y:S02]  /*1710*/  ISETP.GE.AND.EX P2, PT, R37, UR15, PT, P2 ;  /* 0x0000000f25007c0c */ /* 0x000fe4000bf46320 */
[----:B------:R-:W-:-:S05]  /*1720*/  @!P3 IADD3 R13, PT, PT, R29, R3, RZ ;  /* 0x000000031d0db210 */ /* 0x000fca0007ffe0ff */
[----:B------:R-:W0:Y:S01]  /*1730*/  @!P4 LDC.64 R2, c[0x0][0x390] ;  /* 0x0000e400ff02cb82 */ /* 0x000e220000000a00 */
[----:B-1----:R-:W-:Y:S01]  /*1740*/  @!P3 LEA R20, P1, R28, R20, 0x1 ;  /* 0x000000141c14b211 */ /* 0x002fe200078208ff */
[----:B---3--:R-:W-:Y:S01]  /*1750*/  @!P5 IMAD R33, R33, R14, RZ ;  /* 0x0000000e2121d224 */ /* 0x008fe200078e02ff */
[----:B------:R-:W-:Y:S02]  /*1760*/  IADD3 R26, PT, PT, R5, 0x150, RZ ;  /* 0x00000150051a7810 */ /* 0x000fe40007ffe0ff */
[----:B-----5:R-:W-:Y:S01]  /*1770*/  @!P5 MOV R24, R86 ;  /* 0x000000560018d202 */ /* 0x020fe20000000f00 */
[----:B------:R-:W-:Y:S01]  /*1780*/  @!P5 IMAD R27, R4, R15, R33 ;  /* 0x0000000f041bd224 */ /* 0x000fe200078e0221 */
[----:B------:R-:W-:Y:S01]  /*1790*/  @!P5 MOV R25, R89 ;  /* 0x000000590019d202 */ /* 0x000fe20000000f00 */
[----:B------:R-:W1:Y:S01]  /*17a0*/  @!P2 LDC.64 R16, c[0x0][0x3e0] ;  /* 0x0000f800ff10ab82 */ /* 0x000e620000000a00 */
[----:B------:R-:W-:Y:S02]  /*17b0*/  @!P3 LEA.HI.X R21, R28, R21, R13, 0x1, P1 ;  /* 0x000000151c15b211 */ /* 0x000fe400008f0c0d */
[----:B------:R-:W-:-:S02]  /*17c0*/  ISETP.GE.U32.AND P1, PT, R26, UR14, PT ;  /* 0x0000000e1a007c0c */ /* 0x000fc4000bf26070 */
[----:B------:R-:W-:Y:S01]  /*17d0*/  SHF.R.S32.HI R33, RZ, 0x1f, R26 ;  /* 0x0000001fff217819 */ /* 0x000fe2000001141a */
[----:B------:R-:W-:Y:S01]  /*17e0*/  @!P5 IMAD.WIDE.U32 R14, R4, R14, R24 ;  /* 0x0000000e040ed225 */ /* 0x000fe200078e0018 */
[----:B------:R-:W-:Y:S02]  /*17f0*/  MOV R13, RZ ;  /* 0x000000ff000d7202 */ /* 0x000fe40000000f00 */
[----:B------:R-:W-:Y:S01]  /*1800*/  ISETP.GE.AND.EX P1, PT, R33, UR15, PT, P1 ;  /* 0x0000000f21007c0c */ /* 0x000fe2000bf26310 */
[----:B0-----:R-:W-:Y:S01]  /*1810*/  @!P4 IMAD R28, R35, R18, RZ ;  /* 0x00000012231cc224 */ /* 0x001fe200078e02ff */
[----:B------:R-:W-:Y:S02]  /*1820*/  @!P4 MOV R30, R86 ;  /* 0x00000056001ec202 */ /* 0x000fe40000000f00 */
[----:B------:R-:W-:Y:S01]  /*1830*/  @!P4 MOV R31, R89 ;  /* 0x00000059001fc202 */ /* 0x000fe20000000f00 */
[----:B------:R-:W3:Y:S01]  /*1840*/  @!P3 LDG.E R13, desc[UR12][R20.64] ;  /* 0x0000000c140db981 */ /* 0x000ee2000c1e1900 */
[----:B------:R-:W-:Y:S01]  /*1850*/  @!P5 IADD3 R4, PT, PT, R15, R27, RZ ;  /* 0x0000001b0f04d210 */ /* 0x000fe20007ffe0ff */
[C---:B------:R-:W-:Y:S01]  /*1860*/  @!P4 IMAD R27, R23.reuse, R19, R28 ;  /* 0x00000013171bc224 */ /* 0x040fe200078e021c */
[----:B------:R-:W-:Y:S01]  /*1870*/  @!P5 LEA R24, P3, R14, R6, 0x1 ;  /* 0x000000060e18d211 */ /* 0x000fe200078608ff */
[----:B------:R-:W-:-:S02]  /*1880*/  @!P4 IMAD.WIDE.U32 R30, R23, R18, R30 ;  /* 0x00000012171ec225 */ /* 0x000fc400078e001e */
[----:B------:R-:W0:Y:S01]  /*1890*/  @!P2 LDC.64 R18, c[0x0][0x390] ;  /* 0x0000e400ff12ab82 */ /* 0x000e220000000a00 */
[----:B------:R-:W-:Y:S02]  /*18a0*/  @!P5 LEA.HI.X R25, R14, R7, R4, 0x1, P3 ;  /* 0x000000070e19d211 */ /* 0x000fe400018f0c04 */
[----:B------:R-:W-:Y:S02]  /*18b0*/  @!P4 IADD3 R4, PT, PT, R31, R27, RZ ;  /* 0x0000001b1f04c210 */ /* 0x000fe40007ffe0ff */
[C---:B------:R-:W-:Y:S02]  /*18c0*/  @!P4 LEA R28, P3, R30.reuse, R2, 0x1 ;  /* 0x000000021e1cc211 */ /* 0x040fe400078608ff */
[----:B------:R-:W-:Y:S01]  /*18d0*/  IADD3 R27, PT, PT, R5, 0x160, RZ ;  /* 0x00000160051b7810 */ /* 0x000fe20007ffe0ff */
[----:B------:R-:W5:Y:S01]  /*18e0*/  @!P1 LDC.64 R6, c[0x0][0x3e0] ;  /* 0x0000f800ff069b82 */ /* 0x000f620000000a00 */
[----:B------:R-:W-:Y:S02]  /*18f0*/  MOV R15, RZ ;  /* 0x000000ff000f7202 */ /* 0x000fe40000000f00 */
[----:B------:R-:W-:-:S02]  /*1900*/  @!P4 LEA.HI.X R29, R30, R3, R4, 0x1, P3 ;  /* 0x000000031e1dc211 */ /* 0x000fc400018f0c04 */
[----:B------:R-:W-:Y:S02]  /*1910*/  ISETP.GE.U32.AND P3, PT, R27, UR14, PT ;  /* 0x0000000e1b007c0c */ /* 0x000fe4000bf66070 */
[----:B------:R-:W-:Y:S01]  /*1920*/  SHF.R.S32.HI R39, RZ, 0x1f, R27 ;  /* 0x0000001fff277819 */ /* 0x000fe2000001141b */
[----:B------:R1:W3:Y:S01]  /*1930*/  @!P5 LDG.E R15, desc[UR12][R24.64] ;  /* 0x0000000c180fd981 */ /* 0x0002e2000c1e1900 */
[----:B------:R-:W-:Y:S01]  /*1940*/  IADD3 R35, PT, PT, R5, 0x170, RZ ;  /* 0x0000017005237810 */ /* 0x000fe20007ffe0ff */
[----:B-1----:R-:W-:Y:S01]  /*1950*/  @!P2 IMAD R37, R37, R16, RZ ;  /* 0x000000102525a224 */ /* 0x002fe200078e02ff */
[----:B------:R-:W-:Y:S02]  /*1960*/  ISETP.GE.AND.EX P3, PT, R39, UR15, PT, P3 ;  /* 0x0000000f27007c0c */ /* 0x000fe4000bf66330 */
[----:B------:R-:W-:Y:S02]  /*1970*/  ISETP.GE.U32.AND P5, PT, R35, UR14, PT ;  /* 0x0000000e23007c0c */ /* 0x000fe4000bfa6070 */
[----:B------:R-:W-:-:S02]  /*1980*/  SHF.R.S32.HI R41, RZ, 0x1f, R35 ;  /* 0x0000001fff297819 */ /* 0x000fc40000011423 */
[----:B------:R-:W-:Y:S01]  /*1990*/  @!P2 MOV R2, R86 ;  /* 0x000000560002a202 */ /* 0x000fe20000000f00 */
[----:B------:R-:W1:Y:S01]  /*19a0*/  @!P1 LDC.64 R24, c[0x0][0x390] ;  /* 0x0000e400ff189b82 */ /* 0x000e620000000a00 */
[----:B------:R-:W-:Y:S01]  /*19b0*/  @!P2 MOV R3, R89 ;  /* 0x000000590003a202 */ /* 0x000fe20000000f00 */
[C---:B------:R-:W-:Y:S01]  /*19c0*/  @!P2 IMAD R37, R22.reuse, R17, R37 ;  /* 0x000000111625a224 */ /* 0x040fe200078e0225 */
[----:B------:R-:W-:Y:S02]  /*19d0*/  MOV R17, RZ ;  /* 0x000000ff00117202 */ /* 0x000fe40000000f00 */
[----:B------:R-:W-:Y:S01]  /*19e0*/  ISETP.GE.AND.EX P5, PT, R41, UR15, PT, P5 ;  /* 0x0000000f29007c0c */ /* 0x000fe2000bfa6350 */
[----:B------:R-:W-:Y:S02]  /*19f0*/  @!P2 IMAD.WIDE.U32 R22, R22, R16, R2 ;  /* 0x000000101616a225 */ /* 0x000fe400078e0002 */
[----:B------:R-:W1:Y:S01]  /*1a00*/  @!P3 LDC.64 R2, c[0x0][0x3e0] ;  /* 0x0000f800ff02bb82 */ /* 0x000e620000000a00 */
[----:B------:R1:W3:Y:S02]  /*1a10*/  @!P4 LDG.E R17, desc[UR12][R28.64] ;  /* 0x0000000c1c11c981 */ /* 0x0002e4000c1e1900 */
[----:B------:R-:W-:-:S02]  /*1a20*/  @!P2 IADD3 R4, PT, PT, R23, R37, RZ ;  /* 0x000000251704a210 */ /* 0x000fc40007ffe0ff */
[C---:B0-----:R-:W-:Y:S01]  /*1a30*/  @!P2 LEA R30, P4, R22.reuse, R18, 0x1 ;  /* 0x00000012161ea211 */ /* 0x041fe200078808ff */
[----:B-----5:R-:W-:Y:S01]  /*1a40*/  @!P1 IMAD R33, R33, R6, RZ ;  /* 0x0000000621219224 */ /* 0x020fe200078e02ff */
[----:B------:R-:W-:Y:S02]  /*1a50*/  IADD3 R14, PT, PT, R5, 0x180, RZ ;  /* 0x00000180050e7810 */ /* 0x000fe40007ffe0ff */
[----:B------:R-:W-:Y:S01]  /*1a60*/  @!P2 LEA.HI.X R31, R22, R19, R4, 0x1, P4 ;  /* 0x00000013161fa211 */ /* 0x000fe200020f0c04 */
[----:B------:R-:W0:Y:S01]  /*1a70*/  @!P5 LDC.64 R20, c[0x0][0x3e0] ;  /* 0x0000f800ff14db82 */ /* 0x000e220000000a00 */
[----:B------:R-:W-:Y:S02]  /*1a80*/  @!P1 MOV R22, R86 ;  /* 0x0000005600169202 */ /* 0x000fe40000000f00 */
[----:B------:R-:W-:Y:S01]  /*1a90*/  @!P1 MOV R23, R89 ;  /* 0x0000005900179202 */ /* 0x000fe20000000f00 */
[----:B------:R-:W-:Y:S01]  /*1aa0*/  @!P1 IMAD R33, R26, R7, R33 ;  /* 0x000000071a219224 */ /* 0x000fe200078e0221 */
[----:B------:R-:W-:-:S02]  /*1ab0*/  ISETP.GE.U32.AND P4, PT, R14, UR14, PT ;  /* 0x0000000e0e007c0c */ /* 0x000fc4000bf86070 */
[----:B------:R-:W-:Y:S01]  /*1ac0*/  SHF.R.S32.HI R45, RZ, 0x1f, R14 ;  /* 0x0000001fff2d7819 */ /* 0x000fe2000001140e */
[----:B------:R-:W-:Y:S01]  /*1ad0*/  @!P1 IMAD.WIDE.U32 R6, R26, R6, R22 ;  /* 0x000000061a069225 */ /* 0x000fe200078e0016 */
[----:B------:R-:W-:Y:S01]  /*1ae0*/  MOV R19, RZ ;  /* 0x000000ff00137202 */ /* 0x000fe20000000f00 */
[----:B------:R-:W5:Y:S01]  /*1af0*/  @!P3 LDC.64 R22, c[0x0][0x390] ;  /* 0x0000e400ff16bb82 */ /* 0x000f620000000a00 */
[----:B------:R-:W-:Y:S02]  /*1b00*/  ISETP.GE.AND.EX P4, PT, R45, UR15, PT, P4 ;  /* 0x0000000f2d007c0c */ /* 0x000fe4000bf86340 */
[----:B------:R-:W-:Y:S02]  /*1b10*/  IADD3 R4, PT, PT, R5, 0x190, RZ ;  /* 0x0000019005047810 */ /* 0x000fe40007ffe0ff */
[----:B------:R-:W-:Y:S01]  /*1b20*/  @!P1 IADD3 R7, PT, PT, R7, R33, RZ ;  /* 0x0000002107079210 */ /* 0x000fe20007ffe0ff */
[----:B------:R1:W3:Y:S02]  /*1b30*/  @!P2 LDG.E R19, desc[UR12][R30.64] ;  /* 0x0000000c1e13a981 */ /* 0x0002e4000c1e1900 */
[----:B-1----:R-:W-:-:S02]  /*1b40*/  @!P1 LEA R32, P6, R6, R24, 0x1 ;  /* 0x0000001806209211 */ /* 0x002fc400078c08ff */
[----:B------:R-:W-:Y:S02]  /*1b50*/  ISETP.GE.U32.AND P2, PT, R4, UR14, PT ;  /* 0x0000000e04007c0c */ /* 0x000fe4000bf46070 */
[----:B------:R-:W-:Y:S02]  /*1b60*/  SHF.R.S32.HI R43, RZ, 0x1f, R4 ;  /* 0x0000001fff2b7819 */ /* 0x000fe40000011404 */
[----:B------:R-:W-:Y:S02]  /*1b70*/  @!P1 LEA.HI.X R33, R6, R25, R7, 0x1, P6 ;  /* 0x0000001906219211 */ /* 0x000fe400030f0c07 */
[----:B------:R-:W1:Y:S01]  /*1b80*/  @!P5 LDC.64 R24, c[0x0][0x390] ;  /* 0x0000e400ff18db82 */ /* 0x000e620000000a00 */
[----:B------:R-:W-:Y:S01]  /*1b90*/  ISETP.GE.AND.EX P2, PT, R43, UR15, PT, P2 ;  /* 0x0000000f2b007c0c */ /* 0x000fe2000bf46320 */
[----:B------:R-:W-:Y:S01]  /*1ba0*/  @!P3 IMAD R16, R39, R2, RZ ;  /* 0x000000022710b224 */ /* 0x000fe200078e02ff */
[----:B------:R-:W-:Y:S02]  /*1bb0*/  @!P3 MOV R28, R86 ;  /* 0x00000056001cb202 */ /* 0x000fe40000000f00 */
[----:B------:R-:W-:Y:S01]  /*1bc0*/  @!P3 MOV R29, R89 ;  /* 0x00000059001db202 */ /* 0x000fe20000000f00 */
[----:B------:R-:W-:-:S02]  /*1bd0*/  @!P3 IMAD R31, R27, R3, R16 ;  /* 0x000000031b1fb224 */ /* 0x000fc400078e0210 */
[----:B------:R-:W1:Y:S01]  /*1be0*/  @!P4 LDC.64 R6, c[0x0][0x3e0] ;  /* 0x0000f800ff06cb82 */ /* 0x000e620000000a00 */
[----:B------:R-:W-:Y:S01]  /*1bf0*/  @!P5 MOV R26, R86 ;  /* 0x00000056001ad202 */ /* 0x000fe20000000f00 */
[----:B------:R-:W-:Y:S01]  /*1c00*/  @!P3 IMAD.WIDE.U32 R28, R27, R2, R28 ;  /* 0x000000021b1cb225 */ /* 0x000fe200078e001c */
[----:B------:R-:W-:-:S03]  /*1c10*/  @!P5 MOV R27, R89 ;  /* 0x00000059001bd202 */ /* 0x000fc60000000f00 */
[-C--:B0-----:R-:W-:Y:S01]  /*1c20*/  @!P5 IMAD R18, R41, R20.reuse, RZ ;  /* 0x000000142912d224 */ /* 0x081fe200078e02ff */
[----:B------:R-:W-:Y:S01]  /*1c30*/  MOV R37, RZ ;  /* 0x000000ff00257202 */ /* 0x000fe20000000f00 */
[C---:B------:R-:W-:Y:S01]  /*1c40*/  @!P5 IMAD.WIDE.U32 R26, R35.reuse, R20, R26 ;  /* 0x00000014231ad225 */ /* 0x040fe200078e001a */
[----:B------:R-:W0:Y:S03]  /*1c50*/  @!P2 LDC.64 R2, c[0x0][0x3e0] ;  /* 0x0000f800ff02ab82 */ /* 0x000e260000000a00 */
[----:B------:R-:W-:Y:S01]  /*1c60*/  @!P5 IMAD R41, R35, R21, R18 ;  /* 0x000000152329d224 */ /* 0x000fe200078e0212 */
[----:B------:R-:W-:Y:S01]  /*1c70*/  IADD3 R16, PT, PT, R5, 0x1a0, RZ ;  /* 0x000001a005107810 */ /* 0x000fe20007ffe0ff */
[----:B------:R0:W3:Y:S03]  /*1c80*/  @!P1 LDG.E R37, desc[UR12][R32.64] ;  /* 0x0000000c20259981 */ /* 0x0000e6000c1e1900 */
[----:B------:R-:W0:Y:S01]  /*1c90*/  @!P4 LDC.64 R20, c[0x0][0x390] ;  /* 0x0000e400ff14cb82 */ /* 0x000e220000000a00 */
[----:B------:R-:W-:-:S02]  /*1ca0*/  @!P3 IADD3 R18, PT, PT, R29, R31, RZ ;  /* 0x0000001f1d12b210 */ /* 0x000fc40007ffe0ff */
[----:B-----5:R-:W-:Y:S02]  /*1cb0*/  @!P3 LEA R30, P6, R28, R22, 0x1 ;  /* 0x000000161c1eb211 */ /* 0x020fe400078c08ff */
[----:B------:R-:W-:Y:S02]  /*1cc0*/  ISETP.GE.U32.AND P1, PT, R16, UR14, PT ;  /* 0x0000000e10007c0c */ /* 0x000fe4000bf26070 */
[----:B------:R-:W-:Y:S02]  /*1cd0*/  SHF.R.S32.HI R47, RZ, 0x1f, R16 ;  /* 0x0000001fff2f7819 */ /* 0x000fe40000011410 */
[----:B------:R-:W-:Y:S02]  /*1ce0*/  @!P3 LEA.HI.X R31, R28, R23, R18, 0x1, P6 ;  /* 0x000000171c1fb211 */ /* 0x000fe400030f0c12 */
[----:B------:R-:W-:Y:S01]  /*1cf0*/  @!P5 IADD3 R18, PT, PT, R27, R41, RZ ;  /* 0x000000291b12d210 */ /* 0x000fe20007ffe0ff */
[----:B-1----:R-:W-:Y:S01]  /*1d00*/  @!P4 IMAD R45, R45, R6, RZ ;  /* 0x000000062d2dc224 */ /* 0x002fe200078e02ff */
[----:B------:R-:W-:Y:S01]  /*1d10*/  @!P5 LEA R24, P6, R26, R24, 0x1 ;  /* 0x000000181a18d211 */ /* 0x000fe200078c08ff */
[----:B------:R-:W1:Y:S01]  /*1d20*/  @!P2 LDC.64 R22, c[0x0][0x390] ;  /* 0x0000e400ff16ab82 */ /* 0x000e620000000a00 */
[----:B------:R-:W-:-:S02]  /*1d30*/  ISETP.GE.AND.EX P1, PT, R47, UR15, PT, P1 ;  /* 0x0000000f2f007c0c */ /* 0x000fc4000bf26310 */
[----:B------:R-:W-:Y:S02]  /*1d40*/  @!P5 LEA.HI.X R25, R26, R25, R18, 0x1, P6 ;  /* 0x000000191a19d211 */ /* 0x000fe400030f0c12 */
[----:B------:R-:W-:Y:S02]  /*1d50*/  @!P4 MOV R26, R86 ;  /* 0x00000056001ac202 */ /* 0x000fe40000000f00 */
[----:B------:R-:W-:Y:S02]  /*1d60*/  @!P4 MOV R27, R89 ;  /* 0x00000059001bc202 */ /* 0x000fe40000000f00 */
[----:B------:R-:W-:Y:S01]  /*1d70*/  MOV R39, RZ ;  /* 0x000000ff00277202 */ /* 0x000fe20000000f00 */
[C---:B------:R-:W-:Y:S01]  /*1d80*/  @!P4 IMAD R45, R14.reuse, R7, R45 ;  /* 0x000000070e2dc224 */ /* 0x040fe200078e022d */
[----:B------:R-:W-:Y:S01]  /*1d90*/  IADD3 R35, PT, PT, R5, 0x1b0, RZ ;  /* 0x000001b005237810 */ /* 0x000fe20007ffe0ff */
[----:B------:R-:W-:Y:S02]  /*1da0*/  @!P4 IMAD.WIDE.U32 R26, R14, R6, R26 ;  /* 0x000000060e1ac225 */ /* 0x000fe400078e001a */
[----:B------:R-:W5:Y:S01]  /*1db0*/  @!P1 LDC.64 R6, c[0x0][0x3e0] ;  /* 0x0000f800ff069b82 */ /* 0x000f620000000a00 */
[----:B------:R1:W3:Y:S01]  /*1dc0*/  @!P3 LDG.E R39, desc[UR12][R30.64] ;  /* 0x0000000c1e27b981 */ /* 0x0002e2000c1e1900 */
[----:B------:R-:W-:Y:S01]  /*1dd0*/  ISETP.GE.U32.AND P3, PT, R35, UR14, PT ;  /* 0x0000000e23007c0c */ /* 0x000fe2000bf66070 */
[----:B0-----:R-:W-:Y:S01]  /*1de0*/  @!P2 IMAD R43, R43, R2, RZ ;  /* 0x000000022b2ba224 */ /* 0x001fe200078e02ff */
[----:B------:R-:W-:-:S02]  /*1df0*/  SHF.R.S32.HI R51, RZ, 0x1f, R35 ;  /* 0x0000001fff337819 */ /* 0x000fc40000011423 */
[----:B------:R-:W-:Y:S02]  /*1e00*/  @!P4 IADD3 R14, PT, PT, R27, R45, RZ ;  /* 0x0000002d1b0ec210 */ /* 0x000fe40007ffe0ff */
[----:B------:R-:W-:Y:S01]  /*1e10*/  @!P4 LEA R20, P6, R26, R20, 0x1 ;  /* 0x000000141a14c211 */ /* 0x000fe200078c08ff */
[----:B------:R-:W-:Y:S01]  /*1e20*/  @!P2 IMAD R3, R4, R3, R43 ;  /* 0x000000030403a224 */ /* 0x000fe200078e022b */
[----:B------:R-:W-:Y:S01]  /*1e30*/  ISETP.GE.AND.EX P3, PT, R51, UR15, PT, P3 ;  /* 0x0000000f33007c0c */ /* 0x000fe2000bf66330 */
[----:B------:R-:W0:Y:S01]  /*1e40*/  @!P1 LDC.64 R28, c[0x0][0x390] ;  /* 0x0000e400ff1c9b82 */ /* 0x000e220000000a00 */
[----:B------:R-:W-:Y:S02]  /*1e50*/  @!P4 LEA.HI.X R21, R26, R21, R14, 0x1, P6 ;  /* 0x000000151a15c211 */ /* 0x000fe400030f0c0e */
[----:B------:R-:W-:Y:S02]  /*1e60*/  MOV R43, RZ ;  /* 0x000000ff002b7202 */ /* 0x000fe40000000f00 */
[----:B------:R-:W-:-:S02]  /*1e70*/  @!P2 MOV R26, R86 ;  /* 0x00000056001aa202 */ /* 0x000fc40000000f00 */
[----:B------:R-:W-:Y:S02]  /*1e80*/  @!P2 MOV R27, R89 ;  /* 0x00000059001ba202 */ /* 0x000fe40000000f00 */
[----:B------:R-:W-:Y:S01]  /*1e90*/  MOV R41, RZ ;  /* 0x000000ff00297202 */ /* 0x000fe20000000f00 */
[----:B------:R-:W3:Y:S01]  /*1ea0*/  @!P4 LDG.E R43, desc[UR12][R20.64] ;  /* 0x0000000c142bc981 */ /* 0x000ee2000c1e1900 */
[C---:B------:R-:W-:Y:S01]  /*1eb0*/  IADD3 R49, PT, PT, R5.reuse, 0x1c0, RZ ;  /* 0x000001c005317810 */ /* 0x040fe20007ffe0ff */
[----:B------:R-:W-:Y:S01]  /*1ec0*/  @!P2 IMAD.WIDE.U32 R26, R4, R2, R26 ;  /* 0x00000002041aa225 */ /* 0x000fe200078e001a */
[----:B------:R-:W-:Y:S02]  /*1ed0*/  IADD3 R33, PT, PT, R5, 0x1d0, RZ ;  /* 0x000001d005217810 */ /* 0x000fe40007ffe0ff */
[----:B------:R-:W-:Y:S01]  /*1ee0*/  ISETP.GE.U32.AND P4, PT, R49, UR14, PT ;  /* 0x0000000e31007c0c */ /* 0x000fe2000bf86070 */
[----:B------:R2:W3:Y:S01]  /*1ef0*/  @!P5 LDG.E R41, desc[UR12][R24.64] ;  /* 0x0000000c1829d981 */ /* 0x0004e2000c1e1900 */
[----:B------:R-:W-:-:S02]  /*1f00*/  SHF.R.S32.HI R57, RZ, 0x1f, R49 ;  /* 0x0000001fff397819 */ /* 0x000fc40000011431 */
[----:B------:R-:W-:Y:S02]  /*1f10*/  ISETP.GE.U32.AND P5, PT, R33, UR14, PT ;  /* 0x0000000e21007c0c */ /* 0x000fe4000bfa6070 */
[----:B------:R-:W-:Y:S02]  /*1f20*/  @!P2 IADD3 R4, PT, PT, R27, R3, RZ ;  /* 0x000000031b04a210 */ /* 0x000fe40007ffe0ff */
[----:B------:R-:W-:Y:S01]  /*1f30*/  SHF.R.S32.HI R59, RZ, 0x1f, R33 ;  /* 0x0000001fff3b7819 */ /* 0x000fe20000011421 */
[----:B------:R-:W4:Y:S01]  /*1f40*/  @!P3 LDC.64 R2, c[0x0][0x3e0] ;  /* 0x0000f800ff02bb82 */ /* 0x000f220000000a00 */
[----:B------:R-:W-:Y:S02]  /*1f50*/  ISETP.GE.AND.EX P4, PT, R57, UR15, PT, P4 ;  /* 0x0000000f39007c0c */ /* 0x000fe4000bf86340 */
[----:B-1----:R-:W-:Y:S02]  /*1f60*/  @!P2 LEA R30, P6, R26, R22, 0x1 ;  /* 0x000000161a1ea211 */ /* 0x002fe400078c08ff */
[----:B------:R-:W-:-:S02]  /*1f70*/  ISETP.GE.AND.EX P5, PT, R59, UR15, PT, P5 ;  /* 0x0000000f3b007c0c */ /* 0x000fc4000bfa6350 */
[----:B------:R-:W-:Y:S01]  /*1f80*/  MOV R45, RZ ;  /* 0x000000ff002d7202 */ /* 0x000fe20000000f00 */
[----:B-----5:R-:W-:Y:S01]  /*1f90*/  @!P1 IMAD R47, R47, R6, RZ ;  /* 0x000000062f2f9224 */ /* 0x020fe200078e02ff */
[----:B------:R-:W-:Y:S01]  /*1fa0*/  @!P2 LEA.HI.X R31, R26, R23, R4, 0x1, P6 ;  /* 0x000000171a1fa211 */ /* 0x000fe200030f0c04 */
[----:B--2---:R-:W1:Y:S01]  /*1fb0*/  @!P3 LDC.64 R24, c[0x0][0x390] ;  /* 0x0000e400ff18bb82 */ /* 0x004e620000000a00 */
[----:B------:R-:W-:Y:S02]  /*1fc0*/  IADD3 R14, PT, PT, R5, 0x1e0, RZ ;  /* 0x000001e0050e7810 */ /* 0x000fe40007ffe0ff */
[----:B------:R-:W-:Y:S01]  /*1fd0*/  @!P1 MOV R20, R86 ;  /* 0x0000005600149202 */ /* 0x000fe20000000f00 */
[----:B------:R2:W5:Y:S01]  /*1fe0*/  @!P2 LDG.E R45, desc[UR12][R30.64] ;  /* 0x0000000c1e2da981 */ /* 0x000562000c1e1900 */
[----:B------:R-:W-:Y:S01]  /*1ff0*/  @!P1 MOV R21, R89 ;  /* 0x0000005900159202 */ /* 0x000fe20000000f00 */
[----:B------:R-:W-:Y:S01]  /*2000*/  @!P1 IMAD R47, R16, R7, R47 ;  /* 0x00000007102f9224 */ /* 0x000fe200078e022f */
[----:B------:R-:W-:Y:S01]  /*2010*/  ISETP.GE.U32.AND P2, PT, R14, UR14, PT ;  /* 0x0000000e0e007c0c */ /* 0x000fe2000bf46070 */
[----:B------:R-:W1:Y:S01]  /*2020*/  @!P4 LDC.64 R22, c[0x0][0x3e0] ;  /* 0x0000f800ff16cb82 */ /* 0x000e620000000a00 */
[----:B------:R-:W-:Y:S01]  /*2030*/  SHF.R.S32.HI R53, RZ, 0x1f, R14 ;  /* 0x0000001fff357819 */ /* 0x000fe2000001140e */
[----:B------:R-:W-:-:S03]  /*2040*/  @!P1 IMAD.WIDE.U32 R6, R16, R6, R20 ;  /* 0x0000000610069225 */ /* 0x000fc600078e0014 */
[----:B------:R-:W-:-:S03]  /*2050*/  ISETP.GE.AND.EX P2, PT, R53, UR15, PT, P2 ;  /* 0x0000000f35007c0c */ /* 0x000fc6000bf46320 */
[----:B------:R-:W1:Y:S01]  /*2060*/  @!P5 LDC.64 R26, c[0x0][0x3e0] ;  /* 0x0000f800ff1adb82 */ /* 0x000e620000000a00 */
[----:B------:R-:W-:Y:S02]  /*2070*/  @!P1 IADD3 R4, PT, PT, R7, R47, RZ ;  /* 0x0000002f07049210 */ /* 0x000fe40007ffe0ff */
[C---:B0-----:R-:W-:Y:S02]  /*2080*/  @!P1 LEA R28, P6, R6.reuse, R28, 0x1 ;  /* 0x0000001c061c9211 */ /* 0x041fe400078c08ff */
[----:B------:R-:W-:Y:S02]  /*2090*/  IADD3 R16, PT, PT, R5, 0x1f0, RZ ;  /* 0x000001f005107810 */ /* 0x000fe40007ffe0ff */
[----:B------:R-:W-:Y:S01]  /*20a0*/  @!P1 LEA.HI.X R29, R6, R29, R4, 0x1, P6 ;  /* 0x0000001d061d9211 */ /* 0x000fe200030f0c04 */
[----:B------:R-:W0:Y:S01]  /*20b0*/  @!P4 LDC.64 R20, c[0x0][0x390] ;  /* 0x0000e400ff14cb82 */ /* 0x000e220000000a00 */
[----:B------:R-:W-:Y:S01]  /*20c0*/  @!P3 MOV R6, R86 ;  /* 0x000000560006b202 */ /* 0x000fe20000000f00 */
[----:B----4-:R-:W-:Y:S01]  /*20d0*/  @!P3 IMAD R18, R51, R2, RZ ;  /* 0x000000023312b224 */ /* 0x010fe200078e02ff */
[----:B------:R-:W-:-:S02]  /*20e0*/  @!P3 MOV R7, R89 ;  /* 0x000000590007b202 */ /* 0x000fc40000000f00 */
[----:B------:R-:W-:Y:S02]  /*20f0*/  ISETP.GE.U32.AND P6, PT, R16, UR14, PT ;  /* 0x0000000e10007c0c */ /* 0x000fe4000bfc6070 */
[----:B------:R-:W-:Y:S01]  /*2100*/  SHF.R.S32.HI R55, RZ, 0x1f, R16 ;  /* 0x0000001fff377819 */ /* 0x000fe20000011410 */
[C---:B--2---:R-:W-:Y:S01]  /*2110*/  @!P3 IMAD R31, R35.reuse, R3, R18 ;  /* 0x00000003231fb224 */ /* 0x044fe200078e0212 */
[----:B------:R-:W-:Y:S01]  /*2120*/  MOV R47, RZ ;  /* 0x000000ff002f7202 */ /* 0x000fe20000000f00 */
[----:B------:R-:W-:Y:S01]  /*2130*/  @!P3 IMAD.WIDE.U32 R6, R35, R2, R6 ;  /* 0x000000022306b225 */ /* 0x000fe200078e0006 */
[----:B------:R-:W-:Y:S01]  /*2140*/  ISETP.GE.AND.EX P6, PT, R55, UR15, PT, P6 ;  /* 0x0000000f37007c0c */ /* 0x000fe2000bfc6360 */
[----:B------:R-:W2:Y:S03]  /*2150*/  @!P2 LDC.64 R2, c[0x0][0x3e0] ;  /* 0x0000f800ff02ab82 */ /* 0x000ea60000000a00 */
[----:B------:R4:W5:Y:S01]  /*2160*/  @!P1 LDG.E R47, desc[UR12][R28.64] ;  /* 0x0000000c1c2f9981 */ /* 0x000962000c1e1900 */
[----:B------:R-:W-:-:S04]  /*2170*/  @!P3 IADD3 R7, PT, PT, R7, R31, RZ ;  /* 0x0000001f0707b210 */ /* 0x000fc80007ffe0ff */
[----:B------:R-:W2:Y:S01]  /*2180*/  @!P5 LDC.64 R4, c[0x0][0x390] ;  /* 0x0000e400ff04db82 */ /* 0x000ea20000000a00 */
[C---:B-1----:R-:W-:Y:S01]  /*2190*/  @!P3 LEA R24, P1, R6.reuse, R24, 0x1 ;  /* 0x000000180618b211 */ /* 0x042fe200078208ff */
[----:B------:R-:W-:Y:S01]  /*21a0*/  @!P4 IMAD R18, R57, R22, RZ ;  /* 0x000000163912c224 */ /* 0x000fe200078e02ff */
[----:B----4-:R-:W-:Y:S02]  /*21b0*/  @!P4 MOV R28, R86 ;  /* 0x00000056001cc202 */ /* 0x010fe40000000f00 */
[----:B------:R-:W-:Y:S01]  /*21c0*/  @!P4 MOV R29, R89 ;  /* 0x00000059001dc202 */ /* 0x000fe20000000f00 */
[----:B------:R-:W-:Y:S01]  /*21d0*/  @!P5 IMAD R30, R59, R26, RZ ;  /* 0x0000001a3b1ed224 */ /* 0x000fe200078e02ff */
[----:B------:R-:W-:Y:S01]  /*21e0*/  @!P3 LEA.HI.X R25, R6, R25, R7, 0x1, P1 ;  /* 0x000000190619b211 */ /* 0x000fe200008f0c07 */
[C---:B------:R-:W-:Y:S01]  /*21f0*/  @!P4 IMAD R35, R49.reuse, R23, R18 ;  /* 0x000000173123c224 */ /* 0x040fe200078e0212 */
[----:B------:R-:W1:Y:S01]  /*2200*/  @!P6 LDC.64 R6, c[0x0][0x3e0] ;  /* 0x0000f800ff06eb82 */ /* 0x000e620000000a00 */
[----:B------:R-:W-:Y:S01]  /*2210*/  @!P4 IMAD.WIDE.U32 R28, R49, R22, R28 ;  /* 0x00000016311cc225 */ /* 0x000fe200078e001c */
[----:B------:R-:W-:-:S03]  /*2220*/  @!P5 MOV R31, R89 ;  /* 0x00000059001fd202 */ /* 0x000fc60000000f00 */
[----:B------:R-:W-:Y:S01]  /*2230*/  @!P5 IMAD R57, R33, R27, R30 ;  /* 0x0000001b2139d224 */ /* 0x000fe200078e021e */
[----:B------:R-:W-:Y:S02]  /*2240*/  @!P5 MOV R30, R86 ;  /* 0x00000056001ed202 */ /* 0x000fe40000000f00 */
[----:B------:R-:W4:Y:S01]  /*2250*/  @!P2 LDC.64 R22, c[0x0][0x390] ;  /* 0x0000e400ff16ab82 */ /* 0x000f220000000a00 */
[----:B------:R-:W-:Y:S02]  /*2260*/  @!P4 IADD3 R18, PT, PT, R29, R35, RZ ;  /* 0x000000231d12c210 */ /* 0x000fe40007ffe0ff */
[----:B0-----:R-:W-:Y:S01]  /*2270*/  @!P4 LEA R20, P1, R28, R20, 0x1 ;  /* 0x000000141c14c211 */ /* 0x001fe200078208ff */
[----:B------:R-:W-:-:S03]  /*2280*/  @!P5 IMAD.WIDE.U32 R26, R33, R26, R30 ;  /* 0x0000001a211ad225 */ /* 0x000fc600078e001e */
[----:B------:R-:W-:Y:S02]  /*2290*/  @!P4 LEA.HI.X R21, R28, R21, R18, 0x1, P1 ;  /* 0x000000151c15c211 */ /* 0x000fe400008f0c12 */
[----:B------:R-:W0:Y:S01]  /*22a0*/  @!P6 LDC.64 R28, c[0x0][0x390] ;  /* 0x0000e400ff1ceb82 */ /* 0x000e220000000a00 */
[----:B------:R-:W-:Y:S01]  /*22b0*/  MOV R51, RZ ;  /* 0x000000ff00337202 */ /* 0x000fe20000000f00 */
[----:B--2---:R-:W-:Y:S01]  /*22c0*/  @!P2 IMAD R53, R53, R2, RZ ;  /* 0x000000023535a224 */ /* 0x004fe200078e02ff */
[----:B------:R-:W-:Y:S02]  /*22d0*/  @!P5 IADD3 R18, PT, PT, R27, R57, RZ ;  /* 0x000000391b12d210 */ /* 0x000fe40007ffe0ff */
[----:B------:R-:W-:Y:S01]  /*22e0*/  @!P5 LEA R4, P1, R26, R4, 0x1 ;  /* 0x000000041a04d211 */ /* 0x000fe200078208ff */
[----:B------:R-:W-:Y:S01]  /*22f0*/  @!P2 IMAD R27, R14, R3, R53 ;  /* 0x000000030e1ba224 */ /* 0x000fe200078e0235 */
[----:B------:R-:W-:Y:S01]  /*2300*/  MOV R49, RZ ;  /* 0x000000ff00317202 */ /* 0x000fe20000000f00 */
[----:B------:R2:W5:Y:S01]  /*2310*/  @!P4 LDG.E R51, desc[UR12][R20.64] ;  /* 0x0000000c1433c981 */ /* 0x000562000c1e1900 */
[----:B------:R-:W-:-:S02]  /*2320*/  MOV R53, RZ ;  /* 0x000000ff00357202 */ /* 0x000fc40000000f00 */
[----:B------:R-:W-:Y:S01]  /*2330*/  @!P5 LEA.HI.X R5, R26, R5, R18, 0x1, P1 ;  /* 0x000000051a05d211 */ /* 0x000fe200008f0c12 */
[----:B-1----:R-:W-:Y:S01]  /*2340*/  @!P6 IMAD R55, R55, R6, RZ ;  /* 0x000000063737e224 */ /* 0x002fe200078e02ff */
[----:B------:R-:W5:Y:S04]  /*2350*/  @!P3 LDG.E R49, desc[UR12][R24.64] ;  /* 0x0000000c1831b981 */ /* 0x000f68000c1e1900 */
[----:B------:R1:W5:Y:S01]  /*2360*/  @!P5 LDG.E R53, desc[UR12][R4.64] ;  /* 0x0000000c0435d981 */ /* 0x000362000c1e1900 */
[----:B--2---:R-:W-:Y:S02]  /*2370*/  @!P2 MOV R20, R86 ;  /* 0x000000560014a202 */ /* 0x004fe40000000f00 */
[----:B------:R-:W-:-:S03]  /*2380*/  @!P2 MOV R21, R89 ;  /* 0x000000590015a202 */ /* 0x000fc60000000f00 */
[----:B------:R-:W-:Y:S01]  /*2390*/  @!P2 IMAD.WIDE.U32 R2, R14, R2, R20 ;  /* 0x000000020e02a225 */ /* 0x000fe200078e0014 */
[----:B-1----:R-:W-:Y:S02]  /*23a0*/  @!P6 MOV R4, R86 ;  /* 0x000000560004e202 */ /* 0x002fe40000000f00 */
[----:B------:R-:W-:Y:S01]  /*23b0*/  @!P6 MOV R5, R89 ;  /* 0x000000590005e202 */ /* 0x000fe20000000f00 */
[----:B------:R-:W-:Y:S01]  /*23c0*/  @!P6 IMAD R25, R16, R7, R55 ;  /* 0x000000071019e224 */ /* 0x000fe200078e0237 */
[----:B------:R-:W-:Y:S02]  /*23d0*/  @!P2 IADD3 R3, PT, PT, R3, R27, RZ ;  /* 0x0000001b0303a210 */ /* 0x000fe40007ffe0ff */
[----:B----4-:R-:W-:Y:S01]  /*23e0*/  @!P2 LEA R22, P1, R2, R22, 0x1 ;  /* 0x000000160216a211 */ /* 0x010fe200078208ff */
[----:B------:R-:W-:Y:S01]  /*23f0*/  @!P6 IMAD.WIDE.U32 R6, R16, R6, R4 ;  /* 0x000000061006e225 */ /* 0x000fe200078e0004 */
[----:B------:R-:W-:Y:S02]  /*2400*/  MOV R55, RZ ;  /* 0x000000ff00377202 */ /* 0x000fe40000000f00 */
[----:B------:R-:W-:-:S02]  /*2410*/  @!P2 LEA.HI.X R23, R2, R23, R3, 0x1, P1 ;  /* 0x000000170217a211 */ /* 0x000fc400008f0c03 */
[----:B------:R-:W-:Y:S02]  /*2420*/  @!P6 IADD3 R2, PT, PT, R7, R25, RZ ;  /* 0x000000190702e210 */ /* 0x000fe40007ffe0ff */
[C---:B0-----:R-:W-:Y:S01]  /*2430*/  @!P6 LEA R28, P1, R6.reuse, R28, 0x1 ;  /* 0x0000001c061ce211 */ /* 0x041fe200078208ff */
[----:B------:R0:W2:Y:S01]  /*2440*/  @!P2 LDG.E R55, desc[UR12][R22.64] ;  /* 0x0000000c1637a981 */ /* 0x0000a2000c1e1900 */
[----:B------:R-:W-:Y:S02]  /*2450*/  MOV R57, RZ ;  /* 0x000000ff00397202 */ /* 0x000fe40000000f00 */
[----:B------:R-:W-:-:S05]  /*2460*/  @!P6 LEA.HI.X R29, R6, R29, R2, 0x1, P1 ;  /* 0x0000001d061de211 */ /* 0x000fca00008f0c02 */
[----:B------:R-:W4:Y:S01]  /*2470*/  @!P6 LDG.E R57, desc[UR12][R28.64] ;  /* 0x0000000c1c39e981 */ /* 0x000f22000c1e1900 */
[--C-:B------:R-:W-:Y:S02]  /*2480*/  HADD2.F32 R81, -RZ, R78.reuse.H0_H0 ;  /* 0x2000004eff517230 */ /* 0x100fe40000004100 */
[----:B------:R-:W-:Y:S02]  /*2490*/  HADD2.F32 R78, -RZ, R78.H1_H1 ;  /* 0x3000004eff4e7230 */ /* 0x000fe40000004100 */
[--C-:B------:R-:W-:Y:S02]  /*24a0*/  HADD2.F32 R79, -RZ, R76.reuse.H0_H0 ;  /* 0x2000004cff4f7230 */ /* 0x100fe40000004100 */
[----:B------:R-:W-:Y:S02]  /*24b0*/  HADD2.F32 R76, -RZ, R76.H1_H1 ;  /* 0x3000004cff4c7230 */ /* 0x000fe40000004100 */
[----:B------:R-:W-:Y:S01]  /*24c0*/  FADD.FTZ R2, R81, R78 ;  /* 0x0000004e51027221 */ /* 0x000fe20000010000 */
[----:B------:R-:W-:-:S02]  /*24d0*/  HADD2.F32 R77, -RZ, R74.H0_H0 ;  /* 0x2000004aff4d7230 */ /* 0x000fc40000004100 */
[----:B------:R-:W-:Y:S01]  /*24e0*/  FMUL.FTZ R4, R78, R78 ;  /* 0x0000004e4e047220 */ /* 0x000fe20000410000 */
[----:B------:R-:W-:Y:S02]  /*24f0*/  HADD2.F32 R74, -RZ, R74.H1_H1 ;  /* 0x3000004aff4a7230 */ /* 0x000fe40000004100 */
[----:B------:R-:W-:Y:S01]  /*2500*/  FADD.FTZ R3, R79, R76 ;  /* 0x0000004c4f037221 */ /* 0x000fe20000010000 */
[----:B------:R-:W-:Y:S01]  /*2510*/  FADD.FTZ R2, RZ, R2 ;  /* 0x00000002ff027221 */ /* 0x000fe20000010000 */
[----:B------:R-:W-:Y:S01]  /*2520*/  FMUL.FTZ R6, R76, R76 ;  /* 0x0000004c4c067220 */ /* 0x000fe20000410000 */
[--C-:B------:R-:W-:Y:S02]  /*2530*/  HADD2.F32 R75, -RZ, R72.reuse.H0_H0 ;  /* 0x20000048ff4b7230 */ /* 0x100fe40000004100 */
[----:B------:R-:W-:Y:S01]  /*2540*/  FFMA.FTZ R4, R81, R81, R4 ;  /* 0x0000005151047223 */ /* 0x000fe20000010004 */
[----:B------:R-:W-:Y:S01]  /*2550*/  FADD.FTZ R2, R2, R3 ;  /* 0x0000000302027221 */ /* 0x000fe20000010000 */
[----:B------:R-:W-:Y:S01]  /*2560*/  FADD.FTZ R5, R77, R74 ;  /* 0x0000004a4d057221 */ /* 0x000fe20000010000 */
[----:B------:R-:W-:-:S02]  /*2570*/  HADD2.F32 R72, -RZ, R72.H1_H1 ;  /* 0x30000048ff487230 */ /* 0x000fc40000004100 */
[----:B------:R-:W-:Y:S01]  /*2580*/  FFMA.FTZ R3, R79, R79, R6 ;  /* 0x0000004f4f037223 */ /* 0x000fe20000010006 */
[----:B------:R-:W-:Y:S01]  /*2590*/  FADD.FTZ R4, RZ, R4 ;  /* 0x00000004ff047221 */ /* 0x000fe20000010000 */
[----:B------:R-:W-:Y:S01]  /*25a0*/  FMUL.FTZ R6, R74, R74 ;  /* 0x0000004a4a067220 */ /* 0x000fe20000410000 */
[----:B------:R-:W-:Y:S01]  /*25b0*/  FADD.FTZ R2, R2, R5 ;  /* 0x0000000502027221 */ /* 0x000fe20000010000 */
[--C-:B------:R-:W-:Y:S02]  /*25c0*/  HADD2.F32 R73, -RZ, R70.reuse.H0_H0 ;  /* 0x20000046ff497230 */ /* 0x100fe40000004100 */
[----:B------:R-:W-:Y:S01]  /*25d0*/  FADD.FTZ R5, R75, R72 ;  /* 0x000000484b057221 */ /* 0x000fe20000010000 */
[----:B------:R-:W-:Y:S02]  /*25e0*/  HADD2.F32 R70, -RZ, R70.H1_H1 ;  /* 0x30000046ff467230 */ /* 0x000fe40000004100 */
[----:B------:R-:W-:Y:S01]  /*25f0*/  FADD.FTZ R3, R4, R3 ;  /* 0x0000000304037221 */ /* 0x000fe20000010000 */
[----:B------:R-:W-:Y:S01]  /*2600*/  FFMA.FTZ R6, R77, R77, R6 ;  /* 0x0000004d4d067223 */ /* 0x000fe20000010006 */
[----:B------:R-:W-:Y:S01]  /*2610*/  FMUL.FTZ R4, R72, R72 ;  /* 0x0000004848047220 */ /* 0x000fe20000410000 */
[----:B------:R-:W-:Y:S01]  /*2620*/  FADD.FTZ R2, R2, R5 ;  /* 0x0000000502027221 */ /* 0x000fe20000010000 */
[----:B------:R-:W-:-:S02]  /*2630*/  HADD2.F32 R71, -RZ, R68.H0_H0 ;  /* 0x20000044ff477230 */ /* 0x000fc40000004100 */
[----:B------:R-:W-:Y:S01]  /*2640*/  FADD.FTZ R5, R73, R70 ;  /* 0x0000004649057221 */ /* 0x000fe20000010000 */
[----:B------:R-:W-:Y:S02]  /*2650*/  HADD2.F32 R68, -RZ, R68.H1_H1 ;  /* 0x30000044ff447230 */ /* 0x000fe40000004100 */
[----:B------:R-:W-:Y:S01]  /*2660*/  FADD.FTZ R3, R3, R6 ;  /* 0x0000000603037221 */ /* 0x000fe20000010000 */
[----:B------:R-:W-:Y:S01]  /*2670*/  FFMA.FTZ R4, R75, R75, R4 ;  /* 0x0000004b4b047223 */ /* 0x000fe20000010004 */
[----:B------:R-:W-:Y:S01]  /*2680*/  FMUL.FTZ R6, R70, R70 ;  /* 0x0000004646067220 */ /* 0x000fe20000410000 */
[----:B------:R-:W-:Y:S01]  /*2690*/  FADD.FTZ R2, R2, R5 ;  /* 0x0000000502027221 */ /* 0x000fe20000010000 */
[--C-:B------:R-:W-:Y:S02]  /*26a0*/  HADD2.F32 R69, -RZ, R66.reuse.H0_H0 ;  /* 0x20000042ff457230 */ /* 0x100fe40000004100 */
[----:B------:R-:W-:Y:S01]  /*26b0*/  FADD.FTZ R5, R71, R68 ;  /* 0x0000004447057221 */ /* 0x000fe20000010000 */
[----:B------:R-:W-:-:S02]  /*26c0*/  HADD2.F32 R66, -RZ, R66.H1_H1 ;  /* 0x30000042ff427230 */ /* 0x000fc40000004100 */
[----:B------:R-:W-:Y:S01]  /*26d0*/  FADD.FTZ R3, R3, R4 ;  /* 0x0000000403037221 */ /* 0x000fe20000010000 */
[----:B------:R-:W-:Y:S01]  /*26e0*/  FFMA.FTZ R6, R73, R73, R6 ;  /* 0x0000004949067223 */ /* 0x000fe20000010006 */
        /* <DEDUP_REMOVED lines=18> */
[----:B------:R-:W-:Y:S01]  /*2810*/  FADD.FTZ R5, R65, R62 ;  /* 0x0000003e41057221 */ /* 0x000fe20000010000 */
[----:B------:R-:W-:-:S02]  /*2820*/  HADD2.F32 R60, -RZ, R60.H1_H1 ;  /* 0x3000003cff3c7230 */ /* 0x000fc40000004100 */
[----:B------:R-:W-:Y:S01]  /*2830*/  FFMA.FTZ R4, R67, R67, R4 ;  /* 0x0000004343047223 */ /* 0x000fe20000010004 */
[----:B------:R-:W-:Y:S01]  /*2840*/  FMUL.FTZ R6, R62, R62 ;  /* 0x0000003e3e067220 */ /* 0x000fe20000410000 */
[----:B------:R-:W-:Y:S01]  /*2850*/  FADD.FTZ R2, R2, R5 ;  /* 0x0000000502027221 */ /* 0x000fe20000010000 */
[--C-:B------:R-:W-:Y:S02]  /*2860*/  HADD2.F32 R61, -RZ, R58.reuse.H0_H0 ;  /* 0x2000003aff3d7230 */ /* 0x100fe40000004100 */
        /* <DEDUP_REMOVED lines=8> */
[----:B------:R-:W-:Y:S01]  /*28f0*/  FFMA.FTZ R4, R63, R63, R4 ;  /* 0x0000003f3f047223 */ /* 0x000fe20000010004 */
[----:B------:R-:W-:Y:S01]  /*2900*/  FADD.FTZ R5, R61, R58 ;  /* 0x0000003a3d057221 */ /* 0x000fe20000010000 */
[----:B------:R-:W-:Y:S02]  /*2910*/  HADD2.F32 R0, -RZ, R0.H1_H1 ;  /* 0x30000000ff007230 */ /* 0x000fe40000004100 */
[----:B------:R-:W-:Y:S01]  /*2920*/  FMUL.FTZ R6, R58, R58 ;  /* 0x0000003a3a067220 */ /* 0x000fe20000410000 */
[----:B------:R-:W-:Y:S01]  /*2930*/  FADD.FTZ R4, R3, R4 ;  /* 0x0000000403047221 */ /* 0x000fe20000010000 */
[----:B------:R-:W-:Y:S01]  /*2940*/  FADD.FTZ R5, R2, R5 ;  /* 0x0000000502057221 */ /* 0x000fe20000010000 */
[--C-:B------:R-:W-:Y:S02]  /*2950*/  HADD2.F32 R2, -RZ, R12.reuse.H0_H0 ;  /* 0x2000000cff027230 */ /* 0x100fe40000004100 */
[----:B------:R-:W-:Y:S01]  /*2960*/  FFMA.FTZ R7, R61, R61, R6 ;  /* 0x0000003d3d077223 */ /* 0x000fe20000010006 */
[----:B------:R-:W-:Y:S01]  /*2970*/  FADD.FTZ R6, R59, R0 ;  /* 0x000000003b067221 */ /* 0x000fe20000010000 */
[----:B------:R-:W-:-:S02]  /*2980*/  HADD2.F32 R3, -RZ, R12.H1_H1 ;  /* 0x3000000cff037230 */ /* 0x000fc40000004100 */
[----:B------:R-:W-:Y:S01]  /*2990*/  FMUL.FTZ R12, R0, R0 ;  /* 0x00000000000c7220 */ /* 0x000fe20000410000 */
[----:B------:R-:W-:Y:S01]  /*29a0*/  FADD.FTZ R7, R4, R7 ;  /* 0x0000000704077221 */ /* 0x000fe20000010000 */
[----:B------:R-:W-:Y:S01]  /*29b0*/  FADD.FTZ R6, R5, R6 ;  /* 0x0000000605067221 */ /* 0x000fe20000010000 */
[--C-:B------:R-:W-:Y:S02]  /*29c0*/  HADD2.F32 R4, -RZ, R10.reuse.H0_H0 ;  /* 0x2000000aff047230 */ /* 0x100fe40000004100 */
[----:B------:R-:W-:Y:S01]  /*29d0*/  FFMA.FTZ R12, R59, R59, R12 ;  /* 0x0000003b3b0c7223 */ /* 0x000fe2000001000c */
[----:B------:R-:W-:Y:S01]  /*29e0*/  FADD.FTZ R21, R2, R3 ;  /* 0x0000000302157221 */ /* 0x000fe20000010000 */
[----:B------:R-:W-:Y:S02]  /*29f0*/  HADD2.F32 R5, -RZ, R10.H1_H1 ;  /* 0x3000000aff057230 */ /* 0x000fe40000004100 */
[----:B0-----:R-:W-:Y:S01]  /*2a00*/  FMUL.FTZ R23, R3, R3 ;  /* 0x0000000303177220 */ /* 0x001fe20000410000 */
[----:B------:R-:W-:Y:S01]  /*2a10*/  FADD.FTZ R12, R7, R12 ;  /* 0x0000000c070c7221 */ /* 0x000fe20000010000 */
[----:B------:R-:W-:Y:S01]  /*2a20*/  FADD.FTZ R21, R6, R21 ;  /* 0x0000001506157221 */ /* 0x000fe20000010000 */
[----:B------:R-:W-:-:S02]  /*2a30*/  HADD2.F32 R6, -RZ, R8.H0_H0 ;  /* 0x20000008ff067230 */ /* 0x000fc40000004100 */
[----:B------:R-:W-:Y:S01]  /*2a40*/  FADD.FTZ R10, R4, R5 ;  /* 0x00000005040a7221 */ /* 0x000fe20000010000 */
[----:B------:R-:W-:Y:S02]  /*2a50*/  HADD2.F32 R7, -RZ, R8.H1_H1 ;  /* 0x30000008ff077230 */ /* 0x000fe40000004100 */
        /* <DEDUP_REMOVED lines=18> */
[----:B---3--:R-:W-:-:S02]  /*2b80*/  HADD2.F32 R12, -RZ, R13.H0_H0 ;  /* 0x2000000dff0c7230 */ /* 0x008fc40000004100 */
[----:B------:R-:W-:Y:S01]  /*2b90*/  FADD.FTZ R21, R10, R11 ;  /* 0x0000000b0a157221 */ /* 0x000fe20000010000 */
[----:B------:R-:W-:Y:S01]  /*2ba0*/  FFMA.FTZ R16, R8, R8, R25 ;  /* 0x0000000808107223 */ /* 0x000fe20000010019 */
[----:B------:R-:W-:Y:S02]  /*2bb0*/  HADD2.F32 R13, -RZ, R13.H1_H1 ;  /* 0x3000000dff0d7230 */ /* 0x000fe40000004100 */
[----:B------:R-:W-:Y:S01]  /*2bc0*/  FMUL.FTZ R25, R11, R11 ;  /* 0x0000000b0b197220 */ /* 0x000fe20000410000 */
[----:B------:R-:W-:Y:S01]  /*2bd0*/  FADD.FTZ R21, R14, R21 ;  /* 0x000000150e157221 */ /* 0x000fe20000010000 */
[--C-:B------:R-:W-:Y:S02]  /*2be0*/  HADD2.F32 R14, -RZ, R15.reuse.H0_H0 ;  /* 0x2000000fff0e7230 */ /* 0x100fe40000004100 */
[----:B------:R-:W-:Y:S01]  /*2bf0*/  FADD.FTZ R16, R23, R16 ;  /* 0x0000001017107221 */ /* 0x000fe20000010000 */
[----:B------:R-:W-:Y:S01]  /*2c00*/  FFMA.FTZ R25, R10, R10, R25 ;  /* 0x0000000a0a197223 */ /* 0x000fe20000010019 */
[----:B------:R-:W-:Y:S01]  /*2c10*/  FADD.FTZ R18, R12, R13 ;  /* 0x0000000d0c127221 */ /* 0x000fe20000010000 */
[----:B------:R-:W-:-:S02]  /*2c20*/  HADD2.F32 R15, -RZ, R15.H1_H1 ;  /* 0x3000000fff0f7230 */ /* 0x000fc40000004100 */
[----:B------:R-:W-:Y:S01]  /*2c30*/  FMUL.FTZ R23, R13, R13 ;  /* 0x0000000d0d177220 */ /* 0x000fe20000410000 */
[----:B------:R-:W-:Y:S01]  /*2c40*/  FADD.FTZ R25, R16, R25 ;  /* 0x0000001910197221 */ /* 0x000fe20000010000 */
[----:B------:R-:W-:Y:S01]  /*2c50*/  FADD.FTZ R18, R21, R18 ;  /* 0x0000001215127221 */ /* 0x000fe20000010000 */
[--C-:B------:R-:W-:Y:S02]  /*2c60*/  HADD2.F32 R16, -RZ, R17.reuse.H0_H0 ;  /* 0x20000011ff107230 */ /* 0x100fe40000004100 */
[----:B------:R-:W-:Y:S01]  /*2c70*/  FADD.FTZ R21, R14, R15 ;  /* 0x0000000f0e157221 */ /* 0x000fe20000010000 */
[----:B------:R-:W-:Y:S01]  /*2c80*/  FFMA.FTZ R20, R12, R12, R23 ;  /* 0x0000000c0c147223 */ /* 0x000fe20000010017 */
        /* <DEDUP_REMOVED lines=9> */
[--C-:B------:R-:W-:Y:S02]  /*2d20*/  HADD2.F32 R36, -RZ, R37.reuse.H0_H0 ;  /* 0x20000025ff247230 */ /* 0x100fe40000004100 */
[----:B------:R-:W-:Y:S01]  /*2d30*/  FADD.FTZ R20, R20, R23 ;  /* 0x0000001714147221 */ /* 0x000fe20000010000 */
[----:B------:R-:W-:Y:S01]  /*2d40*/  FADD.FTZ R21, R21, R22 ;  /* 0x0000001615157221 */ /* 0x000fe20000010000 */
[----:B------:R-:W-:Y:S01]  /*2d50*/  FFMA.FTZ R25, R16, R16, R25 ;  /* 0x0000001010197223 */ /* 0x000fe20000010019 */
[----:B------:R-:W-:-:S02]  /*2d60*/  HADD2.F32 R37, -RZ, R37.H1_H1 ;  /* 0x30000025ff257230 */ /* 0x000fc40000004100 */
[----:B------:R-:W-:Y:S01]  /*2d70*/  FADD.FTZ R22, R18, R19 ;  /* 0x0000001312167221 */ /* 0x000fe20000010000 */
[----:B------:R-:W-:Y:S01]  /*2d80*/  FMUL.FTZ R23, R19, R19 ;  /* 0x0000001313177220 */ /* 0x000fe20000410000 */
[----:B------:R-:W-:Y:S01]  /*2d90*/  FADD.FTZ R20, R20, R25 ;  /* 0x0000001914147221 */ /* 0x000fe20000010000 */
[--C-:B------:R-:W-:Y:S02]  /*2da0*/  HADD2.F32 R38, -RZ, R39.reuse.H0_H0 ;  /* 0x20000027ff267230 */ /* 0x100fe40000004100 */
[----:B------:R-:W-:Y:S01]  /*2db0*/  FADD.FTZ R21, R21, R22 ;  /* 0x0000001615157221 */ /* 0x000fe20000010000 */
[----:B------:R-:W-:Y:S01]  /*2dc0*/  FFMA.FTZ R23, R18, R18, R23 ;  /* 0x0000001212177223 */ /* 0x000fe20000010017 */
[----:B------:R-:W-:Y:S02]  /*2dd0*/  HADD2.F32 R39, -RZ, R39.H1_H1 ;  /* 0x30000027ff277230 */ /* 0x000fe40000004100 */
[----:B------:R-:W-:Y:S01]  /*2de0*/  FMUL.FTZ R25, R37, R37 ;  /* 0x0000002525197220 */ /* 0x000fe20000410000 */
[----:B------:R-:W-:Y:S01]  /*2df0*/  FADD.FTZ R22, R36, R37 ;  /* 0x0000002524167221 */ /* 0x000fe20000010000 */
[----:B------:R-:W-:-:S02]  /*2e00*/  FADD.FTZ R20, R20, R23 ;  /* 0x0000001714147221 */ /* 0x000fc40000010000 */
[----:B------:R-:W-:Y:S01]  /*2e10*/  FFMA.FTZ R25, R36, R36, R25 ;  /* 0x0000002424197223 */ /* 0x000fe20000010019 */
[--C-:B------:R-:W-:Y:S02]  /*2e20*/  HADD2.F32 R40, -RZ, R41.reuse.H0_H0 ;  /* 0x20000029ff287230 */ /* 0x100fe40000004100 */
[----:B------:R-:W-:Y:S01]  /*2e30*/  FADD.FTZ R21, R21, R22 ;  /* 0x0000001615157221 */ /* 0x000fe20000010000 */
[----:B------:R-:W-:Y:S02]  /*2e40*/  HADD2.F32 R41, -RZ, R41.H1_H1 ;  /* 0x30000029ff297230 */ /* 0x000fe40000004100 */
[----:B------:R-:W-:Y:S01]  /*2e50*/  FMUL.FTZ R23, R39, R39 ;  /* 0x0000002727177220 */ /* 0x000fe20000410000 */
[----:B------:R-:W-:Y:S01]  /*2e60*/  FADD.FTZ R22, R38, R39 ;  /* 0x0000002726167221 */ /* 0x000fe20000010000 */
[----:B------:R-:W-:Y:S01]  /*2e70*/  FADD.FTZ R20, R20, R25 ;  /* 0x0000001914147221 */ /* 0x000fe20000010000 */
[--C-:B------:R-:W-:Y:S02]  /*2e80*/  HADD2.F32 R42, -RZ, R43.reuse.H0_H0 ;  /* 0x2000002bff2a7230 */ /* 0x100fe40000004100 */
[----:B------:R-:W-:Y:S01]  /*2e90*/  FFMA.FTZ R23, R38, R38, R23 ;  /* 0x0000002626177223 */ /* 0x000fe20000010017 */
[----:B------:R-:W-:-:S02]  /*2ea0*/  HADD2.F32 R43, -RZ, R43.H1_H1 ;  /* 0x3000002bff2b7230 */ /* 0x000fc40000004100 */
[----:B------:R-:W-:Y:S01]  /*2eb0*/  FMUL.FTZ R25, R41, R41 ;  /* 0x0000002929197220 */ /* 0x000fe20000410000 */
        /* <DEDUP_REMOVED lines=8> */
[--C-:B-----5:R-:W-:Y:S02]  /*2f40*/  HADD2.F32 R44, -RZ, R45.reuse.H0_H0 ;  /* 0x2000002dff2c7230 */ /* 0x120fe40000004100 */
[----:B------:R-:W-:-:S02]  /*2f50*/  HADD2.F32 R45, -RZ, R45.H1_H1 ;  /* 0x3000002dff2d7230 */ /* 0x000fc40000004100 */
[----:B------:R-:W-:Y:S01]  /*2f60*/  FFMA.FTZ R23, R42, R42, R23 ;  /* 0x0000002a2a177223 */ /* 0x000fe20000010017 */
[----:B------:R-:W-:Y:S02]  /*2f70*/  FADD.FTZ R21, R21, R22 ;  /* 0x0000001615157221 */ /* 0x000fe40000010000 */
[----:B------:R-:W-:Y:S01]  /*2f80*/  FMUL.FTZ R25, R45, R45 ;  /* 0x0000002d2d197220 */ /* 0x000fe20000410000 */
[----:B------:R-:W-:Y:S01]  /*2f90*/  FADD.FTZ R22, R44, R45 ;  /* 0x0000002d2c167221 */ /* 0x000fe20000010000 */
[----:B------:R-:W-:Y:S02]  /*2fa0*/  FADD.FTZ R20, R20, R23 ;  /* 0x0000001714147221 */ /* 0x000fe40000010000 */
[----:B------:R-:W-:Y:S01]  /*2fb0*/  FFMA.FTZ R25, R44, R44, R25 ;  /* 0x0000002c2c197223 */ /* 0x000fe20000010019 */
[----:B------:R-:W-:-:S03]  /*2fc0*/  FADD.FTZ R21, R21, R22 ;  /* 0x0000001615157221 */ /* 0x000fc60000010000 */
[----:B------:R-:W-:Y:S01]  /*2fd0*/  FADD.FTZ R20, R20, R25 ;  /* 0x0000001914147221 */ /* 0x000fe20000010000 */
[--C-:B------:R-:W-:Y:S02]  /*2fe0*/  HADD2.F32 R46, -RZ, R47.reuse.H1_H1 ;  /* 0x3000002fff2e7230 */ /* 0x100fe40000004100 */
[----:B------:R-:W-:-:S03]  /*2ff0*/  HADD2.F32 R47, -RZ, R47.H0_H0 ;  /* 0x2000002fff2f7230 */ /* 0x000fc60000004100 */
[----:B------:R-:W-:Y:S02]  /*3000*/  FMUL.FTZ R24, R46, R46 ;  /* 0x0000002e2e187220 */ /* 0x000fe40000410000 */
[C---:B------:R-:W-:Y:S02]  /*3010*/  FADD.FTZ R22, R47.reuse, R46 ;  /* 0x0000002e2f167221 */ /* 0x040fe40000010000 */
[----:B------:R-:W-:Y:S02]  /*3020*/  FFMA.FTZ R23, R47, R47, R24 ;  /* 0x0000002f2f177223 */ /* 0x000fe40000010018 */
[----:B------:R-:W-:Y:S02]  /*3030*/  FADD.FTZ R21, R21, R22 ;  /* 0x0000001615157221 */ /* 0x000fe40000010000 */
[----:B------:R-:W-:Y:S01]  /*3040*/  FADD.FTZ R20, R20, R23 ;  /* 0x0000001714147221 */ /* 0x000fe20000010000 */
[----:B------:R-:W-:Y:S02]  /*3050*/  HADD2.F32 R50, -RZ, R51.H1_H1 ;  /* 0x30000033ff327230 */ /* 0x000fe40000004100 */
[----:B------:R-:W-:-:S02]  /*3060*/  HADD2.F32 R48, -RZ, R49.H1_H1 ;  /* 0x30000031ff307230 */ /* 0x000fc40000004100 */
[----:B------:R-:W-:-:S03]  /*3070*/  HADD2.F32 R49, -RZ, R49.H0_H0 ;  /* 0x20000031ff317230 */ /* 0x000fc60000004100 */
[----:B------:R-:W-:Y:S01]  /*3080*/  FMUL.FTZ R24, R48, R48 ;  /* 0x0000003030187220 */ /* 0x000fe20000410000 */
[----:B------:R-:W-:Y:S02]  /*3090*/  HADD2.F32 R51, -RZ, R51.H0_H0 ;  /* 0x20000033ff337230 */ /* 0x000fe40000004100 */
[C---:B------:R-:W-:Y:S01]  /*30a0*/  FADD.FTZ R22, R49.reuse, R48 ;  /* 0x0000003031167221 */ /* 0x040fe20000010000 */
[--C-:B------:R-:W-:Y:S02]  /*30b0*/  HADD2.F32 R52, -RZ, R53.reuse.H1_H1 ;  /* 0x30000035ff347230 */ /* 0x100fe40000004100 */
[----:B------:R-:W-:Y:S01]  /*30c0*/  FFMA.FTZ R23, R49, R49, R24 ;  /* 0x0000003131177223 */ /* 0x000fe20000010018 */
[----:B------:R-:W-:Y:S01]  /*30d0*/  FMUL.FTZ R24, R50, R50 ;  /* 0x0000003232187220 */ /* 0x000fe20000410000 */
[----:B------:R-:W-:Y:S01]  /*30e0*/  FADD.FTZ R21, R21, R22 ;  /* 0x0000001615157221 */ /* 0x000fe20000010000 */
[----:B------:R-:W-:Y:S01]  /*30f0*/  FADD.FTZ R22, R51, R50 ;  /* 0x0000003233167221 */ /* 0x000fe20000010000 */
[----:B------:R-:W-:Y:S01]  /*3100*/  FADD.FTZ R20, R20, R23 ;  /* 0x0000001714147221 */ /* 0x000fe20000010000 */
[----:B------:R-:W-:-:S02]  /*3110*/  HADD2.F32 R53, -RZ, R53.H0_H0 ;  /* 0x20000035ff357230 */ /* 0x000fc40000004100 */
[----:B------:R-:W-:Y:S01]  /*3120*/  FFMA.FTZ R23, R51, R51, R24 ;  /* 0x0000003333177223 */ /* 0x000fe20000010018 */
[----:B------:R-:W-:Y:S01]  /*3130*/  FMUL.FTZ R24, R52, R52 ;  /* 0x0000003434187220 */ /* 0x000fe20000410000 */
[----:B------:R-:W-:Y:S02]  /*3140*/  FADD.FTZ R21, R21, R22 ;  /* 0x0000001615157221 */ /* 0x000fe40000010000 */
[----:B------:R-:W-:Y:S01]  /*3150*/  FADD.FTZ R20, R20, R23 ;  /* 0x0000001714147221 */ /* 0x000fe20000010000 */
[C---:B------:R-:W-:Y:S01]  /*3160*/  FADD.FTZ R22, R53.reuse, R52 ;  /* 0x0000003435167221 */ /* 0x040fe20000010000 */
[----:B------:R-:W-:Y:S01]  /*3170*/  FFMA.FTZ R23, R53, R53, R24 ;  /* 0x0000003535177223 */ /* 0x000fe20000010018 */
[--C-:B--2---:R-:W-:Y:S02]  /*3180*/  HADD2.F32 R54, -RZ, R55.reuse.H1_H1 ;  /* 0x30000037ff367230 */ /* 0x104fe40000004100 */
[----:B------:R-:W-:-:S03]  /*3190*/  HADD2.F32 R55, -RZ, R55.H0_H0 ;  /* 0x20000037ff377230 */ /* 0x000fc60000004100 */
[----:B------:R-:W-:Y:S01]  /*31a0*/  FMUL.FTZ R24, R54, R54 ;  /* 0x0000003636187220 */ /* 0x000fe20000410000 */
[--C-:B----4-:R-:W-:Y:S02]  /*31b0*/  HADD2.F32 R56, -RZ, R57.reuse.H1_H1 ;  /* 0x30000039ff387230 */ /* 0x110fe40000004100 */
        /* <DEDUP_REMOVED lines=52> */
.L_x_2892:
[----:B------:R-:W-:Y:S05]  /*3500*/  BSYNC.RECONVERGENT B0 ;  /* 0x0000000000007941 */ /* 0x000fea0003800200 */
.L_x_2891:
        /* <DEDUP_REMOVED lines=54> */
.L_x_2894:
[----:B------:R-:W-:Y:S05]  /*3870*/  BSYNC.RECONVERGENT B0 ;  /* 0x0000000000007941 */ /* 0x000fea0003800200 */
.L_x_2893:
        /* <DEDUP_REMOVED lines=30> */
.L_x_2897:
        /* <DEDUP_REMOVED lines=10> */
.L_x_2896:
        /* <DEDUP_REMOVED lines=18> */
.L_x_2899:
        /* <DEDUP_REMOVED lines=145> */
.L_x_2898:
        /* <DEDUP_REMOVED lines=78> */
.L_x_2900:
        /* <DEDUP_REMOVED lines=42> */
.L_x_2901:
        /* <DEDUP_REMOVED lines=21> */
.L_x_2902:
[----:B------:R-:W-:Y:S05]  /*4e00*/  BSYNC.RECONVERGENT B0 ;  /* 0x0000000000007941 */ /* 0x000fea0003800200 */
.L_x_2895:
        /* <DEDUP_REMOVED lines=70> */
[----:B------:R-:W-:Y:S02]  /*5270*/  F2FP.F16.F32.PACK_AB R25, R78, R81 ;  /* 0x000000514e19723e */ /* 0x000fe400000000ff */
[----:B------:R-:W-:-:S05]  /*5280*/  LEA.HI.X R31, R24, UR15, R31, 0x1, P1 ;  /* 0x0000000f181f7c11 */ /* 0x000fca00088f0c1f */
[----:B------:R0:W-:Y:S04]  /*5290*/  STG.E desc[UR12][R30.64], R25 ;  /* 0x000000191e007986 */ /* 0x0001e8000c10190c */
.L_x_2906:
[----:B------:R-:W-:Y:S05]  /*52a0*/  BSYNC.RECONVERGENT B1 ;  /* 0x0000000000017941 */ /* 0x000fea0003800200 */
.L_x_2905:
        /* <DEDUP_REMOVED lines=20> */
.L_x_2908:
[----:B------:R-:W-:Y:S05]  /*53f0*/  BSYNC.RECONVERGENT B1 ;  /* 0x0000000000017941 */ /* 0x000fea0003800200 */
.L_x_2907:
        /* <DEDUP_REMOVED lines=40> */
[----:B------:R-:W-:-:S05]  /*5680*/  F2FP.F16.F32.PACK_AB R25, R74, R25 ;  /* 0x000000194a19723e */ /* 0x000fca00000000ff */
[----:B------:R0:W-:Y:S02]  /*5690*/  STG.E desc[UR12][R26.64], R25 ;  /* 0x000000191a007986 */ /* 0x0001e4000c10190c */
.L_x_2910:
[----:B------:R-:W-:Y:S05]  /*56a0*/  BSYNC.RECONVERGENT B1 ;  /* 0x0000000000017941 */ /* 0x000fea0003800200 */
.L_x_2909:
        /* <DEDUP_REMOVED lines=19> */
[----:B------:R-:W-:Y:S02]  /*57e0*/  F2FP.F16.F32.PACK_AB R25, R72, R75 ;  /* 0x0000004b4819723e */ /* 0x000fe400000000ff */
[----:B------:R-:W-:-:S05]  /*57f0*/  LEA.HI.X R27, R24, UR17, R27, 0x1, P2 ;  /* 0x00000011181b7c11 */ /* 0x000fca00090f0c1b */
[----:B------:R1:W-:Y:S04]  /*5800*/  STG.E desc[UR12][R26.64], R25 ;  /* 0x000000191a007986 */ /* 0x0003e8000c10190c */
.L_x_2912:
[----:B------:R-:W-:Y:S05]  /*5810*/  BSYNC.RECONVERGENT B1 ;  /* 0x0000000000017941 */ /* 0x000fea0003800200 */
.L_x_2911:
        /* <DEDUP_REMOVED lines=20> */
.L_x_2914:
[----:B------:R-:W-:Y:S05]  /*5960*/  BSYNC.RECONVERGENT B1 ;  /* 0x0000000000017941 */ /* 0x000fea0003800200 */
.L_x_2913:
        /* <DEDUP_REMOVED lines=17> */
[----:B------:R-:W-:Y:S02]  /*5a80*/  F2FP.F16.F32.PACK_AB R25, R68, R71 ;  /* 0x000000474419723e */ /* 0x000fe400000000ff */
[----:B------:R-:W-:-:S05]  /*5a90*/  LEA.HI.X R27, R24, UR17, R31, 0x1, P1 ;  /* 0x00000011181b7c11 */ /* 0x000fca00088f0c1f */
[----:B------:R3:W-:Y:S02]  /*5aa0*/  STG.E desc[UR12][R26.64], R25 ;  /* 0x000000191a007986 */ /* 0x0007e4000c10190c */
.L_x_2916:
[----:B------:R-:W-:Y:S05]  /*5ab0*/  BSYNC.RECONVERGENT B1 ;  /* 0x0000000000017941 */ /* 0x000fea0003800200 */
.L_x_2915:
        /* <DEDUP_REMOVED lines=17> */
[----:B------:R-:W-:Y:S02]  /*5bd0*/  F2FP.F16.F32.PACK_AB R25, R66, R69 ;  /* 0x000000454219723e */ /* 0x000fe400000000ff */
[----:B------:R-:W-:-:S05]  /*5be0*/  LEA.HI.X R27, R24, UR17, R27, 0x1, P1 ;  /* 0x00000011181b7c11 */ /* 0x000fca00088f0c1b */
[----:B------:R4:W-:Y:S02]  /*5bf0*/  STG.E desc[UR12][R26.64], R25 ;  /* 0x000000191a007986 */ /* 0x0009e4000c10190c */
.L_x_2918:
[----:B------:R-:W-:Y:S05]  /*5c00*/  BSYNC.RECONVERGENT B1 ;  /* 0x0000000000017941 */ /* 0x000fea0003800200 */
.L_x_2917:
        /* <DEDUP_REMOVED lines=17> */
[----:B------:R-:W-:Y:S02]  /*5d20*/  F2FP.F16.F32.PACK_AB R25, R64, R67 ;  /* 0x000000434019723e */ /* 0x000fe400000000ff */
[----:B------:R-:W-:-:S05]  /*5d30*/  LEA.HI.X R27, R24, UR17, R33, 0x1, P1 ;  /* 0x00000011181b7c11 */ /* 0x000fca00088f0c21 */
[----:B------:R0:W-:Y:S02]  /*5d40*/  STG.E desc[UR12][R26.64], R25 ;  /* 0x000000191a007986 */ /* 0x0001e4000c10190c */
.L_x_2920:
[----:B------:R-:W-:Y:S05]  /*5d50*/  BSYNC.RECONVERGENT B1 ;  /* 0x0000000000017941 */ /* 0x000fea0003800200 */
.L_x_2919:
        /* <DEDUP_REMOVED lines=44> */
.L_x_2922:
[----:B------:R-:W-:Y:S05]  /*6020*/  BSYNC.RECONVERGENT B1 ;  /* 0x0000000000017941 */ /* 0x000fea0003800200 */
.L_x_2921:
        /* <DEDUP_REMOVED lines=20> */
.L_x_2924:
[----:B------:R-:W-:Y:S05]  /*6170*/  BSYNC.RECONVERGENT B1 ;  /* 0x0000000000017941 */ /* 0x000fea0003800200 */
.L_x_2923:
        /* <DEDUP_REMOVED lines=20> */
.L_x_2926:
[----:B------:R-:W-:Y:S05]  /*62c0*/  BSYNC.RECONVERGENT B1 ;  /* 0x0000000000017941 */ /* 0x000fea0003800200 */
.L_x_2925:
        /* <DEDUP_REMOVED lines=20> */
.L_x_2928:
[----:B------:R-:W-:Y:S05]  /*6410*/  BSYNC.RECONVERGENT B1 ;  /* 0x0000000000017941 */ /* 0x000fea0003800200 */
.L_x_2927:
        /* <DEDUP_REMOVED lines=17> */
[----:B------:R-:W-:Y:S02]  /*6530*/  F2FP.F16.F32.PACK_AB R3, R27, R0 ;  /* 0x000000001b03723e */ /* 0x000fe400000000ff */
[----:B------:R-:W-:-:S05]  /*6540*/  LEA.HI.X R25, R2, UR17, R29, 0x1, P1 ;  /* 0x0000001102197c11 */ /* 0x000fca00088f0c1d */
[----:B------:R4:W-:Y:S02]  /*6550*/  STG.E desc[UR12][R24.64], R3 ;  /* 0x0000000318007986 */ /* 0x0009e4000c10190c */
.L_x_2930:
[----:B------:R-:W-:Y:S05]  /*6560*/  BSYNC.RECONVERGENT B1 ;  /* 0x0000000000017941 */ /* 0x000fea0003800200 */
.L_x_2929:
        /* <DEDUP_REMOVED lines=17> */
[----:B------:R-:W-:Y:S02]  /*6680*/  F2FP.F16.F32.PACK_AB R3, R25, R24 ;  /* 0x000000181903723e */ /* 0x000fe400000000ff */
[----:B------:R-:W-:-:S05]  /*6690*/  LEA.HI.X R5, R2, UR17, R27, 0x1, P1 ;  /* 0x0000001102057c11 */ /* 0x000fca00088f0c1b */
[----:B------:R0:W-:Y:S02]  /*66a0*/  STG.E desc[UR12][R4.64], R3 ;  /* 0x0000000304007986 */ /* 0x0001e4000c10190c */
.L_x_2932:
[----:B------:R-:W-:Y:S05]  /*66b0*/  BSYNC.RECONVERGENT B1 ;  /* 0x0000000000017941 */ /* 0x000fea0003800200 */
.L_x_2931:
        /* <DEDUP_REMOVED lines=41> */
[----:B------:R-:W-:Y:S02]  /*6950*/  F2FP.F16.F32.PACK_AB R3, R7, R6 ;  /* 0x000000060703723e */ /* 0x000fe400000000ff */
[----:B------:R-:W-:-:S05]  /*6960*/  LEA.HI.X R5, R2, UR17, R33, 0x1, P5 ;  /* 0x0000001102057c11 */ /* 0x000fca000a8f0c21 */
[----:B------:R0:W-:Y:S02]  /*6970*/  STG.E desc[UR12][R4.64], R3 ;  /* 0x0000000304007986 */ /* 0x0001e4000c10190c */
.L_x_2934:
[----:B------:R-:W-:Y:S05]  /*6980*/  BSYNC.RECONVERGENT B1 ;  /* 0x0000000000017941 */ /* 0x000fea0003800200 */
.L_x_2933:
        /* <DEDUP_REMOVED lines=20> */
.L_x_2936:
[----:B------:R-:W-:Y:S05]  /*6ad0*/  BSYNC.RECONVERGENT B1 ;  /* 0x0000000000017941 */ /* 0x000fea0003800200 */
.L_x_2935:
        /* <DEDUP_REMOVED lines=20> */
.L_x_2938:
[----:B------:R-:W-:Y:S05]  /*6c20*/  BSYNC.RECONVERGENT B1 ;  /* 0x0000000000017941 */ /* 0x000fea0003800200 */
.L_x_2937:
        /* <DEDUP_REMOVED lines=20> */
.L_x_2940:
[----:B------:R-:W-:Y:S05]  /*6d70*/  BSYNC.RECONVERGENT B1 ;  /* 0x0000000000017941 */ /* 0x000fea0003800200 */
.L_x_2939:
        /* <DEDUP_REMOVED lines=20> */
.L_x_2942:
[----:B------:R-:W-:Y:S05]  /*6ec0*/  BSYNC.RECONVERGENT B1 ;  /* 0x0000000000017941 */ /* 0x000fea0003800200 */
.L_x_2941:
        /* <DEDUP_REMOVED lines=20> */
.L_x_2944:
[----:B------:R-:W-:Y:S05]  /*7010*/  BSYNC.RECONVERGENT B1 ;  /* 0x0000000000017941 */ /* 0x000fea0003800200 */
.L_x_2943:
        /* <DEDUP_REMOVED lines=37> */
[----:B------:R-:W-:Y:S02]  /*7270*/  IMAD R17, R24, UR15, R15 ;  /* 0x0000000f18117c24 */ /* 0x000fe4000f8e020f */
[----:B------:R-:W-:Y:S01]  /*7280*/  FFMA.FTZ R15, R21, R12, R23 ;  /* 0x0000000c150f7223 */ /* 0x000fe20000010017 */
[C---:B-1----:R-:W-:Y:S02]  /*7290*/  LEA R12, P5, R4.reuse, UR16, 0x1 ;  /* 0x00000010040c7c11 */ /* 0x042fe4000f8a08ff */
[----:B------:R-:W-:Y:S02]  /*72a0*/  IADD3 R17, PT, PT, R5, R17, RZ ;  /* 0x0000001105117210 */ /* 0x000fe40007ffe0ff */
[----:B------:R-:W-:Y:S02]  /*72b0*/  F2FP.F16.F32.PACK_AB R5, R15, R14 ;  /* 0x0000000e0f05723e */ /* 0x000fe400000000ff */
[----:B------:R-:W-:-:S05]  /*72c0*/  LEA.HI.X R13, R4, UR17, R17, 0x1, P5 ;  /* 0x00000011040d7c11 */ /* 0x000fca000a8f0c11 */
[----:B------:R0:W-:Y:S02]  /*72d0*/  STG.E desc[UR12][R12.64], R5 ;  /* 0x000000050c007986 */ /* 0x0001e4000c10190c */
.L_x_2946:
[----:B------:R-:W-:Y:S05]  /*72e0*/  BSYNC.RECONVERGENT B1 ;  /* 0x0000000000017941 */ /* 0x000fea0003800200 */
.L_x_2945:
        /* <DEDUP_REMOVED lines=17> */
[----:B------:R-:W-:Y:S02]  /*7400*/  F2FP.F16.F32.PACK_AB R5, R15, R0 ;  /* 0x000000000f05723e */ /* 0x000fe400000000ff */
[----:B------:R-:W-:-:S05]  /*7410*/  LEA.HI.X R13, R4, UR17, R17, 0x1, P2 ;  /* 0x00000011040d7c11 */ /* 0x000fca00090f0c11 */
[----:B------:R1:W-:Y:S02]  /*7420*/  STG.E desc[UR12][R12.64], R5 ;  /* 0x000000050c007986 */ /* 0x0003e4000c10190c */
.L_x_2948:
[----:B------:R-:W-:Y:S05]  /*7430*/  BSYNC.RECONVERGENT B1 ;  /* 0x0000000000017941 */ /* 0x000fea0003800200 */
.L_x_2947:
        /* <DEDUP_REMOVED lines=20> */
.L_x_2950:
[----:B------:R-:W-:Y:S05]  /*7580*/  BSYNC.RECONVERGENT B1 ;  /* 0x0000000000017941 */ /* 0x000fea0003800200 */
.L_x_2949:
        /* <DEDUP_REMOVED lines=16> */
[----:B------:R-:W-:Y:S02]  /*7690*/  F2FP.F16.F32.PACK_AB R11, R0, R11 ;  /* 0x0000000b000b723e */ /* 0x000fe400000000ff */
[----:B------:R-:W-:-:S04]  /*76a0*/  IADD3 R15, PT, PT, R13, R15, RZ ;  /* 0x0000000f0d0f7210 */ /* 0x000fc80007ffe0ff */
[----:B------:R-:W-:-:S05]  /*76b0*/  LEA.HI.X R5, R12, UR17, R15, 0x1, P1 ;  /* 0x000000110c057c11 */ /* 0x000fca00088f0c0f */
[----:B------:R3:W-:Y:S02]  /*76c0*/  STG.E desc[UR12][R4.64], R11 ;  /* 0x0000000b04007986 */ /* 0x0007e4000c10190c */
.L_x_2952:
[----:B------:R-:W-:Y:S05]  /*76d0*/  BSYNC.RECONVERGENT B1 ;  /* 0x0000000000017941 */ /* 0x000fea0003800200 */
.L_x_2951:
        /* <DEDUP_REMOVED lines=20> */
.L_x_2954:
[----:B------:R-:W-:Y:S05]  /*7820*/  BSYNC.RECONVERGENT B1 ;  /* 0x0000000000017941 */ /* 0x000fea0003800200 */
.L_x_2953:
        /* <DEDUP_REMOVED lines=20> */
.L_x_2956:
[----:B------:R-:W-:Y:S05]  /*7970*/  BSYNC.RECONVERGENT B1 ;  /* 0x0000000000017941 */ /* 0x000fea0003800200 */
.L_x_2955:
        /* <DEDUP_REMOVED lines=42> */
.L_x_2958:
[----:B------:R-:W-:Y:S05]  /*7c20*/  BSYNC.RECONVERGENT B1 ;  /* 0x0000000000017941 */ /* 0x000fea0003800200 */
.L_x_2957:
        /* <DEDUP_REMOVED lines=20> */
.L_x_2960:
[----:B------:R-:W-:Y:S05]  /*7d70*/  BSYNC.RECONVERGENT B1 ;  /* 0x0000000000017941 */ /* 0x000fea0003800200 */
.L_x_2959:
        /* <DEDUP_REMOVED lines=16> */
[----:B0-----:R-:W-:-:S04]  /*7e80*/  LEA R2, P1, R8, UR16, 0x1 ;  /* 0x0000001008027c11 */ /* 0x001fc8000f8208ff */
[----:B------:R-:W-:-:S04]  /*7e90*/  IADD3 R15, PT, PT, R9, R15, RZ ;  /* 0x0000000f090f7210 */ /* 0x000fc80007ffe0ff */
[----:B------:R-:W-:-:S05]  /*7ea0*/  LEA.HI.X R3, R8, UR17, R15, 0x1, P1 ;  /* 0x0000001108037c11 */ /* 0x000fca00088f0c0f */
[----:B------:R2:W-:Y:S02]  /*7eb0*/  STG.E desc[UR12][R2.64], R7 ;  /* 0x0000000702007986 */ /* 0x0005e4000c10190c */
.L_x_2962:
[----:B------:R-:W-:Y:S05]  /*7ec0*/  BSYNC.RECONVERGENT B1 ;  /* 0x0000000000017941 */ /* 0x000fea0003800200 */
.L_x_2961:
        /* <DEDUP_REMOVED lines=17> */
[----:B------:R-:W-:Y:S02]  /*7fe0*/  F2FP.F16.F32.PACK_AB R7, R52, R7 ;  /* 0x000000073407723e */ /* 0x000fe400000000ff */
[----:B------:R-:W-:-:S05]  /*7ff0*/  LEA.HI.X R3, R8, UR17, R3, 0x1, P1 ;  /* 0x0000001108037c11 */ /* 0x000fca00088f0c03 */
[----:B------:R3:W-:Y:S02]  /*8000*/  STG.E desc[UR12][R2.64], R7 ;  /* 0x0000000702007986 */ /* 0x0007e4000c10190c */
.L_x_2964:
[----:B------:R-:W-:Y:S05]  /*8010*/  BSYNC.RECONVERGENT B1 ;  /* 0x0000000000017941 */ /* 0x000fea0003800200 */
.L_x_2963:
        /* <DEDUP_REMOVED lines=20> */
.L_x_2966:
[----:B------:R-:W-:Y:S05]  /*8160*/  BSYNC.RECONVERGENT B1 ;  /* 0x0000000000017941 */ /* 0x000fea0003800200 */
.L_x_2965:
        /* <DEDUP_REMOVED lines=10> */
[----:B------:R-:W-:Y:S01]  /*8210*/  F2FP.F16.F32.PACK_AB R5, R56, R5 ;  /* 0x000000053805723e */ /* 0x000fe200000000ff */
        /* <DEDUP_REMOVED lines=8> */
.L_x_2904:
        /* <DEDUP_REMOVED lines=41> */
[----:B------:R-:W-:-:S05]  /*8530*/  F2FP.F16.F32.PACK_AB R33, R33, R32 ;  /* 0x000000202121723e */ /* 0x000fca00000000ff */
[----:B------:R0:W-:Y:S02]  /*8540*/  STG.E desc[UR12][R24.64], R33 ;  /* 0x0000002118007986 */ /* 0x0001e4000c10190c */
.L_x_2969:
[----:B------:R-:W-:Y:S05]  /*8550*/  BSYNC.RECONVERGENT B1 ;  /* 0x0000000000017941 */ /* 0x000fea0003800200 */
.L_x_2968:
        /* <DEDUP_REMOVED lines=28> */
[----:B------:R-:W-:-:S05]  /*8720*/  F2FP.F16.F32.PACK_AB R29, R76, R29 ;  /* 0x0000001d4c1d723e */ /* 0x000fca00000000ff */
[----:B------:R1:W-:Y:S02]  /*8730*/  STG.E desc[UR12][R24.64], R29 ;  /* 0x0000001d18007986 */ /* 0x0003e4000c10190c */
.L_x_2971:
[----:B------:R-:W-:Y:S05]  /*8740*/  BSYNC.RECONVERGENT B1 ;  /* 0x0000000000017941 */ /* 0x000fea0003800200 */
.L_x_2970:
        /* <DEDUP_REMOVED lines=50> */
[----:B------:R-:W-:-:S05]  /*8a70*/  F2FP.F16.F32.PACK_AB R91, R91, R90 ;  /* 0x0000005a5b5b723e */ /* 0x000fca00000000ff */
[----:B------:R0:W-:Y:S02]  /*8a80*/  STG.E desc[UR12][R24.64], R91 ;  /* 0x0000005b18007986 */ /* 0x0001e4000c10190c */
.L_x_2973:
[----:B------:R-:W-:Y:S05]  /*8a90*/  BSYNC.RECONVERGENT B1 ;  /* 0x0000000000017941 */ /* 0x000fea0003800200 */
.L_x_2972:
        /* <DEDUP_REMOVED lines=30> */
[----:B------:R-:W-:-:S05]  /*8c80*/  F2FP.F16.F32.PACK_AB R75, R90, R75 ;  /* 0x0000004b5a4b723e */ /* 0x000fca00000000ff */
[----:B------:R1:W-:Y:S02]  /*8c90*/  STG.E desc[UR12][R24.64], R75 ;  /* 0x0000004b18007986 */ /* 0x0003e4000c10190c */
.L_x_2975:
[----:B------:R-:W-:Y:S05]  /*8ca0*/  BSYNC.RECONVERGENT B1 ;  /* 0x0000000000017941 */ /* 0x000fea0003800200 */
.L_x_2974:
        /* <DEDUP_REMOVED lines=28> */
[----:B------:R-:W-:-:S05]  /*8e70*/  F2FP.F16.F32.PACK_AB R73, R90, R73 ;  /* 0x000000495a49723e */ /* 0x000fca00000000ff */
[----:B------:R2:W-:Y:S02]  /*8e80*/  STG.E desc[UR12][R26.64], R73 ;  /* 0x000000491a007986 */ /* 0x0005e4000c10190c */
.L_x_2977:
[----:B------:R-:W-:Y:S05]  /*8e90*/  BSYNC.RECONVERGENT B1 ;  /* 0x0000000000017941 */ /* 0x000fea0003800200 */
.L_x_2976:
        /* <DEDUP_REMOVED lines=30> */
.L_x_2979:
[----:B------:R-:W-:Y:S05]  /*9080*/  BSYNC.RECONVERGENT B1 ;  /* 0x0000000000017941 */ /* 0x000fea0003800200 */
.L_x_2978:
        /* <DEDUP_REMOVED lines=28> */
[----:B------:R-:W-:-:S05]  /*9250*/  F2FP.F16.F32.PACK_AB R29, R66, R29 ;  /* 0x0000001d421d723e */ /* 0x000fca00000000ff */
[----:B------:R4:W-:Y:S02]  /*9260*/  STG.E desc[UR12][R26.64], R29 ;  /* 0x0000001d1a007986 */ /* 0x0009e4000c10190c */
.L_x_2981:
[----:B------:R-:W-:Y:S05]  /*9270*/  BSYNC.RECONVERGENT B1 ;  /* 0x0000000000017941 */ /* 0x000fea0003800200 */
.L_x_2980:
        /* <DEDUP_REMOVED lines=30> */
.L_x_2983:
[----:B------:R-:W-:Y:S05]  /*9460*/  BSYNC.RECONVERGENT B1 ;  /* 0x0000000000017941 */ /* 0x000fea0003800200 */
.L_x_2982:
        /* <DEDUP_REMOVED lines=52> */
[----:B------:R-:W-:-:S05]  /*97b0*/  F2FP.F16.F32.PACK_AB R71, R71, R62 ;  /* 0x0000003e4747723e */ /* 0x000fca00000000ff */
[----:B------:R0:W-:Y:S02]  /*97c0*/  STG.E desc[UR12][R26.64], R71 ;  /* 0x000000471a007986 */ /* 0x0001e4000c10190c */
.L_x_2985:
[----:B------:R-:W-:Y:S05]  /*97d0*/  BSYNC.RECONVERGENT B1 ;  /* 0x0000000000017941 */ /* 0x000fea0003800200 */
.L_x_2984:
        /* <DEDUP_REMOVED lines=28> */
[----:B------:R-:W-:-:S05]  /*99a0*/  F2FP.F16.F32.PACK_AB R63, R63, R60 ;  /* 0x0000003c3f3f723e */ /* 0x000fca00000000ff */
[----:B------:R1:W-:Y:S02]  /*99b0*/  STG.E desc[UR12][R26.64], R63 ;  /* 0x0000003f1a007986 */ /* 0x0003e4000c10190c */
.L_x_2987:
[----:B------:R-:W-:Y:S05]  /*99c0*/  BSYNC.RECONVERGENT B1 ;  /* 0x0000000000017941 */ /* 0x000fea0003800200 */
.L_x_2986:
        /* <DEDUP_REMOVED lines=28> */
[----:B------:R-:W-:-:S05]  /*9b90*/  F2FP.F16.F32.PACK_AB R61, R61, R58 ;  /* 0x0000003a3d3d723e */ /* 0x000fca00000000ff */
[----:B------:R3:W-:Y:S02]  /*9ba0*/  STG.E desc[UR12][R24.64], R61 ;  /* 0x0000003d18007986 */ /* 0x0007e4000c10190c */
.L_x_2989:
[----:B------:R-:W-:Y:S05]  /*9bb0*/  BSYNC.RECONVERGENT B1 ;  /* 0x0000000000017941 */ /* 0x000fea0003800200 */
.L_x_2988:
        /* <DEDUP_REMOVED lines=28> */
[----:B------:R-:W-:-:S05]  /*9d80*/  F2FP.F16.F32.PACK_AB R59, R59, R0 ;  /* 0x000000003b3b723e */ /* 0x000fca00000000ff */
[----:B------:R4:W-:Y:S02]  /*9d90*/  STG.E desc[UR12][R24.64], R59 ;  /* 0x0000003b18007986 */ /* 0x0009e4000c10190c */
.L_x_2991:
[----:B------:R-:W-:Y:S05]  /*9da0*/  BSYNC.RECONVERGENT B1 ;  /* 0x0000000000017941 */ /* 0x000fea0003800200 */
.L_x_2990:
[----:B------:R-:W-:Y:S04]  /*9db0*/  BSSY.RECONVERGENT B1, `(.L_x_2992) ;  /* 0x000001e000017945 */ /* 0x000fe80003800200 */
[----:B------:R-:W-:Y:S05]  /*9dc0*/  @P3 BRA `(.L_x_2993) ;  /* 0x0000000000703947 */ /* 0x000fea0003800000 */
[----:B------:R-:W-:Y:S01]  /*9dd0*/  FADD.FTZ R2, R2, -UR4 ;  /* 0x8000000402027e21 */ /* 0x000fe20008010000 */
[----:B------:R-:W-:Y:S01]  /*9de0*/  FADD.FTZ R3, R3, -UR4 ;  /* 0x8000000403037e21 */ /* 0x000fe20008010000 */
[----:B------:R-:W0:Y:S02]  /*9df0*/  LDCU.64 UR14, c[0x0][0x3e0] ;  /* 0x00007c00ff0e77ac */ /* 0x000e240008000a00 */
[----:B---34-:R-:W-:Y:S01]  /*9e00*/  FMUL.FTZ R25, R2, UR6 ;  /* 0x0000000602197c20 */ /* 0x018fe20008410000 */
[----:B------:R-:W-:Y:S01]  /*9e10*/  FMUL.FTZ R2, R3, UR6 ;  /* 0x0000000603027c20 */ /* 0x000fe20008410000 */
[----:B------:R-:W3:Y:S01]  /*9e20*/  LDCU.64 UR16, c[0x0][0x380] ;  /* 0x00007000ff1077ac */ /* 0x000ee20008000a00 */
[----:B------:R-:W-:Y:S01]  /*9e30*/  MOV R3, R89 ;  /* 0x0000005900037202 */ /* 0x000fe20000000f00 */
[----:B012--5:R-:W-:Y:S01]  /*9e40*/  FFMA.FTZ R27, R20, R25, R22 ;  /* 0x00000019141b7223 */ /* 0x027fe20000010016 */
[----:B------:R-:W-:Y:S01]  /*9e50*/  FFMA.FTZ R59, R21, R2, R23 ;  /* 0x00000002153b7223 */ /* 0x000fe20000010017 */
[----:B------:R-:W-:-:S02]  /*9e60*/  MOV R2, R86 ;  /* 0x0000005600027202 */ /* 0x000fc40000000f00 */
        /* <DEDUP_REMOVED lines=16> */
[----:B------:R-:W-:-:S05]  /*9f70*/  F2FP.F16.F32.PACK_AB R27, R27, R0 ;  /* 0x000000001b1b723e */ /* 0x000fca00000000ff */
[----:B------:R0:W-:Y:S02]  /*9f80*/  STG.E desc[UR12][R24.64], R27 ;  /* 0x0000001b18007986 */ /* 0x0001e4000c10190c */
.L_x_2993:
[----:B------:R-:W-:Y:S05]  /*9f90*/  BSYNC.RECONVERGENT B1 ;  /* 0x0000000000017941 */ /* 0x000fea0003800200 */
.L_x_2992:
[----:B------:R-:W-:Y:S04]  /*9fa0*/  BSSY.RECONVERGENT B1, `(.L_x_2994) ;  /* 0x000001e000017945 */ /* 0x000fe80003800200 */
[----:B------:R-:W-:Y:S05]  /*9fb0*/  @P4 BRA `(.L_x_2995) ;  /* 0x0000000000704947 */ /* 0x000fea0003800000 */
[----:B------:R-:W-:Y:S01]  /*9fc0*/  FADD.FTZ R4, R4, -UR4 ;  /* 0x8000000404047e21 */ /* 0x000fe20008010000 */
[----:B------:R-:W-:Y:S01]  /*9fd0*/  FADD.FTZ R5, R5, -UR4 ;  /* 0x8000000405057e21 */ /* 0x000fe20008010000 */
[----:B------:R-:W1:Y:S02]  /*9fe0*/  LDCU.64 UR14, c[0x0][0x3e0] ;  /* 0x00007c00ff0e77ac */ /* 0x000e640008000a00 */
[----:B------:R-:W-:Y:S01]  /*9ff0*/  FMUL.FTZ R3, R4, UR6 ;  /* 0x0000000604037c20 */ /* 0x000fe20008410000 */
[----:B------:R-:W-:Y:S01]  /*a000*/  FMUL.FTZ R2, R5, UR6 ;  /* 0x0000000605027c20 */ /* 0x000fe20008410000 */
[----:B------:R-:W1:Y:S02]  /*a010*/  LDCU.64 UR16, c[0x0][0x380] ;  /* 0x00007000ff1077ac */ /* 0x000e640008000a00 */
[----:B0--345:R-:W-:Y:S01]  /*a020*/  FFMA.FTZ R25, R20, R3, R22 ;  /* 0x0000000314197223 */ /* 0x039fe20000010016 */
[----:B-12---:R-:W-:Y:S01]  /*a030*/  FFMA.FTZ R27, R21, R2, R23 ;  /* 0x00000002151b7223 */ /* 0x006fe20000010017 */
[----:B------:R-:W-:-:S02]  /*a040*/  MOV R2, R86 ;  /* 0x0000005600027202 */ /* 0x000fc40000000f00 */
[----:B------:R-:W-:Y:S01]  /*a050*/  FMUL.FTZ R0, R25, -1.4426950216293334961 ;  /* 0xbfb8aa3b19007820 */ /* 0x000fe20000410000 */
[----:B------:R-:W-:Y:S01]  /*a060*/  FMUL.FTZ R5, R27, -1.4426950216293334961 ;  /* 0xbfb8aa3b1b057820 */ /* 0x000fe20000410000 */
        /* <DEDUP_REMOVED lines=15> */
[----:B------:R-:W-:-:S05]  /*a160*/  F2FP.F16.F32.PACK_AB R25, R25, R0 ;  /* 0x000000001919723e */ /* 0x000fca00000000ff */
[----:B------:R0:W-:Y:S02]  /*a170*/  STG.E desc[UR12][R4.64], R25 ;  /* 0x0000001904007986 */ /* 0x0001e4000c10190c */
.L_x_2995:
[----:B------:R-:W-:Y:S05]  /*a180*/  BSYNC.RECONVERGENT B1 ;  /* 0x0000000000017941 */ /* 0x000fea0003800200 */
.L_x_2994:
        /* <DEDUP_REMOVED lines=54> */
.L_x_2997:
[----:B------:R-:W-:Y:S05]  /*a4f0*/  BSYNC.RECONVERGENT B1 ;  /* 0x0000000000017941 */ /* 0x000fea0003800200 */
.L_x_2996:
        /* <DEDUP_REMOVED lines=16> */
[----:B--2---:R-:W-:Y:S01]  /*a600*/  FADD.FTZ R4, R2, 1 ;  /* 0x3f80000002047421 */ /* 0x004fe20000010000 */
[----:B------:R-:W-:Y:S01]  /*a610*/  MOV R2, R86 ;  /* 0x0000005600027202 */ /* 0x000fe20000000f00 */
[----:B-1----:R-:W-:-:S04]  /*a620*/  FADD.FTZ R7, R5, 1 ;  /* 0x3f80000005077421 */ /* 0x002fc80000010000 */
        /* <DEDUP_REMOVED lines=11> */
.L_x_2999:
[----:B------:R-:W-:Y:S05]  /*a6e0*/  BSYNC.RECONVERGENT B1 ;  /* 0x0000000000017941 */ /* 0x000fea0003800200 */
.L_x_2998:
[----:B------:R-:W-:Y:S04]  /*a6f0*/  BSSY.RECONVERGENT B1, `(.L_x_3000) ;  /* 0x000001e000017945 */ /* 0x000fe80003800200 */
[----:B------:R-:W-:Y:S05]  /*a700*/  @P1 BRA `(.L_x_3001) ;  /* 0x0000000000701947 */ /* 0x000fea0003800000 */
[----:B------:R-:W-:Y:S01]  /*a710*/  FADD.FTZ R10, R10, -UR4 ;  /* 0x800000040a0a7e21 */ /* 0x000fe20008010000 */
[----:B------:R-:W-:Y:S01]  /*a720*/  FADD.FTZ R11, R11, -UR4 ;  /* 0x800000040b0b7e21 */ /* 0x000fe20008010000 */
[----:B------:R-:W2:Y:S02]  /*a730*/  LDCU.64 UR14, c[0x0][0x3e0] ;  /* 0x00007c00ff0e77ac */ /* 0x000ea40008000a00 */
[----:B------:R-:W-:Y:S01]  /*a740*/  FMUL.FTZ R3, R10, UR6 ;  /* 0x000000060a037c20 */ /* 0x000fe20008410000 */
[----:B01----:R-:W-:Y:S01]  /*a750*/  FMUL.FTZ R4, R11, UR6 ;  /* 0x000000060b047c20 */ /* 0x003fe20008410000 */
[----:B------:R-:W0:Y:S02]  /*a760*/  LDCU.64 UR16, c[0x0][0x380] ;  /* 0x00007000ff1077ac */ /* 0x000e240008000a00 */
[----:B-----5:R-:W-:Y:S01]  /*a770*/  FFMA.FTZ R9, R20, R3, R22 ;  /* 0x0000000314097223 */ /* 0x020fe20000010016 */
[----:B------:R-:W-:Y:S01]  /*a780*/  FFMA.FTZ R8, R21, R4, R23 ;  /* 0x0000000415087223 */ /* 0x000fe20000010017 */
[----:B------:R-:W-:-:S02]  /*a790*/  MOV R3, R89 ;  /* 0x0000005900037202 */ /* 0x000fc40000000f00 */
[----:B------:R-:W-:Y:S01]  /*a7a0*/  FMUL.FTZ R2, R9, -1.4426950216293334961 ;  /* 0xbfb8aa3b09027820 */ /* 0x000fe20000410000 */
[----:B------:R-:W-:-:S05]  /*a7b0*/  FMUL.FTZ R5, R8, -1.4426950216293334961 ;  /* 0xbfb8aa3b08057820 */ /* 0x000fca0000410000 */
[----:B------:R-:W1:Y:S01]  /*a7c0*/  MUFU.EX2 R2, R2 ;  /* 0x0000000200027308 */ /* 0x000e620000000800 */
[----:B--2---:R-:W-:-:S03]  /*a7d0*/  IMAD R32, R32, UR14, RZ ;  /* 0x0000000e20207c24 */ /* 0x004fc6000f8e02ff */
        /* <DEDUP_REMOVED lines=15> */
.L_x_3001:
[----:B------:R-:W-:Y:S05]  /*a8d0*/  BSYNC.RECONVERGENT B1 ;  /* 0x0000000000017941 */ /* 0x000fea0003800200 */
.L_x_3000:
[----:B------:R-:W-:Y:S04]  /*a8e0*/  BSSY.RECONVERGENT B1, `(.L_x_3002) ;  /* 0x000001e000017945 */ /* 0x000fe80003800200 */
[----:B------:R-:W-:Y:S05]  /*a8f0*/  @P6 BRA `(.L_x_3003) ;  /* 0x0000000000706947 */ /* 0x000fea0003800000 */
[----:B------:R-:W-:Y:S01]  /*a900*/  FADD.FTZ R12, R12, -UR4 ;  /* 0x800000040c0c7e21 */ /* 0x000fe20008010000 */
[----:B------:R-:W-:Y:S01]  /*a910*/  FADD.FTZ R13, R13, -UR4 ;  /* 0x800000040d0d7e21 */ /* 0x000fe20008010000 */
[----:B------:R-:W3:Y:S02]  /*a920*/  LDCU.64 UR14, c[0x0][0x3e0] ;  /* 0x00007c00ff0e77ac */ /* 0x000ee40008000a00 */
[----:B------:R-:W-:Y:S01]  /*a930*/  FMUL.FTZ R3, R12, UR6 ;  /* 0x000000060c037c20 */ /* 0x000fe20008410000 */
[----:B012---:R-:W-:Y:S01]  /*a940*/  FMUL.FTZ R4, R13, UR6 ;  /* 0x000000060d047c20 */ /* 0x007fe20008410000 */
[----:B------:R-:W0:Y:S02]  /*a950*/  LDCU.64 UR16, c[0x0][0x380] ;  /* 0x00007000ff1077ac */ /* 0x000e240008000a00 */
[----:B-----5:R-:W-:Y:S01]  /*a960*/  FFMA.FTZ R9, R20, R3, R22 ;  /* 0x0000000314097223 */ /* 0x020fe20000010016 */
[----:B------:R-:W-:Y:S01]  /*a970*/  FFMA.FTZ R8, R21, R4, R23 ;  /* 0x0000000415087223 */ /* 0x000fe20000010017 */
[----:B------:R-:W-:-:S02]  /*a980*/  MOV R3, R89 ;  /* 0x0000005900037202 */ /* 0x000fc40000000f00 */
        /* <DEDUP_REMOVED lines=19> */
.L_x_3003:
[----:B------:R-:W-:Y:S05]  /*aac0*/  BSYNC.RECONVERGENT B1 ;  /* 0x0000000000017941 */ /* 0x000fea0003800200 */
.L_x_3002:
        /* <DEDUP_REMOVED lines=30> */
.L_x_3005:
[----:B------:R-:W-:Y:S05]  /*acb0*/  BSYNC.RECONVERGENT B1 ;  /* 0x0000000000017941 */ /* 0x000fea0003800200 */
.L_x_3004:
[----:B------:R-:W-:Y:S04]  /*acc0*/  BSSY.RECONVERGENT B1, `(.L_x_3006) ;  /* 0x000001e000017945 */ /* 0x000fe80003800200 */
[----:B------:R-:W-:Y:S05]  /*acd0*/  @P4 BRA `(.L_x_3007) ;  /* 0x0000000000704947 */ /* 0x000fea0003800000 */
[----:B------:R-:W-:Y:S01]  /*ace0*/  FADD.FTZ R16, R16, -UR4 ;  /* 0x8000000410107e21 */ /* 0x000fe20008010000 */
[----:B------:R-:W-:Y:S01]  /*acf0*/  FADD.FTZ R17, R17, -UR4 ;  /* 0x8000000411117e21 */ /* 0x000fe20008010000 */
[----:B------:R-:W0:Y:S02]  /*ad00*/  LDCU.64 UR14, c[0x0][0x3e0] ;  /* 0x00007c00ff0e77ac */ /* 0x000e240008000a00 */
[----:B------:R-:W-:Y:S01]  /*ad10*/  FMUL.FTZ R3, R16, UR6 ;  /* 0x0000000610037c20 */ /* 0x000fe20008410000 */
[----:B01234-:R-:W-:Y:S01]  /*ad20*/  FMUL.FTZ R4, R17, UR6 ;  /* 0x0000000611047c20 */ /* 0x01ffe20008410000 */
[----:B------:R-:W0:Y:S02]  /*ad30*/  LDCU.64 UR16, c[0x0][0x380] ;  /* 0x00007000ff1077ac */ /* 0x000e240008000a00 */
[----:B-----5:R-:W-:Y:S01]  /*ad40*/  FFMA.FTZ R9, R20, R3, R22 ;  /* 0x0000000314097223 */ /* 0x020fe20000010016 */
[----:B------:R-:W-:Y:S01]  /*ad50*/  FFMA.FTZ R8, R21, R4, R23 ;  /* 0x0000000415087223 */ /* 0x000fe20000010017 */
[----:B------:R-:W-:-:S02]  /*ad60*/  MOV R3, R89 ;  /* 0x0000005900037202 */ /* 0x000fc40000000f00 */
[----:B------:R-:W-:Y:S01]  /*ad70*/  FMUL.FTZ R2, R9, -1.4426950216293334961 ;  /* 0xbfb8aa3b09027820 */ /* 0x000fe20000410000 */
[----:B------:R-:W-:-:S05]  /*ad80*/  FMUL.FTZ R5, R8, -1.4426950216293334961 ;  /* 0xbfb8aa3b08057820 */ /* 0x000fca0000410000 */
[----:B------:R-:W1:Y:S01]  /*ad90*/  MUFU.EX2 R2, R2 ;  /* 0x0000000200027308 */ /* 0x000e620000000800 */
[----:B------:R-:W-:-:S03]  /*ada0*/  IMAD R26, R26, UR14, RZ ;  /* 0x0000000e1a1a7c24 */ /* 0x000fc6000f8e02ff */
        /* <DEDUP_REMOVED lines=15> */
.L_x_3007:
[----:B------:R-:W-:Y:S05]  /*aea0*/  BSYNC.RECONVERGENT B1 ;  /* 0x0000000000017941 */ /* 0x000fea0003800200 */
.L_x_3006:
        /* <DEDUP_REMOVED lines=54> */
.L_x_3009:
[----:B------:R-:W-:Y:S05]  /*b210*/  BSYNC.RECONVERGENT B1 ;  /* 0x0000000000017941 */ /* 0x000fea0003800200 */
.L_x_3008:
        /* <DEDUP_REMOVED lines=30> */
.L_x_3011:
[----:B------:R-:W-:Y:S05]  /*b400*/  BSYNC.RECONVERGENT B1 ;  /* 0x0000000000017941 */ /* 0x000fea0003800200 */
.L_x_3010:
        /* <DEDUP_REMOVED lines=30> */
.L_x_3013:
[----:B------:R-:W-:Y:S05]  /*b5f0*/  BSYNC.RECONVERGENT B1 ;  /* 0x0000000000017941 */ /* 0x000fea0003800200 */
.L_x_3012:
        /* <DEDUP_REMOVED lines=28> */
[----:B------:R-:W-:-:S05]  /*b7c0*/  F2FP.F16.F32.PACK_AB R13, R13, R0 ;  /* 0x000000000d0d723e */ /* 0x000fca00000000ff */
[----:B------:R3:W-:Y:S02]  /*b7d0*/  STG.E desc[UR12][R8.64], R13 ;  /* 0x0000000d08007986 */ /* 0x0007e4000c10190c */
.L_x_3015:
[----:B------:R-:W-:Y:S05]  /*b7e0*/  BSYNC.RECONVERGENT B1 ;  /* 0x0000000000017941 */ /* 0x000fea0003800200 */
.L_x_3014:
        /* <DEDUP_REMOVED lines=30> */
.L_x_3017:
[----:B------:R-:W-:Y:S05]  /*b9d0*/  BSYNC.RECONVERGENT B1 ;  /* 0x0000000000017941 */ /* 0x000fea0003800200 */
.L_x_3016:
        /* <DEDUP_REMOVED lines=30> */
.L_x_3019:
[----:B------:R-:W-:Y:S05]  /*bbc0*/  BSYNC.RECONVERGENT B1 ;  /* 0x0000000000017941 */ /* 0x000fea0003800200 */
.L_x_3018:
        /* <DEDUP_REMOVED lines=52> */
.L_x_3021:
[----:B------:R-:W-:Y:S05]  /*bf10*/  BSYNC.RECONVERGENT B1 ;  /* 0x0000000000017941 */ /* 0x000fea0003800200 */
.L_x_3020:
        /* <DEDUP_REMOVED lines=28> */
[----:B------:R-:W-:-:S05]  /*c0e0*/  F2FP.F16.F32.PACK_AB R13, R16, R13 ;  /* 0x0000000d100d723e */ /* 0x000fca00000000ff */
[----:B------:R1:W-:Y:S02]  /*c0f0*/  STG.E desc[UR12][R2.64], R13 ;  /* 0x0000000d02007986 */ /* 0x0003e4000c10190c */
.L_x_3023:
[----:B------:R-:W-:Y:S05]  /*c100*/  BSYNC.RECONVERGENT B1 ;  /* 0x0000000000017941 */ /* 0x000fea0003800200 */
.L_x_3022:
        /* <DEDUP_REMOVED lines=9> */
[----:B-----5:R-:W-:Y:S01]  /*c1a0*/  FFMA.FTZ R51, R20, R51, R22 ;  /* 0x0000003314337223 */ /* 0x020fe20000010016 */
[----:B0-----:R-:W-:-:S03]  /*c1b0*/  FFMA.FTZ R13, R21, R50, R23 ;  /* 0x00000032150d7223 */ /* 0x001fc60000010017 */
        /* <DEDUP_REMOVED lines=17> */
[----:B------:R-:W-:-:S05]  /*c2d0*/  F2FP.F16.F32.PACK_AB R11, R14, R11 ;  /* 0x0000000b0e0b723e */ /* 0x000fca00000000ff */
[----:B------:R2:W-:Y:S02]  /*c2e0*/  STG.E desc[UR12][R8.64], R11 ;  /* 0x0000000b08007986 */ /* 0x0005e4000c10190c */
.L_x_3025:
[----:B------:R-:W-:Y:S05]  /*c2f0*/  BSYNC.RECONVERGENT B1 ;  /* 0x0000000000017941 */ /* 0x000fea0003800200 */
.L_x_3024:
        /* <DEDUP_REMOVED lines=28> */
[----:B------:R-:W-:-:S05]  /*c4c0*/  F2FP.F16.F32.PACK_AB R9, R12, R9 ;  /* 0x000000090c09723e */ /* 0x000fca00000000ff */
[----:B------:R3:W-:Y:S02]  /*c4d0*/  STG.E desc[UR12][R6.64], R9 ;  /* 0x0000000906007986 */ /* 0x0007e4000c10190c */
.L_x_3027:
[----:B------:R-:W-:Y:S05]  /*c4e0*/  BSYNC.RECONVERGENT B1 ;  /* 0x0000000000017941 */ /* 0x000fea0003800200 */
.L_x_3026:
        /* <DEDUP_REMOVED lines=28> */
[----:B------:R-:W-:-:S05]  /*c6b0*/  F2FP.F16.F32.PACK_AB R7, R10, R7 ;  /* 0x000000070a07723e */ /* 0x000fca00000000ff */
[----:B------:R4:W-:Y:S02]  /*c6c0*/  STG.E desc[UR12][R4.64], R7 ;  /* 0x0000000704007986 */ /* 0x0009e4000c10190c */
.L_x_3029:
[----:B------:R-:W-:Y:S05]  /*c6d0*/  BSYNC.RECONVERGENT B1 ;  /* 0x0000000000017941 */ /* 0x000fea0003800200 */
.L_x_3028:
        /* <DEDUP_REMOVED lines=26> */
[----:B------:R-:W-:-:S05]  /*c880*/  F2FP.F16.F32.PACK_AB R7, R7, R0 ;  /* 0x000000000707723e */ /* 0x000fca00000000ff */
[----:B------:R0:W-:Y:S02]  /*c890*/  STG.E desc[UR12][R2.64], R7 ;  /* 0x0000000702007986 */ /* 0x0001e4000c10190c */
.L_x_2967:
[----:B------:R-:W-:Y:S05]  /*c8a0*/  BSYNC.RECONVERGENT B0 ;  /* 0x0000000000007941 */ /* 0x000fea0003800200 */
.L_x_2903:
        /* <DEDUP_REMOVED lines=9> */
.L_x_3031:
        /* <DEDUP_REMOVED lines=12> */
.L_x_4544:


//--------------------- .text._Z35group_norm_nhwc_fwd_one_pass_kernelI11Fp16IOBf16WLi64ELi80ELi640EEv26Group_norm_nhwc_fwd_params --------------------------
	.section	.text._Z35group_norm_nhwc_fwd_one_pass_kernelI11Fp16IOBf16WLi64ELi80ELi640EEv26Group_norm_nhwc_fwd_params,"ax",@progbits
	.align	128
        .global         _Z35group_norm_nhwc_fwd_one_pass_kernelI11Fp16IOBf16WLi64ELi80ELi640EEv26Group_norm_nhwc_fwd_params
        .type           _Z35group_norm_nhwc_fwd_one_pass_kernelI11Fp16IOBf16WLi64ELi80ELi640EEv26Group_norm_nhwc_fwd_params,@function
        .size           _Z35group_norm_nhwc_fwd_one_pass_kernelI11Fp16IOBf16WLi64ELi80ELi640EEv26Group_norm_nhwc_fwd_params,(.L_x_4545 - _Z35group_norm_nhwc_fwd_one_pass_kernelI11Fp16IOBf16WLi64ELi80ELi640EEv26Group_norm_nhwc_fwd_params)
        .other          _Z35group_norm_nhwc_fwd_one_pass_kernelI11Fp16IOBf16WLi64ELi80ELi640EEv26Group_norm_nhwc_fwd_params,@"STO_CUDA_ENTRY STV_DEFAULT"
_Z35group_norm_nhwc_fwd_one_pass_kernelI11Fp16IOBf16WLi64ELi80ELi640EEv26Group_norm_nhwc_fwd_params:
.text._Z35group_norm_nhwc_fwd_one_pass_kernelI11Fp16IOBf16WLi64ELi80ELi640EEv26Group_norm_nhwc_fwd_params:
        /* <DEDUP_REMOVED lines=40> */
.L_x_3059:
        /* <DEDUP_REMOVED lines=90> */
[----:B------:R-:W4:Y:S03]  /*0820*/  @!P4 LDC.64 R12, c[0x0][0x390] ;  /* 0x0000e400ff0ccb82 */ /* 0x000f260000000a00 */
[----:B------:R-:W-:Y:S02]  /*0830*/  @!P3 IADD3 R8, PT, PT, R15, R8, RZ ;  /* 0x000000080f08b210 */ /* 0x000fe40007ffe0ff */
[----:B-1----:R-:W-:Y:S01]  /*0840*/  @!P3 LEA R18, P2, R14, R18, 0x1 ;  /* 0x000000120e12b211 */ /* 0x002fe200078408ff */
[----:B------:R-:W-:-:S03]  /*0850*/  HFMA2 R3, -RZ, RZ, 0, 0 ;  /* 0x00000000ff037431 */ /* 0x000fc600000001ff */
[----:B------:R-:W-:Y:S02]  /*0860*/  @!P3 LEA.HI.X R19, R14, R19, R8, 0x1, P2 ;  /* 0x000000130e13b211 */ /* 0x000fe400010f0c08 */
[----:B------:R-:W-:Y:S01]  /*0870*/  @!P4 MOV R8, R4 ;  /* 0x000000040008c202 */ /* 0x000fe20000000f00 */
[----:B------:R1:W5:Y:S01]  /*0880*/  @!P1 LDG.E R3, desc[UR16][R10.64] ;  /* 0x000000100a039981 */ /* 0x000362000c1e1900 */
[----:B--2---:R-:W-:Y:S01]  /*0890*/  @!P4 IMAD R24, R9, R20, RZ ;  /* 0x000000140918c224 */ /* 0x004fe200078e02ff */
[----:B------:R-:W-:-:S03]  /*08a0*/  @!P4 MOV R9, R7 ;  /* 0x000000070009c202 */ /* 0x000fc60000000f00 */
[C---:B------:R-:W-:Y:S02]  /*08b0*/  @!P4 IMAD R21, R25.reuse, R21, R24 ;  /* 0x000000151915c224 */ /* 0x040fe400078e0218 */
[----:B------:R-:W-:Y:S01]  /*08c0*/  @!P4 IMAD.WIDE.U32 R8, R25, R20, R8 ;  /* 0x000000141908c225 */ /* 0x000fe200078e0008 */
[----:B------:R-:W-:-:S04]  /*08d0*/  MOV R24, RZ ;  /* 0x000000ff00187202 */ /* 0x000fc80000000f00 */
[----:B------:R-:W-:Y:S02]  /*08e0*/  @!P4 IADD3 R9, PT, PT, R9, R21, RZ ;  /* 0x000000150909c210 */ /* 0x000fe40007ffe0ff */
[C---:B----4-:R-:W-:Y:S01]  /*08f0*/  @!P4 LEA R12, P2, R8.reuse, R12, 0x1 ;  /* 0x0000000c080cc211 */ /* 0x050fe200078408ff */
[----:B------:R2:W4:Y:S03]  /*0900*/  @!P3 LDG.E R24, desc[UR16][R18.64] ;  /* 0x000000101218b981 */ /* 0x000526000c1e1900 */
[----:B------:R-:W-:-:S05]  /*0910*/  @!P4 LEA.HI.X R13, R8, R13, R9, 0x1, P2 ;  /* 0x0000000d080dc211 */ /* 0x000fca00010f0c09 */
[----:B------:R0:W4:Y:S01]  /*0920*/  @!P4 LDG.E R23, desc[UR16][R12.64] ;  /* 0x000000100c17c981 */ /* 0x000122000c1e1900 */
[C---:B------:R-:W-:Y:S02]  /*0930*/  ISETP.GT.AND P2, PT, R27.reuse, 0x1e, PT ;  /* 0x0000001e1b00780c */ /* 0x040fe40003f44270 */
[----:B------:R-:W-:Y:S01]  /*0940*/  ISETP.GT.AND P3, PT, R27, 0xf, PT ;  /* 0x0000000f1b00780c */ /* 0x000fe20003f64270 */
[----:B------:R-:W-:Y:S01]  /*0950*/  BSSY.RECONVERGENT B0, `(.L_x_3032) ;  /* 0x0000039000007945 */ /* 0x000fe20003800200 */
[--C-:B---3--:R-:W-:Y:S02]  /*0960*/  HADD2.F32 R21, -RZ, R22.reuse.H1_H1 ;  /* 0x30000016ff157230 */ /* 0x108fe40000004100 */
[----:B------:R-:W-:-:S03]  /*0970*/  HADD2.F32 R22, -RZ, R22.H0_H0 ;  /* 0x20000016ff167230 */ /* 0x000fc60000004100 */
[----:B-1----:R-:W-:Y:S02]  /*0980*/  FMUL.FTZ R11, R21, R21 ;  /* 0x00000015150b7220 */ /* 0x002fe40000410000 */
[----:B------:R-:W-:Y:S01]  /*0990*/  FADD.FTZ R8, R22, R21 ;  /* 0x0000001516087221 */ /* 0x000fe20000010000 */
[--C-:B-----5:R-:W-:Y:S02]  /*09a0*/  HADD2.F32 R17, -RZ, R3.reuse.H1_H1 ;  /* 0x30000003ff117230 */ /* 0x120fe40000004100 */
[----:B--2---:R-:W-:-:S03]  /*09b0*/  HADD2.F32 R18, -RZ, R3.H0_H0 ;  /* 0x20000003ff127230 */ /* 0x004fc60000004100 */
[----:B------:R-:W-:Y:S02]  /*09c0*/  FMUL.FTZ R9, R17, R17 ;  /* 0x0000001111097220 */ /* 0x000fe40000410000 */
[C---:B------:R-:W-:Y:S02]  /*09d0*/  FADD.FTZ R3, R18.reuse, R17 ;  /* 0x0000001112037221 */ /* 0x040fe40000010000 */
[----:B------:R-:W-:Y:S02]  /*09e0*/  FFMA.FTZ R9, R18, R18, R9 ;  /* 0x0000001212097223 */ /* 0x000fe40000010009 */
[----:B------:R-:W-:Y:S01]  /*09f0*/  FADD.FTZ R3, RZ, R3 ;  /* 0x00000003ff037221 */ /* 0x000fe20000010000 */
[----:B----4-:R-:W-:-:S03]  /*0a00*/  HADD2.F32 R16, -RZ, R24.H1_H1 ;  /* 0x30000018ff107230 */ /* 0x010fc60000004100 */
[----:B------:R-:W-:Y:S01]  /*0a10*/  FADD.FTZ R8, R3, R8 ;  /* 0x0000000803087221 */ /* 0x000fe20000010000 */
[----:B------:R-:W-:Y:S02]  /*0a20*/  HADD2.F32 R24, -RZ, R24.H0_H0 ;  /* 0x20000018ff187230 */ /* 0x000fe40000004100 */
[----:B------:R-:W-:Y:S01]  /*0a30*/  FFMA.FTZ R10, R22, R22, R11 ;  /* 0x00000016160a7223 */ /* 0x000fe2000001000b */
[----:B------:R-:W-:Y:S01]  /*0a40*/  FADD.FTZ R9, RZ, R9 ;  /* 0x00000009ff097221 */ /* 0x000fe20000010000 */
[----:B0-----:R-:W-:Y:S01]  /*0a50*/  FMUL.FTZ R13, R16, R16 ;  /* 0x00000010100d7220 */ /* 0x001fe20000410000 */
[--C-:B------:R-:W-:Y:S02]  /*0a60*/  HADD2.F32 R3, -RZ, R23.reuse.H1_H1 ;  /* 0x30000017ff037230 */ /* 0x100fe40000004100 */
[----:B------:R-:W-:Y:S01]  /*0a70*/  FADD.FTZ R9, R9, R10 ;  /* 0x0000000a09097221 */ /* 0x000fe20000010000 */
[----:B------:R-:W-:Y:S02]  /*0a80*/  HADD2.F32 R23, -RZ, R23.H0_H0 ;  /* 0x20000017ff177230 */ /* 0x000fe40000004100 */
        /* <DEDUP_REMOVED lines=37> */
.L_x_3033:
[----:B------:R-:W-:Y:S05]  /*0ce0*/  BSYNC.RECONVERGENT B0 ;  /* 0x0000000000007941 */ /* 0x000fea0003800200 */
.L_x_3032:
        /* <DEDUP_REMOVED lines=56> */
.L_x_3035:
[----:B------:R-:W-:Y:S05]  /*1070*/  BSYNC.RECONVERGENT B0 ;  /* 0x0000000000007941 */ /* 0x000fea0003800200 */
.L_x_3034:
        /* <DEDUP_REMOVED lines=15> */
[----:B------:R-:W-:Y:S01]  /*1170*/  IMAD.U32 R11, RZ, RZ, UR14 ;  /* 0x0000000eff0b7e24 */ /* 0x000fe2000f8e00ff */
[----:B-1----:R-:W-:Y:S01]  /*1180*/  MOV R14, UR14 ;  /* 0x0000000e000e7c02 */ /* 0x002fe20008000f00 */
[----:B------:R-:W-:Y:S02]  /*1190*/  UIMAD.WIDE.U32 UR12, UR12, 0x8, UR18 ;  /* 0x000000080c0c78a5 */ /* 0x000fe4000f8e0012 */
[----:B------:R-:W-:-:S04]  /*11a0*/  UIADD3 UR11, UPT, UPT, -UR11, 0x1, URZ ;  /* 0x000000010b0b7890 */ /* 0x000fc8000fffe1ff */
        /* <DEDUP_REMOVED lines=14> */
.L_x_3038:
[----:B------:R-:W2:Y:S04]  /*1290*/  LDG.E.STRONG.GPU R10, desc[UR16][R8.64] ;  /* 0x00000010080a7981 */ /* 0x000ea8000c1ef900 */
[----:B--2---:R-:W-:Y:S01]  /*12a0*/  CCTL.IVALL ;  /* 0x00000000ff00798f */ /* 0x004fe20002000000 */
[----:B------:R-:W-:Y:S05]  /*12b0*/  YIELD ;  /* 0x0000000000007946 */ /* 0x000fea0003800000 */
[----:B------:R-:W-:-:S13]  /*12c0*/  ISETP.NE.AND P4, PT, R10, R15, PT ;  /* 0x0000000f0a00720c */ /* 0x000fda0003f85270 */
[----:B------:R-:W-:Y:S05]  /*12d0*/  @P4 BRA `(.L_x_3038) ;  /* 0xfffffffc00ec4947 */ /* 0x000fea000383ffff */
.L_x_3037:
        /* <DEDUP_REMOVED lines=15> */
.L_x_3040:
        /* <DEDUP_REMOVED lines=11> */
[----:B------:R-:W-:Y:S02]  /*1480*/  MOV R10, UR26 ;  /* 0x0000001a000a7c02 */ /* 0x000fe40008000f00 */
[----:B------:R-:W-:-:S06]  /*1490*/  MOV R11, UR27 ;  /* 0x0000001b000b7c02 */ /* 0x000fcc0008000f00 */
[----:B------:R-:W4:Y:S01]  /*14a0*/  @!P4 LDG.E.64 R10, desc[UR16][R10.64] ;  /* 0x000000100a0ac981 */ /* 0x000f22000c1e1b00 */
[----:B------:R-:W-:-:S06]  /*14b0*/  UIADD3 UR26, UPT, UPT, UR5, 0x2, URZ ;  /* 0x00000002051a7890 */ /* 0x000fcc000fffe0ff */
[----:B-1----:R-:W-:Y:S01]  /*14c0*/  IMAD.U32 R14, RZ, RZ, UR26 ;  /* 0x0000001aff0e7e24 */ /* 0x002fe2000f8e00ff */
        /* <DEDUP_REMOVED lines=8> */
[----:B--2---:R-:W-:Y:S01]  /*1550*/  MOV R15, UR27 ;  /* 0x0000001b000f7c02 */ /* 0x004fe20008000f00 */
[----:B------:R-:W-:-:S05]  /*1560*/  @!UP1 UIMAD.WIDE.U32 UR26, UR23, 0x8, UR18 ;  /* 0x00000008171a98a5 */ /* 0x000fca000f8e0012 */
[----:B------:R-:W2:Y:S01]  /*1570*/  @!P5 LDG.E.64 R14, desc[UR16][R14.64] ;  /* 0x000000100e0ed981 */ /* 0x000ea2000c1e1b00 */
[----:B0--3--:R-:W-:Y:S01]  /*1580*/  @!P2 FADD.FTZ R12, R12, R8 ;  /* 0x000000080c0ca221 */ /* 0x009fe20000010000 */
[----:B------:R-:W-:Y:S01]  /*1590*/  @!P2 FADD.FTZ R13, R13, R9 ;  /* 0x000000090d0da221 */ /* 0x000fe20000010000 */
        /* <DEDUP_REMOVED lines=39> */
[----:B------:R-:W-:Y:S01]  /*1810*/  MOV R10, UR26 ;  /* 0x0000001a000a7c02 */ /* 0x000fe20008000f00 */
[----:B------:R-:W3:Y:S01]  /*1820*/  @!P6 LDG.E.64 R8, desc[UR16][R8.64] ;  /* 0x000000100808e981 */ /* 0x000ee2000c1e1b00 */
        /* <DEDUP_REMOVED lines=21> */
.L_x_3039:
        /* <DEDUP_REMOVED lines=33> */
[----:B------:R-:W4:Y:S01]  /*1b90*/  @!P4 LDG.E.64 R8, desc[UR16][R8.64] ;  /* 0x000000100808c981 */ /* 0x000f22000c1e1b00 */
[----:B------:R-:W-:Y:S01]  /*1ba0*/  @!UP2 UIMAD.WIDE.U32 UR14, UR14, 0x8, UR18 ;  /* 0x000000080e0ea8a5 */ /* 0x000fe2000f8e0012 */
[----:B-1----:R-:W-:Y:S02]  /*1bb0*/  MOV R14, UR12 ;  /* 0x0000000c000e7c02 */ /* 0x002fe40008000f00 */
[----:B--2---:R-:W-:-:S06]  /*1bc0*/  MOV R15, UR13 ;  /* 0x0000000d000f7c02 */ /* 0x004fcc0008000f00 */
[----:B------:R-:W2:Y:S01]  /*1bd0*/  @!P5 LDG.E.64 R14, desc[UR16][R14.64] ;  /* 0x000000100e0ed981 */ /* 0x000ea2000c1e1b00 */
[----:B0--3--:R-:W-:Y:S01]  /*1be0*/  @!P2 FADD.FTZ R12, R12, R10 ;  /* 0x0000000a0c0ca221 */ /* 0x009fe20000010000 */
[----:B------:R-:W-:Y:S01]  /*1bf0*/  @!P2 FADD.FTZ R13, R13, R11 ;  /* 0x0000000b0d0da221 */ /* 0x000fe20000010000 */
[----:B------:R-:W-:Y:S02]  /*1c00*/  MOV R10, UR14 ;  /* 0x0000000e000a7c02 */ /* 0x000fe40008000f00 */
[----:B------:R-:W-:-:S06]  /*1c10*/  MOV R11, UR15 ;  /* 0x0000000f000b7c02 */ /* 0x000fcc0008000f00 */
[----:B------:R-:W3:Y:S01]  /*1c20*/  @!P6 LDG.E.64 R10, desc[UR16][R10.64] ;  /* 0x000000100a0ae981 */ /* 0x000ee2000c1e1b00 */
[----:B------:R-:W-:Y:S01]  /*1c30*/  MOV R19, UR5 ;  /* 0x0000000500137c02 */ /* 0x000fe20008000f00 */
[----:B----4-:R-:W-:-:S04]  /*1c40*/  @!P4 FADD.FTZ R12, R12, R8 ;  /* 0x000000080c0cc221 */ /* 0x010fc80000010000 */
[----:B------:R-:W-:Y:S02]  /*1c50*/  VIADD R8, R19, 0x4 ;  /* 0x0000000413087836 */ /* 0x000fe40000000000 */
[----:B------:R-:W-:-:S03]  /*1c60*/  @!P4 FADD.FTZ R13, R13, R9 ;  /* 0x000000090d0dc221 */ /* 0x000fc60000010000 */
[----:B------:R-:W-:Y:S01]  /*1c70*/  R2UR UR5, R8 ;  /* 0x00000000080572ca */ /* 0x000fe200000e0000 */
[----:B--2---:R-:W-:Y:S01]  /*1c80*/  @!P5 FADD.FTZ R12, R12, R14 ;  /* 0x0000000e0c0cd221 */ /* 0x004fe20000010000 */
[----:B------:R-:W-:-:S03]  /*1c90*/  @!P5 FADD.FTZ R13, R13, R15 ;  /* 0x0000000f0d0dd221 */ /* 0x000fc60000010000 */
[----:B---3--:R-:W-:Y:S01]  /*1ca0*/  @!P6 FADD.FTZ R12, R12, R10 ;  /* 0x0000000a0c0ce221 */ /* 0x008fe20000010000 */
[----:B------:R-:W-:-:S09]  /*1cb0*/  @!P6 FADD.FTZ R13, R13, R11 ;  /* 0x0000000b0d0de221 */ /* 0x000fd20000010000 */
.L_x_3041:
        /* <DEDUP_REMOVED lines=28> */
.L_x_3042:
        /* <DEDUP_REMOVED lines=8> */
[----:B------:R-:W-:-:S04]  /*1f00*/  IMAD.U32 R8, RZ, RZ, UR11 ;  /* 0x0000000bff087e24 */ /* 0x000fc8000f8e00ff */
[----:B------:R-:W-:-:S06]  /*1f10*/  IMAD.WIDE.U32 R8, R8, R9, UR18 ;  /* 0x0000001208087e25 */ /* 0x000fcc000f8e0009 */
[----:B------:R-:W0:Y:S02]  /*1f20*/  LDG.E.64 R8, desc[UR16][R8.64] ;  /* 0x0000001008087981 */ /* 0x000e24000c1e1b00 */
[----:B0--3--:R-:W-:Y:S01]  /*1f30*/  FADD.FTZ R12, R12, R8 ;  /* 0x000000080c0c7221 */ /* 0x009fe20000010000 */
[----:B------:R-:W-:-:S07]  /*1f40*/  FADD.FTZ R13, R13, R9 ;  /* 0x000000090d0d7221 */ /* 0x000fce0000010000 */
.L_x_3043:
[----:B------:R-:W-:Y:S05]  /*1f50*/  BSYNC.RECONVERGENT B0 ;  /* 0x0000000000007941 */ /* 0x000fea0003800200 */
.L_x_3036:
[----:B------:R-:W4:Y:S01]  /*1f60*/  @P0 LDC.64 R8, c[0x0][0x388] ;  /* 0x0000e200ff080b82 */ /* 0x000f220000000a00 */
[----:B------:R-:W5:Y:S01]  /*1f70*/  LDCU UR12, c[0x0][0x414] ;  /* 0x00008280ff0c77ac */ /* 0x000f620008000800 */
[----:B------:R-:W-:Y:S02]  /*1f80*/  MOV R11, UR9 ;  /* 0x00000009000b7c02 */ /* 0x000fe40008000f00 */
[----:B--2---:R-:W-:Y:S01]  /*1f90*/  LOP3.LUT R15, R26, 0xffff, RZ, 0xc0, !PT ;  /* 0x0000ffff1a0f7812 */ /* 0x004fe200078ec0ff */
[----:B------:R-:W-:-:S03]  /*1fa0*/  UMOV UR5, 0x400 ;  /* 0x0000040000057882 */ /* 0x000fc60000000000 */
[----:B------:R-:W2:Y:S01]  /*1fb0*/  S2UR UR11, SR_CgaCtaId ;  /* 0x00000000000b79c3 */ /* 0x000ea20000008800 */
[----:B------:R-:W-:Y:S01]  /*1fc0*/  IADD3 R15, PT, PT, R15, UR10, RZ ;  /* 0x0000000a0f0f7c10 */ /* 0x000fe2000fffe0ff */
[----:B-----5:R-:W-:Y:S01]  /*1fd0*/  @P0 FMUL.FTZ R10, R12, UR12 ;  /* 0x0000000c0c0a0c20 */ /* 0x020fe20008410000 */
[----:B----4-:R-:W-:-:S04]  /*1fe0*/  @P0 IMAD.WIDE R8, R11, 0x8, R8 ;  /* 0x000000080b080825 */ /* 0x010fc800078e0208 */
[----:B------:R-:W-:-:S05]  /*1ff0*/  @P0 FMUL.FTZ R11, R13, UR12 ;  /* 0x0000000c0d0b0c20 */ /* 0x000fca0008410000 */
[----:B------:R4:W-:Y:S01]  /*2000*/  @P0 STG.E.64 desc[UR16][R8.64], R10 ;  /* 0x0000000a08000986 */ /* 0x0009e2000c101b10 */
[----:B--2---:R-:W-:-:S09]  /*2010*/  ULEA UR5, UR11, UR5, 0x18 ;  /* 0x000000050b057291 */ /* 0x004fd2000f8ec0ff */
[----:B------:R0:W-:Y:S01]  /*2020*/  @!P3 STS.64 [UR5+0xc0], R12 ;  /* 0x0000c00cff00b988 */ /* 0x0001e20008000a05 */
[----:B----4-:R-:W2:Y:S08]  /*2030*/  LDC.64 R8, c[0x0][0x398] ;  /* 0x0000e600ff087b82 */ /* 0x010eb00000000a00 */
[----:B------:R-:W4:Y:S01]  /*2040*/  LDC.64 R10, c[0x0][0x3a0] ;  /* 0x0000e800ff0a7b82 */ /* 0x000f220000000a00 */
[----:B--2---:R-:W-:-:S07]  /*2050*/  IMAD.WIDE R8, R15, 0x2, R8 ;  /* 0x000000020f087825 */ /* 0x004fce00078e0208 */
[----:B------:R-:W-:Y:S01]  /*2060*/  BAR.SYNC.DEFER_BLOCKING 0x0 ;  /* 0x0000000000007b1d */ /* 0x000fe20000010000 */
[----:B----4-:R-:W-:-:S05]  /*2070*/  IMAD.WIDE R10, R15, 0x2, R10 ;  /* 0x000000020f0a7825 */ /* 0x010fca00078e020a */
[----:B0--3--:R-:W2:Y:S04]  /*2080*/  LDG.E.U16 R13, desc[UR16][R8.64] ;  /* 0x00000010080d7981 */ /* 0x009ea8000c1e1500 */
[----:B------:R0:W3:Y:S04]  /*2090*/  LDG.E.U16 R12, desc[UR16][R8.64+0x2] ;  /* 0x00000210080c7981 */ /* 0x0000e8000c1e1500 */
[----:B-1----:R-:W4:Y:S04]  /*20a0*/  LDG.E.U16 R14, desc[UR16][R10.64] ;  /* 0x000000100a0e7981 */ /* 0x002f28000c1e1500 */
[----:B------:R2:W5:Y:S01]  /*20b0*/  LDG.E.U16 R15, desc[UR16][R10.64+0x2] ;  /* 0x000002100a0f7981 */ /* 0x000562000c1e1500 */
[----:B------:R-:W-:Y:S03]  /*20c0*/  BSSY.RECONVERGENT B0, `(.L_x_3044) ;  /* 0x00000f5000007945 */ /* 0x000fe60003800200 */
[----:B0-----:R-:W0:Y:S02]  /*20d0*/  LDS.64 R8, [UR5+0xc0] ;  /* 0x0000c005ff087984 */ /* 0x001e240008000a00 */
[----:B0-----:R-:W-:-:S04]  /*20e0*/  FMUL.FTZ R8, R8, UR12 ;  /* 0x0000000c08087c20 */ /* 0x001fc80008410000 */
[----:B------:R-:W-:-:S04]  /*20f0*/  FMUL.FTZ R20, R8, R8 ;  /* 0x0000000808147220 */ /* 0x000fc80000410000 */
[----:B------:R-:W-:Y:S01]  /*2100*/  FFMA.FTZ R20, R9, UR12, -R20 ;  /* 0x0000000c09147c23 */ /* 0x000fe20008010814 */
[----:B------:R-:W-:-:S04]  /*2110*/  MOV R9, 0x3f800000 ;  /* 0x3f80000000097802 */ /* 0x000fc80000000f00 */
[----:B------:R-:W-:-:S13]  /*2120*/  FSETP.GTU.FTZ.AND P2, PT, R20, RZ, PT ;  /* 0x000000ff1400720b */ /* 0x000fda0003f5c000 */
[----:B------:R-:W0:Y:S02]  /*2130*/  @P2 LDC R19, c[0x0][0x3a8] ;  /* 0x0000ea00ff132b82 */ /* 0x000e240000000800 */
[----:B0-----:R-:W-:Y:S01]  /*2140*/  @P2 FADD.FTZ R19, R20, R19 ;  /* 0x0000001314132221 */ /* 0x001fe20000010000 */
[----:B------:R-:W-:-:S03]  /*2150*/  IADD3 R20, PT, PT, R2, 0x10, RZ ;  /* 0x0000001002147810 */ /* 0x000fc60007ffe0ff */
[----:B------:R0:W1:Y:S01]  /*2160*/  @P2 MUFU.RSQ R9, R19 ;  /* 0x0000001300092308 */ /* 0x0000620000001400 */
[----:B--2---:R-:W-:Y:S02]  /*2170*/  SHF.L.U32 R10, R13, 0x10, RZ ;  /* 0x000000100d0a7819 */ /* 0x004fe400000006ff */
[----:B---3--:R-:W-:Y:S02]  /*2180*/  SHF.L.U32 R11, R12, 0x10, RZ ;  /* 0x000000100c0b7819 */ /* 0x008fe400000006ff */
[----:B----4-:R-:W-:Y:S02]  /*2190*/  SHF.L.U32 R12, R14, 0x10, RZ ;  /* 0x000000100e0c7819 */ /* 0x010fe400000006ff */
        /* <DEDUP_REMOVED lines=16> */
[----:B------:R-:W-:Y:S02]  /*22a0*/  F2FP.F16.F32.PACK_AB R17, R18, R15 ;  /* 0x0000000f1211723e */ /* 0x000fe400000000ff */
[----:B------:R-:W-:Y:S01]  /*22b0*/  MOV R15, R7 ;  /* 0x00000007000f7202 */ /* 0x000fe20000000f00 */
[----:B0-----:R-:W-:Y:S01]  /*22c0*/  IMAD R18, R14, UR14, RZ ;  /* 0x0000000e0e127c24 */ /* 0x001fe2000f8e02ff */
[----:B------:R-:W-:-:S03]  /*22d0*/  MOV R14, R4 ;  /* 0x00000004000e7202 */ /* 0x000fc60000000f00 */
[C---:B------:R-:W-:Y:S02]  /*22e0*/  IMAD R19, R2.reuse, UR15, R18 ;  /* 0x0000000f02137c24 */ /* 0x040fe4000f8e0212 */
[----:B------:R-:W-:-:S04]  /*22f0*/  IMAD.WIDE.U32 R14, R2, UR14, R14 ;  /* 0x0000000e020e7c25 */ /* 0x000fc8000f8e000e */
[----:B------:R-:W-:Y:S01]  /*2300*/  IMAD.IADD R15, R15, 0x1, R19 ;  /* 0x000000010f0f7824 */ /* 0x000fe200078e0213 */
[----:B-1----:R-:W-:-:S04]  /*2310*/  LEA R18, P1, R14, UR10, 0x1 ;  /* 0x0000000a0e127c11 */ /* 0x002fc8000f8208ff */
[----:B------:R-:W-:-:S05]  /*2320*/  LEA.HI.X R19, R14, UR11, R15, 0x1, P1 ;  /* 0x0000000b0e137c11 */ /* 0x000fca00088f0c0f */
[----:B------:R0:W-:Y:S04]  /*2330*/  STG.E desc[UR16][R18.64], R17 ;  /* 0x0000001112007986 */ /* 0x0001e8000c101910 */
.L_x_3047:
[----:B------:R-:W-:Y:S05]  /*2340*/  BSYNC.RECONVERGENT B1 ;  /* 0x0000000000017941 */ /* 0x000fea0003800200 */
.L_x_3046:
        /* <DEDUP_REMOVED lines=22> */
[----:B------:R-:W-:-:S05]  /*24b0*/  F2FP.F16.F32.PACK_AB R15, R14, R15 ;  /* 0x0000000f0e0f723e */ /* 0x000fca00000000ff */
[----:B------:R0:W-:Y:S02]  /*24c0*/  STG.E desc[UR16][R18.64], R15 ;  /* 0x0000000f12007986 */ /* 0x0001e4000c101910 */
.L_x_3049:
[----:B------:R-:W-:Y:S05]  /*24d0*/  BSYNC.RECONVERGENT B1 ;  /* 0x0000000000017941 */ /* 0x000fea0003800200 */
.L_x_3048:
        /* <DEDUP_REMOVED lines=23> */
[----:B------:R-:W-:Y:S02]  /*2650*/  F2FP.F16.F32.PACK_AB R15, R21, R20 ;  /* 0x00000014150f723e */ /* 0x000fe400000000ff */
[----:B------:R-:W-:-:S05]  /*2660*/  LEA.HI.X R17, R14, UR15, R19, 0x1, P1 ;  /* 0x0000000f0e117c11 */ /* 0x000fca00088f0c13 */
[----:B------:R0:W-:Y:S04]  /*2670*/  STG.E desc[UR16][R16.64], R15 ;  /* 0x0000000f10007986 */ /* 0x0001e8000c101910 */
.L_x_3051:
[----:B------:R-:W-:Y:S05]  /*2680*/  BSYNC.RECONVERGENT B1 ;  /* 0x0000000000017941 */ /* 0x000fea0003800200 */
.L_x_3050:
        /* <DEDUP_REMOVED lines=10> */
[----:B------:R-:W-:Y:S01]  /*2730*/  F2FP.F16.F32.PACK_AB R3, R8, R3 ;  /* 0x000000030803723e */ /* 0x000fe200000000ff */
        /* <DEDUP_REMOVED lines=8> */
.L_x_3045:
        /* <DEDUP_REMOVED lines=23> */
[----:B------:R-:W-:Y:S01]  /*2930*/  F2FP.F16.F32.PACK_AB R17, R18, R17 ;  /* 0x000000111211723e */ /* 0x000fe200000000ff */
[----:B-1----:R-:W-:Y:S02]  /*2940*/  IMAD R18, R15, UR10, RZ ;  /* 0x0000000a0f127c24 */ /* 0x002fe4000f8e02ff */
[----:B------:R-:W-:-:S02]  /*2950*/  IMAD.MOV.U32 R15, RZ, RZ, R7 ;  /* 0x000000ffff0f7224 */ /* 0x000fc400078e0007 */
[C---:B------:R-:W-:Y:S02]  /*2960*/  IMAD R18, R2.reuse, UR11, R18 ;  /* 0x0000000b02127c24 */ /* 0x040fe4000f8e0212 */
[----:B------:R-:W-:-:S05]  /*2970*/  IMAD.WIDE.U32 R14, R2, UR10, R14 ;  /* 0x0000000a020e7c25 */ /* 0x000fca000f8e000e */
[----:B------:R-:W-:Y:S02]  /*2980*/  IADD3 R15, PT, PT, R15, R18, RZ ;  /* 0x000000120f0f7210 */ /* 0x000fe40007ffe0ff */
[----:B--2---:R-:W-:-:S04]  /*2990*/  LEA R18, P1, R14, UR12, 0x1 ;  /* 0x0000000c0e127c11 */ /* 0x004fc8000f8208ff */
[----:B------:R-:W-:-:S05]  /*29a0*/  LEA.HI.X R19, R14, UR13, R15, 0x1, P1 ;  /* 0x0000000d0e137c11 */ /* 0x000fca00088f0c0f */
[----:B------:R1:W-:Y:S04]  /*29b0*/  STG.E desc[UR16][R18.64], R17 ;  /* 0x0000001112007986 */ /* 0x0003e8000c101910 */
.L_x_3054:
[----:B0-----:R-:W-:Y:S05]  /*29c0*/  BSYNC.RECONVERGENT B1 ;  /* 0x0000000000017941 */ /* 0x001fea0003800200 */
.L_x_3053:
        /* <DEDUP_REMOVED lines=31> */
[----:B------:R-:W-:Y:S02]  /*2bc0*/  F2FP.F16.F32.PACK_AB R21, R22, R21 ;  /* 0x000000151615723e */ /* 0x000fe400000000ff */
[----:B------:R-:W-:-:S05]  /*2bd0*/  LEA.HI.X R19, R14, UR13, R19, 0x1, P1 ;  /* 0x0000000d0e137c11 */ /* 0x000fca00088f0c13 */
[----:B------:R0:W-:Y:S04]  /*2be0*/  STG.E desc[UR16][R18.64], R21 ;  /* 0x0000001512007986 */ /* 0x0001e8000c101910 */
.L_x_3056:
[----:B------:R-:W-:Y:S05]  /*2bf0*/  BSYNC.RECONVERGENT B1 ;  /* 0x0000000000017941 */ /* 0x000fea0003800200 */
.L_x_3055:
        /* <DEDUP_REMOVED lines=34> */
[----:B------:R-:W-:-:S05]  /*2e20*/  F2FP.F16.F32.PACK_AB R19, R19, R20 ;  /* 0x000000141313723e */ /* 0x000fca00000000ff */
[----:B------:R0:W-:Y:S02]  /*2e30*/  STG.E desc[UR16][R16.64], R19 ;  /* 0x0000001310007986 */ /* 0x0001e4000c101910 */
.L_x_3058:
[----:B------:R-:W-:Y:S05]  /*2e40*/  BSYNC.RECONVERGENT B1 ;  /* 0x0000000000017941 */ /* 0x000fea0003800200 */
.L_x_3057:
        /* <DEDUP_REMOVED lines=26> */
[----:B------:R-:W-:-:S05]  /*2ff0*/  F2FP.F16.F32.PACK_AB R9, R8, R9 ;  /* 0x000000090809723e */ /* 0x000fca00000000ff */
[----:B------:R2:W-:Y:S02]  /*3000*/  STG.E desc[UR16][R6.64], R9 ;  /* 0x0000000906007986 */ /* 0x0005e4000c101910 */
.L_x_3052:
[----:B------:R-:W-:Y:S05]  /*3010*/  BSYNC.RECONVERGENT B0 ;  /* 0x0000000000007941 */ /* 0x000fea0003800200 */
.L_x_3044:
[----:B------:R-:W-:Y:S02]  /*3020*/  UIADD3 UR9, UPT, UPT, UR21, UR9, URZ ;  /* 0x0000000915097290 */ /* 0x000fe4000fffe0ff */
[----:B------:R-:W-:Y:S02]  /*3030*/  UIADD3 UR4, UPT, UPT, UR4, 0x1, URZ ;  /* 0x0000000104047890 */ /* 0x000fe4000fffe0ff */
[----:B------:R-:W-:-:S09]  /*3040*/  UISETP.GE.AND UP1, UPT, UR9, UR7, UPT ;  /* 0x000000070900728c */ /* 0x000fd2000bf26270 */
[----:B------:R-:W-:Y:S05]  /*3050*/  BRA.U !UP1, `(.L_x_3059) ;  /* 0xffffffd109887547 */ /* 0x000fea000b83ffff */
[----:B------:R-:W-:Y:S05]  /*3060*/  EXIT ;  /* 0x000000000000794d */ /* 0x000fea0003800000 */
.L_x_3060:
        /* <DEDUP_REMOVED lines=9> */
.L_x_4545:


//--------------------- .text._Z35group_norm_nhwc_fwd_one_pass_kernelI11Fp16IOBf16WLi128ELi80ELi640EEv26Group_norm_nhwc_fwd_params --------------------------
	.section	.text._Z35group_norm_nhwc_fwd_one_pass_kernelI11Fp16IOBf16WLi128ELi80ELi640EEv26Group_norm_nhwc_fwd_params,"ax",@progbits
	.align	128
        .global         _Z35group_norm_nhwc_fwd_one_pass_kernelI11Fp16IOBf16WLi128ELi80ELi640EEv26Group_norm_nhwc_fwd_params
        .type           _Z35group_norm_nhwc_fwd_one_pass_kernelI11Fp16IOBf16WLi128ELi80ELi640EEv26Group_norm_nhwc_fwd_params,@function
        .size           _Z35group_norm_nhwc_fwd_one_pass_kernelI11Fp16IOBf16WLi128ELi80ELi640EEv26Group_norm_nhwc_fwd_params,(.L_x_4546 - _Z35group_norm_nhwc_fwd_one_pass_kernelI11Fp16IOBf16WLi128ELi80ELi640EEv26Group_norm_nhwc_fwd_params)
        .other          _Z35group_norm_nhwc_fwd_one_pass_kernelI11Fp16IOBf16WLi128ELi80ELi640EEv26Group_norm_nhwc_fwd_params,@"STO_CUDA_ENTRY STV_DEFAULT"
_Z35group_norm_nhwc_fwd_one_pass_kernelI11Fp16IOBf16WLi128ELi80ELi640EEv26Group_norm_nhwc_fwd_params:
.text._Z35group_norm_nhwc_fwd_one_pass_kernelI11Fp16IOBf16WLi128ELi80ELi640EEv26Group_norm_nhwc_fwd_params:
        /* <DEDUP_REMOVED lines=47> */
.L_x_3104:
[----:B-1----:R-:W1:Y:S01]  /*02f0*/  LDCU UR5, c[0x0][0x3f8] ;  /* 0x00007f00ff0577ac */ /* 0x002e620008000800 */
        /* <DEDUP_REMOVED lines=254> */
.L_x_3062:
[----:B------:R-:W-:Y:S05]  /*12e0*/  BSYNC.RECONVERGENT B0 ;  /* 0x0000000000007941 */ /* 0x000fea0003800200 */
.L_x_3061:
        /* <DEDUP_REMOVED lines=56> */
.L_x_3064:
[----:B------:R-:W-:Y:S05]  /*1670*/  BSYNC.RECONVERGENT B0 ;  /* 0x0000000000007941 */ /* 0x000fea0003800200 */
.L_x_3063:
        /* <DEDUP_REMOVED lines=33> */
.L_x_3067:
[----:B------:R-:W2:Y:S04]  /*1890*/  LDG.E.STRONG.GPU R15, desc[UR16][R12.64] ;  /* 0x000000100c0f7981 */ /* 0x000ea8000c1ef900 */
[----:B--2---:R-:W-:Y:S01]  /*18a0*/  CCTL.IVALL ;  /* 0x00000000ff00798f */ /* 0x004fe20002000000 */
[----:B------:R-:W-:Y:S05]  /*18b0*/  YIELD ;  /* 0x0000000000007946 */ /* 0x000fea0003800000 */
[----:B------:R-:W-:-:S13]  /*18c0*/  ISETP.NE.AND P4, PT, R15, R14, PT ;  /* 0x0000000e0f00720c */ /* 0x000fda0003f85270 */
[----:B------:R-:W-:Y:S05]  /*18d0*/  @P4 BRA `(.L_x_3067) ;  /* 0xfffffffc00ec4947 */ /* 0x000fea000383ffff */
.L_x_3066:
        /* <DEDUP_REMOVED lines=15> */
.L_x_3069:
        /* <DEDUP_REMOVED lines=91> */
.L_x_3068:
        /* <DEDUP_REMOVED lines=52> */
.L_x_3070:
        /* <DEDUP_REMOVED lines=28> */
.L_x_3071:
        /* <DEDUP_REMOVED lines=13> */
.L_x_3072:
[----:B------:R-:W-:Y:S05]  /*2550*/  BSYNC.RECONVERGENT B0 ;  /* 0x0000000000007941 */ /* 0x000fea0003800200 */
.L_x_3065:
        /* <DEDUP_REMOVED lines=74> */
.L_x_3076:
[----:B------:R-:W-:Y:S05]  /*2a00*/  BSYNC.RECONVERGENT B1 ;  /* 0x0000000000017941 */ /* 0x000fea0003800200 */
.L_x_3075:
        /* <DEDUP_REMOVED lines=20> */
.L_x_3078:
[----:B------:R-:W-:Y:S05]  /*2b50*/  BSYNC.RECONVERGENT B1 ;  /* 0x0000000000017941 */ /* 0x000fea0003800200 */
.L_x_3077:
        /* <DEDUP_REMOVED lines=23> */
[----:B------:R-:W-:Y:S01]  /*2cd0*/  FFMA.FTZ R21, R12, R21, R18 ;  /* 0x000000150c157223 */ /* 0x000fe20000010012 */
        /* <DEDUP_REMOVED lines=9> */
.L_x_3080:
[----:B------:R-:W-:Y:S05]  /*2d70*/  BSYNC.RECONVERGENT B1 ;  /* 0x0000000000017941 */ /* 0x000fea0003800200 */
.L_x_3079:
        /* <DEDUP_REMOVED lines=20> */
.L_x_3082:
[----:B------:R-:W-:Y:S05]  /*2ec0*/  BSYNC.RECONVERGENT B1 ;  /* 0x0000000000017941 */ /* 0x000fea0003800200 */
.L_x_3081:
        /* <DEDUP_REMOVED lines=10> */
[----:B------:R-:W-:Y:S01]  /*2f70*/  FFMA.FTZ R3, R12, R3, R18 ;  /* 0x000000030c037223 */ /* 0x000fe20000010012 */
        /* <DEDUP_REMOVED lines=9> */
.L_x_3084:
[----:B------:R-:W-:Y:S05]  /*3010*/  BSYNC.RECONVERGENT B1 ;  /* 0x0000000000017941 */ /* 0x000fea0003800200 */
.L_x_3083:
        /* <DEDUP_REMOVED lines=10> */
[----:B------:R-:W-:Y:S01]  /*30c0*/  FFMA.FTZ R4, R13, R4, R19 ;  /* 0x000000040d047223 */ /* 0x000fe20000010013 */
        /* <DEDUP_REMOVED lines=9> */
.L_x_3086:
[----:B------:R-:W-:Y:S05]  /*3160*/  BSYNC.RECONVERGENT B1 ;  /* 0x0000000000017941 */ /* 0x000fea0003800200 */
.L_x_3085:
        /* <DEDUP_REMOVED lines=20> */
.L_x_3088:
[----:B------:R-:W-:Y:S05]  /*32b0*/  BSYNC.RECONVERGENT B1 ;  /* 0x0000000000017941 */ /* 0x000fea0003800200 */
.L_x_3087:
[----:B------:R-:W-:Y:S05]  /*32c0*/  @P4 BRA `(.L_x_3089) ;  /* 0x0000001000744947 */ /* 0x000fea0003800000 */
[----:B------:R-:W2:Y:S01]  /*32d0*/  LDCU.64 UR10, c[0x0][0x3e0] ;  /* 0x00007c00ff0a77ac */ /* 0x000ea20008000a00 */
[----:B------:R-:W-:Y:S01]  /*32e0*/  MOV R7, R9 ;  /* 0x0000000900077202 */ /* 0x000fe20000000f00 */
[----:B------:R-:W-:Y:S01]  /*32f0*/  FADD.FTZ R27, R27, -UR5 ;  /* 0x800000051b1b7e21 */ /* 0x000fe20008010000 */
[----:B------:R-:W-:Y:S01]  /*3300*/  FADD.FTZ R10, R10, -UR5 ;  /* 0x800000050a0a7e21 */ /* 0x000fe20008010000 */
[----:B------:R-:W5:Y:S02]  /*3310*/  LDCU.64 UR12, c[0x0][0x380] ;  /* 0x00007000ff0c77ac */ /* 0x000f640008000a00 */
[----:B------:R-:W-:Y:S01]  /*3320*/  FMUL.FTZ R27, R27, UR8 ;  /* 0x000000081b1b7c20 */ /* 0x000fe20008410000 */
[----:B------:R-:W-:-:S04]  /*3330*/  FMUL.FTZ R10, R10, UR8 ;  /* 0x000000080a0a7c20 */ /* 0x000fc80008410000 */
[----:B------:R-:W-:Y:S01]  /*3340*/  FFMA.FTZ R10, R13, R10, R19 ;  /* 0x0000000a0d0a7223 */ /* 0x000fe20000010013 */
[----:B--234-:R-:W-:Y:S02]  /*3350*/  IMAD R3, R43, UR10, RZ ;  /* 0x0000000a2b037c24 */ /* 0x01cfe4000f8e02ff */
[----:B------:R-:W-:-:S04]  /*3360*/  IMAD.WIDE.U32 R6, R40, UR10, R6 ;  /* 0x0000000a28067c25 */ /* 0x000fc8000f8e0006 */
[----:B------:R-:W-:Y:S02]  /*3370*/  IMAD R5, R40, UR11, R3 ;  /* 0x0000000b28057c24 */ /* 0x000fe4000f8e0203 */
[----:B------:R-:W-:Y:S01]  /*3380*/  FFMA.FTZ R3, R12, R27, R18 ;  /* 0x0000001b0c037223 */ /* 0x000fe20000010012 */
[----:B-----5:R-:W-:Y:S02]  /*3390*/  LEA R4, P1, R6, UR12, 0x1 ;  /* 0x0000000c06047c11 */ /* 0x020fe4000f8208ff */
[----:B------:R-:W-:Y:S02]  /*33a0*/  IADD3 R5, PT, PT, R7, R5, RZ ;  /* 0x0000000507057210 */ /* 0x000fe40007ffe0ff */
[----:B------:R-:W-:Y:S02]  /*33b0*/  F2FP.F16.F32.PACK_AB R3, R10, R3 ;  /* 0x000000030a03723e */ /* 0x000fe400000000ff */
[----:B------:R-:W-:-:S05]  /*33c0*/  LEA.HI.X R5, R6, UR13, R5, 0x1, P1 ;  /* 0x0000000d06057c11 */ /* 0x000fca00088f0c05 */
[----:B------:R2:W-:Y:S01]  /*33d0*/  STG.E desc[UR16][R4.64], R3 ;  /* 0x0000000304007986 */ /* 0x0005e2000c101910 */
[----:B------:R-:W-:Y:S05]  /*33e0*/  BRA `(.L_x_3089) ;  /* 0x00000010002c7947 */ /* 0x000fea0003800000 */
.L_x_3074:
        /* <DEDUP_REMOVED lines=34> */
[----:B------:R-:W-:Y:S02]  /*3610*/  F2FP.F16.F32.PACK_AB R21, R21, R20 ;  /* 0x000000141515723e */ /* 0x000fe400000000ff */
[----:B------:R-:W-:-:S05]  /*3620*/  LEA.HI.X R17, R14, UR13, R22, 0x1, P1 ;  /* 0x0000000d0e117c11 */ /* 0x000fca00088f0c16 */
[----:B------:R0:W-:Y:S04]  /*3630*/  STG.E desc[UR16][R16.64], R21 ;  /* 0x0000001510007986 */ /* 0x0001e8000c101910 */
.L_x_3091:
[----:B------:R-:W-:Y:S05]  /*3640*/  BSYNC.RECONVERGENT B1 ;  /* 0x0000000000017941 */ /* 0x000fea0003800200 */
.L_x_3090:
        /* <DEDUP_REMOVED lines=29> */
[----:B------:R-:W-:-:S05]  /*3820*/  F2FP.F16.F32.PACK_AB R21, R20, R21 ;  /* 0x000000151415723e */ /* 0x000fca00000000ff */
[----:B------:R1:W-:Y:S02]  /*3830*/  STG.E desc[UR16][R16.64], R21 ;  /* 0x0000001510007986 */ /* 0x0003e4000c101910 */
.L_x_3093:
[----:B------:R-:W-:Y:S05]  /*3840*/  BSYNC.RECONVERGENT B1 ;  /* 0x0000000000017941 */ /* 0x000fea0003800200 */
.L_x_3092:
        /* <DEDUP_REMOVED lines=41> */
[----:B------:R-:W-:-:S05]  /*3ae0*/  F2FP.F16.F32.PACK_AB R21, R20, R21 ;  /* 0x000000151415723e */ /* 0x000fca00000000ff */
[----:B------:R2:W-:Y:S02]  /*3af0*/  STG.E desc[UR16][R16.64], R21 ;  /* 0x0000001510007986 */ /* 0x0005e4000c101910 */
.L_x_3095:
[----:B------:R-:W-:Y:S05]  /*3b00*/  BSYNC.RECONVERGENT B1 ;  /* 0x0000000000017941 */ /* 0x000fea0003800200 */
.L_x_3094:
        /* <DEDUP_REMOVED lines=30> */
.L_x_3097:
[----:B------:R-:W-:Y:S05]  /*3cf0*/  BSYNC.RECONVERGENT B1 ;  /* 0x0000000000017941 */ /* 0x000fea0003800200 */
.L_x_3096:
        /* <DEDUP_REMOVED lines=30> */
.L_x_3099:
[----:B------:R-:W-:Y:S05]  /*3ee0*/  BSYNC.RECONVERGENT B1 ;  /* 0x0000000000017941 */ /* 0x000fea0003800200 */
.L_x_3098:
        /* <DEDUP_REMOVED lines=18> */
[----:B------:R-:W-:Y:S02]  /*4010*/  IMAD R23, R36, UR11, R23 ;  /* 0x0000000b24177c24 */ /* 0x000fe4000f8e0217 */
[----:B0123--:R-:W-:-:S03]  /*4020*/  FADD.FTZ R16, R11, 1 ;  /* 0x3f8000000b107421 */ /* 0x00ffc60000010000 */
[----:B------:R-:W-:Y:S01]  /*4030*/  IADD3 R23, PT, PT, R15, R23, RZ ;  /* 0x000000170f177210 */ /* 0x000fe20007ffe0ff */
[----:B----4-:R-:W-:Y:S01]  /*4040*/  FADD.FTZ R21, R20, 1 ;  /* 0x3f80000014157421 */ /* 0x010fe20000010000 */
        /* <DEDUP_REMOVED lines=8> */
.L_x_3101:
[----:B------:R-:W-:Y:S05]  /*40d0*/  BSYNC.RECONVERGENT B1 ;  /* 0x0000000000017941 */ /* 0x000fea0003800200 */
.L_x_3100:
[----:B------:R-:W-:Y:S04]  /*40e0*/  BSSY.RECONVERGENT B1, `(.L_x_3102) ;  /* 0x000001e000017945 */ /* 0x000fe80003800200 */
[----:B------:R-:W-:Y:S05]  /*40f0*/  @P3 BRA `(.L_x_3103) ;  /* 0x0000000000703947 */ /* 0x000fea0003800000 */
[----:B------:R-:W-:Y:S01]  /*4100*/  FADD.FTZ R28, R28, -UR5 ;  /* 0x800000051c1c7e21 */ /* 0x000fe20008010000 */
[----:B------:R-:W-:Y:S01]  /*4110*/  FADD.FTZ R5, R5, -UR5 ;  /* 0x8000000505057e21 */ /* 0x000fe20008010000 */
[----:B------:R-:W5:Y:S02]  /*4120*/  LDCU.64 UR10, c[0x0][0x3e0] ;  /* 0x00007c00ff0a77ac */ /* 0x000f640008000a00 */
        /* <DEDUP_REMOVED lines=9> */
[----:B-----5:R-:W-:-:S03]  /*41c0*/  IMAD R20, R44, UR10, RZ ;  /* 0x0000000a2c147c24 */ /* 0x020fc6000f8e02ff */
[----:B------:R-:W5:Y:S01]  /*41d0*/  MUFU.EX2 R15, R15 ;  /* 0x0000000f000f7308 */ /* 0x000f620000000800 */
[----:B-123--:R-:W-:Y:S02]  /*41e0*/  IMAD R17, R35, UR11, R20 ;  /* 0x0000000b23117c24 */ /* 0x00efe4000f8e0214 */
[----:B----4-:R-:W-:Y:S01]  /*41f0*/  FADD.FTZ R14, R4, 1 ;  /* 0x3f800000040e7421 */ /* 0x010fe20000010000 */
[----:B------:R-:W-:Y:S01]  /*4200*/  MOV R4, R6 ;  /* 0x0000000600047202 */ /* 0x000fe20000000f00 */
[----:B-----5:R-:W-:-:S04]  /*4210*/  FADD.FTZ R16, R15, 1 ;  /* 0x3f8000000f107421 */ /* 0x020fc80000010000 */
        /* <DEDUP_REMOVED lines=10> */
.L_x_3103:
[----:B------:R-:W-:Y:S05]  /*42c0*/  BSYNC.RECONVERGENT B1 ;  /* 0x0000000000017941 */ /* 0x000fea0003800200 */
.L_x_3102:
        /* <DEDUP_REMOVED lines=9> */
[----:B------:R-:W-:Y:S01]  /*4360*/  FFMA.FTZ R12, R12, R27, R18 ;  /* 0x0000001b0c0c7223 */ /* 0x000fe20000010012 */
[----:B------:R-:W-:-:S03]  /*4370*/  FFMA.FTZ R13, R13, R10, R19 ;  /* 0x0000000a0d0d7223 */ /* 0x000fc60000010013 */
[----:B0-----:R-:W-:Y:S01]  /*4380*/  FMUL.FTZ R3, R12, -1.4426950216293334961 ;  /* 0xbfb8aa3b0c037820 */ /* 0x001fe20000410000 */
[----:B------:R-:W-:-:S05]  /*4390*/  FMUL.FTZ R8, R13, -1.4426950216293334961 ;  /* 0xbfb8aa3b0d087820 */ /* 0x000fca0000410000 */
[----:B------:R-:W0:Y:S01]  /*43a0*/  MUFU.EX2 R3, R3 ;  /* 0x0000000300037308 */ /* 0x000e220000000800 */
[----:B----4-:R-:W-:-:S03]  /*43b0*/  IMAD R11, R43, UR10, RZ ;  /* 0x0000000a2b0b7c24 */ /* 0x010fc6000f8e02ff */
[----:B------:R-:W4:Y:S01]  /*43c0*/  MUFU.EX2 R8, R8 ;  /* 0x0000000800087308 */ /* 0x000f220000000800 */
[----:B------:R-:W-:-:S04]  /*43d0*/  IMAD.WIDE.U32 R4, R40, UR10, R4 ;  /* 0x0000000a28047c25 */ /* 0x000fc8000f8e0004 */
[----:B------:R-:W-:Y:S01]  /*43e0*/  IMAD R11, R40, UR11, R11 ;  /* 0x0000000b280b7c24 */ /* 0x000fe2000f8e020b */
[----:B-----5:R-:W-:Y:S01]  /*43f0*/  LEA R6, P1, R4, UR12, 0x1 ;  /* 0x0000000c04067c11 */ /* 0x020fe2000f8208ff */
[----:B0-----:R-:W-:-:S03]  /*4400*/  FADD.FTZ R7, R3, 1 ;  /* 0x3f80000003077421 */ /* 0x001fc60000010000 */
[----:B------:R-:W-:Y:S01]  /*4410*/  IADD3 R11, PT, PT, R5, R11, RZ ;  /* 0x0000000b050b7210 */ /* 0x000fe20007ffe0ff */
[----:B----4-:R-:W-:Y:S02]  /*4420*/  FADD.FTZ R10, R8, 1 ;  /* 0x3f800000080a7421 */ /* 0x010fe40000010000 */
[----:B------:R-:W0:Y:S08]  /*4430*/  MUFU.RCP R7, R7 ;  /* 0x0000000700077308 */ /* 0x000e300000001000 */
[----:B------:R-:W4:Y:S01]  /*4440*/  MUFU.RCP R10, R10 ;  /* 0x0000000a000a7308 */ /* 0x000f220000001000 */
[----:B0-----:R-:W-:Y:S01]  /*4450*/  FMUL.FTZ R3, R12, R7 ;  /* 0x000000070c037220 */ /* 0x001fe20000410000 */
[----:B------:R-:W-:Y:S01]  /*4460*/  LEA.HI.X R7, R4, UR13, R11, 0x1, P1 ;  /* 0x0000000d04077c11 */ /* 0x000fe200088f0c0b */
[----:B----4-:R-:W-:-:S05]  /*4470*/  FMUL.FTZ R8, R13, R10 ;  /* 0x0000000a0d087220 */ /* 0x010fca0000410000 */
[----:B------:R-:W-:-:S05]  /*4480*/  F2FP.F16.F32.PACK_AB R3, R8, R3 ;  /* 0x000000030803723e */ /* 0x000fca00000000ff */
[----:B------:R0:W-:Y:S02]  /*4490*/  STG.E desc[UR16][R6.64], R3 ;  /* 0x0000000306007986 */ /* 0x0001e4000c101910 */
.L_x_3089:
[----:B------:R-:W-:Y:S05]  /*44a0*/  BSYNC.RECONVERGENT B0 ;  /* 0x0000000000007941 */ /* 0x000fea0003800200 */
.L_x_3073:
        /* <DEDUP_REMOVED lines=8> */
.L_x_3105:
        /* <DEDUP_REMOVED lines=13> */
.L_x_4546:


//--------------------- .text._Z35group_norm_nhwc_fwd_one_pass_kernelI11Fp16IOBf16WLi256ELi80ELi640EEv26Group_norm_nhwc_fwd_params --------------------------
	.section	.text._Z35group_norm_nhwc_fwd_one_pass_kernelI11Fp16IOBf16WLi256ELi80ELi640EEv26Group_norm_nhwc_fwd_params,"ax",@progbits
	.align	128
        .global         _Z35group_norm_nhwc_fwd_one_pass_kernelI11Fp16IOBf16WLi256ELi80ELi640EEv26Group_norm_nhwc_fwd_params
        .type           _Z35group_norm_nhwc_fwd_one_pass_kernelI11Fp16IOBf16WLi256ELi80ELi640EEv26Group_norm_nhwc_fwd_params,@function
        .size           _Z35group_norm_nhwc_fwd_one_pass_kernelI11Fp16IOBf16WLi256ELi80ELi640EEv26Group_norm_nhwc_fwd_params,(.L_x_4547 - _Z35group_norm_nhwc_fwd_one_pass_kernelI11Fp16IOBf16WLi256ELi80ELi640EEv26Group_norm_nhwc_fwd_params)
        .other          _Z35group_norm_nhwc_fwd_one_pass_kernelI11Fp16IOBf16WLi256ELi80ELi640EEv26Group_norm_nhwc_fwd_params,@"STO_CUDA_ENTRY STV_DEFAULT"
_Z35group_norm_nhwc_fwd_one_pass_kernelI11Fp16IOBf16WLi256ELi80ELi640EEv26Group_norm_nhwc_fwd_params:
.text._Z35group_norm_nhwc_fwd_one_pass_kernelI11Fp16IOBf16WLi256ELi80ELi640EEv26Group_norm_nhwc_fwd_params:
        /* <DEDUP_REMOVED lines=43> */
.L_x_3181:
[----:B0-----:R-:W0:Y:S01]  /*02b0*/  LDC R10, c[0x0][0x3f8] ;  /* 0x0000fe00ff0a7b82 */ /* 0x001e220000000800 */
[----:B-1----:R-:W1:Y:S01]  /*02c0*/  LDCU UR8, c[0x0][0x404] ;  /* 0x00008080ff0877ac */ /* 0x002e620008000800 */
[----:B------:R-:W-:Y:S01]  /*02d0*/  LOP3.LUT R70, R52, 0xffff, RZ, 0xc0, !PT ;  /* 0x0000ffff34467812 */ /* 0x000fe200078ec0ff */
[----:B--2---:R-:W2:Y:S01]  /*02e0*/  LDCU.64 UR4, c[0x0][0x3e8] ;  /* 0x00007d00ff0477ac */ /* 0x004ea20008000a00 */
[----:B-1----:R-:W-:Y:S01]  /*02f0*/  IMAD R25, R3, UR8, R68 ;  /* 0x0000000803197c24 */ /* 0x002fe2000f8e0244 */
[----:B------:R-:W1:Y:S01]  /*0300*/  LDCU.64 UR8, c[0x0][0x3f0] ;  /* 0x00007e00ff0877ac */ /* 0x000e620008000a00 */
[----:B0--34-:R-:W-:-:S03]  /*0310*/  IABS R21, R10 ;  /* 0x0000000a00157213 */ /* 0x019fc60000000000 */
[----:B------:R-:W-:Y:S01]  /*0320*/  SHF.R.S32.HI R29, RZ, 0x1f, R25 ;  /* 0x0000001fff1d7819 */ /* 0x000fe20000011419 */
[----:B------:R-:W0:Y:S01]  /*0330*/  I2F.RP R6, R21 ;  /* 0x0000001500067306 */ /* 0x000e220000209400 */
[C---:B------:R-:W-:Y:S02]  /*0340*/  IADD3 R27, PT, PT, R25.reuse, 0x40, RZ ;  /* 0x00000040191b7810 */ /* 0x040fe40007ffe0ff */
[----:B------:R-:W-:Y:S02]  /*0350*/  IADD3 R37, PT, PT, R25, 0x60, RZ ;  /* 0x0000006019257810 */ /* 0x000fe40007ffe0ff */
[----:B------:R-:W-:Y:S02]  /*0360*/  SHF.R.S32.HI R33, RZ, 0x1f, R27 ;  /* 0x0000001fff217819 */ /* 0x000fe4000001141b */
[----:B--2---:R-:W-:Y:S02]  /*0370*/  ISETP.GE.U32.AND P4, PT, R37, UR4, PT ;  /* 0x0000000425007c0c */ /* 0x004fe4000bf86070 */
[----:B------:R-:W-:-:S02]  /*0380*/  SHF.R.S32.HI R35, RZ, 0x1f, R37 ;  /* 0x0000001fff237819 */ /* 0x000fc40000011425 */
[----:B------:R-:W-:Y:S02]  /*0390*/  IADD3 R39, PT, PT, R25, 0x80, RZ ;  /* 0x0000008019277810 */ /* 0x000fe40007ffe0ff */
[----:B------:R-:W-:Y:S01]  /*03a0*/  ISETP.GE.AND.EX P4, PT, R35, UR5, PT, P4 ;  /* 0x0000000523007c0c */ /* 0x000fe2000bf86340 */
[----:B0-----:R-:W0:Y:S01]  /*03b0*/  MUFU.RCP R6, R6 ;  /* 0x0000000600067308 */ /* 0x001e220000001000 */
[----:B------:R-:W-:Y:S02]  /*03c0*/  SHF.R.S32.HI R41, RZ, 0x1f, R39 ;  /* 0x0000001fff297819 */ /* 0x000fe40000011427 */
[----:B------:R-:W-:-:S04]  /*03d0*/  IADD3 R12, PT, PT, R25, 0x90, RZ ;  /* 0x00000090190c7810 */ /* 0x000fc80007ffe0ff */
[----:B------:R-:W-:Y:S02]  /*03e0*/  ISETP.GE.U32.AND P6, PT, R12, UR4, PT ;  /* 0x000000040c007c0c */ /* 0x000fe4000bfc6070 */
[----:B------:R-:W-:Y:S02]  /*03f0*/  SHF.R.S32.HI R45, RZ, 0x1f, R12 ;  /* 0x0000001fff2d7819 */ /* 0x000fe4000001140c */
        /* <DEDUP_REMOVED lines=15> */
[----:B------:R-:W-:Y:S02]  /*04f0*/  ISETP.NE.AND P2, PT, R10, RZ, PT ;  /* 0x000000ff0a00720c */ /* 0x000fe40003f45270 */
[----:B------:R-:W-:-:S07]  /*0500*/  ISETP.GE.AND P3, PT, R6, RZ, PT ;  /* 0x000000ff0600720c */ /* 0x000fce0003f66270 */
[----:B------:R-:W-:Y:S02]  /*0510*/  @P1 IADD3 R19, PT, PT, R19, 0x1, RZ ;  /* 0x0000000113131810 */ /* 0x000fe40007ffe0ff */
[----:B------:R-:W-:Y:S02]  /*0520*/  ISETP.GE.U32.AND P1, PT, R25, UR4, PT ;  /* 0x0000000419007c0c */ /* 0x000fe4000bf26070 */
[----:B------:R-:W-:Y:S02]  /*0530*/  MOV R23, R19 ;  /* 0x0000001300177202 */ /* 0x000fe40000000f00 */
[----:B------:R-:W-:Y:S02]  /*0540*/  ISETP.GE.AND.EX P1, PT, R29, UR5, PT, P1 ;  /* 0x000000051d007c0c */ /* 0x000fe4000bf26310 */
[----:B------:R-:W-:Y:S02]  /*0550*/  @!P3 IADD3 R23, PT, PT, -R23, RZ, RZ ;  /* 0x000000ff1717b210 */ /* 0x000fe40007ffe1ff */
[----:B------:R-:W-:-:S02]  /*0560*/  @!P2 LOP3.LUT R23, RZ, R10, RZ, 0x33, !PT ;  /* 0x0000000aff17a212 */ /* 0x000fc400078e33ff */
[----:B------:R-:W-:Y:S02]  /*0570*/  ISETP.GE.U32.AND P3, PT, R27, UR4, PT ;  /* 0x000000041b007c0c */ /* 0x000fe4000bf66070 */
[----:B------:R-:W-:Y:S02]  /*0580*/  IADD3 R6, PT, PT, -R23, RZ, RZ ;  /* 0x000000ff17067210 */ /* 0x000fe40007ffe1ff */
[----:B------:R-:W-:-:S03]  /*0590*/  ISETP.GE.AND.EX P3, PT, R33, UR5, PT, P3 ;  /* 0x0000000521007c0c */ /* 0x000fc6000bf66330 */
[----:B------:R-:W0:Y:S01]  /*05a0*/  @!P1 LDC.64 R18, c[0x0][0x3e0] ;  /* 0x0000f800ff129b82 */ /* 0x000e220000000a00 */
[----:B------:R-:W-:Y:S01]  /*05b0*/  IMAD R67, R10, R6, R65 ;  /* 0x000000060a437224 */ /* 0x000fe200078e0241 */
[----:B------:R-:W-:-:S03]  /*05c0*/  SHF.R.S32.HI R6, RZ, 0x1f, R23 ;  /* 0x0000001fff067819 */ /* 0x000fc60000011417 */
[----:B------:R-:W-:Y:S02]  /*05d0*/  IMAD R67, R67, 0x50, RZ ;  /* 0x0000005043437824 */ /* 0x000fe400078e02ff */
[----:B-1----:R-:W-:Y:S01]  /*05e0*/  IMAD R6, R6, UR8, RZ ;  /* 0x0000000806067c24 */ /* 0x002fe2000f8e02ff */
[----:B------:R-:W1:Y:S02]  /*05f0*/  @!P1 LDC.64 R30, c[0x0][0x390] ;  /* 0x0000e400ff1e9b82 */ /* 0x000e640000000a00 */
[----:B------:R-:W-:Y:S01]  /*0600*/  IADD3 R70, P2, PT, R67, R70, RZ ;  /* 0x0000004643467210 */ /* 0x000fe20007f5e0ff */
[----:B------:R-:W-:-:S03]  /*0610*/  IMAD R73, R23, UR9, R6 ;  /* 0x0000000917497c24 */ /* 0x000fc6000f8e0206 */
[----:B------:R-:W-:Y:S02]  /*0620*/  LEA.HI.X.SX32 R71, R67, RZ, 0x1, P2 ;  /* 0x000000ff43477211 */ /* 0x000fe400010f0eff */
[----:B------:R-:W2:Y:S01]  /*0630*/  @!P3 LDC.64 R20, c[0x0][0x3e0] ;  /* 0x0000f800ff14bb82 */ /* 0x000ea20000000a00 */
[----:B------:R-:W-:Y:S01]  /*0640*/  ISETP.GE.U32.AND P2, PT, R39, UR4, PT ;  /* 0x0000000427007c0c */ /* 0x000fe2000bf46070 */
[----:B------:R-:W-:-:S03]  /*0650*/  IMAD.WIDE.U32 R70, R23, UR8, R70 ;  /* 0x0000000817467c25 */ /* 0x000fc6000f8e0046 */
[----:B------:R-:W-:Y:S02]  /*0660*/  ISETP.GE.AND.EX P2, PT, R41, UR5, PT, P2 ;  /* 0x0000000529007c0c */ /* 0x000fe4000bf46320 */
[----:B------:R-:W-:Y:S01]  /*0670*/  IADD3 R73, PT, PT, R71, R73, RZ ;  /* 0x0000004947497210 */ /* 0x000fe20007ffe0ff */
[----:B0-----:R-:W-:Y:S01]  /*0680*/  @!P1 IMAD R6, R29, R18, RZ ;  /* 0x000000121d069224 */ /* 0x001fe200078e02ff */
[-C--:B------:R-:W-:Y:S01]  /*0690*/  @!P1 MOV R72, R70.reuse ;  /* 0x0000004600489202 */ /* 0x080fe20000000f00 */
[----:B------:R-:W0:Y:S01]  /*06a0*/  @!P3 LDC.64 R28, c[0x0][0x390] ;  /* 0x0000e400ff1cbb82 */ /* 0x000e220000000a00 */
[----:B------:R-:W-:Y:S01]  /*06b0*/  @!P3 MOV R32, R70 ;  /* 0x000000460020b202 */ /* 0x000fe20000000f00 */
[C---:B------:R-:W-:Y:S02]  /*06c0*/  @!P1 IMAD R43, R25.reuse, R19, R6 ;  /* 0x00000013192b9224 */ /* 0x040fe400078e0206 */
[----:B------:R-:W-:-:S04]  /*06d0*/  @!P1 IMAD.WIDE.U32 R22, R25, R18, R72 ;  /* 0x0000001219169225 */ /* 0x000fc800078e0048 */
[----:B------:R-:W3:Y:S01]  /*06e0*/  @!P4 LDC.64 R18, c[0x0][0x3e0] ;  /* 0x0000f800ff12cb82 */ /* 0x000ee20000000a00 */
[----:B------:R-:W-:Y:S02]  /*06f0*/  @!P1 IADD3 R6, PT, PT, R23, R43, RZ ;  /* 0x0000002b17069210 */ /* 0x000fe40007ffe0ff */
[C---:B-1----:R-:W-:Y:S01]  /*0700*/  @!P1 LEA R30, P5, R22.reuse, R30, 0x1 ;  /* 0x0000001e161e9211 */ /* 0x042fe200078a08ff */
[-C--:B--2---:R-:W-:Y:S01]  /*0710*/  @!P3 IMAD R8, R33, R20.reuse, RZ ;  /* 0x000000142108b224 */ /* 0x084fe200078e02ff */
[----:B------:R-:W-:Y:S02]  /*0720*/  @!P3 MOV R33, R73 ;  /* 0x000000490021b202 */ /* 0x000fe40000000f00 */
[----:B------:R-:W-:Y:S01]  /*0730*/  @!P1 LEA.HI.X R31, R22, R31, R6, 0x1, P5 ;  /* 0x0000001f161f9211 */ /* 0x000fe200028f0c06 */
[C---:B------:R-:W-:Y:S01]  /*0740*/  @!P3 IMAD R21, R27.reuse, R21, R8 ;  /* 0x000000151b15b224 */ /* 0x040fe200078e0208 */
[----:B------:R-:W1:Y:S01]  /*0750*/  @!P2 LDC.64 R22, c[0x0][0x3e0] ;  /* 0x0000f800ff16ab82 */ /* 0x000e620000000a00 */
[----:B------:R-:W-:Y:S01]  /*0760*/  @!P3 IMAD.WIDE.U32 R32, R27, R20, R32 ;  /* 0x000000141b20b225 */ /* 0x000fe200078e0020 */
[----:B------:R-:W-:-:S02]  /*0770*/  MOV R8, RZ ;  /* 0x000000ff00087202 */ /* 0x000fc40000000f00 */
[----:B------:R-:W-:-:S04]  /*0780*/  IADD3 R6, PT, PT, R25, 0xa0, RZ ;  /* 0x000000a019067810 */ /* 0x000fc80007ffe0ff */
[----:B------:R-:W2:Y:S01]  /*0790*/  @!P4 LDC.64 R26, c[0x0][0x390] ;  /* 0x0000e400ff1acb82 */ /* 0x000ea20000000a00 */
[----:B------:R4:W5:Y:S01]  /*07a0*/  @!P1 LDG.E R8, desc[UR6][R30.64] ;  /* 0x000000061e089981 */ /* 0x000962000c1e1900 */
[----:B------:R-:W-:Y:S02]  /*07b0*/  @!P3 IADD3 R10, PT, PT, R33, R21, RZ ;  /* 0x00000015210ab210 */ /* 0x000fe40007ffe0ff */
[----:B------:R-:W-:Y:S02]  /*07c0*/  ISETP.GE.U32.AND P5, PT, R6, UR4, PT ;  /* 0x0000000406007c0c */ /* 0x000fe4000bfa6070 */
[----:B------:R-:W-:Y:S01]  /*07d0*/  SHF.R.S32.HI R49, RZ, 0x1f, R6 ;  /* 0x0000001fff317819 */ /* 0x000fe20000011406 */
[----:B---3--:R-:W-:Y:S01]  /*07e0*/  @!P4 IMAD R14, R35, R18, RZ ;  /* 0x00000012230ec224 */ /* 0x008fe200078e02ff */
[----:B------:R-:W-:Y:S01]  /*07f0*/  ISETP.GE.AND.EX P1, PT, R45, UR5, PT, P6 ;  /* 0x000000052d007c0c */ /* 0x000fe2000bf26360 */
[----:B------:R-:W3:Y:S01]  /*0800*/  @!P2 LDC.64 R20, c[0x0][0x390] ;  /* 0x0000e400ff14ab82 */ /* 0x000ee20000000a00 */
[----:B0-----:R-:W-:Y:S01]  /*0810*/  @!P3 LEA R34, P6, R32, R28, 0x1 ;  /* 0x0000001c2022b211 */ /* 0x001fe200078c08ff */
[----:B------:R-:W-:Y:S01]  /*0820*/  @!P4 IMAD R19, R37, R19, R14 ;  /* 0x000000132513c224 */ /* 0x000fe200078e020e */
[----:B------:R-:W-:-:S02]  /*0830*/  ISETP.GE.AND.EX P5, PT, R49, UR5, PT, P5 ;  /* 0x0000000531007c0c */ /* 0x000fc4000bfa6350 */
[----:B------:R-:W-:Y:S02]  /*0840*/  @!P3 LEA.HI.X R35, R32, R29, R10, 0x1, P6 ;  /* 0x0000001d2023b211 */ /* 0x000fe400030f0c0a */
[----:B------:R-:W-:Y:S01]  /*0850*/  @!P4 MOV R28, R70 ;  /* 0x00000046001cc202 */ /* 0x000fe20000000f00 */
[----:B-1----:R-:W-:Y:S01]  /*0860*/  @!P2 IMAD R10, R41, R22, RZ ;  /* 0x00000016290aa224 */ /* 0x002fe200078e02ff */
[-C--:B------:R-:W-:Y:S02]  /*0870*/  @!P4 MOV R29, R73.reuse ;  /* 0x00000049001dc202 */ /* 0x080fe40000000f00 */
[----:B------:R-:W-:Y:S01]  /*0880*/  MOV R16, RZ ;  /* 0x000000ff00107202 */ /* 0x000fe20000000f00 */
[----:B----4-:R-:W0:Y:S01]  /*0890*/  @!P1 LDC.64 R30, c[0x0][0x3e0] ;  /* 0x0000f800ff1e9b82 */ /* 0x010e220000000a00 */
[----:B------:R-:W-:Y:S01]  /*08a0*/  @!P4 IMAD.WIDE.U32 R28, R37, R18, R28 ;  /* 0x00000012251cc225 */ /* 0x000fe200078e001c */
[----:B------:R-:W-:Y:S02]  /*08b0*/  @!P2 MOV R32, R70 ;  /* 0x000000460020a202 */ /* 0x000fe40000000f00 */
[----:B------:R-:W-:Y:S01]  /*08c0*/  @!P2 MOV R33, R73 ;  /* 0x000000490021a202 */ /* 0x000fe20000000f00 */
[----:B------:R3:W4:Y:S01]  /*08d0*/  @!P3 LDG.E R16, desc[UR6][R34.64] ;  /* 0x000000062210b981 */ /* 0x000722000c1e1900 */
[----:B------:R-:W-:Y:S01]  /*08e0*/  @!P4 IADD3 R14, PT, PT, R29, R19, RZ ;  /* 0x000000131d0ec210 */ /* 0x000fe20007ffe0ff */
[C---:B------:R-:W-:Y:S01]  /*08f0*/  @!P2 IMAD R23, R39.reuse, R23, R10 ;  /* 0x000000172717a224 */ /* 0x040fe200078e020a */
[----:B------:R-:W1:Y:S01]  /*0900*/  @!P5 LDC.64 R18, c[0x0][0x3e0] ;  /* 0x0000f800ff12db82 */ /* 0x000e620000000a00 */
[----:B--2---:R-:W-:Y:S01]  /*0910*/  @!P4 LEA R26, P3, R28, R26, 0x1 ;  /* 0x0000001a1c1ac211 */ /* 0x004fe200078608ff */
[----:B------:R-:W-:Y:S01]  /*0920*/  @!P2 IMAD.WIDE.U32 R32, R39, R22, R32 ;  /* 0x000000162720a225 */ /* 0x000fe200078e0020 */
[----:B------:R-:W-:-:S02]  /*0930*/  IADD3 R10, PT, PT, R25, 0xd0, RZ ;  /* 0x000000d0190a7810 */ /* 0x000fc40007ffe0ff */
[----:B------:R-:W-:Y:S02]  /*0940*/  MOV R43, RZ ;  /* 0x000000ff002b7202 */ /* 0x000fe40000000f00 */
[----:B------:R-:W-:Y:S02]  /*0950*/  @!P4 LEA.HI.X R27, R28, R27, R14, 0x1, P3 ;  /* 0x0000001b1c1bc211 */ /* 0x000fe400018f0c0e */
[----:B------:R-:W-:Y:S01]  /*0960*/  ISETP.GE.U32.AND P3, PT, R10, UR4, PT ;  /* 0x000000040a007c0c */ /* 0x000fe2000bf66070 */
[----:B------:R-:W2:Y:S01]  /*0970*/  @!P5 LDC.64 R28, c[0x0][0x390] ;  /* 0x0000e400ff1cdb82 */ /* 0x000ea20000000a00 */
[----:B------:R-:W-:Y:S01]  /*0980*/  SHF.R.S32.HI R39, RZ, 0x1f, R10 ;  /* 0x0000001fff277819 */ /* 0x000fe2000001140a */
[----:B------:R1:W4:Y:S01]  /*0990*/  @!P4 LDG.E R43, desc[UR6][R26.64] ;  /* 0x000000061a2bc981 */ /* 0x000322000c1e1900 */
[----:B------:R-:W-:Y:S02]  /*09a0*/  @!P2 IADD3 R14, PT, PT, R33, R23, RZ ;  /* 0x00000017210ea210 */ /* 0x000fe40007ffe0ff */
[----:B---3--:R-:W-:-:S02]  /*09b0*/  @!P2 LEA R34, P6, R32, R20, 0x1 ;  /* 0x000000142022a211 */ /* 0x008fc400078c08ff */
[----:B------:R-:W-:Y:S01]  /*09c0*/  ISETP.GE.AND.EX P4, PT, R39, UR5, PT, P3 ;  /* 0x0000000527007c0c */ /* 0x000fe2000bf86330 */
[----:B------:R-:W3:Y:S01]  /*09d0*/  @!P1 LDC.64 R22, c[0x0][0x390] ;  /* 0x0000e400ff169b82 */ /* 0x000ee20000000a00 */
[----:B------:R-:W-:Y:S02]  /*09e0*/  @!P2 LEA.HI.X R35, R32, R21, R14, 0x1, P6 ;  /* 0x000000152023a211 */ /* 0x000fe400030f0c0e */
[----:B------:R-:W-:-:S04]  /*09f0*/  ISETP.GE.U32.AND P6, PT, R64, UR4, PT ;  /* 0x0000000440007c0c */ /* 0x000fc8000bfc6070 */
[----:B------:R-:W-:Y:S02]  /*0a00*/  ISETP.GE.AND.EX P3, PT, R7, UR5, PT, P6 ;  /* 0x0000000507007c0c */ /* 0x000fe4000bf66360 */
[----:B------:R-:W-:Y:S01]  /*0a10*/  MOV R47, RZ ;  /* 0x000000ff002f7202 */ /* 0x000fe20000000f00 */
[----:B0-----:R-:W-:Y:S01]  /*0a20*/  @!P1 IMAD R45, R45, R30, RZ ;  /* 0x0000001e2d2d9224 */ /* 0x001fe200078e02ff */
[----:B------:R-:W-:Y:S01]  /*0a30*/  @!P1 MOV R20, R70 ;  /* 0x0000004600149202 */ /* 0x000fe20000000f00 */
[----:B-1----:R-:W-:Y:S01]  /*0a40*/  @!P5 IMAD R49, R49, R18, RZ ;  /* 0x000000123131d224 */ /* 0x002fe200078e02ff */
[-C--:B------:R-:W-:Y:S01]  /*0a50*/  @!P1 MOV R21, R73.reuse ;  /* 0x0000004900159202 */ /* 0x080fe20000000f00 */
[----:B------:R-:W0:Y:S01]  /*0a60*/  @!P4 LDC.64 R26, c[0x0][0x3e0] ;  /* 0x0000f800ff1acb82 */ /* 0x000e220000000a00 */
[----:B------:R-:W-:Y:S01]  /*0a70*/  @!P5 MOV R32, R70 ;  /* 0x000000460020d202 */ /* 0x000fe20000000f00 */
[----:B------:R-:W4:Y:S01]  /*0a80*/  @!P2 LDG.E R47, desc[UR6][R34.64] ;  /* 0x00000006222fa981 */ /* 0x000f22000c1e1900 */
[----:B------:R-:W-:Y:S01]  /*0a90*/  @!P5 MOV R33, R73 ;  /* 0x000000490021d202 */ /* 0x000fe20000000f00 */
[----:B------:R-:W-:Y:S01]  /*0aa0*/  @!P1 IMAD R45, R12, R31, R45 ;  /* 0x0000001f0c2d9224 */ /* 0x000fe200078e022d */
[----:B------:R-:W-:Y:S01]  /*0ab0*/  ISETP.GE.U32.AND P2, PT, R62, UR4, PT ;  /* 0x000000043e007c0c */ /* 0x000fe2000bf46070 */
[----:B------:R-:W-:-:S02]  /*0ac0*/  @!P1 IMAD.WIDE.U32 R30, R12, R30, R20 ;  /* 0x0000001e0c1e9225 */ /* 0x000fc400078e0014 */
[----:B------:R-:W1:Y:S02]  /*0ad0*/  @!P3 LDC.64 R20, c[0x0][0x3e0] ;  /* 0x0000f800ff14bb82 */ /* 0x000e640000000a00 */
[C---:B------:R-:W-:Y:S02]  /*0ae0*/  @!P5 IMAD R19, R6.reuse, R19, R49 ;  /* 0x000000130613d224 */ /* 0x040fe400078e0231 */
[----:B------:R-:W-:Y:S01]  /*0af0*/  @!P5 IMAD.WIDE.U32 R32, R6, R18, R32 ;  /* 0x000000120620d225 */ /* 0x000fe200078e0020 */
[----:B------:R-:W-:Y:S02]  /*0b00*/  ISETP.GE.AND.EX P2, PT, R9, UR5, PT, P2 ;  /* 0x0000000509007c0c */ /* 0x000fe4000bf46320 */
[----:B------:R-:W-:Y:S02]  /*0b10*/  @!P1 IADD3 R12, PT, PT, R31, R45, RZ ;  /* 0x0000002d1f0c9210 */ /* 0x000fe40007ffe0ff */
[----:B------:R-:W-:Y:S02]  /*0b20*/  @!P5 IADD3 R6, PT, PT, R33, R19, RZ ;  /* 0x000000132106d210 */ /* 0x000fe40007ffe0ff */
[----:B---3--:R-:W-:Y:S01]  /*0b30*/  @!P1 LEA R22, P6, R30, R22, 0x1 ;  /* 0x000000161e169211 */ /* 0x008fe200078c08ff */
[----:B------:R-:W3:Y:S01]  /*0b40*/  @!P4 LDC.64 R18, c[0x0][0x390] ;  /* 0x0000e400ff12cb82 */ /* 0x000ee20000000a00 */
[----:B------:R-:W-:-:S02]  /*0b50*/  MOV R49, RZ ;  /* 0x000000ff00317202 */ /* 0x000fc40000000f00 */
[----:B------:R-:W-:Y:S02]  /*0b60*/  @!P1 LEA.HI.X R23, R30, R23, R12, 0x1, P6 ;  /* 0x000000171e179211 */ /* 0x000fe400030f0c0c */
[----:B--2---:R-:W-:-:S03]  /*0b70*/  @!P5 LEA R36, P6, R32, R28, 0x1 ;  /* 0x0000001c2024d211 */ /* 0x004fc600078c08ff */
[----:B------:R-:W2:Y:S01]  /*0b80*/  @!P3 LDC.64 R30, c[0x0][0x390] ;  /* 0x0000e400ff1ebb82 */ /* 0x000ea20000000a00 */
[----:B------:R-:W-:Y:S01]  /*0b90*/  @!P5 LEA.HI.X R37, R32, R29, R6, 0x1, P6 ;  /* 0x0000001d2025d211 */ /* 0x000fe200030f0c06 */
[----:B------:R0:W4:Y:S01]  /*0ba0*/  @!P1 LDG.E R49, desc[UR6][R22.64] ;  /* 0x0000000616319981 */ /* 0x000122000c1e1900 */
[----:B------:R-:W-:Y:S01]  /*0bb0*/  ISETP.GE.U32.AND P1, PT, R66, UR4, PT ;  /* 0x0000000442007c0c */ /* 0x000fe2000bf26070 */
[----:B0-----:R-:W-:-:S04]  /*0bc0*/  @!P4 IMAD R39, R39, R26, RZ ;  /* 0x0000001a2727c224 */ /* 0x001fc800078e02ff */
[----:B------:R-:W0:Y:S01]  /*0bd0*/  @!P2 LDC.64 R28, c[0x0][0x3e0] ;  /* 0x0000f800ff1cab82 */ /* 0x000e220000000a00 */
[----:B------:R-:W-:Y:S02]  /*0be0*/  MOV R51, RZ ;  /* 0x000000ff00337202 */ /* 0x000fe40000000f00 */
[----:B------:R-:W-:Y:S02]  /*0bf0*/  @!P4 MOV R22, R70 ;  /* 0x000000460016c202 */ /* 0x000fe40000000f00 */
[----:B------:R-:W-:Y:S01]  /*0c00*/  @!P4 MOV R23, R73 ;  /* 0x000000490017c202 */ /* 0x000fe20000000f00 */
[C---:B------:R-:W-:Y:S01]  /*0c10*/  @!P4 IMAD R39, R10.reuse, R27, R39 ;  /* 0x0000001b0a27c224 */ /* 0x040fe200078e0227 */
[----:B------:R-:W-:Y:S01]  /*0c20*/  ISETP.GE.AND.EX P1, PT, R5, UR5, PT, P1 ;  /* 0x0000000505007c0c */ /* 0x000fe2000bf26310 */
[----:B-1----:R-:W-:Y:S01]  /*0c30*/  @!P3 IMAD R6, R7, R20, RZ ;  /* 0x000000140706b224 */ /* 0x002fe200078e02ff */
[----:B------:R-:W-:Y:S01]  /*0c40*/  @!P3 MOV R34, R70 ;  /* 0x000000460022b202 */ /* 0x000fe20000000f00 */
[----:B------:R-:W-:Y:S01]  /*0c50*/  @!P4 IMAD.WIDE.U32 R26, R10, R26, R22 ;  /* 0x0000001a0a1ac225 */ /* 0x000fe200078e0016 */
[----:B------:R-:W-:Y:S01]  /*0c60*/  @!P3 MOV R35, R73 ;  /* 0x000000490023b202 */ /* 0x000fe20000000f00 */
[----:B------:R-:W4:Y:S02]  /*0c70*/  @!P5 LDG.E R51, desc[UR6][R36.64] ;  /* 0x000000062433d981 */ /* 0x000f24000c1e1900 */
[C---:B------:R-:W-:Y:S01]  /*0c80*/  @!P3 IMAD R33, R64.reuse, R21, R6 ;  /* 0x000000154021b224 */ /* 0x040fe200078e0206 */
[----:B------:R-:W-:Y:S01]  /*0c90*/  @!P4 IADD3 R6, PT, PT, R27, R39, RZ ;  /* 0x000000271b06c210 */ /* 0x000fe20007ffe0ff */
[----:B------:R-:W-:Y:S01]  /*0ca0*/  @!P3 IMAD.WIDE.U32 R34, R64, R20, R34 ;  /* 0x000000144022b225 */ /* 0x000fe200078e0022 */
[----:B---3--:R-:W-:Y:S01]  /*0cb0*/  @!P4 LEA R18, P5, R26, R18, 0x1 ;  /* 0x000000121a12c211 */ /* 0x008fe200078a08ff */
[----:B------:R-:W1:Y:S01]  /*0cc0*/  @!P2 LDC.64 R20, c[0x0][0x390] ;  /* 0x0000e400ff14ab82 */ /* 0x000e620000000a00 */
[----:B------:R-:W-:-:S02]  /*0cd0*/  ISETP.GE.U32.AND P6, PT, R60, UR4, PT ;  /* 0x000000043c007c0c */ /* 0x000fc4000bfc6070 */
[----:B------:R-:W-:Y:S02]  /*0ce0*/  @!P4 LEA.HI.X R19, R26, R19, R6, 0x1, P5 ;  /* 0x000000131a13c211 */ /* 0x000fe400028f0c06 */
[----:B------:R-:W-:Y:S02]  /*0cf0*/  @!P3 IADD3 R6, PT, PT, R35, R33, RZ ;  /* 0x000000212306b210 */ /* 0x000fe40007ffe0ff */
[C---:B--2---:R-:W-:Y:S01]  /*0d00*/  @!P3 LEA R32, P5, R34.reuse, R30, 0x1 ;  /* 0x0000001e2220b211 */ /* 0x044fe200078a08ff */
[----:B------:R-:W2:Y:S01]  /*0d10*/  @!P1 LDC.64 R22, c[0x0][0x3e0] ;  /* 0x0000f800ff169b82 */ /* 0x000ea20000000a00 */
[----:B------:R-:W-:Y:S02]  /*0d20*/  ISETP.GE.AND.EX P6, PT, R11, UR5, PT, P6 ;  /* 0x000000050b007c0c */ /* 0x000fe4000bfc6360 */
[----:B------:R-:W-:Y:S01]  /*0d30*/  @!P3 LEA.HI.X R33, R34, R31, R6, 0x1, P5 ;  /* 0x0000001f2221b211 */ /* 0x000fe200028f0c06 */
[----:B0-----:R-:W-:Y:S01]  /*0d40*/  @!P2 IMAD R10, R9, R28, RZ ;  /* 0x0000001c090aa224 */ /* 0x001fe200078e02ff */
[----:B------:R-:W-:-:S02]  /*0d50*/  @!P2 MOV R30, R70 ;  /* 0x00000046001ea202 */ /* 0x000fc40000000f00 */
[----:B------:R-:W-:Y:S01]  /*0d60*/  @!P2 MOV R31, R73 ;  /* 0x00000049001fa202 */ /* 0x000fe20000000f00 */
[C---:B------:R-:W-:Y:S02]  /*0d70*/  @!P2 IMAD R35, R62.reuse, R29, R10 ;  /* 0x0000001d3e23a224 */ /* 0x040fe400078e020a */
[----:B------:R-:W-:Y:S02]  /*0d80*/  @!P2 IMAD.WIDE.U32 R30, R62, R28, R30 ;  /* 0x0000001c3e1ea225 */ /* 0x000fe400078e001e */
[----:B------:R-:W0:Y:S01]  /*0d90*/  @!P1 LDC.64 R28, c[0x0][0x390] ;  /* 0x0000e400ff1c9b82 */ /* 0x000e220000000a00 */
[----:B------:R-:W-:Y:S02]  /*0da0*/  ISETP.GE.U32.AND P5, PT, R58, UR4, PT ;  /* 0x000000043a007c0c */ /* 0x000fe4000bfa6070 */
[----:B------:R-:W-:Y:S02]  /*0db0*/  MOV R12, RZ ;  /* 0x000000ff000c7202 */ /* 0x000fe40000000f00 */
[----:B------:R-:W-:-:S03]  /*0dc0*/  ISETP.GE.AND.EX P5, PT, R13, UR5, PT, P5 ;  /* 0x000000050d007c0c */ /* 0x000fc6000bfa6350 */
[----:B------:R-:W3:Y:S01]  /*0dd0*/  @!P6 LDC.64 R26, c[0x0][0x3e0] ;  /* 0x0000f800ff1aeb82 */ /* 0x000ee20000000a00 */
[----:B------:R2:W4:Y:S01]  /*0de0*/  @!P3 LDG.E R12, desc[UR6][R32.64] ;  /* 0x00000006200cb981 */ /* 0x000522000c1e1900 */
[----:B------:R-:W-:Y:S02]  /*0df0*/  @!P2 IADD3 R6, PT, PT, R31, R35, RZ ;  /* 0x000000231f06a210 */ /* 0x000fe40007ffe0ff */
[----:B-1----:R-:W-:Y:S01]  /*0e00*/  @!P2 LEA R34, P3, R30, R20, 0x1 ;  /* 0x000000141e22a211 */ /* 0x002fe200078608ff */
[----:B--2---:R-:W-:-:S03]  /*0e10*/  @!P1 IMAD R10, R5, R22, RZ ;  /* 0x00000016050a9224 */ /* 0x004fc600078e02ff */
[----:B------:R-:W-:Y:S02]  /*0e20*/  @!P2 LEA.HI.X R35, R30, R21, R6, 0x1, P3 ;  /* 0x000000151e23a211 */ /* 0x000fe400018f0c06 */
[----:B------:R-:W1:Y:S01]  /*0e30*/  @!P6 LDC.64 R30, c[0x0][0x390] ;  /* 0x0000e400ff1eeb82 */ /* 0x000e620000000a00 */
[----:B------:R-:W-:Y:S02]  /*0e40*/  @!P1 MOV R32, R70 ;  /* 0x0000004600209202 */ /* 0x000fe40000000f00 */
[----:B------:R-:W-:Y:S01]  /*0e50*/  @!P1 MOV R33, R73 ;  /* 0x0000004900219202 */ /* 0x000fe20000000f00 */
[----:B------:R-:W-:Y:S01]  /*0e60*/  @!P1 IMAD R37, R66, R23, R10 ;  /* 0x0000001742259224 */ /* 0x000fe200078e020a */
[----:B------:R-:W-:Y:S02]  /*0e70*/  MOV R14, RZ ;  /* 0x000000ff000e7202 */ /* 0x000fe40000000f00 */
[----:B------:R-:W-:Y:S01]  /*0e80*/  ISETP.GE.U32.AND P3, PT, R56, UR4, PT ;  /* 0x0000000438007c0c */ /* 0x000fe2000bf66070 */
[----:B------:R-:W-:Y:S01]  /*0e90*/  @!P1 IMAD.WIDE.U32 R22, R66, R22, R32 ;  /* 0x0000001642169225 */ /* 0x000fe200078e0020 */
[----:B------:R-:W2:Y:S02]  /*0ea0*/  @!P5 LDC.64 R20, c[0x0][0x3e0] ;  /* 0x0000f800ff14db82 */ /* 0x000ea40000000a00 */
[----:B------:R-:W-:Y:S01]  /*0eb0*/  ISETP.GE.AND.EX P3, PT, R15, UR5, PT, P3 ;  /* 0x000000050f007c0c */ /* 0x000fe2000bf66330 */
[----:B------:R3:W4:Y:S01]  /*0ec0*/  @!P2 LDG.E R14, desc[UR6][R34.64] ;  /* 0x00000006220ea981 */ /* 0x000722000c1e1900 */
[----:B------:R-:W-:-:S02]  /*0ed0*/  @!P1 IADD3 R6, PT, PT, R23, R37, RZ ;  /* 0x0000002517069210 */ /* 0x000fc40007ffe0ff */
[----:B0-----:R-:W-:Y:S01]  /*0ee0*/  @!P1 LEA R32, P2, R22, R28, 0x1 ;  /* 0x0000001c16209211 */ /* 0x001fe200078408ff */
[----:B---3--:R-:W-:-:S03]  /*0ef0*/  @!P6 IMAD R10, R11, R26, RZ ;  /* 0x0000001a0b0ae224 */ /* 0x008fc600078e02ff */
[----:B------:R-:W-:Y:S02]  /*0f00*/  @!P1 LEA.HI.X R33, R22, R29, R6, 0x1, P2 ;  /* 0x0000001d16219211 */ /* 0x000fe400010f0c06 */
[----:B------:R-:W0:Y:S01]  /*0f10*/  @!P5 LDC.64 R28, c[0x0][0x390] ;  /* 0x0000e400ff1cdb82 */ /* 0x000e220000000a00 */
[----:B------:R-:W-:Y:S02]  /*0f20*/  @!P6 MOV R34, R70 ;  /* 0x000000460022e202 */ /* 0x000fe40000000f00 */
[----:B------:R-:W-:Y:S01]  /*0f30*/  @!P6 MOV R35, R73 ;  /* 0x000000490023e202 */ /* 0x000fe20000000f00 */
[----:B------:R-:W-:-:S04]  /*0f40*/  @!P6 IMAD R37, R60, R27, R10 ;  /* 0x0000001b3c25e224 */ /* 0x000fc800078e020a */
[----:B------:R-:W3:Y:S01]  /*0f50*/  @!P3 LDC.64 R22, c[0x0][0x3e0] ;  /* 0x0000f800ff16bb82 */ /* 0x000ee20000000a00 */
[----:B------:R-:W-:Y:S01]  /*0f60*/  @!P6 IMAD.WIDE.U32 R26, R60, R26, R34 ;  /* 0x0000001a3c1ae225 */ /* 0x000fe200078e0022 */
[----:B------:R-:W-:-:S04]  /*0f70*/  @!P5 MOV R34, R70 ;  /* 0x000000460022d202 */ /* 0x000fc80000000f00 */
[----:B------:R-:W-:Y:S02]  /*0f80*/  @!P6 IADD3 R6, PT, PT, R27, R37, RZ ;  /* 0x000000251b06e210 */ /* 0x000fe40007ffe0ff */
[C---:B-1----:R-:W-:Y:S01]  /*0f90*/  @!P6 LEA R30, P2, R26.reuse, R30, 0x1 ;  /* 0x0000001e1a1ee211 */ /* 0x042fe200078408ff */
[-C--:B--2---:R-:W-:Y:S01]  /*0fa0*/  @!P5 IMAD R24, R13, R20.reuse, RZ ;  /* 0x000000140d18d224 */ /* 0x084fe200078e02ff */
[----:B------:R-:W-:Y:S02]  /*0fb0*/  @!P5 MOV R35, R73 ;  /* 0x000000490023d202 */ /* 0x000fe40000000f00 */
[----:B------:R-:W-:Y:S02]  /*0fc0*/  @!P6 LEA.HI.X R31, R26, R31, R6, 0x1, P2 ;  /* 0x0000001f1a1fe211 */ /* 0x000fe400010f0c06 */
[----:B------:R-:W1:Y:S01]  /*0fd0*/  @!P3 LDC.64 R26, c[0x0][0x390] ;  /* 0x0000e400ff1abb82 */ /* 0x000e620000000a00 */
[----:B------:R-:W-:Y:S01]  /*0fe0*/  MOV R41, RZ ;  /* 0x000000ff00297202 */ /* 0x000fe20000000f00 */
[----:B------:R-:W-:Y:S01]  /*0ff0*/  @!P5 IMAD R21, R58, R21, R24 ;  /* 0x000000153a15d224 */ /* 0x000fe200078e0218 */
[----:B------:R-:W-:Y:S01]  /*1000*/  ISETP.GE.U32.AND P2, PT, R54, UR4, PT ;  /* 0x0000000436007c0c */ /* 0x000fe2000bf46070 */
[----:B------:R-:W-:-:S03]  /*1010*/  @!P5 IMAD.WIDE.U32 R34, R58, R20, R34 ;  /* 0x000000143a22d225 */ /* 0x000fc600078e0022 */
[----:B------:R-:W-:Y:S01]  /*1020*/  ISETP.GE.AND.EX P2, PT, R17, UR5, PT, P2 ;  /* 0x0000000511007c0c */ /* 0x000fe2000bf46320 */
[----:B------:R2:W4:Y:S01]  /*1030*/  @!P6 LDG.E R41, desc[UR6][R30.64] ;  /* 0x000000061e29e981 */ /* 0x000522000c1e1900 */
[----:B------:R-:W-:Y:S02]  /*1040*/  @!P5 IADD3 R6, PT, PT, R35, R21, RZ ;  /* 0x000000152306d210 */ /* 0x000fe40007ffe0ff */
[C---:B0-----:R-:W-:Y:S02]  /*1050*/  @!P5 LEA R20, P6, R34.reuse, R28, 0x1 ;  /* 0x0000001c2214d211 */ /* 0x041fe400078c08ff */
[----:B------:R-:W-:Y:S01]  /*1060*/  MOV R10, RZ ;  /* 0x000000ff000a7202 */ /* 0x000fe20000000f00 */
[----:B---3--:R-:W-:Y:S01]  /*1070*/  @!P3 IMAD R24, R15, R22, RZ ;  /* 0x000000160f18b224 */ /* 0x008fe200078e02ff */
[----:B------:R-:W-:Y:S02]  /*1080*/  @!P5 LEA.HI.X R21, R34, R29, R6, 0x1, P6 ;  /* 0x0000001d2215d211 */ /* 0x000fe400030f0c06 */
[----:B------:R-:W-:-:S02]  /*1090*/  @!P3 MOV R28, R70 ;  /* 0x00000046001cb202 */ /* 0x000fc40000000f00 */
[----:B------:R-:W-:Y:S01]  /*10a0*/  @!P3 MOV R29, R73 ;  /* 0x00000049001db202 */ /* 0x000fe20000000f00 */
[----:B------:R0:W3:Y:S01]  /*10b0*/  @!P1 LDG.E R10, desc[UR6][R32.64] ;  /* 0x00000006200a9981 */ /* 0x0000e2000c1e1900 */
[----:B------:R-:W-:Y:S01]  /*10c0*/  MOV R45, RZ ;  /* 0x000000ff002d7202 */ /* 0x000fe20000000f00 */
[----:B--2---:R-:W2:Y:S01]  /*10d0*/  @!P2 LDC.64 R30, c[0x0][0x3e0] ;  /* 0x0000f800ff1eab82 */ /* 0x004ea20000000a00 */
[C---:B------:R-:W-:Y:S02]  /*10e0*/  IADD3 R35, PT, PT, R25.reuse, 0xe0, RZ ;  /* 0x000000e019237810 */ /* 0x040fe40007ffe0ff */
[----:B------:R-:W-:Y:S02]  /*10f0*/  IADD3 R37, PT, PT, R25, 0xf0, RZ ;  /* 0x000000f019257810 */ /* 0x000fe40007ffe0ff */
[----:B------:R5:W3:Y:S01]  /*1100*/  @!P5 LDG.E R45, desc[UR6][R20.64] ;  /* 0x00000006142dd981 */ /* 0x000ae2000c1e1900 */
[C---:B0-----:R-:W-:Y:S02]  /*1110*/  @!P3 IMAD R33, R56.reuse, R23, R24 ;  /* 0x000000173821b224 */ /* 0x041fe400078e0218 */
[----:B------:R-:W-:Y:S01]  /*1120*/  @!P3 IMAD.WIDE.U32 R22, R56, R22, R28 ;  /* 0x000000163816b225 */ /* 0x000fe200078e001c */
[----:B------:R-:W-:-:S02]  /*1130*/  ISETP.GE.U32.AND P5, PT, R35, UR4, PT ;  /* 0x0000000423007c0c */ /* 0x000fc4000bfa6070 */
[----:B------:R-:W-:Y:S02]  /*1140*/  SHF.R.S32.HI R39, RZ, 0x1f, R35 ;  /* 0x0000001fff277819 */ /* 0x000fe40000011423 */
[----:B------:R-:W-:Y:S02]  /*1150*/  @!P3 IADD3 R6, PT, PT, R23, R33, RZ ;  /* 0x000000211706b210 */ /* 0x000fe40007ffe0ff */
[C---:B-1----:R-:W-:Y:S02]  /*1160*/  @!P3 LEA R28, P6, R22.reuse, R26, 0x1 ;  /* 0x0000001a161cb211 */ /* 0x042fe400078c08ff */
[----:B------:R-:W-:Y:S02]  /*1170*/  ISETP.GE.AND.EX P5, PT, R39, UR5, PT, P5 ;  /* 0x0000000527007c0c */ /* 0x000fe4000bfa6350 */
[----:B------:R-:W-:Y:S02]  /*1180*/  @!P3 LEA.HI.X R29, R22, R27, R6, 0x1, P6 ;  /* 0x0000001b161db211 */ /* 0x000fe400030f0c06 */
[----:B------:R-:W0:Y:S01]  /*1190*/  @!P2 LDC.64 R26, c[0x0][0x390] ;  /* 0x0000e400ff1aab82 */ /* 0x000e220000000a00 */
[----:B------:R-:W-:-:S02]  /*11a0*/  ISETP.GE.U32.AND P6, PT, R37, UR4, PT ;  /* 0x0000000425007c0c */ /* 0x000fc4000bfc6070 */
[----:B------:R-:W-:-:S04]  /*11b0*/  SHF.R.S32.HI R59, RZ, 0x1f, R37 ;  /* 0x0000001fff3b7819 */ /* 0x000fc80000011425 */
[----:B------:R-:W-:Y:S01]  /*11c0*/  ISETP.GE.AND.EX P6, PT, R59, UR5, PT, P6 ;  /* 0x000000053b007c0c */ /* 0x000fe2000bfc6360 */
[----:B--2---:R-:W-:Y:S01]  /*11d0*/  @!P2 IMAD R6, R17, R30, RZ ;  /* 0x0000001e1106a224 */ /* 0x004fe200078e02ff */
[----:B------:R-:W1:Y:S01]  /*11e0*/  @!P5 LDC.64 R22, c[0x0][0x3e0] ;  /* 0x0000f800ff16db82 */ /* 0x000e620000000a00 */
[----:B------:R-:W-:Y:S02]  /*11f0*/  @!P2 MOV R32, R70 ;  /* 0x000000460020a202 */ /* 0x000fe40000000f00 */
[----:B------:R-:W-:Y:S02]  /*1200*/  @!P2 MOV R33, R73 ;  /* 0x000000490021a202 */ /* 0x000fe40000000f00 */
[----:B------:R-:W-:Y:S01]  /*1210*/  MOV R53, RZ ;  /* 0x000000ff00357202 */ /* 0x000fe20000000f00 */
[C---:B------:R-:W-:Y:S02]  /*1220*/  @!P2 IMAD R31, R54.reuse, R31, R6 ;  /* 0x0000001f361fa224 */ /* 0x040fe400078e0206 */
[----:B------:R-:W-:Y:S01]  /*1230*/  @!P2 IMAD.WIDE.U32 R32, R54, R30, R32 ;  /* 0x0000001e3620a225 */ /* 0x000fe200078e0020 */
[----:B------:R-:W2:Y:S02]  /*1240*/  @!P5 LDC.64 R24, c[0x0][0x390] ;  /* 0x0000e400ff18db82 */ /* 0x000ea40000000a00 */
[----:B------:R1:W3:Y:S06]  /*1250*/  @!P3 LDG.E R53, desc[UR6][R28.64] ;  /* 0x000000061c35b981 */ /* 0x0002ec000c1e1900 */
[----:B-----5:R-:W5:Y:S01]  /*1260*/  @!P6 LDC.64 R20, c[0x0][0x3e0] ;  /* 0x0000f800ff14eb82 */ /* 0x020f620000000a00 */
[----:B------:R-:W-:-:S02]  /*1270*/  @!P2 IADD3 R6, PT, PT, R33, R31, RZ ;  /* 0x0000001f2106a210 */ /* 0x000fc40007ffe0ff */
[----:B0-----:R-:W-:-:S04]  /*1280*/  @!P2 LEA R30, P3, R32, R26, 0x1 ;  /* 0x0000001a201ea211 */ /* 0x001fc800078608ff */
[----:B------:R-:W-:Y:S02]  /*1290*/  @!P2 LEA.HI.X R31, R32, R27, R6, 0x1, P3 ;  /* 0x0000001b201fa211 */ /* 0x000fe400018f0c06 */
[----:B------:R-:W0:Y:S01]  /*12a0*/  @!P6 LDC.64 R26, c[0x0][0x390] ;  /* 0x0000e400ff1aeb82 */ /* 0x000e220000000a00 */
[----:B------:R-:W-:Y:S01]  /*12b0*/  MOV R57, RZ ;  /* 0x000000ff00397202 */ /* 0x000fe20000000f00 */
[----:B-1----:R-:W-:Y:S01]  /*12c0*/  @!P5 IMAD R6, R39, R22, RZ ;  /* 0x000000162706d224 */ /* 0x002fe200078e02ff */
[----:B------:R-:W-:Y:S02]  /*12d0*/  @!P5 MOV R28, R70 ;  /* 0x00000046001cd202 */ /* 0x000fe40000000f00 */
[----:B------:R-:W-:Y:S01]  /*12e0*/  @!P5 MOV R29, R73 ;  /* 0x00000049001dd202 */ /* 0x000fe20000000f00 */
[C---:B------:R-:W-:Y:S01]  /*12f0*/  @!P5 IMAD R33, R35.reuse, R23, R6 ;  /* 0x000000172321d224 */ /* 0x040fe200078e0206 */
[----:B------:R-:W-:Y:S01]  /*1300*/  MOV R55, RZ ;  /* 0x000000ff00377202 */ /* 0x000fe20000000f00 */
[----:B------:R1:W3:Y:S01]  /*1310*/  @!P4 LDG.E R57, desc[UR6][R18.64] ;  /* 0x000000061239c981 */ /* 0x0002e2000c1e1900 */
[----:B------:R-:W-:-:S04]  /*1320*/  @!P5 IMAD.WIDE.U32 R22, R35, R22, R28 ;  /* 0x000000162316d225 */ /* 0x000fc800078e001c */
[----:B------:R4:W3:Y:S01]  /*1330*/  @!P2 LDG.E R55, desc[UR6][R30.64] ;  /* 0x000000061e37a981 */ /* 0x0008e2000c1e1900 */
[----:B-----5:R-:W-:Y:S01]  /*1340*/  @!P6 IMAD R6, R59, R20, RZ ;  /* 0x000000143b06e224 */ /* 0x020fe200078e02ff */
[----:B-1----:R-:W-:Y:S02]  /*1350*/  @!P6 MOV R18, R70 ;  /* 0x000000460012e202 */ /* 0x002fe40000000f00 */
[----:B------:R-:W-:Y:S01]  /*1360*/  @!P6 MOV R19, R73 ;  /* 0x000000490013e202 */ /* 0x000fe20000000f00 */
[----:B------:R-:W-:Y:S01]  /*1370*/  @!P6 IMAD R29, R37, R21, R6 ;  /* 0x00000015251de224 */ /* 0x000fe200078e0206 */
[----:B------:R-:W-:Y:S02]  /*1380*/  @!P5 IADD3 R6, PT, PT, R23, R33, RZ ;  /* 0x000000211706d210 */ /* 0x000fe40007ffe0ff */
[----:B--2---:R-:W-:Y:S01]  /*1390*/  @!P5 LEA R24, P2, R22, R24, 0x1 ;  /* 0x000000181618d211 */ /* 0x004fe200078408ff */
[----:B------:R-:W-:Y:S01]  /*13a0*/  @!P6 IMAD.WIDE.U32 R20, R37, R20, R18 ;  /* 0x000000142514e225 */ /* 0x000fe200078e0012 */
[----:B------:R-:W-:-:S02]  /*13b0*/  MOV R59, RZ ;  /* 0x000000ff003b7202 */ /* 0x000fc40000000f00 */
[----:B------:R-:W-:Y:S02]  /*13c0*/  @!P5 LEA.HI.X R25, R22, R25, R6, 0x1, P2 ;  /* 0x000000191619d211 */ /* 0x000fe400010f0c06 */
[----:B------:R-:W-:Y:S02]  /*13d0*/  @!P6 IADD3 R6, PT, PT, R21, R29, RZ ;  /* 0x0000001d1506e210 */ /* 0x000fe40007ffe0ff */
[C---:B0-----:R-:W-:Y:S01]  /*13e0*/  @!P6 LEA R26, P2, R20.reuse, R26, 0x1 ;  /* 0x0000001a141ae211 */ /* 0x041fe200078408ff */
[----:B------:R0:W2:Y:S01]  /*13f0*/  @!P5 LDG.E R59, desc[UR6][R24.64] ;  /* 0x00000006183bd981 */ /* 0x0000a2000c1e1900 */
[----:B------:R-:W-:Y:S02]  /*1400*/  MOV R61, RZ ;  /* 0x000000ff003d7202 */ /* 0x000fe40000000f00 */
[----:B------:R-:W-:-:S05]  /*1410*/  @!P6 LEA.HI.X R27, R20, R27, R6, 0x1, P2 ;  /* 0x0000001b141be211 */ /* 0x000fca00010f0c06 */
[----:B------:R1:W5:Y:S01]  /*1420*/  @!P6 LDG.E R61, desc[UR6][R26.64] ;  /* 0x000000061a3de981 */ /* 0x000362000c1e1900 */
[--C-:B------:R-:W-:Y:S02]  /*1430*/  HADD2.F32 R6, -RZ, R8.reuse.H0_H0 ;  /* 0x20000008ff067230 */ /* 0x100fe40000004100 */
[----:B------:R-:W-:-:S05]  /*1440*/  HADD2.F32 R19, -RZ, R8.H1_H1 ;  /* 0x30000008ff137230 */ /* 0x000fca0000004100 */
[----:B------:R-:W-:Y:S01]  /*1450*/  FADD.FTZ R18, R6, R19 ;  /* 0x0000001306127221 */ /* 0x000fe20000010000 */
[----:B------:R-:W-:-:S03]  /*1460*/  FMUL.FTZ R29, R19, R19 ;  /* 0x00000013131d7220 */ /* 0x000fc60000410000 */
[----:B------:R-:W-:Y:S01]  /*1470*/  FADD.FTZ R18, RZ, R18 ;  /* 0x00000012ff127221 */ /* 0x000fe20000010000 */
[----:B------:R-:W-:-:S04]  /*1480*/  FFMA.FTZ R29, R6, R6, R29 ;  /* 0x00000006061d7223 */ /* 0x000fc8000001001d */
[----:B------:R-:W-:Y:S01]  /*1490*/  FADD.FTZ R29, RZ, R29 ;  /* 0x0000001dff1d7221 */ /* 0x000fe20000010000 */
[----:B------:R-:W-:Y:S01]  /*14a0*/  ISETP.GT.AND P2, PT, R2, 0x1e, PT ;  /* 0x0000001e0200780c */ /* 0x000fe20003f44270 */
[----:B----4-:R-:W-:-:S05]  /*14b0*/  HADD2.F32 R23, -RZ, R12.H1_H1 ;  /* 0x3000000cff177230 */ /* 0x010fca0000004100 */
[----:B------:R-:W-:Y:S01]  /*14c0*/  FMUL.FTZ R31, R23, R23 ;  /* 0x00000017171f7220 */ /* 0x000fe20000410000 */
[--C-:B---3--:R-:W-:Y:S02]  /*14d0*/  HADD2.F32 R8, -RZ, R10.reuse.H0_H0 ;  /* 0x2000000aff087230 */ /* 0x108fe40000004100 */
[----:B------:R-:W-:Y:S02]  /*14e0*/  HADD2.F32 R21, -RZ, R10.H1_H1 ;  /* 0x3000000aff157230 */ /* 0x000fe40000004100 */
[----:B------:R-:W-:-:S03]  /*14f0*/  HADD2.F32 R10, -RZ, R12.H0_H0 ;  /* 0x2000000cff0a7230 */ /* 0x000fc60000004100 */
[----:B0-----:R-:W-:Y:S01]  /*1500*/  FADD.FTZ R25, R8, R21 ;  /* 0x0000001508197221 */ /* 0x001fe20000010000 */
[----:B-1----:R-:W-:Y:S01]  /*1510*/  FMUL.FTZ R27, R21, R21 ;  /* 0x00000015151b7220 */ /* 0x002fe20000410000 */
[--C-:B------:R-:W-:Y:S02]  /*1520*/  HADD2.F32 R12, -RZ, R14.reuse.H0_H0 ;  /* 0x2000000eff0c7230 */ /* 0x100fe40000004100 */
[----:B------:R-:W-:Y:S01]  /*1530*/  FADD.FTZ R18, R18, R25 ;  /* 0x0000001912127221 */ /* 0x000fe20000010000 */
[----:B------:R-:W-:Y:S01]  /*1540*/  FFMA.FTZ R20, R8, R8, R27 ;  /* 0x0000000808147223 */ /* 0x000fe2000001001b */
[----:B------:R-:W-:Y:S01]  /*1550*/  FADD.FTZ R27, R10, R23 ;  /* 0x000000170a1b7221 */ /* 0x000fe20000010000 */
[----:B------:R-:W-:Y:S02]  /*1560*/  HADD2.F32 R25, -RZ, R14.H1_H1 ;  /* 0x3000000eff197230 */ /* 0x000fe40000004100 */
        /* <DEDUP_REMOVED lines=44> */
[----:B------:R-:W-:-:S02]  /*1830*/  HADD2.F32 R26, -RZ, R51.H1_H1 ;  /* 0x30000033ff1a7230 */ /* 0x000fc40000004100 */
[----:B------:R-:W-:Y:S01]  /*1840*/  FFMA.FTZ R31, R22, R22, R31 ;  /* 0x00000016161f7223 */ /* 0x000fe2000001001f */
[----:B------:R-:W-:Y:S01]  /*1850*/  FMUL.FTZ R33, R49, R49 ;  /* 0x0000003131217220 */ /* 0x000fe20000410000 */
[----:B------:R-:W-:Y:S01]  /*1860*/  FADD.FTZ R30, R24, R49 ;  /* 0x00000031181e7221 */ /* 0x000fe20000010000 */
[----:B------:R-:W-:Y:S02]  /*1870*/  HADD2.F32 R51, -RZ, R51.H0_H0 ;  /* 0x20000033ff337230 */ /* 0x000fe40000004100 */
        /* <DEDUP_REMOVED lines=8> */
[----:B------:R-:W-:-:S02]  /*1900*/  HADD2.F32 R53, -RZ, R53.H0_H0 ;  /* 0x20000035ff357230 */ /* 0x000fc40000004100 */
[----:B------:R-:W-:Y:S01]  /*1910*/  FMUL.FTZ R32, R40, R40 ;  /* 0x0000002828207220 */ /* 0x000fe20000410000 */
[--C-:B------:R-:W-:Y:S02]  /*1920*/  HADD2.F32 R42, -RZ, R55.reuse.H1_H1 ;  /* 0x30000037ff2a7230 */ /* 0x100fe40000004100 */
        /* <DEDUP_REMOVED lines=9> */
[C---:B------:R-:W-:Y:S01]  /*19c0*/  FADD.FTZ R30, R55.reuse, R42 ;  /* 0x0000002a371e7221 */ /* 0x040fe20000010000 */
[----:B------:R-:W-:Y:S02]  /*19d0*/  HADD2.F32 R57, -RZ, R57.H0_H0 ;  /* 0x20000039ff397230 */ /* 0x000fe40000004100 */
[----:B------:R-:W-:Y:S01]  /*19e0*/  FFMA.FTZ R31, R55, R55, R32 ;  /* 0x00000037371f7223 */ /* 0x000fe20000010020 */
[----:B------:R-:W-:Y:S01]  /*19f0*/  FMUL.FTZ R32, R44, R44 ;  /* 0x0000002c2c207220 */ /* 0x000fe20000410000 */
[----:B------:R-:W-:Y:S01]  /*1a00*/  FADD.FTZ R29, R29, R30 ;  /* 0x0000001e1d1d7221 */ /* 0x000fe20000010000 */
[--C-:B--2---:R-:W-:Y:S02]  /*1a10*/  HADD2.F32 R46, -RZ, R59.reuse.H1_H1 ;  /* 0x3000003bff2e7230 */ /* 0x104fe40000004100 */
[----:B------:R-:W-:Y:S01]  /*1a20*/  FADD.FTZ R28, R28, R31 ;  /* 0x0000001f1c1c7221 */ /* 0x000fe20000010000 */
[C---:B------:R-:W-:Y:S01]  /*1a30*/  FADD.FTZ R30, R57.reuse, R44 ;  /* 0x0000002c391e7221 */ /* 0x040fe20000010000 */
[----:B------:R-:W-:Y:S01]  /*1a40*/  FFMA.FTZ R31, R57, R57, R32 ;  /* 0x00000039391f7223 */ /* 0x000fe20000010020 */
[----:B------:R-:W-:-:S02]  /*1a50*/  HADD2.F32 R59, -RZ, R59.H0_H0 ;  /* 0x2000003bff3b7230 */ /* 0x000fc40000004100 */
[----:B------:R-:W-:Y:S01]  /*1a60*/  FMUL.FTZ R32, R46, R46 ;  /* 0x0000002e2e207220 */ /* 0x000fe20000410000 */
[--C-:B-----5:R-:W-:Y:S02]  /*1a70*/  HADD2.F32 R48, -RZ, R61.reuse.H1_H1 ;  /* 0x3000003dff307230 */ /* 0x120fe40000004100 */
        /* <DEDUP_REMOVED lines=49> */
.L_x_3107:
[----:B------:R-:W-:Y:S05]  /*1d90*/  BSYNC.RECONVERGENT B0 ;  /* 0x0000000000007941 */ /* 0x000fea0003800200 */
.L_x_3106:
        /* <DEDUP_REMOVED lines=54> */
.L_x_3109:
[----:B------:R-:W-:Y:S05]  /*2100*/  BSYNC.RECONVERGENT B0 ;  /* 0x0000000000007941 */ /* 0x000fea0003800200 */
.L_x_3108:
        /* <DEDUP_REMOVED lines=27> */
.L_x_3112:
[----:B------:R-:W3:Y:S04]  /*22c0*/  LDG.E.STRONG.GPU R30, desc[UR6][R28.64] ;  /* 0x000000061c1e7981 */ /* 0x000ee8000c1ef900 */
[----:B---3--:R-:W-:Y:S01]  /*22d0*/  CCTL.IVALL ;  /* 0x00000000ff00798f */ /* 0x008fe20002000000 */
[----:B------:R-:W-:Y:S05]  /*22e0*/  YIELD ;  /* 0x0000000000007946 */ /* 0x000fea0003800000 */
[----:B------:R-:W-:-:S13]  /*22f0*/  ISETP.NE.AND P2, PT, R30, R37, PT ;  /* 0x000000251e00720c */ /* 0x000fda0003f45270 */
[----:B------:R-:W-:Y:S05]  /*2300*/  @P2 BRA `(.L_x_3112) ;  /* 0xfffffffc00ec2947 */ /* 0x000fea000383ffff */
.L_x_3111:
        /* <DEDUP_REMOVED lines=16> */
.L_x_3114:
        /* <DEDUP_REMOVED lines=61> */
.L_x_3113:
        /* <DEDUP_REMOVED lines=38> */
.L_x_3115:
        /* <DEDUP_REMOVED lines=19> */
.L_x_3116:
        /* <DEDUP_REMOVED lines=9> */
.L_x_3117:
[----:B------:R-:W-:Y:S05]  /*2c00*/  BSYNC.RECONVERGENT B0 ;  /* 0x0000000000007941 */ /* 0x000fea0003800200 */
.L_x_3110:
        /* <DEDUP_REMOVED lines=72> */
.L_x_3121:
[----:B------:R-:W-:Y:S05]  /*3090*/  BSYNC.RECONVERGENT B1 ;  /* 0x0000000000017941 */ /* 0x000fea0003800200 */
.L_x_3120:
        /* <DEDUP_REMOVED lines=11> */
[----:B------:R-:W-:Y:S01]  /*3150*/  MOV R28, R70 ;  /* 0x00000046001c7202 */ /* 0x000fe20000000f00 */
[----:B0-----:R-:W-:Y:S01]  /*3160*/  FADD.FTZ R19, R8, -R34 ;  /* 0x8000002208137221 */ /* 0x001fe20000010000 */
[----:B------:R-:W0:Y:S01]  /*3170*/  LDCU.64 UR10, c[0x0][0x380] ;  /* 0x00007000ff0a77ac */ /* 0x000e220008000a00 */
[-C--:B------:R-:W-:Y:S01]  /*3180*/  FMUL.FTZ R21, R21, R32.reuse ;  /* 0x0000002015157220 */ /* 0x080fe20000410000 */
[----:B------:R-:W-:Y:S01]  /*3190*/  MOV R29, R73 ;  /* 0x00000049001d7202 */ /* 0x000fe20000000f00 */
[----:B------:R-:W-:Y:S02]  /*31a0*/  FMUL.FTZ R19, R19, R32 ;  /* 0x0000002013137220 */ /* 0x000fe40000410000 */
[----:B------:R-:W-:Y:S02]  /*31b0*/  FFMA.FTZ R6, R39, R21, R74 ;  /* 0x0000001527067223 */ /* 0x000fe4000001004a */
        /* <DEDUP_REMOVED lines=8> */
[----:B------:R1:W-:Y:S02]  /*3240*/  STG.E desc[UR6][R30.64], R19 ;  /* 0x000000131e007986 */ /* 0x0003e4000c101906 */
.L_x_3123:
[----:B------:R-:W-:Y:S05]  /*3250*/  BSYNC.RECONVERGENT B1 ;  /* 0x0000000000017941 */ /* 0x000fea0003800200 */
.L_x_3122:
        /* <DEDUP_REMOVED lines=18> */
[----:B------:R-:W-:-:S05]  /*3380*/  F2FP.F16.F32.PACK_AB R19, R6, R19 ;  /* 0x000000130613723e */ /* 0x000fca00000000ff */
[----:B------:R2:W-:Y:S02]  /*3390*/  STG.E desc[UR6][R30.64], R19 ;  /* 0x000000131e007986 */ /* 0x0005e4000c101906 */
.L_x_3125:
[----:B------:R-:W-:Y:S05]  /*33a0*/  BSYNC.RECONVERGENT B1 ;  /* 0x0000000000017941 */ /* 0x000fea0003800200 */
.L_x_3124:
        /* <DEDUP_REMOVED lines=19> */
[----:B------:R-:W-:-:S05]  /*34e0*/  F2FP.F16.F32.PACK_AB R19, R8, R19 ;  /* 0x000000130813723e */ /* 0x000fca00000000ff */
[----:B------:R3:W-:Y:S02]  /*34f0*/  STG.E desc[UR6][R30.64], R19 ;  /* 0x000000131e007986 */ /* 0x0007e4000c101906 */
.L_x_3127:
[----:B------:R-:W-:Y:S05]  /*3500*/  BSYNC.RECONVERGENT B1 ;  /* 0x0000000000017941 */ /* 0x000fea0003800200 */
.L_x_3126:
        /* <DEDUP_REMOVED lines=16> */
[--C-:B0123--:R-:W-:Y:S01]  /*3610*/  FADD.FTZ R19, R14, -R34.reuse ;  /* 0x800000220e137221 */ /* 0x10ffe20000010000 */
[----:B------:R-:W-:Y:S01]  /*3620*/  MOV R29, R73 ;  /* 0x00000049001d7202 */ /* 0x000fe20000000f00 */
[----:B------:R-:W0:Y:S01]  /*3630*/  LDCU.64 UR10, c[0x0][0x380] ;  /* 0x00007000ff0a77ac */ /* 0x000e220008000a00 */
[----:B------:R-:W-:Y:S01]  /*3640*/  FADD.FTZ R27, R27, -R34 ;  /* 0x800000221b1b7221 */ /* 0x000fe20000010000 */
[----:B------:R-:W-:-:S03]  /*3650*/  FMUL.FTZ R19, R19, R32 ;  /* 0x0000002013137220 */ /* 0x000fc60000410000 */
[----:B------:R-:W-:Y:S01]  /*3660*/  FMUL.FTZ R27, R27, R32 ;  /* 0x000000201b1b7220 */ /* 0x000fe20000410000 */
[----:B------:R-:W-:-:S03]  /*3670*/  FFMA.FTZ R19, R38, R19, R67 ;  /* 0x0000001326137223 */ /* 0x000fc60000010043 */
[----:B------:R-:W-:Y:S01]  /*3680*/  FFMA.FTZ R10, R39, R27, R74 ;  /* 0x0000001b270a7223 */ /* 0x000fe2000001004a */
[----:B----4-:R-:W-:-:S04]  /*3690*/  IMAD R21, R76, UR4, RZ ;  /* 0x000000044c157c24 */ /* 0x010fc8000f8e02ff */
[----:B------:R-:W-:Y:S01]  /*36a0*/  F2FP.F16.F32.PACK_AB R19, R10, R19 ;  /* 0x000000130a13723e */ /* 0x000fe200000000ff */
[----:B------:R-:W-:-:S04]  /*36b0*/  IMAD.WIDE.U32 R28, R36, UR4, R28 ;  /* 0x00000004241c7c25 */ /* 0x000fc8000f8e001c */
[----:B------:R-:W-:Y:S01]  /*36c0*/  IMAD R21, R36, UR5, R21 ;  /* 0x0000000524157c24 */ /* 0x000fe2000f8e0215 */
[----:B0-----:R-:W-:-:S04]  /*36d0*/  LEA R30, P5, R28, UR10, 0x1 ;  /* 0x0000000a1c1e7c11 */ /* 0x001fc8000f8a08ff */
[----:B------:R-:W-:-:S04]  /*36e0*/  IADD3 R21, PT, PT, R29, R21, RZ ;  /* 0x000000151d157210 */ /* 0x000fc80007ffe0ff */
[----:B------:R-:W-:-:S05]  /*36f0*/  LEA.HI.X R31, R28, UR11, R21, 0x1, P5 ;  /* 0x0000000b1c1f7c11 */ /* 0x000fca000a8f0c15 */
[----:B------:R4:W-:Y:S02]  /*3700*/  STG.E desc[UR6][R30.64], R19 ;  /* 0x000000131e007986 */ /* 0x0009e4000c101906 */
.L_x_3129:
[----:B------:R-:W-:Y:S05]  /*3710*/  BSYNC.RECONVERGENT B1 ;  /* 0x0000000000017941 */ /* 0x000fea0003800200 */
.L_x_3128:
        /* <DEDUP_REMOVED lines=15> */
[----:B------:R-:W-:Y:S01]  /*3810*/  F2FP.F16.F32.PACK_AB R19, R14, R19 ;  /* 0x000000130e13723e */ /* 0x000fe200000000ff */
[----:B------:R-:W-:-:S04]  /*3820*/  IMAD.WIDE.U32 R28, R60, UR4, R28 ;  /* 0x000000043c1c7c25 */ /* 0x000fc8000f8e001c */
[----:B------:R-:W-:Y:S01]  /*3830*/  IMAD R21, R60, UR5, R21 ;  /* 0x000000053c157c24 */ /* 0x000fe2000f8e0215 */
[----:B0-----:R-:W-:-:S04]  /*3840*/  LEA R30, P1, R28, UR10, 0x1 ;  /* 0x0000000a1c1e7c11 */ /* 0x001fc8000f8208ff */
[----:B------:R-:W-:-:S04]  /*3850*/  IADD3 R21, PT, PT, R29, R21, RZ ;  /* 0x000000151d157210 */ /* 0x000fc80007ffe0ff */
[----:B------:R-:W-:-:S05]  /*3860*/  LEA.HI.X R31, R28, UR11, R21, 0x1, P1 ;  /* 0x0000000b1c1f7c11 */ /* 0x000fca00088f0c15 */
[----:B------:R0:W-:Y:S02]  /*3870*/  STG.E desc[UR6][R30.64], R19 ;  /* 0x000000131e007986 */ /* 0x0001e4000c101906 */
.L_x_3131:
[----:B------:R-:W-:Y:S05]  /*3880*/  BSYNC.RECONVERGENT B1 ;  /* 0x0000000000017941 */ /* 0x000fea0003800200 */
.L_x_3130:
        /* <DEDUP_REMOVED lines=17> */
[----:B------:R-:W-:Y:S02]  /*39a0*/  F2FP.F16.F32.PACK_AB R19, R14, R21 ;  /* 0x000000150e13723e */ /* 0x000fe400000000ff */
[----:B------:R-:W-:-:S05]  /*39b0*/  LEA.HI.X R29, R18, UR11, R35, 0x1, P1 ;  /* 0x0000000b121d7c11 */ /* 0x000fca00088f0c23 */
[----:B------:R0:W-:Y:S02]  /*39c0*/  STG.E desc[UR6][R28.64], R19 ;  /* 0x000000131c007986 */ /* 0x0001e4000c101906 */
.L_x_3133:
[----:B------:R-:W-:Y:S05]  /*39d0*/  BSYNC.RECONVERGENT B1 ;  /* 0x0000000000017941 */ /* 0x000fea0003800200 */
.L_x_3132:
        /* <DEDUP_REMOVED lines=17> */
[----:B------:R-:W-:Y:S02]  /*3af0*/  F2FP.F16.F32.PACK_AB R19, R45, R14 ;  /* 0x0000000e2d13723e */ /* 0x000fe400000000ff */
[----:B------:R-:W-:-:S05]  /*3b00*/  LEA.HI.X R21, R18, UR11, R23, 0x1, P1 ;  /* 0x0000000b12157c11 */ /* 0x000fca00088f0c17 */
[----:B------:R0:W-:Y:S02]  /*3b10*/  STG.E desc[UR6][R20.64], R19 ;  /* 0x0000001314007986 */ /* 0x0001e4000c101906 */
.L_x_3135:
[----:B------:R-:W-:Y:S05]  /*3b20*/  BSYNC.RECONVERGENT B1 ;  /* 0x0000000000017941 */ /* 0x000fea0003800200 */
.L_x_3134:
        /* <DEDUP_REMOVED lines=20> */
.L_x_3137:
[----:B------:R-:W-:Y:S05]  /*3c70*/  BSYNC.RECONVERGENT B1 ;  /* 0x0000000000017941 */ /* 0x000fea0003800200 */
.L_x_3136:
        /* <DEDUP_REMOVED lines=20> */
.L_x_3139:
[----:B------:R-:W-:Y:S05]  /*3dc0*/  BSYNC.RECONVERGENT B1 ;  /* 0x0000000000017941 */ /* 0x000fea0003800200 */
.L_x_3138:
        /* <DEDUP_REMOVED lines=36> */
.L_x_3141:
[----:B------:R-:W-:Y:S05]  /*4010*/  BSYNC.RECONVERGENT B1 ;  /* 0x0000000000017941 */ /* 0x000fea0003800200 */
.L_x_3140:
        /* <DEDUP_REMOVED lines=20> */
.L_x_3143:
[----:B------:R-:W-:Y:S05]  /*4160*/  BSYNC.RECONVERGENT B1 ;  /* 0x0000000000017941 */ /* 0x000fea0003800200 */
.L_x_3142:
        /* <DEDUP_REMOVED lines=20> */
.L_x_3145:
[----:B------:R-:W-:Y:S05]  /*42b0*/  BSYNC.RECONVERGENT B1 ;  /* 0x0000000000017941 */ /* 0x000fea0003800200 */
.L_x_3144:
        /* <DEDUP_REMOVED lines=17> */
[----:B------:R-:W-:Y:S02]  /*43d0*/  F2FP.F16.F32.PACK_AB R19, R8, R57 ;  /* 0x000000390813723e */ /* 0x000fe400000000ff */
[----:B------:R-:W-:-:S05]  /*43e0*/  LEA.HI.X R21, R18, UR11, R23, 0x1, P1 ;  /* 0x0000000b12157c11 */ /* 0x000fca00088f0c17 */
[----:B------:R0:W-:Y:S02]  /*43f0*/  STG.E desc[UR6][R20.64], R19 ;  /* 0x0000001314007986 */ /* 0x0001e4000c101906 */
.L_x_3147:
[----:B------:R-:W-:Y:S05]  /*4400*/  BSYNC.RECONVERGENT B1 ;  /* 0x0000000000017941 */ /* 0x000fea0003800200 */
.L_x_3146:
        /* <DEDUP_REMOVED lines=20> */
.L_x_3149:
[----:B------:R-:W-:Y:S05]  /*4550*/  BSYNC.RECONVERGENT B1 ;  /* 0x0000000000017941 */ /* 0x000fea0003800200 */
.L_x_3148:
        /* <DEDUP_REMOVED lines=10> */
[----:B------:R-:W-:Y:S01]  /*4600*/  F2FP.F16.F32.PACK_AB R21, R74, R21 ;  /* 0x000000154a15723e */ /* 0x000fe200000000ff */
        /* <DEDUP_REMOVED lines=8> */
.L_x_3119:
        /* <DEDUP_REMOVED lines=34> */
.L_x_3152:
[----:B------:R-:W-:Y:S05]  /*48b0*/  BSYNC.RECONVERGENT B1 ;  /* 0x0000000000017941 */ /* 0x000fea0003800200 */
.L_x_3151:
[----:B------:R-:W-:Y:S01]  /*48c0*/  ISETP.GE.U32.AND P2, PT, R64, UR4, PT ;  /* 0x0000000440007c0c */ /* 0x000fe2000bf46070 */
[----:B------:R-:W-:Y:S01]  /*48d0*/  BSSY.RECONVERGENT B1, `(.L_x_3153) ;  /* 0x0000022000017945 */ /* 0x000fe20003800200 */
[----:B------:R-:W-:Y:S02]  /*48e0*/  ISETP.GE.U32.AND P3, PT, R62, UR4, PT ;  /* 0x000000043e007c0c */ /* 0x000fe4000bf66070 */
[----:B------:R-:W-:Y:S02]  /*48f0*/  ISETP.GE.U32.AND P6, PT, R36, UR4, PT ;  /* 0x0000000424007c0c */ /* 0x000fe4000bfc6070 */
[----:B------:R-:W-:Y:S02]  /*4900*/  ISETP.GE.AND.EX P2, PT, R7, UR5, PT, P2 ;  /* 0x0000000507007c0c */ /* 0x000fe4000bf46320 */
[----:B------:R-:W-:Y:S01]  /*4910*/  ISETP.GE.AND.EX P3, PT, R9, UR5, PT, P3 ;  /* 0x0000000509007c0c */ /* 0x000fe2000bf66330 */
[----:B------:R-:W-:-:S12]  /*4920*/  @P1 BRA `(.L_x_3154) ;  /* 0x0000000000701947 */ /* 0x000fd80003800000 */
[--C-:B0-----:R-:W-:Y:S01]  /*4930*/  FADD.FTZ R19, R8, -R34.reuse ;  /* 0x8000002208137221 */ /* 0x101fe20000010000 */
        /* <DEDUP_REMOVED lines=17> */
[----:B---3--:R-:W-:Y:S01]  /*4a50*/  FMUL.FTZ R30, R29, R28 ;  /* 0x0000001c1d1e7220 */ /* 0x008fe20000410000 */
[----:B0-----:R-:W-:-:S04]  /*4a60*/  IMAD R29, R5, UR8, RZ ;  /* 0x00000008051d7c24 */ /* 0x001fc8000f8e02ff */
[----:B------:R-:W-:Y:S01]  /*4a70*/  F2FP.F16.F32.PACK_AB R19, R30, R19 ;  /* 0x000000131e13723e */ /* 0x000fe200000000ff */
[----:B------:R-:W-:Y:S01]  /*4a80*/  IMAD R29, R66, UR9, R29 ;  /* 0x00000009421d7c24 */ /* 0x000fe2000f8e021d */
[----:B------:R-:W-:-:S05]  /*4a90*/  MOV R30, R70 ;  /* 0x00000046001e7202 */ /* 0x000fca0000000f00 */
[----:B------:R-:W-:-:S05]  /*4aa0*/  IMAD.WIDE.U32 R30, R66, UR8, R30 ;  /* 0x00000008421e7c25 */ /* 0x000fca000f8e001e */
[----:B------:R-:W-:Y:S02]  /*4ab0*/  IADD3 R29, PT, PT, R31, R29, RZ ;  /* 0x0000001d1f1d7210 */ /* 0x000fe40007ffe0ff */
[----:B-1----:R-:W-:-:S04]  /*4ac0*/  LEA R28, P1, R30, UR10, 0x1 ;  /* 0x0000000a1e1c7c11 */ /* 0x002fc8000f8208ff */
[----:B------:R-:W-:-:S05]  /*4ad0*/  LEA.HI.X R29, R30, UR11, R29, 0x1, P1 ;  /* 0x0000000b1e1d7c11 */ /* 0x000fca00088f0c1d */
[----:B------:R1:W-:Y:S04]  /*4ae0*/  STG.E desc[UR6][R28.64], R19 ;  /* 0x000000131c007986 */ /* 0x0003e8000c101906 */
.L_x_3154:
[----:B------:R-:W-:Y:S05]  /*4af0*/  BSYNC.RECONVERGENT B1 ;  /* 0x0000000000017941 */ /* 0x000fea0003800200 */
.L_x_3153:
        /* <DEDUP_REMOVED lines=28> */
[----:B------:R-:W-:-:S05]  /*4cc0*/  F2FP.F16.F32.PACK_AB R19, R19, R10 ;  /* 0x0000000a1313723e */ /* 0x000fca00000000ff */
[----:B------:R2:W-:Y:S02]  /*4cd0*/  STG.E desc[UR6][R28.64], R19 ;  /* 0x000000131c007986 */ /* 0x0005e4000c101906 */
.L_x_3156:
[----:B------:R-:W-:Y:S05]  /*4ce0*/  BSYNC.RECONVERGENT B1 ;  /* 0x0000000000017941 */ /* 0x000fea0003800200 */
.L_x_3155:
[----:B------:R-:W-:Y:S01]  /*4cf0*/  BSSY.RECONVERGENT B1, `(.L_x_3157) ;  /* 0x000001f000017945 */ /* 0x000fe20003800200 */
[----:B------:R-:W-:-:S03]  /*4d00*/  IADD3 R6, PT, PT, R33, 0x90, RZ ;  /* 0x0000009021067810 */ /* 0x000fc60007ffe0ff */
        /* <DEDUP_REMOVED lines=29> */
.L_x_3158:
[----:B------:R-:W-:Y:S05]  /*4ee0*/  BSYNC.RECONVERGENT B1 ;  /* 0x0000000000017941 */ /* 0x000fea0003800200 */
.L_x_3157:
        /* <DEDUP_REMOVED lines=22> */
[----:B---3--:R-:W-:Y:S01]  /*5050*/  FFMA.FTZ R21, R38, R19, R67 ;  /* 0x0000001326157223 */ /* 0x008fe20000010043 */
        /* <DEDUP_REMOVED lines=19> */
.L_x_3160:
[----:B------:R-:W-:Y:S05]  /*5190*/  BSYNC.RECONVERGENT B1 ;  /* 0x0000000000017941 */ /* 0x000fea0003800200 */
.L_x_3159:
        /* <DEDUP_REMOVED lines=32> */
.L_x_3162:
[----:B------:R-:W-:Y:S05]  /*53a0*/  BSYNC.RECONVERGENT B1 ;  /* 0x0000000000017941 */ /* 0x000fea0003800200 */
.L_x_3161:
        /* <DEDUP_REMOVED lines=30> */
.L_x_3164:
[----:B------:R-:W-:Y:S05]  /*5590*/  BSYNC.RECONVERGENT B1 ;  /* 0x0000000000017941 */ /* 0x000fea0003800200 */
.L_x_3163:
        /* <DEDUP_REMOVED lines=28> */
[----:B------:R-:W-:-:S05]  /*5760*/  F2FP.F16.F32.PACK_AB R25, R25, R14 ;  /* 0x0000000e1919723e */ /* 0x000fca00000000ff */
[----:B------:R0:W-:Y:S02]  /*5770*/  STG.E desc[UR6][R18.64], R25 ;  /* 0x0000001912007986 */ /* 0x0001e4000c101906 */
.L_x_3166:
[----:B------:R-:W-:Y:S05]  /*5780*/  BSYNC.RECONVERGENT B1 ;  /* 0x0000000000017941 */ /* 0x000fea0003800200 */
.L_x_3165:
        /* <DEDUP_REMOVED lines=30> */
.L_x_3168:
[----:B------:R-:W-:Y:S05]  /*5970*/  BSYNC.RECONVERGENT B1 ;  /* 0x0000000000017941 */ /* 0x000fea0003800200 */
.L_x_3167:
        /* <DEDUP_REMOVED lines=30> */
.L_x_3170:
[----:B------:R-:W-:Y:S05]  /*5b60*/  BSYNC.RECONVERGENT B1 ;  /* 0x0000000000017941 */ /* 0x000fea0003800200 */
.L_x_3169:
        /* <DEDUP_REMOVED lines=46> */
.L_x_3172:
[----:B------:R-:W-:Y:S05]  /*5e50*/  BSYNC.RECONVERGENT B1 ;  /* 0x0000000000017941 */ /* 0x000fea0003800200 */
.L_x_3171:
        /* <DEDUP_REMOVED lines=30> */
.L_x_3174:
[----:B------:R-:W-:Y:S05]  /*6040*/  BSYNC.RECONVERGENT B1 ;  /* 0x0000000000017941 */ /* 0x000fea0003800200 */
.L_x_3173:
        /* <DEDUP_REMOVED lines=30> */
.L_x_3176:
[----:B------:R-:W-:Y:S05]  /*6230*/  BSYNC.RECONVERGENT B1 ;  /* 0x0000000000017941 */ /* 0x000fea0003800200 */
.L_x_3175:
        /* <DEDUP_REMOVED lines=30> */
.L_x_3178:
[----:B------:R-:W-:Y:S05]  /*6420*/  BSYNC.RECONVERGENT B1 ;  /* 0x0000000000017941 */ /* 0x000fea0003800200 */
.L_x_3177:
        /* <DEDUP_REMOVED lines=28> */
[----:B------:R-:W-:-:S05]  /*65f0*/  F2FP.F16.F32.PACK_AB R23, R23, R6 ;  /* 0x000000061717723e */ /* 0x000fca00000000ff */
[----:B------:R0:W-:Y:S02]  /*6600*/  STG.E desc[UR6][R20.64], R23 ;  /* 0x0000001714007986 */ /* 0x0001e4000c101906 */
.L_x_3180:
[----:B------:R-:W-:Y:S05]  /*6610*/  BSYNC.RECONVERGENT B1 ;  /* 0x0000000000017941 */ /* 0x000fea0003800200 */
.L_x_3179:
        /* <DEDUP_REMOVED lines=26> */
[----:B------:R-:W-:-:S05]  /*67c0*/  F2FP.F16.F32.PACK_AB R21, R21, R6 ;  /* 0x000000061515723e */ /* 0x000fca00000000ff */
[----:B------:R0:W-:Y:S02]  /*67d0*/  STG.E desc[UR6][R18.64], R21 ;  /* 0x0000001512007986 */ /* 0x0001e4000c101906 */
.L_x_3150:
[----:B------:R-:W-:Y:S05]  /*67e0*/  BSYNC.RECONVERGENT B0 ;  /* 0x0000000000007941 */ /* 0x000fea0003800200 */
.L_x_3118:
        /* <DEDUP_REMOVED lines=8> */
.L_x_3182:
        /* <DEDUP_REMOVED lines=9> */
.L_x_4547:


//--------------------- .text._Z35group_norm_nhwc_fwd_one_pass_kernelI11Fp16IOBf16WLi512ELi80ELi640EEv26Group_norm_nhwc_fwd_params --------------------------
	.section	.text._Z35group_norm_nhwc_fwd_one_pass_kernelI11Fp16IOBf16WLi512ELi80ELi640EEv26Group_norm_nhwc_fwd_params,"ax",@progbits
	.align	128
        .global         _Z35group_norm_nhwc_fwd_one_pass_kernelI11Fp16IOBf16WLi512ELi80ELi640EEv26Group_norm_nhwc_fwd_params
        .type           _Z35group_norm_nhwc_fwd_one_pass_kernelI11Fp16IOBf16WLi512ELi80ELi640EEv26Group_norm_nhwc_fwd_params,@function
        .size           _Z35group_norm_nhwc_fwd_one_pass_kernelI11Fp16IOBf16WLi512ELi80ELi640EEv26Group_norm_nhwc_fwd_params,(.L_x_4548 - _Z35group_norm_nhwc_fwd_one_pass_kernelI11Fp16IOBf16WLi512ELi80ELi640EEv26Group_norm_nhwc_fwd_params)
        .other          _Z35group_norm_nhwc_fwd_one_pass_kernelI11Fp16IOBf16WLi512ELi80ELi640EEv26Group_norm_nhwc_fwd_params,@"STO_CUDA_ENTRY STV_DEFAULT"
_Z35group_norm_nhwc_fwd_one_pass_kernelI11Fp16IOBf16WLi512ELi80ELi640EEv26Group_norm_nhwc_fwd_params:
.text._Z35group_norm_nhwc_fwd_one_pass_kernelI11Fp16IOBf16WLi512ELi80ELi640EEv26Group_norm_nhwc_fwd_params:
        /* <DEDUP_REMOVED lines=26> */
.L_x_3322:
[----:B0-----:R-:W0:Y:S01]  /*01a0*/  LDCU UR10, c[0x0][0x3f8] ;  /* 0x00007f00ff0a77ac */ /* 0x001e220008000800 */
[----:B------:R-:W-:Y:S02]  /*01b0*/  IABS R6, UR5 ;  /* 0x0000000500067c13 */ /* 0x000fe40008000000 */
[----:B------:R-:W-:Y:S01]  /*01c0*/  MOV R78, RZ ;  /* 0x000000ff004e7202 */ /* 0x000fe20000000f00 */
[----:B------:R-:W1:Y:S01]  /*01d0*/  LDCU.64 UR14, c[0x0][0x3e8] ;  /* 0x00007d00ff0e77ac */ /* 0x000e620008000a00 */
[----:B0-----:R-:W-:Y:S01]  /*01e0*/  MOV R0, UR10 ;  /* 0x0000000a00007c02 */ /* 0x001fe20008000f00 */
[----:B------:R-:W-:-:S03]  /*01f0*/  UISETP.NE.AND UP0, UPT, UR10, URZ, UPT ;  /* 0x000000ff0a00728c */ /* 0x000fc6000bf05270 */
[----:B--234-:R-:W-:-:S04]  /*0200*/  IABS R7, R0 ;  /* 0x0000000000077213 */ /* 0x01cfc80000000000 */
        /* <DEDUP_REMOVED lines=53> */
[----:B------:R-:W5:Y:S01]  /*0560*/  @!P1 LDC.64 R22, c[0x0][0x390] ;  /* 0x0000e400ff169b82 */ /* 0x000f620000000a00 */
        /* <DEDUP_REMOVED lines=761> */
.L_x_3184:
[----:B------:R-:W-:Y:S05]  /*3500*/  BSYNC.RECONVERGENT B0 ;  /* 0x0000000000007941 */ /* 0x000fea0003800200 */
.L_x_3183:
        /* <DEDUP_REMOVED lines=54> */
.L_x_3186:
[----:B------:R-:W-:Y:S05]  /*3870*/  BSYNC.RECONVERGENT B0 ;  /* 0x0000000000007941 */ /* 0x000fea0003800200 */
.L_x_3185:
        /* <DEDUP_REMOVED lines=30> */
.L_x_3189:
        /* <DEDUP_REMOVED lines=10> */
.L_x_3188:
        /* <DEDUP_REMOVED lines=18> */
.L_x_3191:
        /* <DEDUP_REMOVED lines=145> */
.L_x_3190:
        /* <DEDUP_REMOVED lines=78> */
.L_x_3192:
        /* <DEDUP_REMOVED lines=42> */
.L_x_3193:
        /* <DEDUP_REMOVED lines=21> */
.L_x_3194:
[----:B------:R-:W-:Y:S05]  /*4e00*/  BSYNC.RECONVERGENT B0 ;  /* 0x0000000000007941 */ /* 0x000fea0003800200 */
.L_x_3187:
        /* <DEDUP_REMOVED lines=79> */
.L_x_3198:
[----:B------:R-:W-:Y:S05]  /*5300*/  BSYNC.RECONVERGENT B1 ;  /* 0x0000000000017941 */ /* 0x000fea0003800200 */
.L_x_3197:
        /* <DEDUP_REMOVED lines=20> */
.L_x_3200:
[----:B------:R-:W-:Y:S05]  /*5450*/  BSYNC.RECONVERGENT B1 ;  /* 0x0000000000017941 */ /* 0x000fea0003800200 */
.L_x_3199:
        /* <DEDUP_REMOVED lines=42> */
.L_x_3202:
[----:B------:R-:W-:Y:S05]  /*5700*/  BSYNC.RECONVERGENT B1 ;  /* 0x0000000000017941 */ /* 0x000fea0003800200 */
.L_x_3201:
        /* <DEDUP_REMOVED lines=22> */
.L_x_3204:
[----:B------:R-:W-:Y:S05]  /*5870*/  BSYNC.RECONVERGENT B1 ;  /* 0x0000000000017941 */ /* 0x000fea0003800200 */
.L_x_3203:
        /* <DEDUP_REMOVED lines=20> */
.L_x_3206:
[----:B------:R-:W-:Y:S05]  /*59c0*/  BSYNC.RECONVERGENT B1 ;  /* 0x0000000000017941 */ /* 0x000fea0003800200 */
.L_x_3205:
        /* <DEDUP_REMOVED lines=20> */
.L_x_3208:
[----:B------:R-:W-:Y:S05]  /*5b10*/  BSYNC.RECONVERGENT B1 ;  /* 0x0000000000017941 */ /* 0x000fea0003800200 */
.L_x_3207:
        /* <DEDUP_REMOVED lines=20> */
.L_x_3210:
[----:B------:R-:W-:Y:S05]  /*5c60*/  BSYNC.RECONVERGENT B1 ;  /* 0x0000000000017941 */ /* 0x000fea0003800200 */
.L_x_3209:
        /* <DEDUP_REMOVED lines=20> */
.L_x_3212:
[----:B------:R-:W-:Y:S05]  /*5db0*/  BSYNC.RECONVERGENT B1 ;  /* 0x0000000000017941 */ /* 0x000fea0003800200 */
.L_x_3211:
        /* <DEDUP_REMOVED lines=44> */
.L_x_3214:
[----:B------:R-:W-:Y:S05]  /*6080*/  BSYNC.RECONVERGENT B1 ;  /* 0x0000000000017941 */ /* 0x000fea0003800200 */
.L_x_3213:
        /* <DEDUP_REMOVED lines=20> */
.L_x_3216:
[----:B------:R-:W-:Y:S05]  /*61d0*/  BSYNC.RECONVERGENT B1 ;  /* 0x0000000000017941 */ /* 0x000fea0003800200 */
.L_x_3215:
        /* <DEDUP_REMOVED lines=20> */
.L_x_3218:
[----:B------:R-:W-:Y:S05]  /*6320*/  BSYNC.RECONVERGENT B1 ;  /* 0x0000000000017941 */ /* 0x000fea0003800200 */
.L_x_3217:
        /* <DEDUP_REMOVED lines=20> */
.L_x_3220:
[----:B------:R-:W-:Y:S05]  /*6470*/  BSYNC.RECONVERGENT B1 ;  /* 0x0000000000017941 */ /* 0x000fea0003800200 */
.L_x_3219:
        /* <DEDUP_REMOVED lines=17> */
[----:B------:R-:W-:Y:S02]  /*6590*/  F2FP.F16.F32.PACK_AB R3, R23, R0 ;  /* 0x000000001703723e */ /* 0x000fe400000000ff */
[----:B------:R-:W-:-:S05]  /*65a0*/  LEA.HI.X R21, R2, UR17, R21, 0x1, P1 ;  /* 0x0000001102157c11 */ /* 0x000fca00088f0c15 */
[----:B------:R4:W-:Y:S02]  /*65b0*/  STG.E desc[UR12][R20.64], R3 ;  /* 0x0000000314007986 */ /* 0x0009e4000c10190c */
.L_x_3222:
[----:B------:R-:W-:Y:S05]  /*65c0*/  BSYNC.RECONVERGENT B1 ;  /* 0x0000000000017941 */ /* 0x000fea0003800200 */
.L_x_3221:
        /* <DEDUP_REMOVED lines=20> */
.L_x_3224:
[----:B------:R-:W-:Y:S05]  /*6710*/  BSYNC.RECONVERGENT B1 ;  /* 0x0000000000017941 */ /* 0x000fea0003800200 */
.L_x_3223:
        /* <DEDUP_REMOVED lines=44> */
.L_x_3226:
[----:B------:R-:W-:Y:S05]  /*69e0*/  BSYNC.RECONVERGENT B1 ;  /* 0x0000000000017941 */ /* 0x000fea0003800200 */
.L_x_3225:
        /* <DEDUP_REMOVED lines=20> */
.L_x_3228:
[----:B------:R-:W-:Y:S05]  /*6b30*/  BSYNC.RECONVERGENT B1 ;  /* 0x0000000000017941 */ /* 0x000fea0003800200 */
.L_x_3227:
        /* <DEDUP_REMOVED lines=20> */
.L_x_3230:
[----:B------:R-:W-:Y:S05]  /*6c80*/  BSYNC.RECONVERGENT B1 ;  /* 0x0000000000017941 */ /* 0x000fea0003800200 */
.L_x_3229:
        /* <DEDUP_REMOVED lines=20> */
.L_x_3232:
[----:B------:R-:W-:Y:S05]  /*6dd0*/  BSYNC.RECONVERGENT B1 ;  /* 0x0000000000017941 */ /* 0x000fea0003800200 */
.L_x_3231:
        /* <DEDUP_REMOVED lines=20> */
.L_x_3234:
[----:B------:R-:W-:Y:S05]  /*6f20*/  BSYNC.RECONVERGENT B1 ;  /* 0x0000000000017941 */ /* 0x000fea0003800200 */
.L_x_3233:
        /* <DEDUP_REMOVED lines=20> */
.L_x_3236:
[----:B------:R-:W-:Y:S05]  /*7070*/  BSYNC.RECONVERGENT B1 ;  /* 0x0000000000017941 */ /* 0x000fea0003800200 */
.L_x_3235:
        /* <DEDUP_REMOVED lines=44> */
.L_x_3238:
[----:B------:R-:W-:Y:S05]  /*7340*/  BSYNC.RECONVERGENT B1 ;  /* 0x0000000000017941 */ /* 0x000fea0003800200 */
.L_x_3237:
        /* <DEDUP_REMOVED lines=20> */
.L_x_3240:
[----:B------:R-:W-:Y:S05]  /*7490*/  BSYNC.RECONVERGENT B1 ;  /* 0x0000000000017941 */ /* 0x000fea0003800200 */
.L_x_3239:
        /* <DEDUP_REMOVED lines=20> */
.L_x_3242:
[----:B------:R-:W-:Y:S05]  /*75e0*/  BSYNC.RECONVERGENT B1 ;  /* 0x0000000000017941 */ /* 0x000fea0003800200 */
.L_x_3241:
        /* <DEDUP_REMOVED lines=20> */
.L_x_3244:
[----:B------:R-:W-:Y:S05]  /*7730*/  BSYNC.RECONVERGENT B1 ;  /* 0x0000000000017941 */ /* 0x000fea0003800200 */
.L_x_3243:
        /* <DEDUP_REMOVED lines=20> */
.L_x_3246:
[----:B------:R-:W-:Y:S05]  /*7880*/  BSYNC.RECONVERGENT B1 ;  /* 0x0000000000017941 */ /* 0x000fea0003800200 */
.L_x_3245:
        /* <DEDUP_REMOVED lines=20> */
.L_x_3248:
[----:B------:R-:W-:Y:S05]  /*79d0*/  BSYNC.RECONVERGENT B1 ;  /* 0x0000000000017941 */ /* 0x000fea0003800200 */
.L_x_3247:
        /* <DEDUP_REMOVED lines=42> */
.L_x_3250:
[----:B------:R-:W-:Y:S05]  /*7c80*/  BSYNC.RECONVERGENT B1 ;  /* 0x0000000000017941 */ /* 0x000fea0003800200 */
.L_x_3249:
        /* <DEDUP_REMOVED lines=20> */
.L_x_3252:
[----:B------:R-:W-:Y:S05]  /*7dd0*/  BSYNC.RECONVERGENT B1 ;  /* 0x0000000000017941 */ /* 0x000fea0003800200 */
.L_x_3251:
        /* <DEDUP_REMOVED lines=20> */
.L_x_3254:
[----:B------:R-:W-:Y:S05]  /*7f20*/  BSYNC.RECONVERGENT B1 ;  /* 0x0000000000017941 */ /* 0x000fea0003800200 */
.L_x_3253:
        /* <DEDUP_REMOVED lines=20> */
.L_x_3256:
[----:B------:R-:W-:Y:S05]  /*8070*/  BSYNC.RECONVERGENT B1 ;  /* 0x0000000000017941 */ /* 0x000fea0003800200 */
.L_x_3255:
        /* <DEDUP_REMOVED lines=20> */
.L_x_3258:
[----:B------:R-:W-:Y:S05]  /*81c0*/  BSYNC.RECONVERGENT B1 ;  /* 0x0000000000017941 */ /* 0x000fea0003800200 */
.L_x_3257:
        /* <DEDUP_REMOVED lines=10> */
[----:B------:R-:W-:Y:S01]  /*8270*/  F2FP.F16.F32.PACK_AB R5, R56, R5 ;  /* 0x000000053805723e */ /* 0x000fe200000000ff */
        /* <DEDUP_REMOVED lines=8> */
.L_x_3196:
        /* <DEDUP_REMOVED lines=41> */
[----:B------:R-:W-:-:S05]  /*8590*/  F2FP.F16.F32.PACK_AB R33, R78, R33 ;  /* 0x000000214e21723e */ /* 0x000fca00000000ff */
[----:B------:R0:W-:Y:S02]  /*85a0*/  STG.E desc[UR12][R20.64], R33 ;  /* 0x0000002114007986 */ /* 0x0001e4000c10190c */
.L_x_3261:
[----:B------:R-:W-:Y:S05]  /*85b0*/  BSYNC.RECONVERGENT B1 ;  /* 0x0000000000017941 */ /* 0x000fea0003800200 */
.L_x_3260:
        /* <DEDUP_REMOVED lines=30> */
.L_x_3263:
[----:B------:R-:W-:Y:S05]  /*87a0*/  BSYNC.RECONVERGENT B1 ;  /* 0x0000000000017941 */ /* 0x000fea0003800200 */
.L_x_3262:
        /* <DEDUP_REMOVED lines=52> */
.L_x_3265:
[----:B------:R-:W-:Y:S05]  /*8af0*/  BSYNC.RECONVERGENT B1 ;  /* 0x0000000000017941 */ /* 0x000fea0003800200 */
.L_x_3264:
        /* <DEDUP_REMOVED lines=32> */
.L_x_3267:
[----:B------:R-:W-:Y:S05]  /*8d00*/  BSYNC.RECONVERGENT B1 ;  /* 0x0000000000017941 */ /* 0x000fea0003800200 */
.L_x_3266:
        /* <DEDUP_REMOVED lines=28> */
[----:B------:R-:W-:-:S05]  /*8ed0*/  F2FP.F16.F32.PACK_AB R73, R90, R73 ;  /* 0x000000495a49723e */ /* 0x000fca00000000ff */
[----:B------:R2:W-:Y:S02]  /*8ee0*/  STG.E desc[UR12][R22.64], R73 ;  /* 0x0000004916007986 */ /* 0x0005e4000c10190c */
.L_x_3269:
[----:B------:R-:W-:Y:S05]  /*8ef0*/  BSYNC.RECONVERGENT B1 ;  /* 0x0000000000017941 */ /* 0x000fea0003800200 */
.L_x_3268:
        /* <DEDUP_REMOVED lines=30> */
.L_x_3271:
[----:B------:R-:W-:Y:S05]  /*90e0*/  BSYNC.RECONVERGENT B1 ;  /* 0x0000000000017941 */ /* 0x000fea0003800200 */
.L_x_3270:
        /* <DEDUP_REMOVED lines=30> */
.L_x_3273:
[----:B------:R-:W-:Y:S05]  /*92d0*/  BSYNC.RECONVERGENT B1 ;  /* 0x0000000000017941 */ /* 0x000fea0003800200 */
.L_x_3272:
        /* <DEDUP_REMOVED lines=30> */
.L_x_3275:
[----:B------:R-:W-:Y:S05]  /*94c0*/  BSYNC.RECONVERGENT B1 ;  /* 0x0000000000017941 */ /* 0x000fea0003800200 */
.L_x_3274:
        /* <DEDUP_REMOVED lines=54> */
.L_x_3277:
[----:B------:R-:W-:Y:S05]  /*9830*/  BSYNC.RECONVERGENT B1 ;  /* 0x0000000000017941 */ /* 0x000fea0003800200 */
.L_x_3276:
        /* <DEDUP_REMOVED lines=30> */
.L_x_3279:
[----:B------:R-:W-:Y:S05]  /*9a20*/  BSYNC.RECONVERGENT B1 ;  /* 0x0000000000017941 */ /* 0x000fea0003800200 */
.L_x_3278:
        /* <DEDUP_REMOVED lines=30> */
.L_x_3281:
[----:B------:R-:W-:Y:S05]  /*9c10*/  BSYNC.RECONVERGENT B1 ;  /* 0x0000000000017941 */ /* 0x000fea0003800200 */
.L_x_3280:
        /* <DEDUP_REMOVED lines=30> */
.L_x_3283:
[----:B------:R-:W-:Y:S05]  /*9e00*/  BSYNC.RECONVERGENT B1 ;  /* 0x0000000000017941 */ /* 0x000fea0003800200 */
.L_x_3282:
        /* <DEDUP_REMOVED lines=30> */
.L_x_3285:
[----:B------:R-:W-:Y:S05]  /*9ff0*/  BSYNC.RECONVERGENT B1 ;  /* 0x0000000000017941 */ /* 0x000fea0003800200 */
.L_x_3284:
        /* <DEDUP_REMOVED lines=30> */
.L_x_3287:
[----:B------:R-:W-:Y:S05]  /*a1e0*/  BSYNC.RECONVERGENT B1 ;  /* 0x0000000000017941 */ /* 0x000fea0003800200 */
.L_x_3286:
        /* <DEDUP_REMOVED lines=54> */
.L_x_3289:
[----:B------:R-:W-:Y:S05]  /*a550*/  BSYNC.RECONVERGENT B1 ;  /* 0x0000000000017941 */ /* 0x000fea0003800200 */
.L_x_3288:
        /* <DEDUP_REMOVED lines=9> */
[----:B0-----:R-:W-:Y:S01]  /*a5f0*/  FFMA.FTZ R61, R28, R8, R27 ;  /* 0x000000081c3d7223 */ /* 0x001fe2000001001b */
[----:B------:R-:W-:-:S03]  /*a600*/  FFMA.FTZ R8, R29, R9, R26 ;  /* 0x000000091d087223 */ /* 0x000fc6000001001a */
[----:B------:R-:W-:Y:S01]  /*a610*/  FMUL.FTZ R2, R61, -1.4426950216293334961 ;  /* 0xbfb8aa3b3d027820 */ /* 0x000fe20000410000 */
[----:B------:R-:W-:-:S05]  /*a620*/  FMUL.FTZ R5, R8, -1.4426950216293334961 ;  /* 0xbfb8aa3b08057820 */ /* 0x000fca0000410000 */
        /* <DEDUP_REMOVED lines=15> */
[----:B------:R-:W-:-:S05]  /*a720*/  F2FP.F16.F32.PACK_AB R9, R9, R6 ;  /* 0x000000060909723e */ /* 0x000fca00000000ff */
[----:B------:R1:W-:Y:S02]  /*a730*/  STG.E desc[UR12][R4.64], R9 ;  /* 0x0000000904007986 */ /* 0x0003e4000c10190c */
.L_x_3291:
[----:B------:R-:W-:Y:S05]  /*a740*/  BSYNC.RECONVERGENT B1 ;  /* 0x0000000000017941 */ /* 0x000fea0003800200 */
.L_x_3290:
        /* <DEDUP_REMOVED lines=9> */
[----:B-1----:R-:W-:Y:S01]  /*a7e0*/  FFMA.FTZ R9, R28, R10, R27 ;  /* 0x0000000a1c097223 */ /* 0x002fe2000001001b */
[----:B------:R-:W-:-:S03]  /*a7f0*/  FFMA.FTZ R8, R29, R11, R26 ;  /* 0x0000000b1d087223 */ /* 0x000fc6000001001a */
[----:B------:R-:W-:Y:S01]  /*a800*/  FMUL.FTZ R2, R9, -1.4426950216293334961 ;  /* 0xbfb8aa3b09027820 */ /* 0x000fe20000410000 */
[----:B0-----:R-:W-:-:S05]  /*a810*/  FMUL.FTZ R5, R8, -1.4426950216293334961 ;  /* 0xbfb8aa3b08057820 */ /* 0x001fca0000410000 */
        /* <DEDUP_REMOVED lines=17> */
.L_x_3293:
[----:B------:R-:W-:Y:S05]  /*a930*/  BSYNC.RECONVERGENT B1 ;  /* 0x0000000000017941 */ /* 0x000fea0003800200 */
.L_x_3292:
        /* <DEDUP_REMOVED lines=9> */
[----:B-12---:R-:W-:Y:S01]  /*a9d0*/  FFMA.FTZ R9, R28, R12, R27 ;  /* 0x0000000c1c097223 */ /* 0x006fe2000001001b */
[----:B------:R-:W-:-:S03]  /*a9e0*/  FFMA.FTZ R8, R29, R13, R26 ;  /* 0x0000000d1d087223 */ /* 0x000fc6000001001a */
[----:B------:R-:W-:Y:S01]  /*a9f0*/  FMUL.FTZ R2, R9, -1.4426950216293334961 ;  /* 0xbfb8aa3b09027820 */ /* 0x000fe20000410000 */
[----:B0-----:R-:W-:-:S05]  /*aa00*/  FMUL.FTZ R5, R8, -1.4426950216293334961 ;  /* 0xbfb8aa3b08057820 */ /* 0x001fca0000410000 */
        /* <DEDUP_REMOVED lines=15> */
[----:B------:R-:W-:-:S05]  /*ab00*/  F2FP.F16.F32.PACK_AB R9, R9, R6 ;  /* 0x000000060909723e */ /* 0x000fca00000000ff */
[----:B------:R3:W-:Y:S02]  /*ab10*/  STG.E desc[UR12][R4.64], R9 ;  /* 0x0000000904007986 */ /* 0x0007e4000c10190c */
.L_x_3295:
[----:B------:R-:W-:Y:S05]  /*ab20*/  BSYNC.RECONVERGENT B1 ;  /* 0x0000000000017941 */ /* 0x000fea0003800200 */
.L_x_3294:
        /* <DEDUP_REMOVED lines=28> */
[----:B------:R-:W-:-:S05]  /*acf0*/  F2FP.F16.F32.PACK_AB R9, R9, R6 ;  /* 0x000000060909723e */ /* 0x000fca00000000ff */
[----:B------:R4:W-:Y:S02]  /*ad00*/  STG.E desc[UR12][R4.64], R9 ;  /* 0x0000000904007986 */ /* 0x0009e4000c10190c */
.L_x_3297:
[----:B------:R-:W-:Y:S05]  /*ad10*/  BSYNC.RECONVERGENT B1 ;  /* 0x0000000000017941 */ /* 0x000fea0003800200 */
.L_x_3296:
        /* <DEDUP_REMOVED lines=9> */
[----:B-1234-:R-:W-:Y:S01]  /*adb0*/  FFMA.FTZ R9, R28, R16, R27 ;  /* 0x000000101c097223 */ /* 0x01efe2000001001b */
[----:B------:R-:W-:-:S03]  /*adc0*/  FFMA.FTZ R8, R29, R17, R26 ;  /* 0x000000111d087223 */ /* 0x000fc6000001001a */
[----:B------:R-:W-:Y:S01]  /*add0*/  FMUL.FTZ R2, R9, -1.4426950216293334961 ;  /* 0xbfb8aa3b09027820 */ /* 0x000fe20000410000 */
[----:B0-----:R-:W-:-:S05]  /*ade0*/  FMUL.FTZ R5, R8, -1.4426950216293334961 ;  /* 0xbfb8aa3b08057820 */ /* 0x001fca0000410000 */
        /* <DEDUP_REMOVED lines=15> */
[----:B------:R-:W-:-:S05]  /*aee0*/  F2FP.F16.F32.PACK_AB R9, R9, R6 ;  /* 0x000000060909723e */ /* 0x000fca00000000ff */
[----:B------:R0:W-:Y:S02]  /*aef0*/  STG.E desc[UR12][R4.64], R9 ;  /* 0x0000000904007986 */ /* 0x0001e4000c10190c */
.L_x_3299:
[----:B------:R-:W-:Y:S05]  /*af00*/  BSYNC.RECONVERGENT B1 ;  /* 0x0000000000017941 */ /* 0x000fea0003800200 */
.L_x_3298:
        /* <DEDUP_REMOVED lines=54> */
.L_x_3301:
[----:B------:R-:W-:Y:S05]  /*b270*/  BSYNC.RECONVERGENT B1 ;  /* 0x0000000000017941 */ /* 0x000fea0003800200 */
.L_x_3300:
        /* <DEDUP_REMOVED lines=28> */
[----:B------:R-:W-:-:S05]  /*b440*/  F2FP.F16.F32.PACK_AB R17, R17, R0 ;  /* 0x000000001111723e */ /* 0x000fca00000000ff */
[----:B------:R1:W-:Y:S02]  /*b450*/  STG.E desc[UR12][R4.64], R17 ;  /* 0x0000001104007986 */ /* 0x0003e4000c10190c */
.L_x_3303:
[----:B------:R-:W-:Y:S05]  /*b460*/  BSYNC.RECONVERGENT B1 ;  /* 0x0000000000017941 */ /* 0x000fea0003800200 */
.L_x_3302:
        /* <DEDUP_REMOVED lines=30> */
.L_x_3305:
[----:B------:R-:W-:Y:S05]  /*b650*/  BSYNC.RECONVERGENT B1 ;  /* 0x0000000000017941 */ /* 0x000fea0003800200 */
.L_x_3304:
        /* <DEDUP_REMOVED lines=30> */
.L_x_3307:
[----:B------:R-:W-:Y:S05]  /*b840*/  BSYNC.RECONVERGENT B1 ;  /* 0x0000000000017941 */ /* 0x000fea0003800200 */
.L_x_3306:
        /* <DEDUP_REMOVED lines=28> */
[----:B------:R-:W-:-:S05]  /*ba10*/  F2FP.F16.F32.PACK_AB R11, R11, R0 ;  /* 0x000000000b0b723e */ /* 0x000fca00000000ff */
[----:B------:R4:W-:Y:S02]  /*ba20*/  STG.E desc[UR12][R4.64], R11 ;  /* 0x0000000b04007986 */ /* 0x0009e4000c10190c */
.L_x_3309:
[----:B------:R-:W-:Y:S05]  /*ba30*/  BSYNC.RECONVERGENT B1 ;  /* 0x0000000000017941 */ /* 0x000fea0003800200 */
.L_x_3308:
        /* <DEDUP_REMOVED lines=30> */
.L_x_3311:
[----:B------:R-:W-:Y:S05]  /*bc20*/  BSYNC.RECONVERGENT B1 ;  /* 0x0000000000017941 */ /* 0x000fea0003800200 */
.L_x_3310:
        /* <DEDUP_REMOVED lines=52> */
.L_x_3313:
[----:B------:R-:W-:Y:S05]  /*bf70*/  BSYNC.RECONVERGENT B1 ;  /* 0x0000000000017941 */ /* 0x000fea0003800200 */
.L_x_3312:
        /* <DEDUP_REMOVED lines=30> */
.L_x_3315:
[----:B------:R-:W-:Y:S05]  /*c160*/  BSYNC.RECONVERGENT B1 ;  /* 0x0000000000017941 */ /* 0x000fea0003800200 */
.L_x_3314:
        /* <DEDUP_REMOVED lines=9> */
[----:B------:R-:W-:Y:S01]  /*c200*/  FFMA.FTZ R51, R28, R51, R27 ;  /* 0x000000331c337223 */ /* 0x000fe2000001001b */
        /* <DEDUP_REMOVED lines=20> */
.L_x_3317:
[----:B------:R-:W-:Y:S05]  /*c350*/  BSYNC.RECONVERGENT B1 ;  /* 0x0000000000017941 */ /* 0x000fea0003800200 */
.L_x_3316:
        /* <DEDUP_REMOVED lines=30> */
.L_x_3319:
[----:B------:R-:W-:Y:S05]  /*c540*/  BSYNC.RECONVERGENT B1 ;  /* 0x0000000000017941 */ /* 0x000fea0003800200 */
.L_x_3318:
        /* <DEDUP_REMOVED lines=28> */
[----:B------:R-:W-:-:S05]  /*c710*/  F2FP.F16.F32.PACK_AB R7, R10, R7 ;  /* 0x000000070a07723e */ /* 0x000fca00000000ff */
[----:B------:R4:W-:Y:S02]  /*c720*/  STG.E desc[UR12][R2.64], R7 ;  /* 0x0000000702007986 */ /* 0x0009e4000c10190c */
.L_x_3321:
[----:B------:R-:W-:Y:S05]  /*c730*/  BSYNC.RECONVERGENT B1 ;  /* 0x0000000000017941 */ /* 0x000fea0003800200 */
.L_x_3320:
        /* <DEDUP_REMOVED lines=26> */
[----:B------:R-:W-:-:S05]  /*c8e0*/  F2FP.F16.F32.PACK_AB R7, R7, R0 ;  /* 0x000000000707723e */ /* 0x000fca00000000ff */
[----:B------:R0:W-:Y:S02]  /*c8f0*/  STG.E desc[UR12][R2.64], R7 ;  /* 0x0000000702007986 */ /* 0x0001e4000c10190c */
.L_x_3259:
[----:B------:R-:W-:Y:S05]  /*c900*/  BSYNC.RECONVERGENT B0 ;  /* 0x0000000000007941 */ /* 0x000fea0003800200 */
.L_x_3195:
        /* <DEDUP_REMOVED lines=9> */
.L_x_3323:
        /* <DEDUP_REMOVED lines=14> */
.L_x_4548:


//--------------------- .text._Z35group_norm_nhwc_fwd_one_pass_kernelI11Fp16IOFp16WLi64ELi80ELi640EEv26Group_norm_nhwc_fwd_params --------------------------
	.section	.text._Z35group_norm_nhwc_fwd_one_pass_kernelI11Fp16IOFp16WLi64ELi80ELi640EEv26Group_norm_nhwc_fwd_params,"ax",@progbits
	.align	128
        .global         _Z35group_norm_nhwc_fwd_one_pass_kernelI11Fp16IOFp16WLi64ELi80ELi640EEv26Group_norm_nhwc_fwd_params
        .type           _Z35group_norm_nhwc_fwd_one_pass_kernelI11Fp16IOFp16WLi64ELi80ELi640EEv26Group_norm_nhwc_fwd_params,@function
        .size           _Z35group_norm_nhwc_fwd_one_pass_kernelI11Fp16IOFp16WLi64ELi80ELi640EEv26Group_norm_nhwc_fwd_params,(.L_x_4549 - _Z35group_norm_nhwc_fwd_one_pass_kernelI11Fp16IOFp16WLi64ELi80ELi640EEv26Group_norm_nhwc_fwd_params)
        .other          _Z35group_norm_nhwc_fwd_one_pass_kernelI11Fp16IOFp16WLi64ELi80ELi640EEv26Group_norm_nhwc_fwd_params,@"STO_CUDA_ENTRY STV_DEFAULT"
_Z35group_norm_nhwc_fwd_one_pass_kernelI11Fp16IOFp16WLi64ELi80ELi640EEv26Group_norm_nhwc_fwd_params:
.text._Z35group_norm_nhwc_fwd_one_pass_kernelI11Fp16IOFp16WLi64ELi80ELi640EEv26Group_norm_nhwc_fwd_params:
        /* <DEDUP_REMOVED lines=40> */
.L_x_3351:
        /* <DEDUP_REMOVED lines=67> */
[----:B------:R-:W-:-:S03]  /*06b0*/  @!P1 MOV R21, R7 ;  /* 0x0000000700159202 */ /* 0x000fc60000000f00 */
[----:B------:R-:W-:-:S03]  /*06c0*/  @!P2 IMAD.WIDE.U32 R18, R19, R22, R6 ;  /* 0x000000161312a225 */ /* 0x000fc600078e0006 */
        /* <DEDUP_REMOVED lines=10> */
[----:B------:R-:W-:Y:S02]  /*0770*/  @!P1 IADD3 R22, PT, PT, R15, R22, RZ ;  /* 0x000000160f169210 */ /* 0x000fe40007ffe0ff */
[C---:B--2---:R-:W-:Y:S02]  /*0780*/  @!P1 LEA R10, P5, R14.reuse, R10, 0x1 ;  /* 0x0000000a0e0a9211 */ /* 0x044fe400078a08ff */
[----:B------:R-:W-:Y:S02]  /*0790*/  @!P3 MOV R15, R7 ;  /* 0x00000007000fb202 */ /* 0x000fe40000000f00 */
        /* <DEDUP_REMOVED lines=8> */
[----:B------:R-:W4:Y:S03]  /*0820*/  @!P4 LDC.64 R12, c[0x0][0x390] ;  /* 0x0000e400ff0ccb82 */ /* 0x000f260000000a00 */
[----:B------:R-:W-:Y:S02]  /*0830*/  @!P3 IADD3 R8, PT, PT, R15, R8, RZ ;  /* 0x000000080f08b210 */ /* 0x000fe40007ffe0ff */
[----:B-1----:R-:W-:Y:S01]  /*0840*/  @!P3 LEA R18, P2, R14, R18, 0x1 ;  /* 0x000000120e12b211 */ /* 0x002fe200078408ff */
[----:B------:R-:W-:-:S03]  /*0850*/  HFMA2 R3, -RZ, RZ, 0, 0 ;  /* 0x00000000ff037431 */ /* 0x000fc600000001ff */
[----:B------:R-:W-:Y:S02]  /*0860*/  @!P3 LEA.HI.X R19, R14, R19, R8, 0x1, P2 ;  /* 0x000000130e13b211 */ /* 0x000fe400010f0c08 */
[----:B------:R-:W-:Y:S01]  /*0870*/  @!P4 MOV R8, R4 ;  /* 0x000000040008c202 */ /* 0x000fe20000000f00 */
[----:B------:R-:W5:Y:S01]  /*0880*/  @!P1 LDG.E R3, desc[UR16][R10.64] ;  /* 0x000000100a039981 */ /* 0x000f62000c1e1900 */
[----:B--2---:R-:W-:Y:S01]  /*0890*/  @!P4 IMAD R24, R9, R20, RZ ;  /* 0x000000140918c224 */ /* 0x004fe200078e02ff */
[----:B------:R-:W-:-:S03]  /*08a0*/  @!P4 MOV R9, R7 ;  /* 0x000000070009c202 */ /* 0x000fc60000000f00 */
[C---:B------:R-:W-:Y:S02]  /*08b0*/  @!P4 IMAD R21, R25.reuse, R21, R24 ;  /* 0x000000151915c224 */ /* 0x040fe400078e0218 */
[----:B------:R-:W-:Y:S01]  /*08c0*/  @!P4 IMAD.WIDE.U32 R8, R25, R20, R8 ;  /* 0x000000141908c225 */ /* 0x000fe200078e0008 */
[----:B------:R-:W-:-:S04]  /*08d0*/  MOV R24, RZ ;  /* 0x000000ff00187202 */ /* 0x000fc80000000f00 */
[----:B------:R-:W-:Y:S02]  /*08e0*/  @!P4 IADD3 R9, PT, PT, R9, R21, RZ ;  /* 0x000000150909c210 */ /* 0x000fe40007ffe0ff */
[C---:B----4-:R-:W-:Y:S01]  /*08f0*/  @!P4 LEA R12, P2, R8.reuse, R12, 0x1 ;  /* 0x0000000c080cc211 */ /* 0x050fe200078408ff */
[----:B------:R1:W2:Y:S03]  /*0900*/  @!P3 LDG.E R24, desc[UR16][R18.64] ;  /* 0x000000101218b981 */ /* 0x0002a6000c1e1900 */
[----:B------:R-:W-:-:S05]  /*0910*/  @!P4 LEA.HI.X R13, R8, R13, R9, 0x1, P2 ;  /* 0x0000000d080dc211 */ /* 0x000fca00010f0c09 */
[----:B------:R4:W4:Y:S01]  /*0920*/  @!P4 LDG.E R23, desc[UR16][R12.64] ;  /* 0x000000100c17c981 */ /* 0x000922000c1e1900 */
[C---:B------:R-:W-:Y:S02]  /*0930*/  ISETP.GT.AND P2, PT, R27.reuse, 0x1e, PT ;  /* 0x0000001e1b00780c */ /* 0x040fe40003f44270 */
[----:B------:R-:W-:Y:S01]  /*0940*/  ISETP.GT.AND P3, PT, R27, 0xf, PT ;  /* 0x0000000f1b00780c */ /* 0x000fe20003f64270 */
[----:B------:R-:W-:Y:S01]  /*0950*/  BSSY.RECONVERGENT B0, `(.L_x_3324) ;  /* 0x0000039000007945 */ /* 0x000fe20003800200 */
[--C-:B---3--:R-:W-:Y:S02]  /*0960*/  HADD2.F32 R21, -RZ, R22.reuse.H1_H1 ;  /* 0x30000016ff157230 */ /* 0x108fe40000004100 */
[----:B------:R-:W-:Y:S02]  /*0970*/  HADD2.F32 R22, -RZ, R22.H0_H0 ;  /* 0x20000016ff167230 */ /* 0x000fe40000004100 */
[--C-:B-----5:R-:W-:Y:S02]  /*0980*/  HADD2.F32 R17, -RZ, R3.reuse.H1_H1 ;  /* 0x30000003ff117230 */ /* 0x120fe40000004100 */
[----:B-1----:R-:W-:-:S03]  /*0990*/  HADD2.F32 R18, -RZ, R3.H0_H0 ;  /* 0x20000003ff127230 */ /* 0x002fc60000004100 */
[----:B------:R-:W-:Y:S02]  /*09a0*/  FMUL.FTZ R9, R17, R17 ;  /* 0x0000001111097220 */ /* 0x000fe40000410000 */
[----:B------:R-:W-:Y:S01]  /*09b0*/  FADD.FTZ R3, R18, R17 ;  /* 0x0000001112037221 */ /* 0x000fe20000010000 */
[----:B------:R-:W-:Y:S01]  /*09c0*/  FADD.FTZ R8, R22, R21 ;  /* 0x0000001516087221 */ /* 0x000fe20000010000 */
[----:B------:R-:W-:Y:S01]  /*09d0*/  FMUL.FTZ R11, R21, R21 ;  /* 0x00000015150b7220 */ /* 0x000fe20000410000 */
[----:B------:R-:W-:Y:S01]  /*09e0*/  FFMA.FTZ R9, R18, R18, R9 ;  /* 0x0000001212097223 */ /* 0x000fe20000010009 */
[----:B------:R-:W-:Y:S01]  /*09f0*/  FADD.FTZ R3, RZ, R3 ;  /* 0x00000003ff037221 */ /* 0x000fe20000010000 */
[----:B--2---:R-:W-:-:S03]  /*0a00*/  HADD2.F32 R16, -RZ, R24.H1_H1 ;  /* 0x30000018ff107230 */ /* 0x004fc60000004100 */
[----:B------:R-:W-:Y:S01]  /*0a10*/  FADD.FTZ R8, R3, R8 ;  /* 0x0000000803087221 */ /* 0x000fe20000010000 */
[----:B------:R-:W-:Y:S02]  /*0a20*/  HADD2.F32 R24, -RZ, R24.H0_H0 ;  /* 0x20000018ff187230 */ /* 0x000fe40000004100 */
[----:B------:R-:W-:Y:S01]  /*0a30*/  FFMA.FTZ R10, R22, R22, R11 ;  /* 0x00000016160a7223 */ /* 0x000fe2000001000b */
[----:B------:R-:W-:Y:S01]  /*0a40*/  FADD.FTZ R9, RZ, R9 ;  /* 0x00000009ff097221 */ /* 0x000fe20000010000 */
[----:B----4-:R-:W-:Y:S01]  /*0a50*/  FMUL.FTZ R13, R16, R16 ;  /* 0x00000010100d7220 */ /* 0x010fe20000410000 */
        /* <DEDUP_REMOVED lines=40> */
.L_x_3325:
[----:B------:R-:W-:Y:S05]  /*0ce0*/  BSYNC.RECONVERGENT B0 ;  /* 0x0000000000007941 */ /* 0x000fea0003800200 */
.L_x_3324:
        /* <DEDUP_REMOVED lines=56> */
.L_x_3327:
[----:B------:R-:W-:Y:S05]  /*1070*/  BSYNC.RECONVERGENT B0 ;  /* 0x0000000000007941 */ /* 0x000fea0003800200 */
.L_x_3326:
        /* <DEDUP_REMOVED lines=33> */
.L_x_3330:
[----:B------:R-:W2:Y:S04]  /*1290*/  LDG.E.STRONG.GPU R10, desc[UR16][R8.64] ;  /* 0x00000010080a7981 */ /* 0x000ea8000c1ef900 */
[----:B--2---:R-:W-:Y:S01]  /*12a0*/  CCTL.IVALL ;  /* 0x00000000ff00798f */ /* 0x004fe20002000000 */
[----:B------:R-:W-:Y:S05]  /*12b0*/  YIELD ;  /* 0x0000000000007946 */ /* 0x000fea0003800000 */
[----:B------:R-:W-:-:S13]  /*12c0*/  ISETP.NE.AND P4, PT, R10, R15, PT ;  /* 0x0000000f0a00720c */ /* 0x000fda0003f85270 */
[----:B------:R-:W-:Y:S05]  /*12d0*/  @P4 BRA `(.L_x_3330) ;  /* 0xfffffffc00ec4947 */ /* 0x000fea000383ffff */
.L_x_3329:
        /* <DEDUP_REMOVED lines=15> */
.L_x_3332:
        /* <DEDUP_REMOVED lines=42> */
[----:B------:R-:W-:Y:S01]  /*1670*/  IMAD.U32 R10, RZ, RZ, UR26 ;  /* 0x0000001aff0a7e24 */ /* 0x000fe2000f8e00ff */
        /* <DEDUP_REMOVED lines=48> */
.L_x_3331:
        /* <DEDUP_REMOVED lines=35> */
[----:B--2---:R-:W-:Y:S02]  /*1bb0*/  MOV R14, UR12 ;  /* 0x0000000c000e7c02 */ /* 0x004fe40008000f00 */
[----:B---3--:R-:W-:-:S06]  /*1bc0*/  MOV R15, UR13 ;  /* 0x0000000d000f7c02 */ /* 0x008fcc0008000f00 */
        /* <DEDUP_REMOVED lines=15> */
.L_x_3333:
        /* <DEDUP_REMOVED lines=28> */
.L_x_3334:
        /* <DEDUP_REMOVED lines=13> */
.L_x_3335:
[----:B------:R-:W-:Y:S05]  /*1f50*/  BSYNC.RECONVERGENT B0 ;  /* 0x0000000000007941 */ /* 0x000fea0003800200 */
.L_x_3328:
        /* <DEDUP_REMOVED lines=62> */
.L_x_3339:
[----:B------:R-:W-:Y:S05]  /*2340*/  BSYNC.RECONVERGENT B1 ;  /* 0x0000000000017941 */ /* 0x000fea0003800200 */
.L_x_3338:
        /* <DEDUP_REMOVED lines=24> */
.L_x_3341:
[----:B------:R-:W-:Y:S05]  /*24d0*/  BSYNC.RECONVERGENT B1 ;  /* 0x0000000000017941 */ /* 0x000fea0003800200 */
.L_x_3340:
        /* <DEDUP_REMOVED lines=26> */
.L_x_3343:
[----:B------:R-:W-:Y:S05]  /*2680*/  BSYNC.RECONVERGENT B1 ;  /* 0x0000000000017941 */ /* 0x000fea0003800200 */
.L_x_3342:
        /* <DEDUP_REMOVED lines=19> */
.L_x_3337:
        /* <DEDUP_REMOVED lines=32> */
.L_x_3346:
[----:B0-----:R-:W-:Y:S05]  /*29c0*/  BSYNC.RECONVERGENT B1 ;  /* 0x0000000000017941 */ /* 0x001fea0003800200 */
.L_x_3345:
        /* <DEDUP_REMOVED lines=34> */
.L_x_3348:
[----:B------:R-:W-:Y:S05]  /*2bf0*/  BSYNC.RECONVERGENT B1 ;  /* 0x0000000000017941 */ /* 0x000fea0003800200 */
.L_x_3347:
        /* <DEDUP_REMOVED lines=36> */
.L_x_3350:
[----:B------:R-:W-:Y:S05]  /*2e40*/  BSYNC.RECONVERGENT B1 ;  /* 0x0000000000017941 */ /* 0x000fea0003800200 */
.L_x_3349:
        /* <DEDUP_REMOVED lines=28> */
.L_x_3344:
[----:B------:R-:W-:Y:S05]  /*3010*/  BSYNC.RECONVERGENT B0 ;  /* 0x0000000000007941 */ /* 0x000fea0003800200 */
.L_x_3336:
[----:B------:R-:W-:Y:S02]  /*3020*/  UIADD3 UR9, UPT, UPT, UR21, UR9, URZ ;  /* 0x0000000915097290 */ /* 0x000fe4000fffe0ff */
[----:B------:R-:W-:Y:S02]  /*3030*/  UIADD3 UR4, UPT, UPT, UR4, 0x1, URZ ;  /* 0x0000000104047890 */ /* 0x000fe4000fffe0ff */
[----:B------:R-:W-:-:S09]  /*3040*/  UISETP.GE.AND UP1, UPT, UR9, UR7, UPT ;  /* 0x000000070900728c */ /* 0x000fd2000bf26270 */
[----:B------:R-:W-:Y:S05]  /*3050*/  BRA.U !UP1, `(.L_x_3351) ;  /* 0xffffffd109887547 */ /* 0x000fea000b83ffff */
[----:B------:R-:W-:Y:S05]  /*3060*/  EXIT ;  /* 0x000000000000794d */ /* 0x000fea0003800000 */
.L_x_3352:
        /* <DEDUP_REMOVED lines=9> */
.L_x_4549:


//--------------------- .text._Z35group_norm_nhwc_fwd_one_pass_kernelI11Fp16IOFp16WLi128ELi80ELi640EEv26Group_norm_nhwc_fwd_params --------------------------
	.section	.text._Z35group_norm_nhwc_fwd_one_pass_kernelI11Fp16IOFp16WLi128ELi80ELi640EEv26Group_norm_nhwc_fwd_params,"ax",@progbits
	.align	128
        .global         _Z35group_norm_nhwc_fwd_one_pass_kernelI11Fp16IOFp16WLi128ELi80ELi640EEv26Group_norm_nhwc_fwd_params
        .type           _Z35group_norm_nhwc_fwd_one_pass_kernelI11Fp16IOFp16WLi128ELi80ELi640EEv26Group_norm_nhwc_fwd_params,@function
        .size           _Z35group_norm_nhwc_fwd_one_pass_kernelI11Fp16IOFp16WLi128ELi80ELi640EEv26Group_norm_nhwc_fwd_params,(.L_x_4550 - _Z35group_norm_nhwc_fwd_one_pass_kernelI11Fp16IOFp16WLi128ELi80ELi640EEv26Group_norm_nhwc_fwd_params)
        .other          _Z35group_norm_nhwc_fwd_one_pass_kernelI11Fp16IOFp16WLi128ELi80ELi640EEv26Group_norm_nhwc_fwd_params,@"STO_CUDA_ENTRY STV_DEFAULT"
_Z35group_norm_nhwc_fwd_one_pass_kernelI11Fp16IOFp16WLi128ELi80ELi640EEv26Group_norm_nhwc_fwd_params:
.text._Z35group_norm_nhwc_fwd_one_pass_kernelI11Fp16IOFp16WLi128ELi80ELi640EEv26Group_norm_nhwc_fwd_params:
        /* <DEDUP_REMOVED lines=47> */
.L_x_3396:
        /* <DEDUP_REMOVED lines=255> */
.L_x_3354:
[----:B------:R-:W-:Y:S05]  /*12e0*/  BSYNC.RECONVERGENT B0 ;  /* 0x0000000000007941 */ /* 0x000fea0003800200 */
.L_x_3353:
        /* <DEDUP_REMOVED lines=56> */
.L_x_3356:
[----:B------:R-:W-:Y:S05]  /*1670*/  BSYNC.RECONVERGENT B0 ;  /* 0x0000000000007941 */ /* 0x000fea0003800200 */
.L_x_3355:
        /* <DEDUP_REMOVED lines=33> */
.L_x_3359:
[----:B------:R-:W2:Y:S04]  /*1890*/  LDG.E.STRONG.GPU R15, desc[UR16][R12.64] ;  /* 0x000000100c0f7981 */ /* 0x000ea8000c1ef900 */
[----:B--2---:R-:W-:Y:S01]  /*18a0*/  CCTL.IVALL ;  /* 0x00000000ff00798f */ /* 0x004fe20002000000 */
[----:B------:R-:W-:Y:S05]  /*18b0*/  YIELD ;  /* 0x0000000000007946 */ /* 0x000fea0003800000 */
[----:B------:R-:W-:-:S13]  /*18c0*/  ISETP.NE.AND P4, PT, R15, R14, PT ;  /* 0x0000000e0f00720c */ /* 0x000fda0003f85270 */
[----:B------:R-:W-:Y:S05]  /*18d0*/  @P4 BRA `(.L_x_3359) ;  /* 0xfffffffc00ec4947 */ /* 0x000fea000383ffff */
.L_x_3358:
        /* <DEDUP_REMOVED lines=15> */
.L_x_3361:
        /* <DEDUP_REMOVED lines=91> */
.L_x_3360:
        /* <DEDUP_REMOVED lines=52> */
.L_x_3362:
        /* <DEDUP_REMOVED lines=28> */
.L_x_3363:
        /* <DEDUP_REMOVED lines=13> */
.L_x_3364:
[----:B------:R-:W-:Y:S05]  /*2550*/  BSYNC.RECONVERGENT B0 ;  /* 0x0000000000007941 */ /* 0x000fea0003800200 */
.L_x_3357:
        /* <DEDUP_REMOVED lines=74> */
.L_x_3368:
[----:B------:R-:W-:Y:S05]  /*2a00*/  BSYNC.RECONVERGENT B1 ;  /* 0x0000000000017941 */ /* 0x000fea0003800200 */
.L_x_3367:
        /* <DEDUP_REMOVED lines=20> */
.L_x_3370:
[----:B------:R-:W-:Y:S05]  /*2b50*/  BSYNC.RECONVERGENT B1 ;  /* 0x0000000000017941 */ /* 0x000fea0003800200 */
.L_x_3369:
        /* <DEDUP_REMOVED lines=33> */
.L_x_3372:
[----:B------:R-:W-:Y:S05]  /*2d70*/  BSYNC.RECONVERGENT B1 ;  /* 0x0000000000017941 */ /* 0x000fea0003800200 */
.L_x_3371:
        /* <DEDUP_REMOVED lines=20> */
.L_x_3374:
[----:B------:R-:W-:Y:S05]  /*2ec0*/  BSYNC.RECONVERGENT B1 ;  /* 0x0000000000017941 */ /* 0x000fea0003800200 */
.L_x_3373:
        /* <DEDUP_REMOVED lines=20> */
.L_x_3376:
[----:B------:R-:W-:Y:S05]  /*3010*/  BSYNC.RECONVERGENT B1 ;  /* 0x0000000000017941 */ /* 0x000fea0003800200 */
.L_x_3375:
        /* <DEDUP_REMOVED lines=20> */
.L_x_3378:
[----:B------:R-:W-:Y:S05]  /*3160*/  BSYNC.RECONVERGENT B1 ;  /* 0x0000000000017941 */ /* 0x000fea0003800200 */
.L_x_3377:
        /* <DEDUP_REMOVED lines=20> */
.L_x_3380:
[----:B------:R-:W-:Y:S05]  /*32b0*/  BSYNC.RECONVERGENT B1 ;  /* 0x0000000000017941 */ /* 0x000fea0003800200 */
.L_x_3379:
        /* <DEDUP_REMOVED lines=19> */
.L_x_3366:
        /* <DEDUP_REMOVED lines=37> */
.L_x_3383:
[----:B------:R-:W-:Y:S05]  /*3640*/  BSYNC.RECONVERGENT B1 ;  /* 0x0000000000017941 */ /* 0x000fea0003800200 */
.L_x_3382:
        /* <DEDUP_REMOVED lines=31> */
.L_x_3385:
[----:B------:R-:W-:Y:S05]  /*3840*/  BSYNC.RECONVERGENT B1 ;  /* 0x0000000000017941 */ /* 0x000fea0003800200 */
.L_x_3384:
        /* <DEDUP_REMOVED lines=43> */
.L_x_3387:
[----:B------:R-:W-:Y:S05]  /*3b00*/  BSYNC.RECONVERGENT B1 ;  /* 0x0000000000017941 */ /* 0x000fea0003800200 */
.L_x_3386:
        /* <DEDUP_REMOVED lines=30> */
.L_x_3389:
[----:B------:R-:W-:Y:S05]  /*3cf0*/  BSYNC.RECONVERGENT B1 ;  /* 0x0000000000017941 */ /* 0x000fea0003800200 */
.L_x_3388:
        /* <DEDUP_REMOVED lines=30> */
.L_x_3391:
[----:B------:R-:W-:Y:S05]  /*3ee0*/  BSYNC.RECONVERGENT B1 ;  /* 0x0000000000017941 */ /* 0x000fea0003800200 */
.L_x_3390:
        /* <DEDUP_REMOVED lines=30> */
.L_x_3393:
[----:B------:R-:W-:Y:S05]  /*40d0*/  BSYNC.RECONVERGENT B1 ;  /* 0x0000000000017941 */ /* 0x000fea0003800200 */
.L_x_3392:
        /* <DEDUP_REMOVED lines=30> */
.L_x_3395:
[----:B------:R-:W-:Y:S05]  /*42c0*/  BSYNC.RECONVERGENT B1 ;  /* 0x0000000000017941 */ /* 0x000fea0003800200 */
.L_x_3394:
        /* <DEDUP_REMOVED lines=29> */
.L_x_3381:
[----:B------:R-:W-:Y:S05]  /*44a0*/  BSYNC.RECONVERGENT B0 ;  /* 0x0000000000007941 */ /* 0x000fea0003800200 */
.L_x_3365:
        /* <DEDUP_REMOVED lines=8> */
.L_x_3397:
        /* <DEDUP_REMOVED lines=13> */
.L_x_4550:


//--------------------- .text._Z35group_norm_nhwc_fwd_one_pass_kernelI11Fp16IOFp16WLi256ELi80ELi640EEv26Group_norm_nhwc_fwd_params --------------------------
	.section	.text._Z35group_norm_nhwc_fwd_one_pass_kernelI11Fp16IOFp16WLi256ELi80ELi640EEv26Group_norm_nhwc_fwd_params,"ax",@progbits
	.align	128
        .global         _Z35group_norm_nhwc_fwd_one_pass_kernelI11Fp16IOFp16WLi256ELi80ELi640EEv26Group_norm_nhwc_fwd_params
        .type           _Z35group_norm_nhwc_fwd_one_pass_kernelI11Fp16IOFp16WLi256ELi80ELi640EEv26Group_norm_nhwc_fwd_params,@function
        .size           _Z35group_norm_nhwc_fwd_one_pass_kernelI11Fp16IOFp16WLi256ELi80ELi640EEv26Group_norm_nhwc_fwd_params,(.L_x_4551 - _Z35group_norm_nhwc_fwd_one_pass_kernelI11Fp16IOFp16WLi256ELi80ELi640EEv26Group_norm_nhwc_fwd_params)
        .other          _Z35group_norm_nhwc_fwd_one_pass_kernelI11Fp16IOFp16WLi256ELi80ELi640EEv26Group_norm_nhwc_fwd_params,@"STO_CUDA_ENTRY STV_DEFAULT"
_Z35group_norm_nhwc_fwd_one_pass_kernelI11Fp16IOFp16WLi256ELi80ELi640EEv26Group_norm_nhwc_fwd_params:
.text._Z35group_norm_nhwc_fwd_one_pass_kernelI11Fp16IOFp16WLi256ELi80ELi640EEv26Group_norm_nhwc_fwd_params:
        /* <DEDUP_REMOVED lines=43> */
.L_x_3473:
        /* <DEDUP_REMOVED lines=430> */
.L_x_3399:
[----:B------:R-:W-:Y:S05]  /*1d90*/  BSYNC.RECONVERGENT B0 ;  /* 0x0000000000007941 */ /* 0x000fea0003800200 */
.L_x_3398:
        /* <DEDUP_REMOVED lines=54> */
.L_x_3401:
[----:B------:R-:W-:Y:S05]  /*2100*/  BSYNC.RECONVERGENT B0 ;  /* 0x0000000000007941 */ /* 0x000fea0003800200 */
.L_x_3400:
        /* <DEDUP_REMOVED lines=27> */
.L_x_3404:
[----:B------:R-:W3:Y:S04]  /*22c0*/  LDG.E.STRONG.GPU R30, desc[UR6][R28.64] ;  /* 0x000000061c1e7981 */ /* 0x000ee8000c1ef900 */
[----:B---3--:R-:W-:Y:S01]  /*22d0*/  CCTL.IVALL ;  /* 0x00000000ff00798f */ /* 0x008fe20002000000 */
[----:B------:R-:W-:Y:S05]  /*22e0*/  YIELD ;  /* 0x0000000000007946 */ /* 0x000fea0003800000 */
[----:B------:R-:W-:-:S13]  /*22f0*/  ISETP.NE.AND P2, PT, R30, R37, PT ;  /* 0x000000251e00720c */ /* 0x000fda0003f45270 */
[----:B------:R-:W-:Y:S05]  /*2300*/  @P2 BRA `(.L_x_3404) ;  /* 0xfffffffc00ec2947 */ /* 0x000fea000383ffff */
.L_x_3403:
        /* <DEDUP_REMOVED lines=16> */
.L_x_3406:
        /* <DEDUP_REMOVED lines=61> */
.L_x_3405:
        /* <DEDUP_REMOVED lines=38> */
.L_x_3407:
        /* <DEDUP_REMOVED lines=19> */
.L_x_3408:
        /* <DEDUP_REMOVED lines=9> */
.L_x_3409:
[----:B------:R-:W-:Y:S05]  /*2c00*/  BSYNC.RECONVERGENT B0 ;  /* 0x0000000000007941 */ /* 0x000fea0003800200 */
.L_x_3402:
        /* <DEDUP_REMOVED lines=72> */
.L_x_3413:
[----:B------:R-:W-:Y:S05]  /*3090*/  BSYNC.RECONVERGENT B1 ;  /* 0x0000000000017941 */ /* 0x000fea0003800200 */
.L_x_3412:
        /* <DEDUP_REMOVED lines=27> */
.L_x_3415:
[----:B------:R-:W-:Y:S05]  /*3250*/  BSYNC.RECONVERGENT B1 ;  /* 0x0000000000017941 */ /* 0x000fea0003800200 */
.L_x_3414:
        /* <DEDUP_REMOVED lines=20> */
.L_x_3417:
[----:B------:R-:W-:Y:S05]  /*33a0*/  BSYNC.RECONVERGENT B1 ;  /* 0x0000000000017941 */ /* 0x000fea0003800200 */
.L_x_3416:
        /* <DEDUP_REMOVED lines=21> */
.L_x_3419:
[----:B------:R-:W-:Y:S05]  /*3500*/  BSYNC.RECONVERGENT B1 ;  /* 0x0000000000017941 */ /* 0x000fea0003800200 */
.L_x_3418:
        /* <DEDUP_REMOVED lines=32> */
.L_x_3421:
[----:B------:R-:W-:Y:S05]  /*3710*/  BSYNC.RECONVERGENT B1 ;  /* 0x0000000000017941 */ /* 0x000fea0003800200 */
.L_x_3420:
        /* <DEDUP_REMOVED lines=22> */
.L_x_3423:
[----:B------:R-:W-:Y:S05]  /*3880*/  BSYNC.RECONVERGENT B1 ;  /* 0x0000000000017941 */ /* 0x000fea0003800200 */
.L_x_3422:
        /* <DEDUP_REMOVED lines=20> */
.L_x_3425:
[----:B------:R-:W-:Y:S05]  /*39d0*/  BSYNC.RECONVERGENT B1 ;  /* 0x0000000000017941 */ /* 0x000fea0003800200 */
.L_x_3424:
        /* <DEDUP_REMOVED lines=20> */
.L_x_3427:
[----:B------:R-:W-:Y:S05]  /*3b20*/  BSYNC.RECONVERGENT B1 ;  /* 0x0000000000017941 */ /* 0x000fea0003800200 */
.L_x_3426:
        /* <DEDUP_REMOVED lines=20> */
.L_x_3429:
[----:B------:R-:W-:Y:S05]  /*3c70*/  BSYNC.RECONVERGENT B1 ;  /* 0x0000000000017941 */ /* 0x000fea0003800200 */
.L_x_3428:
        /* <DEDUP_REMOVED lines=20> */
.L_x_3431:
[----:B------:R-:W-:Y:S05]  /*3dc0*/  BSYNC.RECONVERGENT B1 ;  /* 0x0000000000017941 */ /* 0x000fea0003800200 */
.L_x_3430:
        /* <DEDUP_REMOVED lines=36> */
.L_x_3433:
[----:B------:R-:W-:Y:S05]  /*4010*/  BSYNC.RECONVERGENT B1 ;  /* 0x0000000000017941 */ /* 0x000fea0003800200 */
.L_x_3432:
        /* <DEDUP_REMOVED lines=20> */
.L_x_3435:
[----:B------:R-:W-:Y:S05]  /*4160*/  BSYNC.RECONVERGENT B1 ;  /* 0x0000000000017941 */ /* 0x000fea0003800200 */
.L_x_3434:
        /* <DEDUP_REMOVED lines=20> */
.L_x_3437:
[----:B------:R-:W-:Y:S05]  /*42b0*/  BSYNC.RECONVERGENT B1 ;  /* 0x0000000000017941 */ /* 0x000fea0003800200 */
.L_x_3436:
        /* <DEDUP_REMOVED lines=20> */
.L_x_3439:
[----:B------:R-:W-:Y:S05]  /*4400*/  BSYNC.RECONVERGENT B1 ;  /* 0x0000000000017941 */ /* 0x000fea0003800200 */
.L_x_3438:
        /* <DEDUP_REMOVED lines=20> */
.L_x_3441:
[----:B------:R-:W-:Y:S05]  /*4550*/  BSYNC.RECONVERGENT B1 ;  /* 0x0000000000017941 */ /* 0x000fea0003800200 */
.L_x_3440:
        /* <DEDUP_REMOVED lines=19> */
.L_x_3411:
        /* <DEDUP_REMOVED lines=34> */
.L_x_3444:
[----:B------:R-:W-:Y:S05]  /*48b0*/  BSYNC.RECONVERGENT B1 ;  /* 0x0000000000017941 */ /* 0x000fea0003800200 */
.L_x_3443:
        /* <DEDUP_REMOVED lines=35> */
.L_x_3446:
[----:B------:R-:W-:Y:S05]  /*4af0*/  BSYNC.RECONVERGENT B1 ;  /* 0x0000000000017941 */ /* 0x000fea0003800200 */
.L_x_3445:
        /* <DEDUP_REMOVED lines=30> */
.L_x_3448:
[----:B------:R-:W-:Y:S05]  /*4ce0*/  BSYNC.RECONVERGENT B1 ;  /* 0x0000000000017941 */ /* 0x000fea0003800200 */
.L_x_3447:
        /* <DEDUP_REMOVED lines=31> */
.L_x_3450:
[----:B------:R-:W-:Y:S05]  /*4ee0*/  BSYNC.RECONVERGENT B1 ;  /* 0x0000000000017941 */ /* 0x000fea0003800200 */
.L_x_3449:
        /* <DEDUP_REMOVED lines=42> */
.L_x_3452:
[----:B------:R-:W-:Y:S05]  /*5190*/  BSYNC.RECONVERGENT B1 ;  /* 0x0000000000017941 */ /* 0x000fea0003800200 */
.L_x_3451:
        /* <DEDUP_REMOVED lines=32> */
.L_x_3454:
[----:B------:R-:W-:Y:S05]  /*53a0*/  BSYNC.RECONVERGENT B1 ;  /* 0x0000000000017941 */ /* 0x000fea0003800200 */
.L_x_3453:
        /* <DEDUP_REMOVED lines=30> */
.L_x_3456:
[----:B------:R-:W-:Y:S05]  /*5590*/  BSYNC.RECONVERGENT B1 ;  /* 0x0000000000017941 */ /* 0x000fea0003800200 */
.L_x_3455:
        /* <DEDUP_REMOVED lines=30> */
.L_x_3458:
[----:B------:R-:W-:Y:S05]  /*5780*/  BSYNC.RECONVERGENT B1 ;  /* 0x0000000000017941 */ /* 0x000fea0003800200 */
.L_x_3457:
        /* <DEDUP_REMOVED lines=30> */
.L_x_3460:
[----:B------:R-:W-:Y:S05]  /*5970*/  BSYNC.RECONVERGENT B1 ;  /* 0x0000000000017941 */ /* 0x000fea0003800200 */
.L_x_3459:
        /* <DEDUP_REMOVED lines=30> */
.L_x_3462:
[----:B------:R-:W-:Y:S05]  /*5b60*/  BSYNC.RECONVERGENT B1 ;  /* 0x0000000000017941 */ /* 0x000fea0003800200 */
.L_x_3461:
        /* <DEDUP_REMOVED lines=46> */
.L_x_3464:
[----:B------:R-:W-:Y:S05]  /*5e50*/  BSYNC.RECONVERGENT B1 ;  /* 0x0000000000017941 */ /* 0x000fea0003800200 */
.L_x_3463:
        /* <DEDUP_REMOVED lines=30> */
.L_x_3466:
[----:B------:R-:W-:Y:S05]  /*6040*/  BSYNC.RECONVERGENT B1 ;  /* 0x0000000000017941 */ /* 0x000fea0003800200 */
.L_x_3465:
        /* <DEDUP_REMOVED lines=30> */
.L_x_3468:
[----:B------:R-:W-:Y:S05]  /*6230*/  BSYNC.RECONVERGENT B1 ;  /* 0x0000000000017941 */ /* 0x000fea0003800200 */
.L_x_3467:
        /* <DEDUP_REMOVED lines=30> */
.L_x_3470:
[----:B------:R-:W-:Y:S05]  /*6420*/  BSYNC.RECONVERGENT B1 ;  /* 0x0000000000017941 */ /* 0x000fea0003800200 */
.L_x_3469:
        /* <DEDUP_REMOVED lines=30> */
.L_x_3472:
[----:B------:R-:W-:Y:S05]  /*6610*/  BSYNC.RECONVERGENT B1 ;  /* 0x0000000000017941 */ /* 0x000fea0003800200 */
.L_x_3471:
        /* <DEDUP_REMOVED lines=28> */
.L_x_3442:
[----:B------:R-:W-:Y:S05]  /*67e0*/  BSYNC.RECONVERGENT B0 ;  /* 0x0000000000007941 */ /* 0x000fea0003800200 */
.L_x_3410:
        /* <DEDUP_REMOVED lines=8> */
.L_x_3474:
        /* <DEDUP_REMOVED lines=9> */
.L_x_4551:


//--------------------- .text._Z35group_norm_nhwc_fwd_one_pass_kernelI11Fp16IOFp16WLi512ELi80ELi640EEv26Group_norm_nhwc_fwd_params --------------------------
	.section	.text._Z35group_norm_nhwc_fwd_one_pass_kernelI11Fp16IOFp16WLi512ELi80ELi640EEv26Group_norm_nhwc_fwd_params,"ax",@progbits
	.align	128
        .global         _Z35group_norm_nhwc_fwd_one_pass_kernelI11Fp16IOFp16WLi512ELi80ELi640EEv26Group_norm_nhwc_fwd_params
        .type           _Z35group_norm_nhwc_fwd_one_pass_kernelI11Fp16IOFp16WLi512ELi80ELi640EEv26Group_norm_nhwc_fwd_params,@function
        .size           _Z35group_norm_nhwc_fwd_one_pass_kernelI11Fp16IOFp16WLi512ELi80ELi640EEv26Group_norm_nhwc_fwd_params,(.L_x_4552 - _Z35group_norm_nhwc_fwd_one_pass_kernelI11Fp16IOFp16WLi512ELi80ELi640EEv26Group_norm_nhwc_fwd_params)
        .other          _Z35group_norm_nhwc_fwd_one_pass_kernelI11Fp16IOFp16WLi512ELi80ELi640EEv26Group_norm_nhwc_fwd_params,@"STO_CUDA_ENTRY STV_DEFAULT"
_Z35group_norm_nhwc_fwd_one_pass_kernelI11Fp16IOFp16WLi512ELi80ELi640EEv26Group_norm_nhwc_fwd_params:
.text._Z35group_norm_nhwc_fwd_one_pass_kernelI11Fp16IOFp16WLi512ELi80ELi640EEv26Group_norm_nhwc_fwd_params:
        /* <DEDUP_REMOVED lines=26> */
.L_x_3614:
        /* <DEDUP_REMOVED lines=822> */
.L_x_3476:
[----:B------:R-:W-:Y:S05]  /*3500*/  BSYNC.RECONVERGENT B0 ;  /* 0x0000000000007941 */ /* 0x000fea0003800200 */
.L_x_3475:
        /* <DEDUP_REMOVED lines=54> */
.L_x_3478:
[----:B------:R-:W-:Y:S05]  /*3870*/  BSYNC.RECONVERGENT B0 ;  /* 0x0000000000007941 */ /* 0x000fea0003800200 */
.L_x_3477:
        /* <DEDUP_REMOVED lines=30> */
.L_x_3481:
        /* <DEDUP_REMOVED lines=10> */
.L_x_3480:
        /* <DEDUP_REMOVED lines=18> */
.L_x_3483:
        /* <DEDUP_REMOVED lines=145> */
.L_x_3482:
        /* <DEDUP_REMOVED lines=78> */
.L_x_3484:
        /* <DEDUP_REMOVED lines=42> */
.L_x_3485:
        /* <DEDUP_REMOVED lines=21> */
.L_x_3486:
[----:B------:R-:W-:Y:S05]  /*4e00*/  BSYNC.RECONVERGENT B0 ;  /* 0x0000000000007941 */ /* 0x000fea0003800200 */
.L_x_3479:
        /* <DEDUP_REMOVED lines=79> */
.L_x_3490:
[----:B------:R-:W-:Y:S05]  /*5300*/  BSYNC.RECONVERGENT B1 ;  /* 0x0000000000017941 */ /* 0x000fea0003800200 */
.L_x_3489:
        /* <DEDUP_REMOVED lines=20> */
.L_x_3492:
[----:B------:R-:W-:Y:S05]  /*5450*/  BSYNC.RECONVERGENT B1 ;  /* 0x0000000000017941 */ /* 0x000fea0003800200 */
.L_x_3491:
        /* <DEDUP_REMOVED lines=42> */
.L_x_3494:
[----:B------:R-:W-:Y:S05]  /*5700*/  BSYNC.RECONVERGENT B1 ;  /* 0x0000000000017941 */ /* 0x000fea0003800200 */
.L_x_3493:
        /* <DEDUP_REMOVED lines=22> */
.L_x_3496:
[----:B------:R-:W-:Y:S05]  /*5870*/  BSYNC.RECONVERGENT B1 ;  /* 0x0000000000017941 */ /* 0x000fea0003800200 */
.L_x_3495:
        /* <DEDUP_REMOVED lines=20> */
.L_x_3498:
[----:B------:R-:W-:Y:S05]  /*59c0*/  BSYNC.RECONVERGENT B1 ;  /* 0x0000000000017941 */ /* 0x000fea0003800200 */
.L_x_3497:
        /* <DEDUP_REMOVED lines=20> */
.L_x_3500:
[----:B------:R-:W-:Y:S05]  /*5b10*/  BSYNC.RECONVERGENT B1 ;  /* 0x0000000000017941 */ /* 0x000fea0003800200 */
.L_x_3499:
        /* <DEDUP_REMOVED lines=20> */
.L_x_3502:
[----:B------:R-:W-:Y:S05]  /*5c60*/  BSYNC.RECONVERGENT B1 ;  /* 0x0000000000017941 */ /* 0x000fea0003800200 */
.L_x_3501:
        /* <DEDUP_REMOVED lines=20> */
.L_x_3504:
[----:B------:R-:W-:Y:S05]  /*5db0*/  BSYNC.RECONVERGENT B1 ;  /* 0x0000000000017941 */ /* 0x000fea0003800200 */
.L_x_3503:
        /* <DEDUP_REMOVED lines=44> */
.L_x_3506:
[----:B------:R-:W-:Y:S05]  /*6080*/  BSYNC.RECONVERGENT B1 ;  /* 0x0000000000017941 */ /* 0x000fea0003800200 */
.L_x_3505:
        /* <DEDUP_REMOVED lines=20> */
.L_x_3508:
[----:B------:R-:W-:Y:S05]  /*61d0*/  BSYNC.RECONVERGENT B1 ;  /* 0x0000000000017941 */ /* 0x000fea0003800200 */
.L_x_3507:
        /* <DEDUP_REMOVED lines=20> */
.L_x_3510:
[----:B------:R-:W-:Y:S05]  /*6320*/  BSYNC.RECONVERGENT B1 ;  /* 0x0000000000017941 */ /* 0x000fea0003800200 */
.L_x_3509:
        /* <DEDUP_REMOVED lines=20> */
.L_x_3512:
[----:B------:R-:W-:Y:S05]  /*6470*/  BSYNC.RECONVERGENT B1 ;  /* 0x0000000000017941 */ /* 0x000fea0003800200 */
.L_x_3511:
        /* <DEDUP_REMOVED lines=20> */
.L_x_3514:
[----:B------:R-:W-:Y:S05]  /*65c0*/  BSYNC.RECONVERGENT B1 ;  /* 0x0000000000017941 */ /* 0x000fea0003800200 */
.L_x_3513:
        /* <DEDUP_REMOVED lines=20> */
.L_x_3516:
[----:B------:R-:W-:Y:S05]  /*6710*/  BSYNC.RECONVERGENT B1 ;  /* 0x0000000000017941 */ /* 0x000fea0003800200 */
.L_x_3515:
        /* <DEDUP_REMOVED lines=44> */
.L_x_3518:
[----:B------:R-:W-:Y:S05]  /*69e0*/  BSYNC.RECONVERGENT B1 ;  /* 0x0000000000017941 */ /* 0x000fea0003800200 */
.L_x_3517:
        /* <DEDUP_REMOVED lines=20> */
.L_x_3520:
[----:B------:R-:W-:Y:S05]  /*6b30*/  BSYNC.RECONVERGENT B1 ;  /* 0x0000000000017941 */ /* 0x000fea0003800200 */
.L_x_3519:
        /* <DEDUP_REMOVED lines=20> */
.L_x_3522:
[----:B------:R-:W-:Y:S05]  /*6c80*/  BSYNC.RECONVERGENT B1 ;  /* 0x0000000000017941 */ /* 0x000fea0003800200 */
.L_x_3521:
        /* <DEDUP_REMOVED lines=20> */
.L_x_3524:
[----:B------:R-:W-:Y:S05]  /*6dd0*/  BSYNC.RECONVERGENT B1 ;  /* 0x0000000000017941 */ /* 0x000fea0003800200 */
.L_x_3523:
        /* <DEDUP_REMOVED lines=20> */
.L_x_3526:
[----:B------:R-:W-:Y:S05]  /*6f20*/  BSYNC.RECONVERGENT B1 ;  /* 0x0000000000017941 */ /* 0x000fea0003800200 */
.L_x_3525:
        /* <DEDUP_REMOVED lines=20> */
.L_x_3528:
[----:B------:R-:W-:Y:S05]  /*7070*/  BSYNC.RECONVERGENT B1 ;  /* 0x0000000000017941 */ /* 0x000fea0003800200 */
.L_x_3527:
        /* <DEDUP_REMOVED lines=44> */
.L_x_3530:
[----:B------:R-:W-:Y:S05]  /*7340*/  BSYNC.RECONVERGENT B1 ;  /* 0x0000000000017941 */ /* 0x000fea0003800200 */
.L_x_3529:
        /* <DEDUP_REMOVED lines=20> */
.L_x_3532:
[----:B------:R-:W-:Y:S05]  /*7490*/  BSYNC.RECONVERGENT B1 ;  /* 0x0000000000017941 */ /* 0x000fea0003800200 */
.L_x_3531:
        /* <DEDUP_REMOVED lines=20> */
.L_x_3534:
[----:B------:R-:W-:Y:S05]  /*75e0*/  BSYNC.RECONVERGENT B1 ;  /* 0x0000000000017941 */ /* 0x000fea0003800200 */
.L_x_3533:
        /* <DEDUP_REMOVED lines=20> */
.L_x_3536:
[----:B------:R-:W-:Y:S05]  /*7730*/  BSYNC.RECONVERGENT B1 ;  /* 0x0000000000017941 */ /* 0x000fea0003800200 */
.L_x_3535:
        /* <DEDUP_REMOVED lines=20> */
.L_x_3538:
[----:B------:R-:W-:Y:S05]  /*7880*/  BSYNC.RECONVERGENT B1 ;  /* 0x0000000000017941 */ /* 0x000fea0003800200 */
.L_x_3537:
        /* <DEDUP_REMOVED lines=20> */
.L_x_3540:
[----:B------:R-:W-:Y:S05]  /*79d0*/  BSYNC.RECONVERGENT B1 ;  /* 0x0000000000017941 */ /* 0x000fea0003800200 */
.L_x_3539:
        /* <DEDUP_REMOVED lines=42> */
.L_x_3542:
[----:B------:R-:W-:Y:S05]  /*7c80*/  BSYNC.RECONVERGENT B1 ;  /* 0x0000000000017941 */ /* 0x000fea0003800200 */
.L_x_3541:
        /* <DEDUP_REMOVED lines=20> */
.L_x_3544:
[----:B------:R-:W-:Y:S05]  /*7dd0*/  BSYNC.RECONVERGENT B1 ;  /* 0x0000000000017941 */ /* 0x000fea0003800200 */
.L_x_3543:
        /* <DEDUP_REMOVED lines=20> */
.L_x_3546:
[----:B------:R-:W-:Y:S05]  /*7f20*/  BSYNC.RECONVERGENT B1 ;  /* 0x0000000000017941 */ /* 0x000fea0003800200 */
.L_x_3545:
        /* <DEDUP_REMOVED lines=20> */
.L_x_3548:
[----:B------:R-:W-:Y:S05]  /*8070*/  BSYNC.RECONVERGENT B1 ;  /* 0x0000000000017941 */ /* 0x000fea0003800200 */
.L_x_3547:
        /* <DEDUP_REMOVED lines=20> */
.L_x_3550:
[----:B------:R-:W-:Y:S05]  /*81c0*/  BSYNC.RECONVERGENT B1 ;  /* 0x0000000000017941 */ /* 0x000fea0003800200 */
.L_x_3549:
        /* <DEDUP_REMOVED lines=19> */
.L_x_3488:
        /* <DEDUP_REMOVED lines=43> */
.L_x_3553:
[----:B------:R-:W-:Y:S05]  /*85b0*/  BSYNC.RECONVERGENT B1 ;  /* 0x0000000000017941 */ /* 0x000fea0003800200 */
.L_x_3552:
        /* <DEDUP_REMOVED lines=30> */
.L_x_3555:
[----:B------:R-:W-:Y:S05]  /*87a0*/  BSYNC.RECONVERGENT B1 ;  /* 0x0000000000017941 */ /* 0x000fea0003800200 */
.L_x_3554:
        /* <DEDUP_REMOVED lines=52> */
.L_x_3557:
[----:B------:R-:W-:Y:S05]  /*8af0*/  BSYNC.RECONVERGENT B1 ;  /* 0x0000000000017941 */ /* 0x000fea0003800200 */
.L_x_3556:
        /* <DEDUP_REMOVED lines=32> */
.L_x_3559:
[----:B------:R-:W-:Y:S05]  /*8d00*/  BSYNC.RECONVERGENT B1 ;  /* 0x0000000000017941 */ /* 0x000fea0003800200 */
.L_x_3558:
        /* <DEDUP_REMOVED lines=30> */
.L_x_3561:
[----:B------:R-:W-:Y:S05]  /*8ef0*/  BSYNC.RECONVERGENT B1 ;  /* 0x0000000000017941 */ /* 0x000fea0003800200 */
.L_x_3560:
        /* <DEDUP_REMOVED lines=30> */
.L_x_3563:
[----:B------:R-:W-:Y:S05]  /*90e0*/  BSYNC.RECONVERGENT B1 ;  /* 0x0000000000017941 */ /* 0x000fea0003800200 */
.L_x_3562:
        /* <DEDUP_REMOVED lines=30> */
.L_x_3565:
[----:B------:R-:W-:Y:S05]  /*92d0*/  BSYNC.RECONVERGENT B1 ;  /* 0x0000000000017941 */ /* 0x000fea0003800200 */
.L_x_3564:
        /* <DEDUP_REMOVED lines=30> */
.L_x_3567:
[----:B------:R-:W-:Y:S05]  /*94c0*/  BSYNC.RECONVERGENT B1 ;  /* 0x0000000000017941 */ /* 0x000fea0003800200 */
.L_x_3566:
        /* <DEDUP_REMOVED lines=54> */
.L_x_3569:
[----:B------:R-:W-:Y:S05]  /*9830*/  BSYNC.RECONVERGENT B1 ;  /* 0x0000000000017941 */ /* 0x000fea0003800200 */
.L_x_3568:
        /* <DEDUP_REMOVED lines=30> */
.L_x_3571:
[----:B------:R-:W-:Y:S05]  /*9a20*/  BSYNC.RECONVERGENT B1 ;  /* 0x0000000000017941 */ /* 0x000fea0003800200 */
.L_x_3570:
        /* <DEDUP_REMOVED lines=30> */
.L_x_3573:
[----:B------:R-:W-:Y:S05]  /*9c10*/  BSYNC.RECONVERGENT B1 ;  /* 0x0000000000017941 */ /* 0x000fea0003800200 */
.L_x_3572:
        /* <DEDUP_REMOVED lines=30> */
.L_x_3575:
[----:B------:R-:W-:Y:S05]  /*9e00*/  BSYNC.RECONVERGENT B1 ;  /* 0x0000000000017941 */ /* 0x000fea0003800200 */
.L_x_3574:
        /* <DEDUP_REMOVED lines=30> */
.L_x_3577:
[----:B------:R-:W-:Y:S05]  /*9ff0*/  BSYNC.RECONVERGENT B1 ;  /* 0x0000000000017941 */ /* 0x000fea0003800200 */
.L_x_3576:
        /* <DEDUP_REMOVED lines=30> */
.L_x_3579:
[----:B------:R-:W-:Y:S05]  /*a1e0*/  BSYNC.RECONVERGENT B1 ;  /* 0x0000000000017941 */ /* 0x000fea0003800200 */
.L_x_3578:
        /* <DEDUP_REMOVED lines=54> */
.L_x_3581:
[----:B------:R-:W-:Y:S05]  /*a550*/  BSYNC.RECONVERGENT B1 ;  /* 0x0000000000017941 */ /* 0x000fea0003800200 */
.L_x_3580:
        /* <DEDUP_REMOVED lines=30> */
.L_x_3583:
[----:B------:R-:W-:Y:S05]  /*a740*/  BSYNC.RECONVERGENT B1 ;  /* 0x0000000000017941 */ /* 0x000fea0003800200 */
.L_x_3582:
        /* <DEDUP_REMOVED lines=30> */
.L_x_3585:
[----:B------:R-:W-:Y:S05]  /*a930*/  BSYNC.RECONVERGENT B1 ;  /* 0x0000000000017941 */ /* 0x000fea0003800200 */
.L_x_3584:
        /* <DEDUP_REMOVED lines=30> */
.L_x_3587:
[----:B------:R-:W-:Y:S05]  /*ab20*/  BSYNC.RECONVERGENT B1 ;  /* 0x0000000000017941 */ /* 0x000fea0003800200 */
.L_x_3586:
        /* <DEDUP_REMOVED lines=30> */
.L_x_3589:
[----:B------:R-:W-:Y:S05]  /*ad10*/  BSYNC.RECONVERGENT B1 ;  /* 0x0000000000017941 */ /* 0x000fea0003800200 */
.L_x_3588:
        /* <DEDUP_REMOVED lines=30> */
.L_x_3591:
[----:B------:R-:W-:Y:S05]  /*af00*/  BSYNC.RECONVERGENT B1 ;  /* 0x0000000000017941 */ /* 0x000fea0003800200 */
.L_x_3590:
        /* <DEDUP_REMOVED lines=54> */
.L_x_3593:
[----:B------:R-:W-:Y:S05]  /*b270*/  BSYNC.RECONVERGENT B1 ;  /* 0x0000000000017941 */ /* 0x000fea0003800200 */
.L_x_3592:
        /* <DEDUP_REMOVED lines=30> */
.L_x_3595:
[----:B------:R-:W-:Y:S05]  /*b460*/  BSYNC.RECONVERGENT B1 ;  /* 0x0000000000017941 */ /* 0x000fea0003800200 */
.L_x_3594:
        /* <DEDUP_REMOVED lines=30> */
.L_x_3597:
[----:B------:R-:W-:Y:S05]  /*b650*/  BSYNC.RECONVERGENT B1 ;  /* 0x0000000000017941 */ /* 0x000fea0003800200 */
.L_x_3596:
        /* <DEDUP_REMOVED lines=30> */
.L_x_3599:
[----:B------:R-:W-:Y:S05]  /*b840*/  BSYNC.RECONVERGENT B1 ;  /* 0x0000000000017941 */ /* 0x000fea0003800200 */
.L_x_3598:
        /* <DEDUP_REMOVED lines=30> */
.L_x_3601:
[----:B------:R-:W-:Y:S05]  /*ba30*/  BSYNC.RECONVERGENT B1 ;  /* 0x0000000000017941 */ /* 0x000fea0003800200 */
.L_x_3600:
        /* <DEDUP_REMOVED lines=30> */
.L_x_3603:
[----:B------:R-:W-:Y:S05]  /*bc20*/  BSYNC.RECONVERGENT B1 ;  /* 0x0000000000017941 */ /* 0x000fea0003800200 */
.L_x_3602:
        /* <DEDUP_REMOVED lines=52> */
.L_x_3605:
[----:B------:R-:W-:Y:S05]  /*bf70*/  BSYNC.RECONVERGENT B1 ;  /* 0x0000000000017941 */ /* 0x000fea0003800200 */
.L_x_3604:
        /* <DEDUP_REMOVED lines=30> */
.L_x_3607:
[----:B------:R-:W-:Y:S05]  /*c160*/  BSYNC.RECONVERGENT B1 ;  /* 0x0000000000017941 */ /* 0x000fea0003800200 */
.L_x_3606:
        /* <DEDUP_REMOVED lines=30> */
.L_x_3609:
[----:B------:R-:W-:Y:S05]  /*c350*/  BSYNC.RECONVERGENT B1 ;  /* 0x0000000000017941 */ /* 0x000fea0003800200 */
.L_x_3608:
        /* <DEDUP_REMOVED lines=30> */
.L_x_3611:
[----:B------:R-:W-:Y:S05]  /*c540*/  BSYNC.RECONVERGENT B1 ;  /* 0x0000000000017941 */ /* 0x000fea0003800200 */
.L_x_3610:
        /* <DEDUP_REMOVED lines=30> */
.L_x_3613:
[----:B------:R-:W-:Y:S05]  /*c730*/  BSYNC.RECONVERGENT B1 ;  /* 0x0000000000017941 */ /* 0x000fea0003800200 */
.L_x_3612:
        /* <DEDUP_REMOVED lines=28> */
.L_x_3551:
[----:B------:R-:W-:Y:S05]  /*c900*/  BSYNC.RECONVERGENT B0 ;  /* 0x0000000000007941 */ /* 0x000fea0003800200 */
.L_x_3487:
        /* <DEDUP_REMOVED lines=9> */
.L_x_3615:
        /* <DEDUP_REMOVED lines=14> */
.L_x_4552:


//--------------------- .text._Z35group_norm_nhwc_fwd_one_pass_kernelI11Fp32IOFp32WLi64ELi80ELi640EEv26Group_norm_nhwc_fwd_params --------------------------
	.section	.text._Z35group_norm_nhwc_fwd_one_pass_kernelI11Fp32IOFp32WLi64ELi80ELi640EEv26Group_norm_nhwc_fwd_params,"ax",@progbits
	.align	128
        .global         _Z35group_norm_nhwc_fwd_one_pass_kernelI11Fp32IOFp32WLi64ELi80ELi640EEv26Group_norm_nhwc_fwd_params
        .type           _Z35group_norm_nhwc_fwd_one_pass_kernelI11Fp32IOFp32WLi64ELi80ELi640EEv26Group_norm_nhwc_fwd_params,@function
        .size           _Z35group_norm_nhwc_fwd_one_pass_kernelI11Fp32IOFp32WLi64ELi80ELi640EEv26Group_norm_nhwc_fwd_params,(.L_x_4553 - _Z35group_norm_nhwc_fwd_one_pass_kernelI11Fp32IOFp32WLi64ELi80ELi640EEv26Group_norm_nhwc_fwd_params)
        .other          _Z35group_norm_nhwc_fwd_one_pass_kernelI11Fp32IOFp32WLi64ELi80ELi640EEv26Group_norm_nhwc_fwd_params,@"STO_CUDA_ENTRY STV_DEFAULT"
_Z35group_norm_nhwc_fwd_one_pass_kernelI11Fp32IOFp32WLi64ELi80ELi640EEv26Group_norm_nhwc_fwd_params:
.text._Z35group_norm_nhwc_fwd_one_pass_kernelI11Fp32IOFp32WLi64ELi80ELi640EEv26Group_norm_nhwc_fwd_params:
        /* <DEDUP_REMOVED lines=11> */
[----:B------:R-:W3:Y:S01]  /*00b0*/  S2R R28, SR_LANEID ;  /* 0x00000000001c7919 */ /* 0x000ee20000000000 */
[----:B------:R-:W4:Y:S05]  /*00c0*/  LDCU UR21, c[0x0][0x374] ;  /* 0x00006e80ff1577ac */ /* 0x000f2a0008000800 */
[----:B------:R-:W5:Y:S01]  /*00d0*/  LDC R22, c[0x0][0x370] ;  /* 0x0000dc00ff167b82 */ /* 0x000f620000000800 */
[----:B------:R-:W4:Y:S01]  /*00e0*/  LDCU.64 UR10, c[0x0][0x388] ;  /* 0x00007100ff0a77ac */ /* 0x000f220008000a00 */
[----:B------:R-:W1:Y:S06]  /*00f0*/  LDCU.U8 UR9, c[0x0][0x3fc] ;  /* 0x00007f80ff0977ac */ /* 0x000e6c0008000000 */
[----:B------:R-:W3:Y:S01]  /*0100*/  S2UR UR4, SR_CgaCtaId ;  /* 0x00000000000479c3 */ /* 0x000ee20000008800 */
[----:B------:R-:W-:Y:S01]  /*0110*/  UMOV UR8, 0x400 ;  /* 0x0000040000087882 */ /* 0x000fe20000000000 */
[----:B------:R-:W3:Y:S01]  /*0120*/  LDCU.64 UR16, c[0x0][0x358] ;  /* 0x00006b00ff1077ac */ /* 0x000ee20008000a00 */
[----:B--2---:R-:W-:-:S02]  /*0130*/  MOV R3, UR5 ;  /* 0x0000000500037c02 */ /* 0x004fc40008000f00 */
[----:B----4-:R-:W-:Y:S02]  /*0140*/  ISETP.NE.U32.AND P1, PT, RZ, UR10, PT ;  /* 0x0000000aff007c0c */ /* 0x010fe4000bf25070 */
[C---:B0-----:R-:W-:Y:S01]  /*0150*/  LOP3.LUT R0, R4.reuse, 0xffff, RZ, 0xc0, !PT ;  /* 0x0000ffff04007812 */ /* 0x041fe200078ec0ff */
[----:B-1----:R-:W-:Y:S01]  /*0160*/  UISETP.NE.AND UP0, UPT, UR9, URZ, UPT ;  /* 0x000000ff0900728c */ /* 0x002fe2000bf05270 */
[----:B------:R-:W-:Y:S02]  /*0170*/  LOP3.LUT P0, RZ, R4, UR20, RZ, 0xfc, !PT ;  /* 0x0000001404ff7c12 */ /* 0x000fe4000f80fcff */
[----:B------:R-:W-:Y:S01]  /*0180*/  SHF.R.U32.HI R29, RZ, 0x2, R4 ;  /* 0x00000002ff1d7819 */ /* 0x000fe20000011604 */
[----:B------:R-:W-:Y:S01]  /*0190*/  IMAD R0, R0, 0x667, RZ ;  /* 0x0000066700007824 */ /* 0x000fe200078e02ff */
[----:B------:R-:W-:Y:S01]  /*01a0*/  ISETP.NE.AND.EX P0, PT, RZ, UR11, !P0, P1 ;  /* 0x0000000bff007c0c */ /* 0x000fe2000c705310 */
[----:B------:R-:W-:Y:S01]  /*01b0*/  UMOV UR9, UR6 ;  /* 0x0000000600097c82 */ /* 0x000fe20008000000 */
[----:B------:R-:W-:Y:S01]  /*01c0*/  LOP3.LUT R29, R29, 0xf8, RZ, 0xc0, !PT ;  /* 0x000000f81d1d7812 */ /* 0x000fe200078ec0ff */
[----:B---3--:R-:W-:Y:S01]  /*01d0*/  ULEA UR8, UR4, UR8, 0x18 ;  /* 0x0000000804087291 */ /* 0x008fe2000f8ec0ff */
[----:B------:R-:W-:-:S02]  /*01e0*/  SHF.R.U32.HI R0, RZ, 0x10, R0 ;  /* 0x00000010ff007819 */ /* 0x000fc40000011600 */
[----:B-----5:R-:W-:Y:S01]  /*01f0*/  LOP3.LUT R27, R22, 0x7ffffff8, RZ, 0xc0, !PT ;  /* 0x7ffffff8161b7812 */ /* 0x020fe200078ec0ff */
[----:B------:R-:W-:Y:S01]  /*0200*/  UMOV UR4, URZ ;  /* 0x000000ff00047c82 */ /* 0x000fe20008000000 */
[----:B------:R-:W-:Y:S01]  /*0210*/  PRMT R2, R0, 0x9910, RZ ;  /* 0x0000991000027816 */ /* 0x000fe200000000ff */
[----:B------:R-:W-:-:S04]  /*0220*/  IMAD R0, R3, UR20, R0 ;  /* 0x0000001403007c24 */ /* 0x000fc8000f8e0200 */
[----:B------:R-:W-:Y:S01]  /*0230*/  IMAD R2, R2, 0x28, RZ ;  /* 0x0000002802027824 */ /* 0x000fe200078e02ff */
[----:B------:R-:W-:-:S04]  /*0240*/  IADD3 R23, PT, PT, R0, 0x30, RZ ;  /* 0x0000003000177810 */ /* 0x000fc80007ffe0ff */
[----:B------:R-:W-:-:S04]  /*0250*/  IADD3 R2, PT, PT, RZ, -R2, RZ ;  /* 0x80000002ff027210 */ /* 0x000fc80007ffe0ff */
[----:B------:R-:W-:-:S04]  /*0260*/  PRMT R2, R2, 0x7710, RZ ;  /* 0x0000771002027816 */ /* 0x000fc800000000ff */
[----:B------:R-:W-:-:S04]  /*0270*/  IADD3 R2, PT, PT, R2, R4, RZ ;  /* 0x0000000402027210 */ /* 0x000fc80007ffe0ff */
[----:B------:R-:W-:-:S04]  /*0280*/  SHF.L.U32 R2, R2, 0x1, RZ ;  /* 0x0000000102027819 */ /* 0x000fc800000006ff */
[----:B------:R-:W-:-:S07]  /*0290*/  LOP3.LUT R26, R2, 0xffff, RZ, 0xc0, !PT ;  /* 0x0000ffff021a7812 */ /* 0x000fce00078ec0ff */
.L_x_3643:
[----:B0-----:R-:W0:Y:S01]  /*02a0*/  LDCU UR5, c[0x0][0x3f8] ;  /* 0x00007f00ff0577ac */ /* 0x001e220008000800 */
[----:B------:R-:W-:Y:S02]  /*02b0*/  IABS R8, UR9 ;  /* 0x0000000900087c13 */ /* 0x000fe40008000000 */
[C---:B-1----:R-:W-:Y:S01]  /*02c0*/  IADD3 R9, PT, PT, R0.reuse, 0x10, RZ ;  /* 0x0000001000097810 */ /* 0x042fe20007ffe0ff */
[----:B------:R-:W1:Y:S01]  /*02d0*/  LDCU.64 UR14, c[0x0][0x3f0] ;  /* 0x00007e00ff0e77ac */ /* 0x000e620008000a00 */
[----:B------:R-:W-:-:S04]  /*02e0*/  IADD3 R14, PT, PT, R0, 0x20, RZ ;  /* 0x00000020000e7810 */ /* 0x000fc80007ffe0ff */
[----:B-----5:R-:W-:Y:S02]  /*02f0*/  SHF.R.S32.HI R12, RZ, 0x1f, R14 ;  /* 0x0000001fff0c7819 */ /* 0x020fe4000001140e */
[----:B0--3--:R-:W-:-:S04]  /*0300*/  MOV R2, UR5 ;  /* 0x0000000500027c02 */ /* 0x009fc80008000f00 */
[----:B--2---:R-:W-:-:S04]  /*0310*/  IABS R5, R2 ;  /* 0x0000000200057213 */ /* 0x004fc80000000000 */
[----:B------:R-:W0:Y:S08]  /*0320*/  I2F.RP R4, R5 ;  /* 0x0000000500047306 */ /* 0x000e300000209400 */
[----:B0-----:R-:W0:Y:S02]  /*0330*/  MUFU.RCP R4, R4 ;  /* 0x0000000400047308 */ /* 0x001e240000001000 */
[----:B0-----:R-:W-:-:S06]  /*0340*/  IADD3 R2, PT, PT, R4, 0xffffffe, RZ ;  /* 0x0ffffffe04027810 */ /* 0x001fcc0007ffe0ff */
[----:B------:R0:W2:Y:S02]  /*0350*/  F2I.FTZ.U32.TRUNC.NTZ R3, R2 ;  /* 0x0000000200037305 */ /* 0x0000a4000021f000 */
[----:B0-----:R-:W-:-:S05]  /*0360*/  HFMA2 R2, -RZ, RZ, 0, 0 ;  /* 0x00000000ff027431 */ /* 0x001fca00000001ff */
        /* <DEDUP_REMOVED lines=8> */
[----:B-1----:R-:W-:-:S11]  /*03f0*/  MOV R7, UR14 ;  /* 0x0000000e00077c02 */ /* 0x002fd60008000f00 */
[----:B------:R-:W-:Y:S02]  /*0400*/  UIMAD.WIDE.U32 UR10, UR10, UR12, URZ ;  /* 0x0000000c0a0a72a5 */ /* 0x000fe4000f8e00ff */
[----:B------:R-:W-:-:S04]  /*0410*/  ULOP3.LUT UR10, UR9, UR5, URZ, 0x3c, !UPT ;  /* 0x00000005090a7292 */ /* 0x000fc8000f8e3cff */
[----:B------:R-:W-:-:S05]  /*0420*/  IADD3 R2, PT, PT, RZ, -UR11, RZ ;  /* 0x8000000bff027c10 */ /* 0x000fca000fffe0ff */
[C---:B------:R-:W-:Y:S01]  /*0430*/  IMAD R2, R5.reuse, R2, UR12 ;  /* 0x0000000c05027e24 */ /* 0x040fe2000f8e0202 */
[----:B------:R-:W0:Y:S04]  /*0440*/  LDCU.64 UR12, c[0x0][0x3e8] ;  /* 0x00007d00ff0c77ac */ /* 0x000e280008000a00 */
[----:B------:R-:W-:-:S13]  /*0450*/  ISETP.GT.U32.AND P1, PT, R5, R2, PT ;  /* 0x000000020500720c */ /* 0x000fda0003f24070 */
[----:B------:R-:W-:Y:S01]  /*0460*/  VOTEU.ANY UP1, P1 ;  /* 0x0000000000ff7886 */ /* 0x000fe20000820100 */
[----:B------:R-:W-:Y:S02]  /*0470*/  PLOP3.LUT P1, PT, PT, PT, UP1, 0x80, 0x8 ;  /* 0x000000000008781c */ /* 0x000fe40003f2f018 */
[----:B0-----:R-:W-:Y:S02]  /*0480*/  ISETP.GE.U32.AND P2, PT, R9, UR12, PT ;  /* 0x0000000c09007c0c */ /* 0x001fe4000bf46070 */
[----:B------:R-:W-:Y:S01]  /*0490*/  @!UP1 UIADD3 UR11, UPT, UPT, UR11, 0x1, URZ ;  /* 0x000000010b0b9890 */ /* 0x000fe2000fffe0ff */
[----:B------:R-:W-:Y:S01]  /*04a0*/  ISETP.GE.U32.AND P3, PT, R14, UR12, PT ;  /* 0x0000000c0e007c0c */ /* 0x000fe2000bf66070 */
[----:B------:R-:W-:-:S03]  /*04b0*/  UISETP.GE.AND UP1, UPT, UR10, URZ, UPT ;  /* 0x000000ff0a00728c */ /* 0x000fc6000bf26270 */
[----:B------:R-:W-:-:S04]  /*04c0*/  ISETP.GE.AND.EX P3, PT, R12, UR13, PT, P3 ;  /* 0x0000000d0c007c0c */ /* 0x000fc8000bf66330 */
[----:B------:R-:W-:-:S05]  /*04d0*/  @!P1 IMAD.IADD R2, R2, 0x1, -R5 ;  /* 0x0000000102029824 */ /* 0x000fca00078e0a05 */
[----:B------:R-:W-:Y:S02]  /*04e0*/  ISETP.GE.U32.AND P1, PT, R2, R5, PT ;  /* 0x000000050200720c */ /* 0x000fe40003f26070 */
[----:B------:R-:W-:Y:S02]  /*04f0*/  SHF.R.S32.HI R5, RZ, 0x1f, R9 ;  /* 0x0000001fff057819 */ /* 0x000fe40000011409 */
[----:B------:R-:W0:Y:S02]  /*0500*/  @!P3 LDC.64 R18, c[0x0][0x3e0] ;  /* 0x0000f800ff12bb82 */ /* 0x000e240000000a00 */
[----:B------:R-:W-:-:S07]  /*0510*/  ISETP.GE.AND.EX P2, PT, R5, UR13, PT, P2 ;  /* 0x0000000d05007c0c */ /* 0x000fce000bf46320 */
[----:B------:R-:W-:-:S05]  /*0520*/  VOTEU.ANY UP2, P1 ;  /* 0x0000000000ff7886 */ /* 0x000fca0000840100 */
[----:B------:R-:W-:Y:S01]  /*0530*/  @UP2 UIADD3 UR11, UPT, UPT, UR11, 0x1, URZ ;  /* 0x000000010b0b2890 */ /* 0x000fe2000fffe0ff */
[----:B------:R-:W1:Y:S01]  /*0540*/  @!P2 LDC.64 R10, c[0x0][0x3e0] ;  /* 0x0000f800ff0aab82 */ /* 0x000e620000000a00 */
[----:B------:R-:W-:Y:S02]  /*0550*/  UISETP.NE.AND UP2, UPT, UR5, URZ, UPT ;  /* 0x000000ff0500728c */ /* 0x000fe4000bf45270 */
[----:B------:R-:W-:-:S05]  /*0560*/  @!UP1 UIADD3 UR11, UPT, UPT, -UR11, URZ, URZ ;  /* 0x000000ff0b0b9290 */ /* 0x000fca000fffe1ff */
[----:B------:R-:W2:Y:S01]  /*0570*/  @!P2 LDC.64 R16, c[0x0][0x390] ;  /* 0x0000e400ff10ab82 */ /* 0x000ea20000000a00 */
[----:B0-----:R-:W-:-:S03]  /*0580*/  @!P3 IMAD R12, R12, R18, RZ ;  /* 0x000000120c0cb224 */ /* 0x001fc600078e02ff */
[----:B------:R-:W-:Y:S01]  /*0590*/  @!UP2 ULOP3.LUT UR11, URZ, UR5, URZ, 0x33, !UPT ;  /* 0x00000005ff0ba292 */ /* 0x000fe2000f8e33ff */
[----:B------:R-:W-:-:S03]  /*05a0*/  @!P3 IMAD R15, R14, R19, R12 ;  /* 0x000000130e0fb224 */ /* 0x000fc600078e020c */
[----:B------:R-:W-:-:S04]  /*05b0*/  UIADD3 UR10, UPT, UPT, -UR11, URZ, URZ ;  /* 0x000000ff0b0a7290 */ /* 0x000fc8000fffe1ff */
[----:B------:R-:W-:Y:S02]  /*05c0*/  UIMAD UR10, UR5, UR10, UR9 ;  /* 0x0000000a050a72a4 */ /* 0x000fe4000f8e0209 */
[----:B------:R-:W-:Y:S02]  /*05d0*/  USHF.R.S32.HI UR5, URZ, 0x1f, UR11 ;  /* 0x0000001fff057899 */ /* 0x000fe4000801140b */
[----:B------:R-:W-:Y:S01]  /*05e0*/  UIMAD UR10, UR10, 0x50, URZ ;  /* 0x000000500a0a78a4 */ /* 0x000fe2000f8e02ff */
[----:B-1----:R-:W-:Y:S01]  /*05f0*/  @!P2 IMAD R4, R5, R10, RZ ;  /* 0x0000000a0504a224 */ /* 0x002fe200078e02ff */
[----:B------:R-:W-:-:S03]  /*0600*/  UIMAD UR5, UR5, UR14, URZ ;  /* 0x0000000e050572a4 */ /* 0x000fc6000f8e02ff */
[----:B------:R-:W-:Y:S01]  /*0610*/  @!P2 IMAD R13, R9, R11, R4 ;  /* 0x0000000b090da224 */ /* 0x000fe200078e0204 */
[----:B------:R-:W-:Y:S01]  /*0620*/  IADD3 R2, P1, PT, R26, UR10, RZ ;  /* 0x0000000a1a027c10 */ /* 0x000fe2000ff3e0ff */
[----:B------:R-:W-:Y:S01]  /*0630*/  UIMAD UR5, UR11, UR15, UR5 ;  /* 0x0000000f0b0572a4 */ /* 0x000fe2000f8e0205 */
[----:B------:R-:W-:-:S04]  /*0640*/  MOV R3, UR10 ;  /* 0x0000000a00037c02 */ /* 0x000fc80008000f00 */
[----:B------:R-:W-:Y:S02]  /*0650*/  LEA.HI.X.SX32 R3, R3, RZ, 0x1, P1 ;  /* 0x000000ff03037211 */ /* 0x000fe400008f0eff */
[----:B------:R-:W-:Y:S01]  /*0660*/  ISETP.GE.U32.AND P1, PT, R0, UR12, PT ;  /* 0x0000000c00007c0c */ /* 0x000fe2000bf26070 */
[----:B------:R-:W-:Y:S01]  /*0670*/  IMAD.WIDE.U32 R2, R7, UR11, R2 ;  /* 0x0000000b07027c25 */ /* 0x000fe2000f8e0002 */
[----:B------:R-:W-:-:S04]  /*0680*/  SHF.R.S32.HI R7, RZ, 0x1f, R0 ;  /* 0x0000001fff077819 */ /* 0x000fc80000011400 */
[----:B------:R-:W-:Y:S02]  /*0690*/  IADD3 R5, PT, PT, R3, UR5, RZ ;  /* 0x0000000503057c10 */ /* 0x000fe4000fffe0ff */
[-C--:B------:R-:W-:Y:S02]  /*06a0*/  @!P2 MOV R4, R2.reuse ;  /* 0x000000020004a202 */ /* 0x080fe40000000f00 */
[----:B------:R-:W-:Y:S02]  /*06b0*/  ISETP.GE.AND.EX P1, PT, R7, UR13, PT, P1 ;  /* 0x0000000d07007c0c */ /* 0x000fe4000bf26310 */
[----:B------:R-:W-:Y:S01]  /*06c0*/  @!P3 MOV R12, R2 ;  /* 0x00000002000cb202 */ /* 0x000fe20000000f00 */
[----:B------:R-:W-:Y:S02]  /*06d0*/  @!P2 IMAD.WIDE.U32 R10, R9, R10, R4 ;  /* 0x0000000a090aa225 */ /* 0x000fe400078e0004 */
[----:B------:R-:W0:Y:S03]  /*06e0*/  @!P3 LDC.64 R8, c[0x0][0x390] ;  /* 0x0000e400ff08bb82 */ /* 0x000e260000000a00 */
[----:B------:R-:W-:-:S02]  /*06f0*/  @!P2 IADD3 R6, PT, PT, R11, R13, RZ ;  /* 0x0000000d0b06a210 */ /* 0x000fc40007ffe0ff */
[C---:B--2---:R-:W-:Y:S02]  /*0700*/  @!P2 LEA R16, P4, R10.reuse, R16, 0x2 ;  /* 0x000000100a10a211 */ /* 0x044fe400078810ff */
[----:B------:R-:W-:Y:S02]  /*0710*/  @!P3 MOV R13, R5 ;  /* 0x00000005000db202 */ /* 0x000fe40000000f00 */
[----:B------:R-:W-:Y:S02]  /*0720*/  @!P2 LEA.HI.X R17, R10, R17, R6, 0x2, P4 ;  /* 0x000000110a11a211 */ /* 0x000fe400020f1406 */
[----:B------:R-:W1:Y:S01]  /*0730*/  @!P1 LDC.64 R10, c[0x0][0x3e0] ;  /* 0x0000f800ff0a9b82 */ /* 0x000e620000000a00 */
[----:B------:R-:W-:Y:S01]  /*0740*/  SHF.R.S32.HI R6, RZ, 0x1f, R23 ;  /* 0x0000001fff067819 */ /* 0x000fe20000011417 */
[----:B------:R-:W-:Y:S01]  /*0750*/  @!P3 IMAD.WIDE.U32 R18, R14, R18, R12 ;  /* 0x000000120e12b225 */ /* 0x000fe200078e000c */
[----:B------:R-:W-:-:S04]  /*0760*/  ISETP.GE.U32.AND P4, PT, R23, UR12, PT ;  /* 0x0000000c17007c0c */ /* 0x000fc8000bf86070 */
[----:B------:R-:W-:Y:S01]  /*0770*/  ISETP.GE.AND.EX P4, PT, R6, UR13, PT, P4 ;  /* 0x0000000d06007c0c */ /* 0x000fe2000bf86340 */
[----:B------:R-:W2:Y:S01]  /*0780*/  @!P1 LDC.64 R12, c[0x0][0x390] ;  /* 0x0000e400ff0c9b82 */ /* 0x000ea20000000a00 */
[----:B------:R-:W-:Y:S02]  /*0790*/  @!P3 IADD3 R19, PT, PT, R19, R15, RZ ;  /* 0x0000000f1313b210 */ /* 0x000fe40007ffe0ff */
[----:B0-----:R-:W-:-:S04]  /*07a0*/  @!P3 LEA R8, P5, R18, R8, 0x2 ;  /* 0x000000081208b211 */ /* 0x001fc800078a10ff */
[----:B------:R-:W-:Y:S01]  /*07b0*/  @!P3 LEA.HI.X R9, R18, R9, R19, 0x2, P5 ;  /* 0x000000091209b211 */ /* 0x000fe200028f1413 */
[----:B------:R-:W-:Y:S01]  /*07c0*/  @!P1 IMAD.MOV.U32 R18, RZ, RZ, R2 ;  /* 0x000000ffff129224 */ /* 0x000fe200078e0002 */
[----:B------:R-:W-:-:S03]  /*07d0*/  @!P1 MOV R19, R5 ;  /* 0x0000000500139202 */ /* 0x000fc60000000f00 */
[----:B------:R-:W0:Y:S01]  /*07e0*/  @!P4 LDC.64 R14, c[0x0][0x3e0] ;  /* 0x0000f800ff0ecb82 */ /* 0x000e220000000a00 */
[-C--:B-1----:R-:W-:Y:S02]  /*07f0*/  @!P1 IMAD R7, R7, R10.reuse, RZ ;  /* 0x0000000a07079224 */ /* 0x082fe400078e02ff */
[----:B------:R-:W-:-:S04]  /*0800*/  @!P1 IMAD.WIDE.U32 R18, R0, R10, R18 ;  /* 0x0000000a00129225 */ /* 0x000fc800078e0012 */
[----:B------:R-:W-:Y:S02]  /*0810*/  @!P1 IMAD R7, R0, R11, R7 ;  /* 0x0000000b00079224 */ /* 0x000fe400078e0207 */
[----:B------:R-:W1:Y:S01]  /*0820*/  @!P4 LDC.64 R10, c[0x0][0x390] ;  /* 0x0000e400ff0acb82 */ /* 0x000e620000000a00 */
[C---:B--2---:R-:W-:Y:S02]  /*0830*/  @!P1 LEA R12, P5, R18.reuse, R12, 0x2 ;  /* 0x0000000c120c9211 */ /* 0x044fe400078a10ff */
[----:B------:R-:W-:Y:S02]  /*0840*/  @!P1 IADD3 R7, PT, PT, R19, R7, RZ ;  /* 0x0000000713079210 */ /* 0x000fe40007ffe0ff */
[----:B------:R-:W-:Y:S02]  /*0850*/  CS2R R20, SRZ ;  /* 0x0000000000147805 */ /* 0x000fe4000001ff00 */
[----:B------:R-:W-:Y:S02]  /*0860*/  @!P1 LEA.HI.X R13, R18, R13, R7, 0x2, P5 ;  /* 0x0000000d120d9211 */ /* 0x000fe400028f1407 */
[----:B------:R-:W-:-:S02]  /*0870*/  CS2R R18, SRZ ;  /* 0x0000000000127805 */ /* 0x000fc4000001ff00 */
[----:B------:R-:W-:Y:S01]  /*0880*/  @!P4 MOV R7, R5 ;  /* 0x000000050007c202 */ /* 0x000fe20000000f00 */
[----:B0-----:R-:W-:Y:S01]  /*0890*/  @!P4 IMAD R24, R6, R14, RZ ;  /* 0x0000000e0618c224 */ /* 0x001fe200078e02ff */
[----:B------:R-:W-:Y:S01]  /*08a0*/  @!P4 MOV R6, R2 ;  /* 0x000000020006c202 */ /* 0x000fe20000000f00 */
[----:B------:R-:W2:Y:S02]  /*08b0*/  @!P1 LDG.E.64 R20, desc[UR16][R12.64] ;  /* 0x000000100c149981 */ /* 0x000ea4000c1e1b00 */
[C---:B------:R-:W-:Y:S02]  /*08c0*/  @!P4 IMAD R24, R23.reuse, R15, R24 ;  /* 0x0000000f1718c224 */ /* 0x040fe400078e0218 */
[----:B------:R-:W-:Y:S01]  /*08d0*/  @!P4 IMAD.WIDE.U32 R14, R23, R14, R6 ;  /* 0x0000000e170ec225 */ /* 0x000fe200078e0006 */
[----:B------:R0:W3:Y:S01]  /*08e0*/  @!P2 LDG.E.64 R18, desc[UR16][R16.64] ;  /* 0x000000101012a981 */ /* 0x0000e2000c1e1b00 */
[----:B------:R-:W-:-:S03]  /*08f0*/  CS2R R6, SRZ ;  /* 0x0000000000067805 */ /* 0x000fc6000001ff00 */
[----:B------:R-:W-:Y:S02]  /*0900*/  @!P4 IADD3 R24, PT, PT, R15, R24, RZ ;  /* 0x000000180f18c210 */ /* 0x000fe40007ffe0ff */
[C---:B-1----:R-:W-:Y:S02]  /*0910*/  @!P4 LEA R10, P2, R14.reuse, R10, 0x2 ;  /* 0x0000000a0e0ac211 */ /* 0x042fe400078410ff */
[----:B0-----:R-:W-:Y:S02]  /*0920*/  CS2R R16, SRZ ;  /* 0x0000000000107805 */ /* 0x001fe4000001ff00 */
[----:B------:R-:W-:-:S04]  /*0930*/  @!P4 LEA.HI.X R11, R14, R11, R24, 0x2, P2 ;  /* 0x0000000b0e0bc211 */ /* 0x000fc800010f1418 */
[----:B------:R-:W4:Y:S04]  /*0940*/  @!P3 LDG.E.64 R16, desc[UR16][R8.64] ;  /* 0x000000100810b981 */ /* 0x000f28000c1e1b00 */
[----:B------:R-:W5:Y:S01]  /*0950*/  @!P4 LDG.E.64 R6, desc[UR16][R10.64] ;  /* 0x000000100a06c981 */ /* 0x000f62000c1e1b00 */
[C---:B------:R-:W-:Y:S02]  /*0960*/  ISETP.GT.AND P2, PT, R28.reuse, 0x1e, PT ;  /* 0x0000001e1c00780c */ /* 0x040fe40003f44270 */
[----:B------:R-:W-:Y:S01]  /*0970*/  ISETP.GT.AND P3, PT, R28, 0xf, PT ;  /* 0x0000000f1c00780c */ /* 0x000fe20003f64270 */
[----:B------:R-:W-:Y:S01]  /*0980*/  BSSY.RECONVERGENT B0, `(.L_x_3616) ;  /* 0x0000031000007945 */ /* 0x000fe20003800200 */
[----:B--2---:R-:W-:Y:S01]  /*0990*/  FMUL.FTZ R15, R21, R21 ;  /* 0x00000015150f7220 */ /* 0x004fe20000410000 */
[----:B------:R-:W-:-:S03]  /*09a0*/  FADD.FTZ R12, R20, R21 ;  /* 0x00000015140c7221 */ /* 0x000fc60000010000 */
[----:B------:R-:W-:Y:S01]  /*09b0*/  FFMA.FTZ R15, R20, R20, R15 ;  /* 0x00000014140f7223 */ /* 0x000fe2000001000f */
[----:B---3--:R-:W-:Y:S01]  /*09c0*/  FMUL.FTZ R25, R19, R19 ;  /* 0x0000001313197220 */ /* 0x008fe20000410000 */
[C---:B------:R-:W-:Y:S01]  /*09d0*/  FADD.FTZ R13, R18.reuse, R19 ;  /* 0x00000013120d7221 */ /* 0x040fe20000010000 */
[----:B------:R-:W-:Y:S01]  /*09e0*/  FADD.FTZ R12, RZ, R12 ;  /* 0x0000000cff0c7221 */ /* 0x000fe20000010000 */
[----:B------:R-:W-:Y:S01]  /*09f0*/  FADD.FTZ R15, RZ, R15 ;  /* 0x0000000fff0f7221 */ /* 0x000fe20000010000 */
[----:B------:R-:W-:Y:S02]  /*0a00*/  FFMA.FTZ R14, R18, R18, R25 ;  /* 0x00000012120e7223 */ /* 0x000fe40000010019 */
[----:B------:R-:W-:Y:S02]  /*0a10*/  FADD.FTZ R12, R12, R13 ;  /* 0x0000000d0c0c7221 */ /* 0x000fe40000010000 */
[----:B------:R-:W-:Y:S01]  /*0a20*/  FADD.FTZ R14, R15, R14 ;  /* 0x0000000e0f0e7221 */ /* 0x000fe20000010000 */
[----:B----4-:R-:W-:Y:S01]  /*0a30*/  FMUL.FTZ R25, R17, R17 ;  /* 0x0000001111197220 */ /* 0x010fe20000410000 */
[----:B------:R-:W-:-:S03]  /*0a40*/  FADD.FTZ R9, R16, R17 ;  /* 0x0000001110097221 */ /* 0x000fc60000010000 */
[----:B------:R-:W-:Y:S01]  /*0a50*/  FFMA.FTZ R25, R16, R16, R25 ;  /* 0x0000001010197223 */ /* 0x000fe20000010019 */
[----:B-----5:R-:W-:Y:S01]  /*0a60*/  FMUL.FTZ R11, R7, R7 ;  /* 0x00000007070b7220 */ /* 0x020fe20000410000 */
[----:B------:R-:W-:Y:S01]  /*0a70*/  FADD.FTZ R9, R12, R9 ;  /* 0x000000090c097221 */ /* 0x000fe20000010000 */
[----:B------:R-:W-:Y:S01]  /*0a80*/  FADD.FTZ R8, R6, R7 ;  /* 0x0000000706087221 */ /* 0x000fe20000010000 */
[----:B------:R-:W-:Y:S01]  /*0a90*/  FADD.FTZ R14, R14, R25 ;  /* 0x000000190e0e7221 */ /* 0x000fe20000010000 */
[----:B------:R-:W-:Y:S02]  /*0aa0*/  FFMA.FTZ R11, R6, R6, R11 ;  /* 0x00000006060b7223 */ /* 0x000fe4000001000b */
[----:B------:R-:W-:Y:S02]  /*0ab0*/  FADD.FTZ R8, R9, R8 ;  /* 0x0000000809087221 */ /* 0x000fe40000010000 */
[----:B------:R-:W-:-:S03]  /*0ac0*/  FADD.FTZ R9, R14, R11 ;  /* 0x0000000b0e097221 */ /* 0x000fc60000010000 */
        /* <DEDUP_REMOVED lines=28> */
.L_x_3617:
[----:B------:R-:W-:Y:S05]  /*0c90*/  BSYNC.RECONVERGENT B0 ;  /* 0x0000000000007941 */ /* 0x000fea0003800200 */
.L_x_3616:
[----:B------:R-:W4:Y:S01]  /*0ca0*/  S2R R8, SR_TID.X ;  /* 0x0000000000087919 */ /* 0x000f220000002100 */
[----:B------:R-:W-:Y:S01]  /*0cb0*/  BSSY.RECONVERGENT B0, `(.L_x_3618) ;  /* 0x0000038000007945 */ /* 0x000fe20003800200 */
[----:B------:R-:W-:Y:S01]  /*0cc0*/  BAR.SYNC.DEFER_BLOCKING 0x0 ;  /* 0x0000000000007b1d */ /* 0x000fe20000010000 */
[----:B------:R-:W-:Y:S02]  /*0cd0*/  ISETP.GE.U32.AND P2, PT, R22, 0x2, PT ;  /* 0x000000021600780c */ /* 0x000fe40003f46070 */
[----:B----4-:R-:W-:-:S13]  /*0ce0*/  ISETP.NE.AND P3, PT, R8, RZ, PT ;  /* 0x000000ff0800720c */ /* 0x010fda0003f65270 */
[----:B------:R-:W-:Y:S05]  /*0cf0*/  @P3 BRA `(.L_x_3619) ;  /* 0x0000000000cc3947 */ /* 0x000fea0003800000 */
[----:B------:R-:W4:Y:S01]  /*0d00*/  S2UR UR11, SR_CgaCtaId ;  /* 0x00000000000b79c3 */ /* 0x000f220000008800 */
[----:B------:R-:W-:Y:S02]  /*0d10*/  UMOV UR5, 0x400 ;  /* 0x0000040000057882 */ /* 0x000fe40000000000 */
[----:B----4-:R-:W-:-:S09]  /*0d20*/  ULEA UR5, UR11, UR5, 0x18 ;  /* 0x000000050b057291 */ /* 0x010fd2000f8ec0ff */
[----:B------:R-:W2:Y:S02]  /*0d30*/  LDS.128 R8, [UR5+0x20] ;  /* 0x00002005ff087984 */ /* 0x000ea40008000c00 */
[----:B--2---:R-:W-:Y:S01]  /*0d40*/  FADD.FTZ R15, R12, R8 ;  /* 0x000000080c0f7221 */ /* 0x004fe20000010000 */
[----:B------:R-:W-:-:S03]  /*0d50*/  FADD.FTZ R8, R13, R9 ;  /* 0x000000090d087221 */ /* 0x000fc60000010000 */
[----:B------:R-:W-:Y:S01]  /*0d60*/  FADD.FTZ R9, R15, R10 ;  /* 0x0000000a0f097221 */ /* 0x000fe20000010000 */
[----:B------:R-:W-:Y:S01]  /*0d70*/  FADD.FTZ R8, R8, R11 ;  /* 0x0000000b08087221 */ /* 0x000fe20000010000 */
[----:B01-3--:R-:W0:Y:S02]  /*0d80*/  LDS.128 R12, [UR5+0x30] ;  /* 0x00003005ff0c7984 */ /* 0x00be240008000c00 */
[----:B0-----:R-:W-:Y:S01]  /*0d90*/  FADD.FTZ R9, R9, R12 ;  /* 0x0000000c09097221 */ /* 0x001fe20000010000 */
[----:B------:R-:W-:-:S03]  /*0da0*/  FADD.FTZ R12, R8, R13 ;  /* 0x0000000d080c7221 */ /* 0x000fc60000010000 */
[----:B------:R-:W-:Y:S01]  /*0db0*/  FADD.FTZ R13, R9, R14 ;  /* 0x0000000e090d7221 */ /* 0x000fe20000010000 */
[----:B------:R-:W-:Y:S01]  /*0dc0*/  FADD.FTZ R12, R12, R15 ;  /* 0x0000000f0c0c7221 */ /* 0x000fe20000010000 */
[----:B------:R-:W0:Y:S02]  /*0dd0*/  LDS.128 R8, [UR5+0x40] ;  /* 0x00004005ff087984 */ /* 0x000e240008000c00 */
        /* <DEDUP_REMOVED lines=31> */
[----:B------:R-:W-:Y:S01]  /*0fd0*/  FADD.FTZ R14, R14, R9 ;  /* 0x000000090e0e7221 */ /* 0x000fe20000010000 */
[----:B------:R-:W0:Y:S02]  /*0fe0*/  LDS.64 R12, [UR5+0xb0] ;  /* 0x0000b005ff0c7984 */ /* 0x000e240008000a00 */
[----:B------:R-:W-:Y:S01]  /*0ff0*/  FADD.FTZ R15, R15, R10 ;  /* 0x0000000a0f0f7221 */ /* 0x000fe20000010000 */
[----:B------:R-:W-:-:S03]  /*1000*/  FADD.FTZ R14, R14, R11 ;  /* 0x0000000b0e0e7221 */ /* 0x000fc60000010000 */
[----:B0-----:R-:W-:Y:S01]  /*1010*/  FADD.FTZ R12, R15, R12 ;  /* 0x0000000c0f0c7221 */ /* 0x001fe20000010000 */
[----:B------:R-:W-:-:S07]  /*1020*/  FADD.FTZ R13, R14, R13 ;  /* 0x0000000d0e0d7221 */ /* 0x000fce0000010000 */
.L_x_3619:
[----:B------:R-:W-:Y:S05]  /*1030*/  BSYNC.RECONVERGENT B0 ;  /* 0x0000000000007941 */ /* 0x000fea0003800200 */
.L_x_3618:
        /* <DEDUP_REMOVED lines=17> */
[----:B------:R-:W-:Y:S01]  /*1150*/  MOV R10, UR14 ;  /* 0x0000000e000a7c02 */ /* 0x000fe20008000f00 */
[----:B------:R-:W-:-:S04]  /*1160*/  UIMAD.WIDE.U32 UR12, UR12, 0x8, UR18 ;  /* 0x000000080c0c78a5 */ /* 0x000fc8000f8e0012 */
[----:B------:R-:W-:Y:S01]  /*1170*/  IMAD.U32 R25, RZ, RZ, UR11 ;  /* 0x0000000bff197e24 */ /* 0x000fe2000f8e00ff */
[----:B----4-:R-:W-:Y:S02]  /*1180*/  LEA R8, P4, R11, R8, 0x2 ;  /* 0x000000080b087211 */ /* 0x010fe400078810ff */
[----:B------:R-:W-:Y:S02]  /*1190*/  MOV R11, UR13 ;  /* 0x0000000d000b7c02 */ /* 0x000fe40008000f00 */
[----:B------:R-:W-:Y:S02]  /*11a0*/  LEA.HI.X R9, R10, R9, RZ, 0x2, P4 ;  /* 0x000000090a097211 */ /* 0x000fe400020f14ff */
[----:B------:R-:W-:Y:S02]  /*11b0*/  PLOP3.LUT P4, PT, PT, PT, UP1, 0x80, 0x8 ;  /* 0x000000000008781c */ /* 0x000fe40003f8f018 */
[----:B------:R-:W-:Y:S02]  /*11c0*/  MOV R10, UR12 ;  /* 0x0000000c000a7c02 */ /* 0x000fe40008000f00 */
[----:B--2---:R-:W-:-:S03]  /*11d0*/  SEL R15, R22, RZ, !P4 ;  /* 0x000000ff160f7207 */ /* 0x004fc60006000000 */
[----:B------:R4:W-:Y:S01]  /*11e0*/  STG.E.64 desc[UR16][R10.64], R12 ;  /* 0x0000000c0a007986 */ /* 0x0009e2000c101b10 */
[----:B------:R-:W-:Y:S01]  /*11f0*/  ISETP.NE.AND P4, PT, R15, -0x1, PT ;  /* 0xffffffff0f00780c */ /* 0x000fe20003f85270 */
[----:B------:R-:W-:Y:S06]  /*1200*/  MEMBAR.ALL.GPU ;  /* 0x0000000000007992 */ /* 0x000fec000000a000 */
[----:B------:R-:W-:-:S00]  /*1210*/  ERRBAR ;  /* 0x00000000000079ab */ /* 0x000fc00000000000 */
[----:B------:R-:W-:Y:S06]  /*1220*/  CGAERRBAR ;  /* 0x00000000000075ab */ /* 0x000fec0000000000 */
[----:B------:R4:W-:Y:S01]  /*1230*/  REDG.E.ADD.S32.STRONG.GPU desc[UR16][R8.64], R25 ;  /* 0x000000190800798e */ /* 0x0009e2000c12e310 */
[----:B------:R-:W-:Y:S05]  /*1240*/  @!P4 BRA `(.L_x_3621) ;  /* 0x000000000014c947 */ /* 0x000fea0003800000 */
.L_x_3622:
[----:B----4-:R-:W2:Y:S04]  /*1250*/  LDG.E.STRONG.GPU R10, desc[UR16][R8.64] ;  /* 0x00000010080a7981 */ /* 0x010ea8000c1ef900 */
[----:B--2---:R-:W-:Y:S01]  /*1260*/  CCTL.IVALL ;  /* 0x00000000ff00798f */ /* 0x004fe20002000000 */
[----:B------:R-:W-:Y:S05]  /*1270*/  YIELD ;  /* 0x0000000000007946 */ /* 0x000fea0003800000 */
[----:B------:R-:W-:-:S13]  /*1280*/  ISETP.NE.AND P4, PT, R10, R15, PT ;  /* 0x0000000f0a00720c */ /* 0x000fda0003f85270 */
[----:B------:R-:W-:Y:S05]  /*1290*/  @P4 BRA `(.L_x_3622) ;  /* 0xfffffffc00ec4947 */ /* 0x000fea000383ffff */
.L_x_3621:
[----:B------:R-:W-:Y:S05]  /*12a0*/  WARPSYNC.ALL ;  /* 0x0000000000007948 */ /* 0x000fea0003800000 */
[----:B------:R-:W-:Y:S06]  /*12b0*/  BAR.SYNC.DEFER_BLOCKING 0x0 ;  /* 0x0000000000007b1d */ /* 0x000fec0000010000 */
[----:B------:R-:W-:Y:S01]  /*12c0*/  UMOV UR5, URZ ;  /* 0x000000ff00057c82 */ /* 0x000fe20008000000 */
[----:B------:R-:W-:Y:S05]  /*12d0*/  @!P2 BRA `(.L_x_3623) ;  /* 0x000000040094a947 */ /* 0x000fea0003800000 */
[----:B------:R-:W-:Y:S02]  /*12e0*/  UIMAD UR25, UR21, 0x7, UR6 ;  /* 0x00000007151978a4 */ /* 0x000fe4000f8e0206 */
[----:B------:R-:W-:Y:S02]  /*12f0*/  ULEA UR12, UR21, UR6, 0x1 ;  /* 0x00000006150c7291 */ /* 0x000fe4000f8e08ff */
[----:B------:R-:W-:Y:S02]  /*1300*/  ULEA UR13, UR21, UR6, 0x2 ;  /* 0x00000006150d7291 */ /* 0x000fe4000f8e10ff */
[----:B------:R-:W-:Y:S02]  /*1310*/  UIMAD UR14, UR21, 0x6, UR6 ;  /* 0x00000006150e78a4 */ /* 0x000fe4000f8e0206 */
[----:B------:R-:W-:Y:S02]  /*1320*/  UIMAD UR15, UR21, 0x5, UR6 ;  /* 0x00000005150f78a4 */ /* 0x000fe4000f8e0206 */
[----:B------:R-:W-:-:S02]  /*1330*/  UIMAD UR22, UR21, 0x3, UR6 ;  /* 0x00000003151678a4 */ /* 0x000fc4000f8e0206 */
[----:B------:R-:W-:Y:S02]  /*1340*/  UIADD3 UR23, UPT, UPT, UR6, UR21, URZ ;  /* 0x0000001506177290 */ /* 0x000fe4000fffe0ff */
[----:B------:R-:W-:Y:S01]  /*1350*/  UIADD3 UR24, UPT, UPT, -UR20, URZ, URZ ;  /* 0x000000ff14187290 */ /* 0x000fe2000fffe1ff */
[----:B------:R-:W-:Y:S01]  /*1360*/  UMOV UR5, URZ ;  /* 0x000000ff00057c82 */ /* 0x000fe20008000000 */
[----:B------:R-:W-:-:S10]  /*1370*/  UMOV UR11, UR6 ;  /* 0x00000006000b7c82 */ /* 0x000fd40008000000 */
.L_x_3624:
[----:B------:R-:W-:Y:S01]  /*1380*/  UIADD3 UR26, UPT, UPT, UR5, 0x1, URZ ;  /* 0x00000001051a7890 */ /* 0x000fe2000fffe0ff */
[----:B------:R-:W-:-:S05]  /*1390*/  ISETP.EQ.OR P2, PT, RZ, UR24, P3 ;  /* 0x00000018ff007c0c */ /* 0x000fca0009f42670 */
[----:B----4-:R-:W-:-:S04]  /*13a0*/  MOV R8, UR26 ;  /* 0x0000001a00087c02 */ /* 0x010fc80008000f00 */
        /* <DEDUP_REMOVED lines=12> */
[----:B-1----:R-:W-:Y:S01]  /*1470*/  MOV R14, UR26 ;  /* 0x0000001a000e7c02 */ /* 0x002fe20008000f00 */
        /* <DEDUP_REMOVED lines=8> */
[----:B--2---:R-:W-:Y:S01]  /*1500*/  MOV R15, UR27 ;  /* 0x0000001b000f7c02 */ /* 0x004fe20008000f00 */
[----:B------:R-:W-:-:S05]  /*1510*/  @!UP1 UIMAD.WIDE.U32 UR26, UR22, 0x8, UR18 ;  /* 0x00000008161a98a5 */ /* 0x000fca000f8e0012 */
[----:B------:R-:W2:Y:S01]  /*1520*/  @!P5 LDG.E.64 R14, desc[UR16][R14.64] ;  /* 0x000000100e0ed981 */ /* 0x000ea2000c1e1b00 */
[----:B0--3--:R-:W-:Y:S01]  /*1530*/  @!P2 FADD.FTZ R12, R12, R8 ;  /* 0x000000080c0ca221 */ /* 0x009fe20000010000 */
[----:B------:R-:W-:Y:S01]  /*1540*/  @!P2 FADD.FTZ R13, R13, R9 ;  /* 0x000000090d0da221 */ /* 0x000fe20000010000 */
[----:B------:R-:W-:Y:S01]  /*1550*/  MOV R8, UR26 ;  /* 0x0000001a00087c02 */ /* 0x000fe20008000f00 */
[----:B------:R-:W-:Y:S01]  /*1560*/  IMAD.U32 R9, RZ, RZ, UR27 ;  /* 0x0000001bff097e24 */ /* 0x000fe2000f8e00ff */
[----:B------:R-:W-:Y:S01]  /*1570*/  UIADD3 UR26, UPT, UPT, UR5, 0x4, URZ ;  /* 0x00000004051a7890 */ /* 0x000fe2000fffe0ff */
[----:B----4-:R-:W-:-:S04]  /*1580*/  @!P4 FADD.FTZ R12, R12, R10 ;  /* 0x0000000a0c0cc221 */ /* 0x010fc80000010000 */
        /* <DEDUP_REMOVED lines=58> */
.L_x_3623:
[----:B----4-:R-:W-:-:S04]  /*1930*/  LOP3.LUT R8, R22, 0x7, RZ, 0xc0, !PT ;  /* 0x0000000716087812 */ /* 0x010fc800078ec0ff */
[----:B------:R-:W-:-:S13]  /*1940*/  ISETP.NE.AND P2, PT, R8, RZ, PT ;  /* 0x000000ff0800720c */ /* 0x000fda0003f45270 */
[----:B------:R-:W-:Y:S05]  /*1950*/  @!P2 BRA `(.L_x_3620) ;  /* 0x00000004006ca947 */ /* 0x000fea0003800000 */
[----:B------:R-:W-:-:S04]  /*1960*/  IADD3 R8, PT, PT, R8, -0x1, RZ ;  /* 0xffffffff08087810 */ /* 0x000fc80007ffe0ff */
[----:B------:R-:W-:-:S13]  /*1970*/  ISETP.GE.U32.AND P2, PT, R8, 0x3, PT ;  /* 0x000000030800780c */ /* 0x000fda0003f46070 */
[----:B------:R-:W-:Y:S05]  /*1980*/  @!P2 BRA `(.L_x_3625) ;  /* 0x0000000000b8a947 */ /* 0x000fea0003800000 */
[----:B------:R-:W-:Y:S01]  /*1990*/  MOV R8, UR5 ;  /* 0x0000000500087c02 */ /* 0x000fe20008000f00 */
[----:B------:R-:W-:-:S03]  /*19a0*/  UIADD3 UR11, UPT, UPT, UR5, 0x1, URZ ;  /* 0x00000001050b7890 */ /* 0x000fc6000fffe0ff */
[----:B------:R-:W-:-:S03]  /*19b0*/  ISETP.EQ.OR P2, PT, R8, UR20, P3 ;  /* 0x0000001408007c0c */ /* 0x000fc60009f42670 */
[----:B------:R-:W-:-:S04]  /*19c0*/  MOV R8, UR11 ;  /* 0x0000000b00087c02 */ /* 0x000fc80008000f00 */
[----:B------:R-:W-:-:S06]  /*19d0*/  ISETP.EQ.OR P4, PT, R8, UR20, P3 ;  /* 0x0000001408007c0c */ /* 0x000fcc0009f82670 */
[----:B------:R-:W-:-:S05]  /*19e0*/  VOTEU.ALL UP1, P2 ;  /* 0x0000000000ff7886 */ /* 0x000fca0001020000 */
[----:B------:R-:W-:Y:S02]  /*19f0*/  @!UP1 UIMAD UR12, UR5, UR21, UR6 ;  /* 0x00000015050c92a4 */ /* 0x000fe4000f8e0206 */
[----:B------:R-:W-:Y:S02]  /*1a00*/  VOTEU.ALL UP2, P4 ;  /* 0x0000000000ff7886 */ /* 0x000fe40002040000 */
[----:B------:R-:W-:-:S03]  /*1a10*/  @!UP1 UIMAD.WIDE.U32 UR12, UR12, 0x8, UR18 ;  /* 0x000000080c0c98a5 */ /* 0x000fc6000f8e0012 */
[----:B------:R-:W-:-:S03]  /*1a20*/  @!UP2 UIMAD UR11, UR11, UR21, UR6 ;  /* 0x000000150b0ba2a4 */ /* 0x000fc6000f8e0206 */
[----:B------:R-:W-:Y:S02]  /*1a30*/  MOV R10, UR12 ;  /* 0x0000000c000a7c02 */ /* 0x000fe40008000f00 */
[----:B------:R-:W-:Y:S01]  /*1a40*/  MOV R11, UR13 ;  /* 0x0000000d000b7c02 */ /* 0x000fe20008000f00 */
[----:B------:R-:W-:-:S05]  /*1a50*/  @!UP2 UIMAD.WIDE.U32 UR12, UR11, 0x8, UR18 ;  /* 0x000000080b0ca8a5 */ /* 0x000fca000f8e0012 */
[----:B------:R-:W0:Y:S01]  /*1a60*/  @!P2 LDG.E.64 R10, desc[UR16][R10.64] ;  /* 0x000000100a0aa981 */ /* 0x000e22000c1e1b00 */
[----:B------:R-:W-:Y:S01]  /*1a70*/  MOV R8, UR12 ;  /* 0x0000000c00087c02 */ /* 0x000fe20008000f00 */
[----:B------:R-:W-:Y:S01]  /*1a80*/  UIADD3 UR12, UPT, UPT, UR5, 0x2, URZ ;  /* 0x00000002050c7890 */ /* 0x000fe2000fffe0ff */
[----:B------:R-:W-:Y:S01]  /*1a90*/  MOV R9, UR13 ;  /* 0x0000000d00097c02 */ /* 0x000fe20008000f00 */
[----:B------:R-:W-:-:S04]  /*1aa0*/  UIADD3 UR14, UPT, UPT, UR5, 0x3, URZ ;  /* 0x00000003050e7890 */ /* 0x000fc8000fffe0ff */
[----:B-1----:R-:W-:Y:S01]  /*1ab0*/  MOV R14, UR12 ;  /* 0x0000000c000e7c02 */ /* 0x002fe20008000f00 */
[----:B------:R-:W4:Y:S03]  /*1ac0*/  @!P4 LDG.E.64 R8, desc[UR16][R8.64] ;  /* 0x000000100808c981 */ /* 0x000f26000c1e1b00 */
        /* <DEDUP_REMOVED lines=8> */
[----:B------:R-:W-:-:S06]  /*1b50*/  @!UP2 UIMAD.WIDE.U32 UR14, UR14, 0x8, UR18 ;  /* 0x000000080e0ea8a5 */ /* 0x000fcc000f8e0012 */
[----:B------:R-:W-:Y:S02]  /*1b60*/  MOV R14, UR14 ;  /* 0x0000000e000e7c02 */ /* 0x000fe40008000f00 */
[----:B--2---:R-:W-:-:S06]  /*1b70*/  MOV R15, UR15 ;  /* 0x0000000f000f7c02 */ /* 0x004fcc0008000f00 */
[----:B------:R-:W2:Y:S01]  /*1b80*/  @!P6 LDG.E.64 R14, desc[UR16][R14.64] ;  /* 0x000000100e0ee981 */ /* 0x000ea2000c1e1b00 */
[----:B0--3--:R-:W-:Y:S01]  /*1b90*/  @!P2 FADD.FTZ R12, R12, R10 ;  /* 0x0000000a0c0ca221 */ /* 0x009fe20000010000 */
[----:B------:R-:W-:Y:S01]  /*1ba0*/  @!P2 FADD.FTZ R13, R13, R11 ;  /* 0x0000000b0d0da221 */ /* 0x000fe20000010000 */
[----:B------:R-:W-:Y:S01]  /*1bb0*/  IMAD.U32 R10, RZ, RZ, UR12 ;  /* 0x0000000cff0a7e24 */ /* 0x000fe2000f8e00ff */
[----:B------:R-:W-:-:S06]  /*1bc0*/  MOV R11, UR13 ;  /* 0x0000000d000b7c02 */ /* 0x000fcc0008000f00 */
[----:B------:R-:W3:Y:S01]  /*1bd0*/  @!P5 LDG.E.64 R10, desc[UR16][R10.64] ;  /* 0x000000100a0ad981 */ /* 0x000ee2000c1e1b00 */
[----:B----4-:R-:W-:Y:S01]  /*1be0*/  @!P4 FADD.FTZ R12, R12, R8 ;  /* 0x000000080c0cc221 */ /* 0x010fe20000010000 */
[----:B------:R-:W-:-:S04]  /*1bf0*/  MOV R8, UR5 ;  /* 0x0000000500087c02 */ /* 0x000fc80008000f00 */
[----:B------:R-:W-:Y:S01]  /*1c00*/  IADD3 R8, PT, PT, R8, 0x4, RZ ;  /* 0x0000000408087810 */ /* 0x000fe20007ffe0ff */
[----:B------:R-:W-:-:S03]  /*1c10*/  @!P4 FADD.FTZ R13, R13, R9 ;  /* 0x000000090d0dc221 */ /* 0x000fc60000010000 */
[----:B------:R-:W-:Y:S01]  /*1c20*/  R2UR UR5, R8 ;  /* 0x00000000080572ca */ /* 0x000fe200000e0000 */
[----:B---3--:R-:W-:Y:S01]  /*1c30*/  @!P5 FADD.FTZ R12, R12, R10 ;  /* 0x0000000a0c0cd221 */ /* 0x008fe20000010000 */
[----:B------:R-:W-:-:S03]  /*1c40*/  @!P5 FADD.FTZ R13, R13, R11 ;  /* 0x0000000b0d0dd221 */ /* 0x000fc60000010000 */
[----:B--2---:R-:W-:Y:S01]  /*1c50*/  @!P6 FADD.FTZ R12, R12, R14 ;  /* 0x0000000e0c0ce221 */ /* 0x004fe20000010000 */
[----:B------:R-:W-:-:S09]  /*1c60*/  @!P6 FADD.FTZ R13, R13, R15 ;  /* 0x0000000f0d0de221 */ /* 0x000fd20000010000 */
.L_x_3625:
        /* <DEDUP_REMOVED lines=18> */
[----:B------:R-:W-:Y:S01]  /*1d90*/  IMAD.U32 R9, RZ, RZ, UR13 ;  /* 0x0000000dff097e24 */ /* 0x000fe2000f8e00ff */
[----:B------:R-:W0:Y:S05]  /*1da0*/  @!P4 LDG.E.64 R10, desc[UR16][R10.64] ;  /* 0x000000100a0ac981 */ /* 0x000e2a000c1e1b00 */
        /* <DEDUP_REMOVED lines=8> */
.L_x_3626:
        /* <DEDUP_REMOVED lines=13> */
.L_x_3627:
[----:B------:R-:W-:Y:S05]  /*1f00*/  BSYNC.RECONVERGENT B0 ;  /* 0x0000000000007941 */ /* 0x000fea0003800200 */
.L_x_3620:
[----:B------:R-:W4:Y:S01]  /*1f10*/  @P0 LDC.64 R8, c[0x0][0x388] ;  /* 0x0000e200ff080b82 */ /* 0x000f220000000a00 */
[----:B------:R-:W0:Y:S01]  /*1f20*/  LDCU UR12, c[0x0][0x414] ;  /* 0x00008280ff0c77ac */ /* 0x000e220008000800 */
[----:B------:R-:W-:Y:S02]  /*1f30*/  MOV R11, UR9 ;  /* 0x00000009000b7c02 */ /* 0x000fe40008000f00 */
[----:B--2---:R-:W-:Y:S01]  /*1f40*/  IADD3 R15, PT, PT, R26, UR10, RZ ;  /* 0x0000000a1a0f7c10 */ /* 0x004fe2000fffe0ff */
[----:B------:R-:W-:-:S03]  /*1f50*/  UMOV UR5, 0x400 ;  /* 0x0000040000057882 */ /* 0x000fc60000000000 */
[----:B------:R-:W2:Y:S01]  /*1f60*/  S2UR UR11, SR_CgaCtaId ;  /* 0x00000000000b79c3 */ /* 0x000ea20000008800 */
[----:B0-----:R-:W-:Y:S01]  /*1f70*/  @P0 FMUL.FTZ R10, R12, UR12 ;  /* 0x0000000c0c0a0c20 */ /* 0x001fe20008410000 */
[----:B----4-:R-:W-:-:S04]  /*1f80*/  @P0 IMAD.WIDE R8, R11, 0x8, R8 ;  /* 0x000000080b080825 */ /* 0x010fc800078e0208 */
[----:B------:R-:W-:-:S05]  /*1f90*/  @P0 FMUL.FTZ R11, R13, UR12 ;  /* 0x0000000c0d0b0c20 */ /* 0x000fca0008410000 */
[----:B------:R0:W-:Y:S01]  /*1fa0*/  @P0 STG.E.64 desc[UR16][R8.64], R10 ;  /* 0x0000000a08000986 */ /* 0x0001e2000c101b10 */
[----:B--2---:R-:W-:-:S09]  /*1fb0*/  ULEA UR5, UR11, UR5, 0x18 ;  /* 0x000000050b057291 */ /* 0x004fd2000f8ec0ff */
[----:B------:R3:W-:Y:S01]  /*1fc0*/  @!P3 STS.64 [UR5+0xc0], R12 ;  /* 0x0000c00cff00b988 */ /* 0x0007e20008000a05 */
[----:B0-----:R-:W0:Y:S08]  /*1fd0*/  LDC.64 R10, c[0x0][0x398] ;  /* 0x0000e600ff0a7b82 */ /* 0x001e300000000a00 */
[----:B------:R-:W2:Y:S01]  /*1fe0*/  LDC.64 R8, c[0x0][0x3a0] ;  /* 0x0000e800ff087b82 */ /* 0x000ea20000000a00 */
[----:B0-----:R-:W-:-:S07]  /*1ff0*/  IMAD.WIDE R10, R15, 0x4, R10 ;  /* 0x000000040f0a7825 */ /* 0x001fce00078e020a */
[----:B------:R-:W-:Y:S01]  /*2000*/  BAR.SYNC.DEFER_BLOCKING 0x0 ;  /* 0x0000000000007b1d */ /* 0x000fe20000010000 */
[----:B--2---:R-:W-:-:S05]  /*2010*/  IMAD.WIDE R8, R15, 0x4, R8 ;  /* 0x000000040f087825 */ /* 0x004fca00078e0208 */
[----:B------:R-:W5:Y:S04]  /*2020*/  LDG.E.64 R10, desc[UR16][R10.64] ;  /* 0x000000100a0a7981 */ /* 0x000f68000c1e1b00 */
[----:B---3--:R0:W5:Y:S01]  /*2030*/  LDG.E.64 R12, desc[UR16][R8.64] ;  /* 0x00000010080c7981 */ /* 0x008162000c1e1b00 */
[----:B------:R-:W-:Y:S03]  /*2040*/  BSSY.RECONVERGENT B0, `(.L_x_3628) ;  /* 0x00000ea000007945 */ /* 0x000fe60003800200 */
[----:B0-----:R-:W0:Y:S02]  /*2050*/  LDS.64 R8, [UR5+0xc0] ;  /* 0x0000c005ff087984 */ /* 0x001e240008000a00 */
[----:B0-----:R-:W-:-:S04]  /*2060*/  FMUL.FTZ R8, R8, UR12 ;  /* 0x0000000c08087c20 */ /* 0x001fc80008410000 */
[----:B-1----:R-:W-:-:S04]  /*2070*/  FMUL.FTZ R14, R8, R8 ;  /* 0x00000008080e7220 */ /* 0x002fc80000410000 */
[----:B------:R-:W-:Y:S01]  /*2080*/  FFMA.FTZ R14, R9, UR12, -R14 ;  /* 0x0000000c090e7c23 */ /* 0x000fe2000801080e */
[----:B------:R-:W-:-:S04]  /*2090*/  MOV R9, 0x3f800000 ;  /* 0x3f80000000097802 */ /* 0x000fc80000000f00 */
[----:B------:R-:W-:-:S13]  /*20a0*/  FSETP.GTU.FTZ.AND P2, PT, R14, RZ, PT ;  /* 0x000000ff0e00720b */ /* 0x000fda0003f5c000 */
[----:B------:R-:W0:Y:S02]  /*20b0*/  @P2 LDC R15, c[0x0][0x3a8] ;  /* 0x0000ea00ff0f2b82 */ /* 0x000e240000000800 */
[----:B0-----:R-:W-:-:S04]  /*20c0*/  @P2 FADD.FTZ R14, R14, R15 ;  /* 0x0000000f0e0e2221 */ /* 0x001fc80000010000 */
[----:B------:R0:W1:Y:S01]  /*20d0*/  @P2 MUFU.RSQ R9, R14 ;  /* 0x0000000e00092308 */ /* 0x0000620000001400 */
[----:B------:R-:W-:Y:S05]  /*20e0*/  BRA.U UP0, `(.L_x_3629) ;  /* 0x0000000500747547 */ /* 0x000fea000b800000 */
[----:B------:R-:W2:Y:S01]  /*20f0*/  LDCU.64 UR12, c[0x0][0x3e8] ;  /* 0x00007d00ff0c77ac */ /* 0x000ea20008000a00 */
[----:B------:R-:W-:Y:S01]  /*2100*/  SHF.R.S32.HI R24, RZ, 0x1f, R0 ;  /* 0x0000001fff187819 */ /* 0x000fe20000011400 */
[----:B------:R-:W-:Y:S01]  /*2110*/  BSSY.RECONVERGENT B1, `(.L_x_3630) ;  /* 0x0000015000017945 */ /* 0x000fe20003800200 */
[----:B--2---:R-:W-:-:S04]  /*2120*/  ISETP.GE.U32.AND P1, PT, R0, UR12, PT ;  /* 0x0000000c00007c0c */ /* 0x004fc8000bf26070 */
[----:B------:R-:W-:-:S13]  /*2130*/  ISETP.GE.AND.EX P1, PT, R24, UR13, PT, P1 ;  /* 0x0000000d18007c0c */ /* 0x000fda000bf26310 */
[----:B------:R-:W-:Y:S05]  /*2140*/  @P1 BRA `(.L_x_3631) ;  /* 0x0000000000441947 */ /* 0x000fea0003800000 */
[----:B------:R-:W2:Y:S01]  /*2150*/  LDCU.64 UR14, c[0x0][0x3e0] ;  /* 0x00007c00ff0e77ac */ /* 0x000ea20008000a00 */
[----:B0-----:R-:W-:Y:S01]  /*2160*/  MOV R14, R2 ;  /* 0x00000002000e7202 */ /* 0x001fe20000000f00 */
[----:B------:R-:W-:Y:S01]  /*2170*/  FADD.FTZ R20, -R8, R20 ;  /* 0x0000001408147221 */ /* 0x000fe20000010100 */
[----:B------:R-:W-:Y:S01]  /*2180*/  MOV R15, R5 ;  /* 0x00000005000f7202 */ /* 0x000fe20000000f00 */
[----:B------:R-:W0:Y:S01]  /*2190*/  LDCU.64 UR10, c[0x0][0x380] ;  /* 0x00007000ff0a77ac */ /* 0x000e220008000a00 */
[----:B--2---:R-:W-:Y:S02]  /*21a0*/  IMAD R24, R24, UR14, RZ ;  /* 0x0000000e18187c24 */ /* 0x004fe4000f8e02ff */
[----:B------:R-:W-:-:S04]  /*21b0*/  IMAD.WIDE.U32 R14, R0, UR14, R14 ;  /* 0x0000000e000e7c25 */ /* 0x000fc8000f8e000e */
[----:B------:R-:W-:Y:S01]  /*21c0*/  IMAD R25, R0, UR15, R24 ;  /* 0x0000000f00197c24 */ /* 0x000fe2000f8e0218 */
[----:B0-----:R-:W-:-:S03]  /*21d0*/  LEA R24, P1, R14, UR10, 0x2 ;  /* 0x0000000a0e187c11 */ /* 0x001fc6000f8210ff */
[----:B------:R-:W-:-:S05]  /*21e0*/  IMAD.IADD R15, R15, 0x1, R25 ;  /* 0x000000010f0f7824 */ /* 0x000fca00078e0219 */
[----:B------:R-:W-:Y:S01]  /*21f0*/  LEA.HI.X R25, R14, UR11, R15, 0x2, P1 ;  /* 0x0000000b0e197c11 */ /* 0x000fe200088f140f */
[----:B------:R-:W-:Y:S01]  /*2200*/  FADD.FTZ R14, -R8, R21 ;  /* 0x00000015080e7221 */ /* 0x000fe20000010100 */
[----:B-1----:R-:W-:-:S03]  /*2210*/  FMUL.FTZ R15, R20, R9 ;  /* 0x00000009140f7220 */ /* 0x002fc60000410000 */
[----:B------:R-:W-:Y:S01]  /*2220*/  FMUL.FTZ R20, R14, R9 ;  /* 0x000000090e147220 */ /* 0x000fe20000410000 */
[----:B-----5:R-:W-:-:S03]  /*2230*/  FFMA.FTZ R14, R10, R15, R12 ;  /* 0x0000000f0a0e7223 */ /* 0x020fc6000001000c */
[----:B------:R-:W-:-:S05]  /*2240*/  FFMA.FTZ R15, R11, R20, R13 ;  /* 0x000000140b0f7223 */ /* 0x000fca000001000d */
[----:B------:R2:W-:Y:S02]  /*2250*/  STG.E.64 desc[UR16][R24.64], R14 ;  /* 0x0000000e18007986 */ /* 0x0005e4000c101b10 */
.L_x_3631:
[----:B------:R-:W-:Y:S05]  /*2260*/  BSYNC.RECONVERGENT B1 ;  /* 0x0000000000017941 */ /* 0x000fea0003800200 */
.L_x_3630:
[----:B--2---:R-:W-:Y:S01]  /*2270*/  IADD3 R25, PT, PT, R0, 0x10, RZ ;  /* 0x0000001000197810 */ /* 0x004fe20007ffe0ff */
[----:B------:R-:W-:Y:S03]  /*2280*/  BSSY.RECONVERGENT B1, `(.L_x_3632) ;  /* 0x0000016000017945 */ /* 0x000fe60003800200 */
[----:B------:R-:W-:Y:S02]  /*2290*/  ISETP.GE.U32.AND P1, PT, R25, UR12, PT ;  /* 0x0000000c19007c0c */ /* 0x000fe4000bf26070 */
[----:B0-----:R-:W-:-:S04]  /*22a0*/  SHF.R.S32.HI R14, RZ, 0x1f, R25 ;  /* 0x0000001fff0e7819 */ /* 0x001fc80000011419 */
[----:B------:R-:W-:-:S13]  /*22b0*/  ISETP.GE.AND.EX P1, PT, R14, UR13, PT, P1 ;  /* 0x0000000d0e007c0c */ /* 0x000fda000bf26310 */
[----:B------:R-:W-:Y:S05]  /*22c0*/  @P1 BRA `(.L_x_3633) ;  /* 0x0000000000441947 */ /* 0x000fea0003800000 */
[----:B------:R-:W0:Y:S01]  /*22d0*/  LDCU.64 UR10, c[0x0][0x3e0] ;  /* 0x00007c00ff0a77ac */ /* 0x000e220008000a00 */
[----:B------:R-:W-:Y:S01]  /*22e0*/  MOV R15, R5 ;  /* 0x00000005000f7202 */ /* 0x000fe20000000f00 */
[----:B------:R-:W-:Y:S01]  /*22f0*/  FADD.FTZ R18, -R8, R18 ;  /* 0x0000001208127221 */ /* 0x000fe20000010100 */
[----:B------:R-:W2:Y:S01]  /*2300*/  LDCU.64 UR14, c[0x0][0x380] ;  /* 0x00007000ff0e77ac */ /* 0x000ea20008000a00 */
[----:B0-----:R-:W-:-:S04]  /*2310*/  IMAD R14, R14, UR10, RZ ;  /* 0x0000000a0e0e7c24 */ /* 0x001fc8000f8e02ff */
[----:B------:R-:W-:Y:S01]  /*2320*/  IMAD R21, R25, UR11, R14 ;  /* 0x0000000b19157c24 */ /* 0x000fe2000f8e020e */
[----:B------:R-:W-:-:S05]  /*2330*/  MOV R14, R2 ;  /* 0x00000002000e7202 */ /* 0x000fca0000000f00 */
[----:B------:R-:W-:-:S05]  /*2340*/  IMAD.WIDE.U32 R14, R25, UR10, R14 ;  /* 0x0000000a190e7c25 */ /* 0x000fca000f8e000e */
[----:B------:R-:W-:Y:S01]  /*2350*/  IADD3 R21, PT, PT, R15, R21, RZ ;  /* 0x000000150f157210 */ /* 0x000fe20007ffe0ff */
[----:B-1----:R-:W-:Y:S01]  /*2360*/  FMUL.FTZ R15, R18, R9 ;  /* 0x00000009120f7220 */ /* 0x002fe20000410000 */
[----:B--2---:R-:W-:-:S04]  /*2370*/  LEA R20, P1, R14, UR14, 0x2 ;  /* 0x0000000e0e147c11 */ /* 0x004fc8000f8210ff */
[----:B------:R-:W-:Y:S01]  /*2380*/  LEA.HI.X R21, R14, UR15, R21, 0x2, P1 ;  /* 0x0000000f0e157c11 */ /* 0x000fe200088f1415 */
[----:B------:R-:W-:-:S04]  /*2390*/  FADD.FTZ R14, -R8, R19 ;  /* 0x00000013080e7221 */ /* 0x000fc80000010100 */
[----:B------:R-:W-:Y:S01]  /*23a0*/  FMUL.FTZ R18, R14, R9 ;  /* 0x000000090e127220 */ /* 0x000fe20000410000 */
[----:B-----5:R-:W-:-:S03]  /*23b0*/  FFMA.FTZ R14, R10, R15, R12 ;  /* 0x0000000f0a0e7223 */ /* 0x020fc6000001000c */
[----:B------:R-:W-:-:S05]  /*23c0*/  FFMA.FTZ R15, R11, R18, R13 ;  /* 0x000000120b0f7223 */ /* 0x000fca000001000d */
[----:B------:R0:W-:Y:S02]  /*23d0*/  STG.E.64 desc[UR16][R20.64], R14 ;  /* 0x0000000e14007986 */ /* 0x0001e4000c101b10 */
.L_x_3633:
[----:B------:R-:W-:Y:S05]  /*23e0*/  BSYNC.RECONVERGENT B1 ;  /* 0x0000000000017941 */ /* 0x000fea0003800200 */
.L_x_3632:
[----:B0-----:R-:W-:Y:S01]  /*23f0*/  IADD3 R21, PT, PT, R0, 0x20, RZ ;  /* 0x0000002000157810 */ /* 0x001fe20007ffe0ff */
[----:B------:R-:W-:Y:S01]  /*2400*/  BSSY.RECONVERGENT B1, `(.L_x_3634) ;  /* 0x0000019000017945 */ /* 0x000fe20003800200 */
[----:B------:R-:W-:Y:S02]  /*2410*/  SHF.R.S32.HI R20, RZ, 0x1f, R23 ;  /* 0x0000001fff147819 */ /* 0x000fe40000011417 */
[----:B------:R-:W-:Y:S02]  /*2420*/  ISETP.GE.U32.AND P1, PT, R21, UR12, PT ;  /* 0x0000000c15007c0c */ /* 0x000fe4000bf26070 */
[----:B------:R-:W-:Y:S02]  /*2430*/  SHF.R.S32.HI R14, RZ, 0x1f, R21 ;  /* 0x0000001fff0e7819 */ /* 0x000fe40000011415 */
[----:B------:R-:W-:Y:S02]  /*2440*/  ISETP.GE.U32.AND P2, PT, R23, UR12, PT ;  /* 0x0000000c17007c0c */ /* 0x000fe4000bf46070 */
[----:B------:R-:W-:-:S02]  /*2450*/  ISETP.GE.AND.EX P1, PT, R14, UR13, PT, P1 ;  /* 0x0000000d0e007c0c */ /* 0x000fc4000bf26310 */
[----:B------:R-:W-:-:S11]  /*2460*/  ISETP.GE.AND.EX P2, PT, R20, UR13, PT, P2 ;  /* 0x0000000d14007c0c */ /* 0x000fd6000bf46320 */
        /* <DEDUP_REMOVED lines=18> */
.L_x_3635:
[----:B------:R-:W-:Y:S05]  /*2590*/  BSYNC.RECONVERGENT B1 ;  /* 0x0000000000017941 */ /* 0x000fea0003800200 */
.L_x_3634:
[----:B------:R-:W-:Y:S05]  /*25a0*/  @P2 BRA `(.L_x_3636) ;  /* 0x00000008004c2947 */ /* 0x000fea0003800000 */
[----:B------:R-:W2:Y:S01]  /*25b0*/  LDCU.64 UR10, c[0x0][0x3e0] ;  /* 0x00007c00ff0a77ac */ /* 0x000ea20008000a00 */
[----:B------:R-:W-:Y:S01]  /*25c0*/  MOV R3, R5 ;  /* 0x0000000500037202 */ /* 0x000fe20000000f00 */
[C---:B------:R-:W-:Y:S01]  /*25d0*/  FADD.FTZ R6, -R8.reuse, R6 ;  /* 0x0000000608067221 */ /* 0x040fe20000010100 */
[----:B------:R-:W-:Y:S01]  /*25e0*/  FADD.FTZ R8, -R8, R7 ;  /* 0x0000000708087221 */ /* 0x000fe20000010100 */
[----:B------:R-:W3:Y:S02]  /*25f0*/  LDCU.64 UR12, c[0x0][0x380] ;  /* 0x00007000ff0c77ac */ /* 0x000ee40008000a00 */
[-C--:B-1----:R-:W-:Y:S01]  /*2600*/  FMUL.FTZ R5, R6, R9.reuse ;  /* 0x0000000906057220 */ /* 0x082fe20000410000 */
[----:B------:R-:W-:-:S03]  /*2610*/  FMUL.FTZ R8, R8, R9 ;  /* 0x0000000908087220 */ /* 0x000fc60000410000 */
[----:B-----5:R-:W-:Y:S01]  /*2620*/  FFMA.FTZ R10, R10, R5, R12 ;  /* 0x000000050a0a7223 */ /* 0x020fe2000001000c */
[----:B------:R-:W-:Y:S01]  /*2630*/  FFMA.FTZ R11, R11, R8, R13 ;  /* 0x000000080b0b7223 */ /* 0x000fe2000001000d */
[----:B--2---:R-:W-:Y:S02]  /*2640*/  IMAD R20, R20, UR10, RZ ;  /* 0x0000000a14147c24 */ /* 0x004fe4000f8e02ff */
[----:B------:R-:W-:-:S04]  /*2650*/  IMAD.WIDE.U32 R2, R23, UR10, R2 ;  /* 0x0000000a17027c25 */ /* 0x000fc8000f8e0002 */
[----:B0-----:R-:W-:Y:S01]  /*2660*/  IMAD R15, R23, UR11, R20 ;  /* 0x0000000b170f7c24 */ /* 0x001fe2000f8e0214 */
[----:B---3--:R-:W-:-:S04]  /*2670*/  LEA R4, P1, R2, UR12, 0x2 ;  /* 0x0000000c02047c11 */ /* 0x008fc8000f8210ff */
[----:B------:R-:W-:-:S04]  /*2680*/  IADD3 R15, PT, PT, R3, R15, RZ ;  /* 0x0000000f030f7210 */ /* 0x000fc80007ffe0ff */
[----:B------:R-:W-:-:S05]  /*2690*/  LEA.HI.X R5, R2, UR13, R15, 0x2, P1 ;  /* 0x0000000d02057c11 */ /* 0x000fca00088f140f */
[----:B------:R2:W-:Y:S01]  /*26a0*/  STG.E.64 desc[UR16][R4.64], R10 ;  /* 0x0000000a04007986 */ /* 0x0005e2000c101b10 */
[----:B------:R-:W-:Y:S05]  /*26b0*/  BRA `(.L_x_3636) ;  /* 0x0000000800087947 */ /* 0x000fea0003800000 */
.L_x_3629:
[----:B------:R-:W2:Y:S01]  /*26c0*/  LDCU.64 UR14, c[0x0][0x3e8] ;  /* 0x00007d00ff0e77ac */ /* 0x000ea20008000a00 */
[----:B------:R-:W-:Y:S04]  /*26d0*/  BSSY.RECONVERGENT B1, `(.L_x_3637) ;  /* 0x000001e000017945 */ /* 0x000fe80003800200 */
[----:B------:R-:W-:Y:S05]  /*26e0*/  @P1 BRA `(.L_x_3638) ;  /* 0x0000000000701947 */ /* 0x000fea0003800000 */
[----:B------:R-:W3:Y:S01]  /*26f0*/  LDCU.64 UR10, c[0x0][0x3e0] ;  /* 0x00007c00ff0a77ac */ /* 0x000ee20008000a00 */
[----:B------:R-:W-:Y:S01]  /*2700*/  SHF.R.S32.HI R24, RZ, 0x1f, R0 ;  /* 0x0000001fff187819 */ /* 0x000fe20000011400 */
[----:B------:R-:W-:Y:S01]  /*2710*/  IMAD.MOV.U32 R15, RZ, RZ, R5 ;  /* 0x000000ffff0f7224 */ /* 0x000fe200078e0005 */
[----:B0-----:R-:W-:Y:S01]  /*2720*/  MOV R14, R2 ;  /* 0x00000002000e7202 */ /* 0x001fe20000000f00 */
[----:B------:R-:W0:Y:S01]  /*2730*/  LDCU.64 UR12, c[0x0][0x380] ;  /* 0x00007000ff0c77ac */ /* 0x000e220008000a00 */
[C---:B------:R-:W-:Y:S01]  /*2740*/  FADD.FTZ R20, -R8.reuse, R20 ;  /* 0x0000001408147221 */ /* 0x040fe20000010100 */
[----:B------:R-:W-:-:S04]  /*2750*/  FADD.FTZ R21, -R8, R21 ;  /* 0x0000001508157221 */ /* 0x000fc80000010100 */
[----:B-1----:R-:W-:Y:S01]  /*2760*/  FMUL.FTZ R21, R21, R9 ;  /* 0x0000000915157220 */ /* 0x002fe20000410000 */
[----:B---3--:R-:W-:Y:S02]  /*2770*/  IMAD R24, R24, UR10, RZ ;  /* 0x0000000a18187c24 */ /* 0x008fe4000f8e02ff */
[----:B------:R-:W-:-:S04]  /*2780*/  IMAD.WIDE.U32 R14, R0, UR10, R14 ;  /* 0x0000000a000e7c25 */ /* 0x000fc8000f8e000e */
[----:B------:R-:W-:Y:S01]  /*2790*/  IMAD R25, R0, UR11, R24 ;  /* 0x0000000b00197c24 */ /* 0x000fe2000f8e0218 */
[----:B0-----:R-:W-:-:S04]  /*27a0*/  LEA R24, P1, R14, UR12, 0x2 ;  /* 0x0000000c0e187c11 */ /* 0x001fc8000f8210ff */
[----:B------:R-:W-:-:S04]  /*27b0*/  IADD3 R15, PT, PT, R15, R25, RZ ;  /* 0x000000190f0f7210 */ /* 0x000fc80007ffe0ff */
[----:B------:R-:W-:Y:S01]  /*27c0*/  LEA.HI.X R25, R14, UR13, R15, 0x2, P1 ;  /* 0x0000000d0e197c11 */ /* 0x000fe200088f140f */
[----:B------:R-:W-:-:S04]  /*27d0*/  FMUL.FTZ R15, R20, R9 ;  /* 0x00000009140f7220 */ /* 0x000fc80000410000 */
[----:B-----5:R-:W-:-:S04]  /*27e0*/  FFMA.FTZ R14, R10, R15, R12 ;  /* 0x0000000f0a0e7223 */ /* 0x020fc8000001000c */
[----:B------:R-:W-:-:S06]  /*27f0*/  FMUL.FTZ R15, R14, -1.4426950216293334961 ;  /* 0xbfb8aa3b0e0f7820 */ /* 0x000fcc0000410000 */
[----:B------:R-:W0:Y:S02]  /*2800*/  MUFU.EX2 R15, R15 ;  /* 0x0000000f000f7308 */ /* 0x000e240000000800 */
[----:B0-----:R-:W-:-:S04]  /*2810*/  FADD.FTZ R20, R15, 1 ;  /* 0x3f8000000f147421 */ /* 0x001fc80000010000 */
[----:B------:R0:W1:Y:S02]  /*2820*/  MUFU.RCP R15, R20 ;  /* 0x00000014000f7308 */ /* 0x0000640000001000 */
[----:B0-----:R-:W-:-:S04]  /*2830*/  FFMA.FTZ R20, R11, R21, R13 ;  /* 0x000000150b147223 */ /* 0x001fc8000001000d */
[----:B------:R-:W-:Y:S01]  /*2840*/  FMUL.FTZ R21, R20, -1.4426950216293334961 ;  /* 0xbfb8aa3b14157820 */ /* 0x000fe20000410000 */
[----:B-1----:R-:W-:-:S05]  /*2850*/  FMUL.FTZ R14, R14, R15 ;  /* 0x0000000f0e0e7220 */ /* 0x002fca0000410000 */
[----:B------:R-:W0:Y:S02]  /*2860*/  MUFU.EX2 R21, R21 ;  /* 0x0000001500157308 */ /* 0x000e240000000800 */
[----:B0-----:R-:W-:-:S04]  /*2870*/  FADD.FTZ R21, R21, 1 ;  /* 0x3f80000015157421 */ /* 0x001fc80000010000 */
[----:B------:R-:W0:Y:S02]  /*2880*/  MUFU.RCP R15, R21 ;  /* 0x00000015000f7308 */ /* 0x000e240000001000 */
[----:B0-----:R-:W-:-:S05]  /*2890*/  FMUL.FTZ R15, R20, R15 ;  /* 0x0000000f140f7220 */ /* 0x001fca0000410000 */
[----:B------:R3:W-:Y:S02]  /*28a0*/  STG.E.64 desc[UR16][R24.64], R14 ;  /* 0x0000000e18007986 */ /* 0x0007e4000c101b10 */
.L_x_3638:
[----:B--2---:R-:W-:Y:S05]  /*28b0*/  BSYNC.RECONVERGENT B1 ;  /* 0x0000000000017941 */ /* 0x004fea0003800200 */
.L_x_3637:
[----:B---3--:R-:W-:Y:S01]  /*28c0*/  IADD3 R25, PT, PT, R0, 0x10, RZ ;  /* 0x0000001000197810 */ /* 0x008fe20007ffe0ff */
[----:B------:R-:W-:Y:S03]  /*28d0*/  BSSY.RECONVERGENT B1, `(.L_x_3639) ;  /* 0x0000020000017945 */ /* 0x000fe60003800200 */
[----:B------:R-:W-:Y:S02]  /*28e0*/  ISETP.GE.U32.AND P1, PT, R25, UR14, PT ;  /* 0x0000000e19007c0c */ /* 0x000fe4000bf26070 */
[----:B0-----:R-:W-:-:S04]  /*28f0*/  SHF.R.S32.HI R14, RZ, 0x1f, R25 ;  /* 0x0000001fff0e7819 */ /* 0x001fc80000011419 */
[----:B------:R-:W-:-:S13]  /*2900*/  ISETP.GE.AND.EX P1, PT, R14, UR15, PT, P1 ;  /* 0x0000000f0e007c0c */ /* 0x000fda000bf26310 */
[----:B------:R-:W-:Y:S05]  /*2910*/  @P1 BRA `(.L_x_3640) ;  /* 0x00000000006c1947 */ /* 0x000fea0003800000 */
[----:B------:R-:W0:Y:S01]  /*2920*/  LDCU.64 UR10, c[0x0][0x3e0] ;  /* 0x00007c00ff0a77ac */ /* 0x000e220008000a00 */
[----:B------:R-:W-:Y:S01]  /*2930*/  MOV R15, R5 ;  /* 0x00000005000f7202 */ /* 0x000fe20000000f00 */
[C---:B------:R-:W-:Y:S01]  /*2940*/  FADD.FTZ R18, -R8.reuse, R18 ;  /* 0x0000001208127221 */ /* 0x040fe20000010100 */
[----:B------:R-:W-:Y:S01]  /*2950*/  FADD.FTZ R24, -R8, R19 ;  /* 0x0000001308187221 */ /* 0x000fe20000010100 */
[----:B------:R-:W2:Y:S03]  /*2960*/  LDCU.64 UR12, c[0x0][0x380] ;  /* 0x00007000ff0c77ac */ /* 0x000ea60008000a00 */
[----:B-1----:R-:W-:Y:S01]  /*2970*/  FMUL.FTZ R24, R24, R9 ;  /* 0x0000000918187220 */ /* 0x002fe20000410000 */
[----:B0-----:R-:W-:-:S04]  /*2980*/  IMAD R14, R14, UR10, RZ ;  /* 0x0000000a0e0e7c24 */ /* 0x001fc8000f8e02ff */
[----:B------:R-:W-:Y:S01]  /*2990*/  IMAD R21, R25, UR11, R14 ;  /* 0x0000000b19157c24 */ /* 0x000fe2000f8e020e */
[----:B------:R-:W-:-:S05]  /*29a0*/  MOV R14, R2 ;  /* 0x00000002000e7202 */ /* 0x000fca0000000f00 */
[----:B------:R-:W-:-:S05]  /*29b0*/  IMAD.WIDE.U32 R14, R25, UR10, R14 ;  /* 0x0000000a190e7c25 */ /* 0x000fca000f8e000e */
[----:B------:R-:W-:Y:S01]  /*29c0*/  IADD3 R21, PT, PT, R15, R21, RZ ;  /* 0x000000150f157210 */ /* 0x000fe20007ffe0ff */
[----:B------:R-:W-:Y:S01]  /*29d0*/  FMUL.FTZ R15, R18, R9 ;  /* 0x00000009120f7220 */ /* 0x000fe20000410000 */
[----:B--2---:R-:W-:-:S04]  /*29e0*/  LEA R20, P1, R14, UR12, 0x2 ;  /* 0x0000000c0e147c11 */ /* 0x004fc8000f8210ff */
[----:B------:R-:W-:Y:S01]  /*29f0*/  LEA.HI.X R21, R14, UR13, R21, 0x2, P1 ;  /* 0x0000000d0e157c11 */ /* 0x000fe200088f1415 */
[----:B-----5:R-:W-:Y:S01]  /*2a00*/  FFMA.FTZ R14, R10, R15, R12 ;  /* 0x0000000f0a0e7223 */ /* 0x020fe2000001000c */
        /* <DEDUP_REMOVED lines=10> */
[----:B-1----:R-:W-:-:S05]  /*2ab0*/  FMUL.FTZ R15, R15, R24 ;  /* 0x000000180f0f7220 */ /* 0x002fca0000410000 */
[----:B------:R0:W-:Y:S02]  /*2ac0*/  STG.E.64 desc[UR16][R20.64], R14 ;  /* 0x0000000e14007986 */ /* 0x0001e4000c101b10 */
.L_x_3640:
[----:B------:R-:W-:Y:S05]  /*2ad0*/  BSYNC.RECONVERGENT B1 ;  /* 0x0000000000017941 */ /* 0x000fea0003800200 */
.L_x_3639:
        /* <DEDUP_REMOVED lines=19> */
[----:B------:R-:W-:Y:S01]  /*2c10*/  FADD.FTZ R16, -R8, R17 ;  /* 0x0000001108107221 */ /* 0x000fe20000010100 */
[----:B--2---:R-:W-:-:S03]  /*2c20*/  LEA R18, P1, R14, UR12, 0x2 ;  /* 0x0000000c0e127c11 */ /* 0x004fc6000f8210ff */
[----:B------:R-:W-:Y:S01]  /*2c30*/  FMUL.FTZ R24, R16, R9 ;  /* 0x0000000910187220 */ /* 0x000fe20000410000 */
[----:B------:R-:W-:Y:S01]  /*2c40*/  LEA.HI.X R19, R14, UR13, R19, 0x2, P1 ;  /* 0x0000000d0e137c11 */ /* 0x000fe200088f1413 */
[----:B-----5:R-:W-:Y:S02]  /*2c50*/  FFMA.FTZ R14, R10, R15, R12 ;  /* 0x0000000f0a0e7223 */ /* 0x020fe4000001000c */
[----:B------:R-:W-:Y:S02]  /*2c60*/  FFMA.FTZ R15, R11, R24, R13 ;  /* 0x000000180b0f7223 */ /* 0x000fe4000001000d */
[----:B------:R-:W-:Y:S02]  /*2c70*/  FMUL.FTZ R16, R14, -1.4426950216293334961 ;  /* 0xbfb8aa3b0e107820 */ /* 0x000fe40000410000 */
[----:B------:R-:W-:-:S04]  /*2c80*/  FMUL.FTZ R21, R15, -1.4426950216293334961 ;  /* 0xbfb8aa3b0f157820 */ /* 0x000fc80000410000 */
        /* <DEDUP_REMOVED lines=9> */
.L_x_3642:
[----:B------:R-:W-:Y:S05]  /*2d20*/  BSYNC.RECONVERGENT B1 ;  /* 0x0000000000017941 */ /* 0x000fea0003800200 */
.L_x_3641:
[----:B------:R-:W-:Y:S05]  /*2d30*/  @P2 BRA `(.L_x_3636) ;  /* 0x0000000000682947 */ /* 0x000fea0003800000 */
[C---:B------:R-:W-:Y:S01]  /*2d40*/  FADD.FTZ R6, -R8.reuse, R6 ;  /* 0x0000000608067221 */ /* 0x040fe20000010100 */
[----:B------:R-:W-:Y:S01]  /*2d50*/  FADD.FTZ R8, -R8, R7 ;  /* 0x0000000708087221 */ /* 0x000fe20000010100 */
[----:B------:R-:W2:Y:S01]  /*2d60*/  LDCU.64 UR10, c[0x0][0x3e0] ;  /* 0x00007c00ff0a77ac */ /* 0x000ea20008000a00 */
[----:B------:R-:W-:Y:S01]  /*2d70*/  MOV R4, R2 ;  /* 0x0000000200047202 */ /* 0x000fe20000000f00 */
[-C--:B-1----:R-:W-:Y:S01]  /*2d80*/  FMUL.FTZ R3, R6, R9.reuse ;  /* 0x0000000906037220 */ /* 0x082fe20000410000 */
[----:B------:R-:W-:Y:S01]  /*2d90*/  FMUL.FTZ R8, R8, R9 ;  /* 0x0000000908087220 */ /* 0x000fe20000410000 */
[----:B------:R-:W1:Y:S02]  /*2da0*/  LDCU.64 UR12, c[0x0][0x380] ;  /* 0x00007000ff0c77ac */ /* 0x000e640008000a00 */
[----:B-----5:R-:W-:Y:S01]  /*2db0*/  FFMA.FTZ R10, R10, R3, R12 ;  /* 0x000000030a0a7223 */ /* 0x020fe2000001000c */
[----:B------:R-:W-:-:S03]  /*2dc0*/  FFMA.FTZ R11, R11, R8, R13 ;  /* 0x000000080b0b7223 */ /* 0x000fc6000001000d */
[----:B------:R-:W-:Y:S01]  /*2dd0*/  FMUL.FTZ R3, R10, -1.4426950216293334961 ;  /* 0xbfb8aa3b0a037820 */ /* 0x000fe20000410000 */
[----:B------:R-:W-:-:S05]  /*2de0*/  FMUL.FTZ R8, R11, -1.4426950216293334961 ;  /* 0xbfb8aa3b0b087820 */ /* 0x000fca0000410000 */
[----:B------:R-:W3:Y:S01]  /*2df0*/  MUFU.EX2 R3, R3 ;  /* 0x0000000300037308 */ /* 0x000ee20000000800 */
[----:B--2---:R-:W-:-:S03]  /*2e00*/  IMAD R20, R20, UR10, RZ ;  /* 0x0000000a14147c24 */ /* 0x004fc6000f8e02ff */
[----:B------:R-:W2:Y:S01]  /*2e10*/  MUFU.EX2 R8, R8 ;  /* 0x0000000800087308 */ /* 0x000ea20000000800 */
[----:B------:R-:W-:-:S03]  /*2e20*/  IMAD.WIDE.U32 R4, R23, UR10, R4 ;  /* 0x0000000a17047c25 */ /* 0x000fc6000f8e0004 */
[----:B-1----:R-:W-:Y:S01]  /*2e30*/  LEA R2, P1, R4, UR12, 0x2 ;  /* 0x0000000c04027c11 */ /* 0x002fe2000f8210ff */
[----:B---3--:R-:W-:Y:S01]  /*2e40*/  FADD.FTZ R6, R3, 1 ;  /* 0x3f80000003067421 */ /* 0x008fe20000010000 */
[----:B------:R-:W-:Y:S02]  /*2e50*/  IMAD R3, R23, UR11, R20 ;  /* 0x0000000b17037c24 */ /* 0x000fe4000f8e0214 */
[----:B--2---:R-:W-:Y:S01]  /*2e60*/  FADD.FTZ R9, R8, 1 ;  /* 0x3f80000008097421 */ /* 0x004fe20000010000 */
[----:B------:R-:W1:Y:S02]  /*2e70*/  MUFU.RCP R7, R6 ;  /* 0x0000000600077308 */ /* 0x000e640000001000 */
[----:B------:R-:W-:-:S04]  /*2e80*/  IADD3 R3, PT, PT, R5, R3, RZ ;  /* 0x0000000305037210 */ /* 0x000fc80007ffe0ff */
[----:B------:R-:W-:Y:S02]  /*2e90*/  LEA.HI.X R3, R4, UR13, R3, 0x2, P1 ;  /* 0x0000000d04037c11 */ /* 0x000fe400088f1403 */
[----:B------:R-:W2:Y:S01]  /*2ea0*/  MUFU.RCP R12, R9 ;  /* 0x00000009000c7308 */ /* 0x000ea20000001000 */
[----:B-1----:R-:W-:Y:S01]  /*2eb0*/  FMUL.FTZ R10, R10, R7 ;  /* 0x000000070a0a7220 */ /* 0x002fe20000410000 */
[----:B--2---:R-:W-:-:S05]  /*2ec0*/  FMUL.FTZ R11, R11, R12 ;  /* 0x0000000c0b0b7220 */ /* 0x004fca0000410000 */
[----:B------:R3:W-:Y:S02]  /*2ed0*/  STG.E.64 desc[UR16][R2.64], R10 ;  /* 0x0000000a02007986 */ /* 0x0007e4000c101b10 */
.L_x_3636:
[----:B------:R-:W-:Y:S05]  /*2ee0*/  BSYNC.RECONVERGENT B0 ;  /* 0x0000000000007941 */ /* 0x000fea0003800200 */
.L_x_3628:
[----:B------:R-:W-:Y:S02]  /*2ef0*/  UIADD3 UR9, UPT, UPT, UR21, UR9, URZ ;  /* 0x0000000915097290 */ /* 0x000fe4000fffe0ff */
[----:B------:R-:W-:Y:S02]  /*2f00*/  UIADD3 UR4, UPT, UPT, UR4, 0x1, URZ ;  /* 0x0000000104047890 */ /* 0x000fe4000fffe0ff */
[----:B------:R-:W-:-:S09]  /*2f10*/  UISETP.GE.AND UP1, UPT, UR9, UR7, UPT ;  /* 0x000000070900728c */ /* 0x000fd2000bf26270 */
[----:B------:R-:W-:Y:S05]  /*2f20*/  BRA.U !UP1, `(.L_x_3643) ;  /* 0xffffffd109dc7547 */ /* 0x000fea000b83ffff */
[----:B------:R-:W-:Y:S05]  /*2f30*/  EXIT ;  /* 0x000000000000794d */ /* 0x000fea0003800000 */
.L_x_3644:
        /* <DEDUP_REMOVED lines=12> */
.L_x_4553:


//--------------------- .text._Z35group_norm_nhwc_fwd_one_pass_kernelI11Fp32IOFp32WLi128ELi80ELi640EEv26Group_norm_nhwc_fwd_params --------------------------
	.section	.text._Z35group_norm_nhwc_fwd_one_pass_kernelI11Fp32IOFp32WLi128ELi80ELi640EEv26Group_norm_nhwc_fwd_params,"ax",@progbits
	.align	128
        .global         _Z35group_norm_nhwc_fwd_one_pass_kernelI11Fp32IOFp32WLi128ELi80ELi640EEv26Group_norm_nhwc_fwd_params
        .type           _Z35group_norm_nhwc_fwd_one_pass_kernelI11Fp32IOFp32WLi128ELi80ELi640EEv26Group_norm_nhwc_fwd_params,@function
        .size           _Z35group_norm_nhwc_fwd_one_pass_kernelI11Fp32IOFp32WLi128ELi80ELi640EEv26Group_norm_nhwc_fwd_params,(.L_x_4554 - _Z35group_norm_nhwc_fwd_one_pass_kernelI11Fp32IOFp32WLi128ELi80ELi640EEv26Group_norm_nhwc_fwd_params)
        .other          _Z35group_norm_nhwc_fwd_one_pass_kernelI11Fp32IOFp32WLi128ELi80ELi640EEv26Group_norm_nhwc_fwd_params,@"STO_CUDA_ENTRY STV_DEFAULT"
_Z35group_norm_nhwc_fwd_one_pass_kernelI11Fp32IOFp32WLi128ELi80ELi640EEv26Group_norm_nhwc_fwd_params:
.text._Z35group_norm_nhwc_fwd_one_pass_kernelI11Fp32IOFp32WLi128ELi80ELi640EEv26Group_norm_nhwc_fwd_params:
        /* <DEDUP_REMOVED lines=12> */
[----:B------:R-:W4:Y:S05]  /*00c0*/  LDCU UR20, c[0x0][0x374] ;  /* 0x00006e80ff1477ac */ /* 0x000f2a0008000800 */
[----:B------:R-:W4:Y:S01]  /*00d0*/  LDC R30, c[0x0][0x370] ;  /* 0x0000dc00ff1e7b82 */ /* 0x000f220000000800 */
[----:B------:R-:W0:Y:S01]  /*00e0*/  LDCU.64 UR16, c[0x0][0x358] ;  /* 0x00006b00ff1077ac */ /* 0x000e220008000a00 */
[----:B------:R-:W-:Y:S01]  /*00f0*/  UMOV UR7, UR6 ;  /* 0x0000000600077c82 */ /* 0x000fe20008000000 */
[----:B--2---:R-:W-:Y:S01]  /*0100*/  MOV R3, UR4 ;  /* 0x0000000400037c02 */ /* 0x004fe20008000f00 */
[----:B------:R-:W-:Y:S01]  /*0110*/  UMOV UR4, URZ ;  /* 0x000000ff00047c82 */ /* 0x000fe20008000000 */
[----:B---3--:R-:W-:-:S02]  /*0120*/  ISETP.NE.U32.AND P1, PT, RZ, UR8, PT ;  /* 0x00000008ff007c0c */ /* 0x008fc4000bf25070 */
[C---:B0-----:R-:W-:Y:S02]  /*0130*/  LOP3.LUT R0, R4.reuse, 0xffff, RZ, 0xc0, !PT ;  /* 0x0000ffff04007812 */ /* 0x041fe400078ec0ff */
[----:B-1----:R-:W-:-:S03]  /*0140*/  LOP3.LUT P0, RZ, R4, UR15, RZ, 0xfc, !PT ;  /* 0x0000000f04ff7c12 */ /* 0x002fc6000f80fcff */
[----:B------:R-:W-:Y:S01]  /*0150*/  IMAD R0, R0, 0x667, RZ ;  /* 0x0000066700007824 */ /* 0x000fe200078e02ff */
[----:B------:R-:W-:-:S04]  /*0160*/  ISETP.NE.AND.EX P0, PT, RZ, UR9, !P0, P1 ;  /* 0x00000009ff007c0c */ /* 0x000fc8000c705310 */
[----:B------:R-:W-:-:S04]  /*0170*/  SHF.R.U32.HI R0, RZ, 0x10, R0 ;  /* 0x00000010ff007819 */ /* 0x000fc80000011600 */
[----:B------:R-:W-:Y:S01]  /*0180*/  PRMT R2, R0, 0x9910, RZ ;  /* 0x0000991000027816 */ /* 0x000fe200000000ff */
[----:B------:R-:W-:-:S04]  /*0190*/  IMAD R0, R3, UR15, R0 ;  /* 0x0000000f03007c24 */ /* 0x000fc8000f8e0200 */
[----:B------:R-:W-:Y:S01]  /*01a0*/  IMAD R2, R2, 0x28, RZ ;  /* 0x0000002802027824 */ /* 0x000fe200078e02ff */
[C---:B------:R-:W-:Y:S02]  /*01b0*/  IADD3 R42, PT, PT, R0.reuse, 0x10, RZ ;  /* 0x00000010002a7810 */ /* 0x040fe40007ffe0ff */
[C---:B------:R-:W-:Y:S02]  /*01c0*/  IADD3 R39, PT, PT, R0.reuse, 0x20, RZ ;  /* 0x0000002000277810 */ /* 0x040fe40007ffe0ff */
[----:B------:R-:W-:Y:S02]  /*01d0*/  IADD3 R2, PT, PT, RZ, -R2, RZ ;  /* 0x80000002ff027210 */ /* 0x000fe40007ffe0ff */
[----:B------:R-:W-:Y:S02]  /*01e0*/  IADD3 R38, PT, PT, R0, 0x30, RZ ;  /* 0x0000003000267810 */ /* 0x000fe40007ffe0ff */
        /* <DEDUP_REMOVED lines=13> */
[----:B------:R-:W-:-:S02]  /*02c0*/  SHF.R.S32.HI R43, RZ, 0x1f, R40 ;  /* 0x0000001fff2b7819 */ /* 0x000fc40000011428 */
[----:B----4-:R-:W-:-:S07]  /*02d0*/  SHF.L.U32 R41, R41, 0x1, RZ ;  /* 0x0000000129297819 */ /* 0x010fce00000006ff */
.L_x_3688:
[----:B0-----:R-:W0:Y:S01]  /*02e0*/  LDCU UR5, c[0x0][0x3f8] ;  /* 0x00007f00ff0577ac */ /* 0x001e220008000800 */
[----:B-1-34-:R-:W-:Y:S02]  /*02f0*/  IABS R8, UR7 ;  /* 0x0000000700087c13 */ /* 0x01afe40008000000 */
[----:B------:R-:W-:Y:S01]  /*0300*/  SHF.R.S32.HI R10, RZ, 0x1f, R42 ;  /* 0x0000001fff0a7819 */ /* 0x000fe2000001142a */
[----:B------:R-:W1:Y:S01]  /*0310*/  LDCU.64 UR12, c[0x0][0x3f0] ;  /* 0x00007e00ff0c77ac */ /* 0x000e620008000a00 */
[----:B------:R-:W-:Y:S02]  /*0320*/  SHF.R.S32.HI R16, RZ, 0x1f, R39 ;  /* 0x0000001fff107819 */ /* 0x000fe40000011427 */
[----:B------:R-:W-:Y:S02]  /*0330*/  SHF.R.S32.HI R18, RZ, 0x1f, R38 ;  /* 0x0000001fff127819 */ /* 0x000fe40000011426 */
[----:B-----5:R-:W-:Y:S02]  /*0340*/  SHF.R.S32.HI R22, RZ, 0x1f, R37 ;  /* 0x0000001fff167819 */ /* 0x020fe40000011425 */
[----:B------:R-:W-:-:S02]  /*0350*/  SHF.R.S32.HI R26, RZ, 0x1f, R0 ;  /* 0x0000001fff1a7819 */ /* 0x000fc40000011400 */
[----:B0-----:R-:W-:-:S04]  /*0360*/  MOV R2, UR5 ;  /* 0x0000000500027c02 */ /* 0x001fc80008000f00 */
[----:B------:R-:W-:-:S04]  /*0370*/  IABS R5, R2 ;  /* 0x0000000200057213 */ /* 0x000fc80000000000 */
        /* <DEDUP_REMOVED lines=12> */
[----:B------:R-:W-:-:S13]  /*0440*/  R2UR UR8, R7 ;  /* 0x00000000070872ca */ /* 0x000fda00000e0000 */
        /* <DEDUP_REMOVED lines=19> */
[----:B------:R-:W0:Y:S01]  /*0580*/  @!P4 LDC.64 R6, c[0x0][0x3e0] ;  /* 0x0000f800ff06cb82 */ /* 0x000e220000000a00 */
[----:B-1----:R-:W-:-:S02]  /*0590*/  MOV R5, UR12 ;  /* 0x0000000c00057c02 */ /* 0x002fc40008000f00 */
[----:B------:R-:W-:-:S04]  /*05a0*/  ISETP.GE.U32.AND P3, PT, R37, UR10, PT ;  /* 0x0000000a25007c0c */ /* 0x000fc8000bf66070 */
[----:B------:R-:W-:Y:S01]  /*05b0*/  ISETP.GE.AND.EX P3, PT, R22, UR11, PT, P3 ;  /* 0x0000000b16007c0c */ /* 0x000fe2000bf66330 */
[----:B------:R-:W1:Y:S02]  /*05c0*/  @!P5 LDC.64 R8, c[0x0][0x3e0] ;  /* 0x0000f800ff08db82 */ /* 0x000e640000000a00 */
[----:B------:R-:W-:-:S05]  /*05d0*/  VOTEU.ANY UP0, P1 ;  /* 0x0000000000ff7886 */ /* 0x000fca0000800100 */
[----:B------:R-:W-:Y:S01]  /*05e0*/  @UP0 UIADD3 UR9, UPT, UPT, UR9, 0x1, URZ ;  /* 0x0000000109090890 */ /* 0x000fe2000fffe0ff */
[----:B------:R-:W2:Y:S01]  /*05f0*/  @!P4 LDC.64 R12, c[0x0][0x390] ;  /* 0x0000e400ff0ccb82 */ /* 0x000ea20000000a00 */
[----:B------:R-:W-:Y:S02]  /*0600*/  UISETP.NE.AND UP0, UPT, UR5, URZ, UPT ;  /* 0x000000ff0500728c */ /* 0x000fe4000bf05270 */
[----:B------:R-:W-:Y:S01]  /*0610*/  @!UP1 UIADD3 UR9, UPT, UPT, -UR9, URZ, URZ ;  /* 0x000000ff09099290 */ /* 0x000fe2000fffe1ff */
[----:B0-----:R-:W-:-:S04]  /*0620*/  @!P4 IMAD R4, R10, R6, RZ ;  /* 0x000000060a04c224 */ /* 0x001fc800078e02ff */
[----:B------:R-:W0:Y:S04]  /*0630*/  @!P5 LDC.64 R14, c[0x0][0x390] ;  /* 0x0000e400ff0edb82 */ /* 0x000e280000000a00 */
[----:B------:R-:W-:Y:S01]  /*0640*/  @!UP0 ULOP3.LUT UR9, URZ, UR5, URZ, 0x33, !UPT ;  /* 0x00000005ff098292 */ /* 0x000fe2000f8e33ff */
[----:B------:R-:W-:-:S03]  /*0650*/  @!P4 IMAD R17, R42, R7, R4 ;  /* 0x000000072a11c224 */ /* 0x000fc600078e0204 */
[----:B------:R-:W-:Y:S01]  /*0660*/  UIADD3 UR8, UPT, UPT, -UR9, URZ, URZ ;  /* 0x000000ff09087290 */ /* 0x000fe2000fffe1ff */
[----:B------:R-:W3:Y:S01]  /*0670*/  @!P2 LDC.64 R10, c[0x0][0x3e0] ;  /* 0x0000f800ff0aab82 */ /* 0x000ee20000000a00 */
[----:B-1----:R-:W-:Y:S02]  /*0680*/  @!P5 IMAD R16, R16, R8, RZ ;  /* 0x000000081010d224 */ /* 0x002fe400078e02ff */
[----:B------:R-:W-:Y:S02]  /*0690*/  UIMAD UR8, UR5, UR8, UR7 ;  /* 0x00000008050872a4 */ /* 0x000fe4000f8e0207 */
[----:B------:R-:W-:Y:S01]  /*06a0*/  USHF.R.S32.HI UR5, URZ, 0x1f, UR9 ;  /* 0x0000001fff057899 */ /* 0x000fe20008011409 */
[----:B------:R-:W-:Y:S01]  /*06b0*/  @!P5 IMAD R19, R39, R9, R16 ;  /* 0x000000092713d224 */ /* 0x000fe200078e0210 */
[----:B------:R-:W-:Y:S01]  /*06c0*/  UIMAD UR8, UR8, 0x50, URZ ;  /* 0x00000050080878a4 */ /* 0x000fe2000f8e02ff */
[----:B------:R-:W1:Y:S01]  /*06d0*/  @!P3 LDC.64 R20, c[0x0][0x3e0] ;  /* 0x0000f800ff14bb82 */ /* 0x000e620000000a00 */
[----:B------:R-:W-:-:S04]  /*06e0*/  UIMAD UR5, UR5, UR12, URZ ;  /* 0x0000000c050572a4 */ /* 0x000fc8000f8e02ff */
[----:B------:R-:W-:Y:S01]  /*06f0*/  IADD3 R2, P1, PT, R2, UR8, RZ ;  /* 0x0000000802027c10 */ /* 0x000fe2000ff3e0ff */
[----:B------:R-:W-:Y:S01]  /*0700*/  UIMAD UR5, UR9, UR13, UR5 ;  /* 0x0000000d090572a4 */ /* 0x000fe2000f8e0205 */
[----:B------:R-:W-:Y:S01]  /*0710*/  MOV R3, UR8 ;  /* 0x0000000800037c02 */ /* 0x000fe20008000f00 */
[----:B------:R-:W4:Y:S03]  /*0720*/  @!P2 LDC.64 R24, c[0x0][0x390] ;  /* 0x0000e400ff18ab82 */ /* 0x000f260000000a00 */
[----:B------:R-:W-:Y:S02]  /*0730*/  LEA.HI.X.SX32 R3, R3, RZ, 0x1, P1 ;  /* 0x000000ff03037211 */ /* 0x000fe400008f0eff */
[----:B------:R-:W-:Y:S01]  /*0740*/  ISETP.GE.U32.AND P1, PT, R0, UR10, PT ;  /* 0x0000000a00007c0c */ /* 0x000fe2000bf26070 */
[----:B------:R-:W-:-:S03]  /*0750*/  IMAD.WIDE.U32 R2, R5, UR9, R2 ;  /* 0x0000000905027c25 */ /* 0x000fc6000f8e0002 */
[----:B------:R-:W-:Y:S02]  /*0760*/  ISETP.GE.AND.EX P1, PT, R26, UR11, PT, P1 ;  /* 0x0000000b1a007c0c */ /* 0x000fe4000bf26310 */
[----:B------:R-:W-:Y:S02]  /*0770*/  IADD3 R5, PT, PT, R3, UR5, RZ ;  /* 0x0000000503057c10 */ /* 0x000fe4000fffe0ff */
[-C--:B------:R-:W-:Y:S02]  /*0780*/  @!P4 MOV R4, R2.reuse ;  /* 0x000000020004c202 */ /* 0x080fe40000000f00 */
[----:B------:R-:W-:-:S03]  /*0790*/  @!P5 MOV R16, R2 ;  /* 0x000000020010d202 */ /* 0x000fc60000000f00 */
[----:B------:R-:W-:-:S05]  /*07a0*/  @!P4 IMAD.WIDE.U32 R6, R42, R6, R4 ;  /* 0x000000062a06c225 */ /* 0x000fca00078e0004 */
[----:B------:R-:W-:Y:S02]  /*07b0*/  @!P4 IADD3 R7, PT, PT, R7, R17, RZ ;  /* 0x000000110707c210 */ /* 0x000fe40007ffe0ff */
[C---:B--2---:R-:W-:Y:S02]  /*07c0*/  @!P4 LEA R12, P6, R6.reuse, R12, 0x2 ;  /* 0x0000000c060cc211 */ /* 0x044fe400078c10ff */
[----:B------:R-:W-:Y:S02]  /*07d0*/  @!P5 MOV R17, R5 ;  /* 0x000000050011d202 */ /* 0x000fe40000000f00 */
[----:B------:R-:W-:Y:S02]  /*07e0*/  @!P4 LEA.HI.X R13, R6, R13, R7, 0x2, P6 ;  /* 0x0000000d060dc211 */ /* 0x000fe400030f1407 */
[----:B------:R-:W-:Y:S01]  /*07f0*/  CS2R R6, SRZ ;  /* 0x0000000000067805 */ /* 0x000fe2000001ff00 */
[----:B------:R-:W-:-:S04]  /*0800*/  @!P5 IMAD.WIDE.U32 R8, R39, R8, R16 ;  /* 0x000000082708d225 */ /* 0x000fc800078e0010 */
[----:B---3--:R-:W-:Y:S01]  /*0810*/  @!P2 IMAD R16, R18, R10, RZ ;  /* 0x0000000a1210a224 */ /* 0x008fe200078e02ff */
[----:B------:R2:W3:Y:S01]  /*0820*/  @!P4 LDG.E.64 R6, desc[UR16][R12.64] ;  /* 0x000000100c06c981 */ /* 0x0004e2000c1e1b00 */
[----:B------:R-:W-:Y:S02]  /*0830*/  @!P5 IADD3 R9, PT, PT, R9, R19, RZ ;  /* 0x000000130909d210 */ /* 0x000fe40007ffe0ff */
[----:B0-----:R-:W-:Y:S01]  /*0840*/  @!P5 LEA R14, P6, R8, R14, 0x2 ;  /* 0x0000000e080ed211 */ /* 0x001fe200078c10ff */
[----:B------:R-:W-:Y:S01]  /*0850*/  @!P2 IMAD R23, R38, R11, R16 ;  /* 0x0000000b2617a224 */ /* 0x000fe200078e0210 */
[----:B------:R-:W-:Y:S01]  /*0860*/  ISETP.GE.U32.AND P4, PT, R36, UR10, PT ;  /* 0x0000000a24007c0c */ /* 0x000fe2000bf86070 */
[----:B------:R-:W0:Y:S01]  /*0870*/  @!P3 LDC.64 R18, c[0x0][0x390] ;  /* 0x0000e400ff12bb82 */ /* 0x000e220000000a00 */
[----:B------:R-:W-:Y:S02]  /*0880*/  @!P2 MOV R16, R2 ;  /* 0x000000020010a202 */ /* 0x000fe40000000f00 */
[----:B------:R-:W-:-:S02]  /*0890*/  @!P2 MOV R17, R5 ;  /* 0x000000050011a202 */ /* 0x000fc40000000f00 */
[----:B------:R-:W-:Y:S02]  /*08a0*/  @!P5 LEA.HI.X R15, R8, R15, R9, 0x2, P6 ;  /* 0x0000000f080fd211 */ /* 0x000fe400030f1409 */
[----:B------:R-:W-:Y:S02]  /*08b0*/  CS2R R8, SRZ ;  /* 0x0000000000087805 */ /* 0x000fe4000001ff00 */
[----:B------:R-:W-:Y:S01]  /*08c0*/  ISETP.GE.AND.EX P4, PT, R45, UR11, PT, P4 ;  /* 0x0000000b2d007c0c */ /* 0x000fe2000bf86340 */
[----:B--2---:R-:W2:Y:S01]  /*08d0*/  @!P1 LDC.64 R12, c[0x0][0x3e0] ;  /* 0x0000f800ff0c9b82 */ /* 0x004ea20000000a00 */
[----:B------:R-:W-:Y:S01]  /*08e0*/  @!P2 IMAD.WIDE.U32 R10, R38, R10, R16 ;  /* 0x0000000a260aa225 */ /* 0x000fe200078e0010 */
[----:B------:R-:W-:Y:S01]  /*08f0*/  ISETP.GE.U32.AND P6, PT, R31, UR10, PT ;  /* 0x0000000a1f007c0c */ /* 0x000fe2000bfc6070 */
[----:B------:R5:W3:Y:S02]  /*0900*/  @!P5 LDG.E.64 R8, desc[UR16][R14.64] ;  /* 0x000000100e08d981 */ /* 0x000ae4000c1e1b00 */
[----:B-1----:R-:W-:Y:S01]  /*0910*/  @!P3 IMAD R28, R22, R20, RZ ;  /* 0x00000014161cb224 */ /* 0x002fe200078e02ff */
[----:B------:R-:W-:-:S02]  /*0920*/  @!P2 IADD3 R11, PT, PT, R11, R23, RZ ;  /* 0x000000170b0ba210 */ /* 0x000fc40007ffe0ff */
[----:B------:R-:W-:Y:S01]  /*0930*/  ISETP.GE.AND.EX P5, PT, R44, UR11, PT, P6 ;  /* 0x0000000b2c007c0c */ /* 0x000fe2000bfa6360 */
[----:B------:R-:W1:Y:S01]  /*0940*/  @!P1 LDC.64 R22, c[0x0][0x390] ;  /* 0x0000e400ff169b82 */ /* 0x000e620000000a00 */
[C---:B----4-:R-:W-:Y:S01]  /*0950*/  @!P2 LEA R24, P6, R10.reuse, R24, 0x2 ;  /* 0x000000180a18a211 */ /* 0x050fe200078c10ff */
[----:B------:R-:W-:Y:S01]  /*0960*/  @!P3 IMAD R28, R37, R21, R28 ;  /* 0x00000015251cb224 */ /* 0x000fe200078e021c */
[----:B------:R-:W-:Y:S02]  /*0970*/  @!P1 MOV R27, R5 ;  /* 0x00000005001b9202 */ /* 0x000fe40000000f00 */
[----:B------:R-:W-:Y:S02]  /*0980*/  @!P2 LEA.HI.X R25, R10, R25, R11, 0x2, P6 ;  /* 0x000000190a19a211 */ /* 0x000fe400030f140b */
[----:B------:R-:W-:Y:S01]  /*0990*/  @!P3 MOV R10, R2 ;  /* 0x00000002000ab202 */ /* 0x000fe20000000f00 */
[----:B------:R-:W4:Y:S01]  /*09a0*/  @!P4 LDC.64 R16, c[0x0][0x3e0] ;  /* 0x0000f800ff10cb82 */ /* 0x000f220000000a00 */
[----:B------:R-:W-:-:S02]  /*09b0*/  @!P3 MOV R11, R5 ;  /* 0x00000005000bb202 */ /* 0x000fc40000000f00 */
[----:B------:R-:W-:Y:S01]  /*09c0*/  ISETP.GE.U32.AND P6, PT, R40, UR10, PT ;  /* 0x0000000a28007c0c */ /* 0x000fe2000bfc6070 */
[----:B------:R-:W-:Y:S01]  /*09d0*/  @!P3 IMAD.WIDE.U32 R20, R37, R20, R10 ;  /* 0x000000142514b225 */ /* 0x000fe200078e000a */
[----:B------:R-:W-:-:S03]  /*09e0*/  CS2R R10, SRZ ;  /* 0x00000000000a7805 */ /* 0x000fc6000001ff00 */
[----:B-----5:R-:W5:Y:S01]  /*09f0*/  @!P5 LDC.64 R14, c[0x0][0x3e0] ;  /* 0x0000f800ff0edb82 */ /* 0x020f620000000a00 */
[----:B------:R-:W-:Y:S01]  /*0a00*/  ISETP.GE.AND.EX P6, PT, R43, UR11, PT, P6 ;  /* 0x0000000b2b007c0c */ /* 0x000fe2000bfc6360 */
[----:B--2---:R-:W-:Y:S01]  /*0a10*/  @!P1 IMAD R29, R26, R12, RZ ;  /* 0x0000000c1a1d9224 */ /* 0x004fe200078e02ff */
[----:B------:R-:W-:Y:S01]  /*0a20*/  @!P1 MOV R26, R2 ;  /* 0x00000002001a9202 */ /* 0x000fe20000000f00 */
[----:B------:R2:W3:Y:S02]  /*0a30*/  @!P2 LDG.E.64 R10, desc[UR16][R24.64] ;  /* 0x00000010180aa981 */ /* 0x0004e4000c1e1b00 */
[C---:B------:R-:W-:Y:S01]  /*0a40*/  @!P1 IMAD R29, R0.reuse, R13, R29 ;  /* 0x0000000d001d9224 */ /* 0x040fe200078e021d */
[----:B------:R-:W-:Y:S01]  /*0a50*/  @!P3 IADD3 R28, PT, PT, R21, R28, RZ ;  /* 0x0000001c151cb210 */ /* 0x000fe20007ffe0ff */
[----:B------:R-:W-:Y:S01]  /*0a60*/  @!P1 IMAD.WIDE.U32 R12, R0, R12, R26 ;  /* 0x0000000c000c9225 */ /* 0x000fe200078e001a */
[C---:B0-----:R-:W-:Y:S01]  /*0a70*/  @!P3 LEA R18, P2, R20.reuse, R18, 0x2 ;  /* 0x000000121412b211 */ /* 0x041fe200078410ff */
[----:B------:R-:W0:Y:S03]  /*0a80*/  @!P4 LDC.64 R26, c[0x0][0x390] ;  /* 0x0000e400ff1acb82 */ /* 0x000e260000000a00 */
[----:B------:R-:W-:-:S02]  /*0a90*/  @!P3 LEA.HI.X R19, R20, R19, R28, 0x2, P2 ;  /* 0x000000131413b211 */ /* 0x000fc400010f141c */
[----:B------:R-:W-:Y:S02]  /*0aa0*/  @!P1 IADD3 R29, PT, PT, R13, R29, RZ ;  /* 0x0000001d0d1d9210 */ /* 0x000fe40007ffe0ff */
[C---:B-1----:R-:W-:Y:S01]  /*0ab0*/  @!P1 LEA R22, P2, R12.reuse, R22, 0x2 ;  /* 0x000000160c169211 */ /* 0x042fe200078410ff */
[----:B----4-:R-:W-:Y:S01]  /*0ac0*/  @!P4 IMAD R28, R45, R16, RZ ;  /* 0x000000102d1cc224 */ /* 0x010fe200078e02ff */
[----:B------:R-:W-:Y:S01]  /*0ad0*/  @!P4 MOV R13, R5 ;  /* 0x00000005000dc202 */ /* 0x000fe20000000f00 */
[----:B------:R-:W1:Y:S01]  /*0ae0*/  @!P5 LDC.64 R20, c[0x0][0x390] ;  /* 0x0000e400ff14db82 */ /* 0x000e620000000a00 */
[----:B------:R-:W-:Y:S02]  /*0af0*/  @!P1 LEA.HI.X R23, R12, R23, R29, 0x2, P2 ;  /* 0x000000170c179211 */ /* 0x000fe400010f141d */
[----:B------:R-:W-:Y:S01]  /*0b00*/  @!P4 MOV R12, R2 ;  /* 0x00000002000cc202 */ /* 0x000fe20000000f00 */
[----:B------:R-:W-:-:S04]  /*0b10*/  @!P4 IMAD R28, R36, R17, R28 ;  /* 0x00000011241cc224 */ /* 0x000fc800078e021c */
[----:B------:R-:W-:Y:S01]  /*0b20*/  @!P4 IMAD.WIDE.U32 R16, R36, R16, R12 ;  /* 0x000000102410c225 */ /* 0x000fe200078e000c */
[----:B------:R-:W-:Y:S01]  /*0b30*/  CS2R R12, SRZ ;  /* 0x00000000000c7805 */ /* 0x000fe2000001ff00 */
[----:B--2---:R-:W2:Y:S02]  /*0b40*/  @!P6 LDC.64 R24, c[0x0][0x3e0] ;  /* 0x0000f800ff18eb82 */ /* 0x004ea40000000a00 */
[----:B-----5:R-:W-:-:S03]  /*0b50*/  @!P5 IMAD R29, R44, R14, RZ ;  /* 0x0000000e2c1dd224 */ /* 0x020fc600078e02ff */
[----:B------:R4:W5:Y:S01]  /*0b60*/  @!P1 LDG.E.64 R12, desc[UR16][R22.64] ;  /* 0x00000010160c9981 */ /* 0x000962000c1e1b00 */
[----:B------:R-:W-:Y:S01]  /*0b70*/  @!P5 IMAD R29, R31, R15, R29 ;  /* 0x0000000f1f1dd224 */ /* 0x000fe200078e021d */
[----:B------:R-:W-:Y:S02]  /*0b80*/  @!P4 IADD3 R28, PT, PT, R17, R28, RZ ;  /* 0x0000001c111cc210 */ /* 0x000fe40007ffe0ff */
[----:B----4-:R-:W-:Y:S02]  /*0b90*/  @!P5 MOV R22, R2 ;  /* 0x000000020016d202 */ /* 0x010fe40000000f00 */
[----:B------:R-:W-:Y:S02]  /*0ba0*/  @!P5 MOV R23, R5 ;  /* 0x000000050017d202 */ /* 0x000fe40000000f00 */
[----:B0-----:R-:W-:Y:S01]  /*0bb0*/  @!P4 LEA R26, P2, R16, R26, 0x2 ;  /* 0x0000001a101ac211 */ /* 0x001fe200078410ff */
[----:B------:R-:W-:-:S03]  /*0bc0*/  @!P5 IMAD.WIDE.U32 R14, R31, R14, R22 ;  /* 0x0000000e1f0ed225 */ /* 0x000fc600078e0016 */
[----:B------:R-:W0:Y:S01]  /*0bd0*/  @!P6 LDC.64 R22, c[0x0][0x390] ;  /* 0x0000e400ff16eb82 */ /* 0x000e220000000a00 */
[----:B------:R-:W-:Y:S02]  /*0be0*/  @!P4 LEA.HI.X R27, R16, R27, R28, 0x2, P2 ;  /* 0x0000001b101bc211 */ /* 0x000fe400010f141c */
[----:B------:R-:W-:Y:S02]  /*0bf0*/  @!P5 IADD3 R29, PT, PT, R15, R29, RZ ;  /* 0x0000001d0f1dd210 */ /* 0x000fe40007ffe0ff */
[----:B-1----:R-:W-:Y:S01]  /*0c00*/  @!P5 LEA R20, P2, R14, R20, 0x2 ;  /* 0x000000140e14d211 */ /* 0x002fe200078410ff */
[----:B--2---:R-:W-:-:S03]  /*0c10*/  @!P6 IMAD R32, R43, R24, RZ ;  /* 0x000000182b20e224 */ /* 0x004fc600078e02ff */
[----:B------:R-:W-:Y:S02]  /*0c20*/  @!P5 LEA.HI.X R21, R14, R21, R29, 0x2, P2 ;  /* 0x000000150e15d211 */ /* 0x000fe400010f141d */
[----:B------:R-:W-:Y:S02]  /*0c30*/  CS2R R14, SRZ ;  /* 0x00000000000e7805 */ /* 0x000fe4000001ff00 */
[----:B------:R-:W-:Y:S02]  /*0c40*/  @!P6 MOV R28, R2 ;  /* 0x00000002001ce202 */ /* 0x000fe40000000f00 */
[----:B------:R-:W-:Y:S02]  /*0c50*/  @!P6 MOV R29, R5 ;  /* 0x00000005001de202 */ /* 0x000fe40000000f00 */
[----:B------:R-:W-:Y:S01]  /*0c60*/  CS2R R16, SRZ ;  /* 0x0000000000107805 */ /* 0x000fe2000001ff00 */
[C---:B------:R-:W-:Y:S01]  /*0c70*/  @!P6 IMAD R32, R40.reuse, R25, R32 ;  /* 0x000000192820e224 */ /* 0x040fe200078e0220 */
[----:B------:R1:W2:Y:S01]  /*0c80*/  @!P3 LDG.E.64 R14, desc[UR16][R18.64] ;  /* 0x00000010120eb981 */ /* 0x0002a2000c1e1b00 */
[----:B------:R-:W-:-:S03]  /*0c90*/  @!P6 IMAD.WIDE.U32 R24, R40, R24, R28 ;  /* 0x000000182818e225 */ /* 0x000fc600078e001c */
[----:B------:R4:W2:Y:S02]  /*0ca0*/  @!P4 LDG.E.64 R16, desc[UR16][R26.64] ;  /* 0x000000101a10c981 */ /* 0x0008a4000c1e1b00 */
[----:B------:R-:W-:Y:S02]  /*0cb0*/  @!P6 IADD3 R32, PT, PT, R25, R32, RZ ;  /* 0x000000201920e210 */ /* 0x000fe40007ffe0ff */
[----:B-1----:R-:W-:Y:S02]  /*0cc0*/  CS2R R18, SRZ ;  /* 0x0000000000127805 */ /* 0x002fe4000001ff00 */
[C---:B0-----:R-:W-:Y:S02]  /*0cd0*/  @!P6 LEA R22, P2, R24.reuse, R22, 0x2 ;  /* 0x000000161816e211 */ /* 0x041fe400078410ff */
[----:B------:R-:W-:Y:S02]  /*0ce0*/  CS2R R28, SRZ ;  /* 0x00000000001c7805 */ /* 0x000fe4000001ff00 */
[----:B------:R-:W-:Y:S01]  /*0cf0*/  @!P6 LEA.HI.X R23, R24, R23, R32, 0x2, P2 ;  /* 0x000000171817e211 */ /* 0x000fe200010f1420 */
[----:B------:R0:W2:Y:S04]  /*0d00*/  @!P5 LDG.E.64 R18, desc[UR16][R20.64] ;  /* 0x000000101412d981 */ /* 0x0000a8000c1e1b00 */
[----:B------:R1:W2:Y:S01]  /*0d10*/  @!P6 LDG.E.64 R28, desc[UR16][R22.64] ;  /* 0x00000010161ce981 */ /* 0x0002a2000c1e1b00 */
[----:B------:R-:W4:Y:S02]  /*0d20*/  S2R R35, SR_LANEID ;  /* 0x0000000000237919 */ /* 0x000f240000000000 */
[----:B----4-:R-:W-:Y:S01]  /*0d30*/  ISETP.GT.AND P2, PT, R35, 0x1e, PT ;  /* 0x0000001e2300780c */ /* 0x010fe20003f44270 */
[----:B---3--:R-:W-:Y:S01]  /*0d40*/  FMUL.FTZ R33, R7, R7 ;  /* 0x0000000707217220 */ /* 0x008fe20000410000 */
[----:B------:R-:W-:-:S03]  /*0d50*/  FADD.FTZ R26, R6, R7 ;  /* 0x00000007061a7221 */ /* 0x000fc60000010000 */
[----:B------:R-:W-:Y:S01]  /*0d60*/  FFMA.FTZ R24, R6, R6, R33 ;  /* 0x0000000606187223 */ /* 0x000fe20000010021 */
[----:B0-----:R-:W-:-:S04]  /*0d70*/  FMUL.FTZ R21, R9, R9 ;  /* 0x0000000909157220 */ /* 0x001fc80000410000 */
[----:B------:R-:W-:Y:S01]  /*0d80*/  FFMA.FTZ R21, R8, R8, R21 ;  /* 0x0000000808157223 */ /* 0x000fe20000010015 */
[----:B-1----:R-:W-:-:S04]  /*0d90*/  FMUL.FTZ R23, R11, R11 ;  /* 0x0000000b0b177220 */ /* 0x002fc80000410000 */
[----:B------:R-:W-:Y:S01]  /*0da0*/  FFMA.FTZ R23, R10, R10, R23 ;  /* 0x0000000a0a177223 */ /* 0x000fe20000010017 */
[----:B-----5:R-:W-:Y:S01]  /*0db0*/  FMUL.FTZ R25, R13, R13 ;  /* 0x0000000d0d197220 */ /* 0x020fe20000410000 */
[----:B------:R-:W-:-:S03]  /*0dc0*/  FADD.FTZ R27, R12, R13 ;  /* 0x0000000d0c1b7221 */ /* 0x000fc60000010000 */
[----:B------:R-:W-:Y:S01]  /*0dd0*/  FFMA.FTZ R25, R12, R12, R25 ;  /* 0x0000000c0c197223 */ /* 0x000fe20000010019 */
[----:B------:R-:W-:-:S03]  /*0de0*/  FADD.FTZ R27, RZ, R27 ;  /* 0x0000001bff1b7221 */ /* 0x000fc60000010000 */
[----:B------:R-:W-:Y:S01]  /*0df0*/  FADD.FTZ R25, RZ, R25 ;  /* 0x00000019ff197221 */ /* 0x000fe20000010000 */
[----:B------:R-:W-:-:S03]  /*0e00*/  FADD.FTZ R20, R27, R26 ;  /* 0x0000001a1b147221 */ /* 0x000fc60000010000 */
[----:B------:R-:W-:Y:S01]  /*0e10*/  FADD.FTZ R22, R25, R24 ;  /* 0x0000001819167221 */ /* 0x000fe20000010000 */
[----:B------:R-:W-:-:S03]  /*0e20*/  FADD.FTZ R25, R8, R9 ;  /* 0x0000000908197221 */ /* 0x000fc60000010000 */
[----:B------:R-:W-:Y:S01]  /*0e30*/  FADD.FTZ R22, R22, R21 ;  /* 0x0000001516167221 */ /* 0x000fe20000010000 */
[----:B------:R-:W-:Y:S01]  /*0e40*/  FADD.FTZ R20, R20, R25 ;  /* 0x0000001914147221 */ /* 0x000fe20000010000 */
[----:B------:R-:W-:Y:S02]  /*0e50*/  FADD.FTZ R25, R10, R11 ;  /* 0x0000000b0a197221 */ /* 0x000fe40000010000 */
[----:B------:R-:W-:Y:S02]  /*0e60*/  FADD.FTZ R22, R22, R23 ;  /* 0x0000001716167221 */ /* 0x000fe40000010000 */
[----:B------:R-:W-:Y:S01]  /*0e70*/  FADD.FTZ R20, R20, R25 ;  /* 0x0000001914147221 */ /* 0x000fe20000010000 */
[----:B--2---:R-:W-:Y:S01]  /*0e80*/  FMUL.FTZ R21, R15, R15 ;  /* 0x0000000f0f157220 */ /* 0x004fe20000410000 */
[----:B------:R-:W-:-:S03]  /*0e90*/  FADD.FTZ R23, R14, R15 ;  /* 0x0000000f0e177221 */ /* 0x000fc60000010000 */
[----:B------:R-:W-:Y:S01]  /*0ea0*/  FFMA.FTZ R25, R14, R14, R21 ;  /* 0x0000000e0e197223 */ /* 0x000fe20000010015 */
[----:B------:R-:W-:Y:S01]  /*0eb0*/  FMUL.FTZ R21, R17, R17 ;  /* 0x0000001111157220 */ /* 0x000fe20000410000 */
[----:B------:R-:W-:Y:S02]  /*0ec0*/  FADD.FTZ R20, R20, R23 ;  /* 0x0000001714147221 */ /* 0x000fe40000010000 */
[----:B------:R-:W-:Y:S01]  /*0ed0*/  FADD.FTZ R22, R22, R25 ;  /* 0x0000001916167221 */ /* 0x000fe20000010000 */
[C---:B------:R-:W-:Y:S01]  /*0ee0*/  FFMA.FTZ R25, R16.reuse, R16, R21 ;  /* 0x0000001010197223 */ /* 0x040fe20000010015 */
[----:B------:R-:W-:-:S03]  /*0ef0*/  FADD.FTZ R23, R16, R17 ;  /* 0x0000001110177221 */ /* 0x000fc60000010000 */
[----:B------:R-:W-:Y:S01]  /*0f00*/  FADD.FTZ R22, R22, R25 ;  /* 0x0000001916167221 */ /* 0x000fe20000010000 */
[----:B------:R-:W-:Y:S01]  /*0f10*/  FMUL.FTZ R21, R19, R19 ;  /* 0x0000001313157220 */ /* 0x000fe20000410000 */
[----:B------:R-:W-:Y:S01]  /*0f20*/  FADD.FTZ R20, R20, R23 ;  /* 0x0000001714147221 */ /* 0x000fe20000010000 */
[C---:B------:R-:W-:Y:S02]  /*0f30*/  FADD.FTZ R23, R18.reuse, R19 ;  /* 0x0000001312177221 */ /* 0x040fe40000010000 */
        /* <DEDUP_REMOVED lines=36> */
[----:B01----:R-:W-:Y:S01]  /*1180*/  FADD.FTZ R32, R20, R22 ;  /* 0x0000001614207221 */ /* 0x003fe20000010000 */
[----:B---3--:R-:W-:-:S11]  /*1190*/  FADD.FTZ R33, R21, R23 ;  /* 0x0000001715217221 */ /* 0x008fd60000010000 */
[----:B------:R-:W0:Y:S01]  /*11a0*/  @!P2 S2R R24, SR_CgaCtaId ;  /* 0x000000000018a919 */ /* 0x000e220000008800 */
[----:B------:R-:W-:Y:S02]  /*11b0*/  @!P2 MOV R26, 0x400 ;  /* 0x00000400001aa802 */ /* 0x000fe40000000f00 */
[----:B------:R-:W-:-:S04]  /*11c0*/  @!P2 SHF.R.U32.HI R25, RZ, 0x2, R34 ;  /* 0x00000002ff19a819 */ /* 0x000fc80000011622 */
[----:B------:R-:W-:Y:S02]  /*11d0*/  @!P2 LOP3.LUT R25, R25, 0xf8, RZ, 0xc0, !PT ;  /* 0x000000f81919a812 */ /* 0x000fe400078ec0ff */
[----:B0-----:R-:W-:-:S04]  /*11e0*/  @!P2 LEA R24, R24, R26, 0x18 ;  /* 0x0000001a1818a211 */ /* 0x001fc800078ec0ff */
[----:B------:R-:W-:-:S05]  /*11f0*/  @!P2 IADD3 R24, PT, PT, R25, R24, RZ ;  /* 0x000000181918a210 */ /* 0x000fca0007ffe0ff */
[----:B------:R2:W-:Y:S02]  /*1200*/  @!P2 STS.64 [R24+0x18], R32 ;  /* 0x000018201800a388 */ /* 0x0005e40000000a00 */
.L_x_3646:
[----:B------:R-:W-:Y:S05]  /*1210*/  BSYNC.RECONVERGENT B0 ;  /* 0x0000000000007941 */ /* 0x000fea0003800200 */
.L_x_3645:
        /* <DEDUP_REMOVED lines=9> */
[----:B--2---:R-:W2:Y:S01]  /*12b0*/  LDS.128 R24, [UR5+0x30] ;  /* 0x00003005ff187984 */ /* 0x004ea20008000c00 */
[----:B-1----:R-:W-:Y:S01]  /*12c0*/  FADD.FTZ R20, R32, R20 ;  /* 0x0000001420147221 */ /* 0x002fe20000010000 */
[----:B------:R-:W-:Y:S02]  /*12d0*/  FADD.FTZ R21, R33, R21 ;  /* 0x0000001521157221 */ /* 0x000fe40000010000 */
[----:B0-----:R-:W0:Y:S01]  /*12e0*/  LDS.128 R32, [UR5+0x40] ;  /* 0x00004005ff207984 */ /* 0x001e220008000c00 */
[----:B------:R-:W-:Y:S01]  /*12f0*/  FADD.FTZ R22, R20, R22 ;  /* 0x0000001614167221 */ /* 0x000fe20000010000 */
[----:B------:R-:W-:-:S03]  /*1300*/  FADD.FTZ R21, R21, R23 ;  /* 0x0000001715157221 */ /* 0x000fc60000010000 */
[----:B--2---:R-:W-:Y:S01]  /*1310*/  FADD.FTZ R22, R22, R24 ;  /* 0x0000001816167221 */ /* 0x004fe20000010000 */
[----:B------:R-:W-:-:S03]  /*1320*/  FADD.FTZ R25, R21, R25 ;  /* 0x0000001915197221 */ /* 0x000fc60000010000 */
[----:B------:R-:W-:Y:S01]  /*1330*/  FADD.FTZ R26, R22, R26 ;  /* 0x0000001a161a7221 */ /* 0x000fe20000010000 */
[----:B------:R-:W-:Y:S01]  /*1340*/  FADD.FTZ R25, R25, R27 ;  /* 0x0000001b19197221 */ /* 0x000fe20000010000 */
[----:B------:R-:W1:Y:S02]  /*1350*/  LDS.128 R20, [UR5+0x50] ;  /* 0x00005005ff147984 */ /* 0x000e640008000c00 */
[----:B0-----:R-:W-:Y:S01]  /*1360*/  FADD.FTZ R26, R26, R32 ;  /* 0x000000201a1a7221 */ /* 0x001fe20000010000 */
[----:B------:R-:W-:-:S03]  /*1370*/  FADD.FTZ R33, R25, R33 ;  /* 0x0000002119217221 */ /* 0x000fc60000010000 */
[----:B------:R-:W-:Y:S01]  /*1380*/  FADD.FTZ R34, R26, R34 ;  /* 0x000000221a227221 */ /* 0x000fe20000010000 */
[----:B------:R-:W-:Y:S01]  /*1390*/  FADD.FTZ R33, R33, R35 ;  /* 0x0000002321217221 */ /* 0x000fe20000010000 */
[----:B------:R-:W0:Y:S02]  /*13a0*/  LDS.128 R24, [UR5+0x60] ;  /* 0x00006005ff187984 */ /* 0x000e240008000c00 */
        /* <DEDUP_REMOVED lines=31> */
.L_x_3648:
[----:B------:R-:W-:Y:S05]  /*15a0*/  BSYNC.RECONVERGENT B0 ;  /* 0x0000000000007941 */ /* 0x000fea0003800200 */
.L_x_3647:
        /* <DEDUP_REMOVED lines=33> */
.L_x_3651:
[----:B------:R-:W2:Y:S04]  /*17c0*/  LDG.E.STRONG.GPU R23, desc[UR16][R20.64] ;  /* 0x0000001014177981 */ /* 0x000ea8000c1ef900 */
[----:B--2---:R-:W-:Y:S01]  /*17d0*/  CCTL.IVALL ;  /* 0x00000000ff00798f */ /* 0x004fe20002000000 */
[----:B------:R-:W-:Y:S05]  /*17e0*/  YIELD ;  /* 0x0000000000007946 */ /* 0x000fea0003800000 */
[----:B------:R-:W-:-:S13]  /*17f0*/  ISETP.NE.AND P4, PT, R23, R22, PT ;  /* 0x000000161700720c */ /* 0x000fda0003f85270 */
[----:B------:R-:W-:Y:S05]  /*1800*/  @P4 BRA `(.L_x_3651) ;  /* 0xfffffffc00ec4947 */ /* 0x000fea000383ffff */
.L_x_3650:
        /* <DEDUP_REMOVED lines=15> */
.L_x_3653:
        /* <DEDUP_REMOVED lines=91> */
.L_x_3652:
        /* <DEDUP_REMOVED lines=52> */
.L_x_3654:
        /* <DEDUP_REMOVED lines=28> */
.L_x_3655:
        /* <DEDUP_REMOVED lines=13> */
.L_x_3656:
[----:B------:R-:W-:Y:S05]  /*2480*/  BSYNC.RECONVERGENT B0 ;  /* 0x0000000000007941 */ /* 0x000fea0003800200 */
.L_x_3649:
        /* <DEDUP_REMOVED lines=50> */
[----:B------:R-:W1:Y:S01]  /*27b0*/  LDCU.64 UR18, c[0x0][0x3e0] ;  /* 0x00007c00ff1277ac */ /* 0x000e620008000a00 */
[----:B------:R-:W-:Y:S01]  /*27c0*/  MOV R24, R2 ;  /* 0x0000000200187202 */ /* 0x000fe20000000f00 */
[----:B------:R-:W-:Y:S01]  /*27d0*/  FADD.FTZ R27, R13, -UR5 ;  /* 0x800000050d1b7e21 */ /* 0x000fe20008010000 */
[----:B------:R-:W-:Y:S01]  /*27e0*/  MOV R25, R5 ;  /* 0x0000000500197202 */ /* 0x000fe20000000f00 */
[----:B------:R-:W2:Y:S01]  /*27f0*/  LDCU.64 UR10, c[0x0][0x380] ;  /* 0x00007000ff0a77ac */ /* 0x000ea20008000a00 */
[----:B-1----:R-:W-:Y:S02]  /*2800*/  IMAD R26, R35, UR18, RZ ;  /* 0x00000012231a7c24 */ /* 0x002fe4000f8e02ff */
[----:B------:R-:W-:-:S04]  /*2810*/  IMAD.WIDE.U32 R24, R0, UR18, R24 ;  /* 0x0000001200187c25 */ /* 0x000fc8000f8e0018 */
[----:B0-----:R-:W-:Y:S02]  /*2820*/  IMAD R32, R0, UR19, R26 ;  /* 0x0000001300207c24 */ /* 0x001fe4000f8e021a */
[----:B------:R-:W-:Y:S01]  /*2830*/  FADD.FTZ R26, R12, -UR5 ;  /* 0x800000050c1a7e21 */ /* 0x000fe20008010000 */
[----:B--2---:R-:W-:Y:S02]  /*2840*/  LEA R12, P2, R24, UR10, 0x2 ;  /* 0x0000000a180c7c11 */ /* 0x004fe4000f8410ff */
[----:B------:R-:W-:Y:S01]  /*2850*/  IADD3 R13, PT, PT, R25, R32, RZ ;  /* 0x00000020190d7210 */ /* 0x000fe20007ffe0ff */
[----:B------:R-:W-:Y:S01]  /*2860*/  FMUL.FTZ R26, R26, UR8 ;  /* 0x000000081a1a7c20 */ /* 0x000fe20008410000 */
[----:B------:R-:W-:Y:S02]  /*2870*/  FMUL.FTZ R25, R27, UR8 ;  /* 0x000000081b197c20 */ /* 0x000fe40008410000 */
[----:B------:R-:W-:Y:S01]  /*2880*/  LEA.HI.X R13, R24, UR11, R13, 0x2, P2 ;  /* 0x0000000b180d7c11 */ /* 0x000fe200090f140d */
[----:B-----5:R-:W-:Y:S01]  /*2890*/  FFMA.FTZ R24, R20, R26, R22 ;  /* 0x0000001a14187223 */ /* 0x020fe20000010016 */
[----:B------:R-:W-:-:S05]  /*28a0*/  FFMA.FTZ R25, R21, R25, R23 ;  /* 0x0000001915197223 */ /* 0x000fca0000010017 */
[----:B------:R1:W-:Y:S02]  /*28b0*/  STG.E.64 desc[UR16][R12.64], R24 ;  /* 0x000000180c007986 */ /* 0x0003e4000c101b10 */
.L_x_3660:
[----:B------:R-:W-:Y:S05]  /*28c0*/  BSYNC.RECONVERGENT B1 ;  /* 0x0000000000017941 */ /* 0x000fea0003800200 */
.L_x_3659:
[----:B------:R-:W-:Y:S04]  /*28d0*/  BSSY.RECONVERGENT B1, `(.L_x_3661) ;  /* 0x0000013000017945 */ /* 0x000fe80003800200 */
[----:B------:R-:W-:Y:S05]  /*28e0*/  @P3 BRA `(.L_x_3662) ;  /* 0x0000000000443947 */ /* 0x000fea0003800000 */
[----:B------:R-:W2:Y:S01]  /*28f0*/  LDCU.64 UR10, c[0x0][0x3e0] ;  /* 0x00007c00ff0a77ac */ /* 0x000ea20008000a00 */
[----:B-1----:R-:W-:Y:S01]  /*2900*/  MOV R12, R2 ;  /* 0x00000002000c7202 */ /* 0x002fe20000000f00 */
[----:B------:R-:W-:Y:S01]  /*2910*/  FADD.FTZ R6, R6, -UR5 ;  /* 0x8000000506067e21 */ /* 0x000fe20008010000 */
[----:B------:R-:W-:Y:S01]  /*2920*/  MOV R13, R5 ;  /* 0x00000005000d7202 */ /* 0x000fe20000000f00 */
[----:B------:R-:W1:Y:S01]  /*2930*/  LDCU.64 UR18, c[0x0][0x380] ;  /* 0x00007000ff1277ac */ /* 0x000e620008000a00 */
[----:B------:R-:W-:Y:S01]  /*2940*/  FADD.FTZ R7, R7, -UR5 ;  /* 0x8000000507077e21 */ /* 0x000fe20008010000 */
[----:B------:R-:W-:-:S03]  /*2950*/  FMUL.FTZ R25, R6, UR8 ;  /* 0x0000000806197c20 */ /* 0x000fc60008410000 */
[----:B------:R-:W-:Y:S01]  /*2960*/  FMUL.FTZ R26, R7, UR8 ;  /* 0x00000008071a7c20 */ /* 0x000fe20008410000 */
[----:B--2---:R-:W-:Y:S02]  /*2970*/  IMAD R24, R34, UR10, RZ ;  /* 0x0000000a22187c24 */ /* 0x004fe4000f8e02ff */
[----:B------:R-:W-:-:S04]  /*2980*/  IMAD.WIDE.U32 R12, R42, UR10, R12 ;  /* 0x0000000a2a0c7c25 */ /* 0x000fc8000f8e000c */
[----:B------:R-:W-:Y:S01]  /*2990*/  IMAD R24, R42, UR11, R24 ;  /* 0x0000000b2a187c24 */ /* 0x000fe2000f8e0218 */
[----:B-1----:R-:W-:-:S04]  /*29a0*/  LEA R6, P2, R12, UR18, 0x2 ;  /* 0x000000120c067c11 */ /* 0x002fc8000f8410ff */
[----:B------:R-:W-:Y:S01]  /*29b0*/  IADD3 R13, PT, PT, R13, R24, RZ ;  /* 0x000000180d0d7210 */ /* 0x000fe20007ffe0ff */
[----:B-----5:R-:W-:Y:S01]  /*29c0*/  FFMA.FTZ R24, R20, R25, R22 ;  /* 0x0000001914187223 */ /* 0x020fe20000010016 */
[----:B------:R-:W-:Y:S02]  /*29d0*/  FFMA.FTZ R25, R21, R26, R23 ;  /* 0x0000001a15197223 */ /* 0x000fe40000010017 */
[----:B------:R-:W-:-:S05]  /*29e0*/  LEA.HI.X R7, R12, UR19, R13, 0x2, P2 ;  /* 0x000000130c077c11 */ /* 0x000fca00090f140d */
[----:B------:R2:W-:Y:S02]  /*29f0*/  STG.E.64 desc[UR16][R6.64], R24 ;  /* 0x0000001806007986 */ /* 0x0005e4000c101b10 */
.L_x_3662:
[----:B------:R-:W-:Y:S05]  /*2a00*/  BSYNC.RECONVERGENT B1 ;  /* 0x0000000000017941 */ /* 0x000fea0003800200 */
.L_x_3661:
[----:B--2---:R-:W-:Y:S01]  /*2a10*/  SHF.R.S32.HI R6, RZ, 0x1f, R39 ;  /* 0x0000001fff067819 */ /* 0x004fe20000011427 */
[----:B------:R-:W-:Y:S01]  /*2a20*/  BSSY.RECONVERGENT B1, `(.L_x_3663) ;  /* 0x000001f000017945 */ /* 0x000fe20003800200 */
[----:B------:R-:W-:Y:S02]  /*2a30*/  ISETP.GE.U32.AND P6, PT, R37, UR12, PT ;  /* 0x0000000c25007c0c */ /* 0x000fe4000bfc6070 */
[----:B------:R-:W-:Y:S02]  /*2a40*/  ISETP.GE.AND.EX P5, PT, R6, UR13, PT, P5 ;  /* 0x0000000d06007c0c */ /* 0x000fe4000bfa6350 */
[----:B------:R-:W-:Y:S02]  /*2a50*/  ISETP.GE.U32.AND P2, PT, R36, UR12, PT ;  /* 0x0000000c24007c0c */ /* 0x000fe4000bf46070 */
[----:B------:R-:W-:Y:S02]  /*2a60*/  ISETP.GE.U32.AND P3, PT, R31, UR12, PT ;  /* 0x0000000c1f007c0c */ /* 0x000fe4000bf66070 */
[----:B------:R-:W-:-:S02]  /*2a70*/  SHF.R.S32.HI R26, RZ, 0x1f, R38 ;  /* 0x0000001fff1a7819 */ /* 0x000fc40000011426 */
[----:B-1----:R-:W-:Y:S02]  /*2a80*/  SHF.R.S32.HI R25, RZ, 0x1f, R37 ;  /* 0x0000001fff197819 */ /* 0x002fe40000011425 */
[----:B------:R-:W-:Y:S02]  /*2a90*/  ISETP.GE.U32.AND P4, PT, R40, UR12, PT ;  /* 0x0000000c28007c0c */ /* 0x000fe4000bf86070 */
[----:B------:R-:W-:Y:S02]  /*2aa0*/  ISETP.GE.AND.EX P1, PT, R26, UR13, PT, P1 ;  /* 0x0000000d1a007c0c */ /* 0x000fe4000bf26310 */
[----:B------:R-:W-:Y:S02]  /*2ab0*/  ISETP.GE.AND.EX P6, PT, R25, UR13, PT, P6 ;  /* 0x0000000d19007c0c */ /* 0x000fe4000bfc6360 */
[----:B------:R-:W-:Y:S02]  /*2ac0*/  ISETP.GE.AND.EX P2, PT, R45, UR13, PT, P2 ;  /* 0x0000000d2d007c0c */ /* 0x000fe4000bf46320 */
[----:B------:R-:W-:-:S02]  /*2ad0*/  ISETP.GE.AND.EX P3, PT, R44, UR13, PT, P3 ;  /* 0x0000000d2c007c0c */ /* 0x000fc4000bf66330 */
[----:B------:R-:W-:Y:S01]  /*2ae0*/  ISETP.GE.AND.EX P4, PT, R43, UR13, PT, P4 ;  /* 0x0000000d2b007c0c */ /* 0x000fe2000bf86340 */
[----:B------:R-:W-:-:S12]  /*2af0*/  @P5 BRA `(.L_x_3664) ;  /* 0x0000000000445947 */ /* 0x000fd80003800000 */
[----:B------:R-:W1:Y:S01]  /*2b00*/  LDCU.64 UR10, c[0x0][0x3e0] ;  /* 0x00007c00ff0a77ac */ /* 0x000e620008000a00 */
[----:B------:R-:W-:Y:S01]  /*2b10*/  MOV R7, R5 ;  /* 0x0000000500077202 */ /* 0x000fe20000000f00 */
[----:B------:R-:W-:Y:S01]  /*2b20*/  FADD.FTZ R8, R8, -UR5 ;  /* 0x8000000508087e21 */ /* 0x000fe20008010000 */
[----:B------:R-:W-:Y:S01]  /*2b30*/  FADD.FTZ R9, R9, -UR5 ;  /* 0x8000000509097e21 */ /* 0x000fe20008010000 */
[----:B------:R-:W2:Y:S02]  /*2b40*/  LDCU.64 UR18, c[0x0][0x380] ;  /* 0x00007000ff1277ac */ /* 0x000ea40008000a00 */
[----:B------:R-:W-:Y:S01]  /*2b50*/  FMUL.FTZ R13, R8, UR8 ;  /* 0x00000008080d7c20 */ /* 0x000fe20008410000 */
[----:B------:R-:W-:Y:S01]  /*2b60*/  FMUL.FTZ R24, R9, UR8 ;  /* 0x0000000809187c20 */ /* 0x000fe20008410000 */
[----:B-1----:R-:W-:Y:S01]  /*2b70*/  IMAD R12, R6, UR10, RZ ;  /* 0x0000000a060c7c24 */ /* 0x002fe2000f8e02ff */
[----:B------:R-:W-:-:S03]  /*2b80*/  MOV R6, R2 ;  /* 0x0000000200067202 */ /* 0x000fc60000000f00 */
[C---:B------:R-:W-:Y:S02]  /*2b90*/  IMAD R12, R39.reuse, UR11, R12 ;  /* 0x0000000b270c7c24 */ /* 0x040fe4000f8e020c */
[----:B------:R-:W-:-:S03]  /*2ba0*/  IMAD.WIDE.U32 R6, R39, UR10, R6 ;  /* 0x0000000a27067c25 */ /* 0x000fc6000f8e0006 */
[----:B--2---:R-:W-:Y:S02]  /*2bb0*/  LEA R8, P5, R6, UR18, 0x2 ;  /* 0x0000001206087c11 */ /* 0x004fe4000f8a10ff */
[----:B------:R-:W-:Y:S01]  /*2bc0*/  IADD3 R7, PT, PT, R7, R12, RZ ;  /* 0x0000000c07077210 */ /* 0x000fe20007ffe0ff */
[----:B-----5:R-:W-:Y:S01]  /*2bd0*/  FFMA.FTZ R12, R20, R13, R22 ;  /* 0x0000000d140c7223 */ /* 0x020fe20000010016 */
[----:B------:R-:W-:Y:S02]  /*2be0*/  FFMA.FTZ R13, R21, R24, R23 ;  /* 0x00000018150d7223 */ /* 0x000fe40000010017 */
[----:B------:R-:W-:-:S05]  /*2bf0*/  LEA.HI.X R9, R6, UR19, R7, 0x2, P5 ;  /* 0x0000001306097c11 */ /* 0x000fca000a8f1407 */
[----:B------:R1:W-:Y:S02]  /*2c00*/  STG.E.64 desc[UR16][R8.64], R12 ;  /* 0x0000000c08007986 */ /* 0x0003e4000c101b10 */
.L_x_3664:
[----:B------:R-:W-:Y:S05]  /*2c10*/  BSYNC.RECONVERGENT B1 ;  /* 0x0000000000017941 */ /* 0x000fea0003800200 */
.L_x_3663:
[----:B------:R-:W-:Y:S04]  /*2c20*/  BSSY.RECONVERGENT B1, `(.L_x_3665) ;  /* 0x0000013000017945 */ /* 0x000fe80003800200 */
[----:B------:R-:W-:Y:S05]  /*2c30*/  @P1 BRA `(.L_x_3666) ;  /* 0x0000000000441947 */ /* 0x000fea0003800000 */
[----:B------:R-:W2:Y:S01]  /*2c40*/  LDCU.64 UR10, c[0x0][0x3e0] ;  /* 0x00007c00ff0a77ac */ /* 0x000ea20008000a00 */
[----:B------:R-:W-:Y:S01]  /*2c50*/  MOV R6, R2 ;  /* 0x0000000200067202 */ /* 0x000fe20000000f00 */
[----:B------:R-:W-:Y:S01]  /*2c60*/  FADD.FTZ R10, R10, -UR5 ;  /* 0x800000050a0a7e21 */ /* 0x000fe20008010000 */
[----:B------:R-:W-:Y:S01]  /*2c70*/  MOV R7, R5 ;  /* 0x0000000500077202 */ /* 0x000fe20000000f00 */
[----:B------:R-:W3:Y:S01]  /*2c80*/  LDCU.64 UR18, c[0x0][0x380] ;  /* 0x00007000ff1277ac */ /* 0x000ee20008000a00 */
[----:B------:R-:W-:-:S04]  /*2c90*/  FADD.FTZ R11, R11, -UR5 ;  /* 0x800000050b0b7e21 */ /* 0x000fc80008010000 */
[----:B-1----:R-:W-:-:S04]  /*2ca0*/  FMUL.FTZ R12, R11, UR8 ;  /* 0x000000080b0c7c20 */ /* 0x002fc80008410000 */
[----:B-----5:R-:W-:Y:S01]  /*2cb0*/  FFMA.FTZ R11, R21, R12, R23 ;  /* 0x0000000c150b7223 */ /* 0x020fe20000010017 */
[----:B--2---:R-:W-:Y:S02]  /*2cc0*/  IMAD R9, R26, UR10, RZ ;  /* 0x0000000a1a097c24 */ /* 0x004fe4000f8e02ff */
[----:B------:R-:W-:-:S04]  /*2cd0*/  IMAD.WIDE.U32 R6, R38, UR10, R6 ;  /* 0x0000000a26067c25 */ /* 0x000fc8000f8e0006 */
[----:B------:R-:W-:Y:S02]  /*2ce0*/  IMAD R13, R38, UR11, R9 ;  /* 0x0000000b260d7c24 */ /* 0x000fe4000f8e0209 */
[----:B------:R-:W-:Y:S01]  /*2cf0*/  FMUL.FTZ R9, R10, UR8 ;  /* 0x000000080a097c20 */ /* 0x000fe20008410000 */
[----:B---3--:R-:W-:Y:S02]  /*2d00*/  LEA R8, P1, R6, UR18, 0x2 ;  /* 0x0000001206087c11 */ /* 0x008fe4000f8210ff */
[----:B------:R-:W-:Y:S01]  /*2d10*/  IADD3 R13, PT, PT, R7, R13, RZ ;  /* 0x0000000d070d7210 */ /* 0x000fe20007ffe0ff */
[----:B------:R-:W-:-:S03]  /*2d20*/  FFMA.FTZ R10, R20, R9, R22 ;  /* 0x00000009140a7223 */ /* 0x000fc60000010016 */
[----:B------:R-:W-:-:S05]  /*2d30*/  LEA.HI.X R9, R6, UR19, R13, 0x2, P1 ;  /* 0x0000001306097c11 */ /* 0x000fca00088f140d */
[----:B------:R2:W-:Y:S02]  /*2d40*/  STG.E.64 desc[UR16][R8.64], R10 ;  /* 0x0000000a08007986 */ /* 0x0005e4000c101b10 */
.L_x_3666:
[----:B------:R-:W-:Y:S05]  /*2d50*/  BSYNC.RECONVERGENT B1 ;  /* 0x0000000000017941 */ /* 0x000fea0003800200 */
.L_x_3665:
[----:B------:R-:W-:Y:S04]  /*2d60*/  BSSY.RECONVERGENT B1, `(.L_x_3667) ;  /* 0x0000013000017945 */ /* 0x000fe80003800200 */
[----:B------:R-:W-:Y:S05]  /*2d70*/  @P6 BRA `(.L_x_3668) ;  /* 0x0000000000446947 */ /* 0x000fea0003800000 */
[----:B------:R-:W3:Y:S01]  /*2d80*/  LDCU.64 UR10, c[0x0][0x3e0] ;  /* 0x00007c00ff0a77ac */ /* 0x000ee20008000a00 */
[----:B------:R-:W-:Y:S01]  /*2d90*/  MOV R6, R2 ;  /* 0x0000000200067202 */ /* 0x000fe20000000f00 */
[----:B------:R-:W-:Y:S01]  /*2da0*/  FADD.FTZ R14, R14, -UR5 ;  /* 0x800000050e0e7e21 */ /* 0x000fe20008010000 */
[----:B------:R-:W-:Y:S01]  /*2db0*/  MOV R7, R5 ;  /* 0x0000000500077202 */ /* 0x000fe20000000f00 */
[----:B------:R-:W4:Y:S01]  /*2dc0*/  LDCU.64 UR18, c[0x0][0x380] ;  /* 0x00007000ff1277ac */ /* 0x000f220008000a00 */
[----:B------:R-:W-:Y:S01]  /*2dd0*/  FADD.FTZ R15, R15, -UR5 ;  /* 0x800000050f0f7e21 */ /* 0x000fe20008010000 */
[----:B-12---:R-:W-:-:S03]  /*2de0*/  FMUL.FTZ R9, R14, UR8 ;  /* 0x000000080e097c20 */ /* 0x006fc60008410000 */
[----:B------:R-:W-:Y:S01]  /*2df0*/  FMUL.FTZ R12, R15, UR8 ;  /* 0x000000080f0c7c20 */ /* 0x000fe20008410000 */
[----:B-----5:R-:W-:Y:S01]  /*2e00*/  FFMA.FTZ R10, R20, R9, R22 ;  /* 0x00000009140a7223 */ /* 0x020fe20000010016 */
[----:B---3--:R-:W-:Y:S02]  /*2e10*/  IMAD R8, R25, UR10, RZ ;  /* 0x0000000a19087c24 */ /* 0x008fe4000f8e02ff */
[----:B------:R-:W-:-:S04]  /*2e20*/  IMAD.WIDE.U32 R6, R37, UR10, R6 ;  /* 0x0000000a25067c25 */ /* 0x000fc8000f8e0006 */
[----:B------:R-:W-:Y:S01]  /*2e30*/  IMAD R11, R37, UR11, R8 ;  /* 0x0000000b250b7c24 */ /* 0x000fe2000f8e0208 */
[----:B----4-:R-:W-:-:S04]  /*2e40*/  LEA R8, P1, R6, UR18, 0x2 ;  /* 0x0000001206087c11 */ /* 0x010fc8000f8210ff */
[----:B------:R-:W-:-:S04]  /*2e50*/  IADD3 R11, PT, PT, R7, R11, RZ ;  /* 0x0000000b070b7210 */ /* 0x000fc80007ffe0ff */
[----:B------:R-:W-:Y:S01]  /*2e60*/  LEA.HI.X R9, R6, UR19, R11, 0x2, P1 ;  /* 0x0000001306097c11 */ /* 0x000fe200088f140b */
[----:B------:R-:W-:-:S05]  /*2e70*/  FFMA.FTZ R11, R21, R12, R23 ;  /* 0x0000000c150b7223 */ /* 0x000fca0000010017 */
[----:B------:R3:W-:Y:S02]  /*2e80*/  STG.E.64 desc[UR16][R8.64], R10 ;  /* 0x0000000a08007986 */ /* 0x0007e4000c101b10 */
.L_x_3668:
[----:B------:R-:W-:Y:S05]  /*2e90*/  BSYNC.RECONVERGENT B1 ;  /* 0x0000000000017941 */ /* 0x000fea0003800200 */
.L_x_3667:
[----:B------:R-:W-:Y:S04]  /*2ea0*/  BSSY.RECONVERGENT B1, `(.L_x_3669) ;  /* 0x0000013000017945 */ /* 0x000fe80003800200 */
[----:B------:R-:W-:Y:S05]  /*2eb0*/  @P2 BRA `(.L_x_3670) ;  /* 0x0000000000442947 */ /* 0x000fea0003800000 */
[----:B------:R-:W2:Y:S01]  /*2ec0*/  LDCU.64 UR10, c[0x0][0x3e0] ;  /* 0x00007c00ff0a77ac */ /* 0x000ea20008000a00 */
[----:B------:R-:W-:Y:S01]  /*2ed0*/  MOV R6, R2 ;  /* 0x0000000200067202 */ /* 0x000fe20000000f00 */
[----:B------:R-:W-:Y:S01]  /*2ee0*/  FADD.FTZ R16, R16, -UR5 ;  /* 0x8000000510107e21 */ /* 0x000fe20008010000 */
[----:B------:R-:W-:Y:S01]  /*2ef0*/  MOV R7, R5 ;  /* 0x0000000500077202 */ /* 0x000fe20000000f00 */
[----:B------:R-:W4:Y:S01]  /*2f00*/  LDCU.64 UR18, c[0x0][0x380] ;  /* 0x00007000ff1277ac */ /* 0x000f220008000a00 */
[----:B------:R-:W-:-:S04]  /*2f10*/  FADD.FTZ R17, R17, -UR5 ;  /* 0x8000000511117e21 */ /* 0x000fc80008010000 */
[----:B-1----:R-:W-:Y:S01]  /*2f20*/  FMUL.FTZ R12, R17, UR8 ;  /* 0x00000008110c7c20 */ /* 0x002fe20008410000 */
[----:B--23--:R-:W-:Y:S02]  /*2f30*/  IMAD R9, R45, UR10, RZ ;  /* 0x0000000a2d097c24 */ /* 0x00cfe4000f8e02ff */
[----:B------:R-:W-:-:S04]  /*2f40*/  IMAD.WIDE.U32 R6, R36, UR10, R6 ;  /* 0x0000000a24067c25 */ /* 0x000fc8000f8e0006 */
[----:B------:R-:W-:Y:S02]  /*2f50*/  IMAD R11, R36, UR11, R9 ;  /* 0x0000000b240b7c24 */ /* 0x000fe4000f8e0209 */
[----:B------:R-:W-:Y:S01]  /*2f60*/  FMUL.FTZ R9, R16, UR8 ;  /* 0x0000000810097c20 */ /* 0x000fe20008410000 */
[----:B----4-:R-:W-:Y:S02]  /*2f70*/  LEA R8, P1, R6, UR18, 0x2 ;  /* 0x0000001206087c11 */ /* 0x010fe4000f8210ff */
[----:B------:R-:W-:Y:S01]  /*2f80*/  IADD3 R11, PT, PT, R7, R11, RZ ;  /* 0x0000000b070b7210 */ /* 0x000fe20007ffe0ff */
[----:B-----5:R-:W-:-:S03]  /*2f90*/  FFMA.FTZ R10, R20, R9, R22 ;  /* 0x00000009140a7223 */ /* 0x020fc60000010016 */
[----:B------:R-:W-:Y:S01]  /*2fa0*/  LEA.HI.X R9, R6, UR19, R11, 0x2, P1 ;  /* 0x0000001306097c11 */ /* 0x000fe200088f140b */
[----:B------:R-:W-:-:S05]  /*2fb0*/  FFMA.FTZ R11, R21, R12, R23 ;  /* 0x0000000c150b7223 */ /* 0x000fca0000010017 */
[----:B------:R4:W-:Y:S02]  /*2fc0*/  STG.E.64 desc[UR16][R8.64], R10 ;  /* 0x0000000a08007986 */ /* 0x0009e4000c101b10 */
.L_x_3670:
[----:B------:R-:W-:Y:S05]  /*2fd0*/  BSYNC.RECONVERGENT B1 ;  /* 0x0000000000017941 */ /* 0x000fea0003800200 */
.L_x_3669:
[----:B------:R-:W-:Y:S04]  /*2fe0*/  BSSY.RECONVERGENT B1, `(.L_x_3671) ;  /* 0x0000013000017945 */ /* 0x000fe80003800200 */
[----:B------:R-:W-:Y:S05]  /*2ff0*/  @P3 BRA `(.L_x_3672) ;  /* 0x0000000000443947 */ /* 0x000fea0003800000 */
[----:B------:R-:W0:Y:S01]  /*3000*/  LDCU.64 UR10, c[0x0][0x3e0] ;  /* 0x00007c00ff0a77ac */ /* 0x000e220008000a00 */
[----:B------:R-:W-:Y:S01]  /*3010*/  MOV R6, R2 ;  /* 0x0000000200067202 */ /* 0x000fe20000000f00 */
[----:B------:R-:W-:Y:S01]  /*3020*/  FADD.FTZ R18, R18, -UR5 ;  /* 0x8000000512127e21 */ /* 0x000fe20008010000 */
[----:B------:R-:W-:Y:S01]  /*3030*/  MOV R7, R5 ;  /* 0x0000000500077202 */ /* 0x000fe20000000f00 */
[----:B------:R-:W0:Y:S01]  /*3040*/  LDCU.64 UR18, c[0x0][0x380] ;  /* 0x00007000ff1277ac */ /* 0x000e220008000a00 */
[----:B------:R-:W-:Y:S01]  /*3050*/  FADD.FTZ R19, R19, -UR5 ;  /* 0x8000000513137e21 */ /* 0x000fe20008010000 */
[----:B-1234-:R-:W-:-:S03]  /*3060*/  FMUL.FTZ R9, R18, UR8 ;  /* 0x0000000812097c20 */ /* 0x01efc60008410000 */
[----:B------:R-:W-:Y:S01]  /*3070*/  FMUL.FTZ R12, R19, UR8 ;  /* 0x00000008130c7c20 */ /* 0x000fe20008410000 */
[----:B-----5:R-:W-:Y:S01]  /*3080*/  FFMA.FTZ R10, R20, R9, R22 ;  /* 0x00000009140a7223 */ /* 0x020fe20000010016 */
[----:B0-----:R-:W-:Y:S02]  /*3090*/  IMAD R8, R44, UR10, RZ ;  /* 0x0000000a2c087c24 */ /* 0x001fe4000f8e02ff */
[----:B------:R-:W-:-:S04]  /*30a0*/  IMAD.WIDE.U32 R6, R31, UR10, R6 ;  /* 0x0000000a1f067c25 */ /* 0x000fc8000f8e0006 */
[----:B------:R-:W-:Y:S01]  /*30b0*/  IMAD R11, R31, UR11, R8 ;  /* 0x0000000b1f0b7c24 */ /* 0x000fe2000f8e0208 */
[----:B------:R-:W-:-:S04]  /*30c0*/  LEA R8, P1, R6, UR18, 0x2 ;  /* 0x0000001206087c11 */ /* 0x000fc8000f8210ff */
[----:B------:R-:W-:-:S04]  /*30d0*/  IADD3 R11, PT, PT, R7, R11, RZ ;  /* 0x0000000b070b7210 */ /* 0x000fc80007ffe0ff */
[----:B------:R-:W-:Y:S01]  /*30e0*/  LEA.HI.X R9, R6, UR19, R11, 0x2, P1 ;  /* 0x0000001306097c11 */ /* 0x000fe200088f140b */
[----:B------:R-:W-:-:S05]  /*30f0*/  FFMA.FTZ R11, R21, R12, R23 ;  /* 0x0000000c150b7223 */ /* 0x000fca0000010017 */
[----:B------:R0:W-:Y:S02]  /*3100*/  STG.E.64 desc[UR16][R8.64], R10 ;  /* 0x0000000a08007986 */ /* 0x0001e4000c101b10 */
.L_x_3672:
[----:B------:R-:W-:Y:S05]  /*3110*/  BSYNC.RECONVERGENT B1 ;  /* 0x0000000000017941 */ /* 0x000fea0003800200 */
.L_x_3671:
[----:B------:R-:W-:Y:S05]  /*3120*/  @P4 BRA `(.L_x_3673) ;  /* 0x0000001000484947 */ /* 0x000fea0003800000 */
[----:B------:R-:W1:Y:S01]  /*3130*/  LDCU.64 UR10, c[0x0][0x3e0] ;  /* 0x00007c00ff0a77ac */ /* 0x000e620008000a00 */
[----:B------:R-:W-:Y:S01]  /*3140*/  MOV R3, R5 ;  /* 0x0000000500037202 */ /* 0x000fe20000000f00 */
[----:B------:R-:W-:Y:S01]  /*3150*/  FADD.FTZ R28, R28, -UR5 ;  /* 0x800000051c1c7e21 */ /* 0x000fe20008010000 */
[----:B------:R-:W-:Y:S01]  /*3160*/  FADD.FTZ R29, R29, -UR5 ;  /* 0x800000051d1d7e21 */ /* 0x000fe20008010000 */
[----:B------:R-:W2:Y:S02]  /*3170*/  LDCU.64 UR12, c[0x0][0x380] ;  /* 0x00007000ff0c77ac */ /* 0x000ea40008000a00 */
[----:B------:R-:W-:Y:S01]  /*3180*/  FMUL.FTZ R5, R28, UR8 ;  /* 0x000000081c057c20 */ /* 0x000fe20008410000 */
[----:B------:R-:W-:-:S03]  /*3190*/  FMUL.FTZ R6, R29, UR8 ;  /* 0x000000081d067c20 */ /* 0x000fc60008410000 */
[----:B-----5:R-:W-:Y:S01]  /*31a0*/  FFMA.FTZ R20, R20, R5, R22 ;  /* 0x0000000514147223 */ /* 0x020fe20000010016 */
[----:B------:R-:W-:Y:S01]  /*31b0*/  FFMA.FTZ R21, R21, R6, R23 ;  /* 0x0000000615157223 */ /* 0x000fe20000010017 */
[----:B-1----:R-:W-:Y:S02]  /*31c0*/  IMAD R7, R43, UR10, RZ ;  /* 0x0000000a2b077c24 */ /* 0x002fe4000f8e02ff */
[----:B------:R-:W-:-:S04]  /*31d0*/  IMAD.WIDE.U32 R2, R40, UR10, R2 ;  /* 0x0000000a28027c25 */ /* 0x000fc8000f8e0002 */
[----:B------:R-:W-:Y:S01]  /*31e0*/  IMAD R7, R40, UR11, R7 ;  /* 0x0000000b28077c24 */ /* 0x000fe2000f8e0207 */
[----:B--2---:R-:W-:-:S04]  /*31f0*/  LEA R4, P1, R2, UR12, 0x2 ;  /* 0x0000000c02047c11 */ /* 0x004fc8000f8210ff */
[----:B------:R-:W-:-:S04]  /*3200*/  IADD3 R7, PT, PT, R3, R7, RZ ;  /* 0x0000000703077210 */ /* 0x000fc80007ffe0ff */
[----:B------:R-:W-:-:S05]  /*3210*/  LEA.HI.X R5, R2, UR13, R7, 0x2, P1 ;  /* 0x0000000d02057c11 */ /* 0x000fca00088f1407 */
[----:B------:R1:W-:Y:S01]  /*3220*/  STG.E.64 desc[UR16][R4.64], R20 ;  /* 0x0000001404007986 */ /* 0x0003e2000c101b10 */
[----:B------:R-:W-:Y:S05]  /*3230*/  BRA `(.L_x_3673) ;  /* 0x0000001000047947 */ /* 0x000fea0003800000 */
.L_x_3658:
        /* <DEDUP_REMOVED lines=15> */
[----:B-----5:R-:W-:Y:S01]  /*3330*/  FFMA.FTZ R26, R21, R26, R23 ;  /* 0x0000001a151a7223 */ /* 0x020fe20000010017 */
[----:B0-----:R-:W-:Y:S01]  /*3340*/  FFMA.FTZ R32, R20, R25, R22 ;  /* 0x0000001914207223 */ /* 0x001fe20000010016 */
[----:B------:R-:W-:-:S02]  /*3350*/  MOV R25, R5 ;  /* 0x0000000500197202 */ /* 0x000fc40000000f00 */
[----:B------:R-:W-:Y:S01]  /*3360*/  FMUL.FTZ R12, R26, -1.4426950216293334961 ;  /* 0xbfb8aa3b1a0c7820 */ /* 0x000fe20000410000 */
[----:B------:R-:W-:-:S04]  /*3370*/  FMUL.FTZ R24, R32, -1.4426950216293334961 ;  /* 0xbfb8aa3b20187820 */ /* 0x000fc80000410000 */
[----:B------:R0:W3:Y:S04]  /*3380*/  MUFU.EX2 R13, R24 ;  /* 0x00000018000d7308 */ /* 0x0000e80000000800 */
[----:B------:R-:W4:Y:S01]  /*3390*/  MUFU.EX2 R12, R12 ;  /* 0x0000000c000c7308 */ /* 0x000f220000000800 */
[----:B0-----:R-:W-:Y:S01]  /*33a0*/  MOV R24, R2 ;  /* 0x0000000200187202 */ /* 0x001fe20000000f00 */
[----:B---3--:R-:W-:-:S04]  /*33b0*/  FADD.FTZ R13, R13, 1 ;  /* 0x3f8000000d0d7421 */ /* 0x008fc80000010000 */
[----:B-1----:R-:W-:-:S04]  /*33c0*/  IMAD.WIDE.U32 R24, R0, UR10, R24 ;  /* 0x0000000a00187c25 */ /* 0x002fc8000f8e0018 */
[----:B----4-:R-:W-:Y:S01]  /*33d0*/  FADD.FTZ R12, R12, 1 ;  /* 0x3f8000000c0c7421 */ /* 0x010fe20000010000 */
[----:B------:R-:W-:Y:S08]  /*33e0*/  MUFU.RCP R33, R13 ;  /* 0x0000000d00217308 */ /* 0x000ff00000001000 */
[----:B------:R0:W1:Y:S02]  /*33f0*/  MUFU.RCP R27, R12 ;  /* 0x0000000c001b7308 */ /* 0x0000640000001000 */
[----:B0-----:R-:W-:-:S04]  /*3400*/  IMAD R12, R35, UR10, RZ ;  /* 0x0000000a230c7c24 */ /* 0x001fc8000f8e02ff */
[----:B------:R-:W-:-:S05]  /*3410*/  IMAD R12, R0, UR11, R12 ;  /* 0x0000000b000c7c24 */ /* 0x000fca000f8e020c */
[----:B------:R-:W-:Y:S01]  /*3420*/  IADD3 R13, PT, PT, R25, R12, RZ ;  /* 0x0000000c190d7210 */ /* 0x000fe20007ffe0ff */
[----:B-1----:R-:W-:Y:S01]  /*3430*/  FMUL.FTZ R25, R26, R27 ;  /* 0x0000001b1a197220 */ /* 0x002fe20000410000 */
[----:B--2---:R-:W-:-:S04]  /*3440*/  LEA R12, P1, R24, UR12, 0x2 ;  /* 0x0000000c180c7c11 */ /* 0x004fc8000f8210ff */
[----:B------:R-:W-:Y:S01]  /*3450*/  LEA.HI.X R13, R24, UR13, R13, 0x2, P1 ;  /* 0x0000000d180d7c11 */ /* 0x000fe200088f140d */
[----:B------:R-:W-:-:S05]  /*3460*/  FMUL.FTZ R24, R32, R33 ;  /* 0x0000002120187220 */ /* 0x000fca0000410000 */
[----:B------:R1:W-:Y:S03]  /*3470*/  STG.E.64 desc[UR16][R12.64], R24 ;  /* 0x000000180c007986 */ /* 0x0003e6000c101b10 */
.L_x_3675:
[----:B------:R-:W-:Y:S05]  /*3480*/  BSYNC.RECONVERGENT B1 ;  /* 0x0000000000017941 */ /* 0x000fea0003800200 */
.L_x_3674:
        /* <DEDUP_REMOVED lines=10> */
[----:B------:R-:W-:Y:S01]  /*3530*/  FFMA.FTZ R24, R21, R24, R23 ;  /* 0x0000001815187223 */ /* 0x000fe20000010017 */
[----:B------:R-:W-:-:S02]  /*3540*/  MOV R13, R5 ;  /* 0x00000005000d7202 */ /* 0x000fc40000000f00 */
[----:B------:R-:W-:Y:S01]  /*3550*/  FMUL.FTZ R7, R26, -1.4426950216293334961 ;  /* 0xbfb8aa3b1a077820 */ /* 0x000fe20000410000 */
[----:B0-----:R-:W-:-:S04]  /*3560*/  FMUL.FTZ R32, R24, -1.4426950216293334961 ;  /* 0xbfb8aa3b18207820 */ /* 0x001fc80000410000 */
[----:B------:R-:W0:Y:S01]  /*3570*/  MUFU.EX2 R6, R32 ;  /* 0x0000002000067308 */ /* 0x000e220000000800 */
[----:B--2---:R-:W-:-:S03]  /*3580*/  IMAD.WIDE.U32 R12, R42, UR10, R12 ;  /* 0x0000000a2a0c7c25 */ /* 0x004fc6000f8e000c */
[----:B------:R-:W2:Y:S01]  /*3590*/  MUFU.EX2 R7, R7 ;  /* 0x0000000700077308 */ /* 0x000ea20000000800 */
[----:B0-----:R-:W-:Y:S01]  /*35a0*/  FADD.FTZ R25, R6, 1 ;  /* 0x3f80000006197421 */ /* 0x001fe20000010000 */
[----:B------:R-:W-:Y:S02]  /*35b0*/  IMAD R6, R34, UR10, RZ ;  /* 0x0000000a22067c24 */ /* 0x000fe4000f8e02ff */
[----:B--2---:R-:W-:Y:S02]  /*35c0*/  FADD.FTZ R27, R7, 1 ;  /* 0x3f800000071b7421 */ /* 0x004fe40000010000 */
[----:B------:R-:W-:Y:S01]  /*35d0*/  IMAD R6, R42, UR11, R6 ;  /* 0x0000000b2a067c24 */ /* 0x000fe2000f8e0206 */
[----:B------:R-:W0:Y:S04]  /*35e0*/  MUFU.RCP R25, R25 ;  /* 0x0000001900197308 */ /* 0x000e280000001000 */
[----:B------:R-:W-:-:S02]  /*35f0*/  IADD3 R7, PT, PT, R13, R6, RZ ;  /* 0x000000060d077210 */ /* 0x000fc40007ffe0ff */
[C---:B-1----:R-:W-:Y:S02]  /*3600*/  LEA R6, P1, R12.reuse, UR12, 0x2 ;  /* 0x0000000c0c067c11 */ /* 0x042fe4000f8210ff */
[----:B------:R-:W1:Y:S02]  /*3610*/  MUFU.RCP R27, R27 ;  /* 0x0000001b001b7308 */ /* 0x000e640000001000 */
[----:B------:R-:W-:Y:S01]  /*3620*/  LEA.HI.X R7, R12, UR13, R7, 0x2, P1 ;  /* 0x0000000d0c077c11 */ /* 0x000fe200088f1407 */
[----:B0-----:R-:W-:Y:S01]  /*3630*/  FMUL.FTZ R13, R24, R25 ;  /* 0x00000019180d7220 */ /* 0x001fe20000410000 */
[----:B-1----:R-:W-:-:S05]  /*3640*/  FMUL.FTZ R12, R26, R27 ;  /* 0x0000001b1a0c7220 */ /* 0x002fca0000410000 */
[----:B------:R2:W-:Y:S02]  /*3650*/  STG.E.64 desc[UR16][R6.64], R12 ;  /* 0x0000000c06007986 */ /* 0x0005e4000c101b10 */
.L_x_3677:
[----:B------:R-:W-:Y:S05]  /*3660*/  BSYNC.RECONVERGENT B1 ;  /* 0x0000000000017941 */ /* 0x000fea0003800200 */
.L_x_3676:
[----:B--2---:R-:W-:Y:S01]  /*3670*/  SHF.R.S32.HI R6, RZ, 0x1f, R39 ;  /* 0x0000001fff067819 */ /* 0x004fe20000011427 */
[----:B------:R-:W-:Y:S01]  /*3680*/  BSSY.RECONVERGENT B1, `(.L_x_3678) ;  /* 0x0000029000017945 */ /* 0x000fe20003800200 */
[----:B------:R-:W-:Y:S02]  /*3690*/  ISETP.GE.U32.AND P1, PT, R37, UR18, PT ;  /* 0x0000001225007c0c */ /* 0x000fe4000bf26070 */
[----:B------:R-:W-:Y:S02]  /*36a0*/  ISETP.GE.AND.EX P5, PT, R6, UR19, PT, P5 ;  /* 0x0000001306007c0c */ /* 0x000fe4000bfa6350 */
[----:B------:R-:W-:Y:S02]  /*36b0*/  ISETP.GE.U32.AND P2, PT, R36, UR18, PT ;  /* 0x0000001224007c0c */ /* 0x000fe4000bf46070 */
[----:B------:R-:W-:Y:S02]  /*36c0*/  ISETP.GE.U32.AND P3, PT, R31, UR18, PT ;  /* 0x000000121f007c0c */ /* 0x000fe4000bf66070 */
[----:B0-----:R-:W-:-:S02]  /*36d0*/  SHF.R.S32.HI R32, RZ, 0x1f, R38 ;  /* 0x0000001fff207819 */ /* 0x001fc40000011426 */
        /* <DEDUP_REMOVED lines=10> */
[----:B------:R-:W0:Y:S02]  /*3780*/  LDCU.64 UR10, c[0x0][0x3e0] ;  /* 0x00007c00ff0a77ac */ /* 0x000e240008000a00 */
[----:B------:R-:W-:Y:S01]  /*3790*/  FMUL.FTZ R7, R8, UR8 ;  /* 0x0000000808077c20 */ /* 0x000fe20008410000 */
[----:B-1----:R-:W-:Y:S01]  /*37a0*/  FMUL.FTZ R12, R9, UR8 ;  /* 0x00000008090c7c20 */ /* 0x002fe20008410000 */
[----:B------:R-:W1:Y:S01]  /*37b0*/  LDCU.64 UR12, c[0x0][0x380] ;  /* 0x00007000ff0c77ac */ /* 0x000e620008000a00 */
[----:B------:R-:W-:Y:S01]  /*37c0*/  MOV R8, R2 ;  /* 0x0000000200087202 */ /* 0x000fe20000000f00 */
[----:B-----5:R-:W-:Y:S01]  /*37d0*/  FFMA.FTZ R24, R20, R7, R22 ;  /* 0x0000000714187223 */ /* 0x020fe20000010016 */
        /* <DEDUP_REMOVED lines=8> */
[----:B--2---:R-:W-:Y:S01]  /*3860*/  FADD.FTZ R25, R7, 1 ;  /* 0x3f80000007197421 */ /* 0x004fe20000010000 */
[----:B------:R-:W-:Y:S01]  /*3870*/  IMAD R7, R39, UR11, R6 ;  /* 0x0000000b27077c24 */ /* 0x000fe2000f8e0206 */
[----:B-1----:R-:W-:Y:S01]  /*3880*/  LEA R6, P5, R8, UR12, 0x2 ;  /* 0x0000000c08067c11 */ /* 0x002fe2000f8a10ff */
[----:B0-----:R-:W-:-:S03]  /*3890*/  FADD.FTZ R13, R26, 1 ;  /* 0x3f8000001a0d7421 */ /* 0x001fc60000010000 */
[----:B------:R-:W0:Y:S01]  /*38a0*/  MUFU.RCP R25, R25 ;  /* 0x0000001900197308 */ /* 0x000e220000001000 */
[----:B------:R-:W-:-:S04]  /*38b0*/  IADD3 R7, PT, PT, R9, R7, RZ ;  /* 0x0000000709077210 */ /* 0x000fc80007ffe0ff */
[----:B------:R-:W-:-:S03]  /*38c0*/  LEA.HI.X R7, R8, UR13, R7, 0x2, P5 ;  /* 0x0000000d08077c11 */ /* 0x000fc6000a8f1407 */
[----:B------:R-:W1:Y:S01]  /*38d0*/  MUFU.RCP R13, R13 ;  /* 0x0000000d000d7308 */ /* 0x000e620000001000 */
[----:B0-----:R-:W-:Y:S01]  /*38e0*/  FMUL.FTZ R8, R24, R25 ;  /* 0x0000001918087220 */ /* 0x001fe20000410000 */
[----:B-1----:R-:W-:-:S05]  /*38f0*/  FMUL.FTZ R9, R12, R13 ;  /* 0x0000000d0c097220 */ /* 0x002fca0000410000 */
[----:B------:R0:W-:Y:S02]  /*3900*/  STG.E.64 desc[UR16][R6.64], R8 ;  /* 0x0000000806007986 */ /* 0x0001e4000c101b10 */
.L_x_3679:
[----:B------:R-:W-:Y:S05]  /*3910*/  BSYNC.RECONVERGENT B1 ;  /* 0x0000000000017941 */ /* 0x000fea0003800200 */
.L_x_3678:
[----:B------:R-:W-:Y:S04]  /*3920*/  BSSY.RECONVERGENT B1, `(.L_x_3680) ;  /* 0x000001d000017945 */ /* 0x000fe80003800200 */
[----:B------:R-:W-:Y:S05]  /*3930*/  @P6 BRA `(.L_x_3681) ;  /* 0x00000000006c6947 */ /* 0x000fea0003800000 */
[----:B------:R-:W-:Y:S01]  /*3940*/  FADD.FTZ R10, R10, -UR5 ;  /* 0x800000050a0a7e21 */ /* 0x000fe20008010000 */
[----:B------:R-:W-:Y:S01]  /*3950*/  FADD.FTZ R11, R11, -UR5 ;  /* 0x800000050b0b7e21 */ /* 0x000fe20008010000 */
[----:B------:R-:W1:Y:S01]  /*3960*/  LDCU.64 UR10, c[0x0][0x3e0] ;  /* 0x00007c00ff0a77ac */ /* 0x000e620008000a00 */
[----:B0-----:R-:W-:Y:S01]  /*3970*/  MOV R9, R5 ;  /* 0x0000000500097202 */ /* 0x001fe20000000f00 */
[----:B------:R-:W-:Y:S01]  /*3980*/  FMUL.FTZ R7, R10, UR8 ;  /* 0x000000080a077c20 */ /* 0x000fe20008410000 */
[----:B------:R-:W-:Y:S01]  /*3990*/  FMUL.FTZ R8, R11, UR8 ;  /* 0x000000080b087c20 */ /* 0x000fe20008410000 */
        /* <DEDUP_REMOVED lines=9> */
[----:B------:R-:W-:-:S04]  /*3a30*/  IMAD.WIDE.U32 R8, R38, UR10, R8 ;  /* 0x0000000a26087c25 */ /* 0x000fc8000f8e0008 */
[----:B------:R-:W-:Y:S02]  /*3a40*/  IMAD R25, R38, UR11, R25 ;  /* 0x0000000b26197c24 */ /* 0x000fe4000f8e0219 */
[----:B--2---:R-:W-:Y:S01]  /*3a50*/  FADD.FTZ R13, R6, 1 ;  /* 0x3f800000060d7421 */ /* 0x004fe20000010000 */
[C---:B0-----:R-:W-:Y:S02]  /*3a60*/  LEA R6, P5, R8.reuse, UR12, 0x2 ;  /* 0x0000000c08067c11 */ /* 0x041fe4000f8a10ff */
[----:B------:R-:W-:Y:S01]  /*3a70*/  IADD3 R25, PT, PT, R9, R25, RZ ;  /* 0x0000001909197210 */ /* 0x000fe20007ffe0ff */
[----:B-1----:R-:W-:Y:S02]  /*3a80*/  FADD.FTZ R12, R7, 1 ;  /* 0x3f800000070c7421 */ /* 0x002fe40000010000 */
[----:B------:R-:W0:Y:S01]  /*3a90*/  MUFU.RCP R13, R13 ;  /* 0x0000000d000d7308 */ /* 0x000e220000001000 */
[----:B------:R-:W-:-:S07]  /*3aa0*/  LEA.HI.X R7, R8, UR13, R25, 0x2, P5 ;  /* 0x0000000d08077c11 */ /* 0x000fce000a8f1419 */
[----:B------:R-:W1:Y:S01]  /*3ab0*/  MUFU.RCP R12, R12 ;  /* 0x0000000c000c7308 */ /* 0x000e620000001000 */
[----:B0-----:R-:W-:Y:S01]  /*3ac0*/  FMUL.FTZ R8, R10, R13 ;  /* 0x0000000d0a087220 */ /* 0x001fe20000410000 */
[----:B-1----:R-:W-:-:S05]  /*3ad0*/  FMUL.FTZ R9, R11, R12 ;  /* 0x0000000c0b097220 */ /* 0x002fca0000410000 */
[----:B------:R2:W-:Y:S02]  /*3ae0*/  STG.E.64 desc[UR16][R6.64], R8 ;  /* 0x0000000806007986 */ /* 0x0005e4000c101b10 */
.L_x_3681:
[----:B------:R-:W-:Y:S05]  /*3af0*/  BSYNC.RECONVERGENT B1 ;  /* 0x0000000000017941 */ /* 0x000fea0003800200 */
.L_x_3680:
[----:B------:R-:W-:Y:S04]  /*3b00*/  BSSY.RECONVERGENT B1, `(.L_x_3682) ;  /* 0x000001d000017945 */ /* 0x000fe80003800200 */
[----:B------:R-:W-:Y:S05]  /*3b10*/  @P1 BRA `(.L_x_3683) ;  /* 0x00000000006c1947 */ /* 0x000fea0003800000 */
[----:B------:R-:W-:Y:S01]  /*3b20*/  FADD.FTZ R14, R14, -UR5 ;  /* 0x800000050e0e7e21 */ /* 0x000fe20008010000 */
[----:B------:R-:W-:Y:S01]  /*3b30*/  FADD.FTZ R15, R15, -UR5 ;  /* 0x800000050f0f7e21 */ /* 0x000fe20008010000 */
[----:B------:R-:W3:Y:S01]  /*3b40*/  LDCU.64 UR10, c[0x0][0x3e0] ;  /* 0x00007c00ff0a77ac */ /* 0x000ee20008000a00 */
[----:B0-2---:R-:W-:Y:S01]  /*3b50*/  MOV R8, R2 ;  /* 0x0000000200087202 */ /* 0x005fe20000000f00 */
        /* <DEDUP_REMOVED lines=14> */
[C---:B0-----:R-:W-:Y:S02]  /*3c40*/  LEA R6, P1, R8.reuse, UR12, 0x2 ;  /* 0x0000000c08067c11 */ /* 0x041fe4000f8210ff */
[----:B------:R-:W-:Y:S01]  /*3c50*/  IADD3 R15, PT, PT, R9, R15, RZ ;  /* 0x0000000f090f7210 */ /* 0x000fe20007ffe0ff */
[----:B--2---:R-:W-:Y:S02]  /*3c60*/  FADD.FTZ R13, R7, 1 ;  /* 0x3f800000070d7421 */ /* 0x004fe40000010000 */
[----:B------:R-:W0:Y:S01]  /*3c70*/  MUFU.RCP R12, R12 ;  /* 0x0000000c000c7308 */ /* 0x000e220000001000 */
[----:B------:R-:W-:-:S07]  /*3c80*/  LEA.HI.X R7, R8, UR13, R15, 0x2, P1 ;  /* 0x0000000d08077c11 */ /* 0x000fce00088f140f */
[----:B------:R-:W1:Y:S01]  /*3c90*/  MUFU.RCP R13, R13 ;  /* 0x0000000d000d7308 */ /* 0x000e620000001000 */
[----:B0-----:R-:W-:Y:S01]  /*3ca0*/  FMUL.FTZ R8, R11, R12 ;  /* 0x0000000c0b087220 */ /* 0x001fe20000410000 */
[----:B-1----:R-:W-:-:S05]  /*3cb0*/  FMUL.FTZ R9, R10, R13 ;  /* 0x0000000d0a097220 */ /* 0x002fca0000410000 */
[----:B------:R3:W-:Y:S02]  /*3cc0*/  STG.E.64 desc[UR16][R6.64], R8 ;  /* 0x0000000806007986 */ /* 0x0007e4000c101b10 */
.L_x_3683:
[----:B------:R-:W-:Y:S05]  /*3cd0*/  BSYNC.RECONVERGENT B1 ;  /* 0x0000000000017941 */ /* 0x000fea0003800200 */
.L_x_3682:
[----:B------:R-:W-:Y:S04]  /*3ce0*/  BSSY.RECONVERGENT B1, `(.L_x_3684) ;  /* 0x000001d000017945 */ /* 0x000fe80003800200 */
[----:B------:R-:W-:Y:S05]  /*3cf0*/  @P2 BRA `(.L_x_3685) ;  /* 0x00000000006c2947 */ /* 0x000fea0003800000 */
[----:B------:R-:W-:Y:S01]  /*3d00*/  FADD.FTZ R16, R16, -UR5 ;  /* 0x8000000510107e21 */ /* 0x000fe20008010000 */
[----:B------:R-:W-:Y:S01]  /*3d10*/  FADD.FTZ R17, R17, -UR5 ;  /* 0x8000000511117e21 */ /* 0x000fe20008010000 */
[----:B------:R-:W4:Y:S01]  /*3d20*/  LDCU.64 UR10, c[0x0][0x3e0] ;  /* 0x00007c00ff0a77ac */ /* 0x000f220008000a00 */
[----:B0-23--:R-:W-:Y:S01]  /*3d30*/  MOV R8, R2 ;  /* 0x0000000200087202 */ /* 0x00dfe20000000f00 */
        /* <DEDUP_REMOVED lines=23> */
.L_x_3685:
[----:B------:R-:W-:Y:S05]  /*3eb0*/  BSYNC.RECONVERGENT B1 ;  /* 0x0000000000017941 */ /* 0x000fea0003800200 */
.L_x_3684:
[----:B------:R-:W-:Y:S04]  /*3ec0*/  BSSY.RECONVERGENT B1, `(.L_x_3686) ;  /* 0x000001d000017945 */ /* 0x000fe80003800200 */
[----:B------:R-:W-:Y:S05]  /*3ed0*/  @P3 BRA `(.L_x_3687) ;  /* 0x00000000006c3947 */ /* 0x000fea0003800000 */
[----:B------:R-:W-:Y:S01]  /*3ee0*/  FADD.FTZ R18, R18, -UR5 ;  /* 0x8000000512127e21 */ /* 0x000fe20008010000 */
[----:B------:R-:W-:Y:S01]  /*3ef0*/  FADD.FTZ R19, R19, -UR5 ;  /* 0x8000000513137e21 */ /* 0x000fe20008010000 */
[----:B------:R-:W1:Y:S01]  /*3f00*/  LDCU.64 UR10, c[0x0][0x3e0] ;  /* 0x00007c00ff0a77ac */ /* 0x000e620008000a00 */
[----:B0-234-:R-:W-:Y:S01]  /*3f10*/  MOV R8, R2 ;  /* 0x0000000200087202 */ /* 0x01dfe20000000f00 */
        /* <DEDUP_REMOVED lines=23> */
.L_x_3687:
[----:B------:R-:W-:Y:S05]  /*4090*/  BSYNC.RECONVERGENT B1 ;  /* 0x0000000000017941 */ /* 0x000fea0003800200 */
.L_x_3686:
[----:B------:R-:W-:Y:S05]  /*40a0*/  @P4 BRA `(.L_x_3673) ;  /* 0x0000000000684947 */ /* 0x000fea0003800000 */
[----:B------:R-:W-:Y:S01]  /*40b0*/  FADD.FTZ R29, R29, -UR5 ;  /* 0x800000051d1d7e21 */ /* 0x000fe20008010000 */
[----:B------:R-:W-:Y:S01]  /*40c0*/  FADD.FTZ R28, R28, -UR5 ;  /* 0x800000051c1c7e21 */ /* 0x000fe20008010000 */
[----:B------:R-:W1:Y:S02]  /*40d0*/  LDCU.64 UR10, c[0x0][0x3e0] ;  /* 0x00007c00ff0a77ac */ /* 0x000e640008000a00 */
[----:B------:R-:W-:Y:S01]  /*40e0*/  FMUL.FTZ R4, R29, UR8 ;  /* 0x000000081d047c20 */ /* 0x000fe20008410000 */
[----:B------:R-:W-:Y:S01]  /*40f0*/  FMUL.FTZ R3, R28, UR8 ;  /* 0x000000081c037c20 */ /* 0x000fe20008410000 */
[----:B------:R-:W1:Y:S02]  /*4100*/  LDCU.64 UR12, c[0x0][0x380] ;  /* 0x00007000ff0c77ac */ /* 0x000e640008000a00 */
[----:B-----5:R-:W-:Y:S01]  /*4110*/  FFMA.FTZ R10, R21, R4, R23 ;  /* 0x00000004150a7223 */ /* 0x020fe20000010017 */
[----:B------:R-:W-:Y:S01]  /*4120*/  FFMA.FTZ R20, R20, R3, R22 ;  /* 0x0000000314147223 */ /* 0x000fe20000010016 */
[----:B------:R-:W-:-:S02]  /*4130*/  MOV R4, R2 ;  /* 0x0000000200047202 */ /* 0x000fc40000000f00 */
[----:B0-234-:R-:W-:Y:S01]  /*4140*/  FMUL.FTZ R8, R10, -1.4426950216293334961 ;  /* 0xbfb8aa3b0a087820 */ /* 0x01dfe20000410000 */
[----:B------:R-:W-:-:S05]  /*4150*/  FMUL.FTZ R3, R20, -1.4426950216293334961 ;  /* 0xbfb8aa3b14037820 */ /* 0x000fca0000410000 */
[----:B------:R-:W0:Y:S01]  /*4160*/  MUFU.EX2 R8, R8 ;  /* 0x0000000800087308 */ /* 0x000e220000000800 */
[----:B-1----:R-:W-:-:S03]  /*4170*/  IMAD R11, R43, UR10, RZ ;  /* 0x0000000a2b0b7c24 */ /* 0x002fc6000f8e02ff */
        /* <DEDUP_REMOVED lines=12> */
[----:B------:R0:W-:Y:S02]  /*4240*/  STG.E.64 desc[UR16][R2.64], R4 ;  /* 0x0000000402007986 */ /* 0x0001e4000c101b10 */
.L_x_3673:
[----:B------:R-:W-:Y:S05]  /*4250*/  BSYNC.RECONVERGENT B0 ;  /* 0x0000000000007941 */ /* 0x000fea0003800200 */
.L_x_3657:
[----:B------:R-:W2:Y:S01]  /*4260*/  LDCU UR5, c[0x0][0x3f8] ;  /* 0x00007f00ff0577ac */ /* 0x000ea20008000800 */
[----:B------:R-:W2:Y:S01]  /*4270*/  LDCU UR8, c[0x0][0x3c8] ;  /* 0x00007900ff0877ac */ /* 0x000ea20008000800 */
[----:B------:R-:W-:Y:S02]  /*4280*/  UIADD3 UR7, UPT, UPT, UR20, UR7, URZ ;  /* 0x0000000714077290 */ /* 0x000fe4000fffe0ff */
[----:B------:R-:W-:Y:S02]  /*4290*/  UIADD3 UR4, UPT, UPT, UR4, 0x1, URZ ;  /* 0x0000000104047890 */ /* 0x000fe4000fffe0ff */
[----:B--2---:R-:W-:-:S04]  /*42a0*/  UIMAD UR5, UR5, UR8, URZ ;  /* 0x00000008050572a4 */ /* 0x004fc8000f8e02ff */
[----:B------:R-:W-:-:S09]  /*42b0*/  UISETP.GE.AND UP0, UPT, UR7, UR5, UPT ;  /* 0x000000050700728c */ /* 0x000fd2000bf06270 */
[----:B------:R-:W-:Y:S05]  /*42c0*/  BRA.U !UP0, `(.L_x_3688) ;  /* 0xffffffc108047547 */ /* 0x000fea000b83ffff */
[----:B------:R-:W-:Y:S05]  /*42d0*/  EXIT ;  /* 0x000000000000794d */ /* 0x000fea0003800000 */
.L_x_3689:
        /* <DEDUP_REMOVED lines=10> */
.L_x_4554:


//--------------------- .text._Z35group_norm_nhwc_fwd_one_pass_kernelI11Fp32IOFp32WLi256ELi80ELi640EEv26Group_norm_nhwc_fwd_params --------------------------
	.section	.text._Z35group_norm_nhwc_fwd_one_pass_kernelI11Fp32IOFp32WLi256ELi80ELi640EEv26Group_norm_nhwc_fwd_params,"ax",@progbits
	.align	128
        .global         _Z35group_norm_nhwc_fwd_one_pass_kernelI11Fp32IOFp32WLi256ELi80ELi640EEv26Group_norm_nhwc_fwd_params
        .type           _Z35group_norm_nhwc_fwd_one_pass_kernelI11Fp32IOFp32WLi256ELi80ELi640EEv26Group_norm_nhwc_fwd_params,@function
        .size           _Z35group_norm_nhwc_fwd_one_pass_kernelI11Fp32IOFp32WLi256ELi80ELi640EEv26Group_norm_nhwc_fwd_params,(.L_x_4555 - _Z35group_norm_nhwc_fwd_one_pass_kernelI11Fp32IOFp32WLi256ELi80ELi640EEv26Group_norm_nhwc_fwd_params)
        .other          _Z35group_norm_nhwc_fwd_one_pass_kernelI11Fp32IOFp32WLi256ELi80ELi640EEv26Group_norm_nhwc_fwd_params,@"STO_CUDA_ENTRY STV_DEFAULT"
_Z35group_norm_nhwc_fwd_one_pass_kernelI11Fp32IOFp32WLi256ELi80ELi640EEv26Group_norm_nhwc_fwd_params:
.text._Z35group_norm_nhwc_fwd_one_pass_kernelI11Fp32IOFp32WLi256ELi80ELi640EEv26Group_norm_nhwc_fwd_params:
        /* <DEDUP_REMOVED lines=13> */
[----:B------:R-:W-:Y:S01]  /*00d0*/  MOV R8, R0 ;  /* 0x0000000000087202 */ /* 0x000fe20000000f00 */
[----:B------:R-:W1:Y:S01]  /*00e0*/  S2R R5, SR_LANEID ;  /* 0x0000000000057919 */ /* 0x000e620000000000 */
[----:B----4-:R-:W-:Y:S02]  /*00f0*/  ISETP.NE.U32.AND P1, PT, RZ, UR6, PT ;  /* 0x00000006ff007c0c */ /* 0x010fe4000bf25070 */
[----:B0-----:R-:W-:-:S02]  /*0100*/  LOP3.LUT R4, R2, 0xffff, RZ, 0xc0, !PT ;  /* 0x0000ffff02047812 */ /* 0x001fc400078ec0ff */
[----:B---3--:R-:W-:-:S03]  /*0110*/  LOP3.LUT P0, RZ, R2, R3, RZ, 0xfc, !PT ;  /* 0x0000000302ff7212 */ /* 0x008fc6000780fcff */
[----:B------:R-:W-:Y:S01]  /*0120*/  IMAD R4, R4, 0x667, RZ ;  /* 0x0000066704047824 */ /* 0x000fe200078e02ff */
[----:B------:R-:W-:Y:S01]  /*0130*/  ISETP.NE.AND.EX P0, PT, RZ, UR7, !P0, P1 ;  /* 0x00000007ff007c0c */ /* 0x000fe2000c705310 */
[----:B------:R-:W0:Y:S03]  /*0140*/  LDCU.64 UR6, c[0x0][0x358] ;  /* 0x00006b00ff0677ac */ /* 0x000e260008000a00 */
[----:B------:R-:W-:-:S04]  /*0150*/  SHF.R.U32.HI R4, RZ, 0x10, R4 ;  /* 0x00000010ff047819 */ /* 0x000fc80000011604 */
        /* <DEDUP_REMOVED lines=20> */
[----:B0-2---:R-:W-:-:S07]  /*02a0*/  SHF.L.U32 R60, R60, 0x1, RZ ;  /* 0x000000013c3c7819 */ /* 0x005fce00000006ff */
.L_x_3765:
[----:B0-----:R-:W0:Y:S01]  /*02b0*/  LDC R27, c[0x0][0x3f8] ;  /* 0x0000fe00ff1b7b82 */ /* 0x001e220000000800 */
[----:B------:R-:W1:Y:S01]  /*02c0*/  LDCU UR8, c[0x0][0x404] ;  /* 0x00008080ff0877ac */ /* 0x000e620008000800 */
[----:B------:R-:W-:Y:S01]  /*02d0*/  LOP3.LUT R75, R60, 0xffff, RZ, 0xc0, !PT ;  /* 0x0000ffff3c4b7812 */ /* 0x000fe200078ec0ff */
[----:B--2---:R-:W2:Y:S01]  /*02e0*/  LDCU.64 UR4, c[0x0][0x3e8] ;  /* 0x00007d00ff0477ac */ /* 0x004ea20008000a00 */
[----:B-1---5:R-:W-:Y:S01]  /*02f0*/  IMAD R35, R3, UR8, R4 ;  /* 0x0000000803237c24 */ /* 0x022fe2000f8e0204 */
[----:B------:R-:W1:Y:S01]  /*0300*/  LDCU.64 UR8, c[0x0][0x3f0] ;  /* 0x00007e00ff0877ac */ /* 0x000e620008000a00 */
[----:B0--34-:R-:W-:Y:S02]  /*0310*/  IABS R17, R27 ;  /* 0x0000001b00117213 */ /* 0x019fe40000000000 */
[----:B------:R-:W-:Y:S02]  /*0320*/  ISETP.NE.AND P2, PT, R27, RZ, PT ;  /* 0x000000ff1b00720c */ /* 0x000fe40003f45270 */
[----:B------:R-:W0:Y:S01]  /*0330*/  I2F.RP R16, R17 ;  /* 0x0000001100107306 */ /* 0x000e220000209400 */
[----:B------:R-:W-:-:S02]  /*0340*/  SHF.R.S32.HI R21, RZ, 0x1f, R35 ;  /* 0x0000001fff157819 */ /* 0x000fc40000011423 */
[C---:B------:R-:W-:Y:S02]  /*0350*/  IADD3 R29, PT, PT, R35.reuse, 0x10, RZ ;  /* 0x00000010231d7810 */ /* 0x040fe40007ffe0ff */
[----:B------:R-:W-:Y:S02]  /*0360*/  IADD3 R31, PT, PT, R35, 0x20, RZ ;  /* 0x00000020231f7810 */ /* 0x000fe40007ffe0ff */
[----:B--2---:R-:W-:Y:S02]  /*0370*/  ISETP.GE.U32.AND P6, PT, R29, UR4, PT ;  /* 0x000000041d007c0c */ /* 0x004fe4000bfc6070 */
[----:B------:R-:W-:Y:S02]  /*0380*/  SHF.R.S32.HI R25, RZ, 0x1f, R29 ;  /* 0x0000001fff197819 */ /* 0x000fe4000001141d */
[----:B------:R-:W-:Y:S02]  /*0390*/  SHF.R.S32.HI R33, RZ, 0x1f, R31 ;  /* 0x0000001fff217819 */ /* 0x000fe4000001141f */
[----:B------:R-:W-:Y:S01]  /*03a0*/  ISETP.GE.AND.EX P6, PT, R25, UR5, PT, P6 ;  /* 0x0000000519007c0c */ /* 0x000fe2000bfc6360 */
[----:B0-----:R-:W0:Y:S01]  /*03b0*/  MUFU.RCP R16, R16 ;  /* 0x0000001000107308 */ /* 0x001e220000001000 */
[----:B------:R-:W-:-:S02]  /*03c0*/  IADD3 R30, PT, PT, R35, 0x30, RZ ;  /* 0x00000030231e7810 */ /* 0x000fc40007ffe0ff */
[----:B------:R-:W-:Y:S02]  /*03d0*/  IADD3 R36, PT, PT, R35, 0x50, RZ ;  /* 0x0000005023247810 */ /* 0x000fe40007ffe0ff */
[----:B------:R-:W-:Y:S02]  /*03e0*/  SHF.R.S32.HI R37, RZ, 0x1f, R30 ;  /* 0x0000001fff257819 */ /* 0x000fe4000001141e */
[----:B------:R-:W-:Y:S02]  /*03f0*/  ISETP.GE.U32.AND P5, PT, R36, UR4, PT ;  /* 0x0000000424007c0c */ /* 0x000fe4000bfa6070 */
[----:B0-----:R-:W-:-:S04]  /*0400*/  IADD3 R14, PT, PT, R16, 0xffffffe, RZ ;  /* 0x0ffffffe100e7810 */ /* 0x001fc80007ffe0ff */
[----:B------:R0:W2:Y:S02]  /*0410*/  F2I.FTZ.U32.TRUNC.NTZ R15, R14 ;  /* 0x0000000e000f7305 */ /* 0x0000a4000021f000 */
[----:B0-----:R-:W-:Y:S02]  /*0420*/  MOV R14, RZ ;  /* 0x000000ff000e7202 */ /* 0x001fe40000000f00 */
[----:B--2---:R-:W-:-:S05]  /*0430*/  IADD3 R18, PT, PT, RZ, -R15, RZ ;  /* 0x8000000fff127210 */ /* 0x004fca0007ffe0ff */
[----:B------:R-:W-:Y:S01]  /*0440*/  IMAD R19, R18, R17, RZ ;  /* 0x0000001112137224 */ /* 0x000fe200078e02ff */
[----:B------:R-:W-:-:S03]  /*0450*/  IABS R18, R8 ;  /* 0x0000000800127213 */ /* 0x000fc60000000000 */
[----:B------:R-:W-:Y:S01]  /*0460*/  IMAD.HI.U32 R15, R15, R19, R14 ;  /* 0x000000130f0f7227 */ /* 0x000fe200078e000e */
[----:B------:R-:W-:-:S04]  /*0470*/  LOP3.LUT R14, R8, R27, RZ, 0x3c, !PT ;  /* 0x0000001b080e7212 */ /* 0x000fc800078e3cff */
[----:B------:R-:W-:Y:S01]  /*0480*/  ISETP.GE.AND P3, PT, R14, RZ, PT ;  /* 0x000000ff0e00720c */ /* 0x000fe20003f66270 */
[----:B------:R-:W-:-:S05]  /*0490*/  IMAD.HI.U32 R15, R15, R18, RZ ;  /* 0x000000120f0f7227 */ /* 0x000fca00078e00ff */
[----:B------:R-:W-:-:S05]  /*04a0*/  IADD3 R16, PT, PT, -R15, RZ, RZ ;  /* 0x000000ff0f107210 */ /* 0x000fca0007ffe1ff */
[C---:B------:R-:W-:Y:S02]  /*04b0*/  IMAD R16, R17.reuse, R16, R18 ;  /* 0x0000001011107224 */ /* 0x040fe400078e0212 */
[----:B------:R-:W0:Y:S03]  /*04c0*/  @!P6 LDC.64 R18, c[0x0][0x3e0] ;  /* 0x0000f800ff12eb82 */ /* 0x000e260000000a00 */
[----:B------:R-:W-:-:S13]  /*04d0*/  ISETP.GT.U32.AND P1, PT, R17, R16, PT ;  /* 0x000000101100720c */ /* 0x000fda0003f24070 */
[-C--:B------:R-:W-:Y:S02]  /*04e0*/  @!P1 IADD3 R16, PT, PT, R16, -R17.reuse, RZ ;  /* 0x8000001110109210 */ /* 0x080fe40007ffe0ff */
[----:B------:R-:W-:Y:S02]  /*04f0*/  @!P1 IADD3 R15, PT, PT, R15, 0x1, RZ ;  /* 0x000000010f0f9810 */ /* 0x000fe40007ffe0ff */
[----:B------:R-:W-:Y:S02]  /*0500*/  ISETP.GE.U32.AND P4, PT, R16, R17, PT ;  /* 0x000000111000720c */ /* 0x000fe40003f86070 */
[----:B------:R-:W-:Y:S01]  /*0510*/  ISETP.GE.U32.AND P1, PT, R35, UR4, PT ;  /* 0x0000000423007c0c */ /* 0x000fe2000bf26070 */
[----:B0-----:R-:W-:-:S03]  /*0520*/  @!P6 IMAD R26, R25, R18, RZ ;  /* 0x00000012191ae224 */ /* 0x001fc600078e02ff */
[----:B------:R-:W-:Y:S01]  /*0530*/  ISETP.GE.AND.EX P1, PT, R21, UR5, PT, P1 ;  /* 0x0000000515007c0c */ /* 0x000fe2000bf26310 */
[----:B------:R-:W-:-:S06]  /*0540*/  @!P6 IMAD R41, R29, R19, R26 ;  /* 0x000000131d29e224 */ /* 0x000fcc00078e021a */
[----:B------:R-:W-:-:S04]  /*0550*/  @P4 IADD3 R15, PT, PT, R15, 0x1, RZ ;  /* 0x000000010f0f4810 */ /* 0x000fc80007ffe0ff */
[----:B------:R-:W-:Y:S02]  /*0560*/  MOV R17, R15 ;  /* 0x0000000f00117202 */ /* 0x000fe40000000f00 */
[----:B------:R-:W0:Y:S02]  /*0570*/  @!P1 LDC.64 R22, c[0x0][0x3e0] ;  /* 0x0000f800ff169b82 */ /* 0x000e240000000a00 */
[----:B------:R-:W-:Y:S02]  /*0580*/  @!P3 IADD3 R17, PT, PT, -R17, RZ, RZ ;  /* 0x000000ff1111b210 */ /* 0x000fe40007ffe1ff */
[----:B------:R-:W-:Y:S02]  /*0590*/  @!P2 LOP3.LUT R17, RZ, R27, RZ, 0x33, !PT ;  /* 0x0000001bff11a212 */ /* 0x000fe400078e33ff */
[----:B------:R-:W-:Y:S02]  /*05a0*/  ISETP.GE.U32.AND P2, PT, R31, UR4, PT ;  /* 0x000000041f007c0c */ /* 0x000fe4000bf46070 */
[----:B------:R-:W-:-:S02]  /*05b0*/  IADD3 R15, PT, PT, -R17, RZ, RZ ;  /* 0x000000ff110f7210 */ /* 0x000fc40007ffe1ff */
[----:B------:R-:W-:Y:S02]  /*05c0*/  ISETP.GE.AND.EX P2, PT, R33, UR5, PT, P2 ;  /* 0x0000000521007c0c */ /* 0x000fe4000bf46320 */
[----:B------:R-:W-:Y:S01]  /*05d0*/  SHF.R.S32.HI R14, RZ, 0x1f, R17 ;  /* 0x0000001fff0e7819 */ /* 0x000fe20000011411 */
[----:B------:R-:W-:-:S04]  /*05e0*/  IMAD R62, R27, R15, R8 ;  /* 0x0000000f1b3e7224 */ /* 0x000fc800078e0208 */
[----:B------:R-:W-:Y:S02]  /*05f0*/  IMAD R62, R62, 0x50, RZ ;  /* 0x000000503e3e7824 */ /* 0x000fe400078e02ff */
[----:B-1----:R-:W-:Y:S02]  /*0600*/  IMAD R16, R14, UR8, RZ ;  /* 0x000000080e107c24 */ /* 0x002fe4000f8e02ff */
[----:B------:R-:W1:Y:S01]  /*0610*/  @!P1 LDC.64 R14, c[0x0][0x390] ;  /* 0x0000e400ff0e9b82 */ /* 0x000e620000000a00 */
[C---:B------:R-:W-:Y:S01]  /*0620*/  IADD3 R74, P3, PT, R62.reuse, R75, RZ ;  /* 0x0000004b3e4a7210 */ /* 0x040fe20007f7e0ff */
[----:B------:R-:W-:Y:S02]  /*0630*/  IMAD R77, R17, UR9, R16 ;  /* 0x00000009114d7c24 */ /* 0x000fe4000f8e0210 */
[----:B0-----:R-:W-:Y:S01]  /*0640*/  @!P1 IMAD R24, R21, R22, RZ ;  /* 0x0000001615189224 */ /* 0x001fe200078e02ff */
[----:B------:R-:W-:Y:S02]  /*0650*/  LEA.HI.X.SX32 R75, R62, RZ, 0x1, P3 ;  /* 0x000000ff3e4b7211 */ /* 0x000fe400018f0eff */
[----:B------:R-:W-:Y:S01]  /*0660*/  ISETP.GE.U32.AND P3, PT, R30, UR4, PT ;  /* 0x000000041e007c0c */ /* 0x000fe2000bf66070 */
[----:B------:R-:W0:Y:S01]  /*0670*/  @!P6 LDC.64 R20, c[0x0][0x390] ;  /* 0x0000e400ff14eb82 */ /* 0x000e220000000a00 */
[----:B------:R-:W-:-:S02]  /*0680*/  @!P1 IMAD R39, R35, R23, R24 ;  /* 0x0000001723279224 */ /* 0x000fc400078e0218 */
[----:B------:R-:W-:Y:S01]  /*0690*/  IMAD.WIDE.U32 R74, R17, UR8, R74 ;  /* 0x00000008114a7c25 */ /* 0x000fe2000f8e004a */
[----:B------:R-:W-:-:S04]  /*06a0*/  ISETP.GE.AND.EX P3, PT, R37, UR5, PT, P3 ;  /* 0x0000000525007c0c */ /* 0x000fc8000bf66330 */
[----:B------:R-:W2:Y:S01]  /*06b0*/  @!P2 LDC.64 R16, c[0x0][0x3e0] ;  /* 0x0000f800ff10ab82 */ /* 0x000ea20000000a00 */
[----:B------:R-:W-:Y:S02]  /*06c0*/  IADD3 R77, PT, PT, R75, R77, RZ ;  /* 0x0000004d4b4d7210 */ /* 0x000fe40007ffe0ff */
[-C--:B------:R-:W-:Y:S02]  /*06d0*/  @!P1 MOV R76, R74.reuse ;  /* 0x0000004a004c9202 */ /* 0x080fe40000000f00 */
[----:B------:R-:W-:Y:S02]  /*06e0*/  @!P6 MOV R26, R74 ;  /* 0x0000004a001ae202 */ /* 0x000fe40000000f00 */
[----:B------:R-:W-:Y:S01]  /*06f0*/  @!P6 MOV R27, R77 ;  /* 0x0000004d001be202 */ /* 0x000fe20000000f00 */
[----:B------:R-:W-:Y:S02]  /*0700*/  @!P1 IMAD.WIDE.U32 R24, R35, R22, R76 ;  /* 0x0000001623189225 */ /* 0x000fe400078e004c */
[----:B------:R-:W3:Y:S02]  /*0710*/  @!P2 LDC.64 R22, c[0x0][0x390] ;  /* 0x0000e400ff16ab82 */ /* 0x000ee40000000a00 */
[----:B------:R-:W-:Y:S01]  /*0720*/  @!P6 IMAD.WIDE.U32 R26, R29, R18, R26 ;  /* 0x000000121d1ae225 */ /* 0x000fe200078e001a */
[----:B------:R-:W-:-:S02]  /*0730*/  @!P1 IADD3 R25, PT, PT, R25, R39, RZ ;  /* 0x0000002719199210 */ /* 0x000fc40007ffe0ff */
[----:B------:R-:W-:Y:S02]  /*0740*/  SHF.R.S32.HI R39, RZ, 0x1f, R36 ;  /* 0x0000001fff277819 */ /* 0x000fe40000011424 */
[C---:B-1----:R-:W-:Y:S01]  /*0750*/  @!P1 LEA R28, P4, R24.reuse, R14, 0x2 ;  /* 0x0000000e181c9211 */ /* 0x042fe200078810ff */
[----:B------:R-:W1:Y:S01]  /*0760*/  @!P3 LDC.64 R18, c[0x0][0x3e0] ;  /* 0x0000f800ff12bb82 */ /* 0x000e620000000a00 */
[----:B------:R-:W-:Y:S02]  /*0770*/  ISETP.GE.AND.EX P5, PT, R39, UR5, PT, P5 ;  /* 0x0000000527007c0c */ /* 0x000fe4000bfa6350 */
[----:B------:R-:W-:Y:S02]  /*0780*/  @!P1 LEA.HI.X R29, R24, R15, R25, 0x2, P4 ;  /* 0x0000000f181d9211 */ /* 0x000fe400020f1419 */
[----:B------:R-:W-:Y:S01]  /*0790*/  @!P6 IADD3 R14, PT, PT, R27, R41, RZ ;  /* 0x000000291b0ee210 */ /* 0x000fe20007ffe0ff */
[----:B--2---:R-:W-:Y:S01]  /*07a0*/  @!P2 IMAD R24, R33, R16, RZ ;  /* 0x000000102118a224 */ /* 0x004fe200078e02ff */
[----:B0-----:R-:W-:-:S02]  /*07b0*/  @!P6 LEA R20, P4, R26, R20, 0x2 ;  /* 0x000000141a14e211 */ /* 0x001fc400078810ff */
[----:B------:R-:W-:Y:S01]  /*07c0*/  @!P2 MOV R25, R77 ;  /* 0x0000004d0019a202 */ /* 0x000fe20000000f00 */
[----:B------:R-:W-:Y:S01]  /*07d0*/  @!P2 IMAD R33, R31, R17, R24 ;  /* 0x000000111f21a224 */ /* 0x000fe200078e0218 */
[----:B------:R-:W-:Y:S02]  /*07e0*/  @!P6 LEA.HI.X R21, R26, R21, R14, 0x2, P4 ;  /* 0x000000151a15e211 */ /* 0x000fe400020f140e */
[----:B------:R-:W-:Y:S01]  /*07f0*/  @!P2 MOV R24, R74 ;  /* 0x0000004a0018a202 */ /* 0x000fe20000000f00 */
[----:B------:R-:W0:Y:S01]  /*0800*/  @!P3 LDC.64 R26, c[0x0][0x390] ;  /* 0x0000e400ff1abb82 */ /* 0x000e220000000a00 */
[----:B------:R-:W-:Y:S02]  /*0810*/  IADD3 R38, PT, PT, R35, 0x90, RZ ;  /* 0x0000009023267810 */ /* 0x000fe40007ffe0ff */
[----:B------:R-:W-:Y:S01]  /*0820*/  MOV R15, RZ ;  /* 0x000000ff000f7202 */ /* 0x000fe20000000f00 */
[----:B------:R-:W-:Y:S01]  /*0830*/  @!P2 IMAD.WIDE.U32 R16, R31, R16, R24 ;  /* 0x000000101f10a225 */ /* 0x000fe200078e0018 */
[----:B------:R-:W-:-:S02]  /*0840*/  MOV R14, RZ ;  /* 0x000000ff000e7202 */ /* 0x000fc40000000f00 */
[----:B------:R-:W-:Y:S01]  /*0850*/  ISETP.GE.U32.AND P4, PT, R38, UR4, PT ;  /* 0x0000000426007c0c */ /* 0x000fe2000bf86070 */
[----:B------:R-:W2:Y:S01]  /*0860*/  @!P5 LDC.64 R24, c[0x0][0x3e0] ;  /* 0x0000f800ff18db82 */ /* 0x000ea20000000a00 */
[----:B------:R-:W-:Y:S02]  /*0870*/  SHF.R.S32.HI R41, RZ, 0x1f, R38 ;  /* 0x0000001fff297819 */ /* 0x000fe40000011426 */
[----:B------:R4:W5:Y:S01]  /*0880*/  @!P1 LDG.E.64 R14, desc[UR6][R28.64] ;  /* 0x000000061c0e9981 */ /* 0x000962000c1e1b00 */
[----:B------:R-:W-:Y:S01]  /*0890*/  @!P2 IADD3 R17, PT, PT, R17, R33, RZ ;  /* 0x000000211111a210 */ /* 0x000fe20007ffe0ff */
[----:B-1----:R-:W-:Y:S01]  /*08a0*/  @!P3 IMAD R37, R37, R18, RZ ;  /* 0x000000122525b224 */ /* 0x002fe200078e02ff */
[----:B------:R-:W-:Y:S02]  /*08b0*/  ISETP.GE.AND.EX P4, PT, R41, UR5, PT, P4 ;  /* 0x0000000529007c0c */ /* 0x000fe4000bf86340 */
[----:B---3--:R-:W-:Y:S01]  /*08c0*/  @!P2 LEA R22, P1, R16, R22, 0x2 ;  /* 0x000000161016a211 */ /* 0x008fe200078210ff */
[----:B------:R-:W-:Y:S01]  /*08d0*/  @!P3 IMAD R37, R30, R19, R37 ;  /* 0x000000131e25b224 */ /* 0x000fe200078e0225 */
[----:B------:R-:W-:-:S02]  /*08e0*/  IADD3 R34, PT, PT, R35, 0xc0, RZ ;  /* 0x000000c023227810 */ /* 0x000fc40007ffe0ff */
[----:B------:R-:W-:Y:S02]  /*08f0*/  @!P2 LEA.HI.X R23, R16, R23, R17, 0x2, P1 ;  /* 0x000000171017a211 */ /* 0x000fe400008f1411 */
[----:B------:R-:W-:Y:S02]  /*0900*/  CS2R R16, SRZ ;  /* 0x0000000000107805 */ /* 0x000fe4000001ff00 */
[----:B----4-:R-:W-:Y:S02]  /*0910*/  @!P3 MOV R28, R74 ;  /* 0x0000004a001cb202 */ /* 0x010fe40000000f00 */
[----:B------:R-:W-:Y:S02]  /*0920*/  @!P3 MOV R29, R77 ;  /* 0x0000004d001db202 */ /* 0x000fe40000000f00 */
[----:B------:R-:W-:Y:S01]  /*0930*/  ISETP.GE.U32.AND P1, PT, R34, UR4, PT ;  /* 0x0000000422007c0c */ /* 0x000fe2000bf26070 */
[----:B------:R1:W3:Y:S01]  /*0940*/  @!P6 LDG.E.64 R16, desc[UR6][R20.64] ;  /* 0x000000061410e981 */ /* 0x0002e2000c1e1b00 */
[----:B------:R-:W-:-:S02]  /*0950*/  @!P3 IMAD.WIDE.U32 R18, R30, R18, R28 ;  /* 0x000000121e12b225 */ /* 0x000fc400078e001c */
[----:B------:R-:W4:Y:S01]  /*0960*/  @!P5 LDC.64 R30, c[0x0][0x390] ;  /* 0x0000e400ff1edb82 */ /* 0x000f220000000a00 */
[----:B------:R-:W-:Y:S02]  /*0970*/  SHF.R.S32.HI R43, RZ, 0x1f, R34 ;  /* 0x0000001fff2b7819 */ /* 0x000fe40000011422 */
[----:B------:R-:W-:Y:S02]  /*0980*/  @!P3 IADD3 R19, PT, PT, R19, R37, RZ ;  /* 0x000000251313b210 */ /* 0x000fe40007ffe0ff */
[----:B0-----:R-:W-:-:S03]  /*0990*/  @!P3 LEA R32, P6, R18, R26, 0x2 ;  /* 0x0000001a1220b211 */ /* 0x001fc600078c10ff */
[----:B------:R-:W0:Y:S01]  /*09a0*/  @!P4 LDC.64 R28, c[0x0][0x3e0] ;  /* 0x0000f800ff1ccb82 */ /* 0x000e220000000a00 */
[----:B------:R-:W-:Y:S01]  /*09b0*/  ISETP.GE.AND.EX P1, PT, R43, UR5, PT, P1 ;  /* 0x000000052b007c0c */ /* 0x000fe2000bf26310 */
[----:B--2---:R-:W-:Y:S01]  /*09c0*/  @!P5 IMAD R39, R39, R24, RZ ;  /* 0x000000182727d224 */ /* 0x004fe200078e02ff */
[----:B------:R-:W-:Y:S02]  /*09d0*/  @!P3 LEA.HI.X R33, R18, R27, R19, 0x2, P6 ;  /* 0x0000001b1221b211 */ /* 0x000fe400030f1413 */
[----:B------:R-:W-:Y:S02]  /*09e0*/  CS2R R18, SRZ ;  /* 0x0000000000127805 */ /* 0x000fe4000001ff00 */
[----:B-1----:R-:W-:Y:S02]  /*09f0*/  @!P5 MOV R20, R74 ;  /* 0x0000004a0014d202 */ /* 0x002fe40000000f00 */
[----:B------:R-:W-:Y:S01]  /*0a00*/  @!P5 MOV R21, R77 ;  /* 0x0000004d0015d202 */ /* 0x000fe20000000f00 */
[C---:B------:R-:W-:Y:S01]  /*0a10*/  @!P5 IMAD R39, R36.reuse, R25, R39 ;  /* 0x000000192427d224 */ /* 0x040fe200078e0227 */
[----:B------:R-:W-:Y:S01]  /*0a20*/  IADD3 R42, PT, PT, R35, 0xd0, RZ ;  /* 0x000000d0232a7810 */ /* 0x000fe20007ffe0ff */
[----:B------:R1:W2:Y:S01]  /*0a30*/  @!P2 LDG.E.64 R18, desc[UR6][R22.64] ;  /* 0x000000061612a981 */ /* 0x0002a2000c1e1b00 */
[----:B------:R-:W-:Y:S01]  /*0a40*/  @!P5 IMAD.WIDE.U32 R36, R36, R24, R20 ;  /* 0x000000182424d225 */ /* 0x000fe200078e0014 */
[----:B------:R-:W-:-:S02]  /*0a50*/  CS2R R20, SRZ ;  /* 0x0000000000147805 */ /* 0x000fc4000001ff00 */
[----:B------:R-:W-:Y:S01]  /*0a60*/  ISETP.GE.U32.AND P2, PT, R42, UR4, PT ;  /* 0x000000042a007c0c */ /* 0x000fe2000bf46070 */
[----:B------:R-:W1:Y:S01]  /*0a70*/  @!P4 LDC.64 R24, c[0x0][0x390] ;  /* 0x0000e400ff18cb82 */ /* 0x000e620000000a00 */
[----:B------:R-:W-:Y:S02]  /*0a80*/  SHF.R.S32.HI R47, RZ, 0x1f, R42 ;  /* 0x0000001fff2f7819 */ /* 0x000fe4000001142a */
[----:B------:R1:W2:Y:S02]  /*0a90*/  @!P3 LDG.E.64 R20, desc[UR6][R32.64] ;  /* 0x000000062014b981 */ /* 0x0002a4000c1e1b00 */
[----:B------:R-:W-:-:S03]  /*0aa0*/  ISETP.GE.AND.EX P2, PT, R47, UR5, PT, P2 ;  /* 0x000000052f007c0c */ /* 0x000fc6000bf46320 */
[----:B------:R-:W1:Y:S01]  /*0ab0*/  @!P1 LDC.64 R26, c[0x0][0x3e0] ;  /* 0x0000f800ff1a9b82 */ /* 0x000e620000000a00 */
[----:B------:R-:W-:Y:S02]  /*0ac0*/  ISETP.GE.U32.AND P3, PT, R10, UR4, PT ;  /* 0x000000040a007c0c */ /* 0x000fe4000bf66070 */
[----:B------:R-:W-:Y:S02]  /*0ad0*/  @!P5 IADD3 R37, PT, PT, R37, R39, RZ ;  /* 0x000000272525d210 */ /* 0x000fe40007ffe0ff */
[----:B----4-:R-:W-:Y:S01]  /*0ae0*/  @!P5 LEA R30, P6, R36, R30, 0x2 ;  /* 0x0000001e241ed211 */ /* 0x010fe200078c10ff */
[----:B0-----:R-:W-:Y:S01]  /*0af0*/  @!P4 IMAD R41, R41, R28, RZ ;  /* 0x0000001c2929c224 */ /* 0x001fe200078e02ff */
[----:B------:R-:W-:Y:S02]  /*0b00*/  ISETP.GE.AND.EX P3, PT, R63, UR5, PT, P3 ;  /* 0x000000053f007c0c */ /* 0x000fe4000bf66330 */
[----:B-1----:R-:W-:Y:S02]  /*0b10*/  CS2R R22, SRZ ;  /* 0x0000000000167805 */ /* 0x002fe4000001ff00 */
[----:B------:R-:W-:-:S02]  /*0b20*/  @!P4 MOV R32, R74 ;  /* 0x0000004a0020c202 */ /* 0x000fc40000000f00 */
[----:B------:R-:W-:Y:S02]  /*0b30*/  @!P4 MOV R33, R77 ;  /* 0x0000004d0021c202 */ /* 0x000fe40000000f00 */
[----:B------:R-:W-:Y:S01]  /*0b40*/  @!P5 LEA.HI.X R31, R36, R31, R37, 0x2, P6 ;  /* 0x0000001f241fd211 */ /* 0x000fe200030f1425 */
[C---:B------:R-:W-:Y:S02]  /*0b50*/  @!P4 IMAD R41, R38.reuse, R29, R41 ;  /* 0x0000001d2629c224 */ /* 0x040fe400078e0229 */
[----:B------:R-:W-:Y:S02]  /*0b60*/  @!P4 IMAD.WIDE.U32 R28, R38, R28, R32 ;  /* 0x0000001c261cc225 */ /* 0x000fe400078e0020 */
[----:B------:R-:W0:Y:S01]  /*0b70*/  @!P2 LDC.64 R38, c[0x0][0x3e0] ;  /* 0x0000f800ff26ab82 */ /* 0x000e220000000a00 */
[----:B------:R1:W4:Y:S01]  /*0b80*/  @!P5 LDG.E.64 R22, desc[UR6][R30.64] ;  /* 0x000000061e16d981 */ /* 0x000322000c1e1b00 */
[----:B------:R-:W-:-:S06]  /*0b90*/  ISETP.GE.U32.AND P5, PT, R11, UR4, PT ;  /* 0x000000040b007c0c */ /* 0x000fcc000bfa6070 */
[----:B------:R-:W0:Y:S01]  /*0ba0*/  @!P1 LDC.64 R32, c[0x0][0x390] ;  /* 0x0000e400ff209b82 */ /* 0x000e220000000a00 */
[----:B------:R-:W-:Y:S01]  /*0bb0*/  ISETP.GE.AND.EX P5, PT, R65, UR5, PT, P5 ;  /* 0x0000000541007c0c */ /* 0x000fe2000bfa6350 */
[----:B------:R-:W-:Y:S01]  /*0bc0*/  @!P1 IMAD R43, R43, R26, RZ ;  /* 0x0000001a2b2b9224 */ /* 0x000fe200078e02ff */
[----:B------:R-:W-:-:S05]  /*0bd0*/  @!P1 MOV R44, R74 ;  /* 0x0000004a002c9202 */ /* 0x000fca0000000f00 */
[----:B------:R-:W0:Y:S01]  /*0be0*/  @!P3 LDC.64 R36, c[0x0][0x3e0] ;  /* 0x0000f800ff24bb82 */ /* 0x000e220000000a00 */
[----:B------:R-:W-:Y:S02]  /*0bf0*/  @!P1 MOV R45, R77 ;  /* 0x0000004d002d9202 */ /* 0x000fe40000000f00 */
[----:B------:R-:W-:Y:S02]  /*0c00*/  @!P4 IADD3 R29, PT, PT, R29, R41, RZ ;  /* 0x000000291d1dc210 */ /* 0x000fe40007ffe0ff */
[----:B------:R-:W-:-:S03]  /*0c10*/  @!P4 LEA R40, P6, R28, R24, 0x2 ;  /* 0x000000181c28c211 */ /* 0x000fc600078c10ff */
[----:B-1----:R-:W1:Y:S01]  /*0c20*/  @!P2 LDC.64 R30, c[0x0][0x390] ;  /* 0x0000e400ff1eab82 */ /* 0x002e620000000a00 */
[----:B------:R-:W-:Y:S01]  /*0c30*/  @!P4 LEA.HI.X R41, R28, R25, R29, 0x2, P6 ;  /* 0x000000191c29c211 */ /* 0x000fe200030f141d */
[C---:B------:R-:W-:Y:S01]  /*0c40*/  @!P1 IMAD R43, R34.reuse, R27, R43 ;  /* 0x0000001b222b9224 */ /* 0x040fe200078e022b */
[----:B------:R-:W-:Y:S01]  /*0c50*/  CS2R R24, SRZ ;  /* 0x0000000000187805 */ /* 0x000fe2000001ff00 */
[----:B------:R-:W-:Y:S01]  /*0c60*/  @!P1 IMAD.WIDE.U32 R44, R34, R26, R44 ;  /* 0x0000001a222c9225 */ /* 0x000fe200078e002c */
[----:B------:R-:W-:-:S03]  /*0c70*/  ISETP.GE.U32.AND P6, PT, R12, UR4, PT ;  /* 0x000000040c007c0c */ /* 0x000fc6000bfc6070 */
[----:B------:R-:W1:Y:S01]  /*0c80*/  @!P3 LDC.64 R26, c[0x0][0x390] ;  /* 0x0000e400ff1abb82 */ /* 0x000e620000000a00 */
[----:B------:R0:W4:Y:S01]  /*0c90*/  @!P4 LDG.E.64 R24, desc[UR6][R40.64] ;  /* 0x000000062818c981 */ /* 0x000122000c1e1b00 */
[----:B------:R-:W-:Y:S01]  /*0ca0*/  ISETP.GE.AND.EX P4, PT, R67, UR5, PT, P6 ;  /* 0x0000000543007c0c */ /* 0x000fe2000bf86360 */
[----:B0-----:R-:W-:-:S05]  /*0cb0*/  @!P2 IMAD R47, R47, R38, RZ ;  /* 0x000000262f2fa224 */ /* 0x001fca00078e02ff */
[----:B------:R-:W0:Y:S01]  /*0cc0*/  @!P5 LDC.64 R28, c[0x0][0x3e0] ;  /* 0x0000f800ff1cdb82 */ /* 0x000e220000000a00 */
[----:B------:R-:W-:Y:S02]  /*0cd0*/  @!P1 IADD3 R34, PT, PT, R45, R43, RZ ;  /* 0x0000002b2d229210 */ /* 0x000fe40007ffe0ff */
[----:B------:R-:W-:Y:S02]  /*0ce0*/  @!P2 MOV R40, R74 ;  /* 0x0000004a0028a202 */ /* 0x000fe40000000f00 */
[----:B------:R-:W-:Y:S02]  /*0cf0*/  @!P2 MOV R41, R77 ;  /* 0x0000004d0029a202 */ /* 0x000fe40000000f00 */
[----:B------:R-:W-:Y:S01]  /*0d00*/  @!P1 LEA R32, P6, R44, R32, 0x2 ;  /* 0x000000202c209211 */ /* 0x000fe200078c10ff */
[C---:B------:R-:W-:Y:S02]  /*0d10*/  @!P2 IMAD R47, R42.reuse, R39, R47 ;  /* 0x000000272a2fa224 */ /* 0x040fe400078e022f */
[----:B------:R-:W-:Y:S01]  /*0d20*/  @!P2 IMAD.WIDE.U32 R42, R42, R38, R40 ;  /* 0x000000262a2aa225 */ /* 0x000fe200078e0028 */
[----:B------:R-:W-:Y:S01]  /*0d30*/  @!P1 LEA.HI.X R33, R44, R33, R34, 0x2, P6 ;  /* 0x000000212c219211 */ /* 0x000fe200030f1422 */
[----:B------:R-:W0:Y:S01]  /*0d40*/  @!P5 LDC.64 R38, c[0x0][0x390] ;  /* 0x0000e400ff26db82 */ /* 0x000e220000000a00 */
[----:B------:R-:W-:Y:S01]  /*0d50*/  @!P3 MOV R40, R74 ;  /* 0x0000004a0028b202 */ /* 0x000fe20000000f00 */
[----:B------:R-:W-:Y:S01]  /*0d60*/  @!P3 IMAD R34, R63, R36, RZ ;  /* 0x000000243f22b224 */ /* 0x000fe200078e02ff */
[----:B------:R-:W-:-:S02]  /*0d70*/  @!P3 MOV R41, R77 ;  /* 0x0000004d0029b202 */ /* 0x000fc40000000f00 */
[----:B-1----:R-:W-:Y:S01]  /*0d80*/  @!P2 LEA R30, P6, R42, R30, 0x2 ;  /* 0x0000001e2a1ea211 */ /* 0x002fe200078c10ff */
[C---:B------:R-:W-:Y:S01]  /*0d90*/  @!P3 IMAD R45, R10.reuse, R37, R34 ;  /* 0x000000250a2db224 */ /* 0x040fe200078e0222 */
[----:B------:R-:W-:Y:S01]  /*0da0*/  @!P2 IADD3 R34, PT, PT, R43, R47, RZ ;  /* 0x0000002f2b22a210 */ /* 0x000fe20007ffe0ff */
[----:B------:R-:W-:Y:S02]  /*0db0*/  @!P3 IMAD.WIDE.U32 R40, R10, R36, R40 ;  /* 0x000000240a28b225 */ /* 0x000fe400078e0028 */
[----:B------:R-:W1:Y:S01]  /*0dc0*/  @!P4 LDC.64 R36, c[0x0][0x3e0] ;  /* 0x0000f800ff24cb82 */ /* 0x000e620000000a00 */
[----:B------:R-:W-:Y:S02]  /*0dd0*/  @!P2 LEA.HI.X R31, R42, R31, R34, 0x2, P6 ;  /* 0x0000001f2a1fa211 */ /* 0x000fe400030f1422 */
[----:B------:R-:W-:Y:S02]  /*0de0*/  @!P3 IADD3 R34, PT, PT, R41, R45, RZ ;  /* 0x0000002d2922b210 */ /* 0x000fe40007ffe0ff */
[C---:B------:R-:W-:Y:S01]  /*0df0*/  @!P3 LEA R44, P6, R40.reuse, R26, 0x2 ;  /* 0x0000001a282cb211 */ /* 0x040fe200078c10ff */
[----:B0-----:R-:W-:Y:S01]  /*0e00*/  @!P5 IMAD R26, R65, R28, RZ ;  /* 0x0000001c411ad224 */ /* 0x001fe200078e02ff */
[----:B------:R-:W-:Y:S01]  /*0e10*/  @!P5 MOV R41, R77 ;  /* 0x0000004d0029d202 */ /* 0x000fe20000000f00 */
[----:B------:R-:W0:Y:S01]  /*0e20*/  @!P4 LDC.64 R42, c[0x0][0x390] ;  /* 0x0000e400ff2acb82 */ /* 0x000e220000000a00 */
[----:B------:R-:W-:-:S02]  /*0e30*/  @!P3 LEA.HI.X R45, R40, R27, R34, 0x2, P6 ;  /* 0x0000001b282db211 */ /* 0x000fc400030f1422 */
[----:B------:R-:W-:Y:S01]  /*0e40*/  @!P5 MOV R40, R74 ;  /* 0x0000004a0028d202 */ /* 0x000fe20000000f00 */
[----:B------:R-:W-:Y:S01]  /*0e50*/  @!P5 IMAD R47, R11, R29, R26 ;  /* 0x0000001d0b2fd224 */ /* 0x000fe200078e021a */
[----:B------:R-:W-:-:S03]  /*0e60*/  CS2R R26, SRZ ;  /* 0x00000000001a7805 */ /* 0x000fc6000001ff00 */
[----:B------:R-:W-:Y:S01]  /*0e70*/  @!P5 IMAD.WIDE.U32 R28, R11, R28, R40 ;  /* 0x0000001c0b1cd225 */ /* 0x000fe200078e0028 */
[----:B------:R-:W-:Y:S02]  /*0e80*/  ISETP.GE.U32.AND P6, PT, R13, UR4, PT ;  /* 0x000000040d007c0c */ /* 0x000fe4000bfc6070 */
[----:B------:R0:W4:Y:S02]  /*0e90*/  @!P3 LDG.E.64 R26, desc[UR6][R44.64] ;  /* 0x000000062c1ab981 */ /* 0x000124000c1e1b00 */
[----:B------:R-:W-:Y:S02]  /*0ea0*/  @!P5 IADD3 R29, PT, PT, R29, R47, RZ ;  /* 0x0000002f1d1dd210 */ /* 0x000fe40007ffe0ff */
[C---:B------:R-:W-:Y:S02]  /*0eb0*/  @!P5 LEA R38, P3, R28.reuse, R38, 0x2 ;  /* 0x000000261c26d211 */ /* 0x040fe400078610ff */
[----:B------:R-:W-:Y:S01]  /*0ec0*/  ISETP.GE.AND.EX P6, PT, R69, UR5, PT, P6 ;  /* 0x0000000545007c0c */ /* 0x000fe2000bfc6360 */
[----:B-1----:R-:W-:Y:S01]  /*0ed0*/  @!P4 IMAD R34, R67, R36, RZ ;  /* 0x000000244322c224 */ /* 0x002fe200078e02ff */
[----:B------:R-:W-:-:S02]  /*0ee0*/  @!P5 LEA.HI.X R39, R28, R39, R29, 0x2, P3 ;  /* 0x000000271c27d211 */ /* 0x000fc400018f141d */
[----:B------:R-:W-:Y:S02]  /*0ef0*/  @!P4 MOV R28, R74 ;  /* 0x0000004a001cc202 */ /* 0x000fe40000000f00 */
[----:B------:R-:W-:Y:S02]  /*0f00*/  @!P4 MOV R29, R77 ;  /* 0x0000004d001dc202 */ /* 0x000fe40000000f00 */
[----:B------:R-:W-:Y:S01]  /*0f10*/  CS2R R40, SRZ ;  /* 0x0000000000287805 */ /* 0x000fe2000001ff00 */
[C---:B------:R-:W-:Y:S02]  /*0f20*/  @!P4 IMAD R47, R12.reuse, R37, R34 ;  /* 0x000000250c2fc224 */ /* 0x040fe400078e0222 */
[----:B------:R-:W-:-:S03]  /*0f30*/  @!P4 IMAD.WIDE.U32 R36, R12, R36, R28 ;  /* 0x000000240c24c225 */ /* 0x000fc600078e001c */
[----:B------:R1:W4:Y:S01]  /*0f40*/  @!P5 LDG.E.64 R40, desc[UR6][R38.64] ;  /* 0x000000062628d981 */ /* 0x000322000c1e1b00 */
[----:B------:R-:W-:Y:S01]  /*0f50*/  ISETP.GE.U32.AND P5, PT, R58, UR4, PT ;  /* 0x000000043a007c0c */ /* 0x000fe2000bfa6070 */
[----:B------:R-:W5:Y:S01]  /*0f60*/  @!P6 LDC.64 R48, c[0x0][0x390] ;  /* 0x0000e400ff30eb82 */ /* 0x000f620000000a00 */
[----:B------:R-:W-:Y:S02]  /*0f70*/  @!P4 IADD3 R28, PT, PT, R37, R47, RZ ;  /* 0x0000002f251cc210 */ /* 0x000fe40007ffe0ff */
[----:B------:R-:W-:-:S05]  /*0f80*/  ISETP.GE.AND.EX P5, PT, R71, UR5, PT, P5 ;  /* 0x0000000547007c0c */ /* 0x000fca000bfa6350 */
[----:B------:R-:W1:Y:S01]  /*0f90*/  @!P6 LDC.64 R46, c[0x0][0x3e0] ;  /* 0x0000f800ff2eeb82 */ /* 0x000e620000000a00 */
[----:B0-----:R-:W-:-:S04]  /*0fa0*/  @!P4 LEA R50, P3, R36, R42, 0x2 ;  /* 0x0000002a2432c211 */ /* 0x001fc800078610ff */
[----:B------:R-:W-:Y:S02]  /*0fb0*/  @!P4 LEA.HI.X R51, R36, R43, R28, 0x2, P3 ;  /* 0x0000002b2433c211 */ /* 0x000fe400018f141c */
[----:B------:R-:W-:Y:S01]  /*0fc0*/  ISETP.GE.U32.AND P3, PT, R9, UR4, PT ;  /* 0x0000000409007c0c */ /* 0x000fe2000bf66070 */
[----:B------:R-:W0:Y:S03]  /*0fd0*/  @!P5 LDC.64 R44, c[0x0][0x3e0] ;  /* 0x0000f800ff2cdb82 */ /* 0x000e260000000a00 */
[----:B------:R-:W-:Y:S02]  /*0fe0*/  ISETP.GE.AND.EX P3, PT, R61, UR5, PT, P3 ;  /* 0x000000053d007c0c */ /* 0x000fe4000bf66330 */
[----:B------:R-:W-:Y:S02]  /*0ff0*/  @!P6 MOV R29, R77 ;  /* 0x0000004d001de202 */ /* 0x000fe40000000f00 */
[----:B------:R-:W-:Y:S01]  /*1000*/  CS2R R42, SRZ ;  /* 0x00000000002a7805 */ /* 0x000fe2000001ff00 */
[----:B------:R-:W3:Y:S05]  /*1010*/  @!P5 LDC.64 R36, c[0x0][0x390] ;  /* 0x0000e400ff24db82 */ /* 0x000eea0000000a00 */
[----:B------:R5:W4:Y:S01]  /*1020*/  @!P4 LDG.E.64 R42, desc[UR6][R50.64] ;  /* 0x00000006322ac981 */ /* 0x000b22000c1e1b00 */
[----:B-1----:R-:W-:-:S02]  /*1030*/  @!P6 IMAD R28, R69, R46, RZ ;  /* 0x0000002e451ce224 */ /* 0x002fc400078e02ff */
[----:B------:R-:W1:Y:S02]  /*1040*/  @!P3 LDC.64 R38, c[0x0][0x3e0] ;  /* 0x0000f800ff26bb82 */ /* 0x000e640000000a00 */
[----:B------:R-:W-:Y:S01]  /*1050*/  @!P6 IMAD R53, R13, R47, R28 ;  /* 0x0000002f0d35e224 */ /* 0x000fe200078e021c */
[----:B------:R-:W-:-:S05]  /*1060*/  @!P6 MOV R28, R74 ;  /* 0x0000004a001ce202 */ /* 0x000fca0000000f00 */
[----:B------:R-:W-:Y:S02]  /*1070*/  @!P6 IMAD.WIDE.U32 R46, R13, R46, R28 ;  /* 0x0000002e0d2ee225 */ /* 0x000fe400078e001c */
[----:B------:R-:W2:Y:S03]  /*1080*/  @!P3 LDC.64 R28, c[0x0][0x390] ;  /* 0x0000e400ff1cbb82 */ /* 0x000ea60000000a00 */
[----:B------:R-:W-:Y:S01]  /*1090*/  @!P6 IADD3 R34, PT, PT, R47, R53, RZ ;  /* 0x000000352f22e210 */ /* 0x000fe20007ffe0ff */
[----:B0-----:R-:W-:Y:S01]  /*10a0*/  @!P5 IMAD R47, R71, R44, RZ ;  /* 0x0000002c472fd224 */ /* 0x001fe200078e02ff */
[----:B-----5:R-:W-:-:S03]  /*10b0*/  @!P6 LEA R48, P4, R46, R48, 0x2 ;  /* 0x000000302e30e211 */ /* 0x020fc600078810ff */
[----:B------:R-:W-:Y:S01]  /*10c0*/  @!P5 IMAD R55, R58, R45, R47 ;  /* 0x0000002d3a37d224 */ /* 0x000fe200078e022f */
[----:B------:R-:W-:Y:S02]  /*10d0*/  @!P6 LEA.HI.X R49, R46, R49, R34, 0x2, P4 ;  /* 0x000000312e31e211 */ /* 0x000fe400020f1422 */
[----:B------:R-:W-:Y:S02]  /*10e0*/  ISETP.GE.U32.AND P4, PT, R59, UR4, PT ;  /* 0x000000043b007c0c */ /* 0x000fe4000bf86070 */
[----:B------:R-:W-:Y:S02]  /*10f0*/  @!P5 MOV R46, R74 ;  /* 0x0000004a002ed202 */ /* 0x000fe40000000f00 */
[----:B------:R-:W-:Y:S02]  /*1100*/  @!P5 MOV R47, R77 ;  /* 0x0000004d002fd202 */ /* 0x000fe40000000f00 */
[----:B------:R-:W-:Y:S01]  /*1110*/  ISETP.GE.AND.EX P4, PT, R73, UR5, PT, P4 ;  /* 0x0000000549007c0c */ /* 0x000fe2000bf86340 */
[----:B------:R-:W-:Y:S01]  /*1120*/  @!P5 IMAD.WIDE.U32 R46, R58, R44, R46 ;  /* 0x0000002c3a2ed225 */ /* 0x000fe200078e002e */
[----:B------:R-:W-:-:S02]  /*1130*/  CS2R R44, SRZ ;  /* 0x00000000002c7805 */ /* 0x000fc4000001ff00 */
[----:B------:R-:W-:Y:S01]  /*1140*/  @!P3 MOV R50, R74 ;  /* 0x0000004a0032b202 */ /* 0x000fe20000000f00 */
[-C--:B-1----:R-:W-:Y:S01]  /*1150*/  @!P3 IMAD R34, R61, R38.reuse, RZ ;  /* 0x000000263d22b224 */ /* 0x082fe200078e02ff */
[----:B------:R-:W-:Y:S02]  /*1160*/  @!P3 MOV R51, R77 ;  /* 0x0000004d0033b202 */ /* 0x000fe40000000f00 */
[----:B------:R0:W5:Y:S01]  /*1170*/  @!P6 LDG.E.64 R44, desc[UR6][R48.64] ;  /* 0x00000006302ce981 */ /* 0x000162000c1e1b00 */
[----:B------:R-:W-:Y:S01]  /*1180*/  @!P3 IMAD R53, R9, R39, R34 ;  /* 0x000000270935b224 */ /* 0x000fe200078e0222 */
[----:B------:R-:W-:Y:S01]  /*1190*/  @!P5 IADD3 R34, PT, PT, R47, R55, RZ ;  /* 0x000000372f22d210 */ /* 0x000fe20007ffe0ff */
[----:B------:R-:W-:Y:S01]  /*11a0*/  @!P3 IMAD.WIDE.U32 R38, R9, R38, R50 ;  /* 0x000000260926b225 */ /* 0x000fe200078e0032 */
[----:B---3--:R-:W-:Y:S01]  /*11b0*/  @!P5 LEA R36, P6, R46, R36, 0x2 ;  /* 0x000000242e24d211 */ /* 0x008fe200078c10ff */
[----:B------:R-:W1:Y:S01]  /*11c0*/  @!P4 LDC.64 R50, c[0x0][0x3e0] ;  /* 0x0000f800ff32cb82 */ /* 0x000e620000000a00 */
[----:B------:R-:W-:-:S02]  /*11d0*/  IADD3 R55, PT, PT, R35, 0xf0, RZ ;  /* 0x000000f023377810 */ /* 0x000fc40007ffe0ff */
[----:B------:R-:W-:Y:S02]  /*11e0*/  @!P5 LEA.HI.X R37, R46, R37, R34, 0x2, P6 ;  /* 0x000000252e25d211 */ /* 0x000fe400030f1422 */
[----:B------:R-:W-:Y:S02]  /*11f0*/  @!P3 IADD3 R34, PT, PT, R39, R53, RZ ;  /* 0x000000352722b210 */ /* 0x000fe40007ffe0ff */
[C---:B--2---:R-:W-:Y:S02]  /*1200*/  @!P3 LEA R52, P6, R38.reuse, R28, 0x2 ;  /* 0x0000001c2634b211 */ /* 0x044fe400078c10ff */
[----:B------:R-:W-:Y:S02]  /*1210*/  SHF.R.S32.HI R57, RZ, 0x1f, R55 ;  /* 0x0000001fff397819 */ /* 0x000fe40000011437 */
[----:B------:R-:W-:Y:S02]  /*1220*/  @!P3 LEA.HI.X R53, R38, R29, R34, 0x2, P6 ;  /* 0x0000001d2635b211 */ /* 0x000fe400030f1422 */
[----:B------:R-:W-:-:S02]  /*1230*/  ISETP.GE.U32.AND P6, PT, R55, UR4, PT ;  /* 0x0000000437007c0c */ /* 0x000fc4000bfc6070 */
[----:B------:R-:W-:Y:S01]  /*1240*/  CS2R R46, SRZ ;  /* 0x00000000002e7805 */ /* 0x000fe2000001ff00 */
[----:B------:R-:W2:Y:S01]  /*1250*/  @!P4 LDC.64 R34, c[0x0][0x390] ;  /* 0x0000e400ff22cb82 */ /* 0x000ea20000000a00 */
[----:B------:R-:W-:-:S04]  /*1260*/  ISETP.GE.AND.EX P6, PT, R57, UR5, PT, P6 ;  /* 0x0000000539007c0c */ /* 0x000fc8000bfc6360 */
[----:B------:R-:W3:Y:S01]  /*1270*/  @!P3 LDG.E.64 R46, desc[UR6][R52.64] ;  /* 0x00000006342eb981 */ /* 0x000ee2000c1e1b00 */
[----:B-1----:R-:W-:Y:S01]  /*1280*/  @!P4 IMAD R28, R73, R50, RZ ;  /* 0x00000032491cc224 */ /* 0x002fe200078e02ff */
[----:B------:R-:W-:-:S07]  /*1290*/  @!P4 MOV R29, R77 ;  /* 0x0000004d001dc202 */ /* 0x000fce0000000f00 */
[----:B------:R-:W1:Y:S01]  /*12a0*/  @!P6 LDC.64 R38, c[0x0][0x3e0] ;  /* 0x0000f800ff26eb82 */ /* 0x000e620000000a00 */
[----:B------:R-:W-:Y:S01]  /*12b0*/  @!P4 IMAD R79, R59, R51, R28 ;  /* 0x000000333b4fc224 */ /* 0x000fe200078e021c */
[----:B------:R-:W-:Y:S02]  /*12c0*/  @!P4 MOV R28, R74 ;  /* 0x0000004a001cc202 */ /* 0x000fe40000000f00 */
[----:B0-----:R-:W-:-:S03]  /*12d0*/  CS2R R48, SRZ ;  /* 0x0000000000307805 */ /* 0x001fc6000001ff00 */
[----:B------:R-:W-:Y:S02]  /*12e0*/  @!P4 IMAD.WIDE.U32 R50, R59, R50, R28 ;  /* 0x000000323b32c225 */ /* 0x000fe400078e001c */
[----:B------:R-:W0:Y:S01]  /*12f0*/  @!P6 LDC.64 R28, c[0x0][0x390] ;  /* 0x0000e400ff1ceb82 */ /* 0x000e220000000a00 */
[----:B------:R2:W5:Y:S02]  /*1300*/  @!P5 LDG.E.64 R48, desc[UR6][R36.64] ;  /* 0x000000062430d981 */ /* 0x000564000c1e1b00 */
[----:B------:R-:W-:Y:S02]  /*1310*/  @!P4 IADD3 R51, PT, PT, R51, R79, RZ ;  /* 0x0000004f3333c210 */ /* 0x000fe40007ffe0ff */
[----:B--2---:R-:W-:-:S04]  /*1320*/  @!P4 LEA R34, P5, R50, R34, 0x2 ;  /* 0x000000223222c211 */ /* 0x004fc800078a10ff */
[----:B------:R-:W-:Y:S02]  /*1330*/  @!P4 LEA.HI.X R35, R50, R35, R51, 0x2, P5 ;  /* 0x000000233223c211 */ /* 0x000fe400028f1433 */
[----:B------:R-:W-:Y:S02]  /*1340*/  CS2R R50, SRZ ;  /* 0x0000000000327805 */ /* 0x000fe4000001ff00 */
[----:B------:R-:W-:Y:S02]  /*1350*/  @!P6 MOV R36, R74 ;  /* 0x0000004a0024e202 */ /* 0x000fe40000000f00 */
[----:B------:R-:W-:Y:S01]  /*1360*/  @!P6 MOV R37, R77 ;  /* 0x0000004d0025e202 */ /* 0x000fe20000000f00 */
[-C--:B-1----:R-:W-:Y:S01]  /*1370*/  @!P6 IMAD R52, R57, R38.reuse, RZ ;  /* 0x000000263934e224 */ /* 0x082fe200078e02ff */
[----:B------:R-:W2:Y:S03]  /*1380*/  @!P1 LDG.E.64 R50, desc[UR6][R32.64] ;  /* 0x0000000620329981 */ /* 0x000ea6000c1e1b00 */
[C---:B------:R-:W-:Y:S01]  /*1390*/  @!P6 IMAD R57, R55.reuse, R39, R52 ;  /* 0x000000273739e224 */ /* 0x040fe200078e0234 */
[----:B------:R-:W-:Y:S01]  /*13a0*/  CS2R R52, SRZ ;  /* 0x0000000000347805 */ /* 0x000fe2000001ff00 */
[----:B------:R-:W-:Y:S01]  /*13b0*/  @!P6 IMAD.WIDE.U32 R38, R55, R38, R36 ;  /* 0x000000263726e225 */ /* 0x000fe200078e0024 */
[----:B------:R-:W-:-:S04]  /*13c0*/  CS2R R54, SRZ ;  /* 0x0000000000367805 */ /* 0x000fc8000001ff00 */
[----:B------:R1:W2:Y:S01]  /*13d0*/  @!P2 LDG.E.64 R52, desc[UR6][R30.64] ;  /* 0x000000061e34a981 */ /* 0x0002a2000c1e1b00 */
[----:B------:R-:W-:Y:S02]  /*13e0*/  @!P6 IADD3 R36, PT, PT, R39, R57, RZ ;  /* 0x000000392724e210 */ /* 0x000fe40007ffe0ff */
[C---:B0-----:R-:W-:Y:S02]  /*13f0*/  @!P6 LEA R28, P1, R38.reuse, R28, 0x2 ;  /* 0x0000001c261ce211 */ /* 0x041fe400078210ff */
[----:B------:R-:W-:Y:S01]  /*1400*/  CS2R R56, SRZ ;  /* 0x0000000000387805 */ /* 0x000fe2000001ff00 */
[----:B------:R-:W2:Y:S01]  /*1410*/  @!P4 LDG.E.64 R54, desc[UR6][R34.64] ;  /* 0x000000062236c981 */ /* 0x000ea2000c1e1b00 */
[----:B------:R-:W-:-:S05]  /*1420*/  @!P6 LEA.HI.X R29, R38, R29, R36, 0x2, P1 ;  /* 0x0000001d261de211 */ /* 0x000fca00008f1424 */
[----:B------:R0:W2:Y:S01]  /*1430*/  @!P6 LDG.E.64 R56, desc[UR6][R28.64] ;  /* 0x000000061c38e981 */ /* 0x0000a2000c1e1b00 */
[----:B-1----:R-:W-:Y:S01]  /*1440*/  FADD.FTZ R30, R14, R15 ;  /* 0x0000000f0e1e7221 */ /* 0x002fe20000010000 */
[----:B------:R-:W-:Y:S01]  /*1450*/  FMUL.FTZ R33, R15, R15 ;  /* 0x0000000f0f217220 */ /* 0x000fe20000410000 */
[----:B------:R-:W-:Y:S02]  /*1460*/  FADD.FTZ R31, R16, R17 ;  /* 0x00000011101f7221 */ /* 0x000fe40000010000 */
[----:B------:R-:W-:Y:S01]  /*1470*/  FADD.FTZ R30, RZ, R30 ;  /* 0x0000001eff1e7221 */ /* 0x000fe20000010000 */
[----:B------:R-:W-:Y:S01]  /*1480*/  FMUL.FTZ R37, R17, R17 ;  /* 0x0000001111257220 */ /* 0x000fe20000410000 */
[----:B------:R-:W-:Y:S02]  /*1490*/  FFMA.FTZ R33, R14, R14, R33 ;  /* 0x0000000e0e217223 */ /* 0x000fe40000010021 */
[----:B------:R-:W-:Y:S01]  /*14a0*/  FADD.FTZ R30, R30, R31 ;  /* 0x0000001f1e1e7221 */ /* 0x000fe20000010000 */
[----:B------:R-:W-:Y:S01]  /*14b0*/  FFMA.FTZ R32, R16, R16, R37 ;  /* 0x0000001010207223 */ /* 0x000fe20000010025 */
[----:B------:R-:W-:Y:S01]  /*14c0*/  FADD.FTZ R33, RZ, R33 ;  /* 0x00000021ff217221 */ /* 0x000fe20000010000 */
[----:B0-----:R-:W-:Y:S01]  /*14d0*/  FADD.FTZ R29, R18, R19 ;  /* 0x00000013121d7221 */ /* 0x001fe20000010000 */
[----:B------:R-:W-:-:S03]  /*14e0*/  FMUL.FTZ R35, R19, R19 ;  /* 0x0000001313237220 */ /* 0x000fc60000410000 */
[----:B------:R-:W-:Y:S01]  /*14f0*/  FADD.FTZ R29, R30, R29 ;  /* 0x0000001d1e1d7221 */ /* 0x000fe20000010000 */
[----:B------:R-:W-:Y:S01]  /*1500*/  FADD.FTZ R32, R33, R32 ;  /* 0x0000002021207221 */ /* 0x000fe20000010000 */
[----:B------:R-:W-:Y:S01]  /*1510*/  FFMA.FTZ R35, R18, R18, R35 ;  /* 0x0000001212237223 */ /* 0x000fe20000010023 */
[----:B------:R-:W-:Y:S01]  /*1520*/  FADD.FTZ R28, R20, R21 ;  /* 0x00000015141c7221 */ /* 0x000fe20000010000 */
[----:B------:R-:W-:-:S03]  /*1530*/  FMUL.FTZ R31, R21, R21 ;  /* 0x00000015151f7220 */ /* 0x000fc60000410000 */
[----:B------:R-:W-:Y:S01]  /*1540*/  FADD.FTZ R28, R29, R28 ;  /* 0x0000001c1d1c7221 */ /* 0x000fe20000010000 */
[----:B------:R-:W-:Y:S01]  /*1550*/  FADD.FTZ R32, R32, R35 ;  /* 0x0000002320207221 */ /* 0x000fe20000010000 */
[----:B------:R-:W-:-:S04]  /*1560*/  FFMA.FTZ R31, R20, R20, R31 ;  /* 0x00000014141f7223 */ /* 0x000fc8000001001f */
[----:B------:R-:W-:Y:S01]  /*1570*/  FADD.FTZ R31, R32, R31 ;  /* 0x0000001f201f7221 */ /* 0x000fe20000010000 */
[C---:B------:R-:W-:Y:S02]  /*1580*/  ISETP.GT.AND P1, PT, R5.reuse, 0x1e, PT ;  /* 0x0000001e0500780c */ /* 0x040fe40003f24270 */
[----:B------:R-:W-:Y:S01]  /*1590*/  ISETP.GT.AND P4, PT, R5, 0xf, PT ;  /* 0x0000000f0500780c */ /* 0x000fe20003f84270 */
[----:B------:R-:W-:Y:S01]  /*15a0*/  BSSY.RECONVERGENT B0, `(.L_x_3690) ;  /* 0x0000060000007945 */ /* 0x000fe20003800200 */
[----:B------:R-:W-:Y:S01]  /*15b0*/  ISETP.NE.AND P2, PT, R2, RZ, PT ;  /* 0x000000ff0200720c */ /* 0x000fe20003f45270 */
[----:B---3--:R-:W-:Y:S01]  /*15c0*/  FADD.FTZ R29, R46, R47 ;  /* 0x0000002f2e1d7221 */ /* 0x008fe20000010000 */
[----:B------:R-:W-:-:S03]  /*15d0*/  FMUL.FTZ R33, R47, R47 ;  /* 0x0000002f2f217220 */ /* 0x000fc60000410000 */
[----:B------:R-:W-:Y:S01]  /*15e0*/  FADD.FTZ R28, R28, R29 ;  /* 0x0000001d1c1c7221 */ /* 0x000fe20000010000 */
[----:B------:R-:W-:Y:S01]  /*15f0*/  FFMA.FTZ R30, R46, R46, R33 ;  /* 0x0000002e2e1e7223 */ /* 0x000fe20000010021 */
[----:B----4-:R-:W-:Y:S01]  /*1600*/  FADD.FTZ R29, R22, R23 ;  /* 0x00000017161d7221 */ /* 0x010fe20000010000 */
[----:B------:R-:W-:Y:S02]  /*1610*/  FMUL.FTZ R33, R23, R23 ;  /* 0x0000001717217220 */ /* 0x000fe40000410000 */
[----:B------:R-:W-:Y:S01]  /*1620*/  FADD.FTZ R30, R31, R30 ;  /* 0x0000001e1f1e7221 */ /* 0x000fe20000010000 */
[----:B------:R-:W-:Y:S01]  /*1630*/  FADD.FTZ R28, R28, R29 ;  /* 0x0000001d1c1c7221 */ /* 0x000fe20000010000 */
[----:B------:R-:W-:Y:S01]  /*1640*/  FFMA.FTZ R33, R22, R22, R33 ;  /* 0x0000001616217223 */ /* 0x000fe20000010021 */
[----:B------:R-:W-:Y:S01]  /*1650*/  FADD.FTZ R29, R26, R27 ;  /* 0x0000001b1a1d7221 */ /* 0x000fe20000010000 */
[----:B------:R-:W-:Y:S02]  /*1660*/  FMUL.FTZ R31, R27, R27 ;  /* 0x0000001b1b1f7220 */ /* 0x000fe40000410000 */
[----:B------:R-:W-:Y:S01]  /*1670*/  FADD.FTZ R30, R30, R33 ;  /* 0x000000211e1e7221 */ /* 0x000fe20000010000 */
[----:B------:R-:W-:Y:S01]  /*1680*/  FADD.FTZ R28, R28, R29 ;  /* 0x0000001d1c1c7221 */ /* 0x000fe20000010000 */
[----:B------:R-:W-:Y:S01]  /*1690*/  FFMA.FTZ R31, R26, R26, R31 ;  /* 0x0000001a1a1f7223 */ /* 0x000fe2000001001f */
[----:B------:R-:W-:Y:S01]  /*16a0*/  FMUL.FTZ R33, R41, R41 ;  /* 0x0000002929217220 */ /* 0x000fe20000410000 */
[----:B------:R-:W-:-:S02]  /*16b0*/  FADD.FTZ R29, R40, R41 ;  /* 0x00000029281d7221 */ /* 0x000fc40000010000 */
[----:B------:R-:W-:Y:S01]  /*16c0*/  FADD.FTZ R30, R30, R31 ;  /* 0x0000001f1e1e7221 */ /* 0x000fe20000010000 */
[----:B------:R-:W-:Y:S01]  /*16d0*/  FFMA.FTZ R33, R40, R40, R33 ;  /* 0x0000002828217223 */ /* 0x000fe20000010021 */
[----:B------:R-:W-:Y:S01]  /*16e0*/  FADD.FTZ R28, R28, R29 ;  /* 0x0000001d1c1c7221 */ /* 0x000fe20000010000 */
[----:B------:R-:W-:Y:S01]  /*16f0*/  FMUL.FTZ R31, R43, R43 ;  /* 0x0000002b2b1f7220 */ /* 0x000fe20000410000 */
[----:B------:R-:W-:Y:S01]  /*1700*/  FADD.FTZ R29, R42, R43 ;  /* 0x0000002b2a1d7221 */ /* 0x000fe20000010000 */
[----:B------:R-:W-:Y:S01]  /*1710*/  FADD.FTZ R30, R30, R33 ;  /* 0x000000211e1e7221 */ /* 0x000fe20000010000 */
[----:B------:R-:W-:Y:S01]  /*1720*/  FMUL.FTZ R33, R25, R25 ;  /* 0x0000001919217220 */ /* 0x000fe20000410000 */
[----:B------:R-:W-:Y:S01]  /*1730*/  FFMA.FTZ R31, R42, R42, R31 ;  /* 0x0000002a2a1f7223 */ /* 0x000fe2000001001f */
[----:B------:R-:W-:Y:S01]  /*1740*/  FADD.FTZ R28, R28, R29 ;  /* 0x0000001d1c1c7221 */ /* 0x000fe20000010000 */
[C---:B------:R-:W-:Y:S01]  /*1750*/  FADD.FTZ R29, R24.reuse, R25 ;  /* 0x00000019181d7221 */ /* 0x040fe20000010000 */
[----:B------:R-:W-:Y:S01]  /*1760*/  FFMA.FTZ R33, R24, R24, R33 ;  /* 0x0000001818217223 */ /* 0x000fe20000010021 */
[----:B------:R-:W-:Y:S01]  /*1770*/  FADD.FTZ R30, R30, R31 ;  /* 0x0000001f1e1e7221 */ /* 0x000fe20000010000 */
[----:B-----5:R-:W-:Y:S01]  /*1780*/  FMUL.FTZ R31, R45, R45 ;  /* 0x0000002d2d1f7220 */ /* 0x020fe20000410000 */
        /* <DEDUP_REMOVED lines=9> */
[----:B--2---:R-:W-:Y:S01]  /*1820*/  FMUL.FTZ R31, R51, R51 ;  /* 0x00000033331f7220 */ /* 0x004fe20000410000 */
        /* <DEDUP_REMOVED lines=55> */
.L_x_3691:
[----:B------:R-:W-:Y:S05]  /*1ba0*/  BSYNC.RECONVERGENT B0 ;  /* 0x0000000000007941 */ /* 0x000fea0003800200 */
.L_x_3690:
        /* <DEDUP_REMOVED lines=54> */
.L_x_3693:
[----:B------:R-:W-:Y:S05]  /*1f10*/  BSYNC.RECONVERGENT B0 ;  /* 0x0000000000007941 */ /* 0x000fea0003800200 */
.L_x_3692:
        /* <DEDUP_REMOVED lines=13> */
[----:B-1----:R-:W-:Y:S01]  /*1ff0*/  LOP3.LUT P1, R34, R6, 0x2, RZ, 0xc0, !PT ;  /* 0x0000000206227812 */ /* 0x002fe2000782c0ff */
[----:B------:R-:W-:Y:S02]  /*2000*/  IMAD R35, R3, R7, R0 ;  /* 0x0000000703237224 */ /* 0x000fe400078e0200 */
        /* <DEDUP_REMOVED lines=12> */
.L_x_3696:
[----:B------:R-:W3:Y:S04]  /*20d0*/  LDG.E.STRONG.GPU R30, desc[UR6][R28.64] ;  /* 0x000000061c1e7981 */ /* 0x000ee8000c1ef900 */
[----:B---3--:R-:W-:Y:S01]  /*20e0*/  CCTL.IVALL ;  /* 0x00000000ff00798f */ /* 0x008fe20002000000 */
[----:B------:R-:W-:Y:S05]  /*20f0*/  YIELD ;  /* 0x0000000000007946 */ /* 0x000fea0003800000 */
[----:B------:R-:W-:-:S13]  /*2100*/  ISETP.NE.AND P1, PT, R30, R37, PT ;  /* 0x000000251e00720c */ /* 0x000fda0003f25270 */
[----:B------:R-:W-:Y:S05]  /*2110*/  @P1 BRA `(.L_x_3696) ;  /* 0xfffffffc00ec1947 */ /* 0x000fea000383ffff */
.L_x_3695:
        /* <DEDUP_REMOVED lines=11> */
[--C-:B------:R-:W-:Y:S01]  /*21d0*/  IMAD R28, R7, 0x3, R0.reuse ;  /* 0x00000003071c7824 */ /* 0x100fe200078e0200 */
[----:B------:R-:W-:Y:S01]  /*21e0*/  IADD3 R66, PT, PT, -R3, RZ, RZ ;  /* 0x000000ff03427210 */ /* 0x000fe20007ffe1ff */
[----:B--2---:R-:W-:Y:S01]  /*21f0*/  IMAD R36, R7, 0x7, R0 ;  /* 0x0000000707247824 */ /* 0x004fe200078e0200 */
[----:B------:R-:W-:Y:S01]  /*2200*/  MOV R70, R0 ;  /* 0x0000000000467202 */ /* 0x000fe20000000f00 */
[----:B------:R-:W-:-:S06]  /*2210*/  UMOV UR4, URZ ;  /* 0x000000ff00047c82 */ /* 0x000fcc0008000000 */
.L_x_3698:
[----:B------:R-:W-:-:S13]  /*2220*/  ISETP.EQ.OR P1, PT, R66, RZ, P2 ;  /* 0x000000ff4200720c */ /* 0x000fda0001722670 */
[----:B------:R-:W-:-:S05]  /*2230*/  @!P1 IMAD.WIDE.U32 R78, R70, 0x8, R38 ;  /* 0x00000008464e9825 */ /* 0x000fca00078e0026 */
[----:B------:R-:W0:Y:S01]  /*2240*/  @!P1 LDG.E.64 R30, desc[UR6][R78.64] ;  /* 0x000000064e1e9981 */ /* 0x000e22000c1e1b00 */
[----:B------:R-:W-:-:S06]  /*2250*/  UIADD3 UR5, UPT, UPT, UR4, 0x1, URZ ;  /* 0x0000000104057890 */ /* 0x000fcc000fffe0ff */
[----:B------:R-:W-:-:S13]  /*2260*/  ISETP.EQ.OR P4, PT, R3, UR5, P2 ;  /* 0x0000000503007c0c */ /* 0x000fda0009782670 */
[----:B-1----:R-:W-:Y:S01]  /*2270*/  @!P4 IMAD.WIDE.U32 R34, R72, 0x8, R38 ;  /* 0x000000084822c825 */ /* 0x002fe200078e0026 */
[----:B------:R-:W-:-:S03]  /*2280*/  UIADD3 UR5, UPT, UPT, UR4, 0x2, URZ ;  /* 0x0000000204057890 */ /* 0x000fc6000fffe0ff */
[----:B0-----:R-:W-:Y:S01]  /*2290*/  @!P1 FADD.FTZ R32, R32, R30 ;  /* 0x0000001e20209221 */ /* 0x001fe20000010000 */
[----:B------:R-:W-:Y:S02]  /*22a0*/  @!P1 FADD.FTZ R33, R33, R31 ;  /* 0x0000001f21219221 */ /* 0x000fe40000010000 */
[----:B------:R-:W2:Y:S01]  /*22b0*/  @!P4 LDG.E.64 R30, desc[UR6][R34.64] ;  /* 0x00000006221ec981 */ /* 0x000ea2000c1e1b00 */
[----:B------:R-:W-:-:S13]  /*22c0*/  ISETP.EQ.OR P1, PT, R3, UR5, P2 ;  /* 0x0000000503007c0c */ /* 0x000fda0009722670 */
[----:B------:R-:W-:Y:S01]  /*22d0*/  @!P1 IMAD.WIDE.U32 R78, R68, 0x8, R38 ;  /* 0x00000008444e9825 */ /* 0x000fe200078e0026 */
[----:B------:R-:W-:-:S03]  /*22e0*/  UIADD3 UR5, UPT, UPT, UR4, 0x3, URZ ;  /* 0x0000000304057890 */ /* 0x000fc6000fffe0ff */
[----:B--2---:R-:W-:Y:S01]  /*22f0*/  @!P4 FADD.FTZ R32, R32, R30 ;  /* 0x0000001e2020c221 */ /* 0x004fe20000010000 */
        /* <DEDUP_REMOVED lines=20> */
[----:B------:R-:W-:Y:S01]  /*2440*/  ISETP.EQ.OR P1, PT, R3, UR5, P2 ;  /* 0x0000000503007c0c */ /* 0x000fe20009722670 */
[----:B------:R-:W-:Y:S01]  /*2450*/  UIADD3 UR5, UPT, UPT, UR4, 0x7, URZ ;  /* 0x0000000704057890 */ /* 0x000fe2000fffe0ff */
[----:B------:R-:W0:Y:S01]  /*2460*/  LDC R78, c[0x0][0x370] ;  /* 0x0000dc00ff4e7b82 */ /* 0x000e220000000800 */
[----:B--2---:R-:W-:Y:S01]  /*2470*/  @!P4 FADD.FTZ R32, R32, R30 ;  /* 0x0000001e2020c221 */ /* 0x004fe20000010000 */
[----:B------:R-:W-:-:S09]  /*2480*/  @!P4 FADD.FTZ R33, R33, R31 ;  /* 0x0000001f2121c221 */ /* 0x000fd20000010000 */
[----:B------:R-:W-:Y:S01]  /*2490*/  @!P1 IMAD.WIDE.U32 R30, R37, 0x8, R38 ;  /* 0x00000008251e9825 */ /* 0x000fe200078e0026 */
[----:B------:R-:W-:-:S05]  /*24a0*/  ISETP.EQ.OR P4, PT, R3, UR5, P2 ;  /* 0x0000000503007c0c */ /* 0x000fca0009782670 */
[----:B------:R-:W2:Y:S08]  /*24b0*/  @!P1 LDG.E.64 R30, desc[UR6][R30.64] ;  /* 0x000000061e1e9981 */ /* 0x000eb0000c1e1b00 */
[----:B------:R-:W-:-:S06]  /*24c0*/  @!P4 IMAD.WIDE.U32 R34, R36, 0x8, R38 ;  /* 0x000000082422c825 */ /* 0x000fcc00078e0026 */
[----:B------:R-:W3:Y:S01]  /*24d0*/  @!P4 LDG.E.64 R34, desc[UR6][R34.64] ;  /* 0x000000062222c981 */ /* 0x000ee2000c1e1b00 */
        /* <DEDUP_REMOVED lines=11> */
[----:B0-----:R-:W-:Y:S01]  /*2590*/  LOP3.LUT R30, R78, 0x7ffffff8, RZ, 0xc0, !PT ;  /* 0x7ffffff84e1e7812 */ /* 0x001fe200078ec0ff */
[----:B------:R-:W-:-:S03]  /*25a0*/  @!P1 FADD.FTZ R33, R33, R31 ;  /* 0x0000001f21219221 */ /* 0x000fc60000010000 */
[----:B------:R-:W-:Y:S01]  /*25b0*/  ISETP.NE.AND P1, PT, R30, UR4, PT ;  /* 0x000000041e007c0c */ /* 0x000fe2000bf25270 */
[----:B---3--:R-:W-:Y:S01]  /*25c0*/  @!P4 FADD.FTZ R32, R32, R34 ;  /* 0x000000222020c221 */ /* 0x008fe20000010000 */
[----:B------:R-:W-:-:S11]  /*25d0*/  @!P4 FADD.FTZ R33, R33, R35 ;  /* 0x000000232121c221 */ /* 0x000fd60000010000 */
[----:B------:R-:W-:Y:S05]  /*25e0*/  @P1 BRA `(.L_x_3698) ;  /* 0xfffffffc000c1947 */ /* 0x000fea000383ffff */
[----:B------:R-:W-:-:S07]  /*25f0*/  MOV R64, R30 ;  /* 0x0000001e00407202 */ /* 0x000fce0000000f00 */
.L_x_3697:
        /* <DEDUP_REMOVED lines=12> */
[----:B-1----:R-:W-:Y:S02]  /*26c0*/  IADD3 R34, PT, PT, R64, 0x2, RZ ;  /* 0x0000000240227810 */ /* 0x002fe40007ffe0ff */
        /* <DEDUP_REMOVED lines=25> */
.L_x_3699:
[----:B------:R-:W-:Y:S05]  /*2860*/  BRA.U !UP1, `(.L_x_3694) ;  /* 0x0000000109707547 */ /* 0x000fea000b800000 */
[----:B-1----:R-:W1:Y:S01]  /*2870*/  LDC R34, c[0x0][0x370] ;  /* 0x0000dc00ff227b82 */ /* 0x002e620000000800 */
[----:B------:R-:W-:Y:S01]  /*2880*/  UISETP.NE.AND UP0, UPT, UR5, 0x1, UPT ;  /* 0x000000010500788c */ /* 0x000fe2000bf05270 */
[----:B-1----:R-:W-:-:S08]  /*2890*/  LOP3.LUT R34, R34, 0x1, RZ, 0xc0, !PT ;  /* 0x0000000122227812 */ /* 0x002fd000078ec0ff */
        /* <DEDUP_REMOVED lines=15> */
.L_x_3700:
        /* <DEDUP_REMOVED lines=9> */
.L_x_3701:
[----:B------:R-:W-:Y:S05]  /*2a20*/  BSYNC.RECONVERGENT B0 ;  /* 0x0000000000007941 */ /* 0x000fea0003800200 */
.L_x_3694:
[----:B------:R-:W4:Y:S01]  /*2a30*/  S2UR UR5, SR_CgaCtaId ;  /* 0x00000000000579c3 */ /* 0x000f220000008800 */
[----:B------:R-:W0:Y:S01]  /*2a40*/  LDCU UR8, c[0x0][0x414] ;  /* 0x00008280ff0877ac */ /* 0x000e220008000800 */
[----:B------:R-:W-:Y:S01]  /*2a50*/  LOP3.LUT R37, R60, 0xffff, RZ, 0xc0, !PT ;  /* 0x0000ffff3c257812 */ /* 0x000fe200078ec0ff */
[----:B------:R-:W-:-:S03]  /*2a60*/  UMOV UR4, 0x400 ;  /* 0x0000040000047882 */ /* 0x000fc60000000000 */
[----:B------:R-:W-:Y:S02]  /*2a70*/  IADD3 R37, PT, PT, R62, R37, RZ ;  /* 0x000000253e257210 */ /* 0x000fe40007ffe0ff */
[----:B------:R-:W1:Y:S08]  /*2a80*/  @P0 LDC.64 R78, c[0x0][0x388] ;  /* 0x0000e200ff4e0b82 */ /* 0x000e700000000a00 */
[----:B------:R-:W2:Y:S01]  /*2a90*/  LDC.64 R30, c[0x0][0x398] ;  /* 0x0000e600ff1e7b82 */ /* 0x000ea20000000a00 */
[----:B0-----:R-:W-:Y:S01]  /*2aa0*/  @P0 FMUL.FTZ R38, R32, UR8 ;  /* 0x0000000820260c20 */ /* 0x001fe20008410000 */
[----:B------:R-:W-:Y:S01]  /*2ab0*/  @P0 FMUL.FTZ R39, R33, UR8 ;  /* 0x0000000821270c20 */ /* 0x000fe20008410000 */
[----:B----4-:R-:W-:-:S05]  /*2ac0*/  ULEA UR4, UR5, UR4, 0x18 ;  /* 0x0000000405047291 */ /* 0x010fca000f8ec0ff */
[----:B---3--:R-:W0:Y:S01]  /*2ad0*/  LDC.64 R28, c[0x0][0x3a0] ;  /* 0x0000e800ff1c7b82 */ /* 0x008e220000000a00 */
[----:B------:R-:W3:Y:S01]  /*2ae0*/  LDCU UR5, c[0x0][0x404] ;  /* 0x00008080ff0577ac */ /* 0x000ee20008000800 */
[----:B-1----:R-:W-:Y:S02]  /*2af0*/  @P0 IMAD.WIDE R78, R8, 0x8, R78 ;  /* 0x00000008084e0825 */ /* 0x002fe400078e024e */
[----:B------:R-:W-:Y:S04]  /*2b00*/  @!P2 STS.64 [UR4+0xc0], R32 ;  /* 0x0000c020ff00a988 */ /* 0x000fe80008000a04 */
[----:B------:R-:W-:Y:S01]  /*2b10*/  @P0 STG.E.64 desc[UR6][R78.64], R38 ;  /* 0x000000264e000986 */ /* 0x000fe2000c101b06 */
[C---:B--2---:R-:W-:Y:S01]  /*2b20*/  IMAD.WIDE R30, R37.reuse, 0x4, R30 ;  /* 0x00000004251e7825 */ /* 0x044fe200078e021e */
[----:B------:R-:W-:Y:S03]  /*2b30*/  BAR.SYNC.DEFER_BLOCKING 0x0 ;  /* 0x0000000000007b1d */ /* 0x000fe60000010000 */
[----:B0-----:R-:W-:-:S06]  /*2b40*/  IMAD.WIDE R36, R37, 0x4, R28 ;  /* 0x0000000425247825 */ /* 0x001fcc00078e021c */
[----:B------:R-:W5:Y:S04]  /*2b50*/  LDG.E.64 R36, desc[UR6][R36.64] ;  /* 0x0000000624247981 */ /* 0x000f68000c1e1b00 */
[----:B------:R-:W0:Y:S01]  /*2b60*/  LDS.64 R28, [UR4+0xc0] ;  /* 0x0000c004ff1c7984 */ /* 0x000e220008000a00 */
[----:B------:R-:W1:Y:S03]  /*2b70*/  LDCU.U8 UR4, c[0x0][0x3fc] ;  /* 0x00007f80ff0477ac */ /* 0x000e660008000000 */
[----:B------:R3:W5:Y:S01]  /*2b80*/  LDG.E.64 R34, desc[UR6][R30.64] ;  /* 0x000000061e227981 */ /* 0x000762000c1e1b00 */
[----:B0-----:R-:W-:-:S04]  /*2b90*/  FMUL.FTZ R28, R28, UR8 ;  /* 0x000000081c1c7c20 */ /* 0x001fc80008410000 */
[----:B------:R-:W-:-:S04]  /*2ba0*/  FMUL.FTZ R62, R28, R28 ;  /* 0x0000001c1c3e7220 */ /* 0x000fc80000410000 */
[----:B------:R-:W-:-:S05]  /*2bb0*/  FFMA.FTZ R29, R29, UR8, -R62 ;  /* 0x000000081d1d7c23 */ /* 0x000fca000801083e */
[----:B------:R-:W-:-:S13]  /*2bc0*/  FSETP.GTU.FTZ.AND P1, PT, R29, RZ, PT ;  /* 0x000000ff1d00720b */ /* 0x000fda0003f3c000 */
[----:B------:R-:W0:Y:S01]  /*2bd0*/  @P1 LDC R66, c[0x0][0x3a8] ;  /* 0x0000ea00ff421b82 */ /* 0x000e220000000800 */
[----:B-1----:R-:W-:Y:S01]  /*2be0*/  UISETP.NE.AND UP0, UPT, UR4, URZ, UPT ;  /* 0x000000ff0400728c */ /* 0x002fe2000bf05270 */
[----:B---3--:R-:W-:Y:S01]  /*2bf0*/  IMAD R30, R3, UR5, R4 ;  /* 0x00000005031e7c24 */ /* 0x008fe2000f8e0204 */
[----:B------:R-:W-:Y:S04]  /*2c00*/  BSSY.RECONVERGENT B0, `(.L_x_3702) ;  /* 0x000037a000007945 */ /* 0x000fe80003800200 */
[C---:B------:R-:W-:Y:S02]  /*2c10*/  IADD3 R31, PT, PT, R30.reuse, 0xc0, RZ ;  /* 0x000000c01e1f7810 */ /* 0x040fe40007ffe0ff */
[----:B------:R-:W-:Y:S01]  /*2c20*/  IADD3 R32, PT, PT, R30, 0xf0, RZ ;  /* 0x000000f01e207810 */ /* 0x000fe20007ffe0ff */
[----:B0-----:R-:W-:Y:S01]  /*2c30*/  @P1 FADD.FTZ R66, R29, R66 ;  /* 0x000000421d421221 */ /* 0x001fe20000010000 */
[----:B------:R-:W-:-:S06]  /*2c40*/  HFMA2 R29, -RZ, RZ, 1.875, 0 ;  /* 0x3f800000ff1d7431 */ /* 0x000fcc00000001ff */
[----:B------:R0:W1:Y:S01]  /*2c50*/  @P1 MUFU.RSQ R29, R66 ;  /* 0x00000042001d1308 */ /* 0x0000620000001400 */
[C---:B------:R-:W-:Y:S02]  /*2c60*/  IADD3 R83, PT, PT, R30.reuse, 0x10, RZ ;  /* 0x000000101e537810 */ /* 0x040fe40007ffe0ff */
[----:B------:R-:W-:Y:S02]  /*2c70*/  IADD3 R33, PT, PT, R30, 0x90, RZ ;  /* 0x000000901e217810 */ /* 0x000fe40007ffe0ff */
[----:B------:R-:W-:Y:S02]  /*2c80*/  SHF.R.S32.HI R38, RZ, 0x1f, R31 ;  /* 0x0000001fff267819 */ /* 0x000fe4000001141f */
[----:B------:R-:W-:Y:S02]  /*2c90*/  SHF.R.S32.HI R39, RZ, 0x1f, R32 ;  /* 0x0000001fff277819 */ /* 0x000fe40000011420 */
[----:B------:R-:W-:Y:S02]  /*2ca0*/  SHF.R.S32.HI R64, RZ, 0x1f, R83 ;  /* 0x0000001fff407819 */ /* 0x000fe40000011453 */
[----:B------:R-:W-:Y:S01]  /*2cb0*/  SHF.R.S32.HI R62, RZ, 0x1f, R33 ;  /* 0x0000001fff3e7819 */ /* 0x000fe20000011421 */
[----:B0-----:R-:W-:Y:S06]  /*2cc0*/  BRA.U UP0, `(.L_x_3703) ;  /* 0x0000001500a07547 */ /* 0x001fec000b800000 */
[----:B------:R-:W0:Y:S01]  /*2cd0*/  LDCU.64 UR8, c[0x0][0x3e8] ;  /* 0x00007d00ff0877ac */ /* 0x000e220008000a00 */
[----:B------:R-:W-:Y:S01]  /*2ce0*/  SHF.R.S32.HI R66, RZ, 0x1f, R30 ;  /* 0x0000001fff427819 */ /* 0x000fe2000001141e */
[----:B------:R-:W-:Y:S01]  /*2cf0*/  BSSY.RECONVERGENT B1, `(.L_x_3704) ;  /* 0x0000015000017945 */ /* 0x000fe20003800200 */
[----:B0-----:R-:W-:-:S04]  /*2d00*/  ISETP.GE.U32.AND P1, PT, R30, UR8, PT ;  /* 0x000000081e007c0c */ /* 0x001fc8000bf26070 */
[----:B------:R-:W-:-:S13]  /*2d10*/  ISETP.GE.AND.EX P1, PT, R66, UR9, PT, P1 ;  /* 0x0000000942007c0c */ /* 0x000fda000bf26310 */
[----:B------:R-:W-:Y:S05]  /*2d20*/  @P1 BRA `(.L_x_3705) ;  /* 0x0000000000441947 */ /* 0x000fea0003800000 */
[----:B------:R-:W0:Y:S01]  /*2d30*/  LDCU.64 UR10, c[0x0][0x3e0] ;  /* 0x00007c00ff0a77ac */ /* 0x000e220008000a00 */
[----:B------:R-:W-:Y:S01]  /*2d40*/  MOV R80, R74 ;  /* 0x0000004a00507202 */ /* 0x000fe20000000f00 */
[----:B------:R-:W-:Y:S01]  /*2d50*/  FADD.FTZ R14, -R28, R14 ;  /* 0x0000000e1c0e7221 */ /* 0x000fe20000010100 */
[----:B------:R-:W-:Y:S01]  /*2d60*/  MOV R81, R77 ;  /* 0x0000004d00517202 */ /* 0x000fe20000000f00 */
[----:B------:R-:W2:Y:S01]  /*2d70*/  LDCU.64 UR4, c[0x0][0x380] ;  /* 0x00007000ff0477ac */ /* 0x000ea20008000a00 */
[----:B0-----:R-:W-:Y:S02]  /*2d80*/  IMAD R79, R66, UR10, RZ ;  /* 0x0000000a424f7c24 */ /* 0x001fe4000f8e02ff */
[----:B------:R-:W-:Y:S01]  /*2d90*/  FADD.FTZ R66, -R28, R15 ;  /* 0x0000000f1c427221 */ /* 0x000fe20000010100 */
[----:B------:R-:W-:-:S04]  /*2da0*/  IMAD.WIDE.U32 R80, R30, UR10, R80 ;  /* 0x0000000a1e507c25 */ /* 0x000fc8000f8e0050 */
[-C--:B-1----:R-:W-:Y:S01]  /*2db0*/  FMUL.FTZ R15, R14, R29.reuse ;  /* 0x0000001d0e0f7220 */ /* 0x082fe20000410000 */
[----:B------:R-:W-:Y:S01]  /*2dc0*/  FMUL.FTZ R66, R66, R29 ;  /* 0x0000001d42427220 */ /* 0x000fe20000410000 */
[----:B------:R-:W-:Y:S01]  /*2dd0*/  IMAD R79, R30, UR11, R79 ;  /* 0x0000000b1e4f7c24 */ /* 0x000fe2000f8e024f */
[----:B--2---:R-:W-:Y:S01]  /*2de0*/  LEA R78, P1, R80, UR4, 0x2 ;  /* 0x00000004504e7c11 */ /* 0x004fe2000f8210ff */
[----:B-----5:R-:W-:Y:S01]  /*2df0*/  FFMA.FTZ R14, R34, R15, R36 ;  /* 0x0000000f220e7223 */ /* 0x020fe20000010024 */
[----:B------:R-:W-:Y:S02]  /*2e00*/  FFMA.FTZ R15, R35, R66, R37 ;  /* 0x00000042230f7223 */ /* 0x000fe40000010025 */
[----:B------:R-:W-:-:S04]  /*2e10*/  IADD3 R79, PT, PT, R81, R79, RZ ;  /* 0x0000004f514f7210 */ /* 0x000fc80007ffe0ff */
[----:B------:R-:W-:-:S05]  /*2e20*/  LEA.HI.X R79, R80, UR5, R79, 0x2, P1 ;  /* 0x00000005504f7c11 */ /* 0x000fca00088f144f */
[----:B------:R0:W-:Y:S02]  /*2e30*/  STG.E.64 desc[UR6][R78.64], R14 ;  /* 0x0000000e4e007986 */ /* 0x0001e4000c101b06 */
.L_x_3705:
[----:B------:R-:W-:Y:S05]  /*2e40*/  BSYNC.RECONVERGENT B1 ;  /* 0x0000000000017941 */ /* 0x000fea0003800200 */
.L_x_3704:
[----:B------:R-:W-:Y:S01]  /*2e50*/  ISETP.GE.U32.AND P1, PT, R83, UR8, PT ;  /* 0x0000000853007c0c */ /* 0x000fe2000bf26070 */
[----:B------:R-:W-:Y:S03]  /*2e60*/  BSSY.RECONVERGENT B1, `(.L_x_3706) ;  /* 0x0000014000017945 */ /* 0x000fe60003800200 */
        /* <DEDUP_REMOVED lines=10> */
[----:B0-----:R-:W-:-:S04]  /*2f10*/  LEA R78, P1, R14, UR10, 0x2 ;  /* 0x0000000a0e4e7c11 */ /* 0x001fc8000f8210ff */
[----:B------:R-:W-:Y:S01]  /*2f20*/  IADD3 R79, PT, PT, R15, R79, RZ ;  /* 0x0000004f0f4f7210 */ /* 0x000fe20007ffe0ff */
[----:B-1----:R-:W-:-:S03]  /*2f30*/  FMUL.FTZ R15, R16, R29 ;  /* 0x0000001d100f7220 */ /* 0x002fc60000410000 */
[----:B------:R-:W-:Y:S01]  /*2f40*/  LEA.HI.X R79, R14, UR11, R79, 0x2, P1 ;  /* 0x0000000b0e4f7c11 */ /* 0x000fe200088f144f */
[----:B------:R-:W-:-:S04]  /*2f50*/  FADD.FTZ R14, -R28, R17 ;  /* 0x000000111c0e7221 */ /* 0x000fc80000010100 */
[----:B------:R-:W-:Y:S01]  /*2f60*/  FMUL.FTZ R16, R14, R29 ;  /* 0x0000001d0e107220 */ /* 0x000fe20000410000 */
[----:B-----5:R-:W-:-:S03]  /*2f70*/  FFMA.FTZ R14, R34, R15, R36 ;  /* 0x0000000f220e7223 */ /* 0x020fc60000010024 */
[----:B------:R-:W-:-:S05]  /*2f80*/  FFMA.FTZ R15, R35, R16, R37 ;  /* 0x00000010230f7223 */ /* 0x000fca0000010025 */
[----:B------:R2:W-:Y:S02]  /*2f90*/  STG.E.64 desc[UR6][R78.64], R14 ;  /* 0x0000000e4e007986 */ /* 0x0005e4000c101b06 */
.L_x_3707:
[----:B------:R-:W-:Y:S05]  /*2fa0*/  BSYNC.RECONVERGENT B1 ;  /* 0x0000000000017941 */ /* 0x000fea0003800200 */
.L_x_3706:
[----:B------:R-:W-:Y:S01]  /*2fb0*/  IADD3 R17, PT, PT, R30, 0x20, RZ ;  /* 0x000000201e117810 */ /* 0x000fe20007ffe0ff */
[----:B------:R-:W-:Y:S03]  /*2fc0*/  BSSY.RECONVERGENT B1, `(.L_x_3708) ;  /* 0x0000016000017945 */ /* 0x000fe60003800200 */
[----:B------:R-:W-:Y:S02]  /*2fd0*/  ISETP.GE.U32.AND P1, PT, R17, UR8, PT ;  /* 0x0000000811007c0c */ /* 0x000fe4000bf26070 */
[----:B0-2---:R-:W-:-:S04]  /*2fe0*/  SHF.R.S32.HI R14, RZ, 0x1f, R17 ;  /* 0x0000001fff0e7819 */ /* 0x005fc80000011411 */
        /* <DEDUP_REMOVED lines=19> */
.L_x_3709:
[----:B------:R-:W-:Y:S05]  /*3120*/  BSYNC.RECONVERGENT B1 ;  /* 0x0000000000017941 */ /* 0x000fea0003800200 */
.L_x_3708:
[C---:B0-----:R-:W-:Y:S01]  /*3130*/  IADD3 R17, PT, PT, R30.reuse, 0x30, RZ ;  /* 0x000000301e117810 */ /* 0x041fe20007ffe0ff */
[----:B------:R-:W-:Y:S01]  /*3140*/  BSSY.RECONVERGENT B1, `(.L_x_3710) ;  /* 0x000001b000017945 */ /* 0x000fe20003800200 */
[----:B------:R-:W-:Y:S02]  /*3150*/  IADD3 R79, PT, PT, R30, 0x50, RZ ;  /* 0x000000501e4f7810 */ /* 0x000fe40007ffe0ff */
[----:B------:R-:W-:Y:S02]  /*3160*/  ISETP.GE.U32.AND P2, PT, R17, UR8, PT ;  /* 0x0000000811007c0c */ /* 0x000fe4000bf46070 */
[----:B------:R-:W-:Y:S02]  /*3170*/  SHF.R.S32.HI R14, RZ, 0x1f, R17 ;  /* 0x0000001fff0e7819 */ /* 0x000fe40000011411 */
[----:B------:R-:W-:Y:S02]  /*3180*/  ISETP.GE.U32.AND P3, PT, R9, UR8, PT ;  /* 0x0000000809007c0c */ /* 0x000fe4000bf66070 */
[----:B------:R-:W-:-:S02]  /*3190*/  ISETP.GE.AND.EX P2, PT, R14, UR9, PT, P2 ;  /* 0x000000090e007c0c */ /* 0x000fc4000bf46320 */
[----:B------:R-:W-:Y:S02]  /*31a0*/  ISETP.GE.U32.AND P4, PT, R79, UR8, PT ;  /* 0x000000084f007c0c */ /* 0x000fe4000bf86070 */
[----:B------:R-:W-:Y:S02]  /*31b0*/  ISETP.GE.U32.AND P1, PT, R10, UR8, PT ;  /* 0x000000080a007c0c */ /* 0x000fe4000bf26070 */
[----:B------:R-:W-:-:S07]  /*31c0*/  ISETP.GE.AND.EX P3, PT, R61, UR9, PT, P3 ;  /* 0x000000093d007c0c */ /* 0x000fce000bf66330 */
[----:B------:R-:W-:Y:S06]  /*31d0*/  @P2 BRA `(.L_x_3711) ;  /* 0x0000000000442947 */ /* 0x000fec0003800000 */
        /* <DEDUP_REMOVED lines=17> */
.L_x_3711:
[----:B------:R-:W-:Y:S05]  /*32f0*/  BSYNC.RECONVERGENT B1 ;  /* 0x0000000000017941 */ /* 0x000fea0003800200 */
.L_x_3710:
[----:B------:R-:W-:Y:S04]  /*3300*/  BSSY.RECONVERGENT B1, `(.L_x_3712) ;  /* 0x0000013000017945 */ /* 0x000fe80003800200 */
[----:B------:R-:W-:Y:S05]  /*3310*/  @P3 BRA `(.L_x_3713) ;  /* 0x0000000000443947 */ /* 0x000fea0003800000 */
[----:B------:R-:W2:Y:S01]  /*3320*/  LDCU.64 UR4, c[0x0][0x3e0] ;  /* 0x00007c00ff0477ac */ /* 0x000ea20008000a00 */
[----:B0-----:R-:W-:Y:S01]  /*3330*/  MOV R16, R74 ;  /* 0x0000004a00107202 */ /* 0x001fe20000000f00 */
[----:B------:R-:W-:Y:S01]  /*3340*/  FADD.FTZ R46, -R28, R46 ;  /* 0x0000002e1c2e7221 */ /* 0x000fe20000010100 */
[----:B------:R-:W-:Y:S01]  /*3350*/  MOV R17, R77 ;  /* 0x0000004d00117202 */ /* 0x000fe20000000f00 */
[----:B------:R-:W0:Y:S02]  /*3360*/  LDCU.64 UR10, c[0x0][0x380] ;  /* 0x00007000ff0a77ac */ /* 0x000e240008000a00 */
[----:B-1----:R-:W-:Y:S01]  /*3370*/  FMUL.FTZ R15, R46, R29 ;  /* 0x0000001d2e0f7220 */ /* 0x002fe20000410000 */
[----:B--2---:R-:W-:Y:S02]  /*3380*/  IMAD R14, R61, UR4, RZ ;  /* 0x000000043d0e7c24 */ /* 0x004fe4000f8e02ff */
[----:B------:R-:W-:-:S04]  /*3390*/  IMAD.WIDE.U32 R16, R9, UR4, R16 ;  /* 0x0000000409107c25 */ /* 0x000fc8000f8e0010 */
[----:B------:R-:W-:Y:S02]  /*33a0*/  IMAD R19, R9, UR5, R14 ;  /* 0x0000000509137c24 */ /* 0x000fe4000f8e020e */
[----:B------:R-:W-:Y:S01]  /*33b0*/  FADD.FTZ R14, -R28, R47 ;  /* 0x0000002f1c0e7221 */ /* 0x000fe20000010100 */
[----:B0-----:R-:W-:Y:S02]  /*33c0*/  LEA R18, P2, R16, UR10, 0x2 ;  /* 0x0000000a10127c11 */ /* 0x001fe4000f8410ff */
[----:B------:R-:W-:Y:S01]  /*33d0*/  IADD3 R19, PT, PT, R17, R19, RZ ;  /* 0x0000001311137210 */ /* 0x000fe20007ffe0ff */
[----:B------:R-:W-:Y:S01]  /*33e0*/  FMUL.FTZ R20, R14, R29 ;  /* 0x0000001d0e147220 */ /* 0x000fe20000410000 */
[----:B-----5:R-:W-:Y:S02]  /*33f0*/  FFMA.FTZ R14, R34, R15, R36 ;  /* 0x0000000f220e7223 */ /* 0x020fe40000010024 */
[----:B------:R-:W-:Y:S01]  /*3400*/  LEA.HI.X R19, R16, UR11, R19, 0x2, P2 ;  /* 0x0000000b10137c11 */ /* 0x000fe200090f1413 */
[----:B------:R-:W-:-:S05]  /*3410*/  FFMA.FTZ R15, R35, R20, R37 ;  /* 0x00000014230f7223 */ /* 0x000fca0000010025 */
[----:B------:R2:W-:Y:S02]  /*3420*/  STG.E.64 desc[UR6][R18.64], R14 ;  /* 0x0000000e12007986 */ /* 0x0005e4000c101b06 */
.L_x_3713:
[----:B------:R-:W-:Y:S05]  /*3430*/  BSYNC.RECONVERGENT B1 ;  /* 0x0000000000017941 */ /* 0x000fea0003800200 */
.L_x_3712:
[----:B0-2---:R-:W-:Y:S01]  /*3440*/  SHF.R.S32.HI R14, RZ, 0x1f, R79 ;  /* 0x0000001fff0e7819 */ /* 0x005fe2000001144f */
[----:B------:R-:W-:Y:S01]  /*3450*/  BSSY.RECONVERGENT B1, `(.L_x_3714) ;  /* 0x000001d000017945 */ /* 0x000fe20003800200 */
[----:B------:R-:W-:Y:S02]  /*3460*/  ISETP.GE.U32.AND P5, PT, R11, UR8, PT ;  /* 0x000000080b007c0c */ /* 0x000fe4000bfa6070 */
[----:B------:R-:W-:Y:S02]  /*3470*/  ISETP.GE.AND.EX P4, PT, R14, UR9, PT, P4 ;  /* 0x000000090e007c0c */ /* 0x000fe4000bf86340 */
[----:B------:R-:W-:Y:S02]  /*3480*/  ISETP.GE.U32.AND P2, PT, R12, UR8, PT ;  /* 0x000000080c007c0c */ /* 0x000fe4000bf46070 */
[----:B------:R-:W-:Y:S02]  /*3490*/  ISETP.GE.U32.AND P3, PT, R33, UR8, PT ;  /* 0x0000000821007c0c */ /* 0x000fe4000bf66070 */
[----:B------:R-:W-:-:S02]  /*34a0*/  ISETP.GE.U32.AND P6, PT, R13, UR8, PT ;  /* 0x000000080d007c0c */ /* 0x000fc4000bfc6070 */
[----:B------:R-:W-:Y:S02]  /*34b0*/  ISETP.GE.AND.EX P1, PT, R63, UR9, PT, P1 ;  /* 0x000000093f007c0c */ /* 0x000fe4000bf26310 */
[----:B------:R-:W-:Y:S02]  /*34c0*/  ISETP.GE.AND.EX P5, PT, R65, UR9, PT, P5 ;  /* 0x0000000941007c0c */ /* 0x000fe4000bfa6350 */
[----:B------:R-:W-:Y:S02]  /*34d0*/  ISETP.GE.AND.EX P2, PT, R67, UR9, PT, P2 ;  /* 0x0000000943007c0c */ /* 0x000fe4000bf46320 */
[----:B------:R-:W-:Y:S02]  /*34e0*/  ISETP.GE.AND.EX P3, PT, R62, UR9, PT, P3 ;  /* 0x000000093e007c0c */ /* 0x000fe4000bf66330 */
[----:B------:R-:W-:Y:S01]  /*34f0*/  IADD3 R30, PT, PT, R30, 0xd0, RZ ;  /* 0x000000d01e1e7810 */ /* 0x000fe20007ffe0ff */
[----:B------:R-:W-:Y:S10]  /*3500*/  @P4 BRA `(.L_x_3715) ;  /* 0x0000000000444947 */ /* 0x000ff40003800000 */
[----:B------:R-:W0:Y:S01]  /*3510*/  LDCU.64 UR4, c[0x0][0x3e0] ;  /* 0x00007c00ff0477ac */ /* 0x000e220008000a00 */
[----:B------:R-:W-:Y:S01]  /*3520*/  MOV R16, R74 ;  /* 0x0000004a00107202 */ /* 0x000fe20000000f00 */
[----:B------:R-:W-:Y:S01]  /*3530*/  FADD.FTZ R22, -R28, R22 ;  /* 0x000000161c167221 */ /* 0x000fe20000010100 */
[----:B------:R-:W-:Y:S01]  /*3540*/  MOV R17, R77 ;  /* 0x0000004d00117202 */ /* 0x000fe20000000f00 */
[----:B------:R-:W2:Y:S02]  /*3550*/  LDCU.64 UR10, c[0x0][0x380] ;  /* 0x00007000ff0a77ac */ /* 0x000ea40008000a00 */
[----:B-1----:R-:W-:Y:S01]  /*3560*/  FMUL.FTZ R15, R22, R29 ;  /* 0x0000001d160f7220 */ /* 0x002fe20000410000 */
[----:B0-----:R-:W-:Y:S02]  /*3570*/  IMAD R14, R14, UR4, RZ ;  /* 0x000000040e0e7c24 */ /* 0x001fe4000f8e02ff */
[----:B------:R-:W-:-:S04]  /*3580*/  IMAD.WIDE.U32 R16, R79, UR4, R16 ;  /* 0x000000044f107c25 */ /* 0x000fc8000f8e0010 */
[----:B------:R-:W-:Y:S02]  /*3590*/  IMAD R79, R79, UR5, R14 ;  /* 0x000000054f4f7c24 */ /* 0x000fe4000f8e020e */
[----:B------:R-:W-:Y:S01]  /*35a0*/  FADD.FTZ R14, -R28, R23 ;  /* 0x000000171c0e7221 */ /* 0x000fe20000010100 */
[----:B--2---:R-:W-:Y:S02]  /*35b0*/  LEA R18, P4, R16, UR10, 0x2 ;  /* 0x0000000a10127c11 */ /* 0x004fe4000f8810ff */
[----:B------:R-:W-:Y:S01]  /*35c0*/  IADD3 R79, PT, PT, R17, R79, RZ ;  /* 0x0000004f114f7210 */ /* 0x000fe20007ffe0ff */
[----:B------:R-:W-:Y:S01]  /*35d0*/  FMUL.FTZ R20, R14, R29 ;  /* 0x0000001d0e147220 */ /* 0x000fe20000410000 */
[----:B-----5:R-:W-:Y:S02]  /*35e0*/  FFMA.FTZ R14, R34, R15, R36 ;  /* 0x0000000f220e7223 */ /* 0x020fe40000010024 */
[----:B------:R-:W-:Y:S01]  /*35f0*/  LEA.HI.X R19, R16, UR11, R79, 0x2, P4 ;  /* 0x0000000b10137c11 */ /* 0x000fe2000a0f144f */
[----:B------:R-:W-:-:S05]  /*3600*/  FFMA.FTZ R15, R35, R20, R37 ;  /* 0x00000014230f7223 */ /* 0x000fca0000010025 */
[----:B------:R0:W-:Y:S02]  /*3610*/  STG.E.64 desc[UR6][R18.64], R14 ;  /* 0x0000000e12007986 */ /* 0x0001e4000c101b06 */
.L_x_3715:
[----:B------:R-:W-:Y:S05]  /*3620*/  BSYNC.RECONVERGENT B1 ;  /* 0x0000000000017941 */ /* 0x000fea0003800200 */
.L_x_3714:
[----:B------:R-:W-:Y:S04]  /*3630*/  BSSY.RECONVERGENT B1, `(.L_x_3716) ;  /* 0x0000013000017945 */ /* 0x000fe80003800200 */
[----:B------:R-:W-:Y:S05]  /*3640*/  @P1 BRA `(.L_x_3717) ;  /* 0x0000000000441947 */ /* 0x000fea0003800000 */
[----:B------:R-:W2:Y:S01]  /*3650*/  LDCU.64 UR4, c[0x0][0x3e0] ;  /* 0x00007c00ff0477ac */ /* 0x000ea20008000a00 */
[----:B0-----:R-:W-:Y:S01]  /*3660*/  MOV R14, R74 ;  /* 0x0000004a000e7202 */ /* 0x001fe20000000f00 */
[C---:B------:R-:W-:Y:S01]  /*3670*/  FADD.FTZ R26, -R28.reuse, R26 ;  /* 0x0000001a1c1a7221 */ /* 0x040fe20000010100 */
[----:B------:R-:W-:Y:S01]  /*3680*/  MOV R15, R77 ;  /* 0x0000004d000f7202 */ /* 0x000fe20000000f00 */
[----:B------:R-:W0:Y:S01]  /*3690*/  LDCU.64 UR10, c[0x0][0x380] ;  /* 0x00007000ff0a77ac */ /* 0x000e220008000a00 */
[----:B------:R-:W-:-:S04]  /*36a0*/  FADD.FTZ R16, -R28, R27 ;  /* 0x0000001b1c107221 */ /* 0x000fc80000010100 */
[----:B-1----:R-:W-:Y:S01]  /*36b0*/  FMUL.FTZ R20, R16, R29 ;  /* 0x0000001d10147220 */ /* 0x002fe20000410000 */
[----:B--2---:R-:W-:Y:S02]  /*36c0*/  IMAD R17, R63, UR4, RZ ;  /* 0x000000043f117c24 */ /* 0x004fe4000f8e02ff */
[----:B------:R-:W-:-:S04]  /*36d0*/  IMAD.WIDE.U32 R14, R10, UR4, R14 ;  /* 0x000000040a0e7c25 */ /* 0x000fc8000f8e000e */
[----:B------:R-:W-:Y:S02]  /*36e0*/  IMAD R19, R10, UR5, R17 ;  /* 0x000000050a137c24 */ /* 0x000fe4000f8e0211 */
[----:B------:R-:W-:Y:S01]  /*36f0*/  FMUL.FTZ R17, R26, R29 ;  /* 0x0000001d1a117220 */ /* 0x000fe20000410000 */
[----:B0-----:R-:W-:Y:S02]  /*3700*/  LEA R18, P1, R14, UR10, 0x2 ;  /* 0x0000000a0e127c11 */ /* 0x001fe4000f8210ff */
[----:B------:R-:W-:Y:S01]  /*3710*/  IADD3 R19, PT, PT, R15, R19, RZ ;  /* 0x000000130f137210 */ /* 0x000fe20007ffe0ff */
[----:B-----5:R-:W-:Y:S01]  /*3720*/  FFMA.FTZ R16, R34, R17, R36 ;  /* 0x0000001122107223 */ /* 0x020fe20000010024 */
[----:B------:R-:W-:Y:S02]  /*3730*/  FFMA.FTZ R17, R35, R20, R37 ;  /* 0x0000001423117223 */ /* 0x000fe40000010025 */
[----:B------:R-:W-:-:S05]  /*3740*/  LEA.HI.X R19, R14, UR11, R19, 0x2, P1 ;  /* 0x0000000b0e137c11 */ /* 0x000fca00088f1413 */
[----:B------:R2:W-:Y:S02]  /*3750*/  STG.E.64 desc[UR6][R18.64], R16 ;  /* 0x0000001012007986 */ /* 0x0005e4000c101b06 */
.L_x_3717:
[----:B------:R-:W-:Y:S05]  /*3760*/  BSYNC.RECONVERGENT B1 ;  /* 0x0000000000017941 */ /* 0x000fea0003800200 */
.L_x_3716:
[----:B------:R-:W-:Y:S04]  /*3770*/  BSSY.RECONVERGENT B1, `(.L_x_3718) ;  /* 0x0000013000017945 */ /* 0x000fe80003800200 */
[----:B------:R-:W-:Y:S05]  /*3780*/  @P5 BRA `(.L_x_3719) ;  /* 0x0000000000445947 */ /* 0x000fea0003800000 */
[----:B------:R-:W3:Y:S01]  /*3790*/  LDCU.64 UR4, c[0x0][0x3e0] ;  /* 0x00007c00ff0477ac */ /* 0x000ee20008000a00 */
[----:B0-----:R-:W-:Y:S01]  /*37a0*/  MOV R14, R74 ;  /* 0x0000004a000e7202 */ /* 0x001fe20000000f00 */
[C---:B------:R-:W-:Y:S01]  /*37b0*/  FADD.FTZ R40, -R28.reuse, R40 ;  /* 0x000000281c287221 */ /* 0x040fe20000010100 */
[----:B------:R-:W-:Y:S01]  /*37c0*/  MOV R15, R77 ;  /* 0x0000004d000f7202 */ /* 0x000fe20000000f00 */
[----:B------:R-:W0:Y:S01]  /*37d0*/  LDCU.64 UR10, c[0x0][0x380] ;  /* 0x00007000ff0a77ac */ /* 0x000e220008000a00 */
[----:B--2---:R-:W-:Y:S01]  /*37e0*/  FADD.FTZ R18, -R28, R41 ;  /* 0x000000291c127221 */ /* 0x004fe20000010100 */
[----:B-1----:R-:W-:-:S03]  /*37f0*/  FMUL.FTZ R17, R40, R29 ;  /* 0x0000001d28117220 */ /* 0x002fc60000410000 */
[----:B------:R-:W-:Y:S01]  /*3800*/  FMUL.FTZ R20, R18, R29 ;  /* 0x0000001d12147220 */ /* 0x000fe20000410000 */
[----:B-----5:R-:W-:Y:S01]  /*3810*/  FFMA.FTZ R18, R34, R17, R36 ;  /* 0x0000001122127223 */ /* 0x020fe20000010024 */
[----:B---3--:R-:W-:Y:S02]  /*3820*/  IMAD R16, R65, UR4, RZ ;  /* 0x0000000441107c24 */ /* 0x008fe4000f8e02ff */
[----:B------:R-:W-:-:S04]  /*3830*/  IMAD.WIDE.U32 R14, R11, UR4, R14 ;  /* 0x000000040b0e7c25 */ /* 0x000fc8000f8e000e */
[----:B------:R-:W-:Y:S01]  /*3840*/  IMAD R19, R11, UR5, R16 ;  /* 0x000000050b137c24 */ /* 0x000fe2000f8e0210 */
[----:B0-----:R-:W-:-:S04]  /*3850*/  LEA R16, P1, R14, UR10, 0x2 ;  /* 0x0000000a0e107c11 */ /* 0x001fc8000f8210ff */
[----:B------:R-:W-:-:S04]  /*3860*/  IADD3 R19, PT, PT, R15, R19, RZ ;  /* 0x000000130f137210 */ /* 0x000fc80007ffe0ff */
[----:B------:R-:W-:Y:S01]  /*3870*/  LEA.HI.X R17, R14, UR11, R19, 0x2, P1 ;  /* 0x0000000b0e117c11 */ /* 0x000fe200088f1413 */
[----:B------:R-:W-:-:S05]  /*3880*/  FFMA.FTZ R19, R35, R20, R37 ;  /* 0x0000001423137223 */ /* 0x000fca0000010025 */
[----:B------:R3:W-:Y:S02]  /*3890*/  STG.E.64 desc[UR6][R16.64], R18 ;  /* 0x0000001210007986 */ /* 0x0007e4000c101b06 */
.L_x_3719:
[----:B------:R-:W-:Y:S05]  /*38a0*/  BSYNC.RECONVERGENT B1 ;  /* 0x0000000000017941 */ /* 0x000fea0003800200 */
.L_x_3718:
[----:B------:R-:W-:Y:S04]  /*38b0*/  BSSY.RECONVERGENT B1, `(.L_x_3720) ;  /* 0x0000013000017945 */ /* 0x000fe80003800200 */
[----:B------:R-:W-:Y:S05]  /*38c0*/  @P2 BRA `(.L_x_3721) ;  /* 0x0000000000442947 */ /* 0x000fea0003800000 */
[----:B------:R-:W4:Y:S01]  /*38d0*/  LDCU.64 UR4, c[0x0][0x3e0] ;  /* 0x00007c00ff0477ac */ /* 0x000f220008000a00 */
[----:B0-----:R-:W-:Y:S01]  /*38e0*/  MOV R14, R74 ;  /* 0x0000004a000e7202 */ /* 0x001fe20000000f00 */
[C---:B------:R-:W-:Y:S01]  /*38f0*/  FADD.FTZ R42, -R28.reuse, R42 ;  /* 0x0000002a1c2a7221 */ /* 0x040fe20000010100 */
[----:B------:R-:W-:Y:S01]  /*3900*/  MOV R15, R77 ;  /* 0x0000004d000f7202 */ /* 0x000fe20000000f00 */
[----:B------:R-:W0:Y:S01]  /*3910*/  LDCU.64 UR10, c[0x0][0x380] ;  /* 0x00007000ff0a77ac */ /* 0x000e220008000a00 */
[----:B--23--:R-:W-:-:S04]  /*3920*/  FADD.FTZ R18, -R28, R43 ;  /* 0x0000002b1c127221 */ /* 0x00cfc80000010100 */
[----:B-1----:R-:W-:Y:S01]  /*3930*/  FMUL.FTZ R20, R18, R29 ;  /* 0x0000001d12147220 */ /* 0x002fe20000410000 */
[----:B----4-:R-:W-:Y:S02]  /*3940*/  IMAD R17, R67, UR4, RZ ;  /* 0x0000000443117c24 */ /* 0x010fe4000f8e02ff */
[----:B------:R-:W-:-:S04]  /*3950*/  IMAD.WIDE.U32 R14, R12, UR4, R14 ;  /* 0x000000040c0e7c25 */ /* 0x000fc8000f8e000e */
[----:B------:R-:W-:Y:S02]  /*3960*/  IMAD R19, R12, UR5, R17 ;  /* 0x000000050c137c24 */ /* 0x000fe4000f8e0211 */
[----:B------:R-:W-:Y:S01]  /*3970*/  FMUL.FTZ R17, R42, R29 ;  /* 0x0000001d2a117220 */ /* 0x000fe20000410000 */
[----:B0-----:R-:W-:Y:S02]  /*3980*/  LEA R16, P1, R14, UR10, 0x2 ;  /* 0x0000000a0e107c11 */ /* 0x001fe4000f8210ff */
[----:B------:R-:W-:Y:S01]  /*3990*/  IADD3 R19, PT, PT, R15, R19, RZ ;  /* 0x000000130f137210 */ /* 0x000fe20007ffe0ff */
[----:B-----5:R-:W-:-:S03]  /*39a0*/  FFMA.FTZ R18, R34, R17, R36 ;  /* 0x0000001122127223 */ /* 0x020fc60000010024 */
[----:B------:R-:W-:Y:S01]  /*39b0*/  LEA.HI.X R17, R14, UR11, R19, 0x2, P1 ;  /* 0x0000000b0e117c11 */ /* 0x000fe200088f1413 */
[----:B------:R-:W-:-:S05]  /*39c0*/  FFMA.FTZ R19, R35, R20, R37 ;  /* 0x0000001423137223 */ /* 0x000fca0000010025 */
[----:B------:R4:W-:Y:S02]  /*39d0*/  STG.E.64 desc[UR6][R16.64], R18 ;  /* 0x0000001210007986 */ /* 0x0009e4000c101b06 */
.L_x_3721:
[----:B------:R-:W-:Y:S05]  /*39e0*/  BSYNC.RECONVERGENT B1 ;  /* 0x0000000000017941 */ /* 0x000fea0003800200 */
.L_x_3720:
[----:B------:R-:W-:Y:S04]  /*39f0*/  BSSY.RECONVERGENT B1, `(.L_x_3722) ;  /* 0x0000013000017945 */ /* 0x000fe80003800200 */
[----:B------:R-:W-:Y:S05]  /*3a00*/  @P3 BRA `(.L_x_3723) ;  /* 0x0000000000443947 */ /* 0x000fea0003800000 */
[----:B------:R-:W1:Y:S01]  /*3a10*/  LDCU.64 UR4, c[0x0][0x3e0] ;  /* 0x00007c00ff0477ac */ /* 0x000e620008000a00 */
[----:B0-----:R-:W-:Y:S01]  /*3a20*/  MOV R14, R74 ;  /* 0x0000004a000e7202 */ /* 0x001fe20000000f00 */
[C---:B------:R-:W-:Y:S01]  /*3a30*/  FADD.FTZ R24, -R28.reuse, R24 ;  /* 0x000000181c187221 */ /* 0x040fe20000010100 */
[----:B------:R-:W-:Y:S01]  /*3a40*/  MOV R15, R77 ;  /* 0x0000004d000f7202 */ /* 0x000fe20000000f00 */
[----:B------:R-:W0:Y:S01]  /*3a50*/  LDCU.64 UR10, c[0x0][0x380] ;  /* 0x00007000ff0a77ac */ /* 0x000e220008000a00 */
[----:B--234-:R-:W-:Y:S01]  /*3a60*/  FADD.FTZ R18, -R28, R25 ;  /* 0x000000191c127221 */ /* 0x01cfe20000010100 */
[----:B-1----:R-:W-:-:S03]  /*3a70*/  FMUL.FTZ R17, R24, R29 ;  /* 0x0000001d18117220 */ /* 0x002fc60000410000 */
[----:B------:R-:W-:Y:S01]  /*3a80*/  FMUL.FTZ R18, R18, R29 ;  /* 0x0000001d12127220 */ /* 0x000fe20000410000 */
[----:B-----5:R-:W-:-:S03]  /*3a90*/  FFMA.FTZ R20, R34, R17, R36 ;  /* 0x0000001122147223 */ /* 0x020fc60000010024 */
[----:B------:R-:W-:Y:S01]  /*3aa0*/  FFMA.FTZ R21, R35, R18, R37 ;  /* 0x0000001223157223 */ /* 0x000fe20000010025 */
[----:B------:R-:W-:Y:S02]  /*3ab0*/  IMAD R62, R62, UR4, RZ ;  /* 0x000000043e3e7c24 */ /* 0x000fe4000f8e02ff */
[----:B------:R-:W-:-:S04]  /*3ac0*/  IMAD.WIDE.U32 R14, R33, UR4, R14 ;  /* 0x00000004210e7c25 */ /* 0x000fc8000f8e000e */
[----:B------:R-:W-:Y:S01]  /*3ad0*/  IMAD R33, R33, UR5, R62 ;  /* 0x0000000521217c24 */ /* 0x000fe2000f8e023e */
[----:B0-----:R-:W-:-:S04]  /*3ae0*/  LEA R16, P1, R14, UR10, 0x2 ;  /* 0x0000000a0e107c11 */ /* 0x001fc8000f8210ff */
[----:B------:R-:W-:-:S04]  /*3af0*/  IADD3 R33, PT, PT, R15, R33, RZ ;  /* 0x000000210f217210 */ /* 0x000fc80007ffe0ff */
[----:B------:R-:W-:-:S05]  /*3b00*/  LEA.HI.X R17, R14, UR11, R33, 0x2, P1 ;  /* 0x0000000b0e117c11 */ /* 0x000fca00088f1421 */
[----:B------:R0:W-:Y:S02]  /*3b10*/  STG.E.64 desc[UR6][R16.64], R20 ;  /* 0x0000001410007986 */ /* 0x0001e4000c101b06 */
.L_x_3723:
[----:B------:R-:W-:Y:S05]  /*3b20*/  BSYNC.RECONVERGENT B1 ;  /* 0x0000000000017941 */ /* 0x000fea0003800200 */
.L_x_3722:
[----:B------:R-:W-:Y:S01]  /*3b30*/  ISETP.GE.AND.EX P6, PT, R69, UR9, PT, P6 ;  /* 0x0000000945007c0c */ /* 0x000fe2000bfc6360 */
[----:B------:R-:W-:Y:S01]  /*3b40*/  BSSY.RECONVERGENT B1, `(.L_x_3724) ;  /* 0x000001e000017945 */ /* 0x000fe20003800200 */
[----:B------:R-:W-:Y:S02]  /*3b50*/  ISETP.GE.U32.AND P1, PT, R58, UR8, PT ;  /* 0x000000083a007c0c */ /* 0x000fe4000bf26070 */
[----:B------:R-:W-:Y:S02]  /*3b60*/  ISETP.GE.U32.AND P2, PT, R31, UR8, PT ;  /* 0x000000081f007c0c */ /* 0x000fe4000bf46070 */
[----:B------:R-:W-:Y:S02]  /*3b70*/  ISETP.GE.U32.AND P3, PT, R30, UR8, PT ;  /* 0x000000081e007c0c */ /* 0x000fe4000bf66070 */
[----:B------:R-:W-:Y:S02]  /*3b80*/  ISETP.GE.U32.AND P4, PT, R59, UR8, PT ;  /* 0x000000083b007c0c */ /* 0x000fe4000bf86070 */
[----:B------:R-:W-:-:S02]  /*3b90*/  ISETP.GE.U32.AND P5, PT, R32, UR8, PT ;  /* 0x0000000820007c0c */ /* 0x000fc4000bfa6070 */
[----:B0-234-:R-:W-:Y:S02]  /*3ba0*/  SHF.R.S32.HI R18, RZ, 0x1f, R30 ;  /* 0x0000001fff127819 */ /* 0x01dfe4000001141e */
[----:B------:R-:W-:Y:S02]  /*3bb0*/  ISETP.GE.AND.EX P1, PT, R71, UR9, PT, P1 ;  /* 0x0000000947007c0c */ /* 0x000fe4000bf26310 */
[----:B------:R-:W-:Y:S02]  /*3bc0*/  ISETP.GE.AND.EX P2, PT, R38, UR9, PT, P2 ;  /* 0x0000000926007c0c */ /* 0x000fe4000bf46320 */
[----:B------:R-:W-:Y:S02]  /*3bd0*/  ISETP.GE.AND.EX P3, PT, R18, UR9, PT, P3 ;  /* 0x0000000912007c0c */ /* 0x000fe4000bf66330 */
[----:B------:R-:W-:Y:S02]  /*3be0*/  ISETP.GE.AND.EX P4, PT, R73, UR9, PT, P4 ;  /* 0x0000000949007c0c */ /* 0x000fe4000bf86340 */
[----:B------:R-:W-:Y:S01]  /*3bf0*/  ISETP.GE.AND.EX P5, PT, R39, UR9, PT, P5 ;  /* 0x0000000927007c0c */ /* 0x000fe2000bfa6350 */
[----:B------:R-:W-:-:S12]  /*3c00*/  @P6 BRA `(.L_x_3725) ;  /* 0x0000000000446947 */ /* 0x000fd80003800000 */
[----:B------:R-:W0:Y:S01]  /*3c10*/  LDCU.64 UR4, c[0x0][0x3e0] ;  /* 0x00007c00ff0477ac */ /* 0x000e220008000a00 */
[----:B------:R-:W-:Y:S01]  /*3c20*/  MOV R14, R74 ;  /* 0x0000004a000e7202 */ /* 0x000fe20000000f00 */
[C---:B------:R-:W-:Y:S01]  /*3c30*/  FADD.FTZ R44, -R28.reuse, R44 ;  /* 0x0000002c1c2c7221 */ /* 0x040fe20000010100 */
[----:B------:R-:W-:Y:S01]  /*3c40*/  MOV R15, R77 ;  /* 0x0000004d000f7202 */ /* 0x000fe20000000f00 */
[----:B------:R-:W2:Y:S01]  /*3c50*/  LDCU.64 UR10, c[0x0][0x380] ;  /* 0x00007000ff0a77ac */ /* 0x000ea20008000a00 */
[----:B------:R-:W-:Y:S01]  /*3c60*/  FADD.FTZ R20, -R28, R45 ;  /* 0x0000002d1c147221 */ /* 0x000fe20000010100 */
[----:B-1----:R-:W-:-:S03]  /*3c70*/  FMUL.FTZ R17, R44, R29 ;  /* 0x0000001d2c117220 */ /* 0x002fc60000410000 */
[----:B------:R-:W-:Y:S01]  /*3c80*/  FMUL.FTZ R20, R20, R29 ;  /* 0x0000001d14147220 */ /* 0x000fe20000410000 */
[----:B-----5:R-:W-:-:S03]  /*3c90*/  FFMA.FTZ R22, R34, R17, R36 ;  /* 0x0000001122167223 */ /* 0x020fc60000010024 */
[----:B------:R-:W-:Y:S01]  /*3ca0*/  FFMA.FTZ R23, R35, R20, R37 ;  /* 0x0000001423177223 */ /* 0x000fe20000010025 */
[----:B0-----:R-:W-:Y:S02]  /*3cb0*/  IMAD R16, R69, UR4, RZ ;  /* 0x0000000445107c24 */ /* 0x001fe4000f8e02ff */
[----:B------:R-:W-:-:S04]  /*3cc0*/  IMAD.WIDE.U32 R14, R13, UR4, R14 ;  /* 0x000000040d0e7c25 */ /* 0x000fc8000f8e000e */
[----:B------:R-:W-:Y:S01]  /*3cd0*/  IMAD R19, R13, UR5, R16 ;  /* 0x000000050d137c24 */ /* 0x000fe2000f8e0210 */
[----:B--2---:R-:W-:-:S04]  /*3ce0*/  LEA R16, P6, R14, UR10, 0x2 ;  /* 0x0000000a0e107c11 */ /* 0x004fc8000f8c10ff */
[----:B------:R-:W-:-:S04]  /*3cf0*/  IADD3 R19, PT, PT, R15, R19, RZ ;  /* 0x000000130f137210 */ /* 0x000fc80007ffe0ff */
[----:B------:R-:W-:-:S05]  /*3d00*/  LEA.HI.X R17, R14, UR11, R19, 0x2, P6 ;  /* 0x0000000b0e117c11 */ /* 0x000fca000b0f1413 */
[----:B------:R0:W-:Y:S02]  /*3d10*/  STG.E.64 desc[UR6][R16.64], R22 ;  /* 0x0000001610007986 */ /* 0x0001e4000c101b06 */
.L_x_3725:
[----:B------:R-:W-:Y:S05]  /*3d20*/  BSYNC.RECONVERGENT B1 ;  /* 0x0000000000017941 */ /* 0x000fea0003800200 */
.L_x_3724:
[----:B------:R-:W-:Y:S04]  /*3d30*/  BSSY.RECONVERGENT B1, `(.L_x_3726) ;  /* 0x0000013000017945 */ /* 0x000fe80003800200 */
[----:B------:R-:W-:Y:S05]  /*3d40*/  @P1 BRA `(.L_x_3727) ;  /* 0x0000000000441947 */ /* 0x000fea0003800000 */
[----:B------:R-:W2:Y:S01]  /*3d50*/  LDCU.64 UR4, c[0x0][0x3e0] ;  /* 0x00007c00ff0477ac */ /* 0x000ea20008000a00 */
[----:B------:R-:W-:Y:S01]  /*3d60*/  MOV R14, R74 ;  /* 0x0000004a000e7202 */ /* 0x000fe20000000f00 */
[C---:B------:R-:W-:Y:S01]  /*3d70*/  FADD.FTZ R48, -R28.reuse, R48 ;  /* 0x000000301c307221 */ /* 0x040fe20000010100 */
[----:B------:R-:W-:Y:S01]  /*3d80*/  MOV R15, R77 ;  /* 0x0000004d000f7202 */ /* 0x000fe20000000f00 */
[----:B------:R-:W3:Y:S01]  /*3d90*/  LDCU.64 UR10, c[0x0][0x380] ;  /* 0x00007000ff0a77ac */ /* 0x000ee20008000a00 */
[----:B------:R-:W-:-:S04]  /*3da0*/  FADD.FTZ R20, -R28, R49 ;  /* 0x000000311c147221 */ /* 0x000fc80000010100 */
[----:B-1----:R-:W-:-:S04]  /*3db0*/  FMUL.FTZ R20, R20, R29 ;  /* 0x0000001d14147220 */ /* 0x002fc80000410000 */
[----:B0----5:R-:W-:Y:S01]  /*3dc0*/  FFMA.FTZ R23, R35, R20, R37 ;  /* 0x0000001423177223 */ /* 0x021fe20000010025 */
[----:B--2---:R-:W-:Y:S02]  /*3dd0*/  IMAD R17, R71, UR4, RZ ;  /* 0x0000000447117c24 */ /* 0x004fe4000f8e02ff */
[----:B------:R-:W-:-:S04]  /*3de0*/  IMAD.WIDE.U32 R14, R58, UR4, R14 ;  /* 0x000000043a0e7c25 */ /* 0x000fc8000f8e000e */
[----:B------:R-:W-:Y:S02]  /*3df0*/  IMAD R19, R58, UR5, R17 ;  /* 0x000000053a137c24 */ /* 0x000fe4000f8e0211 */
[----:B------:R-:W-:Y:S01]  /*3e00*/  FMUL.FTZ R17, R48, R29 ;  /* 0x0000001d30117220 */ /* 0x000fe20000410000 */
[----:B---3--:R-:W-:Y:S02]  /*3e10*/  LEA R16, P1, R14, UR10, 0x2 ;  /* 0x0000000a0e107c11 */ /* 0x008fe4000f8210ff */
[----:B------:R-:W-:Y:S01]  /*3e20*/  IADD3 R19, PT, PT, R15, R19, RZ ;  /* 0x000000130f137210 */ /* 0x000fe20007ffe0ff */
[----:B------:R-:W-:-:S03]  /*3e30*/  FFMA.FTZ R22, R34, R17, R36 ;  /* 0x0000001122167223 */ /* 0x000fc60000010024 */
[----:B------:R-:W-:-:S05]  /*3e40*/  LEA.HI.X R17, R14, UR11, R19, 0x2, P1 ;  /* 0x0000000b0e117c11 */ /* 0x000fca00088f1413 */
[----:B------:R2:W-:Y:S02]  /*3e50*/  STG.E.64 desc[UR6][R16.64], R22 ;  /* 0x0000001610007986 */ /* 0x0005e4000c101b06 */
.L_x_3727:
[----:B------:R-:W-:Y:S05]  /*3e60*/  BSYNC.RECONVERGENT B1 ;  /* 0x0000000000017941 */ /* 0x000fea0003800200 */
.L_x_3726:
[----:B------:R-:W-:Y:S04]  /*3e70*/  BSSY.RECONVERGENT B1, `(.L_x_3728) ;  /* 0x0000013000017945 */ /* 0x000fe80003800200 */
[----:B------:R-:W-:Y:S05]  /*3e80*/  @P2 BRA `(.L_x_3729) ;  /* 0x0000000000442947 */ /* 0x000fea0003800000 */
[----:B------:R-:W3:Y:S01]  /*3e90*/  LDCU.64 UR4, c[0x0][0x3e0] ;  /* 0x00007c00ff0477ac */ /* 0x000ee20008000a00 */
[----:B------:R-:W-:Y:S01]  /*3ea0*/  MOV R14, R74 ;  /* 0x0000004a000e7202 */ /* 0x000fe20000000f00 */
[C---:B------:R-:W-:Y:S01]  /*3eb0*/  FADD.FTZ R50, -R28.reuse, R50 ;  /* 0x000000321c327221 */ /* 0x040fe20000010100 */
[----:B------:R-:W-:Y:S01]  /*3ec0*/  MOV R15, R77 ;  /* 0x0000004d000f7202 */ /* 0x000fe20000000f00 */
[----:B------:R-:W4:Y:S01]  /*3ed0*/  LDCU.64 UR10, c[0x0][0x380] ;  /* 0x00007000ff0a77ac */ /* 0x000f220008000a00 */
[----:B------:R-:W-:Y:S01]  /*3ee0*/  FADD.FTZ R20, -R28, R51 ;  /* 0x000000331c147221 */ /* 0x000fe20000010100 */
[----:B012---:R-:W-:-:S03]  /*3ef0*/  FMUL.FTZ R17, R50, R29 ;  /* 0x0000001d32117220 */ /* 0x007fc60000410000 */
[----:B------:R-:W-:Y:S01]  /*3f00*/  FMUL.FTZ R20, R20, R29 ;  /* 0x0000001d14147220 */ /* 0x000fe20000410000 */
[----:B-----5:R-:W-:-:S03]  /*3f10*/  FFMA.FTZ R22, R34, R17, R36 ;  /* 0x0000001122167223 */ /* 0x020fc60000010024 */
[----:B------:R-:W-:Y:S01]  /*3f20*/  FFMA.FTZ R23, R35, R20, R37 ;  /* 0x0000001423177223 */ /* 0x000fe20000010025 */
[----:B---3--:R-:W-:Y:S02]  /*3f30*/  IMAD R38, R38, UR4, RZ ;  /* 0x0000000426267c24 */ /* 0x008fe4000f8e02ff */
[----:B------:R-:W-:-:S04]  /*3f40*/  IMAD.WIDE.U32 R14, R31, UR4, R14 ;  /* 0x000000041f0e7c25 */ /* 0x000fc8000f8e000e */
[----:B------:R-:W-:Y:S01]  /*3f50*/  IMAD R31, R31, UR5, R38 ;  /* 0x000000051f1f7c24 */ /* 0x000fe2000f8e0226 */
[----:B----4-:R-:W-:-:S04]  /*3f60*/  LEA R16, P1, R14, UR10, 0x2 ;  /* 0x0000000a0e107c11 */ /* 0x010fc8000f8210ff */
[----:B------:R-:W-:-:S04]  /*3f70*/  IADD3 R31, PT, PT, R15, R31, RZ ;  /* 0x0000001f0f1f7210 */ /* 0x000fc80007ffe0ff */
[----:B------:R-:W-:-:S05]  /*3f80*/  LEA.HI.X R17, R14, UR11, R31, 0x2, P1 ;  /* 0x0000000b0e117c11 */ /* 0x000fca00088f141f */
[----:B------:R3:W-:Y:S02]  /*3f90*/  STG.E.64 desc[UR6][R16.64], R22 ;  /* 0x0000001610007986 */ /* 0x0007e4000c101b06 */
.L_x_3729:
[----:B------:R-:W-:Y:S05]  /*3fa0*/  BSYNC.RECONVERGENT B1 ;  /* 0x0000000000017941 */ /* 0x000fea0003800200 */
.L_x_3728:
[----:B------:R-:W-:Y:S04]  /*3fb0*/  BSSY.RECONVERGENT B1, `(.L_x_3730) ;  /* 0x0000013000017945 */ /* 0x000fe80003800200 */
[----:B------:R-:W-:Y:S05]  /*3fc0*/  @P3 BRA `(.L_x_3731) ;  /* 0x0000000000443947 */ /* 0x000fea0003800000 */
[----:B------:R-:W4:Y:S01]  /*3fd0*/  LDCU.64 UR4, c[0x0][0x3e0] ;  /* 0x00007c00ff0477ac */ /* 0x000f220008000a00 */
[----:B------:R-:W-:Y:S01]  /*3fe0*/  MOV R14, R74 ;  /* 0x0000004a000e7202 */ /* 0x000fe20000000f00 */
[----:B------:R-:W-:Y:S01]  /*3ff0*/  FADD.FTZ R52, -R28, R52 ;  /* 0x000000341c347221 */ /* 0x000fe20000010100 */
[----:B------:R-:W-:Y:S01]  /*4000*/  MOV R15, R77 ;  /* 0x0000004d000f7202 */ /* 0x000fe20000000f00 */
[----:B------:R-:W1:Y:S01]  /*4010*/  LDCU.64 UR10, c[0x0][0x380] ;  /* 0x00007000ff0a77ac */ /* 0x000e620008000a00 */
[----:B----4-:R-:W-:Y:S02]  /*4020*/  IMAD R19, R18, UR4, RZ ;  /* 0x0000000412137c24 */ /* 0x010fe4000f8e02ff */
[----:B------:R-:W-:Y:S01]  /*4030*/  FADD.FTZ R18, -R28, R53 ;  /* 0x000000351c127221 */ /* 0x000fe20000010100 */
[----:B0-23--:R-:W-:-:S04]  /*4040*/  IMAD.WIDE.U32 R16, R30, UR4, R14 ;  /* 0x000000041e107c25 */ /* 0x00dfc8000f8e000e */
[-C--:B-1----:R-:W-:Y:S01]  /*4050*/  FMUL.FTZ R15, R52, R29.reuse ;  /* 0x0000001d340f7220 */ /* 0x082fe20000410000 */
[----:B------:R-:W-:Y:S01]  /*4060*/  FMUL.FTZ R18, R18, R29 ;  /* 0x0000001d12127220 */ /* 0x000fe20000410000 */
[----:B------:R-:W-:Y:S01]  /*4070*/  IMAD R19, R30, UR5, R19 ;  /* 0x000000051e137c24 */ /* 0x000fe2000f8e0213 */
[----:B------:R-:W-:Y:S01]  /*4080*/  LEA R14, P1, R16, UR10, 0x2 ;  /* 0x0000000a100e7c11 */ /* 0x000fe2000f8210ff */
[----:B-----5:R-:W-:Y:S01]  /*4090*/  FFMA.FTZ R20, R34, R15, R36 ;  /* 0x0000000f22147223 */ /* 0x020fe20000010024 */
[----:B------:R-:W-:Y:S02]  /*40a0*/  FFMA.FTZ R21, R35, R18, R37 ;  /* 0x0000001223157223 */ /* 0x000fe40000010025 */
[----:B------:R-:W-:-:S04]  /*40b0*/  IADD3 R19, PT, PT, R17, R19, RZ ;  /* 0x0000001311137210 */ /* 0x000fc80007ffe0ff */
[----:B------:R-:W-:-:S05]  /*40c0*/  LEA.HI.X R15, R16, UR11, R19, 0x2, P1 ;  /* 0x0000000b100f7c11 */ /* 0x000fca00088f1413 */
[----:B------:R4:W-:Y:S02]  /*40d0*/  STG.E.64 desc[UR6][R14.64], R20 ;  /* 0x000000140e007986 */ /* 0x0009e4000c101b06 */
.L_x_3731:
[----:B------:R-:W-:Y:S05]  /*40e0*/  BSYNC.RECONVERGENT B1 ;  /* 0x0000000000017941 */ /* 0x000fea0003800200 */
.L_x_3730:
[----:B------:R-:W-:Y:S04]  /*40f0*/  BSSY.RECONVERGENT B1, `(.L_x_3732) ;  /* 0x0000013000017945 */ /* 0x000fe80003800200 */
[----:B------:R-:W-:Y:S05]  /*4100*/  @P4 BRA `(.L_x_3733) ;  /* 0x0000000000444947 */ /* 0x000fea0003800000 */
[----:B------:R-:W0:Y:S01]  /*4110*/  LDCU.64 UR4, c[0x0][0x3e0] ;  /* 0x00007c00ff0477ac */ /* 0x000e220008000a00 */
[----:B----4-:R-:W-:Y:S01]  /*4120*/  MOV R14, R74 ;  /* 0x0000004a000e7202 */ /* 0x010fe20000000f00 */
[----:B------:R-:W-:Y:S01]  /*4130*/  FADD.FTZ R54, -R28, R54 ;  /* 0x000000361c367221 */ /* 0x000fe20000010100 */
[----:B------:R-:W-:Y:S01]  /*4140*/  MOV R15, R77 ;  /* 0x0000004d000f7202 */ /* 0x000fe20000000f00 */
[----:B------:R-:W4:Y:S01]  /*4150*/  LDCU.64 UR10, c[0x0][0x380] ;  /* 0x00007000ff0a77ac */ /* 0x000f220008000a00 */
[----:B0-----:R-:W-:Y:S02]  /*4160*/  IMAD R18, R73, UR4, RZ ;  /* 0x0000000449127c24 */ /* 0x001fe4000f8e02ff */
[----:B--23--:R-:W-:-:S04]  /*4170*/  IMAD.WIDE.U32 R16, R59, UR4, R14 ;  /* 0x000000043b107c25 */ /* 0x00cfc8000f8e000e */
[----:B-1----:R-:W-:Y:S01]  /*4180*/  FMUL.FTZ R15, R54, R29 ;  /* 0x0000001d360f7220 */ /* 0x002fe20000410000 */
[----:B------:R-:W-:Y:S02]  /*4190*/  IMAD R19, R59, UR5, R18 ;  /* 0x000000053b137c24 */ /* 0x000fe4000f8e0212 */
[----:B------:R-:W-:Y:S01]  /*41a0*/  FADD.FTZ R18, -R28, R55 ;  /* 0x000000371c127221 */ /* 0x000fe20000010100 */
[----:B----4-:R-:W-:Y:S01]  /*41b0*/  LEA R14, P1, R16, UR10, 0x2 ;  /* 0x0000000a100e7c11 */ /* 0x010fe2000f8210ff */
[----:B-----5:R-:W-:Y:S01]  /*41c0*/  FFMA.FTZ R20, R34, R15, R36 ;  /* 0x0000000f22147223 */ /* 0x020fe20000010024 */
[----:B------:R-:W-:Y:S01]  /*41d0*/  IADD3 R19, PT, PT, R17, R19, RZ ;  /* 0x0000001311137210 */ /* 0x000fe20007ffe0ff */
[----:B------:R-:W-:-:S03]  /*41e0*/  FMUL.FTZ R18, R18, R29 ;  /* 0x0000001d12127220 */ /* 0x000fc60000410000 */
[----:B------:R-:W-:Y:S01]  /*41f0*/  LEA.HI.X R15, R16, UR11, R19, 0x2, P1 ;  /* 0x0000000b100f7c11 */ /* 0x000fe200088f1413 */
[----:B------:R-:W-:-:S05]  /*4200*/  FFMA.FTZ R21, R35, R18, R37 ;  /* 0x0000001223157223 */ /* 0x000fca0000010025 */
[----:B------:R0:W-:Y:S02]  /*4210*/  STG.E.64 desc[UR6][R14.64], R20 ;  /* 0x000000140e007986 */ /* 0x0001e4000c101b06 */
.L_x_3733:
[----:B------:R-:W-:Y:S05]  /*4220*/  BSYNC.RECONVERGENT B1 ;  /* 0x0000000000017941 */ /* 0x000fea0003800200 */
.L_x_3732:
[----:B------:R-:W-:Y:S05]  /*4230*/  @P5 BRA `(.L_x_3734) ;  /* 0x0000002000585947 */ /* 0x000fea0003800000 */
[----:B------:R-:W2:Y:S01]  /*4240*/  LDCU.64 UR4, c[0x0][0x3e0] ;  /* 0x00007c00ff0477ac */ /* 0x000ea20008000a00 */
[----:B------:R-:W-:Y:S01]  /*4250*/  MOV R75, R77 ;  /* 0x0000004d004b7202 */ /* 0x000fe20000000f00 */
[C---:B------:R-:W-:Y:S01]  /*4260*/  FADD.FTZ R56, -R28.reuse, R56 ;  /* 0x000000381c387221 */ /* 0x040fe20000010100 */
[----:B------:R-:W-:Y:S01]  /*4270*/  FADD.FTZ R28, -R28, R57 ;  /* 0x000000391c1c7221 */ /* 0x000fe20000010100 */
[----:B------:R-:W3:Y:S02]  /*4280*/  LDCU.64 UR8, c[0x0][0x380] ;  /* 0x00007000ff0877ac */ /* 0x000ee40008000a00 */
[-C--:B01--4-:R-:W-:Y:S01]  /*4290*/  FMUL.FTZ R15, R56, R29.reuse ;  /* 0x0000001d380f7220 */ /* 0x093fe20000410000 */
[----:B------:R-:W-:-:S03]  /*42a0*/  FMUL.FTZ R28, R28, R29 ;  /* 0x0000001d1c1c7220 */ /* 0x000fc60000410000 */
[----:B-----5:R-:W-:Y:S01]  /*42b0*/  FFMA.FTZ R34, R34, R15, R36 ;  /* 0x0000000f22227223 */ /* 0x020fe20000010024 */
[----:B------:R-:W-:Y:S01]  /*42c0*/  FFMA.FTZ R35, R35, R28, R37 ;  /* 0x0000001c23237223 */ /* 0x000fe20000010025 */
[----:B--2---:R-:W-:Y:S02]  /*42d0*/  IMAD R39, R39, UR4, RZ ;  /* 0x0000000427277c24 */ /* 0x004fe4000f8e02ff */
[----:B------:R-:W-:-:S04]  /*42e0*/  IMAD.WIDE.U32 R74, R32, UR4, R74 ;  /* 0x00000004204a7c25 */ /* 0x000fc8000f8e004a */
[----:B------:R-:W-:Y:S01]  /*42f0*/  IMAD R39, R32, UR5, R39 ;  /* 0x0000000520277c24 */ /* 0x000fe2000f8e0227 */
[----:B---3--:R-:W-:-:S04]  /*4300*/  LEA R14, P1, R74, UR8, 0x2 ;  /* 0x000000084a0e7c11 */ /* 0x008fc8000f8210ff */
[----:B------:R-:W-:-:S04]  /*4310*/  IADD3 R39, PT, PT, R75, R39, RZ ;  /* 0x000000274b277210 */ /* 0x000fc80007ffe0ff */
[----:B------:R-:W-:-:S05]  /*4320*/  LEA.HI.X R15, R74, UR9, R39, 0x2, P1 ;  /* 0x000000094a0f7c11 */ /* 0x000fca00088f1427 */
[----:B------:R0:W-:Y:S01]  /*4330*/  STG.E.64 desc[UR6][R14.64], R34 ;  /* 0x000000220e007986 */ /* 0x0001e2000c101b06 */
[----:B------:R-:W-:Y:S05]  /*4340*/  BRA `(.L_x_3734) ;  /* 0x0000002000147947 */ /* 0x000fea0003800000 */
.L_x_3703:
        /* <DEDUP_REMOVED lines=8> */
[C---:B------:R-:W-:Y:S01]  /*43d0*/  FADD.FTZ R14, -R28.reuse, R14 ;  /* 0x0000000e1c0e7221 */ /* 0x040fe20000010100 */
[----:B------:R-:W-:Y:S01]  /*43e0*/  MOV R81, R77 ;  /* 0x0000004d00517202 */ /* 0x000fe20000000f00 */
[----:B------:R-:W2:Y:S01]  /*43f0*/  LDCU.64 UR10, c[0x0][0x380] ;  /* 0x00007000ff0a77ac */ /* 0x000ea20008000a00 */
[----:B------:R-:W-:-:S04]  /*4400*/  FADD.FTZ R70, -R28, R15 ;  /* 0x0000000f1c467221 */ /* 0x000fc80000010100 */
[----:B-1----:R-:W-:Y:S01]  /*4410*/  FMUL.FTZ R70, R70, R29 ;  /* 0x0000001d46467220 */ /* 0x002fe20000410000 */
[----:B0-----:R-:W-:Y:S02]  /*4420*/  IMAD R79, R66, UR8, RZ ;  /* 0x00000008424f7c24 */ /* 0x001fe4000f8e02ff */
[----:B------:R-:W-:-:S04]  /*4430*/  IMAD.WIDE.U32 R80, R30, UR8, R80 ;  /* 0x000000081e507c25 */ /* 0x000fc8000f8e0050 */
[----:B------:R-:W-:Y:S01]  /*4440*/  IMAD R79, R30, UR9, R79 ;  /* 0x000000091e4f7c24 */ /* 0x000fe2000f8e024f */
[----:B--2---:R-:W-:-:S04]  /*4450*/  LEA R78, P1, R80, UR10, 0x2 ;  /* 0x0000000a504e7c11 */ /* 0x004fc8000f8210ff */
[----:B------:R-:W-:Y:S01]  /*4460*/  IADD3 R79, PT, PT, R81, R79, RZ ;  /* 0x0000004f514f7210 */ /* 0x000fe20007ffe0ff */
[----:B------:R-:W-:-:S03]  /*4470*/  FMUL.FTZ R81, R14, R29 ;  /* 0x0000001d0e517220 */ /* 0x000fc60000410000 */
        /* <DEDUP_REMOVED lines=12> */
[----:B-1----:R-:W-:-:S05]  /*4540*/  FMUL.FTZ R15, R80, R15 ;  /* 0x0000000f500f7220 */ /* 0x002fca0000410000 */
[----:B------:R0:W-:Y:S02]  /*4550*/  STG.E.64 desc[UR6][R78.64], R14 ;  /* 0x0000000e4e007986 */ /* 0x0001e4000c101b06 */
.L_x_3736:
[----:B------:R-:W-:Y:S05]  /*4560*/  BSYNC.RECONVERGENT B1 ;  /* 0x0000000000017941 */ /* 0x000fea0003800200 */
.L_x_3735:
        /* <DEDUP_REMOVED lines=16> */
[----:B------:R-:W-:Y:S01]  /*4670*/  FADD.FTZ R14, -R28, R17 ;  /* 0x000000111c0e7221 */ /* 0x000fe20000010100 */
[----:B-----5:R-:W-:-:S03]  /*4680*/  FFMA.FTZ R81, R34, R15, R36 ;  /* 0x0000000f22517223 */ /* 0x020fc60000010024 */
[----:B------:R-:W-:Y:S01]  /*4690*/  FMUL.FTZ R14, R14, R29 ;  /* 0x0000001d0e0e7220 */ /* 0x000fe20000410000 */
[----:B------:R-:W-:-:S03]  /*46a0*/  FMUL.FTZ R16, R81, -1.4426950216293334961 ;  /* 0xbfb8aa3b51107820 */ /* 0x000fc60000410000 */
[----:B------:R-:W-:-:S03]  /*46b0*/  FFMA.FTZ R68, R35, R14, R37 ;  /* 0x0000000e23447223 */ /* 0x000fc60000010025 */
[----:B------:R-:W0:Y:S01]  /*46c0*/  MUFU.EX2 R16, R16 ;  /* 0x0000001000107308 */ /* 0x000e220000000800 */
[----:B------:R-:W-:-:S06]  /*46d0*/  FMUL.FTZ R64, R68, -1.4426950216293334961 ;  /* 0xbfb8aa3b44407820 */ /* 0x000fcc0000410000 */
[----:B------:R-:W1:Y:S01]  /*46e0*/  MUFU.EX2 R64, R64 ;  /* 0x0000004000407308 */ /* 0x000e620000000800 */
[----:B0-----:R-:W-:-:S04]  /*46f0*/  FADD.FTZ R17, R16, 1 ;  /* 0x3f80000010117421 */ /* 0x001fc80000010000 */
[----:B------:R-:W0:Y:S01]  /*4700*/  MUFU.RCP R14, R17 ;  /* 0x00000011000e7308 */ /* 0x000e220000001000 */
[----:B-1----:R-:W-:-:S07]  /*4710*/  FADD.FTZ R66, R64, 1 ;  /* 0x3f80000040427421 */ /* 0x002fce0000010000 */
[----:B------:R-:W1:Y:S01]  /*4720*/  MUFU.RCP R15, R66 ;  /* 0x00000042000f7308 */ /* 0x000e620000001000 */
[----:B0-----:R-:W-:Y:S01]  /*4730*/  FMUL.FTZ R14, R81, R14 ;  /* 0x0000000e510e7220 */ /* 0x001fe20000410000 */
[----:B-1----:R-:W-:-:S05]  /*4740*/  FMUL.FTZ R15, R68, R15 ;  /* 0x0000000f440f7220 */ /* 0x002fca0000410000 */
[----:B------:R2:W-:Y:S02]  /*4750*/  STG.E.64 desc[UR6][R78.64], R14 ;  /* 0x0000000e4e007986 */ /* 0x0005e4000c101b06 */
.L_x_3738:
[----:B------:R-:W-:Y:S05]  /*4760*/  BSYNC.RECONVERGENT B1 ;  /* 0x0000000000017941 */ /* 0x000fea0003800200 */
.L_x_3737:
[----:B------:R-:W-:Y:S01]  /*4770*/  IADD3 R17, PT, PT, R30, 0x20, RZ ;  /* 0x000000201e117810 */ /* 0x000fe20007ffe0ff */
[----:B------:R-:W-:Y:S03]  /*4780*/  BSSY.RECONVERGENT B1, `(.L_x_3739) ;  /* 0x0000020000017945 */ /* 0x000fe60003800200 */
[----:B------:R-:W-:Y:S02]  /*4790*/  ISETP.GE.U32.AND P1, PT, R17, UR4, PT ;  /* 0x0000000411007c0c */ /* 0x000fe4000bf26070 */
[----:B0-2---:R-:W-:-:S04]  /*47a0*/  SHF.R.S32.HI R15, RZ, 0x1f, R17 ;  /* 0x0000001fff0f7819 */ /* 0x005fc80000011411 */
[----:B------:R-:W-:-:S13]  /*47b0*/  ISETP.GE.AND.EX P1, PT, R15, UR5, PT, P1 ;  /* 0x000000050f007c0c */ /* 0x000fda000bf26310 */
[----:B------:R-:W-:Y:S05]  /*47c0*/  @P1 BRA `(.L_x_3740) ;  /* 0x00000000006c1947 */ /* 0x000fea0003800000 */
[C---:B------:R-:W-:Y:S01]  /*47d0*/  FADD.FTZ R18, -R28.reuse, R18 ;  /* 0x000000121c127221 */ /* 0x040fe20000010100 */
[----:B------:R-:W-:Y:S01]  /*47e0*/  FADD.FTZ R14, -R28, R19 ;  /* 0x000000131c0e7221 */ /* 0x000fe20000010100 */
[----:B------:R-:W0:Y:S02]  /*47f0*/  LDCU.64 UR8, c[0x0][0x3e0] ;  /* 0x00007c00ff0877ac */ /* 0x000e240008000a00 */
[-C--:B-1----:R-:W-:Y:S01]  /*4800*/  FMUL.FTZ R79, R18, R29.reuse ;  /* 0x0000001d124f7220 */ /* 0x082fe20000410000 */
[----:B------:R-:W-:Y:S01]  /*4810*/  FMUL.FTZ R16, R14, R29 ;  /* 0x0000001d0e107220 */ /* 0x000fe20000410000 */
        /* <DEDUP_REMOVED lines=17> */
[----:B-1----:R-:W-:-:S04]  /*4930*/  LEA R16, P1, R14, UR10, 0x2 ;  /* 0x0000000a0e107c11 */ /* 0x002fc8000f8210ff */
[----:B------:R-:W-:Y:S01]  /*4940*/  LEA.HI.X R17, R14, UR11, R81, 0x2, P1 ;  /* 0x0000000b0e117c11 */ /* 0x000fe200088f1451 */
[----:B0-----:R-:W-:Y:S01]  /*4950*/  FMUL.FTZ R14, R79, R18 ;  /* 0x000000124f0e7220 */ /* 0x001fe20000410000 */
[----:B--2---:R-:W-:-:S05]  /*4960*/  FMUL.FTZ R15, R64, R19 ;  /* 0x00000013400f7220 */ /* 0x004fca0000410000 */
[----:B------:R0:W-:Y:S02]  /*4970*/  STG.E.64 desc[UR6][R16.64], R14 ;  /* 0x0000000e10007986 */ /* 0x0001e4000c101b06 */
.L_x_3740:
[----:B------:R-:W-:Y:S05]  /*4980*/  BSYNC.RECONVERGENT B1 ;  /* 0x0000000000017941 */ /* 0x000fea0003800200 */
.L_x_3739:
[C---:B0-----:R-:W-:Y:S01]  /*4990*/  IADD3 R17, PT, PT, R30.reuse, 0x30, RZ ;  /* 0x000000301e117810 */ /* 0x041fe20007ffe0ff */
[----:B------:R-:W-:Y:S01]  /*49a0*/  BSSY.RECONVERGENT B1, `(.L_x_3741) ;  /* 0x0000023000017945 */ /* 0x000fe20003800200 */
[----:B------:R-:W-:Y:S02]  /*49b0*/  IADD3 R19, PT, PT, R30, 0x50, RZ ;  /* 0x000000501e137810 */ /* 0x000fe40007ffe0ff */
[----:B------:R-:W-:Y:S02]  /*49c0*/  ISETP.GE.U32.AND P1, PT, R17, UR4, PT ;  /* 0x0000000411007c0c */ /* 0x000fe4000bf26070 */
[----:B------:R-:W-:Y:S02]  /*49d0*/  SHF.R.S32.HI R15, RZ, 0x1f, R17 ;  /* 0x0000001fff0f7819 */ /* 0x000fe40000011411 */
[----:B------:R-:W-:Y:S02]  /*49e0*/  ISETP.GE.U32.AND P6, PT, R19, UR4, PT ;  /* 0x0000000413007c0c */ /* 0x000fe4000bfc6070 */
[----:B------:R-:W-:-:S02]  /*49f0*/  ISETP.GE.AND.EX P1, PT, R15, UR5, PT, P1 ;  /* 0x000000050f007c0c */ /* 0x000fc4000bf26310 */
[----:B------:R-:W-:-:S11]  /*4a00*/  ISETP.GE.U32.AND P5, PT, R10, UR4, PT ;  /* 0x000000040a007c0c */ /* 0x000fd6000bfa6070 */
        /* <DEDUP_REMOVED lines=28> */
.L_x_3742:
[----:B------:R-:W-:Y:S05]  /*4bd0*/  BSYNC.RECONVERGENT B1 ;  /* 0x0000000000017941 */ /* 0x000fea0003800200 */
.L_x_3741:
[----:B------:R-:W-:Y:S04]  /*4be0*/  BSSY.RECONVERGENT B1, `(.L_x_3743) ;  /* 0x000001d000017945 */ /* 0x000fe80003800200 */
[----:B------:R-:W-:Y:S05]  /*4bf0*/  @P3 BRA `(.L_x_3744) ;  /* 0x00000000006c3947 */ /* 0x000fea0003800000 */
[C---:B------:R-:W-:Y:S01]  /*4c00*/  FADD.FTZ R46, -R28.reuse, R46 ;  /* 0x0000002e1c2e7221 */ /* 0x040fe20000010100 */
[----:B0-----:R-:W-:Y:S01]  /*4c10*/  FADD.FTZ R14, -R28, R47 ;  /* 0x0000002f1c0e7221 */ /* 0x001fe20000010100 */
[----:B------:R-:W0:Y:S02]  /*4c20*/  LDCU.64 UR8, c[0x0][0x3e0] ;  /* 0x00007c00ff0877ac */ /* 0x000e240008000a00 */
[-C--:B-1----:R-:W-:Y:S01]  /*4c30*/  FMUL.FTZ R15, R46, R29.reuse ;  /* 0x0000001d2e0f7220 */ /* 0x082fe20000410000 */
[----:B------:R-:W-:Y:S01]  /*4c40*/  FMUL.FTZ R16, R14, R29 ;  /* 0x0000001d0e107220 */ /* 0x000fe20000410000 */
[----:B------:R-:W1:Y:S02]  /*4c50*/  LDCU.64 UR10, c[0x0][0x380] ;  /* 0x00007000ff0a77ac */ /* 0x000e640008000a00 */
        /* <DEDUP_REMOVED lines=21> */
.L_x_3744:
[----:B------:R-:W-:Y:S05]  /*4db0*/  BSYNC.RECONVERGENT B1 ;  /* 0x0000000000017941 */ /* 0x000fea0003800200 */
.L_x_3743:
        /* <DEDUP_REMOVED lines=27> */
[----:B--2---:R-:W-:Y:S01]  /*4f70*/  FADD.FTZ R18, R14, 1 ;  /* 0x3f8000000e127421 */ /* 0x004fe20000010000 */
[----:B------:R-:W-:Y:S01]  /*4f80*/  MOV R14, R74 ;  /* 0x0000004a000e7202 */ /* 0x000fe20000000f00 */
[----:B0-----:R-:W-:-:S04]  /*4f90*/  FADD.FTZ R20, R16, 1 ;  /* 0x3f80000010147421 */ /* 0x001fc80000010000 */
[----:B------:R-:W0:Y:S01]  /*4fa0*/  MUFU.RCP R18, R18 ;  /* 0x0000001200127308 */ /* 0x000e220000001000 */
[----:B------:R-:W-:-:S04]  /*4fb0*/  IMAD.WIDE.U32 R14, R19, UR8, R14 ;  /* 0x00000008130e7c25 */ /* 0x000fc8000f8e000e */
[----:B------:R-:W-:Y:S01]  /*4fc0*/  IMAD R19, R19, UR9, R22 ;  /* 0x0000000913137c24 */ /* 0x000fe2000f8e0216 */
[----:B-1----:R-:W-:Y:S02]  /*4fd0*/  LEA R16, P6, R14, UR10, 0x2 ;  /* 0x0000000a0e107c11 */ /* 0x002fe4000f8c10ff */
[----:B------:R-:W1:Y:S02]  /*4fe0*/  MUFU.RCP R20, R20 ;  /* 0x0000001400147308 */ /* 0x000e640000001000 */
[----:B------:R-:W-:-:S04]  /*4ff0*/  IADD3 R19, PT, PT, R15, R19, RZ ;  /* 0x000000130f137210 */ /* 0x000fc80007ffe0ff */
[----:B------:R-:W-:Y:S01]  /*5000*/  LEA.HI.X R17, R14, UR11, R19, 0x2, P6 ;  /* 0x0000000b0e117c11 */ /* 0x000fe2000b0f1413 */
[----:B0-----:R-:W-:Y:S01]  /*5010*/  FMUL.FTZ R14, R21, R18 ;  /* 0x00000012150e7220 */ /* 0x001fe20000410000 */
[----:B-1----:R-:W-:-:S05]  /*5020*/  FMUL.FTZ R15, R23, R20 ;  /* 0x00000014170f7220 */ /* 0x002fca0000410000 */
[----:B------:R0:W-:Y:S02]  /*5030*/  STG.E.64 desc[UR6][R16.64], R14 ;  /* 0x0000000e10007986 */ /* 0x0001e4000c101b06 */
.L_x_3746:
[----:B------:R-:W-:Y:S05]  /*5040*/  BSYNC.RECONVERGENT B1 ;  /* 0x0000000000017941 */ /* 0x000fea0003800200 */
.L_x_3745:
[----:B------:R-:W-:Y:S04]  /*5050*/  BSSY.RECONVERGENT B1, `(.L_x_3747) ;  /* 0x000001d000017945 */ /* 0x000fe80003800200 */
[----:B------:R-:W-:Y:S05]  /*5060*/  @P5 BRA `(.L_x_3748) ;  /* 0x00000000006c5947 */ /* 0x000fea0003800000 */
[C---:B------:R-:W-:Y:S01]  /*5070*/  FADD.FTZ R26, -R28.reuse, R26 ;  /* 0x0000001a1c1a7221 */ /* 0x040fe20000010100 */
[----:B0-----:R-:W-:Y:S01]  /*5080*/  FADD.FTZ R14, -R28, R27 ;  /* 0x0000001b1c0e7221 */ /* 0x001fe20000010100 */
[----:B------:R-:W0:Y:S01]  /*5090*/  LDCU.64 UR8, c[0x0][0x3e0] ;  /* 0x00007c00ff0877ac */ /* 0x000e220008000a00 */
[----:B------:R-:W-:Y:S01]  /*50a0*/  MOV R17, R77 ;  /* 0x0000004d00117202 */ /* 0x000fe20000000f00 */
        /* <DEDUP_REMOVED lines=13> */
[----:B--2---:R-:W-:Y:S01]  /*5180*/  FADD.FTZ R18, R14, 1 ;  /* 0x3f8000000e127421 */ /* 0x004fe20000010000 */
[C---:B-1----:R-:W-:Y:S02]  /*5190*/  LEA R14, P5, R16.reuse, UR10, 0x2 ;  /* 0x0000000a100e7c11 */ /* 0x042fe4000f8a10ff */
[----:B------:R-:W-:Y:S01]  /*51a0*/  IADD3 R23, PT, PT, R17, R23, RZ ;  /* 0x0000001711177210 */ /* 0x000fe20007ffe0ff */
[----:B0-----:R-:W-:Y:S02]  /*51b0*/  FADD.FTZ R19, R15, 1 ;  /* 0x3f8000000f137421 */ /* 0x001fe40000010000 */
[----:B------:R-:W0:Y:S01]  /*51c0*/  MUFU.RCP R18, R18 ;  /* 0x0000001200127308 */ /* 0x000e220000001000 */
[----:B------:R-:W-:-:S07]  /*51d0*/  LEA.HI.X R15, R16, UR11, R23, 0x2, P5 ;  /* 0x0000000b100f7c11 */ /* 0x000fce000a8f1417 */
[----:B------:R-:W1:Y:S01]  /*51e0*/  MUFU.RCP R19, R19 ;  /* 0x0000001300137308 */ /* 0x000e620000001000 */
[----:B0-----:R-:W-:Y:S01]  /*51f0*/  FMUL.FTZ R16, R21, R18 ;  /* 0x0000001215107220 */ /* 0x001fe20000410000 */
[----:B-1----:R-:W-:-:S05]  /*5200*/  FMUL.FTZ R17, R20, R19 ;  /* 0x0000001314117220 */ /* 0x002fca0000410000 */
[----:B------:R2:W-:Y:S02]  /*5210*/  STG.E.64 desc[UR6][R14.64], R16 ;  /* 0x000000100e007986 */ /* 0x0005e4000c101b06 */
.L_x_3748:
[----:B------:R-:W-:Y:S05]  /*5220*/  BSYNC.RECONVERGENT B1 ;  /* 0x0000000000017941 */ /* 0x000fea0003800200 */
.L_x_3747:
[----:B------:R-:W-:Y:S04]  /*5230*/  BSSY.RECONVERGENT B1, `(.L_x_3749) ;  /* 0x000001d000017945 */ /* 0x000fe80003800200 */
[----:B------:R-:W-:Y:S05]  /*5240*/  @P2 BRA `(.L_x_3750) ;  /* 0x00000000006c2947 */ /* 0x000fea0003800000 */
[C---:B------:R-:W-:Y:S01]  /*5250*/  FADD.FTZ R40, -R28.reuse, R40 ;  /* 0x000000281c287221 */ /* 0x040fe20000010100 */
[----:B0-2---:R-:W-:Y:S01]  /*5260*/  FADD.FTZ R14, -R28, R41 ;  /* 0x000000291c0e7221 */ /* 0x005fe20000010100 */
        /* <DEDUP_REMOVED lines=25> */
.L_x_3750:
[----:B------:R-:W-:Y:S05]  /*5400*/  BSYNC.RECONVERGENT B1 ;  /* 0x0000000000017941 */ /* 0x000fea0003800200 */
.L_x_3749:
[----:B------:R-:W-:Y:S04]  /*5410*/  BSSY.RECONVERGENT B1, `(.L_x_3751) ;  /* 0x000001d000017945 */ /* 0x000fe80003800200 */
[----:B------:R-:W-:Y:S05]  /*5420*/  @P3 BRA `(.L_x_3752) ;  /* 0x00000000006c3947 */ /* 0x000fea0003800000 */
[C---:B------:R-:W-:Y:S01]  /*5430*/  FADD.FTZ R42, -R28.reuse, R42 ;  /* 0x0000002a1c2a7221 */ /* 0x040fe20000010100 */
[----:B0-23--:R-:W-:Y:S01]  /*5440*/  FADD.FTZ R14, -R28, R43 ;  /* 0x0000002b1c0e7221 */ /* 0x00dfe20000010100 */
        /* <DEDUP_REMOVED lines=25> */
.L_x_3752:
[----:B------:R-:W-:Y:S05]  /*55e0*/  BSYNC.RECONVERGENT B1 ;  /* 0x0000000000017941 */ /* 0x000fea0003800200 */
.L_x_3751:
[----:B------:R-:W-:Y:S04]  /*55f0*/  BSSY.RECONVERGENT B1, `(.L_x_3753) ;  /* 0x000001d000017945 */ /* 0x000fe80003800200 */
[----:B------:R-:W-:Y:S05]  /*5600*/  @P4 BRA `(.L_x_3754) ;  /* 0x00000000006c4947 */ /* 0x000fea0003800000 */
[C---:B------:R-:W-:Y:S01]  /*5610*/  FADD.FTZ R24, -R28.reuse, R24 ;  /* 0x000000181c187221 */ /* 0x040fe20000010100 */
[----:B0-234-:R-:W-:Y:S01]  /*5620*/  FADD.FTZ R14, -R28, R25 ;  /* 0x000000191c0e7221 */ /* 0x01dfe20000010100 */
        /* <DEDUP_REMOVED lines=25> */
.L_x_3754:
[----:B------:R-:W-:Y:S05]  /*57c0*/  BSYNC.RECONVERGENT B1 ;  /* 0x0000000000017941 */ /* 0x000fea0003800200 */
.L_x_3753:
        /* <DEDUP_REMOVED lines=14> */
[C---:B------:R-:W-:Y:S01]  /*58b0*/  FADD.FTZ R44, -R28.reuse, R44 ;  /* 0x0000002c1c2c7221 */ /* 0x040fe20000010100 */
[----:B------:R-:W-:Y:S01]  /*58c0*/  FADD.FTZ R16, -R28, R45 ;  /* 0x0000002d1c107221 */ /* 0x000fe20000010100 */
[----:B------:R-:W0:Y:S01]  /*58d0*/  LDCU.64 UR8, c[0x0][0x3e0] ;  /* 0x00007c00ff0877ac */ /* 0x000e220008000a00 */
[----:B------:R-:W-:Y:S01]  /*58e0*/  MOV R18, R74 ;  /* 0x0000004a00127202 */ /* 0x000fe20000000f00 */
[-C--:B-1----:R-:W-:Y:S01]  /*58f0*/  FMUL.FTZ R15, R44, R29.reuse ;  /* 0x0000001d2c0f7220 */ /* 0x082fe20000410000 */
[----:B------:R-:W-:Y:S01]  /*5900*/  FMUL.FTZ R16, R16, R29 ;  /* 0x0000001d10107220 */ /* 0x000fe20000410000 */
[----:B------:R-:W1:Y:S01]  /*5910*/  LDCU.64 UR10, c[0x0][0x380] ;  /* 0x00007000ff0a77ac */ /* 0x000e620008000a00 */
[----:B------:R-:W-:Y:S01]  /*5920*/  MOV R19, R77 ;  /* 0x0000004d00137202 */ /* 0x000fe20000000f00 */
[----:B-----5:R-:W-:Y:S01]  /*5930*/  FFMA.FTZ R23, R34, R15, R36 ;  /* 0x0000000f22177223 */ /* 0x020fe20000010024 */
[----:B------:R-:W-:-:S03]  /*5940*/  FFMA.FTZ R24, R35, R16, R37 ;  /* 0x0000001023187223 */ /* 0x000fc60000010025 */
[----:B------:R-:W-:Y:S01]  /*5950*/  FMUL.FTZ R15, R23, -1.4426950216293334961 ;  /* 0xbfb8aa3b170f7820 */ /* 0x000fe20000410000 */
[----:B------:R-:W-:-:S05]  /*5960*/  FMUL.FTZ R16, R24, -1.4426950216293334961 ;  /* 0xbfb8aa3b18107820 */ /* 0x000fca0000410000 */
[----:B------:R-:W2:Y:S01]  /*5970*/  MUFU.EX2 R15, R15 ;  /* 0x0000000f000f7308 */ /* 0x000ea20000000800 */
[----:B0-----:R-:W-:-:S03]  /*5980*/  IMAD R26, R69, UR8, RZ ;  /* 0x00000008451a7c24 */ /* 0x001fc6000f8e02ff */
[----:B------:R-:W0:Y:S01]  /*5990*/  MUFU.EX2 R16, R16 ;  /* 0x0000001000107308 */ /* 0x000e220000000800 */
[----:B------:R-:W-:-:S04]  /*59a0*/  IMAD.WIDE.U32 R18, R13, UR8, R18 ;  /* 0x000000080d127c25 */ /* 0x000fc8000f8e0012 */
[----:B--2---:R-:W-:Y:S01]  /*59b0*/  FADD.FTZ R20, R15, 1 ;  /* 0x3f8000000f147421 */ /* 0x004fe20000010000 */
[----:B------:R-:W-:Y:S02]  /*59c0*/  IMAD R15, R13, UR9, R26 ;  /* 0x000000090d0f7c24 */ /* 0x000fe4000f8e021a */
[----:B0-----:R-:W-:Y:S01]  /*59d0*/  FADD.FTZ R22, R16, 1 ;  /* 0x3f80000010167421 */ /* 0x001fe20000010000 */
[----:B-1----:R-:W-:Y:S02]  /*59e0*/  LEA R16, P1, R18, UR10, 0x2 ;  /* 0x0000000a12107c11 */ /* 0x002fe4000f8210ff */
[----:B------:R-:W0:Y:S01]  /*59f0*/  MUFU.RCP R20, R20 ;  /* 0x0000001400147308 */ /* 0x000e220000001000 */
[----:B------:R-:W-:-:S04]  /*5a00*/  IADD3 R15, PT, PT, R19, R15, RZ ;  /* 0x0000000f130f7210 */ /* 0x000fc80007ffe0ff */
[----:B------:R-:W-:-:S03]  /*5a10*/  LEA.HI.X R17, R18, UR11, R15, 0x2, P1 ;  /* 0x0000000b12117c11 */ /* 0x000fc600088f140f */
[----:B------:R-:W1:Y:S01]  /*5a20*/  MUFU.RCP R21, R22 ;  /* 0x0000001600157308 */ /* 0x000e620000001000 */
[----:B0-----:R-:W-:Y:S01]  /*5a30*/  FMUL.FTZ R20, R23, R20 ;  /* 0x0000001417147220 */ /* 0x001fe20000410000 */
[----:B-1----:R-:W-:-:S05]  /*5a40*/  FMUL.FTZ R21, R24, R21 ;  /* 0x0000001518157220 */ /* 0x002fca0000410000 */
[----:B------:R0:W-:Y:S02]  /*5a50*/  STG.E.64 desc[UR6][R16.64], R20 ;  /* 0x0000001410007986 */ /* 0x0001e4000c101b06 */
.L_x_3756:
[----:B------:R-:W-:Y:S05]  /*5a60*/  BSYNC.RECONVERGENT B1 ;  /* 0x0000000000017941 */ /* 0x000fea0003800200 */
.L_x_3755:
        /* <DEDUP_REMOVED lines=23> */
[----:B------:R-:W0:Y:S03]  /*5be0*/  MUFU.RCP R20, R20 ;  /* 0x0000001400147308 */ /* 0x000e260000001000 */
[----:B------:R-:W-:-:S05]  /*5bf0*/  LEA.HI.X R19, R16, UR11, R19, 0x2, P1 ;  /* 0x0000000b10137c11 */ /* 0x000fca00088f1413 */
[----:B------:R-:W1:Y:S01]  /*5c00*/  MUFU.RCP R21, R22 ;  /* 0x0000001600157308 */ /* 0x000e620000001000 */
[----:B0-----:R-:W-:Y:S01]  /*5c10*/  FMUL.FTZ R20, R23, R20 ;  /* 0x0000001417147220 */ /* 0x001fe20000410000 */
[----:B-1----:R-:W-:-:S05]  /*5c20*/  FMUL.FTZ R21, R24, R21 ;  /* 0x0000001518157220 */ /* 0x002fca0000410000 */
[----:B------:R2:W-:Y:S02]  /*5c30*/  STG.E.64 desc[UR6][R18.64], R20 ;  /* 0x0000001412007986 */ /* 0x0005e4000c101b06 */
.L_x_3758:
[----:B------:R-:W-:Y:S05]  /*5c40*/  BSYNC.RECONVERGENT B1 ;  /* 0x0000000000017941 */ /* 0x000fea0003800200 */
.L_x_3757:
        /* <DEDUP_REMOVED lines=13> */
[----:B--2---:R-:W-:-:S05]  /*5d20*/  FMUL.FTZ R18, R24, -1.4426950216293334961 ;  /* 0xbfb8aa3b18127820 */ /* 0x004fca0000410000 */
        /* <DEDUP_REMOVED lines=15> */
.L_x_3760:
[----:B------:R-:W-:Y:S05]  /*5e20*/  BSYNC.RECONVERGENT B1 ;  /* 0x0000000000017941 */ /* 0x000fea0003800200 */
.L_x_3759:
        /* <DEDUP_REMOVED lines=8> */
[----:B--23-5:R-:W-:Y:S01]  /*5eb0*/  FFMA.FTZ R21, R34, R15, R36 ;  /* 0x0000000f22157223 */ /* 0x02cfe20000010024 */
        /* <DEDUP_REMOVED lines=19> */
[----:B------:R4:W-:Y:S02]  /*5ff0*/  STG.E.64 desc[UR6][R16.64], R18 ;  /* 0x0000001210007986 */ /* 0x0009e4000c101b06 */
.L_x_3762:
[----:B------:R-:W-:Y:S05]  /*6000*/  BSYNC.RECONVERGENT B1 ;  /* 0x0000000000017941 */ /* 0x000fea0003800200 */
.L_x_3761:
[----:B------:R-:W-:Y:S04]  /*6010*/  BSSY.RECONVERGENT B1, `(.L_x_3763) ;  /* 0x000001d000017945 */ /* 0x000fe80003800200 */
[----:B------:R-:W-:Y:S05]  /*6020*/  @P4 BRA `(.L_x_3764) ;  /* 0x00000000006c4947 */ /* 0x000fea0003800000 */
[C---:B------:R-:W-:Y:S01]  /*6030*/  FADD.FTZ R54, -R28.reuse, R54 ;  /* 0x000000361c367221 */ /* 0x040fe20000010100 */
[----:B------:R-:W-:Y:S01]  /*6040*/  FADD.FTZ R14, -R28, R55 ;  /* 0x000000371c0e7221 */ /* 0x000fe20000010100 */
[----:B------:R-:W2:Y:S02]  /*6050*/  LDCU.64 UR8, c[0x0][0x3e0] ;  /* 0x00007c00ff0877ac */ /* 0x000ea40008000a00 */
[-C--:B-1----:R-:W-:Y:S01]  /*6060*/  FMUL.FTZ R15, R54, R29.reuse ;  /* 0x0000001d360f7220 */ /* 0x082fe20000410000 */
[----:B0---4-:R-:W-:Y:S01]  /*6070*/  FMUL.FTZ R16, R14, R29 ;  /* 0x0000001d0e107220 */ /* 0x011fe20000410000 */
[----:B------:R-:W0:Y:S02]  /*6080*/  LDCU.64 UR10, c[0x0][0x380] ;  /* 0x00007000ff0a77ac */ /* 0x000e240008000a00 */
[----:B--23-5:R-:W-:Y:S01]  /*6090*/  FFMA.FTZ R21, R34, R15, R36 ;  /* 0x0000000f22157223 */ /* 0x02cfe20000010024 */
[----:B------:R-:W-:Y:S01]  /*60a0*/  FFMA.FTZ R22, R35, R16, R37 ;  /* 0x0000001023167223 */ /* 0x000fe20000010025 */
[----:B------:R-:W-:-:S02]  /*60b0*/  MOV R15, R77 ;  /* 0x0000004d000f7202 */ /* 0x000fc40000000f00 */
        /* <DEDUP_REMOVED lines=10> */
[----:B------:R-:W-:-:S03]  /*6160*/  IMAD.WIDE.U32 R14, R59, UR8, R14 ;  /* 0x000000083b0e7c25 */ /* 0x000fc6000f8e000e */
[----:B0-----:R-:W-:-:S04]  /*6170*/  LEA R16, P1, R14, UR10, 0x2 ;  /* 0x0000000a0e107c11 */ /* 0x001fc8000f8210ff */
[----:B------:R-:W0:Y:S01]  /*6180*/  MUFU.RCP R19, R20 ;  /* 0x0000001400137308 */ /* 0x000e220000001000 */
[----:B------:R-:W-:-:S04]  /*6190*/  IADD3 R17, PT, PT, R15, R17, RZ ;  /* 0x000000110f117210 */ /* 0x000fc80007ffe0ff */
[----:B------:R-:W-:Y:S01]  /*61a0*/  LEA.HI.X R17, R14, UR11, R17, 0x2, P1 ;  /* 0x0000000b0e117c11 */ /* 0x000fe200088f1411 */
[----:B-1----:R-:W-:Y:S01]  /*61b0*/  FMUL.FTZ R18, R21, R18 ;  /* 0x0000001215127220 */ /* 0x002fe20000410000 */
[----:B0-----:R-:W-:-:S05]  /*61c0*/  FMUL.FTZ R19, R22, R19 ;  /* 0x0000001316137220 */ /* 0x001fca0000410000 */
[----:B------:R0:W-:Y:S02]  /*61d0*/  STG.E.64 desc[UR6][R16.64], R18 ;  /* 0x0000001210007986 */ /* 0x0001e4000c101b06 */
.L_x_3764:
[----:B------:R-:W-:Y:S05]  /*61e0*/  BSYNC.RECONVERGENT B1 ;  /* 0x0000000000017941 */ /* 0x000fea0003800200 */
.L_x_3763:
[----:B------:R-:W-:Y:S05]  /*61f0*/  @P5 BRA `(.L_x_3734) ;  /* 0x0000000000685947 */ /* 0x000fea0003800000 */
[C---:B------:R-:W-:Y:S01]  /*6200*/  FADD.FTZ R56, -R28.reuse, R56 ;  /* 0x000000381c387221 */ /* 0x040fe20000010100 */
[----:B------:R-:W-:Y:S01]  /*6210*/  FADD.FTZ R28, -R28, R57 ;  /* 0x000000391c1c7221 */ /* 0x000fe20000010100 */
[----:B------:R-:W0:Y:S01]  /*6220*/  LDCU.64 UR4, c[0x0][0x3e0] ;  /* 0x00007c00ff0477ac */ /* 0x000e220008000a00 */
[----:B------:R-:W-:Y:S01]  /*6230*/  MOV R75, R77 ;  /* 0x0000004d004b7202 */ /* 0x000fe20000000f00 */
[-C--:B-1----:R-:W-:Y:S01]  /*6240*/  FMUL.FTZ R15, R56, R29.reuse ;  /* 0x0000001d380f7220 */ /* 0x082fe20000410000 */
[----:B------:R-:W-:Y:S01]  /*6250*/  FMUL.FTZ R28, R28, R29 ;  /* 0x0000001d1c1c7220 */ /* 0x000fe20000410000 */
[----:B------:R-:W1:Y:S02]  /*6260*/  LDCU.64 UR8, c[0x0][0x380] ;  /* 0x00007000ff0877ac */ /* 0x000e640008000a00 */
[----:B0-2345:R-:W-:Y:S01]  /*6270*/  FFMA.FTZ R19, R34, R15, R36 ;  /* 0x0000000f22137223 */ /* 0x03dfe20000010024 */
[----:B------:R-:W-:-:S03]  /*6280*/  FFMA.FTZ R28, R35, R28, R37 ;  /* 0x0000001c231c7223 */ /* 0x000fc60000010025 */
[----:B------:R-:W-:Y:S01]  /*6290*/  FMUL.FTZ R14, R19, -1.4426950216293334961 ;  /* 0xbfb8aa3b130e7820 */ /* 0x000fe20000410000 */
[----:B------:R-:W-:-:S05]  /*62a0*/  FMUL.FTZ R15, R28, -1.4426950216293334961 ;  /* 0xbfb8aa3b1c0f7820 */ /* 0x000fca0000410000 */
[----:B------:R-:W0:Y:S01]  /*62b0*/  MUFU.EX2 R14, R14 ;  /* 0x0000000e000e7308 */ /* 0x000e220000000800 */
[----:B------:R-:W-:-:S03]  /*62c0*/  IMAD R39, R39, UR4, RZ ;  /* 0x0000000427277c24 */ /* 0x000fc6000f8e02ff */
[----:B------:R-:W2:Y:S01]  /*62d0*/  MUFU.EX2 R15, R15 ;  /* 0x0000000f000f7308 */ /* 0x000ea20000000800 */
[----:B------:R-:W-:-:S04]  /*62e0*/  IMAD.WIDE.U32 R74, R32, UR4, R74 ;  /* 0x00000004204a7c25 */ /* 0x000fc8000f8e004a */
[----:B------:R-:W-:Y:S02]  /*62f0*/  IMAD R39, R32, UR5, R39 ;  /* 0x0000000520277c24 */ /* 0x000fe4000f8e0227 */
[----:B0-----:R-:W-:Y:S01]  /*6300*/  FADD.FTZ R16, R14, 1 ;  /* 0x3f8000000e107421 */ /* 0x001fe20000010000 */
[C---:B-1----:R-:W-:Y:S02]  /*6310*/  LEA R14, P1, R74.reuse, UR8, 0x2 ;  /* 0x000000084a0e7c11 */ /* 0x042fe4000f8210ff */
        /* <DEDUP_REMOVED lines=8> */
.L_x_3734:
[----:B------:R-:W-:Y:S05]  /*63a0*/  BSYNC.RECONVERGENT B0 ;  /* 0x0000000000007941 */ /* 0x000fea0003800200 */
.L_x_3702:
        /* <DEDUP_REMOVED lines=8> */
.L_x_3766:
        /* <DEDUP_REMOVED lines=13> */
.L_x_4555:


//--------------------- .text._Z35group_norm_nhwc_fwd_one_pass_kernelI11Fp32IOFp32WLi512ELi80ELi640EEv26Group_norm_nhwc_fwd_params --------------------------
	.section	.text._Z35group_norm_nhwc_fwd_one_pass_kernelI11Fp32IOFp32WLi512ELi80ELi640EEv26Group_norm_nhwc_fwd_params,"ax",@progbits
	.align	128
        .global         _Z35group_norm_nhwc_fwd_one_pass_kernelI11Fp32IOFp32WLi512ELi80ELi640EEv26Group_norm_nhwc_fwd_params
        .type           _Z35group_norm_nhwc_fwd_one_pass_kernelI11Fp32IOFp32WLi512ELi80ELi640EEv26Group_norm_nhwc_fwd_params,@function
        .size           _Z35group_norm_nhwc_fwd_one_pass_kernelI11Fp32IOFp32WLi512ELi80ELi640EEv26Group_norm_nhwc_fwd_params,(.L_x_4556 - _Z35group_norm_nhwc_fwd_one_pass_kernelI11Fp32IOFp32WLi512ELi80ELi640EEv26Group_norm_nhwc_fwd_params)
        .other          _Z35group_norm_nhwc_fwd_one_pass_kernelI11Fp32IOFp32WLi512ELi80ELi640EEv26Group_norm_nhwc_fwd_params,@"STO_CUDA_ENTRY STV_DEFAULT"
_Z35group_norm_nhwc_fwd_one_pass_kernelI11Fp32IOFp32WLi512ELi80ELi640EEv26Group_norm_nhwc_fwd_params:
.text._Z35group_norm_nhwc_fwd_one_pass_kernelI11Fp32IOFp32WLi512ELi80ELi640EEv26Group_norm_nhwc_fwd_params:
        /* <DEDUP_REMOVED lines=26> */
.L_x_3906:
[----:B0-----:R-:W0:Y:S01]  /*01a0*/  LDCU UR10, c[0x0][0x3f8] ;  /* 0x00007f00ff0a77ac */ /* 0x001e220008000800 */
[----:B---34-:R-:W-:Y:S02]  /*01b0*/  IABS R8, UR5 ;  /* 0x0000000500087c13 */ /* 0x018fe40008000000 */
[----:B------:R-:W-:Y:S01]  /*01c0*/  CS2R R80, SRZ ;  /* 0x0000000000507805 */ /* 0x000fe2000001ff00 */
[----:B------:R-:W1:Y:S01]  /*01d0*/  LDCU.64 UR14, c[0x0][0x3e8] ;  /* 0x00007d00ff0e77ac */ /* 0x000e620008000a00 */
[----:B0-----:R-:W-:-:S04]  /*01e0*/  MOV R2, UR10 ;  /* 0x0000000a00027c02 */ /* 0x001fc80008000f00 */
[----:B------:R-:W-:-:S04]  /*01f0*/  IABS R5, R2 ;  /* 0x0000000200057213 */ /* 0x000fc80000000000 */
[----:B------:R-:W0:Y:S08]  /*0200*/  I2F.RP R4, R5 ;  /* 0x0000000500047306 */ /* 0x000e300000209400 */
[----:B0-----:R-:W0:Y:S02]  /*0210*/  MUFU.RCP R4, R4 ;  /* 0x0000000400047308 */ /* 0x001e240000001000 */
[----:B0-----:R-:W-:-:S02]  /*0220*/  IADD3 R2, PT, PT, R4, 0xffffffe, RZ ;  /* 0x0ffffffe04027810 */ /* 0x001fc40007ffe0ff */
[----:B------:R-:W0:Y:S04]  /*0230*/  LDC R4, c[0x0][0x404] ;  /* 0x00010100ff047b82 */ /* 0x000e280000000800 */
[----:B------:R2:W3:Y:S02]  /*0240*/  F2I.FTZ.U32.TRUNC.NTZ R3, R2 ;  /* 0x0000000200037305 */ /* 0x0004e4000021f000 */
[----:B--2---:R-:W-:-:S04]  /*0250*/  MOV R2, RZ ;  /* 0x000000ff00027202 */ /* 0x004fc80000000f00 */
[----:B------:R-:W-:Y:S02]  /*0260*/  R2UR UR6, R2 ;  /* 0x00000000020672ca */ /* 0x000fe400000e0000 */
[----:B---3--:R-:W-:Y:S02]  /*0270*/  R2UR UR7, R3 ;  /* 0x00000000030772ca */ /* 0x008fe400000e0000 */
[----:B------:R-:W-:-:S05]  /*0280*/  IADD3 R6, PT, PT, RZ, -R3, RZ ;  /* 0x80000003ff067210 */ /* 0x000fca0007ffe0ff */
[----:B------:R-:W-:Y:S01]  /*0290*/  IMAD R7, R6, R5, RZ ;  /* 0x0000000506077224 */ /* 0x000fe200078e02ff */
[----:B------:R-:W-:Y:S01]  /*02a0*/  MOV R6, R8 ;  /* 0x0000000800067202 */ /* 0x000fe20000000f00 */
[----:B0----5:R-:W-:Y:S01]  /*02b0*/  IMAD R51, R4, UR8, R85 ;  /* 0x0000000804337c24 */ /* 0x021fe2000f8e0255 */
[----:B------:R-:W0:Y:S02]  /*02c0*/  LDCU.64 UR8, c[0x0][0x3f0] ;  /* 0x00007e00ff0877ac */ /* 0x000e240008000a00 */
[----:B------:R-:W-:Y:S01]  /*02d0*/  R2UR UR4, R6 ;  /* 0x00000000060472ca */ /* 0x000fe200000e0000 */
[----:B------:R-:W-:Y:S01]  /*02e0*/  IMAD.HI.U32 R7, R3, R7, UR6 ;  /* 0x0000000603077e27 */ /* 0x000fe2000f8e0007 */
[----:B-1----:R-:W-:Y:S02]  /*02f0*/  ISETP.GE.U32.AND P2, PT, R51, UR14, PT ;  /* 0x0000000e33007c0c */ /* 0x002fe4000bf46070 */
[----:B------:R-:W-:Y:S02]  /*0300*/  SHF.R.S32.HI R3, RZ, 0x1f, R51 ;  /* 0x0000001fff037819 */ /* 0x000fe40000011433 */
[----:B------:R-:W-:-:S02]  /*0310*/  R2UR UR6, R7 ;  /* 0x00000000070672ca */ /* 0x000fc400000e0000 */
[----:B------:R-:W-:Y:S02]  /*0320*/  ISETP.GE.AND.EX P2, PT, R3, UR15, PT, P2 ;  /* 0x0000000f03007c0c */ /* 0x000fe4000bf46320 */
[C---:B------:R-:W-:Y:S02]  /*0330*/  IADD3 R9, PT, PT, R51.reuse, 0x20, RZ ;  /* 0x0000002033097810 */ /* 0x040fe40007ffe0ff */
[----:B------:R-:W-:Y:S02]  /*0340*/  IADD3 R13, PT, PT, R51, 0x40, RZ ;  /* 0x00000040330d7810 */ /* 0x000fe40007ffe0ff */
[----:B------:R-:W-:Y:S02]  /*0350*/  ISETP.GE.U32.AND P4, PT, R9, UR14, PT ;  /* 0x0000000e09007c0c */ /* 0x000fe4000bf86070 */
[----:B------:R-:W-:Y:S02]  /*0360*/  SHF.R.S32.HI R15, RZ, 0x1f, R9 ;  /* 0x0000001fff0f7819 */ /* 0x000fe40000011409 */
[----:B0-----:R-:W-:Y:S01]  /*0370*/  MOV R11, UR8 ;  /* 0x00000008000b7c02 */ /* 0x001fe20008000f00 */
[----:B------:R-:W-:Y:S01]  /*0380*/  UIMAD.WIDE.U32 UR6, UR6, UR4, URZ ;  /* 0x00000004060672a5 */ /* 0x000fe2000f8e00ff */
[----:B------:R-:W-:Y:S01]  /*0390*/  ISETP.GE.AND.EX P4, PT, R15, UR15, PT, P4 ;  /* 0x0000000f0f007c0c */ /* 0x000fe2000bf86340 */
[----:B------:R-:W0:Y:S01]  /*03a0*/  @!P2 LDC.64 R20, c[0x0][0x3e0] ;  /* 0x0000f800ff14ab82 */ /* 0x000e220000000a00 */
[----:B------:R-:W-:-:S03]  /*03b0*/  SHF.R.S32.HI R19, RZ, 0x1f, R13 ;  /* 0x0000001fff137819 */ /* 0x000fc6000001140d */
[----:B------:R-:W-:-:S04]  /*03c0*/  IADD3 R2, PT, PT, RZ, -UR7, RZ ;  /* 0x80000007ff027c10 */ /* 0x000fc8000fffe0ff */
[----:B------:R-:W1:Y:S01]  /*03d0*/  @!P2 LDC.64 R24, c[0x0][0x390] ;  /* 0x0000e400ff18ab82 */ /* 0x000e620000000a00 */
[----:B------:R-:W-:Y:S01]  /*03e0*/  IMAD R2, R5, R2, UR4 ;  /* 0x0000000405027e24 */ /* 0x000fe2000f8e0202 */
[----:B------:R-:W-:-:S04]  /*03f0*/  ULOP3.LUT UR4, UR5, UR10, URZ, 0x3c, !UPT ;  /* 0x0000000a05047292 */ /* 0x000fc8000f8e3cff */
[----:B------:R-:W-:Y:S02]  /*0400*/  ISETP.GT.U32.AND P1, PT, R5, R2, PT ;  /* 0x000000020500720c */ /* 0x000fe40003f24070 */
[----:B------:R-:W2:Y:S08]  /*0410*/  @!P4 LDC.64 R28, c[0x0][0x3e0] ;  /* 0x0000f800ff1ccb82 */ /* 0x000eb00000000a00 */
[----:B------:R-:W3:Y:S03]  /*0420*/  @!P4 LDC.64 R30, c[0x0][0x390] ;  /* 0x0000e400ff1ecb82 */ /* 0x000ee60000000a00 */
[----:B------:R-:W-:Y:S01]  /*0430*/  VOTEU.ANY UP0, P1 ;  /* 0x0000000000ff7886 */ /* 0x000fe20000800100 */
[----:B------:R-:W-:-:S04]  /*0440*/  PLOP3.LUT P1, PT, PT, PT, UP0, 0x80, 0x8 ;  /* 0x000000000008781c */ /* 0x000fc80003f2f008 */
[----:B------:R-:W-:Y:S02]  /*0450*/  @!UP0 UIADD3 UR7, UPT, UPT, UR7, 0x1, URZ ;  /* 0x0000000107078890 */ /* 0x000fe4000fffe0ff */
[----:B------:R-:W-:Y:S01]  /*0460*/  UISETP.GE.AND UP0, UPT, UR4, URZ, UPT ;  /* 0x000000ff0400728c */ /* 0x000fe2000bf06270 */
[----:B--2---:R-:W-:-:S06]  /*0470*/  @!P4 IMAD R8, R15, R28, RZ ;  /* 0x0000001c0f08c224 */ /* 0x004fcc00078e02ff */
[-C--:B------:R-:W-:Y:S02]  /*0480*/  @!P1 IADD3 R2, PT, PT, R2, -R5.reuse, RZ ;  /* 0x8000000502029210 */ /* 0x080fe40007ffe0ff */
[C---:B------:R-:W-:Y:S02]  /*0490*/  IADD3 R15, PT, PT, R51.reuse, 0x50, RZ ;  /* 0x00000050330f7810 */ /* 0x040fe40007ffe0ff */
[----:B------:R-:W-:Y:S02]  /*04a0*/  ISETP.GE.U32.AND P1, PT, R2, R5, PT ;  /* 0x000000050200720c */ /* 0x000fe40003f26070 */
[----:B------:R-:W-:-:S04]  /*04b0*/  IADD3 R5, PT, PT, R51, 0x10, RZ ;  /* 0x0000001033057810 */ /* 0x000fc80007ffe0ff */
[----:B------:R-:W-:Y:S02]  /*04c0*/  ISETP.GE.U32.AND P3, PT, R5, UR14, PT ;  /* 0x0000000e05007c0c */ /* 0x000fe4000bf66070 */
[----:B------:R-:W-:-:S04]  /*04d0*/  SHF.R.S32.HI R7, RZ, 0x1f, R5 ;  /* 0x0000001fff077819 */ /* 0x000fc80000011405 */
[----:B------:R-:W-:Y:S01]  /*04e0*/  ISETP.GE.AND.EX P3, PT, R7, UR15, PT, P3 ;  /* 0x0000000f07007c0c */ /* 0x000fe2000bf66330 */
[----:B------:R-:W-:-:S05]  /*04f0*/  VOTEU.ANY UP1, P1 ;  /* 0x0000000000ff7886 */ /* 0x000fca0000820100 */
[----:B------:R-:W-:Y:S02]  /*0500*/  @UP1 UIADD3 UR7, UPT, UPT, UR7, 0x1, URZ ;  /* 0x0000000107071890 */ /* 0x000fe4000fffe0ff */
[----:B------:R-:W-:Y:S02]  /*0510*/  UISETP.NE.AND UP1, UPT, UR10, URZ, UPT ;  /* 0x000000ff0a00728c */ /* 0x000fe4000bf25270 */
[----:B------:R-:W-:-:S03]  /*0520*/  @!UP0 UIADD3 UR7, UPT, UPT, -UR7, URZ, URZ ;  /* 0x000000ff07078290 */ /* 0x000fc6000fffe1ff */
[----:B------:R-:W2:Y:S06]  /*0530*/  @!P3 LDC.64 R22, c[0x0][0x3e0] ;  /* 0x0000f800ff16bb82 */ /* 0x000eac0000000a00 */
[----:B------:R-:W-:Y:S02]  /*0540*/  @!UP1 ULOP3.LUT UR7, URZ, UR10, URZ, 0x33, !UPT ;  /* 0x0000000aff079292 */ /* 0x000fe4000f8e33ff */
[----:B------:R-:W4:Y:S02]  /*0550*/  @!P3 LDC.64 R26, c[0x0][0x390] ;  /* 0x0000e400ff1abb82 */ /* 0x000f240000000a00 */
[----:B------:R-:W-:-:S04]  /*0560*/  UIADD3 UR4, UPT, UPT, -UR7, URZ, URZ ;  /* 0x000000ff07047290 */ /* 0x000fc8000fffe1ff */
[----:B------:R-:W-:-:S04]  /*0570*/  UIMAD UR4, UR10, UR4, UR5 ;  /* 0x000000040a0472a4 */ /* 0x000fc8000f8e0205 */
[----:B------:R-:W-:Y:S02]  /*0580*/  UIMAD UR11, UR4, 0x50, URZ ;  /* 0x00000050040b78a4 */ /* 0x000fe4000f8e02ff */
[----:B------:R-:W-:-:S04]  /*0590*/  USHF.R.S32.HI UR4, URZ, 0x1f, UR7 ;  /* 0x0000001fff047899 */ /* 0x000fc80008011407 */
[----:B------:R-:W-:Y:S01]  /*05a0*/  IADD3 R86, P1, PT, R0, UR11, RZ ;  /* 0x0000000b00567c10 */ /* 0x000fe2000ff3e0ff */
[----:B------:R-:W-:Y:S01]  /*05b0*/  UIMAD UR4, UR4, UR8, URZ ;  /* 0x00000008040472a4 */ /* 0x000fe2000f8e02ff */
[----:B------:R-:W-:-:S03]  /*05c0*/  MOV R0, UR11 ;  /* 0x0000000b00007c02 */ /* 0x000fc60008000f00 */
[----:B------:R-:W-:Y:S01]  /*05d0*/  UIMAD UR4, UR7, UR9, UR4 ;  /* 0x00000009070472a4 */ /* 0x000fe2000f8e0204 */
[----:B------:R-:W-:Y:S01]  /*05e0*/  LEA.HI.X.SX32 R87, R0, RZ, 0x1, P1 ;  /* 0x000000ff00577211 */ /* 0x000fe200008f0eff */
[----:B0-----:R-:W-:Y:S01]  /*05f0*/  @!P2 IMAD R0, R3, R20, RZ ;  /* 0x000000140300a224 */ /* 0x001fe200078e02ff */
[----:B------:R-:W-:Y:S01]  /*0600*/  ISETP.GE.U32.AND P1, PT, R13, UR14, PT ;  /* 0x0000000e0d007c0c */ /* 0x000fe2000bf26070 */
[----:B------:R-:W-:Y:S01]  /*0610*/  IMAD.WIDE.U32 R86, R11, UR7, R86 ;  /* 0x000000070b567c25 */ /* 0x000fe2000f8e0056 */
[----:B------:R-:W-:Y:S02]  /*0620*/  IADD3 R11, PT, PT, R51, 0x30, RZ ;  /* 0x00000030330b7810 */ /* 0x000fe40007ffe0ff */
[----:B------:R-:W-:Y:S01]  /*0630*/  ISETP.GE.AND.EX P1, PT, R19, UR15, PT, P1 ;  /* 0x0000000f13007c0c */ /* 0x000fe2000bf26310 */
[----:B------:R-:W-:Y:S01]  /*0640*/  @!P2 IMAD R21, R51, R21, R0 ;  /* 0x000000153315a224 */ /* 0x000fe200078e0200 */
[----:B------:R-:W-:Y:S01]  /*0650*/  ISETP.GE.U32.AND P5, PT, R11, UR14, PT ;  /* 0x0000000e0b007c0c */ /* 0x000fe2000bfa6070 */
[----:B--2---:R-:W-:Y:S01]  /*0660*/  @!P3 IMAD R0, R7, R22, RZ ;  /* 0x000000160700b224 */ /* 0x004fe200078e02ff */
[----:B------:R-:W-:-:S02]  /*0670*/  SHF.R.S32.HI R17, RZ, 0x1f, R11 ;  /* 0x0000001fff117819 */ /* 0x000fc4000001140b */
[----:B------:R-:W-:Y:S01]  /*0680*/  IADD3 R89, PT, PT, R87, UR4, RZ ;  /* 0x0000000457597c10 */ /* 0x000fe2000fffe0ff */
[----:B------:R-:W-:Y:S01]  /*0690*/  @!P3 IMAD R23, R5, R23, R0 ;  /* 0x000000170517b224 */ /* 0x000fe200078e0200 */
[-C--:B------:R-:W-:Y:S02]  /*06a0*/  @!P2 MOV R88, R86.reuse ;  /* 0x000000560058a202 */ /* 0x080fe40000000f00 */
[----:B------:R-:W-:Y:S02]  /*06b0*/  ISETP.GE.AND.EX P5, PT, R17, UR15, PT, P5 ;  /* 0x0000000f11007c0c */ /* 0x000fe4000bfa6350 */
[----:B------:R-:W-:Y:S01]  /*06c0*/  @!P3 MOV R6, R86 ;  /* 0x000000560006b202 */ /* 0x000fe20000000f00 */
[----:B------:R-:W-:Y:S01]  /*06d0*/  @!P2 IMAD.WIDE.U32 R2, R51, R20, R88 ;  /* 0x000000143302a225 */ /* 0x000fe200078e0058 */
[----:B------:R-:W-:-:S04]  /*06e0*/  @!P3 MOV R7, R89 ;  /* 0x000000590007b202 */ /* 0x000fc80000000f00 */
[----:B------:R-:W-:Y:S01]  /*06f0*/  @!P2 IADD3 R0, PT, PT, R3, R21, RZ ;  /* 0x000000150300a210 */ /* 0x000fe20007ffe0ff */
[----:B------:R-:W-:Y:S01]  /*0700*/  @!P3 IMAD.WIDE.U32 R6, R5, R22, R6 ;  /* 0x000000160506b225 */ /* 0x000fe200078e0006 */
[----:B-1----:R-:W-:-:S04]  /*0710*/  @!P2 LEA R4, P6, R2, R24, 0x2 ;  /* 0x000000180204a211 */ /* 0x002fc800078c10ff */
[----:B------:R-:W-:Y:S02]  /*0720*/  @!P2 LEA.HI.X R5, R2, R25, R0, 0x2, P6 ;  /* 0x000000190205a211 */ /* 0x000fe400030f1400 */
[----:B------:R-:W-:Y:S01]  /*0730*/  @!P3 IADD3 R0, PT, PT, R7, R23, RZ ;  /* 0x000000170700b210 */ /* 0x000fe20007ffe0ff */
[----:B------:R-:W0:Y:S01]  /*0740*/  @!P5 LDC.64 R24, c[0x0][0x3e0] ;  /* 0x0000f800ff18db82 */ /* 0x000e220000000a00 */
[C---:B----4-:R-:W-:Y:S01]  /*0750*/  @!P3 LEA R2, P6, R6.reuse, R26, 0x2 ;  /* 0x0000001a0602b211 */ /* 0x050fe200078c10ff */
[----:B------:R-:W-:Y:S01]  /*0760*/  @!P4 IMAD R23, R9, R29, R8 ;  /* 0x0000001d0917c224 */ /* 0x000fe200078e0208 */
[----:B------:R-:W-:Y:S01]  /*0770*/  @!P4 MOV R7, R89 ;  /* 0x000000590007c202 */ /* 0x000fe20000000f00 */
[----:B------:R1:W2:Y:S01]  /*0780*/  @!P2 LDG.E.64 R80, desc[UR12][R4.64] ;  /* 0x0000000c0450a981 */ /* 0x0002a2000c1e1b00 */
[----:B------:R-:W-:Y:S02]  /*0790*/  @!P3 LEA.HI.X R3, R6, R27, R0, 0x2, P6 ;  /* 0x0000001b0603b211 */ /* 0x000fe400030f1400 */
[----:B------:R-:W-:Y:S01]  /*07a0*/  @!P4 MOV R6, R86 ;  /* 0x000000560006c202 */ /* 0x000fe20000000f00 */
[----:B------:R-:W4:Y:S01]  /*07b0*/  @!P5 LDC.64 R26, c[0x0][0x390] ;  /* 0x0000e400ff1adb82 */ /* 0x000f220000000a00 */
[----:B------:R-:W-:-:S02]  /*07c0*/  ISETP.GE.U32.AND P2, PT, R15, UR14, PT ;  /* 0x0000000e0f007c0c */ /* 0x000fc4000bf46070 */
[----:B------:R-:W-:Y:S01]  /*07d0*/  SHF.R.S32.HI R21, RZ, 0x1f, R15 ;  /* 0x0000001fff157819 */ /* 0x000fe2000001140f */
[----:B------:R-:W-:-:S04]  /*07e0*/  @!P4 IMAD.WIDE.U32 R6, R9, R28, R6 ;  /* 0x0000001c0906c225 */ /* 0x000fc800078e0006 */
[----:B------:R-:W5:Y:S01]  /*07f0*/  @!P1 LDC.64 R28, c[0x0][0x3e0] ;  /* 0x0000f800ff1c9b82 */ /* 0x000f620000000a00 */
[----:B------:R-:W-:Y:S02]  /*0800*/  ISETP.GE.AND.EX P2, PT, R21, UR15, PT, P2 ;  /* 0x0000000f15007c0c */ /* 0x000fe4000bf46320 */
[----:B------:R-:W-:Y:S02]  /*0810*/  @!P4 IADD3 R0, PT, PT, R7, R23, RZ ;  /* 0x000000170700c210 */ /* 0x000fe40007ffe0ff */
[C---:B---3--:R-:W-:Y:S02]  /*0820*/  @!P4 LEA R8, P6, R6.reuse, R30, 0x2 ;  /* 0x0000001e0608c211 */ /* 0x048fe400078c10ff */
[----:B------:R-:W-:Y:S02]  /*0830*/  CS2R R78, SRZ ;  /* 0x00000000004e7805 */ /* 0x000fe4000001ff00 */
[----:B------:R-:W-:Y:S02]  /*0840*/  @!P4 LEA.HI.X R9, R6, R31, R0, 0x2, P6 ;  /* 0x0000001f0609c211 */ /* 0x000fe400030f1400 */
[----:B------:R-:W3:Y:S01]  /*0850*/  @!P1 LDC.64 R30, c[0x0][0x390] ;  /* 0x0000e400ff1e9b82 */ /* 0x000ee20000000a00 */
[----:B0-----:R-:W-:Y:S01]  /*0860*/  @!P5 IMAD R0, R17, R24, RZ ;  /* 0x000000181100d224 */ /* 0x001fe200078e02ff */
[----:B------:R-:W-:Y:S01]  /*0870*/  IADD3 R17, PT, PT, R51, 0x60, RZ ;  /* 0x0000006033117810 */ /* 0x000fe20007ffe0ff */
[----:B------:R0:W2:Y:S01]  /*0880*/  @!P3 LDG.E.64 R78, desc[UR12][R2.64] ;  /* 0x0000000c024eb981 */ /* 0x0000a2000c1e1b00 */
[----:B-1----:R-:W-:-:S04]  /*0890*/  @!P5 MOV R4, R86 ;  /* 0x000000560004d202 */ /* 0x002fc80000000f00 */
[----:B------:R-:W1:Y:S01]  /*08a0*/  @!P2 LDC.64 R32, c[0x0][0x3e0] ;  /* 0x0000f800ff20ab82 */ /* 0x000e620000000a00 */
[----:B------:R-:W-:Y:S02]  /*08b0*/  @!P5 MOV R5, R89 ;  /* 0x000000590005d202 */ /* 0x000fe40000000f00 */
[----:B------:R-:W-:Y:S02]  /*08c0*/  ISETP.GE.U32.AND P3, PT, R17, UR14, PT ;  /* 0x0000000e11007c0c */ /* 0x000fe4000bf66070 */
[----:B------:R-:W-:Y:S02]  /*08d0*/  SHF.R.S32.HI R23, RZ, 0x1f, R17 ;  /* 0x0000001fff177819 */ /* 0x000fe40000011411 */
[----:B------:R-:W-:Y:S01]  /*08e0*/  CS2R R76, SRZ ;  /* 0x00000000004c7805 */ /* 0x000fe2000001ff00 */
[----:B------:R-:W-:Y:S01]  /*08f0*/  @!P5 IMAD R7, R11, R25, R0 ;  /* 0x000000190b07d224 */ /* 0x000fe200078e0200 */
[----:B0-----:R-:W-:Y:S01]  /*0900*/  @!P1 MOV R2, R86 ;  /* 0x0000005600029202 */ /* 0x001fe20000000f00 */
[----:B-----5:R-:W-:Y:S01]  /*0910*/  @!P1 IMAD R0, R19, R28, RZ ;  /* 0x0000001c13009224 */ /* 0x020fe200078e02ff */
[----:B------:R-:W-:Y:S01]  /*0920*/  ISETP.GE.AND.EX P3, PT, R23, UR15, PT, P3 ;  /* 0x0000000f17007c0c */ /* 0x000fe2000bf66330 */
[----:B------:R-:W-:Y:S01]  /*0930*/  @!P5 IMAD.WIDE.U32 R4, R11, R24, R4 ;  /* 0x000000180b04d225 */ /* 0x000fe200078e0004 */
[----:B------:R-:W-:Y:S01]  /*0940*/  IADD3 R19, PT, PT, R51, 0x70, RZ ;  /* 0x0000007033137810 */ /* 0x000fe20007ffe0ff */
[----:B------:R-:W0:Y:S01]  /*0950*/  @!P2 LDC.64 R34, c[0x0][0x390] ;  /* 0x0000e400ff22ab82 */ /* 0x000e220000000a00 */
[----:B------:R-:W-:Y:S01]  /*0960*/  @!P1 MOV R3, R89 ;  /* 0x0000005900039202 */ /* 0x000fe20000000f00 */
[----:B------:R3:W5:Y:S01]  /*0970*/  @!P4 LDG.E.64 R76, desc[UR12][R8.64] ;  /* 0x0000000c084cc981 */ /* 0x000762000c1e1b00 */
[----:B------:R-:W-:Y:S01]  /*0980*/  @!P1 IMAD R11, R13, R29, R0 ;  /* 0x0000001d0d0b9224 */ /* 0x000fe200078e0200 */
[----:B------:R-:W-:-:S02]  /*0990*/  ISETP.GE.U32.AND P4, PT, R19, UR14, PT ;  /* 0x0000000e13007c0c */ /* 0x000fc4000bf86070 */
[----:B------:R-:W-:Y:S01]  /*09a0*/  SHF.R.S32.HI R25, RZ, 0x1f, R19 ;  /* 0x0000001fff197819 */ /* 0x000fe20000011413 */
[----:B------:R-:W-:Y:S01]  /*09b0*/  @!P1 IMAD.WIDE.U32 R2, R13, R28, R2 ;  /* 0x0000001c0d029225 */ /* 0x000fe200078e0002 */
[----:B------:R-:W-:Y:S02]  /*09c0*/  @!P5 IADD3 R0, PT, PT, R5, R7, RZ ;  /* 0x000000070500d210 */ /* 0x000fe40007ffe0ff */
[C---:B----4-:R-:W-:Y:S01]  /*09d0*/  @!P5 LEA R6, P6, R4.reuse, R26, 0x2 ;  /* 0x0000001a0406d211 */ /* 0x050fe200078c10ff */
[----:B------:R-:W4:Y:S01]  /*09e0*/  @!P3 LDC.64 R28, c[0x0][0x3e0] ;  /* 0x0000f800ff1cbb82 */ /* 0x000f220000000a00 */
[----:B------:R-:W-:Y:S02]  /*09f0*/  ISETP.GE.AND.EX P4, PT, R25, UR15, PT, P4 ;  /* 0x0000000f19007c0c */ /* 0x000fe4000bf86340 */
[----:B------:R-:W-:Y:S02]  /*0a00*/  @!P5 LEA.HI.X R7, R4, R27, R0, 0x2, P6 ;  /* 0x0000001b0407d211 */ /* 0x000fe400030f1400 */
[----:B------:R-:W-:-:S02]  /*0a10*/  @!P1 IADD3 R0, PT, PT, R3, R11, RZ ;  /* 0x0000000b03009210 */ /* 0x000fc40007ffe0ff */
[C---:B---3--:R-:W-:Y:S02]  /*0a20*/  @!P1 LEA R8, P6, R2.reuse, R30, 0x2 ;  /* 0x0000001e02089211 */ /* 0x048fe400078c10ff */
[----:B------:R-:W-:Y:S02]  /*0a30*/  CS2R R74, SRZ ;  /* 0x00000000004a7805 */ /* 0x000fe4000001ff00 */
[----:B------:R-:W-:Y:S02]  /*0a40*/  @!P2 MOV R3, R89 ;  /* 0x000000590003a202 */ /* 0x000fe40000000f00 */
[----:B------:R-:W-:Y:S01]  /*0a50*/  @!P1 LEA.HI.X R9, R2, R31, R0, 0x2, P6 ;  /* 0x0000001f02099211 */ /* 0x000fe200030f1400 */
[----:B-1----:R-:W-:Y:S01]  /*0a60*/  @!P2 IMAD R4, R21, R32, RZ ;  /* 0x000000201504a224 */ /* 0x002fe200078e02ff */
[----:B------:R-:W-:Y:S01]  /*0a70*/  @!P2 MOV R2, R86 ;  /* 0x000000560002a202 */ /* 0x000fe20000000f00 */
[----:B------:R1:W3:Y:S01]  /*0a80*/  @!P5 LDG.E.64 R74, desc[UR12][R6.64] ;  /* 0x0000000c064ad981 */ /* 0x0002e2000c1e1b00 */
[----:B------:R-:W-:Y:S01]  /*0a90*/  IADD3 R13, PT, PT, R51, 0x80, RZ ;  /* 0x00000080330d7810 */ /* 0x000fe20007ffe0ff */
[C---:B------:R-:W-:Y:S01]  /*0aa0*/  @!P2 IMAD R5, R15.reuse, R33, R4 ;  /* 0x000000210f05a224 */ /* 0x040fe200078e0204 */
[----:B------:R-:W1:Y:S01]  /*0ab0*/  @!P3 LDC.64 R30, c[0x0][0x390] ;  /* 0x0000e400ff1ebb82 */ /* 0x000e620000000a00 */
[----:B------:R-:W-:Y:S01]  /*0ac0*/  @!P2 IMAD.WIDE.U32 R2, R15, R32, R2 ;  /* 0x000000200f02a225 */ /* 0x000fe200078e0002 */
[----:B------:R-:W-:-:S02]  /*0ad0*/  ISETP.GE.U32.AND P5, PT, R13, UR14, PT ;  /* 0x0000000e0d007c0c */ /* 0x000fc4000bfa6070 */
[----:B------:R-:W-:-:S04]  /*0ae0*/  SHF.R.S32.HI R27, RZ, 0x1f, R13 ;  /* 0x0000001fff1b7819 */ /* 0x000fc8000001140d */
[----:B------:R-:W1:Y:S01]  /*0af0*/  @!P4 LDC.64 R32, c[0x0][0x3e0] ;  /* 0x0000f800ff20cb82 */ /* 0x000e620000000a00 */
[----:B------:R-:W-:Y:S02]  /*0b00*/  @!P2 IADD3 R0, PT, PT, R3, R5, RZ ;  /* 0x000000050300a210 */ /* 0x000fe40007ffe0ff */
[C---:B0-----:R-:W-:Y:S02]  /*0b10*/  @!P2 LEA R10, P6, R2.reuse, R34, 0x2 ;  /* 0x00000022020aa211 */ /* 0x041fe400078c10ff */
[----:B------:R-:W-:Y:S02]  /*0b20*/  ISETP.GE.AND.EX P5, PT, R27, UR15, PT, P5 ;  /* 0x0000000f1b007c0c */ /* 0x000fe4000bfa6350 */
[----:B------:R-:W-:Y:S02]  /*0b30*/  @!P2 LEA.HI.X R11, R2, R35, R0, 0x2, P6 ;  /* 0x00000023020ba211 */ /* 0x000fe400030f1400 */
[----:B------:R-:W-:Y:S01]  /*0b40*/  MOV R3, RZ ;  /* 0x000000ff00037202 */ /* 0x000fe20000000f00 */
[----:B------:R-:W0:Y:S01]  /*0b50*/  @!P4 LDC.64 R34, c[0x0][0x390] ;  /* 0x0000e400ff22cb82 */ /* 0x000e220000000a00 */
[----:B------:R-:W-:-:S02]  /*0b60*/  MOV R2, RZ ;  /* 0x000000ff00027202 */ /* 0x000fc40000000f00 */
[----:B------:R-:W-:Y:S01]  /*0b70*/  IADD3 R21, PT, PT, R51, 0x90, RZ ;  /* 0x0000009033157810 */ /* 0x000fe20007ffe0ff */
[----:B----4-:R-:W-:-:S03]  /*0b80*/  @!P3 IMAD R0, R23, R28, RZ ;  /* 0x0000001c1700b224 */ /* 0x010fc600078e02ff */
[----:B------:R4:W3:Y:S01]  /*0b90*/  @!P1 LDG.E.64 R2, desc[UR12][R8.64] ;  /* 0x0000000c08029981 */ /* 0x0008e2000c1e1b00 */
[----:B------:R-:W-:Y:S01]  /*0ba0*/  ISETP.GE.U32.AND P1, PT, R21, UR14, PT ;  /* 0x0000000e15007c0c */ /* 0x000fe2000bf26070 */
[----:B------:R-:W0:Y:S01]  /*0bb0*/  @!P5 LDC.64 R36, c[0x0][0x3e0] ;  /* 0x0000f800ff24db82 */ /* 0x000e220000000a00 */
[----:B------:R-:W-:Y:S02]  /*0bc0*/  SHF.R.S32.HI R23, RZ, 0x1f, R21 ;  /* 0x0000001fff177819 */ /* 0x000fe40000011415 */
[-C--:B-1----:R-:W-:Y:S02]  /*0bd0*/  @!P3 MOV R6, R86.reuse ;  /* 0x000000560006b202 */ /* 0x082fe40000000f00 */
[----:B------:R-:W-:Y:S02]  /*0be0*/  @!P3 MOV R7, R89 ;  /* 0x000000590007b202 */ /* 0x000fe40000000f00 */
[----:B------:R-:W-:Y:S01]  /*0bf0*/  ISETP.GE.AND.EX P1, PT, R23, UR15, PT, P1 ;  /* 0x0000000f17007c0c */ /* 0x000fe2000bf26310 */
[C---:B------:R-:W-:Y:S01]  /*0c00*/  @!P3 IMAD R15, R17.reuse, R29, R0 ;  /* 0x0000001d110fb224 */ /* 0x040fe200078e0200 */
[----:B----4-:R-:W-:Y:S01]  /*0c10*/  @!P4 MOV R8, R86 ;  /* 0x000000560008c202 */ /* 0x010fe20000000f00 */
[----:B------:R-:W-:Y:S01]  /*0c20*/  @!P3 IMAD.WIDE.U32 R6, R17, R28, R6 ;  /* 0x0000001c1106b225 */ /* 0x000fe200078e0006 */
[----:B------:R-:W-:-:S03]  /*0c30*/  @!P4 MOV R9, R89 ;  /* 0x000000590009c202 */ /* 0x000fc60000000f00 */
[----:B------:R-:W-:Y:S01]  /*0c40*/  @!P4 IMAD R0, R25, R32, RZ ;  /* 0x000000201900c224 */ /* 0x000fe200078e02ff */
[----:B------:R-:W-:Y:S01]  /*0c50*/  @!P3 IADD3 R7, PT, PT, R7, R15, RZ ;  /* 0x0000000f0707b210 */ /* 0x000fe20007ffe0ff */
[----:B------:R-:W1:Y:S01]  /*0c60*/  @!P5 LDC.64 R24, c[0x0][0x390] ;  /* 0x0000e400ff18db82 */ /* 0x000e620000000a00 */
[C---:B------:R-:W-:Y:S01]  /*0c70*/  @!P3 LEA R14, P6, R6.reuse, R30, 0x2 ;  /* 0x0000001e060eb211 */ /* 0x040fe200078c10ff */
[C---:B------:R-:W-:Y:S02]  /*0c80*/  @!P4 IMAD R17, R19.reuse, R33, R0 ;  /* 0x000000211311c224 */ /* 0x040fe400078e0200 */
[----:B------:R-:W-:Y:S01]  /*0c90*/  @!P4 IMAD.WIDE.U32 R8, R19, R32, R8 ;  /* 0x000000201308c225 */ /* 0x000fe200078e0008 */
[----:B------:R-:W-:Y:S02]  /*0ca0*/  CS2R R4, SRZ ;  /* 0x0000000000047805 */ /* 0x000fe4000001ff00 */
[----:B------:R-:W-:Y:S02]  /*0cb0*/  @!P3 LEA.HI.X R15, R6, R31, R7, 0x2, P6 ;  /* 0x0000001f060fb211 */ /* 0x000fe400030f1407 */
[----:B------:R-:W4:Y:S01]  /*0cc0*/  @!P1 LDC.64 R30, c[0x0][0x3e0] ;  /* 0x0000f800ff1e9b82 */ /* 0x000f220000000a00 */
[----:B------:R-:W-:-:S02]  /*0cd0*/  @!P4 IADD3 R6, PT, PT, R9, R17, RZ ;  /* 0x000000110906c210 */ /* 0x000fc40007ffe0ff */
[C---:B0-----:R-:W-:Y:S01]  /*0ce0*/  @!P4 LEA R16, P6, R8.reuse, R34, 0x2 ;  /* 0x000000220810c211 */ /* 0x041fe200078c10ff */
[----:B------:R0:W3:Y:S01]  /*0cf0*/  @!P2 LDG.E.64 R4, desc[UR12][R10.64] ;  /* 0x0000000c0a04a981 */ /* 0x0000e2000c1e1b00 */
[----:B------:R-:W-:Y:S02]  /*0d00*/  IADD3 R0, PT, PT, R51, 0xa0, RZ ;  /* 0x000000a033007810 */ /* 0x000fe40007ffe0ff */
[----:B------:R-:W-:Y:S02]  /*0d10*/  @!P4 LEA.HI.X R17, R8, R35, R6, 0x2, P6 ;  /* 0x000000230811c211 */ /* 0x000fe400030f1406 */
[----:B------:R-:W-:Y:S02]  /*0d20*/  CS2R R6, SRZ ;  /* 0x0000000000067805 */ /* 0x000fe4000001ff00 */
[----:B------:R-:W-:Y:S01]  /*0d30*/  ISETP.GE.U32.AND P2, PT, R0, UR14, PT ;  /* 0x0000000e00007c0c */ /* 0x000fe2000bf46070 */
[----:B------:R-:W4:Y:S01]  /*0d40*/  @!P1 LDC.64 R40, c[0x0][0x390] ;  /* 0x0000e400ff289b82 */ /* 0x000f220000000a00 */
[----:B------:R-:W-:-:S02]  /*0d50*/  SHF.R.S32.HI R29, RZ, 0x1f, R0 ;  /* 0x0000001fff1d7819 */ /* 0x000fc40000011400 */
[----:B------:R-:W-:Y:S01]  /*0d60*/  @!P5 MOV R8, R86 ;  /* 0x000000560008d202 */ /* 0x000fe20000000f00 */
[-C--:B0-----:R-:W-:Y:S01]  /*0d70*/  @!P5 IMAD R10, R27, R36.reuse, RZ ;  /* 0x000000241b0ad224 */ /* 0x081fe200078e02ff */
[----:B------:R-:W-:Y:S01]  /*0d80*/  @!P5 MOV R9, R89 ;  /* 0x000000590009d202 */ /* 0x000fe20000000f00 */
[----:B------:R0:W3:Y:S01]  /*0d90*/  @!P3 LDG.E.64 R6, desc[UR12][R14.64] ;  /* 0x0000000c0e06b981 */ /* 0x0000e2000c1e1b00 */
[----:B------:R-:W-:Y:S02]  /*0da0*/  IADD3 R33, PT, PT, R51, 0xb0, RZ ;  /* 0x000000b033217810 */ /* 0x000fe40007ffe0ff */
[----:B------:R-:W-:Y:S01]  /*0db0*/  ISETP.GE.AND.EX P2, PT, R29, UR15, PT, P2 ;  /* 0x0000000f1d007c0c */ /* 0x000fe2000bf46320 */
[----:B------:R-:W-:Y:S01]  /*0dc0*/  @!P5 IMAD R11, R13, R37, R10 ;  /* 0x000000250d0bd224 */ /* 0x000fe200078e020a */
[----:B------:R-:W-:Y:S01]  /*0dd0*/  ISETP.GE.U32.AND P3, PT, R33, UR14, PT ;  /* 0x0000000e21007c0c */ /* 0x000fe2000bf66070 */
[----:B------:R-:W-:Y:S01]  /*0de0*/  @!P5 IMAD.WIDE.U32 R8, R13, R36, R8 ;  /* 0x000000240d08d225 */ /* 0x000fe200078e0008 */
[----:B------:R-:W-:-:S04]  /*0df0*/  SHF.R.S32.HI R27, RZ, 0x1f, R33 ;  /* 0x0000001fff1b7819 */ /* 0x000fc80000011421 */
[----:B------:R-:W-:Y:S02]  /*0e00*/  ISETP.GE.AND.EX P3, PT, R27, UR15, PT, P3 ;  /* 0x0000000f1b007c0c */ /* 0x000fe4000bf66330 */
[----:B------:R-:W-:Y:S02]  /*0e10*/  @!P5 IADD3 R9, PT, PT, R9, R11, RZ ;  /* 0x0000000b0909d210 */ /* 0x000fe40007ffe0ff */
[C---:B-1----:R-:W-:Y:S01]  /*0e20*/  @!P5 LEA R18, P6, R8.reuse, R24, 0x2 ;  /* 0x000000180812d211 */ /* 0x042fe200078c10ff */
[----:B------:R-:W1:Y:S01]  /*0e30*/  @!P2 LDC.64 R12, c[0x0][0x3e0] ;  /* 0x0000f800ff0cab82 */ /* 0x000e620000000a00 */
[----:B------:R-:W-:Y:S02]  /*0e40*/  @!P1 MOV R24, R86 ;  /* 0x0000005600189202 */ /* 0x000fe40000000f00 */
[----:B------:R-:W-:Y:S01]  /*0e50*/  @!P5 LEA.HI.X R19, R8, R25, R9, 0x2, P6 ;  /* 0x000000190813d211 */ /* 0x000fe200030f1409 */
[----:B----4-:R-:W-:Y:S01]  /*0e60*/  @!P1 IMAD R10, R23, R30, RZ ;  /* 0x0000001e170a9224 */ /* 0x010fe200078e02ff */
[----:B------:R-:W-:-:S02]  /*0e70*/  @!P1 MOV R25, R89 ;  /* 0x0000005900199202 */ /* 0x000fc40000000f00 */
[----:B------:R-:W-:Y:S01]  /*0e80*/  CS2R R8, SRZ ;  /* 0x0000000000087805 */ /* 0x000fe2000001ff00 */
[C---:B------:R-:W-:Y:S01]  /*0e90*/  @!P1 IMAD R31, R21.reuse, R31, R10 ;  /* 0x0000001f151f9224 */ /* 0x040fe200078e020a */
[----:B------:R-:W4:Y:S01]  /*0ea0*/  @!P2 LDC.64 R42, c[0x0][0x390] ;  /* 0x0000e400ff2aab82 */ /* 0x000f220000000a00 */
[----:B------:R-:W-:Y:S01]  /*0eb0*/  @!P1 IMAD.WIDE.U32 R24, R21, R30, R24 ;  /* 0x0000001e15189225 */ /* 0x000fe200078e0018 */
[----:B------:R-:W-:Y:S02]  /*0ec0*/  IADD3 R23, PT, PT, R51, 0xc0, RZ ;  /* 0x000000c033177810 */ /* 0x000fe40007ffe0ff */
[----:B------:R1:W3:Y:S04]  /*0ed0*/  @!P4 LDG.E.64 R8, desc[UR12][R16.64] ;  /* 0x0000000c1008c981 */ /* 0x0002e8000c1e1b00 */
[----:B------:R-:W4:Y:S01]  /*0ee0*/  @!P3 LDC.64 R20, c[0x0][0x3e0] ;  /* 0x0000f800ff14bb82 */ /* 0x000f220000000a00 */
[----:B------:R-:W-:-:S02]  /*0ef0*/  CS2R R10, SRZ ;  /* 0x00000000000a7805 */ /* 0x000fc4000001ff00 */
[----:B------:R-:W-:Y:S02]  /*0f00*/  ISETP.GE.U32.AND P4, PT, R23, UR14, PT ;  /* 0x0000000e17007c0c */ /* 0x000fe4000bf86070 */
[----:B------:R-:W-:Y:S02]  /*0f10*/  SHF.R.S32.HI R35, RZ, 0x1f, R23 ;  /* 0x0000001fff237819 */ /* 0x000fe40000011417 */
[----:B------:R-:W-:Y:S01]  /*0f20*/  IADD3 R22, PT, PT, R51, 0xd0, RZ ;  /* 0x000000d033167810 */ /* 0x000fe20007ffe0ff */
[----:B------:R4:W3:Y:S01]  /*0f30*/  @!P5 LDG.E.64 R10, desc[UR12][R18.64] ;  /* 0x0000000c120ad981 */ /* 0x0008e2000c1e1b00 */
[----:B------:R-:W-:Y:S01]  /*0f40*/  ISETP.GE.AND.EX P4, PT, R35, UR15, PT, P4 ;  /* 0x0000000f23007c0c */ /* 0x000fe2000bf86340 */
[----:B0-----:R-:W0:Y:S01]  /*0f50*/  @!P3 LDC.64 R14, c[0x0][0x390] ;  /* 0x0000e400ff0ebb82 */ /* 0x001e220000000a00 */
[----:B------:R-:W-:Y:S02]  /*0f60*/  ISETP.GE.U32.AND P5, PT, R22, UR14, PT ;  /* 0x0000000e16007c0c */ /* 0x000fe4000bfa6070 */
[----:B------:R-:W-:Y:S01]  /*0f70*/  SHF.R.S32.HI R37, RZ, 0x1f, R22 ;  /* 0x0000001fff257819 */ /* 0x000fe20000011416 */
[----:B-1----:R-:W-:Y:S01]  /*0f80*/  @!P2 IMAD R29, R29, R12, RZ ;  /* 0x0000000c1d1da224 */ /* 0x002fe200078e02ff */
[----:B------:R-:W-:-:S02]  /*0f90*/  @!P2 MOV R16, R86 ;  /* 0x000000560010a202 */ /* 0x000fc40000000f00 */
[----:B------:R-:W-:Y:S02]  /*0fa0*/  @!P2 MOV R17, R89 ;  /* 0x000000590011a202 */ /* 0x000fe40000000f00 */
[----:B------:R-:W-:Y:S01]  /*0fb0*/  ISETP.GE.AND.EX P5, PT, R37, UR15, PT, P5 ;  /* 0x0000000f25007c0c */ /* 0x000fe2000bfa6350 */
[C---:B------:R-:W-:Y:S01]  /*0fc0*/  @!P2 IMAD R39, R0.reuse, R13, R29 ;  /* 0x0000000d0027a224 */ /* 0x040fe200078e021d */
[----:B------:R-:W-:Y:S01]  /*0fd0*/  @!P1 IADD3 R25, PT, PT, R25, R31, RZ ;  /* 0x0000001f19199210 */ /* 0x000fe20007ffe0ff */
[----:B------:R-:W-:Y:S01]  /*0fe0*/  @!P2 IMAD.WIDE.U32 R12, R0, R12, R16 ;  /* 0x0000000c000ca225 */ /* 0x000fe200078e0010 */
[C---:B------:R-:W-:Y:S01]  /*0ff0*/  @!P1 LEA R28, P6, R24.reuse, R40, 0x2 ;  /* 0x00000028181c9211 */ /* 0x040fe200078c10ff */
[----:B------:R-:W1:Y:S02]  /*1000*/  @!P4 LDC.64 R16, c[0x0][0x3e0] ;  /* 0x0000f800ff10cb82 */ /* 0x000e640000000a00 */
[----:B----4-:R-:W-:Y:S01]  /*1010*/  @!P3 IMAD R18, R27, R20, RZ ;  /* 0x000000141b12b224 */ /* 0x010fe200078e02ff */
[----:B------:R-:W-:-:S02]  /*1020*/  @!P1 LEA.HI.X R29, R24, R41, R25, 0x2, P6 ;  /* 0x00000029181d9211 */ /* 0x000fc400030f1419 */
[----:B------:R-:W-:Y:S02]  /*1030*/  @!P2 IADD3 R0, PT, PT, R13, R39, RZ ;  /* 0x000000270d00a210 */ /* 0x000fe40007ffe0ff */
[C---:B------:R-:W-:Y:S01]  /*1040*/  @!P2 LEA R30, P6, R12.reuse, R42, 0x2 ;  /* 0x0000002a0c1ea211 */ /* 0x040fe200078c10ff */
[----:B------:R-:W-:Y:S02]  /*1050*/  @!P3 IMAD R41, R33, R21, R18 ;  /* 0x000000152129b224 */ /* 0x000fe400078e0212 */
[----:B------:R-:W4:Y:S01]  /*1060*/  @!P5 LDC.64 R18, c[0x0][0x3e0] ;  /* 0x0000f800ff12db82 */ /* 0x000f220000000a00 */
[----:B------:R-:W-:Y:S02]  /*1070*/  @!P2 LEA.HI.X R31, R12, R43, R0, 0x2, P6 ;  /* 0x0000002b0c1fa211 */ /* 0x000fe400030f1400 */
[----:B------:R-:W-:Y:S02]  /*1080*/  CS2R R12, SRZ ;  /* 0x00000000000c7805 */ /* 0x000fe4000001ff00 */
[----:B------:R-:W-:-:S02]  /*1090*/  @!P3 MOV R26, R86 ;  /* 0x00000056001ab202 */ /* 0x000fc40000000f00 */
[----:B------:R-:W-:Y:S02]  /*10a0*/  @!P3 MOV R27, R89 ;  /* 0x00000059001bb202 */ /* 0x000fe40000000f00 */
[----:B------:R-:W-:Y:S01]  /*10b0*/  IADD3 R25, PT, PT, R51, 0xe0, RZ ;  /* 0x000000e033197810 */ /* 0x000fe20007ffe0ff */
[----:B------:R0:W3:Y:S01]  /*10c0*/  @!P1 LDG.E.64 R12, desc[UR12][R28.64] ;  /* 0x0000000c1c0c9981 */ /* 0x0000e2000c1e1b00 */
[----:B------:R-:W-:Y:S02]  /*10d0*/  @!P3 IMAD.WIDE.U32 R20, R33, R20, R26 ;  /* 0x000000142114b225 */ /* 0x000fe400078e001a */
[----:B------:R-:W-:Y:S01]  /*10e0*/  ISETP.GE.U32.AND P1, PT, R25, UR14, PT ;  /* 0x0000000e19007c0c */ /* 0x000fe2000bf26070 */
[----:B------:R-:W2:Y:S01]  /*10f0*/  @!P4 LDC.64 R26, c[0x0][0x390] ;  /* 0x0000e400ff1acb82 */ /* 0x000ea20000000a00 */
[----:B------:R-:W-:Y:S02]  /*1100*/  SHF.R.S32.HI R39, RZ, 0x1f, R25 ;  /* 0x0000001fff277819 */ /* 0x000fe40000011419 */
[----:B------:R-:W-:-:S02]  /*1110*/  @!P3 IADD3 R0, PT, PT, R21, R41, RZ ;  /* 0x000000291500b210 */ /* 0x000fc40007ffe0ff */
[C---:B0-----:R-:W-:Y:S02]  /*1120*/  @!P3 LEA R32, P6, R20.reuse, R14, 0x2 ;  /* 0x0000000e1420b211 */ /* 0x041fe400078c10ff */
[----:B------:R-:W-:Y:S01]  /*1130*/  ISETP.GE.AND.EX P1, PT, R39, UR15, PT, P1 ;  /* 0x0000000f27007c0c */ /* 0x000fe2000bf26310 */
[----:B------:R-:W0:Y:S01]  /*1140*/  @!P5 LDC.64 R28, c[0x0][0x390] ;  /* 0x0000e400ff1cdb82 */ /* 0x000e220000000a00 */
[----:B------:R-:W-:Y:S02]  /*1150*/  @!P3 LEA.HI.X R33, R20, R15, R0, 0x2, P6 ;  /* 0x0000000f1421b211 */ /* 0x000fe400030f1400 */
[----:B------:R-:W-:Y:S01]  /*1160*/  CS2R R14, SRZ ;  /* 0x00000000000e7805 */ /* 0x000fe2000001ff00 */
[----:B-1----:R-:W-:Y:S01]  /*1170*/  @!P4 IMAD R0, R35, R16, RZ ;  /* 0x000000102300c224 */ /* 0x002fe200078e02ff */
[----:B------:R-:W-:-:S03]  /*1180*/  IADD3 R24, PT, PT, R51, 0xf0, RZ ;  /* 0x000000f033187810 */ /* 0x000fc60007ffe0ff */
[----:B------:R-:W-:Y:S01]  /*1190*/  @!P4 IMAD R41, R23, R17, R0 ;  /* 0x000000111729c224 */ /* 0x000fe200078e0200 */
[----:B------:R1:W3:Y:S01]  /*11a0*/  @!P2 LDG.E.64 R14, desc[UR12][R30.64] ;  /* 0x0000000c1e0ea981 */ /* 0x0002e2000c1e1b00 */
[----:B----4-:R-:W-:Y:S01]  /*11b0*/  @!P5 IMAD R0, R37, R18, RZ ;  /* 0x000000122500d224 */ /* 0x010fe200078e02ff */
[----:B------:R-:W-:Y:S02]  /*11c0*/  ISETP.GE.U32.AND P2, PT, R24, UR14, PT ;  /* 0x0000000e18007c0c */ /* 0x000fe4000bf46070 */
[----:B------:R-:W-:Y:S01]  /*11d0*/  SHF.R.S32.HI R37, RZ, 0x1f, R24 ;  /* 0x0000001fff257819 */ /* 0x000fe20000011418 */
[----:B------:R-:W4:Y:S03]  /*11e0*/  @!P1 LDC.64 R20, c[0x0][0x3e0] ;  /* 0x0000f800ff149b82 */ /* 0x000f260000000a00 */
[----:B------:R-:W-:Y:S02]  /*11f0*/  ISETP.GE.AND.EX P2, PT, R37, UR15, PT, P2 ;  /* 0x0000000f25007c0c */ /* 0x000fe4000bf46320 */
[----:B------:R-:W-:-:S02]  /*1200*/  @!P4 MOV R34, R86 ;  /* 0x000000560022c202 */ /* 0x000fc40000000f00 */
[-C--:B------:R-:W-:Y:S02]  /*1210*/  @!P4 MOV R35, R89.reuse ;  /* 0x000000590023c202 */ /* 0x080fe40000000f00 */
[----:B-1----:R-:W-:Y:S02]  /*1220*/  @!P5 MOV R30, R86 ;  /* 0x00000056001ed202 */ /* 0x002fe40000000f00 */
[----:B------:R-:W-:Y:S01]  /*1230*/  @!P5 MOV R31, R89 ;  /* 0x00000059001fd202 */ /* 0x000fe20000000f00 */
[----:B------:R-:W-:Y:S01]  /*1240*/  @!P4 IMAD.WIDE.U32 R34, R23, R16, R34 ;  /* 0x000000101722c225 */ /* 0x000fe200078e0022 */
[----:B------:R-:W-:-:S03]  /*1250*/  CS2R R16, SRZ ;  /* 0x0000000000107805 */ /* 0x000fc6000001ff00 */
[C---:B------:R-:W-:Y:S01]  /*1260*/  @!P5 IMAD R45, R22.reuse, R19, R0 ;  /* 0x00000013162dd224 */ /* 0x040fe200078e0200 */
[----:B------:R-:W-:Y:S01]  /*1270*/  IADD3 R0, PT, PT, R51, 0x100, RZ ;  /* 0x0000010033007810 */ /* 0x000fe20007ffe0ff */
[----:B------:R-:W-:Y:S01]  /*1280*/  @!P5 IMAD.WIDE.U32 R18, R22, R18, R30 ;  /* 0x000000121612d225 */ /* 0x000fe200078e001e */
[----:B------:R-:W-:Y:S01]  /*1290*/  @!P4 IADD3 R35, PT, PT, R35, R41, RZ ;  /* 0x000000292323c210 */ /* 0x000fe20007ffe0ff */
[----:B------:R-:W1:Y:S01]  /*12a0*/  @!P2 LDC.64 R22, c[0x0][0x3e0] ;  /* 0x0000f800ff16ab82 */ /* 0x000e620000000a00 */
[----:B--2---:R-:W-:Y:S01]  /*12b0*/  @!P4 LEA R40, P6, R34, R26, 0x2 ;  /* 0x0000001a2228c211 */ /* 0x004fe200078c10ff */
[----:B------:R2:W3:Y:S01]  /*12c0*/  @!P3 LDG.E.64 R16, desc[UR12][R32.64] ;  /* 0x0000000c2010b981 */ /* 0x0004e2000c1e1b00 */
[----:B------:R-:W-:Y:S02]  /*12d0*/  ISETP.GE.U32.AND P3, PT, R0, UR14, PT ;  /* 0x0000000e00007c0c */ /* 0x000fe4000bf66070 */
[----:B------:R-:W-:-:S03]  /*12e0*/  SHF.R.S32.HI R43, RZ, 0x1f, R0 ;  /* 0x0000001fff2b7819 */ /* 0x000fc60000011400 */
[----:B------:R-:W5:Y:S01]  /*12f0*/  @!P1 LDC.64 R30, c[0x0][0x390] ;  /* 0x0000e400ff1e9b82 */ /* 0x000f620000000a00 */
[----:B------:R-:W-:Y:S01]  /*1300*/  @!P4 LEA.HI.X R41, R34, R27, R35, 0x2, P6 ;  /* 0x0000001b2229c211 */ /* 0x000fe200030f1423 */
[----:B----4-:R-:W-:Y:S01]  /*1310*/  @!P1 IMAD R26, R39, R20, RZ ;  /* 0x00000014271a9224 */ /* 0x010fe200078e02ff */
[----:B------:R-:W-:Y:S02]  /*1320*/  @!P5 IADD3 R19, PT, PT, R19, R45, RZ ;  /* 0x0000002d1313d210 */ /* 0x000fe40007ffe0ff */
[C---:B0-----:R-:W-:Y:S02]  /*1330*/  @!P5 LEA R28, P6, R18.reuse, R28, 0x2 ;  /* 0x0000001c121cd211 */ /* 0x041fe400078c10ff */
[----:B------:R-:W-:Y:S01]  /*1340*/  ISETP.GE.AND.EX P3, PT, R43, UR15, PT, P3 ;  /* 0x0000000f2b007c0c */ /* 0x000fe2000bf66330 */
[----:B------:R-:W0:Y:S01]  /*1350*/  @!P2 LDC.64 R38, c[0x0][0x390] ;  /* 0x0000e400ff26ab82 */ /* 0x000e220000000a00 */
[----:B------:R-:W-:Y:S01]  /*1360*/  @!P5 LEA.HI.X R29, R18, R29, R19, 0x2, P6 ;  /* 0x0000001d121dd211 */ /* 0x000fe200030f1413 */
[----:B--2---:R-:W-:Y:S01]  /*1370*/  @!P1 IMAD R33, R25, R21, R26 ;  /* 0x0000001519219224 */ /* 0x004fe200078e021a */
[----:B------:R-:W-:-:S02]  /*1380*/  CS2R R18, SRZ ;  /* 0x0000000000127805 */ /* 0x000fc4000001ff00 */
[----:B------:R-:W-:Y:S02]  /*1390*/  @!P1 MOV R26, R86 ;  /* 0x00000056001a9202 */ /* 0x000fe40000000f00 */
[----:B------:R-:W-:Y:S02]  /*13a0*/  @!P1 MOV R27, R89 ;  /* 0x00000059001b9202 */ /* 0x000fe40000000f00 */
[----:B------:R-:W-:Y:S01]  /*13b0*/  IADD3 R36, PT, PT, R51, 0x110, RZ ;  /* 0x0000011033247810 */ /* 0x000fe20007ffe0ff */
[----:B------:R-:W2:Y:S01]  /*13c0*/  @!P4 LDG.E.64 R18, desc[UR12][R40.64] ;  /* 0x0000000c2812c981 */ /* 0x000ea2000c1e1b00 */
[----:B------:R-:W-:Y:S02]  /*13d0*/  @!P1 IMAD.WIDE.U32 R20, R25, R20, R26 ;  /* 0x0000001419149225 */ /* 0x000fe400078e001a */
[----:B------:R-:W-:Y:S01]  /*13e0*/  ISETP.GE.U32.AND P4, PT, R36, UR14, PT ;  /* 0x0000000e24007c0c */ /* 0x000fe2000bf86070 */
[----:B------:R-:W4:Y:S01]  /*13f0*/  @!P3 LDC.64 R26, c[0x0][0x3e0] ;  /* 0x0000f800ff1abb82 */ /* 0x000f220000000a00 */
[----:B------:R-:W-:Y:S01]  /*1400*/  SHF.R.S32.HI R55, RZ, 0x1f, R36 ;  /* 0x0000001fff377819 */ /* 0x000fe20000011424 */
[----:B-1----:R-:W-:Y:S01]  /*1410*/  @!P2 IMAD R37, R37, R22, RZ ;  /* 0x000000162525a224 */ /* 0x002fe200078e02ff */
[----:B------:R-:W-:-:S02]  /*1420*/  @!P1 IADD3 R21, PT, PT, R21, R33, RZ ;  /* 0x0000002115159210 */ /* 0x000fc40007ffe0ff */
[----:B------:R-:W-:Y:S02]  /*1430*/  ISETP.GE.AND.EX P4, PT, R55, UR15, PT, P4 ;  /* 0x0000000f37007c0c */ /* 0x000fe4000bf86340 */
[----:B------:R-:W-:Y:S01]  /*1440*/  @!P2 MOV R32, R86 ;  /* 0x000000560020a202 */ /* 0x000fe20000000f00 */
[----:B------:R-:W1:Y:S01]  /*1450*/  @!P3 LDC.64 R44, c[0x0][0x390] ;  /* 0x0000e400ff2cbb82 */ /* 0x000e620000000a00 */
[----:B------:R-:W-:Y:S01]  /*1460*/  @!P2 MOV R33, R89 ;  /* 0x000000590021a202 */ /* 0x000fe20000000f00 */
[----:B------:R-:W-:Y:S01]  /*1470*/  @!P2 IMAD R37, R24, R23, R37 ;  /* 0x000000171825a224 */ /* 0x000fe200078e0225 */
[----:B-----5:R-:W-:Y:S01]  /*1480*/  @!P1 LEA R34, P6, R20, R30, 0x2 ;  /* 0x0000001e14229211 */ /* 0x020fe200078c10ff */
[----:B------:R-:W-:-:S03]  /*1490*/  @!P2 IMAD.WIDE.U32 R22, R24, R22, R32 ;  /* 0x000000161816a225 */ /* 0x000fc600078e0020 */
[----:B------:R-:W-:Y:S02]  /*14a0*/  @!P1 LEA.HI.X R35, R20, R31, R21, 0x2, P6 ;  /* 0x0000001f14239211 */ /* 0x000fe400030f1415 */
[----:B------:R-:W-:Y:S02]  /*14b0*/  CS2R R20, SRZ ;  /* 0x0000000000147805 */ /* 0x000fe4000001ff00 */
[----:B------:R-:W-:Y:S01]  /*14c0*/  IADD3 R30, PT, PT, R51, 0x120, RZ ;  /* 0x00000120331e7810 */ /* 0x000fe20007ffe0ff */
[----:B------:R-:W5:Y:S01]  /*14d0*/  @!P4 LDC.64 R32, c[0x0][0x3e0] ;  /* 0x0000f800ff20cb82 */ /* 0x000f620000000a00 */
[----:B------:R-:W-:Y:S02]  /*14e0*/  @!P2 IADD3 R23, PT, PT, R23, R37, RZ ;  /* 0x000000251717a210 */ /* 0x000fe40007ffe0ff */
[----:B0-----:R-:W-:Y:S01]  /*14f0*/  @!P2 LEA R46, P6, R22, R38, 0x2 ;  /* 0x00000026162ea211 */ /* 0x001fe200078c10ff */
[----:B------:R0:W2:Y:S01]  /*1500*/  @!P5 LDG.E.64 R20, desc[UR12][R28.64] ;  /* 0x0000000c1c14d981 */ /* 0x0000a2000c1e1b00 */
[----:B------:R-:W-:-:S02]  /*1510*/  ISETP.GE.U32.AND P5, PT, R30, UR14, PT ;  /* 0x0000000e1e007c0c */ /* 0x000fc4000bfa6070 */
[----:B------:R-:W-:Y:S02]  /*1520*/  @!P2 LEA.HI.X R47, R22, R39, R23, 0x2, P6 ;  /* 0x00000027162fa211 */ /* 0x000fe400030f1417 */
[----:B------:R-:W-:Y:S02]  /*1530*/  CS2R R22, SRZ ;  /* 0x0000000000167805 */ /* 0x000fe4000001ff00 */
[----:B------:R-:W-:Y:S02]  /*1540*/  SHF.R.S32.HI R49, RZ, 0x1f, R30 ;  /* 0x0000001fff317819 */ /* 0x000fe4000001141e */
[----:B------:R-:W-:Y:S02]  /*1550*/  IADD3 R38, PT, PT, R51, 0x130, RZ ;  /* 0x0000013033267810 */ /* 0x000fe40007ffe0ff */
[----:B------:R-:W-:Y:S01]  /*1560*/  ISETP.GE.AND.EX P5, PT, R49, UR15, PT, P5 ;  /* 0x0000000f31007c0c */ /* 0x000fe2000bfa6350 */
[----:B----4-:R-:W-:Y:S01]  /*1570*/  @!P3 IMAD R43, R43, R26, RZ ;  /* 0x0000001a2b2bb224 */ /* 0x010fe200078e02ff */
[----:B------:R4:W2:Y:S01]  /*1580*/  @!P1 LDG.E.64 R22, desc[UR12][R34.64] ;  /* 0x0000000c22169981 */ /* 0x0008a2000c1e1b00 */
[----:B------:R-:W-:-:S02]  /*1590*/  ISETP.GE.U32.AND P1, PT, R38, UR14, PT ;  /* 0x0000000e26007c0c */ /* 0x000fc4000bf26070 */
[----:B------:R-:W-:Y:S01]  /*15a0*/  SHF.R.S32.HI R53, RZ, 0x1f, R38 ;  /* 0x0000001fff357819 */ /* 0x000fe20000011426 */
[----:B------:R-:W-:Y:S02]  /*15b0*/  @!P3 IMAD R37, R0, R27, R43 ;  /* 0x0000001b0025b224 */ /* 0x000fe400078e022b */
[----:B------:R-:W1:Y:S01]  /*15c0*/  @!P4 LDC.64 R42, c[0x0][0x390] ;  /* 0x0000e400ff2acb82 */ /* 0x000e620000000a00 */
[----:B------:R-:W-:Y:S02]  /*15d0*/  ISETP.GE.AND.EX P1, PT, R53, UR15, PT, P1 ;  /* 0x0000000f35007c0c */ /* 0x000fe4000bf26310 */
[----:B------:R-:W-:Y:S01]  /*15e0*/  IADD3 R31, PT, PT, R51, 0x140, RZ ;  /* 0x00000140331f7810 */ /* 0x000fe20007ffe0ff */
[----:B-----5:R-:W-:-:S03]  /*15f0*/  @!P4 IMAD R55, R55, R32, RZ ;  /* 0x000000203737c224 */ /* 0x020fc600078e02ff */
[----:B------:R-:W-:Y:S01]  /*1600*/  ISETP.GE.U32.AND P6, PT, R31, UR14, PT ;  /* 0x0000000e1f007c0c */ /* 0x000fe2000bfc6070 */
[----:B0-----:R-:W0:Y:S01]  /*1610*/  @!P5 LDC.64 R28, c[0x0][0x3e0] ;  /* 0x0000f800ff1cdb82 */ /* 0x001e220000000a00 */
[----:B------:R-:W-:Y:S02]  /*1620*/  SHF.R.S32.HI R39, RZ, 0x1f, R31 ;  /* 0x0000001fff277819 */ /* 0x000fe4000001141f */
[-C--:B----4-:R-:W-:Y:S02]  /*1630*/  @!P3 MOV R34, R86.reuse ;  /* 0x000000560022b202 */ /* 0x090fe40000000f00 */
[----:B------:R-:W-:Y:S02]  /*1640*/  @!P3 MOV R35, R89 ;  /* 0x000000590023b202 */ /* 0x000fe40000000f00 */
[----:B------:R-:W-:Y:S02]  /*1650*/  ISETP.GE.AND.EX P6, PT, R39, UR15, PT, P6 ;  /* 0x0000000f27007c0c */ /* 0x000fe4000bfc6360 */
[----:B------:R-:W-:Y:S01]  /*1660*/  CS2R R24, SRZ ;  /* 0x0000000000187805 */ /* 0x000fe2000001ff00 */
[----:B------:R-:W4:Y:S01]  /*1670*/  @!P1 LDC.64 R40, c[0x0][0x3e0] ;  /* 0x0000f800ff289b82 */ /* 0x000f220000000a00 */
[----:B------:R-:W-:Y:S01]  /*1680*/  @!P4 IMAD R33, R36, R33, R55 ;  /* 0x000000212421c224 */ /* 0x000fe200078e0237 */
[----:B------:R-:W-:Y:S01]  /*1690*/  @!P4 MOV R54, R86 ;  /* 0x000000560036c202 */ /* 0x000fe20000000f00 */
[----:B------:R-:W-:Y:S01]  /*16a0*/  @!P3 IMAD.WIDE.U32 R26, R0, R26, R34 ;  /* 0x0000001a001ab225 */ /* 0x000fe200078e0022 */
[----:B------:R-:W-:Y:S01]  /*16b0*/  @!P4 MOV R55, R89 ;  /* 0x000000590037c202 */ /* 0x000fe20000000f00 */
[----:B------:R-:W5:Y:S03]  /*16c0*/  @!P2 LDG.E.64 R24, desc[UR12][R46.64] ;  /* 0x0000000c2e18a981 */ /* 0x000f66000c1e1b00 */
[----:B------:R-:W4:Y:S01]  /*16d0*/  @!P5 LDC.64 R34, c[0x0][0x390] ;  /* 0x0000e400ff22db82 */ /* 0x000f220000000a00 */
[----:B------:R-:W-:Y:S01]  /*16e0*/  @!P3 IADD3 R0, PT, PT, R27, R37, RZ ;  /* 0x000000251b00b210 */ /* 0x000fe20007ffe0ff */
[----:B------:R-:W-:Y:S01]  /*16f0*/  @!P4 IMAD.WIDE.U32 R54, R36, R32, R54 ;  /* 0x000000202436c225 */ /* 0x000fe200078e0036 */
[----:B-1----:R-:W-:-:S04]  /*1700*/  @!P3 LEA R44, P2, R26, R44, 0x2 ;  /* 0x0000002c1a2cb211 */ /* 0x002fc800078410ff */
[----:B------:R-:W-:Y:S01]  /*1710*/  @!P3 LEA.HI.X R45, R26, R45, R0, 0x2, P2 ;  /* 0x0000002d1a2db211 */ /* 0x000fe200010f1400 */
[----:B------:R-:W1:Y:S01]  /*1720*/  @!P6 LDC.64 R36, c[0x0][0x3e0] ;  /* 0x0000f800ff24eb82 */ /* 0x000e620000000a00 */
[----:B------:R-:W-:Y:S02]  /*1730*/  @!P4 IADD3 R0, PT, PT, R55, R33, RZ ;  /* 0x000000213700c210 */ /* 0x000fe40007ffe0ff */
[C---:B------:R-:W-:Y:S01]  /*1740*/  @!P4 LEA R32, P2, R54.reuse, R42, 0x2 ;  /* 0x0000002a3620c211 */ /* 0x040fe200078410ff */
[----:B0-----:R-:W-:Y:S01]  /*1750*/  @!P5 IMAD R49, R49, R28, RZ ;  /* 0x0000001c3131d224 */ /* 0x001fe200078e02ff */
[----:B------:R-:W-:Y:S02]  /*1760*/  @!P5 MOV R42, R86 ;  /* 0x00000056002ad202 */ /* 0x000fe40000000f00 */
[----:B------:R-:W-:Y:S02]  /*1770*/  @!P4 LEA.HI.X R33, R54, R43, R0, 0x2, P2 ;  /* 0x0000002b3621c211 */ /* 0x000fe400010f1400 */
[----:B------:R-:W-:Y:S01]  /*1780*/  @!P5 MOV R43, R89 ;  /* 0x00000059002bd202 */ /* 0x000fe20000000f00 */
[----:B------:R-:W-:Y:S01]  /*1790*/  @!P5 IMAD R49, R30, R29, R49 ;  /* 0x0000001d1e31d224 */ /* 0x000fe200078e0231 */
[----:B------:R-:W-:Y:S01]  /*17a0*/  CS2R R26, SRZ ;  /* 0x00000000001a7805 */ /* 0x000fe2000001ff00 */
[----:B----4-:R-:W-:-:S02]  /*17b0*/  @!P1 IMAD R53, R53, R40, RZ ;  /* 0x0000002835359224 */ /* 0x010fc400078e02ff */
[----:B------:R-:W-:Y:S01]  /*17c0*/  @!P5 IMAD.WIDE.U32 R28, R30, R28, R42 ;  /* 0x0000001c1e1cd225 */ /* 0x000fe200078e002a */
[----:B------:R-:W-:Y:S01]  /*17d0*/  @!P1 MOV R52, R86 ;  /* 0x0000005600349202 */ /* 0x000fe20000000f00 */
[----:B------:R-:W0:Y:S01]  /*17e0*/  @!P1 LDC.64 R42, c[0x0][0x390] ;  /* 0x0000e400ff2a9b82 */ /* 0x000e220000000a00 */
[----:B------:R4:W5:Y:S02]  /*17f0*/  @!P3 LDG.E.64 R26, desc[UR12][R44.64] ;  /* 0x0000000c2c1ab981 */ /* 0x000964000c1e1b00 */
[----:B------:R-:W-:Y:S01]  /*1800*/  @!P5 IADD3 R29, PT, PT, R29, R49, RZ ;  /* 0x000000311d1dd210 */ /* 0x000fe20007ffe0ff */
[----:B------:R-:W-:Y:S01]  /*1810*/  @!P1 IMAD R49, R38, R41, R53 ;  /* 0x0000002926319224 */ /* 0x000fe200078e0235 */
[----:B------:R-:W-:Y:S02]  /*1820*/  @!P1 MOV R53, R89 ;  /* 0x0000005900359202 */ /* 0x000fe40000000f00 */
[----:B------:R-:W-:Y:S02]  /*1830*/  @!P5 LEA R34, P3, R28, R34, 0x2 ;  /* 0x000000221c22d211 */ /* 0x000fe400078610ff */
[----:B------:R-:W-:Y:S01]  /*1840*/  IADD3 R0, PT, PT, R51, 0x150, RZ ;  /* 0x0000015033007810 */ /* 0x000fe20007ffe0ff */
[----:B------:R-:W-:Y:S01]  /*1850*/  @!P1 IMAD.WIDE.U32 R52, R38, R40, R52 ;  /* 0x0000002826349225 */ /* 0x000fe200078e0034 */
[----:B------:R-:W-:Y:S01]  /*1860*/  @!P5 LEA.HI.X R35, R28, R35, R29, 0x2, P3 ;  /* 0x000000231c23d211 */ /* 0x000fe200018f141d */
[----:B------:R-:W0:Y:S02]  /*1870*/  @!P6 LDC.64 R40, c[0x0][0x390] ;  /* 0x0000e400ff28eb82 */ /* 0x000e240000000a00 */
[----:B-1----:R-:W-:Y:S01]  /*1880*/  @!P6 IMAD R28, R39, R36, RZ ;  /* 0x00000024271ce224 */ /* 0x002fe200078e02ff */
[----:B------:R-:W-:-:S02]  /*1890*/  ISETP.GE.U32.AND P2, PT, R0, UR14, PT ;  /* 0x0000000e00007c0c */ /* 0x000fc4000bf46070 */
[----:B------:R-:W-:Y:S01]  /*18a0*/  SHF.R.S32.HI R55, RZ, 0x1f, R0 ;  /* 0x0000001fff377819 */ /* 0x000fe20000011400 */
[----:B------:R-:W-:Y:S01]  /*18b0*/  @!P6 IMAD R57, R31, R37, R28 ;  /* 0x000000251f39e224 */ /* 0x000fe200078e021c */
[----:B------:R-:W-:Y:S02]  /*18c0*/  CS2R R28, SRZ ;  /* 0x00000000001c7805 */ /* 0x000fe4000001ff00 */
[----:B------:R-:W-:Y:S02]  /*18d0*/  @!P6 MOV R38, R86 ;  /* 0x000000560026e202 */ /* 0x000fe40000000f00 */
[----:B------:R-:W-:Y:S02]  /*18e0*/  ISETP.GE.AND.EX P2, PT, R55, UR15, PT, P2 ;  /* 0x0000000f37007c0c */ /* 0x000fe4000bf46320 */
[----:B------:R-:W-:Y:S01]  /*18f0*/  @!P6 MOV R39, R89 ;  /* 0x000000590027e202 */ /* 0x000fe20000000f00 */
[----:B------:R1:W5:Y:S01]  /*1900*/  @!P4 LDG.E.64 R28, desc[UR12][R32.64] ;  /* 0x0000000c201cc981 */ /* 0x000362000c1e1b00 */
[----:B------:R-:W-:Y:S01]  /*1910*/  IADD3 R48, PT, PT, R51, 0x160, RZ ;  /* 0x0000016033307810 */ /* 0x000fe20007ffe0ff */
[----:B------:R-:W-:Y:S01]  /*1920*/  @!P6 IMAD.WIDE.U32 R36, R31, R36, R38 ;  /* 0x000000241f24e225 */ /* 0x000fe200078e0026 */
[----:B------:R-:W-:-:S02]  /*1930*/  CS2R R30, SRZ ;  /* 0x00000000001e7805 */ /* 0x000fc4000001ff00 */
[----:B------:R-:W-:Y:S02]  /*1940*/  ISETP.GE.U32.AND P4, PT, R48, UR14, PT ;  /* 0x0000000e30007c0c */ /* 0x000fe4000bf86070 */
[----:B----4-:R-:W-:-:S03]  /*1950*/  SHF.R.S32.HI R45, RZ, 0x1f, R48 ;  /* 0x0000001fff2d7819 */ /* 0x010fc60000011430 */
[----:B------:R-:W4:Y:S01]  /*1960*/  @!P2 LDC.64 R46, c[0x0][0x3e0] ;  /* 0x0000f800ff2eab82 */ /* 0x000f220000000a00 */
[----:B------:R4:W5:Y:S01]  /*1970*/  @!P5 LDG.E.64 R30, desc[UR12][R34.64] ;  /* 0x0000000c221ed981 */ /* 0x000962000c1e1b00 */
[----:B------:R-:W-:Y:S02]  /*1980*/  ISETP.GE.AND.EX P4, PT, R45, UR15, PT, P4 ;  /* 0x0000000f2d007c0c */ /* 0x000fe4000bf86340 */
[----:B------:R-:W-:Y:S02]  /*1990*/  @!P1 IADD3 R39, PT, PT, R53, R49, RZ ;  /* 0x0000003135279210 */ /* 0x000fe40007ffe0ff */
[C---:B0-----:R-:W-:Y:S02]  /*19a0*/  @!P1 LEA R38, P5, R52.reuse, R42, 0x2 ;  /* 0x0000002a34269211 */ /* 0x041fe400078a10ff */
[----:B------:R-:W-:Y:S02]  /*19b0*/  IADD3 R58, PT, PT, R51, 0x170, RZ ;  /* 0x00000170333a7810 */ /* 0x000fe40007ffe0ff */
[----:B------:R-:W-:-:S02]  /*19c0*/  @!P1 LEA.HI.X R39, R52, R43, R39, 0x2, P5 ;  /* 0x0000002b34279211 */ /* 0x000fc400028f1427 */
[----:B-1----:R-:W-:Y:S02]  /*19d0*/  @!P6 IADD3 R32, PT, PT, R37, R57, RZ ;  /* 0x000000392520e210 */ /* 0x002fe40007ffe0ff */
[----:B------:R-:W-:Y:S01]  /*19e0*/  @!P6 LEA R40, P5, R36, R40, 0x2 ;  /* 0x000000282428e211 */ /* 0x000fe200078a10ff */
[----:B------:R-:W0:Y:S01]  /*19f0*/  @!P2 LDC.64 R56, c[0x0][0x390] ;  /* 0x0000e400ff38ab82 */ /* 0x000e220000000a00 */
[----:B------:R-:W-:Y:S02]  /*1a00*/  ISETP.GE.U32.AND P3, PT, R58, UR14, PT ;  /* 0x0000000e3a007c0c */ /* 0x000fe4000bf66070 */
[----:B------:R-:W-:Y:S02]  /*1a10*/  SHF.R.S32.HI R49, RZ, 0x1f, R58 ;  /* 0x0000001fff317819 */ /* 0x000fe4000001143a */
[----:B------:R-:W-:Y:S02]  /*1a20*/  @!P6 LEA.HI.X R41, R36, R41, R32, 0x2, P5 ;  /* 0x000000292429e211 */ /* 0x000fe400028f1420 */
[----:B------:R-:W-:Y:S01]  /*1a30*/  ISETP.GE.AND.EX P3, PT, R49, UR15, PT, P3 ;  /* 0x0000000f31007c0c */ /* 0x000fe2000bf66330 */
[----:B------:R-:W1:Y:S01]  /*1a40*/  @!P4 LDC.64 R36, c[0x0][0x3e0] ;  /* 0x0000f800ff24cb82 */ /* 0x000e620000000a00 */
[----:B------:R-:W-:-:S02]  /*1a50*/  CS2R R32, SRZ ;  /* 0x0000000000207805 */ /* 0x000fc4000001ff00 */
[----:B------:R-:W-:Y:S01]  /*1a60*/  IADD3 R60, PT, PT, R51, 0x180, RZ ;  /* 0x00000180333c7810 */ /* 0x000fe20007ffe0ff */
[----:B----4-:R-:W-:-:S03]  /*1a70*/  @!P2 IMAD R55, R55, R46, RZ ;  /* 0x0000002e3737a224 */ /* 0x010fc600078e02ff */
[----:B------:R-:W-:Y:S01]  /*1a80*/  SHF.R.S32.HI R53, RZ, 0x1f, R60 ;  /* 0x0000001fff357819 */ /* 0x000fe2000001143c */
[----:B------:R4:W5:Y:S01]  /*1a90*/  @!P1 LDG.E.64 R32, desc[UR12][R38.64] ;  /* 0x0000000c26209981 */ /* 0x000962000c1e1b00 */
[----:B------:R-:W-:-:S03]  /*1aa0*/  ISETP.GE.U32.AND P1, PT, R60, UR14, PT ;  /* 0x0000000e3c007c0c */ /* 0x000fc6000bf26070 */
[----:B------:R-:W3:Y:S01]  /*1ab0*/  @!P3 LDC.64 R42, c[0x0][0x3e0] ;  /* 0x0000f800ff2abb82 */ /* 0x000ee20000000a00 */
[----:B------:R-:W-:Y:S01]  /*1ac0*/  ISETP.GE.AND.EX P1, PT, R53, UR15, PT, P1 ;  /* 0x0000000f35007c0c */ /* 0x000fe2000bf26310 */
[----:B------:R-:W-:Y:S01]  /*1ad0*/  @!P2 IMAD R59, R0, R47, R55 ;  /* 0x0000002f003ba224 */ /* 0x000fe200078e0237 */
[----:B------:R-:W-:Y:S02]  /*1ae0*/  IADD3 R50, PT, PT, R51, 0x190, RZ ;  /* 0x0000019033327810 */ /* 0x000fe40007ffe0ff */
[----:B------:R-:W-:Y:S02]  /*1af0*/  CS2R R34, SRZ ;  /* 0x0000000000227805 */ /* 0x000fe4000001ff00 */
[----:B------:R-:W-:Y:S02]  /*1b00*/  @!P2 MOV R54, R86 ;  /* 0x000000560036a202 */ /* 0x000fe40000000f00 */
[----:B------:R-:W-:Y:S02]  /*1b10*/  @!P2 MOV R55, R89 ;  /* 0x000000590037a202 */ /* 0x000fe40000000f00 */
[----:B------:R-:W-:Y:S01]  /*1b20*/  ISETP.GE.U32.AND P5, PT, R50, UR14, PT ;  /* 0x0000000e32007c0c */ /* 0x000fe2000bfa6070 */
[----:B------:R3:W5:Y:S01]  /*1b30*/  @!P6 LDG.E.64 R34, desc[UR12][R40.64] ;  /* 0x0000000c2822e981 */ /* 0x000762000c1e1b00 */
[----:B------:R-:W-:Y:S01]  /*1b40*/  SHF.R.S32.HI R61, RZ, 0x1f, R50 ;  /* 0x0000001fff3d7819 */ /* 0x000fe20000011432 */
[----:B------:R-:W-:-:S02]  /*1b50*/  @!P2 IMAD.WIDE.U32 R54, R0, R46, R54 ;  /* 0x0000002e0036a225 */ /* 0x000fc400078e0036 */
[----:B------:R-:W3:Y:S02]  /*1b60*/  @!P4 LDC.64 R46, c[0x0][0x390] ;  /* 0x0000e400ff2ecb82 */ /* 0x000ee40000000a00 */
[----:B-1----:R-:W-:Y:S01]  /*1b70*/  @!P4 IMAD R45, R45, R36, RZ ;  /* 0x000000242d2dc224 */ /* 0x002fe200078e02ff */
[----:B------:R-:W-:-:S03]  /*1b80*/  ISETP.GE.AND.EX P6, PT, R61, UR15, PT, P5 ;  /* 0x0000000f3d007c0c */ /* 0x000fc6000bfc6350 */
[----:B------:R-:W-:Y:S01]  /*1b90*/  @!P4 IMAD R63, R48, R37, R45 ;  /* 0x00000025303fc224 */ /* 0x000fe200078e022d */
[----:B------:R-:W-:Y:S01]  /*1ba0*/  @!P2 IADD3 R0, PT, PT, R55, R59, RZ ;  /* 0x0000003b3700a210 */ /* 0x000fe20007ffe0ff */
[----:B------:R-:W1:Y:S01]  /*1bb0*/  @!P3 LDC.64 R44, c[0x0][0x390] ;  /* 0x0000e400ff2cbb82 */ /* 0x000e620000000a00 */
[----:B0-----:R-:W-:-:S07]  /*1bc0*/  @!P2 LEA R56, P5, R54, R56, 0x2 ;  /* 0x000000383638a211 */ /* 0x001fce00078a10ff */
[----:B----4-:R-:W0:Y:S01]  /*1bd0*/  @!P1 LDC.64 R38, c[0x0][0x3e0] ;  /* 0x0000f800ff269b82 */ /* 0x010e220000000a00 */
[----:B------:R-:W-:Y:S01]  /*1be0*/  @!P2 LEA.HI.X R57, R54, R57, R0, 0x2, P5 ;  /* 0x000000393639a211 */ /* 0x000fe200028f1400 */
[----:B---3--:R-:W-:Y:S01]  /*1bf0*/  @!P3 IMAD R37, R49, R42, RZ ;  /* 0x0000002a3125b224 */ /* 0x008fe200078e02ff */
[----:B------:R-:W-:Y:S02]  /*1c00*/  @!P4 MOV R54, R86 ;  /* 0x000000560036c202 */ /* 0x000fe40000000f00 */
[----:B------:R-:W-:Y:S01]  /*1c10*/  @!P4 MOV R55, R89 ;  /* 0x000000590037c202 */ /* 0x000fe20000000f00 */
[----:B------:R-:W-:Y:S02]  /*1c20*/  @!P3 IMAD R67, R58, R43, R37 ;  /* 0x0000002b3a43b224 */ /* 0x000fe400078e0225 */
[----:B------:R-:W3:Y:S01]  /*1c30*/  @!P6 LDC.64 R40, c[0x0][0x3e0] ;  /* 0x0000f800ff28eb82 */ /* 0x000ee20000000a00 */
[----:B------:R-:W-:Y:S01]  /*1c40*/  @!P4 IMAD.WIDE.U32 R48, R48, R36, R54 ;  /* 0x000000243030c225 */ /* 0x000fe200078e0036 */
[----:B------:R-:W-:-:S02]  /*1c50*/  CS2R R36, SRZ ;  /* 0x0000000000247805 */ /* 0x000fc4000001ff00 */
[----:B------:R-:W-:Y:S02]  /*1c60*/  @!P3 MOV R54, R86 ;  /* 0x000000560036b202 */ /* 0x000fe40000000f00 */
[----:B------:R-:W-:Y:S02]  /*1c70*/  @!P3 MOV R55, R89 ;  /* 0x000000590037b202 */ /* 0x000fe40000000f00 */
[----:B------:R-:W-:Y:S01]  /*1c80*/  @!P4 IADD3 R49, PT, PT, R49, R63, RZ ;  /* 0x0000003f3131c210 */ /* 0x000fe20007ffe0ff */
[----:B------:R3:W4:Y:S01]  /*1c90*/  @!P2 LDG.E.64 R36, desc[UR12][R56.64] ;  /* 0x0000000c3824a981 */ /* 0x000722000c1e1b00 */
[----:B------:R-:W-:Y:S01]  /*1ca0*/  @!P3 IMAD.WIDE.U32 R58, R58, R42, R54 ;  /* 0x0000002a3a3ab225 */ /* 0x000fe200078e0036 */
[C---:B------:R-:W-:Y:S01]  /*1cb0*/  @!P4 LEA R54, P2, R48.reuse, R46, 0x2 ;  /* 0x0000002e3036c211 */ /* 0x040fe200078410ff */
[----:B------:R-:W2:Y:S01]  /*1cc0*/  @!P1 LDC.64 R42, c[0x0][0x390] ;  /* 0x0000e400ff2a9b82 */ /* 0x000ea20000000a00 */
[----:B------:R-:W-:Y:S02]  /*1cd0*/  IADD3 R0, PT, PT, R51, 0x1a0, RZ ;  /* 0x000001a033007810 */ /* 0x000fe40007ffe0ff */
[----:B------:R-:W-:Y:S01]  /*1ce0*/  @!P4 LEA.HI.X R55, R48, R47, R49, 0x2, P2 ;  /* 0x0000002f3037c211 */ /* 0x000fe200010f1431 */
[----:B0-----:R-:W-:Y:S01]  /*1cf0*/  @!P1 IMAD R47, R53, R38, RZ ;  /* 0x00000026352f9224 */ /* 0x001fe200078e02ff */
[----:B------:R-:W-:-:S02]  /*1d00*/  @!P3 IADD3 R46, PT, PT, R59, R67, RZ ;  /* 0x000000433b2eb210 */ /* 0x000fc40007ffe0ff */
[----:B-1----:R-:W-:Y:S01]  /*1d10*/  @!P3 LEA R44, P2, R58, R44, 0x2 ;  /* 0x0000002c3a2cb211 */ /* 0x002fe200078410ff */
[----:B------:R-:W0:Y:S01]  /*1d20*/  @!P6 LDC.64 R48, c[0x0][0x390] ;  /* 0x0000e400ff30eb82 */ /* 0x000e220000000a00 */
[----:B------:R-:W-:Y:S02]  /*1d30*/  ISETP.GE.U32.AND P5, PT, R0, UR14, PT ;  /* 0x0000000e00007c0c */ /* 0x000fe4000bfa6070 */
[----:B------:R-:W-:Y:S01]  /*1d40*/  SHF.R.S32.HI R65, RZ, 0x1f, R0 ;  /* 0x0000001fff417819 */ /* 0x000fe20000011400 */
[----:B------:R-:W-:Y:S01]  /*1d50*/  @!P1 IMAD R59, R60, R39, R47 ;  /* 0x000000273c3b9224 */ /* 0x000fe200078e022f */
[----:B------:R-:W-:Y:S02]  /*1d60*/  @!P3 LEA.HI.X R45, R58, R45, R46, 0x2, P2 ;  /* 0x0000002d3a2db211 */ /* 0x000fe400010f142e */
[----:B------:R-:W-:Y:S02]  /*1d70*/  ISETP.GE.AND.EX P5, PT, R65, UR15, PT, P5 ;  /* 0x0000000f41007c0c */ /* 0x000fe4000bfa6350 */
[----:B------:R-:W-:-:S02]  /*1d80*/  @!P1 MOV R46, R86 ;  /* 0x00000056002e9202 */ /* 0x000fc40000000f00 */
[-C--:B------:R-:W-:Y:S01]  /*1d90*/  @!P1 MOV R47, R89.reuse ;  /* 0x00000059002f9202 */ /* 0x080fe20000000f00 */
[----:B---3--:R-:W-:Y:S02]  /*1da0*/  @!P6 IMAD R56, R61, R40, RZ ;  /* 0x000000283d38e224 */ /* 0x008fe400078e02ff */
[----:B------:R-:W-:Y:S01]  /*1db0*/  @!P1 IMAD.WIDE.U32 R60, R60, R38, R46 ;  /* 0x000000263c3c9225 */ /* 0x000fe200078e002e */
[----:B------:R-:W-:Y:S02]  /*1dc0*/  IADD3 R46, PT, PT, R51, 0x1b0, RZ ;  /* 0x000001b0332e7810 */ /* 0x000fe40007ffe0ff */
[----:B------:R-:W-:Y:S02]  /*1dd0*/  CS2R R38, SRZ ;  /* 0x0000000000267805 */ /* 0x000fe4000001ff00 */
[----:B------:R-:W-:Y:S01]  /*1de0*/  @!P6 MOV R57, R89 ;  /* 0x000000590039e202 */ /* 0x000fe20000000f00 */
[----:B------:R-:W-:Y:S01]  /*1df0*/  @!P6 IMAD R69, R50, R41, R56 ;  /* 0x000000293245e224 */ /* 0x000fe200078e0238 */
[----:B------:R-:W-:Y:S01]  /*1e00*/  ISETP.GE.U32.AND P2, PT, R46, UR14, PT ;  /* 0x0000000e2e007c0c */ /* 0x000fe2000bf46070 */
[----:B------:R-:W1:Y:S01]  /*1e10*/  @!P5 LDC.64 R52, c[0x0][0x3e0] ;  /* 0x0000f800ff34db82 */ /* 0x000e620000000a00 */
[----:B------:R-:W-:Y:S01]  /*1e20*/  SHF.R.S32.HI R67, RZ, 0x1f, R46 ;  /* 0x0000001fff437819 */ /* 0x000fe2000001142e */
[----:B------:R-:W3:Y:S01]  /*1e30*/  @!P4 LDG.E.64 R38, desc[UR12][R54.64] ;  /* 0x0000000c3626c981 */ /* 0x000ee2000c1e1b00 */
[----:B------:R-:W-:-:S02]  /*1e40*/  @!P6 MOV R56, R86 ;  /* 0x000000560038e202 */ /* 0x000fc40000000f00 */
[----:B------:R-:W-:Y:S02]  /*1e50*/  ISETP.GE.AND.EX P2, PT, R67, UR15, PT, P2 ;  /* 0x0000000f43007c0c */ /* 0x000fe4000bf46320 */
[----:B------:R-:W-:Y:S01]  /*1e60*/  @!P1 IADD3 R47, PT, PT, R61, R59, RZ ;  /* 0x0000003b3d2f9210 */ /* 0x000fe20007ffe0ff */
[----:B------:R-:W-:Y:S01]  /*1e70*/  @!P6 IMAD.WIDE.U32 R40, R50, R40, R56 ;  /* 0x000000283228e225 */ /* 0x000fe200078e0038 */
[C---:B--2---:R-:W-:Y:S02]  /*1e80*/  @!P1 LEA R62, P4, R60.reuse, R42, 0x2 ;  /* 0x0000002a3c3e9211 */ /* 0x044fe400078810ff */
[----:B------:R-:W-:Y:S01]  /*1e90*/  CS2R R56, SRZ ;  /* 0x0000000000387805 */ /* 0x000fe2000001ff00 */
[----:B------:R-:W2:Y:S01]  /*1ea0*/  @!P5 LDC.64 R72, c[0x0][0x390] ;  /* 0x0000e400ff48db82 */ /* 0x000ea20000000a00 */
[----:B------:R-:W-:Y:S02]  /*1eb0*/  @!P1 LEA.HI.X R63, R60, R43, R47, 0x2, P4 ;  /* 0x0000002b3c3f9211 */ /* 0x000fe400020f142f */
[----:B------:R-:W-:-:S02]  /*1ec0*/  @!P6 IADD3 R41, PT, PT, R41, R69, RZ ;  /* 0x000000452929e210 */ /* 0x000fc40007ffe0ff */
[----:B------:R1:W3:Y:S01]  /*1ed0*/  @!P3 LDG.E.64 R56, desc[UR12][R44.64] ;  /* 0x0000000c2c38b981 */ /* 0x0002e2000c1e1b00 */
[C---:B0-----:R-:W-:Y:S02]  /*1ee0*/  @!P6 LEA R48, P4, R40.reuse, R48, 0x2 ;  /* 0x000000302830e211 */ /* 0x041fe400078810ff */
[----:B------:R-:W-:Y:S02]  /*1ef0*/  IADD3 R47, PT, PT, R51, 0x1c0, RZ ;  /* 0x000001c0332f7810 */ /* 0x000fe40007ffe0ff */
[----:B------:R-:W-:Y:S02]  /*1f00*/  @!P6 LEA.HI.X R49, R40, R49, R41, 0x2, P4 ;  /* 0x000000312831e211 */ /* 0x000fe400020f1429 */
[----:B------:R-:W0:Y:S01]  /*1f10*/  @!P2 LDC.64 R40, c[0x0][0x3e0] ;  /* 0x0000f800ff28ab82 */ /* 0x000e220000000a00 */
[----:B------:R-:W-:Y:S02]  /*1f20*/  ISETP.GE.U32.AND P3, PT, R47, UR14, PT ;  /* 0x0000000e2f007c0c */ /* 0x000fe4000bf66070 */
[----:B------:R-:W-:-:S02]  /*1f30*/  SHF.R.S32.HI R91, RZ, 0x1f, R47 ;  /* 0x0000001fff5b7819 */ /* 0x000fc4000001142f */
[----:B------:R-:W-:Y:S02]  /*1f40*/  CS2R R58, SRZ ;  /* 0x00000000003a7805 */ /* 0x000fe4000001ff00 */
[----:B------:R-:W-:Y:S02]  /*1f50*/  IADD3 R69, PT, PT, R51, 0x1d0, RZ ;  /* 0x000001d033457810 */ /* 0x000fe40007ffe0ff */
[----:B------:R-:W-:Y:S01]  /*1f60*/  ISETP.GE.AND.EX P3, PT, R91, UR15, PT, P3 ;  /* 0x0000000f5b007c0c */ /* 0x000fe2000bf66330 */
[----:B-1----:R-:W-:Y:S01]  /*1f70*/  @!P5 IMAD R65, R65, R52, RZ ;  /* 0x000000344141d224 */ /* 0x002fe200078e02ff */
[----:B------:R-:W-:Y:S01]  /*1f80*/  @!P5 MOV R42, R86 ;  /* 0x00000056002ad202 */ /* 0x000fe20000000f00 */
[----:B------:R1:W3:Y:S01]  /*1f90*/  @!P1 LDG.E.64 R58, desc[UR12][R62.64] ;  /* 0x0000000c3e3a9981 */ /* 0x0002e2000c1e1b00 */
[----:B------:R-:W-:Y:S02]  /*1fa0*/  @!P5 MOV R43, R89 ;  /* 0x00000059002bd202 */ /* 0x000fe40000000f00 */
[----:B------:R-:W-:-:S02]  /*1fb0*/  CS2R R60, SRZ ;  /* 0x00000000003c7805 */ /* 0x000fc4000001ff00 */
[----:B------:R-:W-:Y:S01]  /*1fc0*/  IADD3 R66, PT, PT, R51, 0x1e0, RZ ;  /* 0x000001e033427810 */ /* 0x000fe20007ffe0ff */
[----:B------:R-:W1:Y:S01]  /*1fd0*/  @!P2 LDC.64 R44, c[0x0][0x390] ;  /* 0x0000e400ff2cab82 */ /* 0x000e620000000a00 */
[----:B------:R-:W-:Y:S02]  /*1fe0*/  ISETP.GE.U32.AND P1, PT, R69, UR14, PT ;  /* 0x0000000e45007c0c */ /* 0x000fe4000bf26070 */
[----:B------:R-:W-:Y:S01]  /*1ff0*/  SHF.R.S32.HI R71, RZ, 0x1f, R69 ;  /* 0x0000001fff477819 */ /* 0x000fe20000011445 */
[C---:B------:R-:W-:Y:S02]  /*2000*/  @!P5 IMAD R55, R0.reuse, R53, R65 ;  /* 0x000000350037d224 */ /* 0x040fe400078e0241 */
[----:B------:R-:W-:Y:S01]  /*2010*/  @!P5 IMAD.WIDE.U32 R42, R0, R52, R42 ;  /* 0x00000034002ad225 */ /* 0x000fe200078e002a */
[----:B------:R-:W-:Y:S01]  /*2020*/  ISETP.GE.U32.AND P4, PT, R66, UR14, PT ;  /* 0x0000000e42007c0c */ /* 0x000fe2000bf86070 */
[----:B------:R1:W3:Y:S01]  /*2030*/  @!P6 LDG.E.64 R60, desc[UR12][R48.64] ;  /* 0x0000000c303ce981 */ /* 0x0002e2000c1e1b00 */
[----:B------:R-:W-:Y:S01]  /*2040*/  SHF.R.S32.HI R65, RZ, 0x1f, R66 ;  /* 0x0000001fff417819 */ /* 0x000fe20000011442 */
[----:B------:R-:W1:Y:S01]  /*2050*/  @!P3 LDC.64 R52, c[0x0][0x3e0] ;  /* 0x0000f800ff34bb82 */ /* 0x000e620000000a00 */
[----:B------:R-:W-:-:S02]  /*2060*/  ISETP.GE.AND.EX P1, PT, R71, UR15, PT, P1 ;  /* 0x0000000f47007c0c */ /* 0x000fc4000bf26310 */
[----:B------:R-:W-:Y:S02]  /*2070*/  @!P5 IADD3 R0, PT, PT, R43, R55, RZ ;  /* 0x000000372b00d210 */ /* 0x000fe40007ffe0ff */
[C---:B--2---:R-:W-:Y:S02]  /*2080*/  @!P5 LEA R72, P6, R42.reuse, R72, 0x2 ;  /* 0x000000482a48d211 */ /* 0x044fe400078c10ff */
[----:B------:R-:W-:Y:S01]  /*2090*/  ISETP.GE.AND.EX P4, PT, R65, UR15, PT, P4 ;  /* 0x0000000f41007c0c */ /* 0x000fe2000bf86340 */
[----:B0-----:R-:W-:Y:S01]  /*20a0*/  @!P2 IMAD R67, R67, R40, RZ ;  /* 0x000000284343a224 */ /* 0x001fe200078e02ff */
[----:B------:R-:W-:Y:S02]  /*20b0*/  @!P5 LEA.HI.X R73, R42, R73, R0, 0x2, P6 ;  /* 0x000000492a49d211 */ /* 0x000fe400030f1400 */
[----:B------:R-:W-:Y:S02]  /*20c0*/  @!P2 MOV R42, R86 ;  /* 0x00000056002aa202 */ /* 0x000fe40000000f00 */
[----:B------:R-:W-:Y:S01]  /*20d0*/  @!P2 MOV R43, R89 ;  /* 0x00000059002ba202 */ /* 0x000fe20000000f00 */
[C---:B------:R-:W-:Y:S01]  /*20e0*/  @!P2 IMAD R93, R46.reuse, R41, R67 ;  /* 0x000000292e5da224 */ /* 0x040fe200078e0243 */
[----:B------:R-:W-:Y:S01]  /*20f0*/  IADD3 R0, PT, PT, R51, 0x1f0, RZ ;  /* 0x000001f033007810 */ /* 0x000fe20007ffe0ff */
[----:B------:R-:W0:Y:S01]  /*2100*/  @!P1 LDC.64 R54, c[0x0][0x3e0] ;  /* 0x0000f800ff369b82 */ /* 0x000e220000000a00 */
[----:B------:R-:W-:Y:S01]  /*2110*/  @!P2 IMAD.WIDE.U32 R40, R46, R40, R42 ;  /* 0x000000282e28a225 */ /* 0x000fe200078e002a */
[----:B-1----:R-:W-:-:S02]  /*2120*/  CS2R R62, SRZ ;  /* 0x00000000003e7805 */ /* 0x002fc4000001ff00 */
[----:B------:R-:W-:-:S04]  /*2130*/  ISETP.GE.U32.AND P6, PT, R0, UR14, PT ;  /* 0x0000000e00007c0c */ /* 0x000fc8000bfc6070 */
[----:B------:R-:W1:Y:S01]  /*2140*/  @!P3 LDC.64 R42, c[0x0][0x390] ;  /* 0x0000e400ff2abb82 */ /* 0x000e620000000a00 */
[----:B------:R-:W-:Y:S01]  /*2150*/  SHF.R.S32.HI R67, RZ, 0x1f, R0 ;  /* 0x0000001fff437819 */ /* 0x000fe20000011400 */
[----:B------:R-:W2:Y:S01]  /*2160*/  @!P5 LDG.E.64 R62, desc[UR12][R72.64] ;  /* 0x0000000c483ed981 */ /* 0x000ea2000c1e1b00 */
[----:B------:R-:W-:-:S05]  /*2170*/  @!P2 IADD3 R41, PT, PT, R41, R93, RZ ;  /* 0x0000005d2929a210 */ /* 0x000fca0007ffe0ff */
[----:B------:R-:W1:Y:S01]  /*2180*/  @!P4 LDC.64 R50, c[0x0][0x3e0] ;  /* 0x0000f800ff32cb82 */ /* 0x000e620000000a00 */
[----:B------:R-:W-:Y:S02]  /*2190*/  ISETP.GE.AND.EX P6, PT, R67, UR15, PT, P6 ;  /* 0x0000000f43007c0c */ /* 0x000fe4000bfc6360 */
[----:B------:R-:W-:Y:S01]  /*21a0*/  @!P2 LEA R44, P5, R40, R44, 0x2 ;  /* 0x0000002c282ca211 */ /* 0x000fe200078a10ff */
[----:B------:R-:W-:-:S03]  /*21b0*/  @!P3 IMAD R46, R91, R52, RZ ;  /* 0x000000345b2eb224 */ /* 0x000fc600078e02ff */
[----:B------:R-:W-:Y:S01]  /*21c0*/  @!P2 LEA.HI.X R45, R40, R45, R41, 0x2, P5 ;  /* 0x0000002d282da211 */ /* 0x000fe200028f1429 */
[----:B------:R-:W1:Y:S01]  /*21d0*/  @!P1 LDC.64 R48, c[0x0][0x390] ;  /* 0x0000e400ff309b82 */ /* 0x000e620000000a00 */
[----:B------:R-:W-:Y:S02]  /*21e0*/  @!P3 MOV R40, R86 ;  /* 0x000000560028b202 */ /* 0x000fe40000000f00 */
[----:B------:R-:W-:Y:S01]  /*21f0*/  @!P3 MOV R41, R89 ;  /* 0x000000590029b202 */ /* 0x000fe20000000f00 */
[C---:B------:R-:W-:Y:S02]  /*2200*/  @!P3 IMAD R91, R47.reuse, R53, R46 ;  /* 0x000000352f5bb224 */ /* 0x040fe400078e022e */
[----:B------:R-:W-:Y:S02]  /*2210*/  @!P3 IMAD.WIDE.U32 R52, R47, R52, R40 ;  /* 0x000000342f34b225 */ /* 0x000fe400078e0028 */
[----:B------:R-:W5:Y:S02]  /*2220*/  @!P4 LDC.64 R46, c[0x0][0x390] ;  /* 0x0000e400ff2ecb82 */ /* 0x000f640000000a00 */
[----:B0-----:R-:W-:Y:S01]  /*2230*/  @!P1 IMAD R64, R71, R54, RZ ;  /* 0x0000003647409224 */ /* 0x001fe200078e02ff */
[----:B------:R-:W-:-:S05]  /*2240*/  @!P3 IADD3 R53, PT, PT, R53, R91, RZ ;  /* 0x0000005b3535b210 */ /* 0x000fca0007ffe0ff */
[----:B------:R-:W0:Y:S01]  /*2250*/  @!P6 LDC.64 R40, c[0x0][0x3e0] ;  /* 0x0000f800ff28eb82 */ /* 0x000e220000000a00 */
[C---:B-1----:R-:W-:Y:S01]  /*2260*/  @!P3 LEA R42, P5, R52.reuse, R42, 0x2 ;  /* 0x0000002a342ab211 */ /* 0x042fe200078a10ff */
[----:B------:R-:W-:Y:S01]  /*2270*/  @!P1 IMAD R71, R69, R55, R64 ;  /* 0x0000003745479224 */ /* 0x000fe200078e0240 */
[----:B------:R-:W-:Y:S01]  /*2280*/  @!P1 MOV R64, R86 ;  /* 0x0000005600409202 */ /* 0x000fe20000000f00 */
[----:B------:R-:W-:Y:S01]  /*2290*/  @!P4 IMAD R68, R65, R50, RZ ;  /* 0x000000324144c224 */ /* 0x000fe200078e02ff */
[----:B------:R-:W-:Y:S02]  /*22a0*/  @!P1 MOV R65, R89 ;  /* 0x0000005900419202 */ /* 0x000fe40000000f00 */
[----:B------:R-:W-:Y:S02]  /*22b0*/  @!P3 LEA.HI.X R43, R52, R43, R53, 0x2, P5 ;  /* 0x0000002b342bb211 */ /* 0x000fe400028f1435 */
[----:B------:R-:W-:Y:S02]  /*22c0*/  @!P4 MOV R52, R86 ;  /* 0x000000560034c202 */ /* 0x000fe40000000f00 */
[----:B------:R-:W-:Y:S01]  /*22d0*/  @!P4 MOV R53, R89 ;  /* 0x000000590035c202 */ /* 0x000fe20000000f00 */
[----:B------:R-:W-:-:S04]  /*22e0*/  @!P1 IMAD.WIDE.U32 R54, R69, R54, R64 ;  /* 0x0000003645369225 */ /* 0x000fc800078e0040 */
[C---:B------:R-:W-:Y:S02]  /*22f0*/  @!P4 IMAD R69, R66.reuse, R51, R68 ;  /* 0x000000334245c224 */ /* 0x040fe400078e0244 */
[----:B------:R-:W-:Y:S02]  /*2300*/  @!P4 IMAD.WIDE.U32 R52, R66, R50, R52 ;  /* 0x000000324234c225 */ /* 0x000fe400078e0034 */
[----:B------:R-:W1:Y:S01]  /*2310*/  @!P6 LDC.64 R50, c[0x0][0x390] ;  /* 0x0000e400ff32eb82 */ /* 0x000e620000000a00 */
[----:B------:R-:W-:Y:S02]  /*2320*/  @!P1 IADD3 R71, PT, PT, R55, R71, RZ ;  /* 0x0000004737479210 */ /* 0x000fe40007ffe0ff */
[----:B------:R-:W-:Y:S02]  /*2330*/  @!P1 LEA R48, P5, R54, R48, 0x2 ;  /* 0x0000003036309211 */ /* 0x000fe400078a10ff */
[----:B------:R-:W-:Y:S02]  /*2340*/  CS2R R64, SRZ ;  /* 0x0000000000407805 */ /* 0x000fe4000001ff00 */
[----:B------:R-:W-:-:S02]  /*2350*/  @!P4 IADD3 R53, PT, PT, R53, R69, RZ ;  /* 0x000000453535c210 */ /* 0x000fc40007ffe0ff */
[----:B------:R-:W-:Y:S01]  /*2360*/  @!P1 LEA.HI.X R49, R54, R49, R71, 0x2, P5 ;  /* 0x0000003136319211 */ /* 0x000fe200028f1447 */
[----:B0-----:R-:W-:Y:S01]  /*2370*/  @!P6 IMAD R67, R67, R40, RZ ;  /* 0x000000284343e224 */ /* 0x001fe200078e02ff */
[C---:B-----5:R-:W-:Y:S01]  /*2380*/  @!P4 LEA R46, P5, R52.reuse, R46, 0x2 ;  /* 0x0000002e342ec211 */ /* 0x060fe200078a10ff */
[----:B------:R0:W5:Y:S03]  /*2390*/  @!P2 LDG.E.64 R64, desc[UR12][R44.64] ;  /* 0x0000000c2c40a981 */ /* 0x000166000c1e1b00 */
[----:B------:R-:W-:Y:S01]  /*23a0*/  @!P4 LEA.HI.X R47, R52, R47, R53, 0x2, P5 ;  /* 0x0000002f342fc211 */ /* 0x000fe200028f1435 */
[----:B------:R-:W-:Y:S01]  /*23b0*/  @!P6 IMAD R53, R0, R41, R67 ;  /* 0x000000290035e224 */ /* 0x000fe200078e0243 */
[----:B------:R-:W-:Y:S02]  /*23c0*/  CS2R R66, SRZ ;  /* 0x0000000000427805 */ /* 0x000fe4000001ff00 */
[----:B------:R-:W-:-:S02]  /*23d0*/  CS2R R68, SRZ ;  /* 0x0000000000447805 */ /* 0x000fc4000001ff00 */
[----:B0-----:R-:W-:Y:S02]  /*23e0*/  @!P6 MOV R44, R86 ;  /* 0x00000056002ce202 */ /* 0x001fe40000000f00 */
[----:B------:R0:W5:Y:S01]  /*23f0*/  @!P3 LDG.E.64 R66, desc[UR12][R42.64] ;  /* 0x0000000c2a42b981 */ /* 0x000162000c1e1b00 */
[----:B------:R-:W-:Y:S02]  /*2400*/  @!P6 MOV R45, R89 ;  /* 0x00000059002de202 */ /* 0x000fe40000000f00 */
[----:B------:R-:W-:Y:S01]  /*2410*/  CS2R R70, SRZ ;  /* 0x0000000000467805 */ /* 0x000fe2000001ff00 */
[----:B------:R-:W5:Y:S01]  /*2420*/  @!P1 LDG.E.64 R68, desc[UR12][R48.64] ;  /* 0x0000000c30449981 */ /* 0x000f62000c1e1b00 */
[----:B------:R-:W-:Y:S01]  /*2430*/  @!P6 IMAD.WIDE.U32 R40, R0, R40, R44 ;  /* 0x000000280028e225 */ /* 0x000fe200078e002c */
[----:B------:R-:W-:-:S03]  /*2440*/  CS2R R72, SRZ ;  /* 0x0000000000487805 */ /* 0x000fc6000001ff00 */
[----:B------:R-:W5:Y:S01]  /*2450*/  @!P4 LDG.E.64 R70, desc[UR12][R46.64] ;  /* 0x0000000c2e46c981 */ /* 0x000f62000c1e1b00 */
[----:B------:R-:W-:Y:S02]  /*2460*/  @!P6 IADD3 R0, PT, PT, R41, R53, RZ ;  /* 0x000000352900e210 */ /* 0x000fe40007ffe0ff */
[----:B-1----:R-:W-:-:S04]  /*2470*/  @!P6 LEA R50, P1, R40, R50, 0x2 ;  /* 0x000000322832e211 */ /* 0x002fc800078210ff */
[----:B------:R-:W-:-:S05]  /*2480*/  @!P6 LEA.HI.X R51, R40, R51, R0, 0x2, P1 ;  /* 0x000000332833e211 */ /* 0x000fca00008f1400 */
[----:B------:R-:W5:Y:S01]  /*2490*/  @!P6 LDG.E.64 R72, desc[UR12][R50.64] ;  /* 0x0000000c3248e981 */ /* 0x000f62000c1e1b00 */
[----:B------:R-:W-:Y:S01]  /*24a0*/  FMUL.FTZ R41, R81, R81 ;  /* 0x0000005151297220 */ /* 0x000fe20000410000 */
[----:B------:R-:W-:Y:S01]  /*24b0*/  FMUL.FTZ R45, R79, R79 ;  /* 0x0000004f4f2d7220 */ /* 0x000fe20000410000 */
[C---:B------:R-:W-:Y:S02]  /*24c0*/  FADD.FTZ R0, R80.reuse, R81 ;  /* 0x0000005150007221 */ /* 0x040fe40000010000 */
[----:B------:R-:W-:Y:S01]  /*24d0*/  FFMA.FTZ R41, R80, R80, R41 ;  /* 0x0000005050297223 */ /* 0x000fe20000010029 */
[C---:B------:R-:W-:Y:S01]  /*24e0*/  FFMA.FTZ R40, R78.reuse, R78, R45 ;  /* 0x0000004e4e287223 */ /* 0x040fe2000001002d */
[----:B0-----:R-:W-:Y:S01]  /*24f0*/  FADD.FTZ R43, R78, R79 ;  /* 0x0000004f4e2b7221 */ /* 0x001fe20000010000 */
[----:B------:R-:W-:Y:S01]  /*2500*/  FADD.FTZ R0, RZ, R0 ;  /* 0x00000000ff007221 */ /* 0x000fe20000010000 */
[----:B------:R-:W-:-:S03]  /*2510*/  FADD.FTZ R41, RZ, R41 ;  /* 0x00000029ff297221 */ /* 0x000fc60000010000 */
[----:B------:R-:W-:Y:S01]  /*2520*/  FADD.FTZ R0, R0, R43 ;  /* 0x0000002b00007221 */ /* 0x000fe20000010000 */
[----:B------:R-:W-:Y:S01]  /*2530*/  FADD.FTZ R40, R41, R40 ;  /* 0x0000002829287221 */ /* 0x000fe20000010000 */
[----:B------:R-:W-:-:S04]  /*2540*/  FADD.FTZ R41, R76, R77 ;  /* 0x0000004d4c297221 */ /* 0x000fc80000010000 */
[----:B------:R-:W-:Y:S01]  /*2550*/  FADD.FTZ R0, R0, R41 ;  /* 0x0000002900007221 */ /* 0x000fe20000010000 */
[----:B------:R-:W-:Y:S01]  /*2560*/  FADD.FTZ R41, R74, R75 ;  /* 0x0000004b4a297221 */ /* 0x000fe20000010000 */
[----:B------:R-:W-:-:S03]  /*2570*/  FMUL.FTZ R45, R77, R77 ;  /* 0x0000004d4d2d7220 */ /* 0x000fc60000410000 */
[----:B------:R-:W-:Y:S01]  /*2580*/  FADD.FTZ R0, R0, R41 ;  /* 0x0000002900007221 */ /* 0x000fe20000010000 */
[----:B------:R-:W-:Y:S01]  /*2590*/  FADD.FTZ R41, R2, R3 ;  /* 0x0000000302297221 */ /* 0x000fe20000010000 */
[----:B------:R-:W-:Y:S01]  /*25a0*/  FFMA.FTZ R45, R76, R76, R45 ;  /* 0x0000004c4c2d7223 */ /* 0x000fe2000001002d */
[----:B------:R-:W-:Y:S02]  /*25b0*/  FMUL.FTZ R43, R75, R75 ;  /* 0x0000004b4b2b7220 */ /* 0x000fe40000410000 */
        /* <DEDUP_REMOVED lines=55> */
[----:B------:R-:W-:-:S02]  /*2930*/  FADD.FTZ R0, R0, R41 ;  /* 0x0000002900007221 */ /* 0x000fc40000010000 */
[----:B------:R-:W-:Y:S01]  /*2940*/  FADD.FTZ R40, R40, R43 ;  /* 0x0000002b28287221 */ /* 0x000fe20000010000 */
[----:B------:R-:W-:Y:S01]  /*2950*/  FFMA.FTZ R45, R22, R22, R45 ;  /* 0x00000016162d7223 */ /* 0x000fe2000001002d */
[----:B------:R-:W-:Y:S01]  /*2960*/  FMUL.FTZ R43, R25, R25 ;  /* 0x00000019192b7220 */ /* 0x000fe20000410000 */
[----:B------:R-:W-:Y:S02]  /*2970*/  FADD.FTZ R41, R26, R27 ;  /* 0x0000001b1a297221 */ /* 0x000fe40000010000 */
        /* <DEDUP_REMOVED lines=24> */
[----:B----4-:R-:W-:Y:S01]  /*2b00*/  FADD.FTZ R41, R36, R37 ;  /* 0x0000002524297221 */ /* 0x010fe20000010000 */
[----:B------:R-:W-:Y:S01]  /*2b10*/  FADD.FTZ R40, R40, R43 ;  /* 0x0000002b28287221 */ /* 0x000fe20000010000 */
[----:B------:R-:W-:Y:S01]  /*2b20*/  FFMA.FTZ R45, R34, R34, R45 ;  /* 0x00000022222d7223 */ /* 0x000fe2000001002d */
[----:B------:R-:W-:Y:S01]  /*2b30*/  FMUL.FTZ R43, R37, R37 ;  /* 0x00000025252b7220 */ /* 0x000fe20000410000 */
[----:B------:R-:W-:-:S02]  /*2b40*/  FADD.FTZ R0, R0, R41 ;  /* 0x0000002900007221 */ /* 0x000fc40000010000 */
[----:B------:R-:W-:Y:S01]  /*2b50*/  FADD.FTZ R40, R40, R45 ;  /* 0x0000002d28287221 */ /* 0x000fe20000010000 */
[----:B------:R-:W-:-:S04]  /*2b60*/  FFMA.FTZ R43, R36, R36, R43 ;  /* 0x00000024242b7223 */ /* 0x000fc8000001002b */
[----:B------:R-:W-:Y:S01]  /*2b70*/  FADD.FTZ R40, R40, R43 ;  /* 0x0000002b28287221 */ /* 0x000fe20000010000 */
[----:B---3--:R-:W-:Y:S01]  /*2b80*/  FADD.FTZ R41, R38, R39 ;  /* 0x0000002726297221 */ /* 0x008fe20000010000 */
[----:B------:R-:W-:-:S03]  /*2b90*/  FMUL.FTZ R45, R39, R39 ;  /* 0x00000027272d7220 */ /* 0x000fc60000410000 */
[----:B------:R-:W-:Y:S01]  /*2ba0*/  FADD.FTZ R0, R0, R41 ;  /* 0x0000002900007221 */ /* 0x000fe20000010000 */
[----:B------:R-:W-:-:S04]  /*2bb0*/  FFMA.FTZ R45, R38, R38, R45 ;  /* 0x00000026262d7223 */ /* 0x000fc8000001002d */
[----:B------:R-:W-:Y:S01]  /*2bc0*/  FADD.FTZ R40, R40, R45 ;  /* 0x0000002d28287221 */ /* 0x000fe20000010000 */
[----:B------:R-:W-:Y:S01]  /*2bd0*/  FMUL.FTZ R43, R57, R57 ;  /* 0x00000039392b7220 */ /* 0x000fe20000410000 */
[----:B------:R-:W-:-:S03]  /*2be0*/  FADD.FTZ R41, R56, R57 ;  /* 0x0000003938297221 */ /* 0x000fc60000010000 */
[----:B------:R-:W-:Y:S01]  /*2bf0*/  FFMA.FTZ R43, R56, R56, R43 ;  /* 0x00000038382b7223 */ /* 0x000fe2000001002b */
[----:B------:R-:W-:-:S03]  /*2c00*/  FADD.FTZ R0, R0, R41 ;  /* 0x0000002900007221 */ /* 0x000fc60000010000 */
        /* <DEDUP_REMOVED lines=11> */
[----:B--2---:R-:W-:Y:S01]  /*2cc0*/  FMUL.FTZ R45, R63, R63 ;  /* 0x0000003f3f2d7220 */ /* 0x004fe20000410000 */
[----:B------:R-:W-:-:S03]  /*2cd0*/  FADD.FTZ R41, R62, R63 ;  /* 0x0000003f3e297221 */ /* 0x000fc60000010000 */
[----:B------:R-:W-:Y:S01]  /*2ce0*/  FFMA.FTZ R45, R62, R62, R45 ;  /* 0x0000003e3e2d7223 */ /* 0x000fe2000001002d */
[----:B------:R-:W-:-:S03]  /*2cf0*/  FADD.FTZ R0, R0, R41 ;  /* 0x0000002900007221 */ /* 0x000fc60000010000 */
[----:B------:R-:W-:Y:S01]  /*2d00*/  FADD.FTZ R40, R40, R45 ;  /* 0x0000002d28287221 */ /* 0x000fe20000010000 */
[----:B------:R-:W-:Y:S01]  /*2d10*/  ISETP.GT.AND P1, PT, R82, 0x1e, PT ;  /* 0x0000001e5200780c */ /* 0x000fe20003f24270 */
[----:B-----5:R-:W-:Y:S01]  /*2d20*/  FMUL.FTZ R43, R65, R65 ;  /* 0x00000041412b7220 */ /* 0x020fe20000410000 */
[----:B------:R-:W-:-:S03]  /*2d30*/  FADD.FTZ R41, R64, R65 ;  /* 0x0000004140297221 */ /* 0x000fc60000010000 */
[----:B------:R-:W-:Y:S01]  /*2d40*/  FFMA.FTZ R43, R64, R64, R43 ;  /* 0x00000040402b7223 */ /* 0x000fe2000001002b */
[----:B------:R-:W-:-:S03]  /*2d50*/  FADD.FTZ R0, R0, R41 ;  /* 0x0000002900007221 */ /* 0x000fc60000010000 */
[----:B------:R-:W-:Y:S01]  /*2d60*/  FADD.FTZ R40, R40, R43 ;  /* 0x0000002b28287221 */ /* 0x000fe20000010000 */
[----:B------:R-:W-:Y:S01]  /*2d70*/  FMUL.FTZ R45, R67, R67 ;  /* 0x00000043432d7220 */ /* 0x000fe20000410000 */
[----:B------:R-:W-:-:S03]  /*2d80*/  FADD.FTZ R41, R66, R67 ;  /* 0x0000004342297221 */ /* 0x000fc60000010000 */
        /* <DEDUP_REMOVED lines=12> */
[----:B------:R-:W-:Y:S01]  /*2e50*/  FADD.FTZ R40, R40, R45 ;  /* 0x0000002d28287221 */ /* 0x000fe20000010000 */
[----:B------:R-:W-:Y:S01]  /*2e60*/  FMUL.FTZ R43, R73, R73 ;  /* 0x00000049492b7220 */ /* 0x000fe20000410000 */
[----:B------:R-:W-:-:S03]  /*2e70*/  FADD.FTZ R41, R72, R73 ;  /* 0x0000004948297221 */ /* 0x000fc60000010000 */
[----:B------:R-:W-:Y:S01]  /*2e80*/  FFMA.FTZ R43, R72, R72, R43 ;  /* 0x00000048482b7223 */ /* 0x000fe2000001002b */
[----:B------:R-:W-:-:S03]  /*2e90*/  FADD.FTZ R41, R0, R41 ;  /* 0x0000002900297221 */ /* 0x000fc60000010000 */
[----:B------:R-:W-:Y:S02]  /*2ea0*/  FADD.FTZ R40, R40, R43 ;  /* 0x0000002b28287221 */ /* 0x000fe40000010000 */
        /* <DEDUP_REMOVED lines=39> */
.L_x_3768:
[----:B------:R-:W-:Y:S05]  /*3120*/  BSYNC.RECONVERGENT B0 ;  /* 0x0000000000007941 */ /* 0x000fea0003800200 */
.L_x_3767:
        /* <DEDUP_REMOVED lines=54> */
.L_x_3770:
[----:B------:R-:W-:Y:S05]  /*3490*/  BSYNC.RECONVERGENT B0 ;  /* 0x0000000000007941 */ /* 0x000fea0003800200 */
.L_x_3769:
[----:B------:R-:W4:Y:S02]  /*34a0*/  LDCU UR4, c[0x0][0x370] ;  /* 0x00006e00ff0477ac */ /* 0x000f240008000800 */
[----:B----4-:R-:W-:-:S09]  /*34b0*/  UISETP.GE.U32.AND UP0, UPT, UR4, 0x2, UPT ;  /* 0x000000020400788c */ /* 0x010fd2000bf06070 */
[----:B------:R-:W-:Y:S05]  /*34c0*/  BRA.U !UP0, `(.L_x_3771) ;  /* 0x0000001508587547 */ /* 0x000fea000b800000 */
[----:B------:R-:W-:Y:S05]  /*34d0*/  @P3 BRA `(.L_x_3772) ;  /* 0x0000000000903947 */ /* 0x000fea0003800000 */
[----:B------:R-:W4:Y:S01]  /*34e0*/  LDCU UR4, c[0x0][0x374] ;  /* 0x00006e80ff0477ac */ /* 0x000f220008000800 */
[----:B--2---:R-:W2:Y:S01]  /*34f0*/  LDC R46, c[0x0][0x370] ;  /* 0x0000dc00ff2e7b82 */ /* 0x004ea20000000800 */
[----:B------:R-:W5:Y:S01]  /*3500*/  S2R R44, SR_CTAID.Y ;  /* 0x00000000002c7919 */ /* 0x000f620000002600 */
[----:B-1----:R-:W-:Y:S01]  /*3510*/  LOP3.LUT R45, R83, 0x1, RZ, 0xc0, !PT ;  /* 0x00000001532d7812 */ /* 0x002fe200078ec0ff */
[----:B------:R-:W1:Y:S05]  /*3520*/  S2R R53, SR_CTAID.X ;  /* 0x0000000000357919 */ /* 0x000e6a0000002500 */
[----:B------:R-:W0:Y:S08]  /*3530*/  LDC.64 R42, c[0x0][0x3b8] ;  /* 0x0000ee00ff2a7b82 */ /* 0x000e300000000a00 */
[----:B---3--:R-:W3:Y:S01]  /*3540*/  LDC.64 R40, c[0x0][0x3b0] ;  /* 0x0000ec00ff287b82 */ /* 0x008ee20000000a00 */
[----:B----4-:R-:W-:-:S04]  /*3550*/  IMAD R47, R45, UR4, RZ ;  /* 0x000000042d2f7c24 */ /* 0x010fc8000f8e02ff */
[----:B--2---:R-:W-:-:S05]  /*3560*/  IMAD R50, R47, R46, RZ ;  /* 0x0000002e2f327224 */ /* 0x004fca00078e02ff */
[----:B------:R-:W-:Y:S02]  /*3570*/  SHF.L.U32 R51, R50, 0x1, RZ ;  /* 0x0000000132337819 */ /* 0x000fe400000006ff */
[----:B------:R-:W-:-:S03]  /*3580*/  LOP3.LUT P1, R50, R83, 0x2, RZ, 0xc0, !PT ;  /* 0x0000000253327812 */ /* 0x000fc6000782c0ff */
[----:B0-----:R-:W-:Y:S01]  /*3590*/  IMAD.WIDE R42, R51, 0x4, R42 ;  /* 0x00000004332a7825 */ /* 0x001fe200078e022a */
[----:B------:R-:W-:Y:S02]  /*35a0*/  SEL R46, R46, RZ, !P1 ;  /* 0x000000ff2e2e7207 */ /* 0x000fe40004800000 */
[----:B-----5:R-:W-:Y:S01]  /*35b0*/  IADD3 R51, PT, PT, R47, R44, RZ ;  /* 0x0000002c2f337210 */ /* 0x020fe20007ffe0ff */
[----:B-1----:R-:W-:Y:S01]  /*35c0*/  IMAD R53, R53, UR4, R44 ;  /* 0x0000000435357c24 */ /* 0x002fe2000f8e022c */
[----:B------:R-:W-:Y:S02]  /*35d0*/  ISETP.NE.AND P1, PT, R46, -0x1, PT ;  /* 0xffffffff2e00780c */ /* 0x000fe40003f25270 */
[----:B------:R-:W-:Y:S01]  /*35e0*/  IADD3 R47, PT, PT, -R50, 0x1, RZ ;  /* 0x00000001322f7810 */ /* 0x000fe20007ffe1ff */
[----:B------:R-:W-:-:S04]  /*35f0*/  IMAD.WIDE.U32 R42, R53, 0x8, R42 ;  /* 0x00000008352a7825 */ /* 0x000fc800078e002a */
        /* <DEDUP_REMOVED lines=8> */
.L_x_3773:
        /* <DEDUP_REMOVED lines=10> */
.L_x_3772:
        /* <DEDUP_REMOVED lines=18> */
.L_x_3775:
[----:B------:R-:W-:Y:S01]  /*3840*/  ISETP.NE.AND P5, PT, RZ, UR8, PT ;  /* 0x00000008ff007c0c */ /* 0x000fe2000bfa5270 */
[----:B--2---:R-:W2:Y:S01]  /*3850*/  S2R R46, SR_CTAID.X ;  /* 0x00000000002e7919 */ /* 0x004ea20000002500 */
[----:B------:R-:W-:Y:S01]  /*3860*/  UIADD3 UR9, UPT, UPT, UR4, 0x1, URZ ;  /* 0x0000000104097890 */ /* 0x000fe2000fffe0ff */
[----:B----4-:R-:W-:Y:S02]  /*3870*/  MOV R51, UR6 ;  /* 0x0000000600337c02 */ /* 0x010fe40008000f00 */
[----:B------:R-:W-:Y:S02]  /*3880*/  ISETP.NE.OR P5, PT, R0, RZ, !P5 ;  /* 0x000000ff0000720c */ /* 0x000fe40006fa5670 */
[----:B------:R-:W3:Y:S11]  /*3890*/  S2R R0, SR_TID.X ;  /* 0x0000000000007919 */ /* 0x000ef60000002100 */
[----:B------:R-:W4:Y:S01]  /*38a0*/  @!P5 LDC R40, c[0x0][0x374] ;  /* 0x0000dd00ff28db82 */ /* 0x000f220000000800 */
[----:B------:R-:W-:-:S07]  /*38b0*/  @!P5 LOP3.LUT R41, R83, 0x1, RZ, 0xc0, !PT ;  /* 0x000000015329d812 */ /* 0x000fce00078ec0ff */
[----:B-1----:R-:W1:Y:S01]  /*38c0*/  @!P5 LDC R45, c[0x0][0x370] ;  /* 0x0000dc00ff2ddb82 */ /* 0x002e620000000800 */
[----:B--2---:R-:W-:-:S07]  /*38d0*/  ISETP.NE.AND P2, PT, R46, UR9, PT ;  /* 0x000000092e007c0c */ /* 0x004fce000bf45270 */
[----:B------:R-:W2:Y:S01]  /*38e0*/  @!P5 LDC.64 R42, c[0x0][0x3b8] ;  /* 0x0000ee00ff2adb82 */ /* 0x000ea20000000a00 */
[----:B---3--:R-:W-:Y:S01]  /*38f0*/  ISETP.NE.OR P2, PT, R0, RZ, !P2 ;  /* 0x000000ff0000720c */ /* 0x008fe20005745670 */
[----:B----4-:R-:W-:-:S04]  /*3900*/  @!P5 IMAD R40, R41, R40, RZ ;  /* 0x000000282928d224 */ /* 0x010fc800078e02ff */
[----:B-1----:R-:W-:-:S08]  /*3910*/  @!P5 IMAD R45, R40, R45, RZ ;  /* 0x0000002d282dd224 */ /* 0x002fd000078e02ff */
[----:B------:R-:W1:Y:S01]  /*3920*/  @!P2 LDC R47, c[0x0][0x374] ;  /* 0x0000dd00ff2fab82 */ /* 0x000e620000000800 */
[----:B------:R-:W-:Y:S02]  /*3930*/  @!P2 LOP3.LUT R50, R83, 0x1, RZ, 0xc0, !PT ;  /* 0x000000015332a812 */ /* 0x000fe400078ec0ff */
[----:B------:R-:W-:-:S05]  /*3940*/  @!P5 SHF.L.U32 R45, R45, 0x1, RZ ;  /* 0x000000012d2dd819 */ /* 0x000fca00000006ff */
[----:B------:R-:W3:Y:S01]  /*3950*/  @!P2 LDC R44, c[0x0][0x370] ;  /* 0x0000dc00ff2cab82 */ /* 0x000ee20000000800 */
[----:B--2---:R-:W-:-:S04]  /*3960*/  @!P5 IMAD.WIDE R42, R45, 0x4, R42 ;  /* 0x000000042d2ad825 */ /* 0x004fc800078e022a */
[----:B------:R-:W-:-:S03]  /*3970*/  @!P5 IMAD.WIDE.U32 R42, R51, 0x8, R42 ;  /* 0x00000008332ad825 */ /* 0x000fc600078e002a */
[----:B------:R-:W2:Y:S03]  /*3980*/  @!P2 LDC.64 R40, c[0x0][0x3b8] ;  /* 0x0000ee00ff28ab82 */ /* 0x000ea60000000a00 */
[----:B------:R-:W0:Y:S01]  /*3990*/  @!P5 LDG.E.64 R42, desc[UR12][R42.64] ;  /* 0x0000000c2a2ad981 */ /* 0x000e22000c1e1b00 */
[----:B-1----:R-:W-:-:S04]  /*39a0*/  @!P2 IMAD R45, R50, R47, RZ ;  /* 0x0000002f322da224 */ /* 0x002fc800078e02ff */
[----:B---3--:R-:W-:-:S05]  /*39b0*/  @!P2 IMAD R44, R45, R44, RZ ;  /* 0x0000002c2d2ca224 */ /* 0x008fca00078e02ff */
[----:B------:R-:W-:-:S05]  /*39c0*/  @!P2 SHF.L.U32 R45, R44, 0x1, RZ ;  /* 0x000000012c2da819 */ /* 0x000fca00000006ff */
[----:B--2---:R-:W-:Y:S01]  /*39d0*/  @!P2 IMAD.WIDE R40, R45, 0x4, R40 ;  /* 0x000000042d28a825 */ /* 0x004fe200078e0228 */
[----:B------:R-:W-:-:S05]  /*39e0*/  MOV R45, UR7 ;  /* 0x00000007002d7c02 */ /* 0x000fca0008000f00 */
[----:B------:R-:W-:-:S06]  /*39f0*/  @!P2 IMAD.WIDE.U32 R40, R45, 0x8, R40 ;  /* 0x000000082d28a825 */ /* 0x000fcc00078e0028 */
[----:B------:R-:W2:Y:S01]  /*3a00*/  @!P2 LDG.E.64 R40, desc[UR12][R40.64] ;  /* 0x0000000c2828a981 */ /* 0x000ea2000c1e1b00 */
[----:B------:R-:W-:Y:S02]  /*3a10*/  UIADD3 UR9, UPT, UPT, UR4, 0x2, URZ ;  /* 0x0000000204097890 */ /* 0x000fe4000fffe0ff */
[----:B------:R-:W-:-:S04]  /*3a20*/  UIADD3 UR10, UPT, UPT, UR4, 0x3, URZ ;  /* 0x00000003040a7890 */ /* 0x000fc8000fffe0ff */
[C---:B------:R-:W-:Y:S01]  /*3a30*/  ISETP.NE.AND P1, PT, R46.reuse, UR9, PT ;  /* 0x000000092e007c0c */ /* 0x040fe2000bf25270 */
[----:B------:R-:W-:Y:S01]  /*3a40*/  UIADD3 UR20, UPT, UPT, UR4, 0x4, URZ ;  /* 0x0000000404147890 */ /* 0x000fe2000fffe0ff */
[----:B------:R-:W-:Y:S02]  /*3a50*/  ISETP.NE.AND P4, PT, R46, UR10, PT ;  /* 0x0000000a2e007c0c */ /* 0x000fe4000bf85270 */
[C---:B------:R-:W-:Y:S02]  /*3a60*/  ISETP.NE.OR P1, PT, R0.reuse, RZ, !P1 ;  /* 0x000000ff0000720c */ /* 0x040fe40004f25670 */
[----:B------:R-:W-:Y:S01]  /*3a70*/  ISETP.NE.OR P4, PT, R0, RZ, !P4 ;  /* 0x000000ff0000720c */ /* 0x000fe20006785670 */
[----:B------:R-:W-:Y:S01]  /*3a80*/  UIADD3 UR9, UPT, UPT, UR4, 0x5, URZ ;  /* 0x0000000504097890 */ /* 0x000fe2000fffe0ff */
[----:B------:R-:W-:Y:S01]  /*3a90*/  ISETP.NE.AND P3, PT, R46, UR20, PT ;  /* 0x000000142e007c0c */ /* 0x000fe2000bf65270 */
[----:B------:R-:W-:-:S03]  /*3aa0*/  UIADD3 UR10, UPT, UPT, UR4, 0x6, URZ ;  /* 0x00000006040a7890 */ /* 0x000fc6000fffe0ff */
[----:B------:R-:W-:Y:S02]  /*3ab0*/  ISETP.NE.OR P3, PT, R0, RZ, !P3 ;  /* 0x000000ff0000720c */ /* 0x000fe40005f65670 */
[----:B------:R-:W-:-:S03]  /*3ac0*/  ISETP.NE.AND P6, PT, R46, UR9, PT ;  /* 0x000000092e007c0c */ /* 0x000fc6000bfc5270 */
[----:B------:R-:W1:Y:S01]  /*3ad0*/  @!P1 LDC R50, c[0x0][0x374] ;  /* 0x0000dd00ff329b82 */ /* 0x000e620000000800 */
[----:B------:R-:W-:-:S07]  /*3ae0*/  ISETP.NE.OR P6, PT, R0, RZ, !P6 ;  /* 0x000000ff0000720c */ /* 0x000fce00077c5670 */
[----:B------:R-:W3:Y:S01]  /*3af0*/  @!P1 LDC R47, c[0x0][0x370] ;  /* 0x0000dc00ff2f9b82 */ /* 0x000ee20000000800 */
[----:B------:R-:W-:-:S07]  /*3b00*/  UIADD3 UR9, UPT, UPT, UR4, 0x7, URZ ;  /* 0x0000000704097890 */ /* 0x000fce000fffe0ff */
[----:B------:R-:W4:Y:S08]  /*3b10*/  @!P4 LDC R51, c[0x0][0x374] ;  /* 0x0000dd00ff33cb82 */ /* 0x000f300000000800 */
[----:B------:R-:W5:Y:S08]  /*3b20*/  @!P4 LDC R45, c[0x0][0x370] ;  /* 0x0000dc00ff2dcb82 */ /* 0x000f700000000800 */
[----:B------:R-:W3:Y:S01]  /*3b30*/  @!P3 LDC R52, c[0x0][0x374] ;  /* 0x0000dd00ff34bb82 */ /* 0x000ee20000000800 */
[----:B------:R-:W-:-:S07]  /*3b40*/  @!P4 LOP3.LUT R54, R83, 0x1, RZ, 0xc0, !PT ;  /* 0x000000015336c812 */ /* 0x000fce00078ec0ff */
[----:B------:R-:W3:Y:S01]  /*3b50*/  @!P3 LDC R44, c[0x0][0x370] ;  /* 0x0000dc00ff2cbb82 */ /* 0x000ee20000000800 */
[----:B------:R-:W-:Y:S01]  /*3b60*/  MOV R93, UR15 ;  /* 0x0000000f005d7c02 */ /* 0x000fe20008000f00 */
[----:B0-----:R-:W-:Y:S01]  /*3b70*/  @!P5 FADD.FTZ R48, R48, R42 ;  /* 0x0000002a3030d221 */ /* 0x001fe20000010000 */
[----:B------:R-:W-:Y:S01]  /*3b80*/  @!P5 FADD.FTZ R49, R49, R43 ;  /* 0x0000002b3131d221 */ /* 0x000fe20000010000 */
[----:B------:R-:W-:-:S04]  /*3b90*/  ISETP.NE.AND P5, PT, R46, UR10, PT ;  /* 0x0000000a2e007c0c */ /* 0x000fc8000bfa5270 */
[----:B------:R-:W-:Y:S01]  /*3ba0*/  ISETP.NE.OR P5, PT, R0, RZ, !P5 ;  /* 0x000000ff0000720c */ /* 0x000fe20006fa5670 */
[----:B------:R-:W0:Y:S01]  /*3bb0*/  @!P6 LDC R43, c[0x0][0x374] ;  /* 0x0000dd00ff2beb82 */ /* 0x000e220000000800 */
[----:B--2---:R-:W-:Y:S01]  /*3bc0*/  @!P2 FADD.FTZ R48, R48, R40 ;  /* 0x000000283030a221 */ /* 0x004fe20000010000 */
[----:B------:R-:W-:Y:S01]  /*3bd0*/  @!P2 FADD.FTZ R49, R49, R41 ;  /* 0x000000293131a221 */ /* 0x000fe20000010000 */
[----:B------:R-:W-:-:S05]  /*3be0*/  ISETP.NE.AND P2, PT, R46, UR9, PT ;  /* 0x000000092e007c0c */ /* 0x000fca000bf45270 */
[----:B------:R-:W2:Y:S01]  /*3bf0*/  @!P6 LDC R46, c[0x0][0x370] ;  /* 0x0000dc00ff2eeb82 */ /* 0x000ea20000000800 */
[----:B------:R-:W-:Y:S02]  /*3c00*/  @!P1 LOP3.LUT R41, R83, 0x1, RZ, 0xc0, !PT ;  /* 0x0000000153299812 */ /* 0x000fe400078ec0ff */
[----:B------:R-:W-:-:S05]  /*3c10*/  ISETP.NE.OR P2, PT, R0, RZ, !P2 ;  /* 0x000000ff0000720c */ /* 0x000fca0005745670 */
[----:B------:R-:W2:Y:S01]  /*3c20*/  @!P5 LDC R42, c[0x0][0x374] ;  /* 0x0000dd00ff2adb82 */ /* 0x000ea20000000800 */
[----:B-1----:R-:W-:Y:S02]  /*3c30*/  @!P1 IMAD R40, R41, R50, RZ ;  /* 0x0000003229289224 */ /* 0x002fe400078e02ff */
[----:B----4-:R-:W-:Y:S01]  /*3c40*/  @!P4 IMAD R50, R54, R51, RZ ;  /* 0x000000333632c224 */ /* 0x010fe200078e02ff */
[----:B------:R-:W-:-:S03]  /*3c50*/  @!P3 LOP3.LUT R41, R83, 0x1, RZ, 0xc0, !PT ;  /* 0x000000015329b812 */ /* 0x000fc600078ec0ff */
[----:B-----5:R-:W-:Y:S01]  /*3c60*/  @!P4 IMAD R45, R50, R45, RZ ;  /* 0x0000002d322dc224 */ /* 0x020fe200078e02ff */
[----:B------:R-:W1:Y:S01]  /*3c70*/  @!P5 LDC R55, c[0x0][0x370] ;  /* 0x0000dc00ff37db82 */ /* 0x000e620000000800 */
[----:B---3--:R-:W-:Y:S01]  /*3c80*/  @!P3 IMAD R41, R41, R52, RZ ;  /* 0x000000342929b224 */ /* 0x008fe200078e02ff */
[----:B------:R-:W-:-:S06]  /*3c90*/  @!P6 LOP3.LUT R52, R83, 0x1, RZ, 0xc0, !PT ;  /* 0x000000015334e812 */ /* 0x000fcc00078ec0ff */
[----:B------:R-:W3:Y:S01]  /*3ca0*/  @!P2 LDC R50, c[0x0][0x374] ;  /* 0x0000dd00ff32ab82 */ /* 0x000ee20000000800 */
[----:B0-----:R-:W-:Y:S01]  /*3cb0*/  @!P6 IMAD R43, R52, R43, RZ ;  /* 0x0000002b342be224 */ /* 0x001fe200078e02ff */
[----:B------:R-:W-:Y:S01]  /*3cc0*/  @!P5 LOP3.LUT R51, R83, 0x1, RZ, 0xc0, !PT ;  /* 0x000000015333d812 */ /* 0x000fe200078ec0ff */
[----:B------:R-:W-:Y:S02]  /*3cd0*/  @!P1 IMAD R47, R40, R47, RZ ;  /* 0x0000002f282f9224 */ /* 0x000fe400078e02ff */
[----:B------:R-:W-:Y:S02]  /*3ce0*/  @!P3 IMAD R44, R41, R44, RZ ;  /* 0x0000002c292cb224 */ /* 0x000fe400078e02ff */
[----:B--2---:R-:W-:Y:S01]  /*3cf0*/  @!P6 IMAD R46, R43, R46, RZ ;  /* 0x0000002e2b2ee224 */ /* 0x004fe200078e02ff */
[----:B------:R-:W0:Y:S01]  /*3d00*/  @!P1 LDC.64 R40, c[0x0][0x3b8] ;  /* 0x0000ee00ff289b82 */ /* 0x000e220000000a00 */
[----:B------:R-:W-:Y:S01]  /*3d10*/  @!P5 IMAD R52, R51, R42, RZ ;  /* 0x0000002a3334d224 */ /* 0x000fe200078e02ff */
[----:B------:R-:W-:-:S06]  /*3d20*/  @!P2 LOP3.LUT R53, R83, 0x1, RZ, 0xc0, !PT ;  /* 0x000000015335a812 */ /* 0x000fcc00078ec0ff */
[----:B------:R-:W2:Y:S08]  /*3d30*/  @!P4 LDC.64 R42, c[0x0][0x3b8] ;  /* 0x0000ee00ff2acb82 */ /* 0x000eb00000000a00 */
[----:B------:R-:W4:Y:S01]  /*3d40*/  @!P2 LDC R54, c[0x0][0x370] ;  /* 0x0000dc00ff36ab82 */ /* 0x000f220000000800 */
[----:B---3--:R-:W-:Y:S01]  /*3d50*/  @!P2 IMAD R53, R53, R50, RZ ;  /* 0x000000323535a224 */ /* 0x008fe200078e02ff */
[----:B------:R-:W-:-:S06]  /*3d60*/  @!P1 SHF.L.U32 R47, R47, 0x1, RZ ;  /* 0x000000012f2f9819 */ /* 0x000fcc00000006ff */
[----:B------:R-:W3:Y:S01]  /*3d70*/  @!P3 LDC.64 R50, c[0x0][0x3b8] ;  /* 0x0000ee00ff32bb82 */ /* 0x000ee20000000a00 */
[----:B------:R-:W-:Y:S01]  /*3d80*/  @!P4 SHF.L.U32 R45, R45, 0x1, RZ ;  /* 0x000000012d2dc819 */ /* 0x000fe200000006ff */
[----:B0-----:R-:W-:Y:S01]  /*3d90*/  @!P1 IMAD.WIDE R40, R47, 0x4, R40 ;  /* 0x000000042f289825 */ /* 0x001fe200078e0228 */
[----:B------:R-:W-:-:S03]  /*3da0*/  MOV R47, UR14 ;  /* 0x0000000e002f7c02 */ /* 0x000fc60008000f00 */
[----:B-1----:R-:W-:Y:S02]  /*3db0*/  @!P5 IMAD R55, R52, R55, RZ ;  /* 0x000000373437d224 */ /* 0x002fe400078e02ff */
[----:B--2---:R-:W-:Y:S01]  /*3dc0*/  @!P4 IMAD.WIDE R42, R45, 0x4, R42 ;  /* 0x000000042d2ac825 */ /* 0x004fe200078e022a */
[----:B------:R-:W-:-:S03]  /*3dd0*/  MOV R45, UR18 ;  /* 0x00000012002d7c02 */ /* 0x000fc60008000f00 */
[----:B------:R-:W-:-:S04]  /*3de0*/  @!P1 IMAD.WIDE.U32 R40, R47, 0x8, R40 ;  /* 0x000000082f289825 */ /* 0x000fc800078e0028 */
[----:B----4-:R-:W-:Y:S02]  /*3df0*/  @!P2 IMAD R54, R53, R54, RZ ;  /* 0x000000363536a224 */ /* 0x010fe400078e02ff */
[----:B------:R-:W0:Y:S01]  /*3e00*/  @!P6 LDC.64 R52, c[0x0][0x3b8] ;  /* 0x0000ee00ff34eb82 */ /* 0x000e220000000a00 */
[----:B------:R-:W-:Y:S01]  /*3e10*/  @!P4 IMAD.WIDE.U32 R42, R45, 0x8, R42 ;  /* 0x000000082d2ac825 */ /* 0x000fe200078e002a */
[----:B------:R-:W-:Y:S01]  /*3e20*/  @!P3 SHF.L.U32 R47, R44, 0x1, RZ ;  /* 0x000000012c2fb819 */ /* 0x000fe200000006ff */
[----:B------:R-:W2:Y:S01]  /*3e30*/  @!P1 LDG.E.64 R40, desc[UR12][R40.64] ;  /* 0x0000000c28289981 */ /* 0x000ea2000c1e1b00 */
[----:B------:R-:W-:Y:S02]  /*3e40*/  @!P6 SHF.L.U32 R91, R46, 0x1, RZ ;  /* 0x000000012e5be819 */ /* 0x000fe400000006ff */
[----:B------:R-:W-:Y:S01]  /*3e50*/  @!P5 SHF.L.U32 R55, R55, 0x1, RZ ;  /* 0x000000013737d819 */ /* 0x000fe200000006ff */
[----:B------:R-:W4:Y:S01]  /*3e60*/  @!P4 LDG.E.64 R42, desc[UR12][R42.64] ;  /* 0x0000000c2a2ac981 */ /* 0x000f22000c1e1b00 */
[----:B------:R-:W1:Y:S01]  /*3e70*/  @!P5 LDC.64 R44, c[0x0][0x3b8] ;  /* 0x0000ee00ff2cdb82 */ /* 0x000e620000000a00 */
[----:B---3--:R-:W-:-:S07]  /*3e80*/  @!P3 IMAD.WIDE R50, R47, 0x4, R50 ;  /* 0x000000042f32b825 */ /* 0x008fce00078e0232 */
[----:B------:R-:W3:Y:S01]  /*3e90*/  @!P2 LDC.64 R46, c[0x0][0x3b8] ;  /* 0x0000ee00ff2eab82 */ /* 0x000ee20000000a00 */
[----:B------:R-:W-:-:S06]  /*3ea0*/  @!P3 IMAD.WIDE.U32 R50, R93, 0x8, R50 ;  /* 0x000000085d32b825 */ /* 0x000fcc00078e0032 */
[----:B------:R-:W5:Y:S01]  /*3eb0*/  @!P3 LDG.E.64 R50, desc[UR12][R50.64] ;  /* 0x0000000c3232b981 */ /* 0x000f62000c1e1b00 */
[----:B0-----:R-:W-:Y:S01]  /*3ec0*/  @!P6 IMAD.WIDE R52, R91, 0x4, R52 ;  /* 0x000000045b34e825 */ /* 0x001fe200078e0234 */
[----:B------:R-:W-:-:S05]  /*3ed0*/  MOV R91, UR17 ;  /* 0x00000011005b7c02 */ /* 0x000fca0008000f00 */
[----:B------:R-:W-:Y:S01]  /*3ee0*/  @!P6 IMAD.WIDE.U32 R52, R91, 0x8, R52 ;  /* 0x000000085b34e825 */ /* 0x000fe200078e0034 */
[----:B------:R-:W-:-:S03]  /*3ef0*/  MOV R91, UR16 ;  /* 0x00000010005b7c02 */ /* 0x000fc60008000f00 */
[----:B-1----:R-:W-:Y:S01]  /*3f00*/  @!P5 IMAD.WIDE R44, R55, 0x4, R44 ;  /* 0x00000004372cd825 */ /* 0x002fe200078e022c */
[----:B------:R-:W-:Y:S01]  /*3f10*/  @!P2 SHF.L.U32 R55, R54, 0x1, RZ ;  /* 0x000000013637a819 */ /* 0x000fe200000006ff */
[----:B------:R-:W5:Y:S04]  /*3f20*/  @!P6 LDG.E.64 R52, desc[UR12][R52.64] ;  /* 0x0000000c3434e981 */ /* 0x000f68000c1e1b00 */
[----:B---3--:R-:W-:Y:S01]  /*3f30*/  @!P2 IMAD.WIDE R46, R55, 0x4, R46 ;  /* 0x00000004372ea825 */ /* 0x008fe200078e022e */
[----:B------:R-:W-:-:S03]  /*3f40*/  MOV R55, UR19 ;  /* 0x0000001300377c02 */ /* 0x000fc60008000f00 */
[----:B------:R-:W-:-:S04]  /*3f50*/  @!P5 IMAD.WIDE.U32 R44, R91, 0x8, R44 ;  /* 0x000000085b2cd825 */ /* 0x000fc800078e002c */
[----:B------:R-:W-:Y:S02]  /*3f60*/  @!P2 IMAD.WIDE.U32 R46, R55, 0x8, R46 ;  /* 0x00000008372ea825 */ /* 0x000fe400078e002e */
[----:B------:R-:W3:Y:S04]  /*3f70*/  @!P5 LDG.E.64 R44, desc[UR12][R44.64] ;  /* 0x0000000c2c2cd981 */ /* 0x000ee8000c1e1b00 */
[----:B------:R-:W3:Y:S01]  /*3f80*/  @!P2 LDG.E.64 R46, desc[UR12][R46.64] ;  /* 0x0000000c2e2ea981 */ /* 0x000ee2000c1e1b00 */
        /* <DEDUP_REMOVED lines=20> */
[----:B------:R-:W-:Y:S01]  /*40d0*/  @!P6 FADD.FTZ R48, R48, R52 ;  /* 0x000000343030e221 */ /* 0x000fe20000010000 */
[----:B------:R-:W-:-:S03]  /*40e0*/  @!P6 FADD.FTZ R49, R49, R53 ;  /* 0x000000353131e221 */ /* 0x000fc60000010000 */
[----:B---3--:R-:W-:Y:S01]  /*40f0*/  @!P5 FADD.FTZ R48, R48, R44 ;  /* 0x0000002c3030d221 */ /* 0x008fe20000010000 */
[----:B------:R-:W-:-:S03]  /*4100*/  @!P5 FADD.FTZ R49, R49, R45 ;  /* 0x0000002d3131d221 */ /* 0x000fc60000010000 */
[----:B------:R-:W-:Y:S01]  /*4110*/  @!P2 FADD.FTZ R48, R48, R46 ;  /* 0x0000002e3030a221 */ /* 0x000fe20000010000 */
[----:B------:R-:W-:Y:S01]  /*4120*/  @!P2 FADD.FTZ R49, R49, R47 ;  /* 0x0000002f3131a221 */ /* 0x000fe20000010000 */
[----:B------:R-:W-:Y:S06]  /*4130*/  BRA.U UP0, `(.L_x_3775) ;  /* 0xfffffff500c07547 */ /* 0x000fec000b83ffff */
[----:B------:R-:W-:-:S05]  /*4140*/  UMOV UR4, UR9 ;  /* 0x0000000900047c82 */ /* 0x000fca0008000000 */
.L_x_3774:
        /* <DEDUP_REMOVED lines=20> */
[----:B-1----:R-:W1:Y:S01]  /*4290*/  @!P1 LDC R45, c[0x0][0x374] ;  /* 0x0000dd00ff2d9b82 */ /* 0x002e620000000800 */
[C---:B----4-:R-:W-:Y:S01]  /*42a0*/  @!P1 LOP3.LUT R42, R83.reuse, 0x1, RZ, 0xc0, !PT ;  /* 0x00000001532a9812 */ /* 0x050fe200078ec0ff */
[----:B------:R-:W3:Y:S01]  /*42b0*/  @!P1 S2R R54, SR_CTAID.Y ;  /* 0x0000000000369919 */ /* 0x000ee20000002600 */
[C---:B------:R-:W-:Y:S01]  /*42c0*/  @!P2 LOP3.LUT R51, R83.reuse, 0x1, RZ, 0xc0, !PT ;  /* 0x000000015333a812 */ /* 0x040fe200078ec0ff */
[----:B------:R-:W4:Y:S04]  /*42d0*/  @!P2 S2R R93, SR_CTAID.Y ;  /* 0x00000000005da919 */ /* 0x000f280000002600 */
[----:B------:R-:W5:Y:S01]  /*42e0*/  @!P1 LDC R40, c[0x0][0x370] ;  /* 0x0000dc00ff289b82 */ /* 0x000f620000000800 */
[----:B------:R-:W-:Y:S01]  /*42f0*/  @!P4 LOP3.LUT R55, R83, 0x1, RZ, 0xc0, !PT ;  /* 0x000000015337c812 */ /* 0x000fe200078ec0ff */
[----:B------:R-:W0:Y:S06]  /*4300*/  @!P4 S2R R91, SR_CTAID.Y ;  /* 0x00000000005bc919 */ /* 0x000e2c0000002600 */
[----:B--2---:R-:W2:Y:S08]  /*4310*/  @!P2 LDC R46, c[0x0][0x374] ;  /* 0x0000dd00ff2eab82 */ /* 0x004eb00000000800 */
[----:B------:R-:W0:Y:S01]  /*4320*/  @!P2 LDC R43, c[0x0][0x370] ;  /* 0x0000dc00ff2bab82 */ /* 0x000e220000000800 */
[----:B-1----:R-:W-:-:S07]  /*4330*/  @!P1 IMAD R47, R42, R45, RZ ;  /* 0x0000002d2a2f9224 */ /* 0x002fce00078e02ff */
[----:B------:R-:W1:Y:S01]  /*4340*/  @!P3 LDC R52, c[0x0][0x374] ;  /* 0x0000dd00ff34bb82 */ /* 0x000e620000000800 */
[----:B-----5:R-:W-:Y:S02]  /*4350*/  @!P1 IMAD R47, R47, R40, RZ ;  /* 0x000000282f2f9224 */ /* 0x020fe400078e02ff */
[----:B---3--:R-:W-:-:S03]  /*4360*/  @!P1 IMAD R54, R45, UR4, R54 ;  /* 0x000000042d369c24 */ /* 0x008fc6000f8e0236 */
[----:B------:R-:W-:Y:S01]  /*4370*/  @!P1 SHF.L.U32 R47, R47, 0x1, RZ ;  /* 0x000000012f2f9819 */ /* 0x000fe200000006ff */
[----:B--2---:R-:W-:Y:S01]  /*4380*/  @!P2 IMAD R44, R51, R46, RZ ;  /* 0x0000002e332ca224 */ /* 0x004fe200078e02ff */
[----:B------:R-:W2:Y:S01]  /*4390*/  @!P3 LDC R41, c[0x0][0x370] ;  /* 0x0000dc00ff29bb82 */ /* 0x000ea20000000800 */
[----:B------:R-:W-:-:S05]  /*43a0*/  @!P2 IMAD R46, R46, UR4, R46 ;  /* 0x000000042e2eac24 */ /* 0x000fca000f8e022e */
[----:B----4-:R-:W-:Y:S01]  /*43b0*/  @!P2 IADD3 R93, PT, PT, R46, R93, RZ ;  /* 0x0000005d2e5da210 */ /* 0x010fe20007ffe0ff */
[----:B0-----:R-:W-:Y:S01]  /*43c0*/  @!P2 IMAD R44, R44, R43, RZ ;  /* 0x0000002b2c2ca224 */ /* 0x001fe200078e02ff */
[----:B------:R-:W0:Y:S01]  /*43d0*/  @!P4 LDC R40, c[0x0][0x374] ;  /* 0x0000dd00ff28cb82 */ /* 0x000e220000000800 */
[----:B------:R-:W-:-:S03]  /*43e0*/  @!P3 LOP3.LUT R43, R83, 0x1, RZ, 0xc0, !PT ;  /* 0x00000001532bb812 */ /* 0x000fc600078ec0ff */
[----:B------:R-:W-:Y:S02]  /*43f0*/  @!P2 SHF.L.U32 R45, R44, 0x1, RZ ;  /* 0x000000012c2da819 */ /* 0x000fe400000006ff */
[----:B-1----:R-:W-:Y:S02]  /*4400*/  @!P3 IMAD R90, R43, R52, RZ ;  /* 0x000000342b5ab224 */ /* 0x002fe400078e02ff */
[----:B------:R-:W1:Y:S08]  /*4410*/  @!P1 LDC.64 R50, c[0x0][0x3b8] ;  /* 0x0000ee00ff329b82 */ /* 0x000e700000000a00 */
[----:B------:R-:W3:Y:S01]  /*4420*/  @!P2 LDC.64 R42, c[0x0][0x3b8] ;  /* 0x0000ee00ff2aab82 */ /* 0x000ee20000000a00 */
[----:B--2---:R-:W-:-:S05]  /*4430*/  @!P3 IMAD R41, R90, R41, RZ ;  /* 0x000000295a29b224 */ /* 0x004fca00078e02ff */
[----:B------:R-:W-:Y:S01]  /*4440*/  @!P3 SHF.L.U32 R41, R41, 0x1, RZ ;  /* 0x000000012929b819 */ /* 0x000fe200000006ff */
[----:B0-----:R-:W-:Y:S01]  /*4450*/  @!P4 IMAD R90, R55, R40, RZ ;  /* 0x00000028375ac224 */ /* 0x001fe200078e02ff */
[----:B------:R-:W0:Y:S01]  /*4460*/  @!P4 LDC R53, c[0x0][0x370] ;  /* 0x0000dc00ff35cb82 */ /* 0x000e220000000800 */
[----:B------:R-:W2:Y:S01]  /*4470*/  @!P3 S2R R55, SR_CTAID.Y ;  /* 0x000000000037b919 */ /* 0x000ea20000002600 */
[----:B-1----:R-:W-:-:S06]  /*4480*/  @!P1 IMAD.WIDE R50, R47, 0x4, R50 ;  /* 0x000000042f329825 */ /* 0x002fcc00078e0232 */
[----:B------:R-:W1:Y:S01]  /*4490*/  @!P4 LDC.64 R46, c[0x0][0x3b8] ;  /* 0x0000ee00ff2ecb82 */ /* 0x000e620000000a00 */
[----:B------:R-:W-:-:S04]  /*44a0*/  @!P1 IMAD.WIDE.U32 R50, R54, 0x8, R50 ;  /* 0x0000000836329825 */ /* 0x000fc800078e0032 */
[----:B---3--:R-:W-:-:S03]  /*44b0*/  @!P2 IMAD.WIDE R42, R45, 0x4, R42 ;  /* 0x000000042d2aa825 */ /* 0x008fc600078e022a */
[----:B------:R-:W3:Y:S01]  /*44c0*/  @!P3 LDC.64 R44, c[0x0][0x3b8] ;  /* 0x0000ee00ff2cbb82 */ /* 0x000ee20000000a00 */
[----:B------:R-:W4:Y:S01]  /*44d0*/  @!P1 LDG.E.64 R50, desc[UR12][R50.64] ;  /* 0x0000000c32329981 */ /* 0x000f22000c1e1b00 */
[----:B------:R-:W-:-:S04]  /*44e0*/  @!P2 IMAD.WIDE.U32 R42, R93, 0x8, R42 ;  /* 0x000000085d2aa825 */ /* 0x000fc800078e002a */
[----:B0-----:R-:W-:Y:S02]  /*44f0*/  @!P4 IMAD R53, R90, R53, RZ ;  /* 0x000000355a35c224 */ /* 0x001fe400078e02ff */
[----:B------:R-:W-:Y:S01]  /*4500*/  @!P4 IMAD R91, R40, UR7, R91 ;  /* 0x00000007285bcc24 */ /* 0x000fe2000f8e025b */
[----:B------:R-:W5:Y:S02]  /*4510*/  @!P2 LDG.E.64 R42, desc[UR12][R42.64] ;  /* 0x0000000c2a2aa981 */ /* 0x000f64000c1e1b00 */
[----:B------:R-:W-:Y:S01]  /*4520*/  @!P4 SHF.L.U32 R53, R53, 0x1, RZ ;  /* 0x000000013535c819 */ /* 0x000fe200000006ff */
[----:B--2---:R-:W-:-:S04]  /*4530*/  @!P3 IMAD R55, R52, UR6, R55 ;  /* 0x000000063437bc24 */ /* 0x004fc8000f8e0237 */
[----:B-1----:R-:W-:-:S04]  /*4540*/  @!P4 IMAD.WIDE R46, R53, 0x4, R46 ;  /* 0x00000004352ec825 */ /* 0x002fc800078e022e */
[----:B---3--:R-:W-:-:S04]  /*4550*/  @!P3 IMAD.WIDE R44, R41, 0x4, R44 ;  /* 0x00000004292cb825 */ /* 0x008fc800078e022c */
[----:B------:R-:W-:-:S04]  /*4560*/  @!P3 IMAD.WIDE.U32 R44, R55, 0x8, R44 ;  /* 0x00000008372cb825 */ /* 0x000fc800078e002c */
[----:B------:R-:W-:Y:S02]  /*4570*/  @!P4 IMAD.WIDE.U32 R46, R91, 0x8, R46 ;  /* 0x000000085b2ec825 */ /* 0x000fe400078e002e */
[----:B------:R-:W2:Y:S04]  /*4580*/  @!P3 LDG.E.64 R44, desc[UR12][R44.64] ;  /* 0x0000000c2c2cb981 */ /* 0x000ea8000c1e1b00 */
[----:B------:R-:W3:Y:S01]  /*4590*/  @!P4 LDG.E.64 R46, desc[UR12][R46.64] ;  /* 0x0000000c2e2ec981 */ /* 0x000ee2000c1e1b00 */
[----:B------:R-:W-:Y:S01]  /*45a0*/  UIADD3 UR4, UPT, UPT, UR4, 0x4, URZ ;  /* 0x0000000404047890 */ /* 0x000fe2000fffe0ff */
[----:B----4-:R-:W-:Y:S01]  /*45b0*/  @!P1 FADD.FTZ R48, R48, R50 ;  /* 0x0000003230309221 */ /* 0x010fe20000010000 */
[----:B------:R-:W-:-:S03]  /*45c0*/  @!P1 FADD.FTZ R49, R49, R51 ;  /* 0x0000003331319221 */ /* 0x000fc60000010000 */
[----:B-----5:R-:W-:Y:S01]  /*45d0*/  @!P2 FADD.FTZ R48, R48, R42 ;  /* 0x0000002a3030a221 */ /* 0x020fe20000010000 */
[----:B------:R-:W-:-:S03]  /*45e0*/  @!P2 FADD.FTZ R49, R49, R43 ;  /* 0x0000002b3131a221 */ /* 0x000fc60000010000 */
[----:B--2---:R-:W-:Y:S01]  /*45f0*/  @!P3 FADD.FTZ R48, R48, R44 ;  /* 0x0000002c3030b221 */ /* 0x004fe20000010000 */
[----:B------:R-:W-:-:S03]  /*4600*/  @!P3 FADD.FTZ R49, R49, R45 ;  /* 0x0000002d3131b221 */ /* 0x000fc60000010000 */
[----:B---3--:R-:W-:Y:S01]  /*4610*/  @!P4 FADD.FTZ R48, R48, R46 ;  /* 0x0000002e3030c221 */ /* 0x008fe20000010000 */
[----:B------:R-:W-:-:S07]  /*4620*/  @!P4 FADD.FTZ R49, R49, R47 ;  /* 0x0000002f3131c221 */ /* 0x000fce0000010000 */
.L_x_3776:
[----:B------:R-:W3:Y:S02]  /*4630*/  LDCU UR6, c[0x0][0x370] ;  /* 0x00006e00ff0677ac */ /* 0x000ee40008000800 */
[----:B---3--:R-:W-:-:S09]  /*4640*/  ULOP3.LUT UP0, UR6, UR6, 0x3, URZ, 0xc0, !UPT ;  /* 0x0000000306067892 */ /* 0x008fd2000f80c0ff */
[----:B------:R-:W-:Y:S05]  /*4650*/  BRA.U !UP0, `(.L_x_3771) ;  /* 0x0000000108f47547 */ /* 0x000fea000b800000 */
[----:B----4-:R-:W3:Y:S01]  /*4660*/  S2R R50, SR_CTAID.X ;  /* 0x0000000000327919 */ /* 0x010ee20000002500 */
[----:B------:R-:W-:-:S09]  /*4670*/  UISETP.NE.AND UP0, UPT, UR6, 0x1, UPT ;  /* 0x000000010600788c */ /* 0x000fd2000bf05270 */
[----:B------:R-:W-:Y:S05]  /*4680*/  BRA.U !UP0, `(.L_x_3777) ;  /* 0x0000000108907547 */ /* 0x000fea000b800000 */
[----:B------:R-:W4:Y:S01]  /*4690*/  S2R R40, SR_CTAID.X ;  /* 0x0000000000287919 */ /* 0x000f220000002500 */
[----:B------:R-:W-:Y:S02]  /*46a0*/  UIADD3 UR6, UPT, UPT, UR4, 0x1, URZ ;  /* 0x0000000104067890 */ /* 0x000fe4000fffe0ff */
[----:B----4-:R-:W-:-:S04]  /*46b0*/  ISETP.NE.AND P1, PT, R40, UR4, PT ;  /* 0x0000000428007c0c */ /* 0x010fc8000bf25270 */
[----:B------:R-:W-:Y:S02]  /*46c0*/  ISETP.NE.AND P2, PT, R40, UR6, PT ;  /* 0x0000000628007c0c */ /* 0x000fe4000bf45270 */
[C---:B------:R-:W-:Y:S02]  /*46d0*/  ISETP.NE.OR P1, PT, R0.reuse, RZ, !P1 ;  /* 0x000000ff0000720c */ /* 0x040fe40004f25670 */
[----:B------:R-:W-:-:S11]  /*46e0*/  ISETP.NE.OR P2, PT, R0, RZ, !P2 ;  /* 0x000000ff0000720c */ /* 0x000fd60005745670 */
[----:B-1----:R-:W1:Y:S01]  /*46f0*/  @!P1 LDC R45, c[0x0][0x374] ;  /* 0x0000dd00ff2d9b82 */ /* 0x002e620000000800 */
[C---:B------:R-:W-:Y:S01]  /*4700*/  @!P1 LOP3.LUT R40, R83.reuse, 0x1, RZ, 0xc0, !PT ;  /* 0x0000000153289812 */ /* 0x040fe200078ec0ff */
[----:B--2---:R-:W2:Y:S01]  /*4710*/  @!P1 S2R R46, SR_CTAID.Y ;  /* 0x00000000002e9919 */ /* 0x004ea20000002600 */
[----:B------:R-:W-:Y:S01]  /*4720*/  @!P2 LOP3.LUT R52, R83, 0x1, RZ, 0xc0, !PT ;  /* 0x000000015334a812 */ /* 0x000fe200078ec0ff */
[----:B------:R-:W4:Y:S04]  /*4730*/  @!P2 S2R R44, SR_CTAID.Y ;  /* 0x00000000002ca919 */ /* 0x000f280000002600 */
[----:B------:R-:W5:Y:S08]  /*4740*/  @!P1 LDC R51, c[0x0][0x370] ;  /* 0x0000dc00ff339b82 */ /* 0x000f700000000800 */
[----:B------:R-:W0:Y:S08]  /*4750*/  @!P2 LDC R47, c[0x0][0x374] ;  /* 0x0000dd00ff2fab82 */ /* 0x000e300000000800 */
[----:B------:R-:W3:Y:S01]  /*4760*/  @!P2 LDC R53, c[0x0][0x370] ;  /* 0x0000dc00ff35ab82 */ /* 0x000ee20000000800 */
[----:B-1----:R-:W-:-:S07]  /*4770*/  @!P1 IMAD R40, R40, R45, RZ ;  /* 0x0000002d28289224 */ /* 0x002fce00078e02ff */
[----:B------:R-:W1:Y:S01]  /*4780*/  @!P1 LDC.64 R42, c[0x0][0x3b8] ;  /* 0x0000ee00ff2a9b82 */ /* 0x000e620000000a00 */
[----:B-----5:R-:W-:Y:S02]  /*4790*/  @!P1 IMAD R51, R40, R51, RZ ;  /* 0x0000003328339224 */ /* 0x020fe400078e02ff */
[----:B--2---:R-:W-:-:S03]  /*47a0*/  @!P1 IMAD R45, R45, UR4, R46 ;  /* 0x000000042d2d9c24 */ /* 0x004fc6000f8e022e */
[----:B------:R-:W-:Y:S02]  /*47b0*/  @!P1 SHF.L.U32 R51, R51, 0x1, RZ ;  /* 0x0000000133339819 */ /* 0x000fe400000006ff */
[----:B------:R-:W2:Y:S01]  /*47c0*/  @!P2 LDC.64 R40, c[0x0][0x3b8] ;  /* 0x0000ee00ff28ab82 */ /* 0x000ea20000000a00 */
[----:B0-----:R-:W-:Y:S02]  /*47d0*/  @!P2 IMAD R52, R52, R47, RZ ;  /* 0x0000002f3434a224 */ /* 0x001fe400078e02ff */
[----:B------:R-:W-:Y:S02]  /*47e0*/  @!P2 IMAD R47, R47, UR4, R47 ;  /* 0x000000042f2fac24 */ /* 0x000fe4000f8e022f */
[----:B---3--:R-:W-:-:S03]  /*47f0*/  @!P2 IMAD R52, R52, R53, RZ ;  /* 0x000000353434a224 */ /* 0x008fc600078e02ff */
[----:B----4-:R-:W-:Y:S01]  /*4800*/  @!P2 IADD3 R47, PT, PT, R47, R44, RZ ;  /* 0x0000002c2f2fa210 */ /* 0x010fe20007ffe0ff */
[----:B-1----:R-:W-:Y:S01]  /*4810*/  @!P1 IMAD.WIDE R42, R51, 0x4, R42 ;  /* 0x00000004332a9825 */ /* 0x002fe200078e022a */
[----:B------:R-:W-:-:S03]  /*4820*/  @!P2 SHF.L.U32 R51, R52, 0x1, RZ ;  /* 0x000000013433a819 */ /* 0x000fc600000006ff */
[----:B------:R-:W-:-:S04]  /*4830*/  @!P1 IMAD.WIDE.U32 R42, R45, 0x8, R42 ;  /* 0x000000082d2a9825 */ /* 0x000fc800078e002a */
[----:B--2---:R-:W-:Y:S02]  /*4840*/  @!P2 IMAD.WIDE R40, R51, 0x4, R40 ;  /* 0x000000043328a825 */ /* 0x004fe400078e0228 */
        /* <DEDUP_REMOVED lines=8> */
.L_x_3777:
[----:B------:R-:W4:Y:S01]  /*48d0*/  LDC R40, c[0x0][0x370] ;  /* 0x0000dc00ff287b82 */ /* 0x000f220000000800 */
[----:B---3--:R-:W-:Y:S01]  /*48e0*/  ISETP.NE.AND P1, PT, R50, UR4, PT ;  /* 0x0000000432007c0c */ /* 0x008fe2000bf25270 */
[----:B------:R-:W-:Y:S03]  /*48f0*/  BSSY.RECONVERGENT B0, `(.L_x_3771) ;  /* 0x0000013000007945 */ /* 0x000fe60003800200 */
[----:B------:R-:W-:Y:S02]  /*4900*/  ISETP.NE.OR P1, PT, R0, RZ, !P1 ;  /* 0x000000ff0000720c */ /* 0x000fe40004f25670 */
[----:B----4-:R-:W-:-:S04]  /*4910*/  LOP3.LUT R40, R40, 0x1, RZ, 0xc0, !PT ;  /* 0x0000000128287812 */ /* 0x010fc800078ec0ff */
[----:B------:R-:W-:-:S13]  /*4920*/  ISETP.NE.U32.OR P1, PT, R40, 0x1, P1 ;  /* 0x000000012800780c */ /* 0x000fda0000f25470 */
[----:B------:R-:W-:Y:S05]  /*4930*/  @P1 BRA `(.L_x_3778) ;  /* 0x0000000000381947 */ /* 0x000fea0003800000 */
[----:B------:R-:W3:Y:S01]  /*4940*/  LDC R44, c[0x0][0x374] ;  /* 0x0000dd00ff2c7b82 */ /* 0x000ee20000000800 */
[----:B-1----:R-:W1:Y:S01]  /*4950*/  S2R R45, SR_CTAID.Y ;  /* 0x00000000002d7919 */ /* 0x002e620000002600 */
[----:B------:R-:W-:-:S06]  /*4960*/  LOP3.LUT R47, R83, 0x1, RZ, 0xc0, !PT ;  /* 0x00000001532f7812 */ /* 0x000fcc00078ec0ff */
[----:B------:R-:W4:Y:S08]  /*4970*/  LDC R43, c[0x0][0x370] ;  /* 0x0000dc00ff2b7b82 */ /* 0x000f300000000800 */
[----:B------:R-:W5:Y:S01]  /*4980*/  LDC.64 R40, c[0x0][0x3b8] ;  /* 0x0000ee00ff287b82 */ /* 0x000f620000000a00 */
[----:B---3--:R-:W-:-:S04]  /*4990*/  IMAD R42, R47, R44, RZ ;  /* 0x0000002c2f2a7224 */ /* 0x008fc800078e02ff */
[----:B----4-:R-:W-:-:S05]  /*49a0*/  IMAD R42, R42, R43, RZ ;  /* 0x0000002b2a2a7224 */ /* 0x010fca00078e02ff */
[----:B------:R-:W-:-:S05]  /*49b0*/  SHF.L.U32 R43, R42, 0x1, RZ ;  /* 0x000000012a2b7819 */ /* 0x000fca00000006ff */
[----:B-----5:R-:W-:-:S04]  /*49c0*/  IMAD.WIDE R40, R43, 0x4, R40 ;  /* 0x000000042b287825 */ /* 0x020fc800078e0228 */
[----:B-1----:R-:W-:-:S04]  /*49d0*/  IMAD R43, R44, UR4, R45 ;  /* 0x000000042c2b7c24 */ /* 0x002fc8000f8e022d */
[----:B------:R-:W-:-:S06]  /*49e0*/  IMAD.WIDE.U32 R40, R43, 0x8, R40 ;  /* 0x000000082b287825 */ /* 0x000fcc00078e0028 */
[----:B------:R-:W0:Y:S02]  /*49f0*/  LDG.E.64 R40, desc[UR12][R40.64] ;  /* 0x0000000c28287981 */ /* 0x000e24000c1e1b00 */
[----:B0-----:R-:W-:Y:S01]  /*4a00*/  FADD.FTZ R48, R48, R40 ;  /* 0x0000002830307221 */ /* 0x001fe20000010000 */
[----:B------:R-:W-:-:S07]  /*4a10*/  FADD.FTZ R49, R49, R41 ;  /* 0x0000002931317221 */ /* 0x000fce0000010000 */
.L_x_3778:
[----:B------:R-:W-:Y:S05]  /*4a20*/  BSYNC.RECONVERGENT B0 ;  /* 0x0000000000007941 */ /* 0x000fea0003800200 */
.L_x_3771:
[----:B------:R-:W0:Y:S01]  /*4a30*/  S2UR UR6, SR_CgaCtaId ;  /* 0x00000000000679c3 */ /* 0x000e220000008800 */
[----:B------:R-:W2:Y:S01]  /*4a40*/  LDCU UR7, c[0x0][0x414] ;  /* 0x00008280ff0777ac */ /* 0x000ea20008000800 */
[----:B------:R-:W-:Y:S02]  /*4a50*/  ISETP.NE.AND P1, PT, R0, RZ, PT ;  /* 0x000000ff0000720c */ /* 0x000fe40003f25270 */
[----:B----4-:R-:W-:Y:S01]  /*4a60*/  MOV R51, UR5 ;  /* 0x0000000500337c02 */ /* 0x010fe20008000f00 */
[----:B------:R-:W-:Y:S01]  /*4a70*/  UMOV UR4, 0x400 ;  /* 0x0000040000047882 */ /* 0x000fe20000000000 */
[----:B------:R-:W-:Y:S02]  /*4a80*/  LOP3.LUT R0, R84, 0xffff, RZ, 0xc0, !PT ;  /* 0x0000ffff54007812 */ /* 0x000fe400078ec0ff */
[----:B-1----:R-:W1:Y:S02]  /*4a90*/  @P0 LDC.64 R44, c[0x0][0x388] ;  /* 0x0000e200ff2c0b82 */ /* 0x002e640000000a00 */
[----:B------:R-:W-:-:S06]  /*4aa0*/  IADD3 R47, PT, PT, R0, UR11, RZ ;  /* 0x0000000b002f7c10 */ /* 0x000fcc000fffe0ff */
[----:B------:R-:W4:Y:S01]  /*4ab0*/  LDC.64 R42, c[0x0][0x398] ;  /* 0x0000e600ff2a7b82 */ /* 0x000f220000000a00 */
[----:B--2---:R-:W-:Y:S01]  /*4ac0*/  @P0 FMUL.FTZ R52, R48, UR7 ;  /* 0x0000000730340c20 */ /* 0x004fe20008410000 */
[----:B------:R-:W-:Y:S01]  /*4ad0*/  @P0 FMUL.FTZ R53, R49, UR7 ;  /* 0x0000000731350c20 */ /* 0x000fe20008410000 */
[----:B0-----:R-:W-:-:S05]  /*4ae0*/  ULEA UR4, UR6, UR4, 0x18 ;  /* 0x0000000406047291 */ /* 0x001fca000f8ec0ff */
[----:B---3--:R-:W0:Y:S01]  /*4af0*/  LDC.64 R40, c[0x0][0x3a0] ;  /* 0x0000e800ff287b82 */ /* 0x008e220000000a00 */
[----:B-1----:R-:W-:-:S03]  /*4b00*/  @P0 IMAD.WIDE R44, R51, 0x8, R44 ;  /* 0x00000008332c0825 */ /* 0x002fc600078e022c */
[----:B------:R-:W-:Y:S04]  /*4b10*/  @!P1 STS.64 [UR4+0xc0], R48 ;  /* 0x0000c030ff009988 */ /* 0x000fe80008000a04 */
[----:B------:R-:W-:Y:S01]  /*4b20*/  @P0 STG.E.64 desc[UR12][R44.64], R52 ;  /* 0x000000342c000986 */ /* 0x000fe2000c101b0c */
[C---:B----4-:R-:W-:Y:S01]  /*4b30*/  IMAD.WIDE R42, R47.reuse, 0x4, R42 ;  /* 0x000000042f2a7825 */ /* 0x050fe200078e022a */
[----:B------:R-:W-:Y:S03]  /*4b40*/  BAR.SYNC.DEFER_BLOCKING 0x0 ;  /* 0x0000000000007b1d */ /* 0x000fe60000010000 */
[----:B0-----:R-:W-:-:S03]  /*4b50*/  IMAD.WIDE R40, R47, 0x4, R40 ;  /* 0x000000042f287825 */ /* 0x001fc600078e0228 */
[----:B------:R0:W5:Y:S04]  /*4b60*/  LDG.E.64 R46, desc[UR12][R42.64] ;  /* 0x0000000c2a2e7981 */ /* 0x000168000c1e1b00 */
[----:B------:R0:W5:Y:S01]  /*4b70*/  LDG.E.64 R50, desc[UR12][R40.64] ;  /* 0x0000000c28327981 */ /* 0x000162000c1e1b00 */
        /* <DEDUP_REMOVED lines=38> */
[----:B------:R-:W1:Y:S03]  /*4de0*/  LDCU.64 UR14, c[0x0][0x380] ;  /* 0x00007000ff0e77ac */ /* 0x000e660008000a00 */
[----:B------:R-:W-:Y:S01]  /*4df0*/  FMUL.FTZ R52, R81, UR6 ;  /* 0x0000000651347c20 */ /* 0x000fe20008410000 */
[----:B0-----:R-:W-:Y:S01]  /*4e00*/  IMAD R44, R42, UR16, RZ ;  /* 0x000000102a2c7c24 */ /* 0x001fe2000f8e02ff */
[----:B------:R-:W-:-:S03]  /*4e10*/  MOV R42, R86 ;  /* 0x00000056002a7202 */ /* 0x000fc60000000f00 */
[C---:B------:R-:W-:Y:S02]  /*4e20*/  IMAD R45, R41.reuse, UR17, R44 ;  /* 0x00000011292d7c24 */ /* 0x040fe4000f8e022c */
[----:B------:R-:W-:-:S05]  /*4e30*/  IMAD.WIDE.U32 R42, R41, UR16, R42 ;  /* 0x00000010292a7c25 */ /* 0x000fca000f8e002a */
[----:B------:R-:W-:Y:S01]  /*4e40*/  IADD3 R45, PT, PT, R43, R45, RZ ;  /* 0x0000002d2b2d7210 */ /* 0x000fe20007ffe0ff */
[----:B------:R-:W-:Y:S01]  /*4e50*/  FMUL.FTZ R43, R80, UR6 ;  /* 0x00000006502b7c20 */ /* 0x000fe20008410000 */
[----:B-1----:R-:W-:-:S04]  /*4e60*/  LEA R44, P1, R42, UR14, 0x2 ;  /* 0x0000000e2a2c7c11 */ /* 0x002fc8000f8210ff */
[----:B------:R-:W-:Y:S01]  /*4e70*/  LEA.HI.X R45, R42, UR15, R45, 0x2, P1 ;  /* 0x0000000f2a2d7c11 */ /* 0x000fe200088f142d */
[----:B-----5:R-:W-:Y:S01]  /*4e80*/  FFMA.FTZ R42, R46, R43, R50 ;  /* 0x0000002b2e2a7223 */ /* 0x020fe20000010032 */
[----:B------:R-:W-:-:S05]  /*4e90*/  FFMA.FTZ R43, R47, R52, R51 ;  /* 0x000000342f2b7223 */ /* 0x000fca0000010033 */
[----:B------:R0:W-:Y:S02]  /*4ea0*/  STG.E.64 desc[UR12][R44.64], R42 ;  /* 0x0000002a2c007986 */ /* 0x0001e4000c101b0c */
.L_x_3782:
[----:B------:R-:W-:Y:S05]  /*4eb0*/  BSYNC.RECONVERGENT B1 ;  /* 0x0000000000017941 */ /* 0x000fea0003800200 */
.L_x_3781:
        /* <DEDUP_REMOVED lines=10> */
[----:B-1----:R-:W-:Y:S02]  /*4f60*/  IMAD R49, R49, UR14, RZ ;  /* 0x0000000e31317c24 */ /* 0x002fe4000f8e02ff */
[----:B------:R-:W-:-:S04]  /*4f70*/  IMAD.WIDE.U32 R42, R48, UR14, R42 ;  /* 0x0000000e302a7c25 */ /* 0x000fc8000f8e002a */
[----:B------:R-:W-:Y:S01]  /*4f80*/  IMAD R49, R48, UR15, R49 ;  /* 0x0000000f30317c24 */ /* 0x000fe2000f8e0231 */
[----:B0-----:R-:W-:Y:S01]  /*4f90*/  LEA R44, P1, R42, UR16, 0x2 ;  /* 0x000000102a2c7c11 */ /* 0x001fe2000f8210ff */
[----:B-----5:R-:W-:-:S03]  /*4fa0*/  FFMA.FTZ R48, R46, R45, R50 ;  /* 0x0000002d2e307223 */ /* 0x020fc60000010032 */
[----:B------:R-:W-:-:S04]  /*4fb0*/  IADD3 R49, PT, PT, R43, R49, RZ ;  /* 0x000000312b317210 */ /* 0x000fc80007ffe0ff */
[----:B------:R-:W-:Y:S01]  /*4fc0*/  LEA.HI.X R45, R42, UR17, R49, 0x2, P1 ;  /* 0x000000112a2d7c11 */ /* 0x000fe200088f1431 */
[----:B------:R-:W-:-:S05]  /*4fd0*/  FFMA.FTZ R49, R47, R52, R51 ;  /* 0x000000342f317223 */ /* 0x000fca0000010033 */
[----:B------:R1:W-:Y:S02]  /*4fe0*/  STG.E.64 desc[UR12][R44.64], R48 ;  /* 0x000000302c007986 */ /* 0x0003e4000c101b0c */
.L_x_3784:
[----:B------:R-:W-:Y:S05]  /*4ff0*/  BSYNC.RECONVERGENT B1 ;  /* 0x0000000000017941 */ /* 0x000fea0003800200 */
.L_x_3783:
[----:B------:R-:W-:Y:S01]  /*5000*/  ISETP.GE.U32.AND P5, PT, R53, UR10, PT ;  /* 0x0000000a35007c0c */ /* 0x000fe2000bfa6070 */
[----:B------:R-:W-:Y:S01]  /*5010*/  BSSY.RECONVERGENT B1, `(.L_x_3785) ;  /* 0x0000028000017945 */ /* 0x000fe20003800200 */
[----:B-1----:R-:W-:Y:S02]  /*5020*/  SHF.R.S32.HI R48, RZ, 0x1f, R53 ;  /* 0x0000001fff307819 */ /* 0x002fe40000011435 */
[C---:B0-----:R-:W-:Y:S02]  /*5030*/  IADD3 R42, PT, PT, R41.reuse, 0x40, RZ ;  /* 0x00000040292a7810 */ /* 0x041fe40007ffe0ff */
        /* <DEDUP_REMOVED lines=24> */
[----:B------:R-:W1:Y:S01]  /*51c0*/  LDCU.64 UR16, c[0x0][0x380] ;  /* 0x00007000ff1077ac */ /* 0x000e620008000a00 */
[----:B0-----:R-:W-:-:S04]  /*51d0*/  IMAD R48, R48, UR14, RZ ;  /* 0x0000000e30307c24 */ /* 0x001fc8000f8e02ff */
[----:B------:R-:W-:Y:S01]  /*51e0*/  IMAD R81, R53, UR15, R48 ;  /* 0x0000000f35517c24 */ /* 0x000fe2000f8e0230 */
[----:B------:R-:W-:-:S05]  /*51f0*/  MOV R48, R86 ;  /* 0x0000005600307202 */ /* 0x000fca0000000f00 */
[----:B------:R-:W-:-:S05]  /*5200*/  IMAD.WIDE.U32 R48, R53, UR14, R48 ;  /* 0x0000000e35307c25 */ /* 0x000fca000f8e0030 */
[----:B------:R-:W-:Y:S01]  /*5210*/  IADD3 R81, PT, PT, R49, R81, RZ ;  /* 0x0000005131517210 */ /* 0x000fe20007ffe0ff */
[----:B------:R-:W-:Y:S01]  /*5220*/  FMUL.FTZ R49, R76, UR6 ;  /* 0x000000064c317c20 */ /* 0x000fe20008410000 */
[----:B-1----:R-:W-:Y:S01]  /*5230*/  LEA R52, P5, R48, UR16, 0x2 ;  /* 0x0000001030347c11 */ /* 0x002fe2000f8a10ff */
[----:B------:R-:W-:-:S03]  /*5240*/  FMUL.FTZ R76, R77, UR6 ;  /* 0x000000064d4c7c20 */ /* 0x000fc60008410000 */
[----:B------:R-:W-:Y:S01]  /*5250*/  LEA.HI.X R53, R48, UR17, R81, 0x2, P5 ;  /* 0x0000001130357c11 */ /* 0x000fe2000a8f1451 */
[----:B-----5:R-:W-:Y:S01]  /*5260*/  FFMA.FTZ R48, R46, R49, R50 ;  /* 0x000000312e307223 */ /* 0x020fe20000010032 */
[----:B------:R-:W-:-:S05]  /*5270*/  FFMA.FTZ R49, R47, R76, R51 ;  /* 0x0000004c2f317223 */ /* 0x000fca0000010033 */
[----:B------:R0:W-:Y:S02]  /*5280*/  STG.E.64 desc[UR12][R52.64], R48 ;  /* 0x0000003034007986 */ /* 0x0001e4000c101b0c */
.L_x_3786:
[----:B------:R-:W-:Y:S05]  /*5290*/  BSYNC.RECONVERGENT B1 ;  /* 0x0000000000017941 */ /* 0x000fea0003800200 */
.L_x_3785:
        /* <DEDUP_REMOVED lines=8> */
[----:B------:R-:W0:Y:S01]  /*5320*/  LDCU.64 UR16, c[0x0][0x380] ;  /* 0x00007000ff1077ac */ /* 0x000e220008000a00 */
[----:B-1----:R-:W-:-:S04]  /*5330*/  IMAD R49, R80, UR14, RZ ;  /* 0x0000000e50317c24 */ /* 0x002fc8000f8e02ff */
[----:B------:R-:W-:Y:S01]  /*5340*/  IMAD R53, R40, UR15, R49 ;  /* 0x0000000f28357c24 */ /* 0x000fe2000f8e0231 */
[----:B------:R-:W-:-:S03]  /*5350*/  MOV R49, R89 ;  /* 0x0000005900317202 */ /* 0x000fc60000000f00 */
[----:B------:R-:W-:-:S04]  /*5360*/  IMAD.WIDE.U32 R48, R40, UR14, R48 ;  /* 0x0000000e28307c25 */ /* 0x000fc8000f8e0030 */
[----:B------:R-:W-:Y:S01]  /*5370*/  FMUL.FTZ R40, R75, UR6 ;  /* 0x000000064b287c20 */ /* 0x000fe20008410000 */
[----:B------:R-:W-:Y:S01]  /*5380*/  IADD3 R53, PT, PT, R49, R53, RZ ;  /* 0x0000003531357210 */ /* 0x000fe20007ffe0ff */
[----:B------:R-:W-:Y:S01]  /*5390*/  FMUL.FTZ R49, R74, UR6 ;  /* 0x000000064a317c20 */ /* 0x000fe20008410000 */
[----:B0-----:R-:W-:-:S04]  /*53a0*/  LEA R52, P2, R48, UR16, 0x2 ;  /* 0x0000001030347c11 */ /* 0x001fc8000f8410ff */
[----:B------:R-:W-:Y:S01]  /*53b0*/  LEA.HI.X R53, R48, UR17, R53, 0x2, P2 ;  /* 0x0000001130357c11 */ /* 0x000fe200090f1435 */
[----:B-----5:R-:W-:Y:S01]  /*53c0*/  FFMA.FTZ R48, R46, R49, R50 ;  /* 0x000000312e307223 */ /* 0x020fe20000010032 */
[----:B------:R-:W-:-:S05]  /*53d0*/  FFMA.FTZ R49, R47, R40, R51 ;  /* 0x000000282f317223 */ /* 0x000fca0000010033 */
[----:B------:R1:W-:Y:S02]  /*53e0*/  STG.E.64 desc[UR12][R52.64], R48 ;  /* 0x0000003034007986 */ /* 0x0003e4000c101b0c */
.L_x_3788:
[----:B------:R-:W-:Y:S05]  /*53f0*/  BSYNC.RECONVERGENT B1 ;  /* 0x0000000000017941 */ /* 0x000fea0003800200 */
.L_x_3787:
[----:B------:R-:W-:Y:S04]  /*5400*/  BSSY.RECONVERGENT B1, `(.L_x_3789) ;  /* 0x0000013000017945 */ /* 0x000fe80003800200 */
[----:B------:R-:W-:Y:S05]  /*5410*/  @P1 BRA `(.L_x_3790) ;  /* 0x0000000000441947 */ /* 0x000fea0003800000 */
[----:B------:R-:W2:Y:S01]  /*5420*/  LDCU.64 UR14, c[0x0][0x3e0] ;  /* 0x00007c00ff0e77ac */ /* 0x000ea20008000a00 */
[----:B01----:R-:W-:Y:S01]  /*5430*/  MOV R48, R86 ;  /* 0x0000005600307202 */ /* 0x003fe20000000f00 */
        /* <DEDUP_REMOVED lines=12> */
[----:B------:R-:W-:-:S04]  /*5500*/  IADD3 R53, PT, PT, R49, R53, RZ ;  /* 0x0000003531357210 */ /* 0x000fc80007ffe0ff */
[----:B------:R-:W-:-:S05]  /*5510*/  LEA.HI.X R53, R48, UR17, R53, 0x2, P1 ;  /* 0x0000001130357c11 */ /* 0x000fca00088f1435 */
[----:B------:R2:W-:Y:S02]  /*5520*/  STG.E.64 desc[UR12][R52.64], R2 ;  /* 0x0000000234007986 */ /* 0x0005e4000c101b0c */
.L_x_3790:
[----:B------:R-:W-:Y:S05]  /*5530*/  BSYNC.RECONVERGENT B1 ;  /* 0x0000000000017941 */ /* 0x000fea0003800200 */
.L_x_3789:
[----:B------:R-:W-:Y:S04]  /*5540*/  BSSY.RECONVERGENT B1, `(.L_x_3791) ;  /* 0x0000013000017945 */ /* 0x000fe80003800200 */
[----:B------:R-:W-:Y:S05]  /*5550*/  @P6 BRA `(.L_x_3792) ;  /* 0x0000000000446947 */ /* 0x000fea0003800000 */
[----:B------:R-:W3:Y:S01]  /*5560*/  LDCU.64 UR14, c[0x0][0x3e0] ;  /* 0x00007c00ff0e77ac */ /* 0x000ee20008000a00 */
[----:B--2---:R-:W-:Y:S01]  /*5570*/  MOV R2, R86 ;  /* 0x0000005600027202 */ /* 0x004fe20000000f00 */
[----:B------:R-:W-:Y:S01]  /*5580*/  FADD.FTZ R4, R4, -UR4 ;  /* 0x8000000404047e21 */ /* 0x000fe20008010000 */
[----:B------:R-:W-:Y:S01]  /*5590*/  MOV R3, R89 ;  /* 0x0000005900037202 */ /* 0x000fe20000000f00 */
[----:B------:R-:W2:Y:S01]  /*55a0*/  LDCU.64 UR16, c[0x0][0x380] ;  /* 0x00007000ff1077ac */ /* 0x000ea20008000a00 */
[----:B---3--:R-:W-:Y:S02]  /*55b0*/  IMAD R40, R55, UR14, RZ ;  /* 0x0000000e37287c24 */ /* 0x008fe4000f8e02ff */
[----:B------:R-:W-:-:S04]  /*55c0*/  IMAD.WIDE.U32 R2, R43, UR14, R2 ;  /* 0x0000000e2b027c25 */ /* 0x000fc8000f8e0002 */
[----:B------:R-:W-:Y:S02]  /*55d0*/  IMAD R43, R43, UR15, R40 ;  /* 0x0000000f2b2b7c24 */ /* 0x000fe4000f8e0228 */
[----:B------:R-:W-:Y:S01]  /*55e0*/  FADD.FTZ R40, R5, -UR4 ;  /* 0x8000000405287e21 */ /* 0x000fe20008010000 */
[----:B------:R-:W-:Y:S01]  /*55f0*/  FMUL.FTZ R5, R4, UR6 ;  /* 0x0000000604057c20 */ /* 0x000fe20008410000 */
[----:B--2---:R-:W-:Y:S02]  /*5600*/  LEA R4, P1, R2, UR16, 0x2 ;  /* 0x0000001002047c11 */ /* 0x004fe4000f8210ff */
[----:B------:R-:W-:Y:S01]  /*5610*/  IADD3 R43, PT, PT, R3, R43, RZ ;  /* 0x0000002b032b7210 */ /* 0x000fe20007ffe0ff */
[----:B------:R-:W-:Y:S01]  /*5620*/  FMUL.FTZ R40, R40, UR6 ;  /* 0x0000000628287c20 */ /* 0x000fe20008410000 */
[----:B-----5:R-:W-:Y:S02]  /*5630*/  FFMA.FTZ R42, R46, R5, R50 ;  /* 0x000000052e2a7223 */ /* 0x020fe40000010032 */
[----:B------:R-:W-:Y:S01]  /*5640*/  LEA.HI.X R5, R2, UR17, R43, 0x2, P1 ;  /* 0x0000001102057c11 */ /* 0x000fe200088f142b */
[----:B------:R-:W-:-:S05]  /*5650*/  FFMA.FTZ R43, R47, R40, R51 ;  /* 0x000000282f2b7223 */ /* 0x000fca0000010033 */
[----:B------:R3:W-:Y:S02]  /*5660*/  STG.E.64 desc[UR12][R4.64], R42 ;  /* 0x0000002a04007986 */ /* 0x0007e4000c101b0c */
.L_x_3792:
[----:B------:R-:W-:Y:S05]  /*5670*/  BSYNC.RECONVERGENT B1 ;  /* 0x0000000000017941 */ /* 0x000fea0003800200 */
.L_x_3791:
[----:B------:R-:W-:Y:S04]  /*5680*/  BSSY.RECONVERGENT B1, `(.L_x_3793) ;  /* 0x0000013000017945 */ /* 0x000fe80003800200 */
[----:B------:R-:W-:Y:S05]  /*5690*/  @P3 BRA `(.L_x_3794) ;  /* 0x0000000000443947 */ /* 0x000fea0003800000 */
[----:B------:R-:W3:Y:S01]  /*56a0*/  LDCU.64 UR14, c[0x0][0x3e0] ;  /* 0x00007c00ff0e77ac */ /* 0x000ee20008000a00 */
[----:B--2---:R-:W-:Y:S01]  /*56b0*/  MOV R2, R86 ;  /* 0x0000005600027202 */ /* 0x004fe20000000f00 */
[----:B------:R-:W-:Y:S01]  /*56c0*/  FADD.FTZ R6, R6, -UR4 ;  /* 0x8000000406067e21 */ /* 0x000fe20008010000 */
[----:B------:R-:W-:Y:S01]  /*56d0*/  MOV R3, R89 ;  /* 0x0000005900037202 */ /* 0x000fe20000000f00 */
[----:B------:R-:W2:Y:S01]  /*56e0*/  LDCU.64 UR16, c[0x0][0x380] ;  /* 0x00007000ff1077ac */ /* 0x000ea20008000a00 */
[----:B------:R-:W-:Y:S01]  /*56f0*/  FADD.FTZ R7, R7, -UR4 ;  /* 0x8000000407077e21 */ /* 0x000fe20008010000 */
[----:B---3--:R-:W-:Y:S02]  /*5700*/  IMAD R5, R78, UR14, RZ ;  /* 0x0000000e4e057c24 */ /* 0x008fe4000f8e02ff */
[----:B------:R-:W-:-:S04]  /*5710*/  IMAD.WIDE.U32 R2, R44, UR14, R2 ;  /* 0x0000000e2c027c25 */ /* 0x000fc8000f8e0002 */
[----:B------:R-:W-:Y:S02]  /*5720*/  IMAD R43, R44, UR15, R5 ;  /* 0x0000000f2c2b7c24 */ /* 0x000fe4000f8e0205 */
[----:B------:R-:W-:Y:S01]  /*5730*/  FMUL.FTZ R5, R6, UR6 ;  /* 0x0000000606057c20 */ /* 0x000fe20008410000 */
[----:B--2---:R-:W-:Y:S01]  /*5740*/  LEA R4, P1, R2, UR16, 0x2 ;  /* 0x0000001002047c11 */ /* 0x004fe2000f8210ff */
[----:B------:R-:W-:Y:S01]  /*5750*/  FMUL.FTZ R6, R7, UR6 ;  /* 0x0000000607067c20 */ /* 0x000fe20008410000 */
[----:B------:R-:W-:Y:S01]  /*5760*/  IADD3 R43, PT, PT, R3, R43, RZ ;  /* 0x0000002b032b7210 */ /* 0x000fe20007ffe0ff */
[----:B-----5:R-:W-:-:S03]  /*5770*/  FFMA.FTZ R42, R46, R5, R50 ;  /* 0x000000052e2a7223 */ /* 0x020fc60000010032 */
[----:B------:R-:W-:Y:S01]  /*5780*/  LEA.HI.X R5, R2, UR17, R43, 0x2, P1 ;  /* 0x0000001102057c11 */ /* 0x000fe200088f142b */
[----:B------:R-:W-:-:S05]  /*5790*/  FFMA.FTZ R43, R47, R6, R51 ;  /* 0x000000062f2b7223 */ /* 0x000fca0000010033 */
[----:B------:R4:W-:Y:S02]  /*57a0*/  STG.E.64 desc[UR12][R4.64], R42 ;  /* 0x0000002a04007986 */ /* 0x0009e4000c101b0c */
.L_x_3794:
[----:B------:R-:W-:Y:S05]  /*57b0*/  BSYNC.RECONVERGENT B1 ;  /* 0x0000000000017941 */ /* 0x000fea0003800200 */
.L_x_3793:
[----:B------:R-:W-:Y:S04]  /*57c0*/  BSSY.RECONVERGENT B1, `(.L_x_3795) ;  /* 0x0000013000017945 */ /* 0x000fe80003800200 */
[----:B------:R-:W-:Y:S05]  /*57d0*/  @P4 BRA `(.L_x_3796) ;  /* 0x0000000000444947 */ /* 0x000fea0003800000 */
[----:B------:R-:W0:Y:S01]  /*57e0*/  LDCU.64 UR14, c[0x0][0x3e0] ;  /* 0x00007c00ff0e77ac */ /* 0x000e220008000a00 */
[----:B--2---:R-:W-:Y:S01]  /*57f0*/  MOV R2, R86 ;  /* 0x0000005600027202 */ /* 0x004fe20000000f00 */
[----:B------:R-:W-:Y:S01]  /*5800*/  FADD.FTZ R8, R8, -UR4 ;  /* 0x8000000408087e21 */ /* 0x000fe20008010000 */
[----:B------:R-:W-:Y:S01]  /*5810*/  MOV R3, R89 ;  /* 0x0000005900037202 */ /* 0x000fe20000000f00 */
[----:B------:R-:W2:Y:S01]  /*5820*/  LDCU.64 UR16, c[0x0][0x380] ;  /* 0x00007000ff1077ac */ /* 0x000ea20008000a00 */
[----:B------:R-:W-:Y:S01]  /*5830*/  FADD.FTZ R9, R9, -UR4 ;  /* 0x8000000409097e21 */ /* 0x000fe20008010000 */
[----:B---34-:R-:W-:-:S03]  /*5840*/  FMUL.FTZ R5, R8, UR6 ;  /* 0x0000000608057c20 */ /* 0x018fc60008410000 */
[----:B------:R-:W-:Y:S01]  /*5850*/  FMUL.FTZ R6, R9, UR6 ;  /* 0x0000000609067c20 */ /* 0x000fe20008410000 */
        /* <DEDUP_REMOVED lines=9> */
.L_x_3796:
[----:B------:R-:W-:Y:S05]  /*58f0*/  BSYNC.RECONVERGENT B1 ;  /* 0x0000000000017941 */ /* 0x000fea0003800200 */
.L_x_3795:
[----:B------:R-:W-:Y:S01]  /*5900*/  ISETP.GE.U32.AND P5, PT, R76, UR10, PT ;  /* 0x0000000a4c007c0c */ /* 0x000fe2000bfa6070 */
[----:B------:R-:W-:Y:S01]  /*5910*/  BSSY.RECONVERGENT B1, `(.L_x_3797) ;  /* 0x000002a000017945 */ /* 0x000fe20003800200 */
[----:B--2---:R-:W-:Y:S02]  /*5920*/  SHF.R.S32.HI R2, RZ, 0x1f, R76 ;  /* 0x0000001fff027819 */ /* 0x004fe4000001144c */
[C---:B01----:R-:W-:Y:S02]  /*5930*/  IADD3 R49, PT, PT, R41.reuse, 0xa0, RZ ;  /* 0x000000a029317810 */ /* 0x043fe40007ffe0ff */
        /* <DEDUP_REMOVED lines=25> */
[----:B------:R-:W-:Y:S01]  /*5ad0*/  FADD.FTZ R11, R11, -UR4 ;  /* 0x800000040b0b7e21 */ /* 0x000fe20008010000 */
[----:B------:R-:W1:Y:S01]  /*5ae0*/  LDCU.64 UR16, c[0x0][0x380] ;  /* 0x00007000ff1077ac */ /* 0x000e620008000a00 */
[----:B0-----:R-:W-:Y:S01]  /*5af0*/  IMAD R5, R2, UR14, RZ ;  /* 0x0000000e02057c24 */ /* 0x001fe2000f8e02ff */
[----:B------:R-:W-:-:S03]  /*5b00*/  MOV R2, R86 ;  /* 0x0000005600027202 */ /* 0x000fc60000000f00 */
[----:B------:R-:W-:Y:S02]  /*5b10*/  IMAD R7, R76, UR15, R5 ;  /* 0x0000000f4c077c24 */ /* 0x000fe4000f8e0205 */
[----:B------:R-:W-:Y:S01]  /*5b20*/  FMUL.FTZ R5, R10, UR6 ;  /* 0x000000060a057c20 */ /* 0x000fe20008410000 */
[----:B------:R-:W-:-:S04]  /*5b30*/  IMAD.WIDE.U32 R2, R76, UR14, R2 ;  /* 0x0000000e4c027c25 */ /* 0x000fc8000f8e0002 */
[----:B------:R-:W-:Y:S01]  /*5b40*/  FMUL.FTZ R10, R11, UR6 ;  /* 0x000000060b0a7c20 */ /* 0x000fe20008410000 */
[----:B-----5:R-:W-:Y:S01]  /*5b50*/  FFMA.FTZ R6, R46, R5, R50 ;  /* 0x000000052e067223 */ /* 0x020fe20000010032 */
[----:B-1----:R-:W-:Y:S02]  /*5b60*/  LEA R4, P5, R2, UR16, 0x2 ;  /* 0x0000001002047c11 */ /* 0x002fe4000f8a10ff */
[----:B------:R-:W-:-:S04]  /*5b70*/  IADD3 R7, PT, PT, R3, R7, RZ ;  /* 0x0000000703077210 */ /* 0x000fc80007ffe0ff */
[----:B------:R-:W-:Y:S01]  /*5b80*/  LEA.HI.X R5, R2, UR17, R7, 0x2, P5 ;  /* 0x0000001102057c11 */ /* 0x000fe2000a8f1407 */
[----:B------:R-:W-:-:S05]  /*5b90*/  FFMA.FTZ R7, R47, R10, R51 ;  /* 0x0000000a2f077223 */ /* 0x000fca0000010033 */
[----:B------:R0:W-:Y:S02]  /*5ba0*/  STG.E.64 desc[UR12][R4.64], R6 ;  /* 0x0000000604007986 */ /* 0x0001e4000c101b0c */
.L_x_3798:
[----:B------:R-:W-:Y:S05]  /*5bb0*/  BSYNC.RECONVERGENT B1 ;  /* 0x0000000000017941 */ /* 0x000fea0003800200 */
.L_x_3797:
        /* <DEDUP_REMOVED lines=16> */
[----:B------:R-:W-:-:S04]  /*5cc0*/  IADD3 R77, PT, PT, R3, R77, RZ ;  /* 0x0000004d034d7210 */ /* 0x000fc80007ffe0ff */
[----:B------:R-:W-:-:S05]  /*5cd0*/  LEA.HI.X R5, R2, UR17, R77, 0x2, P2 ;  /* 0x0000001102057c11 */ /* 0x000fca00090f144d */
[----:B------:R1:W-:Y:S02]  /*5ce0*/  STG.E.64 desc[UR12][R4.64], R6 ;  /* 0x0000000604007986 */ /* 0x0003e4000c101b0c */
.L_x_3800:
[----:B------:R-:W-:Y:S05]  /*5cf0*/  BSYNC.RECONVERGENT B1 ;  /* 0x0000000000017941 */ /* 0x000fea0003800200 */
.L_x_3799:
[----:B------:R-:W-:Y:S04]  /*5d00*/  BSSY.RECONVERGENT B1, `(.L_x_3801) ;  /* 0x0000013000017945 */ /* 0x000fe80003800200 */
[----:B------:R-:W-:Y:S05]  /*5d10*/  @P1 BRA `(.L_x_3802) ;  /* 0x0000000000441947 */ /* 0x000fea0003800000 */
[----:B------:R-:W2:Y:S01]  /*5d20*/  LDCU.64 UR14, c[0x0][0x3e0] ;  /* 0x00007c00ff0e77ac */ /* 0x000ea20008000a00 */
[----:B------:R-:W-:Y:S01]  /*5d30*/  MOV R2, R86 ;  /* 0x0000005600027202 */ /* 0x000fe20000000f00 */
[----:B------:R-:W-:Y:S01]  /*5d40*/  FADD.FTZ R14, R14, -UR4 ;  /* 0x800000040e0e7e21 */ /* 0x000fe20008010000 */
[----:B------:R-:W-:Y:S01]  /*5d50*/  MOV R3, R89 ;  /* 0x0000005900037202 */ /* 0x000fe20000000f00 */
[----:B------:R-:W3:Y:S01]  /*5d60*/  LDCU.64 UR16, c[0x0][0x380] ;  /* 0x00007000ff1077ac */ /* 0x000ee20008000a00 */
[----:B------:R-:W-:Y:S01]  /*5d70*/  FADD.FTZ R15, R15, -UR4 ;  /* 0x800000040f0f7e21 */ /* 0x000fe20008010000 */
[----:B01----:R-:W-:-:S03]  /*5d80*/  FMUL.FTZ R5, R14, UR6 ;  /* 0x000000060e057c20 */ /* 0x003fc60008410000 */
[----:B------:R-:W-:Y:S01]  /*5d90*/  FMUL.FTZ R6, R15, UR6 ;  /* 0x000000060f067c20 */ /* 0x000fe20008410000 */
[----:B-----5:R-:W-:-:S03]  /*5da0*/  FFMA.FTZ R10, R46, R5, R50 ;  /* 0x000000052e0a7223 */ /* 0x020fc60000010032 */
[----:B------:R-:W-:Y:S01]  /*5db0*/  FFMA.FTZ R11, R47, R6, R51 ;  /* 0x000000062f0b7223 */ /* 0x000fe20000010033 */
[----:B--2---:R-:W-:Y:S02]  /*5dc0*/  IMAD R52, R52, UR14, RZ ;  /* 0x0000000e34347c24 */ /* 0x004fe4000f8e02ff */
[----:B------:R-:W-:-:S04]  /*5dd0*/  IMAD.WIDE.U32 R2, R49, UR14, R2 ;  /* 0x0000000e31027c25 */ /* 0x000fc8000f8e0002 */
[----:B------:R-:W-:Y:S01]  /*5de0*/  IMAD R49, R49, UR15, R52 ;  /* 0x0000000f31317c24 */ /* 0x000fe2000f8e0234 */
[----:B---3--:R-:W-:-:S04]  /*5df0*/  LEA R4, P1, R2, UR16, 0x2 ;  /* 0x0000001002047c11 */ /* 0x008fc8000f8210ff */
[----:B------:R-:W-:-:S04]  /*5e00*/  IADD3 R49, PT, PT, R3, R49, RZ ;  /* 0x0000003103317210 */ /* 0x000fc80007ffe0ff */
[----:B------:R-:W-:-:S05]  /*5e10*/  LEA.HI.X R5, R2, UR17, R49, 0x2, P1 ;  /* 0x0000001102057c11 */ /* 0x000fca00088f1431 */
[----:B------:R2:W-:Y:S02]  /*5e20*/  STG.E.64 desc[UR12][R4.64], R10 ;  /* 0x0000000a04007986 */ /* 0x0005e4000c101b0c */
.L_x_3802:
[----:B------:R-:W-:Y:S05]  /*5e30*/  BSYNC.RECONVERGENT B1 ;  /* 0x0000000000017941 */ /* 0x000fea0003800200 */
.L_x_3801:
[----:B------:R-:W-:Y:S04]  /*5e40*/  BSSY.RECONVERGENT B1, `(.L_x_3803) ;  /* 0x0000013000017945 */ /* 0x000fe80003800200 */
[----:B------:R-:W-:Y:S05]  /*5e50*/  @P6 BRA `(.L_x_3804) ;  /* 0x0000000000446947 */ /* 0x000fea0003800000 */
[----:B------:R-:W3:Y:S01]  /*5e60*/  LDCU.64 UR14, c[0x0][0x3e0] ;  /* 0x00007c00ff0e77ac */ /* 0x000ee20008000a00 */
[----:B------:R-:W-:Y:S01]  /*5e70*/  MOV R2, R86 ;  /* 0x0000005600027202 */ /* 0x000fe20000000f00 */
[----:B------:R-:W-:Y:S01]  /*5e80*/  FADD.FTZ R16, R16, -UR4 ;  /* 0x8000000410107e21 */ /* 0x000fe20008010000 */
[----:B------:R-:W-:Y:S01]  /*5e90*/  MOV R3, R89 ;  /* 0x0000005900037202 */ /* 0x000fe20000000f00 */
[----:B------:R-:W4:Y:S01]  /*5ea0*/  LDCU.64 UR16, c[0x0][0x380] ;  /* 0x00007000ff1077ac */ /* 0x000f220008000a00 */
[----:B------:R-:W-:-:S04]  /*5eb0*/  FADD.FTZ R17, R17, -UR4 ;  /* 0x8000000411117e21 */ /* 0x000fc80008010000 */
[----:B01----:R-:W-:-:S04]  /*5ec0*/  FMUL.FTZ R6, R17, UR6 ;  /* 0x0000000611067c20 */ /* 0x003fc80008410000 */
[----:B--2--5:R-:W-:Y:S01]  /*5ed0*/  FFMA.FTZ R11, R47, R6, R51 ;  /* 0x000000062f0b7223 */ /* 0x024fe20000010033 */
[----:B---3--:R-:W-:Y:S02]  /*5ee0*/  IMAD R5, R44, UR14, RZ ;  /* 0x0000000e2c057c24 */ /* 0x008fe4000f8e02ff */
[----:B------:R-:W-:-:S04]  /*5ef0*/  IMAD.WIDE.U32 R2, R40, UR14, R2 ;  /* 0x0000000e28027c25 */ /* 0x000fc8000f8e0002 */
[----:B------:R-:W-:Y:S02]  /*5f00*/  IMAD R7, R40, UR15, R5 ;  /* 0x0000000f28077c24 */ /* 0x000fe4000f8e0205 */
[----:B------:R-:W-:Y:S01]  /*5f10*/  FMUL.FTZ R5, R16, UR6 ;  /* 0x0000000610057c20 */ /* 0x000fe20008410000 */
[----:B----4-:R-:W-:Y:S02]  /*5f20*/  LEA R4, P1, R2, UR16, 0x2 ;  /* 0x0000001002047c11 */ /* 0x010fe4000f8210ff */
[----:B------:R-:W-:Y:S01]  /*5f30*/  IADD3 R7, PT, PT, R3, R7, RZ ;  /* 0x0000000703077210 */ /* 0x000fe20007ffe0ff */
[----:B------:R-:W-:-:S03]  /*5f40*/  FFMA.FTZ R10, R46, R5, R50 ;  /* 0x000000052e0a7223 */ /* 0x000fc60000010032 */
[----:B------:R-:W-:-:S05]  /*5f50*/  LEA.HI.X R5, R2, UR17, R7, 0x2, P1 ;  /* 0x0000001102057c11 */ /* 0x000fca00088f1407 */
[----:B------:R3:W-:Y:S02]  /*5f60*/  STG.E.64 desc[UR12][R4.64], R10 ;  /* 0x0000000a04007986 */ /* 0x0007e4000c101b0c */
.L_x_3804:
[----:B------:R-:W-:Y:S05]  /*5f70*/  BSYNC.RECONVERGENT B1 ;  /* 0x0000000000017941 */ /* 0x000fea0003800200 */
.L_x_3803:
[----:B------:R-:W-:Y:S04]  /*5f80*/  BSSY.RECONVERGENT B1, `(.L_x_3805) ;  /* 0x0000013000017945 */ /* 0x000fe80003800200 */
[----:B------:R-:W-:Y:S05]  /*5f90*/  @P3 BRA `(.L_x_3806) ;  /* 0x0000000000443947 */ /* 0x000fea0003800000 */
[----:B------:R-:W4:Y:S01]  /*5fa0*/  LDCU.64 UR14, c[0x0][0x3e0] ;  /* 0x00007c00ff0e77ac */ /* 0x000f220008000a00 */
[----:B------:R-:W-:Y:S01]  /*5fb0*/  MOV R2, R86 ;  /* 0x0000005600027202 */ /* 0x000fe20000000f00 */
[----:B------:R-:W-:Y:S01]  /*5fc0*/  FADD.FTZ R18, R18, -UR4 ;  /* 0x8000000412127e21 */ /* 0x000fe20008010000 */
[----:B------:R-:W-:Y:S01]  /*5fd0*/  MOV R3, R89 ;  /* 0x0000005900037202 */ /* 0x000fe20000000f00 */
[----:B------:R-:W4:Y:S01]  /*5fe0*/  LDCU.64 UR16, c[0x0][0x380] ;  /* 0x00007000ff1077ac */ /* 0x000f220008000a00 */
[----:B------:R-:W-:-:S04]  /*5ff0*/  FADD.FTZ R19, R19, -UR4 ;  /* 0x8000000413137e21 */ /* 0x000fc80008010000 */
[----:B01----:R-:W-:-:S04]  /*6000*/  FMUL.FTZ R6, R19, UR6 ;  /* 0x0000000613067c20 */ /* 0x003fc80008410000 */
[----:B--23-5:R-:W-:Y:S01]  /*6010*/  FFMA.FTZ R11, R47, R6, R51 ;  /* 0x000000062f0b7223 */ /* 0x02cfe20000010033 */
[----:B----4-:R-:W-:Y:S02]  /*6020*/  IMAD R45, R45, UR14, RZ ;  /* 0x0000000e2d2d7c24 */ /* 0x010fe4000f8e02ff */
[----:B------:R-:W-:-:S04]  /*6030*/  IMAD.WIDE.U32 R4, R42, UR14, R2 ;  /* 0x0000000e2a047c25 */ /* 0x000fc8000f8e0002 */
[----:B------:R-:W-:Y:S01]  /*6040*/  FMUL.FTZ R3, R18, UR6 ;  /* 0x0000000612037c20 */ /* 0x000fe20008410000 */
[----:B------:R-:W-:Y:S01]  /*6050*/  IMAD R45, R42, UR15, R45 ;  /* 0x0000000f2a2d7c24 */ /* 0x000fe2000f8e022d */
[----:B------:R-:W-:Y:S02]  /*6060*/  LEA R2, P1, R4, UR16, 0x2 ;  /* 0x0000001004027c11 */ /* 0x000fe4000f8210ff */
[----:B------:R-:W-:Y:S02]  /*6070*/  FFMA.FTZ R10, R46, R3, R50 ;  /* 0x000000032e0a7223 */ /* 0x000fe40000010032 */
[----:B------:R-:W-:-:S04]  /*6080*/  IADD3 R45, PT, PT, R5, R45, RZ ;  /* 0x0000002d052d7210 */ /* 0x000fc80007ffe0ff */
[----:B------:R-:W-:-:S05]  /*6090*/  LEA.HI.X R3, R4, UR17, R45, 0x2, P1 ;  /* 0x0000001104037c11 */ /* 0x000fca00088f142d */
[----:B------:R4:W-:Y:S02]  /*60a0*/  STG.E.64 desc[UR12][R2.64], R10 ;  /* 0x0000000a02007986 */ /* 0x0009e4000c101b0c */
.L_x_3806:
[----:B------:R-:W-:Y:S05]  /*60b0*/  BSYNC.RECONVERGENT B1 ;  /* 0x0000000000017941 */ /* 0x000fea0003800200 */
.L_x_3805:
[----:B------:R-:W-:Y:S04]  /*60c0*/  BSSY.RECONVERGENT B1, `(.L_x_3807) ;  /* 0x0000013000017945 */ /* 0x000fe80003800200 */
[----:B------:R-:W-:Y:S05]  /*60d0*/  @P4 BRA `(.L_x_3808) ;  /* 0x0000000000444947 */ /* 0x000fea0003800000 */
[----:B------:R-:W2:Y:S01]  /*60e0*/  LDCU.64 UR14, c[0x0][0x3e0] ;  /* 0x00007c00ff0e77ac */ /* 0x000ea20008000a00 */
[----:B----4-:R-:W-:Y:S01]  /*60f0*/  MOV R2, R86 ;  /* 0x0000005600027202 */ /* 0x010fe20000000f00 */
[----:B------:R-:W-:Y:S01]  /*6100*/  FADD.FTZ R20, R20, -UR4 ;  /* 0x8000000414147e21 */ /* 0x000fe20008010000 */
[----:B------:R-:W-:Y:S01]  /*6110*/  MOV R3, R89 ;  /* 0x0000005900037202 */ /* 0x000fe20000000f00 */
[----:B------:R-:W4:Y:S01]  /*6120*/  LDCU.64 UR16, c[0x0][0x380] ;  /* 0x00007000ff1077ac */ /* 0x000f220008000a00 */
[----:B------:R-:W-:-:S04]  /*6130*/  FADD.FTZ R21, R21, -UR4 ;  /* 0x8000000415157e21 */ /* 0x000fc80008010000 */
[----:B01----:R-:W-:-:S04]  /*6140*/  FMUL.FTZ R6, R21, UR6 ;  /* 0x0000000615067c20 */ /* 0x003fc80008410000 */
[----:B--23-5:R-:W-:Y:S01]  /*6150*/  FFMA.FTZ R11, R47, R6, R51 ;  /* 0x000000062f0b7223 */ /* 0x02cfe20000010033 */
[----:B------:R-:W-:Y:S02]  /*6160*/  IMAD R48, R48, UR14, RZ ;  /* 0x0000000e30307c24 */ /* 0x000fe4000f8e02ff */
[----:B------:R-:W-:-:S04]  /*6170*/  IMAD.WIDE.U32 R4, R43, UR14, R2 ;  /* 0x0000000e2b047c25 */ /* 0x000fc8000f8e0002 */
[----:B------:R-:W-:Y:S01]  /*6180*/  FMUL.FTZ R3, R20, UR6 ;  /* 0x0000000614037c20 */ /* 0x000fe20008410000 */
[----:B------:R-:W-:Y:S01]  /*6190*/  IMAD R43, R43, UR15, R48 ;  /* 0x0000000f2b2b7c24 */ /* 0x000fe2000f8e0230 */
[----:B----4-:R-:W-:Y:S02]  /*61a0*/  LEA R2, P1, R4, UR16, 0x2 ;  /* 0x0000001004027c11 */ /* 0x010fe4000f8210ff */
[----:B------:R-:W-:Y:S02]  /*61b0*/  FFMA.FTZ R10, R46, R3, R50 ;  /* 0x000000032e0a7223 */ /* 0x000fe40000010032 */
[----:B------:R-:W-:-:S04]  /*61c0*/  IADD3 R43, PT, PT, R5, R43, RZ ;  /* 0x0000002b052b7210 */ /* 0x000fc80007ffe0ff */
[----:B------:R-:W-:-:S05]  /*61d0*/  LEA.HI.X R3, R4, UR17, R43, 0x2, P1 ;  /* 0x0000001104037c11 */ /* 0x000fca00088f142b */
[----:B------:R0:W-:Y:S02]  /*61e0*/  STG.E.64 desc[UR12][R2.64], R10 ;  /* 0x0000000a02007986 */ /* 0x0001e4000c101b0c */
.L_x_3808:
[----:B------:R-:W-:Y:S05]  /*61f0*/  BSYNC.RECONVERGENT B1 ;  /* 0x0000000000017941 */ /* 0x000fea0003800200 */
.L_x_3807:
[----:B------:R-:W-:Y:S01]  /*6200*/  ISETP.GE.U32.AND P5, PT, R9, UR10, PT ;  /* 0x0000000a09007c0c */ /* 0x000fe2000bfa6070 */
[----:B------:R-:W-:Y:S01]  /*6210*/  BSSY.RECONVERGENT B1, `(.L_x_3809) ;  /* 0x000002a000017945 */ /* 0x000fe20003800200 */
[----:B------:R-:W-:Y:S02]  /*6220*/  SHF.R.S32.HI R12, RZ, 0x1f, R9 ;  /* 0x0000001fff0c7819 */ /* 0x000fe40000011409 */
[C---:B------:R-:W-:Y:S02]  /*6230*/  IADD3 R14, PT, PT, R41.reuse, 0x100, RZ ;  /* 0x00000100290e7810 */ /* 0x040fe40007ffe0ff */
[----:B------:R-:W-:Y:S02]  /*6240*/  ISETP.GE.AND.EX P5, PT, R12, UR11, PT, P5 ;  /* 0x0000000b0c007c0c */ /* 0x000fe4000bfa6350 */
[C---:B0-234-:R-:W-:Y:S02]  /*6250*/  IADD3 R10, PT, PT, R41.reuse, 0x110, RZ ;  /* 0x00000110290a7810 */ /* 0x05dfe40007ffe0ff */
[----:B-1----:R-:W-:-:S02]  /*6260*/  IADD3 R6, PT, PT, R41, 0x120, RZ ;  /* 0x0000012029067810 */ /* 0x002fc40007ffe0ff */
        /* <DEDUP_REMOVED lines=23> */
[----:B------:R-:W1:Y:S03]  /*63e0*/  LDCU.64 UR16, c[0x0][0x380] ;  /* 0x00007000ff1077ac */ /* 0x000e660008000a00 */
[----:B------:R-:W-:-:S04]  /*63f0*/  FMUL.FTZ R18, R23, UR6 ;  /* 0x0000000617127c20 */ /* 0x000fc80008410000 */
[----:B-----5:R-:W-:Y:S01]  /*6400*/  FFMA.FTZ R21, R47, R18, R51 ;  /* 0x000000122f157223 */ /* 0x020fe20000010033 */
[----:B0-----:R-:W-:Y:S01]  /*6410*/  IMAD R16, R12, UR14, RZ ;  /* 0x0000000e0c107c24 */ /* 0x001fe2000f8e02ff */
[----:B------:R-:W-:-:S03]  /*6420*/  MOV R12, R86 ;  /* 0x00000056000c7202 */ /* 0x000fc60000000f00 */
[C---:B------:R-:W-:Y:S02]  /*6430*/  IMAD R17, R9.reuse, UR15, R16 ;  /* 0x0000000f09117c24 */ /* 0x040fe4000f8e0210 */
[----:B------:R-:W-:-:S04]  /*6440*/  IMAD.WIDE.U32 R12, R9, UR14, R12 ;  /* 0x0000000e090c7c25 */ /* 0x000fc8000f8e000c */
[----:B------:R-:W-:Y:S01]  /*6450*/  FMUL.FTZ R9, R22, UR6 ;  /* 0x0000000616097c20 */ /* 0x000fe20008410000 */
[----:B-1----:R-:W-:-:S03]  /*6460*/  LEA R16, P5, R12, UR16, 0x2 ;  /* 0x000000100c107c11 */ /* 0x002fc6000f8a10ff */
[----:B------:R-:W-:Y:S01]  /*6470*/  FFMA.FTZ R20, R46, R9, R50 ;  /* 0x000000092e147223 */ /* 0x000fe20000010032 */
[----:B------:R-:W-:-:S04]  /*6480*/  IADD3 R17, PT, PT, R13, R17, RZ ;  /* 0x000000110d117210 */ /* 0x000fc80007ffe0ff */
[----:B------:R-:W-:-:S05]  /*6490*/  LEA.HI.X R17, R12, UR17, R17, 0x2, P5 ;  /* 0x000000110c117c11 */ /* 0x000fca000a8f1411 */
[----:B------:R0:W-:Y:S02]  /*64a0*/  STG.E.64 desc[UR12][R16.64], R20 ;  /* 0x0000001410007986 */ /* 0x0001e4000c101b0c */
.L_x_3810:
[----:B------:R-:W-:Y:S05]  /*64b0*/  BSYNC.RECONVERGENT B1 ;  /* 0x0000000000017941 */ /* 0x000fea0003800200 */
.L_x_3809:
        /* <DEDUP_REMOVED lines=13> */
[----:B------:R-:W-:Y:S01]  /*6590*/  IMAD R19, R8, UR15, R19 ;  /* 0x0000000f08137c24 */ /* 0x000fe2000f8e0213 */
[----:B--2---:R-:W-:-:S04]  /*65a0*/  LEA R8, P2, R12, UR16, 0x2 ;  /* 0x000000100c087c11 */ /* 0x004fc8000f8410ff */
[----:B------:R-:W-:-:S04]  /*65b0*/  IADD3 R19, PT, PT, R13, R19, RZ ;  /* 0x000000130d137210 */ /* 0x000fc80007ffe0ff */
[----:B------:R-:W-:Y:S01]  /*65c0*/  LEA.HI.X R9, R12, UR17, R19, 0x2, P2 ;  /* 0x000000110c097c11 */ /* 0x000fe200090f1413 */
[----:B------:R-:W-:-:S05]  /*65d0*/  FFMA.FTZ R19, R47, R16, R51 ;  /* 0x000000102f137223 */ /* 0x000fca0000010033 */
[----:B------:R1:W-:Y:S02]  /*65e0*/  STG.E.64 desc[UR12][R8.64], R18 ;  /* 0x0000001208007986 */ /* 0x0003e4000c101b0c */
.L_x_3812:
[----:B------:R-:W-:Y:S05]  /*65f0*/  BSYNC.RECONVERGENT B1 ;  /* 0x0000000000017941 */ /* 0x000fea0003800200 */
.L_x_3811:
        /* <DEDUP_REMOVED lines=8> */
[----:B--2---:R-:W-:Y:S02]  /*6680*/  IMAD R15, R15, UR14, RZ ;  /* 0x0000000e0f0f7c24 */ /* 0x004fe4000f8e02ff */
[----:B------:R-:W-:-:S04]  /*6690*/  IMAD.WIDE.U32 R12, R14, UR14, R8 ;  /* 0x0000000e0e0c7c25 */ /* 0x000fc8000f8e0008 */
[----:B------:R-:W-:Y:S01]  /*66a0*/  FMUL.FTZ R9, R26, UR6 ;  /* 0x000000061a097c20 */ /* 0x000fe20008410000 */
[----:B------:R-:W-:Y:S01]  /*66b0*/  IMAD R15, R14, UR15, R15 ;  /* 0x0000000f0e0f7c24 */ /* 0x000fe2000f8e020f */
[----:B-1----:R-:W-:Y:S01]  /*66c0*/  LEA R8, P1, R12, UR16, 0x2 ;  /* 0x000000100c087c11 */ /* 0x002fe2000f8210ff */
[----:B------:R-:W-:Y:S01]  /*66d0*/  FMUL.FTZ R14, R27, UR6 ;  /* 0x000000061b0e7c20 */ /* 0x000fe20008410000 */
[----:B0----5:R-:W-:Y:S02]  /*66e0*/  FFMA.FTZ R16, R46, R9, R50 ;  /* 0x000000092e107223 */ /* 0x021fe40000010032 */
[----:B------:R-:W-:Y:S01]  /*66f0*/  IADD3 R15, PT, PT, R13, R15, RZ ;  /* 0x0000000f0d0f7210 */ /* 0x000fe20007ffe0ff */
[----:B------:R-:W-:-:S03]  /*6700*/  FFMA.FTZ R17, R47, R14, R51 ;  /* 0x0000000e2f117223 */ /* 0x000fc60000010033 */
[----:B------:R-:W-:-:S05]  /*6710*/  LEA.HI.X R9, R12, UR17, R15, 0x2, P1 ;  /* 0x000000110c097c11 */ /* 0x000fca00088f140f */
[----:B------:R2:W-:Y:S02]  /*6720*/  STG.E.64 desc[UR12][R8.64], R16 ;  /* 0x0000001008007986 */ /* 0x0005e4000c101b0c */
.L_x_3814:
[----:B------:R-:W-:Y:S05]  /*6730*/  BSYNC.RECONVERGENT B1 ;  /* 0x0000000000017941 */ /* 0x000fea0003800200 */
.L_x_3813:
[----:B------:R-:W-:Y:S04]  /*6740*/  BSSY.RECONVERGENT B1, `(.L_x_3815) ;  /* 0x0000013000017945 */ /* 0x000fe80003800200 */
[----:B------:R-:W-:Y:S05]  /*6750*/  @P6 BRA `(.L_x_3816) ;  /* 0x0000000000446947 */ /* 0x000fea0003800000 */
[----:B------:R-:W3:Y:S01]  /*6760*/  LDCU.64 UR14, c[0x0][0x3e0] ;  /* 0x00007c00ff0e77ac */ /* 0x000ee20008000a00 */
[----:B-12---:R-:W-:Y:S01]  /*6770*/  MOV R8, R86 ;  /* 0x0000005600087202 */ /* 0x006fe20000000f00 */
[----:B------:R-:W-:Y:S01]  /*6780*/  FADD.FTZ R28, R28, -UR4 ;  /* 0x800000041c1c7e21 */ /* 0x000fe20008010000 */
[----:B------:R-:W-:Y:S01]  /*6790*/  MOV R9, R89 ;  /* 0x0000005900097202 */ /* 0x000fe20000000f00 */
[----:B------:R-:W1:Y:S01]  /*67a0*/  LDCU.64 UR16, c[0x0][0x380] ;  /* 0x00007000ff1077ac */ /* 0x000e620008000a00 */
[----:B------:R-:W-:Y:S01]  /*67b0*/  FADD.FTZ R29, R29, -UR4 ;  /* 0x800000041d1d7e21 */ /* 0x000fe20008010000 */
[----:B---3--:R-:W-:Y:S02]  /*67c0*/  IMAD R11, R11, UR14, RZ ;  /* 0x0000000e0b0b7c24 */ /* 0x008fe4000f8e02ff */
[----:B------:R-:W-:-:S04]  /*67d0*/  IMAD.WIDE.U32 R12, R10, UR14, R8 ;  /* 0x0000000e0a0c7c25 */ /* 0x000fc8000f8e0008 */
[----:B------:R-:W-:Y:S01]  /*67e0*/  FMUL.FTZ R9, R28, UR6 ;  /* 0x000000061c097c20 */ /* 0x000fe20008410000 */
[----:B------:R-:W-:Y:S01]  /*67f0*/  IMAD R11, R10, UR15, R11 ;  /* 0x0000000f0a0b7c24 */ /* 0x000fe2000f8e020b */
[----:B-1----:R-:W-:Y:S01]  /*6800*/  LEA R8, P1, R12, UR16, 0x2 ;  /* 0x000000100c087c11 */ /* 0x002fe2000f8210ff */
[----:B------:R-:W-:Y:S01]  /*6810*/  FMUL.FTZ R10, R29, UR6 ;  /* 0x000000061d0a7c20 */ /* 0x000fe20008410000 */
[----:B-----5:R-:W-:Y:S02]  /*6820*/  FFMA.FTZ R14, R46, R9, R50 ;  /* 0x000000092e0e7223 */ /* 0x020fe40000010032 */
[----:B------:R-:W-:Y:S01]  /*6830*/  IADD3 R11, PT, PT, R13, R11, RZ ;  /* 0x0000000b0d0b7210 */ /* 0x000fe20007ffe0ff */
[----:B------:R-:W-:-:S03]  /*6840*/  FFMA.FTZ R15, R47, R10, R51 ;  /* 0x0000000a2f0f7223 */ /* 0x000fc60000010033 */
[----:B------:R-:W-:-:S05]  /*6850*/  LEA.HI.X R9, R12, UR17, R11, 0x2, P1 ;  /* 0x000000110c097c11 */ /* 0x000fca00088f140b */
[----:B------:R3:W-:Y:S02]  /*6860*/  STG.E.64 desc[UR12][R8.64], R14 ;  /* 0x0000000e08007986 */ /* 0x0007e4000c101b0c */
.L_x_3816:
[----:B------:R-:W-:Y:S05]  /*6870*/  BSYNC.RECONVERGENT B1 ;  /* 0x0000000000017941 */ /* 0x000fea0003800200 */
.L_x_3815:
[----:B------:R-:W-:Y:S04]  /*6880*/  BSSY.RECONVERGENT B1, `(.L_x_3817) ;  /* 0x0000013000017945 */ /* 0x000fe80003800200 */
[----:B------:R-:W-:Y:S05]  /*6890*/  @P3 BRA `(.L_x_3818) ;  /* 0x0000000000443947 */ /* 0x000fea0003800000 */
[----:B------:R-:W4:Y:S01]  /*68a0*/  LDCU.64 UR14, c[0x0][0x3e0] ;  /* 0x00007c00ff0e77ac */ /* 0x000f220008000a00 */
[----:B-123--:R-:W-:Y:S01]  /*68b0*/  MOV R8, R86 ;  /* 0x0000005600087202 */ /* 0x00efe20000000f00 */
[----:B------:R-:W-:Y:S01]  /*68c0*/  FADD.FTZ R30, R30, -UR4 ;  /* 0x800000041e1e7e21 */ /* 0x000fe20008010000 */
[----:B------:R-:W-:Y:S01]  /*68d0*/  MOV R9, R89 ;  /* 0x0000005900097202 */ /* 0x000fe20000000f00 */
[----:B------:R-:W1:Y:S01]  /*68e0*/  LDCU.64 UR16, c[0x0][0x380] ;  /* 0x00007000ff1077ac */ /* 0x000e620008000a00 */
[----:B------:R-:W-:-:S04]  /*68f0*/  FADD.FTZ R31, R31, -UR4 ;  /* 0x800000041f1f7e21 */ /* 0x000fc80008010000 */
[----:B------:R-:W-:-:S04]  /*6900*/  FMUL.FTZ R10, R31, UR6 ;  /* 0x000000061f0a7c20 */ /* 0x000fc80008410000 */
[----:B-----5:R-:W-:Y:S01]  /*6910*/  FFMA.FTZ R13, R47, R10, R51 ;  /* 0x0000000a2f0d7223 */ /* 0x020fe20000010033 */
[----:B----4-:R-:W-:Y:S02]  /*6920*/  IMAD R7, R7, UR14, RZ ;  /* 0x0000000e07077c24 */ /* 0x010fe4000f8e02ff */
[----:B------:R-:W-:-:S04]  /*6930*/  IMAD.WIDE.U32 R8, R6, UR14, R8 ;  /* 0x0000000e06087c25 */ /* 0x000fc8000f8e0008 */
[----:B------:R-:W-:Y:S02]  /*6940*/  IMAD R11, R6, UR15, R7 ;  /* 0x0000000f060b7c24 */ /* 0x000fe4000f8e0207 */
[----:B------:R-:W-:Y:S01]  /*6950*/  FMUL.FTZ R7, R30, UR6 ;  /* 0x000000061e077c20 */ /* 0x000fe20008410000 */
[----:B-1----:R-:W-:Y:S02]  /*6960*/  LEA R6, P1, R8, UR16, 0x2 ;  /* 0x0000001008067c11 */ /* 0x002fe4000f8210ff */
[----:B------:R-:W-:Y:S01]  /*6970*/  IADD3 R11, PT, PT, R9, R11, RZ ;  /* 0x0000000b090b7210 */ /* 0x000fe20007ffe0ff */
[----:B------:R-:W-:-:S03]  /*6980*/  FFMA.FTZ R12, R46, R7, R50 ;  /* 0x000000072e0c7223 */ /* 0x000fc60000010032 */
[----:B------:R-:W-:-:S05]  /*6990*/  LEA.HI.X R7, R8, UR17, R11, 0x2, P1 ;  /* 0x0000001108077c11 */ /* 0x000fca00088f140b */
[----:B------:R4:W-:Y:S02]  /*69a0*/  STG.E.64 desc[UR12][R6.64], R12 ;  /* 0x0000000c06007986 */ /* 0x0009e4000c101b0c */
.L_x_3818:
[----:B------:R-:W-:Y:S05]  /*69b0*/  BSYNC.RECONVERGENT B1 ;  /* 0x0000000000017941 */ /* 0x000fea0003800200 */
.L_x_3817:
[----:B------:R-:W-:Y:S04]  /*69c0*/  BSSY.RECONVERGENT B1, `(.L_x_3819) ;  /* 0x0000013000017945 */ /* 0x000fe80003800200 */
[----:B------:R-:W-:Y:S05]  /*69d0*/  @P4 BRA `(.L_x_3820) ;  /* 0x0000000000444947 */ /* 0x000fea0003800000 */
[----:B------:R-:W0:Y:S01]  /*69e0*/  LDCU.64 UR14, c[0x0][0x3e0] ;  /* 0x00007c00ff0e77ac */ /* 0x000e220008000a00 */
[----:B----4-:R-:W-:Y:S01]  /*69f0*/  MOV R6, R86 ;  /* 0x0000005600067202 */ /* 0x010fe20000000f00 */
[----:B------:R-:W-:Y:S01]  /*6a00*/  FADD.FTZ R32, R32, -UR4 ;  /* 0x8000000420207e21 */ /* 0x000fe20008010000 */
[----:B------:R-:W-:Y:S01]  /*6a10*/  MOV R7, R89 ;  /* 0x0000005900077202 */ /* 0x000fe20000000f00 */
[----:B------:R-:W4:Y:S01]  /*6a20*/  LDCU.64 UR16, c[0x0][0x380] ;  /* 0x00007000ff1077ac */ /* 0x000f220008000a00 */
[----:B------:R-:W-:-:S04]  /*6a30*/  FADD.FTZ R33, R33, -UR4 ;  /* 0x8000000421217e21 */ /* 0x000fc80008010000 */
[----:B-123--:R-:W-:-:S04]  /*6a40*/  FMUL.FTZ R8, R33, UR6 ;  /* 0x0000000621087c20 */ /* 0x00efc80008410000 */
[----:B-----5:R-:W-:Y:S01]  /*6a50*/  FFMA.FTZ R11, R47, R8, R51 ;  /* 0x000000082f0b7223 */ /* 0x020fe20000010033 */
[----:B0-----:R-:W-:Y:S02]  /*6a60*/  IMAD R5, R5, UR14, RZ ;  /* 0x0000000e05057c24 */ /* 0x001fe4000f8e02ff */
        /* <DEDUP_REMOVED lines=8> */
.L_x_3820:
[----:B------:R-:W-:Y:S05]  /*6af0*/  BSYNC.RECONVERGENT B1 ;  /* 0x0000000000017941 */ /* 0x000fea0003800200 */
.L_x_3819:
[----:B------:R-:W-:Y:S01]  /*6b00*/  ISETP.GE.U32.AND P5, PT, R3, UR10, PT ;  /* 0x0000000a03007c0c */ /* 0x000fe2000bfa6070 */
[----:B------:R-:W-:Y:S01]  /*6b10*/  BSSY.RECONVERGENT B1, `(.L_x_3821) ;  /* 0x000002a000017945 */ /* 0x000fe20003800200 */
[----:B----4-:R-:W-:Y:S02]  /*6b20*/  SHF.R.S32.HI R12, RZ, 0x1f, R3 ;  /* 0x0000001fff0c7819 */ /* 0x010fe40000011403 */
[C---:B0-----:R-:W-:Y:S02]  /*6b30*/  IADD3 R21, PT, PT, R41.reuse, 0x160, RZ ;  /* 0x0000016029157810 */ /* 0x041fe40007ffe0ff */
[----:B------:R-:W-:Y:S02]  /*6b40*/  ISETP.GE.AND.EX P5, PT, R12, UR11, PT, P5 ;  /* 0x0000000b0c007c0c */ /* 0x000fe4000bfa6350 */
[C---:B------:R-:W-:Y:S02]  /*6b50*/  IADD3 R10, PT, PT, R41.reuse, 0x170, RZ ;  /* 0x00000170290a7810 */ /* 0x040fe40007ffe0ff */
[----:B-123--:R-:W-:-:S02]  /*6b60*/  IADD3 R8, PT, PT, R41, 0x180, RZ ;  /* 0x0000018029087810 */ /* 0x00efc40007ffe0ff */
        /* <DEDUP_REMOVED lines=25> */
[----:B------:R-:W-:-:S05]  /*6d00*/  MOV R12, R86 ;  /* 0x00000056000c7202 */ /* 0x000fca0000000f00 */
[----:B------:R-:W-:-:S04]  /*6d10*/  IMAD.WIDE.U32 R14, R3, UR14, R12 ;  /* 0x0000000e030e7c25 */ /* 0x000fc8000f8e000c */
[----:B------:R-:W-:Y:S02]  /*6d20*/  IMAD R13, R3, UR15, R16 ;  /* 0x0000000f030d7c24 */ /* 0x000fe4000f8e0210 */
[----:B------:R-:W-:Y:S01]  /*6d30*/  FMUL.FTZ R3, R34, UR6 ;  /* 0x0000000622037c20 */ /* 0x000fe20008410000 */
[----:B-1----:R-:W-:Y:S01]  /*6d40*/  LEA R12, P5, R14, UR16, 0x2 ;  /* 0x000000100e0c7c11 */ /* 0x002fe2000f8a10ff */
[----:B------:R-:W-:Y:S01]  /*6d50*/  FMUL.FTZ R16, R35, UR6 ;  /* 0x0000000623107c20 */ /* 0x000fe20008410000 */
[----:B------:R-:W-:Y:S01]  /*6d60*/  IADD3 R13, PT, PT, R15, R13, RZ ;  /* 0x0000000d0f0d7210 */ /* 0x000fe20007ffe0ff */
[----:B-----5:R-:W-:Y:S02]  /*6d70*/  FFMA.FTZ R18, R46, R3, R50 ;  /* 0x000000032e127223 */ /* 0x020fe40000010032 */
[----:B------:R-:W-:Y:S01]  /*6d80*/  FFMA.FTZ R19, R47, R16, R51 ;  /* 0x000000102f137223 */ /* 0x000fe20000010033 */
[----:B------:R-:W-:-:S05]  /*6d90*/  LEA.HI.X R13, R14, UR17, R13, 0x2, P5 ;  /* 0x000000110e0d7c11 */ /* 0x000fca000a8f140d */
[----:B------:R0:W-:Y:S02]  /*6da0*/  STG.E.64 desc[UR12][R12.64], R18 ;  /* 0x000000120c007986 */ /* 0x0001e4000c101b0c */
.L_x_3822:
[----:B------:R-:W-:Y:S05]  /*6db0*/  BSYNC.RECONVERGENT B1 ;  /* 0x0000000000017941 */ /* 0x000fea0003800200 */
.L_x_3821:
        /* <DEDUP_REMOVED lines=10> */
[----:B-----5:R-:W-:Y:S01]  /*6e60*/  FFMA.FTZ R16, R46, R3, R50 ;  /* 0x000000032e107223 */ /* 0x020fe20000010032 */
[----:B-1----:R-:W-:Y:S02]  /*6e70*/  IMAD R17, R17, UR14, RZ ;  /* 0x0000000e11117c24 */ /* 0x002fe4000f8e02ff */
[----:B------:R-:W-:-:S04]  /*6e80*/  IMAD.WIDE.U32 R12, R2, UR14, R12 ;  /* 0x0000000e020c7c25 */ /* 0x000fc8000f8e000c */
[----:B------:R-:W-:Y:S01]  /*6e90*/  IMAD R17, R2, UR15, R17 ;  /* 0x0000000f02117c24 */ /* 0x000fe2000f8e0211 */
[----:B0-----:R-:W-:-:S04]  /*6ea0*/  LEA R2, P2, R12, UR16, 0x2 ;  /* 0x000000100c027c11 */ /* 0x001fc8000f8410ff */
[----:B------:R-:W-:-:S04]  /*6eb0*/  IADD3 R17, PT, PT, R13, R17, RZ ;  /* 0x000000110d117210 */ /* 0x000fc80007ffe0ff */
[----:B------:R-:W-:Y:S01]  /*6ec0*/  LEA.HI.X R3, R12, UR17, R17, 0x2, P2 ;  /* 0x000000110c037c11 */ /* 0x000fe200090f1411 */
[----:B------:R-:W-:-:S05]  /*6ed0*/  FFMA.FTZ R17, R47, R14, R51 ;  /* 0x0000000e2f117223 */ /* 0x000fca0000010033 */
[----:B------:R1:W-:Y:S02]  /*6ee0*/  STG.E.64 desc[UR12][R2.64], R16 ;  /* 0x0000001002007986 */ /* 0x0003e4000c101b0c */
.L_x_3824:
[----:B------:R-:W-:Y:S05]  /*6ef0*/  BSYNC.RECONVERGENT B1 ;  /* 0x0000000000017941 */ /* 0x000fea0003800200 */
.L_x_3823:
[----:B------:R-:W-:Y:S04]  /*6f00*/  BSSY.RECONVERGENT B1, `(.L_x_3825) ;  /* 0x0000013000017945 */ /* 0x000fe80003800200 */
[----:B------:R-:W-:Y:S05]  /*6f10*/  @P1 BRA `(.L_x_3826) ;  /* 0x0000000000441947 */ /* 0x000fea0003800000 */
[----:B------:R-:W2:Y:S01]  /*6f20*/  LDCU.64 UR14, c[0x0][0x3e0] ;  /* 0x00007c00ff0e77ac */ /* 0x000ea20008000a00 */
[----:B-1----:R-:W-:Y:S01]  /*6f30*/  MOV R2, R86 ;  /* 0x0000005600027202 */ /* 0x002fe20000000f00 */
[----:B------:R-:W-:Y:S01]  /*6f40*/  FADD.FTZ R38, R38, -UR4 ;  /* 0x8000000426267e21 */ /* 0x000fe20008010000 */
[----:B------:R-:W-:Y:S01]  /*6f50*/  MOV R3, R89 ;  /* 0x0000005900037202 */ /* 0x000fe20000000f00 */
[----:B------:R-:W1:Y:S01]  /*6f60*/  LDCU.64 UR16, c[0x0][0x380] ;  /* 0x00007000ff1077ac */ /* 0x000e620008000a00 */
[----:B------:R-:W-:-:S04]  /*6f70*/  FADD.FTZ R39, R39, -UR4 ;  /* 0x8000000427277e21 */ /* 0x000fc80008010000 */
[----:B------:R-:W-:-:S04]  /*6f80*/  FMUL.FTZ R14, R39, UR6 ;  /* 0x00000006270e7c20 */ /* 0x000fc80008410000 */
[----:B-----5:R-:W-:Y:S01]  /*6f90*/  FFMA.FTZ R17, R47, R14, R51 ;  /* 0x0000000e2f117223 */ /* 0x020fe20000010033 */
[----:B--2---:R-:W-:Y:S02]  /*6fa0*/  IMAD R20, R20, UR14, RZ ;  /* 0x0000000e14147c24 */ /* 0x004fe4000f8e02ff */
[----:B0-----:R-:W-:-:S04]  /*6fb0*/  IMAD.WIDE.U32 R12, R21, UR14, R2 ;  /* 0x0000000e150c7c25 */ /* 0x001fc8000f8e0002 */
[----:B------:R-:W-:Y:S01]  /*6fc0*/  FMUL.FTZ R3, R38, UR6 ;  /* 0x0000000626037c20 */ /* 0x000fe20008410000 */
[----:B------:R-:W-:Y:S01]  /*6fd0*/  IMAD R21, R21, UR15, R20 ;  /* 0x0000000f15157c24 */ /* 0x000fe2000f8e0214 */
[----:B-1----:R-:W-:Y:S02]  /*6fe0*/  LEA R2, P1, R12, UR16, 0x2 ;  /* 0x000000100c027c11 */ /* 0x002fe4000f8210ff */
[----:B------:R-:W-:Y:S02]  /*6ff0*/  FFMA.FTZ R16, R46, R3, R50 ;  /* 0x000000032e107223 */ /* 0x000fe40000010032 */
[----:B------:R-:W-:-:S04]  /*7000*/  IADD3 R21, PT, PT, R13, R21, RZ ;  /* 0x000000150d157210 */ /* 0x000fc80007ffe0ff */
[----:B------:R-:W-:-:S05]  /*7010*/  LEA.HI.X R3, R12, UR17, R21, 0x2, P1 ;  /* 0x000000110c037c11 */ /* 0x000fca00088f1415 */
[----:B------:R2:W-:Y:S02]  /*7020*/  STG.E.64 desc[UR12][R2.64], R16 ;  /* 0x0000001002007986 */ /* 0x0005e4000c101b0c */
.L_x_3826:
[----:B------:R-:W-:Y:S05]  /*7030*/  BSYNC.RECONVERGENT B1 ;  /* 0x0000000000017941 */ /* 0x000fea0003800200 */
.L_x_3825:
        /* <DEDUP_REMOVED lines=9> */
[----:B0-----:R-:W-:-:S04]  /*70d0*/  IMAD.WIDE.U32 R12, R10, UR14, R2 ;  /* 0x0000000e0a0c7c25 */ /* 0x001fc8000f8e0002 */
        /* <DEDUP_REMOVED lines=9> */
.L_x_3828:
[----:B------:R-:W-:Y:S05]  /*7170*/  BSYNC.RECONVERGENT B1 ;  /* 0x0000000000017941 */ /* 0x000fea0003800200 */
.L_x_3827:
[----:B------:R-:W-:Y:S04]  /*7180*/  BSSY.RECONVERGENT B1, `(.L_x_3829) ;  /* 0x0000013000017945 */ /* 0x000fe80003800200 */
[----:B------:R-:W-:Y:S05]  /*7190*/  @P3 BRA `(.L_x_3830) ;  /* 0x0000000000443947 */ /* 0x000fea0003800000 */
[----:B------:R-:W4:Y:S01]  /*71a0*/  LDCU.64 UR14, c[0x0][0x3e0] ;  /* 0x00007c00ff0e77ac */ /* 0x000f220008000a00 */
[----:B-123--:R-:W-:Y:S01]  /*71b0*/  MOV R2, R86 ;  /* 0x0000005600027202 */ /* 0x00efe20000000f00 */
[----:B------:R-:W-:Y:S01]  /*71c0*/  FADD.FTZ R58, R58, -UR4 ;  /* 0x800000043a3a7e21 */ /* 0x000fe20008010000 */
[----:B------:R-:W-:Y:S01]  /*71d0*/  MOV R3, R89 ;  /* 0x0000005900037202 */ /* 0x000fe20000000f00 */
[----:B------:R-:W1:Y:S01]  /*71e0*/  LDCU.64 UR16, c[0x0][0x380] ;  /* 0x00007000ff1077ac */ /* 0x000e620008000a00 */
[----:B------:R-:W-:Y:S01]  /*71f0*/  FADD.FTZ R59, R59, -UR4 ;  /* 0x800000043b3b7e21 */ /* 0x000fe20008010000 */
[----:B----4-:R-:W-:Y:S02]  /*7200*/  IMAD R9, R9, UR14, RZ ;  /* 0x0000000e09097c24 */ /* 0x010fe4000f8e02ff */
        /* <DEDUP_REMOVED lines=10> */
.L_x_3830:
[----:B------:R-:W-:Y:S05]  /*72b0*/  BSYNC.RECONVERGENT B1 ;  /* 0x0000000000017941 */ /* 0x000fea0003800200 */
.L_x_3829:
[----:B------:R-:W-:Y:S04]  /*72c0*/  BSSY.RECONVERGENT B1, `(.L_x_3831) ;  /* 0x0000013000017945 */ /* 0x000fe80003800200 */
[----:B------:R-:W-:Y:S05]  /*72d0*/  @P4 BRA `(.L_x_3832) ;  /* 0x0000000000444947 */ /* 0x000fea0003800000 */
[----:B------:R-:W0:Y:S01]  /*72e0*/  LDCU.64 UR14, c[0x0][0x3e0] ;  /* 0x00007c00ff0e77ac */ /* 0x000e220008000a00 */
[----:B-1234-:R-:W-:Y:S01]  /*72f0*/  MOV R2, R86 ;  /* 0x0000005600027202 */ /* 0x01efe20000000f00 */
[----:B------:R-:W-:Y:S01]  /*7300*/  FADD.FTZ R60, R60, -UR4 ;  /* 0x800000043c3c7e21 */ /* 0x000fe20008010000 */
[----:B------:R-:W-:Y:S01]  /*7310*/  MOV R3, R89 ;  /* 0x0000005900037202 */ /* 0x000fe20000000f00 */
[----:B------:R-:W1:Y:S01]  /*7320*/  LDCU.64 UR16, c[0x0][0x380] ;  /* 0x00007000ff1077ac */ /* 0x000e620008000a00 */
[----:B------:R-:W-:Y:S01]  /*7330*/  FADD.FTZ R61, R61, -UR4 ;  /* 0x800000043d3d7e21 */ /* 0x000fe20008010000 */
[----:B0-----:R-:W-:Y:S02]  /*7340*/  IMAD R7, R7, UR14, RZ ;  /* 0x0000000e07077c24 */ /* 0x001fe4000f8e02ff */
        /* <DEDUP_REMOVED lines=10> */
.L_x_3832:
[----:B------:R-:W-:Y:S05]  /*73f0*/  BSYNC.RECONVERGENT B1 ;  /* 0x0000000000017941 */ /* 0x000fea0003800200 */
.L_x_3831:
[----:B------:R-:W-:Y:S01]  /*7400*/  ISETP.GE.U32.AND P5, PT, R5, UR10, PT ;  /* 0x0000000a05007c0c */ /* 0x000fe2000bfa6070 */
[----:B------:R-:W-:Y:S01]  /*7410*/  BSSY.RECONVERGENT B1, `(.L_x_3833) ;  /* 0x0000028000017945 */ /* 0x000fe20003800200 */
[----:B------:R-:W-:Y:S02]  /*7420*/  SHF.R.S32.HI R7, RZ, 0x1f, R5 ;  /* 0x0000001fff077819 */ /* 0x000fe40000011405 */
[----:B-12---:R-:W-:Y:S02]  /*7430*/  IADD3 R17, PT, PT, R41, 0x1c0, RZ ;  /* 0x000001c029117810 */ /* 0x006fe40007ffe0ff */
[----:B------:R-:W-:Y:S02]  /*7440*/  ISETP.GE.AND.EX P5, PT, R7, UR11, PT, P5 ;  /* 0x0000000b07007c0c */ /* 0x000fe4000bfa6350 */
[C---:B0-----:R-:W-:Y:S02]  /*7450*/  IADD3 R19, PT, PT, R41.reuse, 0x1d0, RZ ;  /* 0x000001d029137810 */ /* 0x041fe40007ffe0ff */
        /* <DEDUP_REMOVED lines=24> */
[----:B0-----:R-:W-:Y:S02]  /*75e0*/  IMAD R12, R7, UR14, RZ ;  /* 0x0000000e070c7c24 */ /* 0x001fe4000f8e02ff */
        /* <DEDUP_REMOVED lines=10> */
.L_x_3834:
[----:B------:R-:W-:Y:S05]  /*7690*/  BSYNC.RECONVERGENT B1 ;  /* 0x0000000000017941 */ /* 0x000fea0003800200 */
.L_x_3833:
        /* <DEDUP_REMOVED lines=19> */
.L_x_3836:
[----:B------:R-:W-:Y:S05]  /*77d0*/  BSYNC.RECONVERGENT B1 ;  /* 0x0000000000017941 */ /* 0x000fea0003800200 */
.L_x_3835:
        /* <DEDUP_REMOVED lines=19> */
.L_x_3838:
[----:B------:R-:W-:Y:S05]  /*7910*/  BSYNC.RECONVERGENT B1 ;  /* 0x0000000000017941 */ /* 0x000fea0003800200 */
.L_x_3837:
[----:B------:R-:W-:Y:S04]  /*7920*/  BSSY.RECONVERGENT B1, `(.L_x_3839) ;  /* 0x0000013000017945 */ /* 0x000fe80003800200 */
[----:B------:R-:W-:Y:S05]  /*7930*/  @P6 BRA `(.L_x_3840) ;  /* 0x0000000000446947 */ /* 0x000fea0003800000 */
[----:B------:R-:W3:Y:S01]  /*7940*/  LDCU.64 UR14, c[0x0][0x3e0] ;  /* 0x00007c00ff0e77ac */ /* 0x000ee20008000a00 */
[----:B-12---:R-:W-:Y:S01]  /*7950*/  MOV R4, R86 ;  /* 0x0000005600047202 */ /* 0x006fe20000000f00 */
[----:B------:R-:W-:Y:S01]  /*7960*/  FADD.FTZ R68, R68, -UR4 ;  /* 0x8000000444447e21 */ /* 0x000fe20008010000 */
[----:B------:R-:W-:Y:S01]  /*7970*/  MOV R5, R89 ;  /* 0x0000005900057202 */ /* 0x000fe20000000f00 */
[----:B------:R-:W1:Y:S01]  /*7980*/  LDCU.64 UR16, c[0x0][0x380] ;  /* 0x00007000ff1077ac */ /* 0x000e620008000a00 */
[----:B------:R-:W-:-:S04]  /*7990*/  FADD.FTZ R69, R69, -UR4 ;  /* 0x8000000445457e21 */ /* 0x000fc80008010000 */
[----:B------:R-:W-:-:S04]  /*79a0*/  FMUL.FTZ R10, R69, UR6 ;  /* 0x00000006450a7c20 */ /* 0x000fc80008410000 */
[----:B-----5:R-:W-:Y:S01]  /*79b0*/  FFMA.FTZ R13, R47, R10, R51 ;  /* 0x0000000a2f0d7223 */ /* 0x020fe20000010033 */
[----:B---3--:R-:W-:Y:S02]  /*79c0*/  IMAD R18, R18, UR14, RZ ;  /* 0x0000000e12127c24 */ /* 0x008fe4000f8e02ff */
        /* <DEDUP_REMOVED lines=8> */
.L_x_3840:
[----:B------:R-:W-:Y:S05]  /*7a50*/  BSYNC.RECONVERGENT B1 ;  /* 0x0000000000017941 */ /* 0x000fea0003800200 */
.L_x_3839:
[----:B------:R-:W-:Y:S04]  /*7a60*/  BSSY.RECONVERGENT B1, `(.L_x_3841) ;  /* 0x0000013000017945 */ /* 0x000fe80003800200 */
[----:B------:R-:W-:Y:S05]  /*7a70*/  @P3 BRA `(.L_x_3842) ;  /* 0x0000000000443947 */ /* 0x000fea0003800000 */
[----:B------:R-:W0:Y:S01]  /*7a80*/  LDCU.64 UR14, c[0x0][0x3e0] ;  /* 0x00007c00ff0e77ac */ /* 0x000e220008000a00 */
[----:B-123--:R-:W-:Y:S01]  /*7a90*/  MOV R4, R86 ;  /* 0x0000005600047202 */ /* 0x00efe20000000f00 */
        /* <DEDUP_REMOVED lines=15> */
.L_x_3842:
[----:B------:R-:W-:Y:S05]  /*7b90*/  BSYNC.RECONVERGENT B1 ;  /* 0x0000000000017941 */ /* 0x000fea0003800200 */
.L_x_3841:
[----:B------:R-:W-:Y:S05]  /*7ba0*/  @P4 BRA `(.L_x_3843) ;  /* 0x0000004400444947 */ /* 0x000fea0003800000 */
[----:B------:R-:W0:Y:S01]  /*7bb0*/  LDCU.64 UR10, c[0x0][0x3e0] ;  /* 0x00007c00ff0a77ac */ /* 0x000e220008000a00 */
[----:B------:R-:W-:Y:S01]  /*7bc0*/  MOV R87, R89 ;  /* 0x0000005900577202 */ /* 0x000fe20000000f00 */
[----:B------:R-:W-:Y:S01]  /*7bd0*/  FADD.FTZ R72, R72, -UR4 ;  /* 0x8000000448487e21 */ /* 0x000fe20008010000 */
[----:B------:R-:W-:Y:S01]  /*7be0*/  FADD.FTZ R73, R73, -UR4 ;  /* 0x8000000449497e21 */ /* 0x000fe20008010000 */
[----:B------:R-:W0:Y:S02]  /*7bf0*/  LDCU.64 UR14, c[0x0][0x380] ;  /* 0x00007000ff0e77ac */ /* 0x000e240008000a00 */
[----:B------:R-:W-:Y:S01]  /*7c00*/  FMUL.FTZ R3, R72, UR6 ;  /* 0x0000000648037c20 */ /* 0x000fe20008410000 */
[----:B-1234-:R-:W-:-:S03]  /*7c10*/  FMUL.FTZ R4, R73, UR6 ;  /* 0x0000000649047c20 */ /* 0x01efc60008410000 */
[----:B-----5:R-:W-:Y:S01]  /*7c20*/  FFMA.FTZ R46, R46, R3, R50 ;  /* 0x000000032e2e7223 */ /* 0x020fe20000010032 */
[----:B------:R-:W-:Y:S01]  /*7c30*/  FFMA.FTZ R47, R47, R4, R51 ;  /* 0x000000042f2f7223 */ /* 0x000fe20000010033 */
[----:B0-----:R-:W-:Y:S02]  /*7c40*/  IMAD R2, R2, UR10, RZ ;  /* 0x0000000a02027c24 */ /* 0x001fe4000f8e02ff */
[----:B------:R-:W-:-:S04]  /*7c50*/  IMAD.WIDE.U32 R86, R41, UR10, R86 ;  /* 0x0000000a29567c25 */ /* 0x000fc8000f8e0056 */
[----:B------:R-:W-:Y:S01]  /*7c60*/  IMAD R41, R41, UR11, R2 ;  /* 0x0000000b29297c24 */ /* 0x000fe2000f8e0202 */
[----:B------:R-:W-:-:S04]  /*7c70*/  LEA R2, P1, R86, UR14, 0x2 ;  /* 0x0000000e56027c11 */ /* 0x000fc8000f8210ff */
[----:B------:R-:W-:-:S04]  /*7c80*/  IADD3 R41, PT, PT, R87, R41, RZ ;  /* 0x0000002957297210 */ /* 0x000fc80007ffe0ff */
[----:B------:R-:W-:-:S05]  /*7c90*/  LEA.HI.X R3, R86, UR15, R41, 0x2, P1 ;  /* 0x0000000f56037c11 */ /* 0x000fca00088f1429 */
[----:B------:R0:W-:Y:S01]  /*7ca0*/  STG.E.64 desc[UR12][R2.64], R46 ;  /* 0x0000002e02007986 */ /* 0x0001e2000c101b0c */
[----:B------:R-:W-:Y:S05]  /*7cb0*/  BRA `(.L_x_3843) ;  /* 0x0000004400007947 */ /* 0x000fea0003800000 */
.L_x_3780:
        /* <DEDUP_REMOVED lines=17> */
[----:B------:R-:W0:Y:S01]  /*7dd0*/  LDCU.64 UR14, c[0x0][0x3e0] ;  /* 0x00007c00ff0e77ac */ /* 0x000e220008000a00 */
[----:B------:R-:W-:Y:S01]  /*7de0*/  MOV R45, R89 ;  /* 0x00000059002d7202 */ /* 0x000fe20000000f00 */
[----:B------:R-:W-:Y:S01]  /*7df0*/  FMUL.FTZ R43, R80, UR6 ;  /* 0x00000006502b7c20 */ /* 0x000fe20008410000 */
[----:B------:R-:W-:Y:S01]  /*7e00*/  FMUL.FTZ R44, R81, UR6 ;  /* 0x00000006512c7c20 */ /* 0x000fe20008410000 */
        /* <DEDUP_REMOVED lines=21> */
.L_x_3845:
[----:B------:R-:W-:Y:S05]  /*7f60*/  BSYNC.RECONVERGENT B1 ;  /* 0x0000000000017941 */ /* 0x000fea0003800200 */
.L_x_3844:
[----:B------:R-:W-:Y:S04]  /*7f70*/  BSSY.RECONVERGENT B1, `(.L_x_3846) ;  /* 0x000001d000017945 */ /* 0x000fe80003800200 */
[----:B------:R-:W-:Y:S05]  /*7f80*/  @P2 BRA `(.L_x_3847) ;  /* 0x00000000006c2947 */ /* 0x000fea0003800000 */
[----:B------:R-:W-:Y:S01]  /*7f90*/  FADD.FTZ R78, R78, -UR4 ;  /* 0x800000044e4e7e21 */ /* 0x000fe20008010000 */
[----:B------:R-:W-:Y:S01]  /*7fa0*/  FADD.FTZ R79, R79, -UR4 ;  /* 0x800000044f4f7e21 */ /* 0x000fe20008010000 */
[----:B------:R-:W1:Y:S02]  /*7fb0*/  LDCU.64 UR14, c[0x0][0x3e0] ;  /* 0x00007c00ff0e77ac */ /* 0x000e640008000a00 */
[----:B0-----:R-:W-:Y:S01]  /*7fc0*/  FMUL.FTZ R43, R78, UR6 ;  /* 0x000000064e2b7c20 */ /* 0x001fe20008410000 */
        /* <DEDUP_REMOVED lines=23> */
.L_x_3847:
[----:B------:R-:W-:Y:S05]  /*8140*/  BSYNC.RECONVERGENT B1 ;  /* 0x0000000000017941 */ /* 0x000fea0003800200 */
.L_x_3846:
[----:B------:R-:W-:Y:S01]  /*8150*/  ISETP.GE.U32.AND P5, PT, R49, UR10, PT ;  /* 0x0000000a31007c0c */ /* 0x000fe2000bfa6070 */
[----:B------:R-:W-:Y:S01]  /*8160*/  BSSY.RECONVERGENT B1, `(.L_x_3848) ;  /* 0x0000032000017945 */ /* 0x000fe20003800200 */
[----:B------:R-:W-:Y:S02]  /*8170*/  SHF.R.S32.HI R48, RZ, 0x1f, R49 ;  /* 0x0000001fff307819 */ /* 0x000fe40000011431 */
[C---:B0-----:R-:W-:Y:S02]  /*8180*/  IADD3 R42, PT, PT, R41.reuse, 0x40, RZ ;  /* 0x00000040292a7810 */ /* 0x041fe40007ffe0ff */
[----:B------:R-:W-:Y:S02]  /*8190*/  ISETP.GE.AND.EX P5, PT, R48, UR11, PT, P5 ;  /* 0x0000000b30007c0c */ /* 0x000fe4000bfa6350 */
[C---:B------:R-:W-:Y:S02]  /*81a0*/  IADD3 R43, PT, PT, R41.reuse, 0x50, RZ ;  /* 0x00000050292b7810 */ /* 0x040fe40007ffe0ff */
        /* <DEDUP_REMOVED lines=45> */
.L_x_3849:
[----:B------:R-:W-:Y:S05]  /*8480*/  BSYNC.RECONVERGENT B1 ;  /* 0x0000000000017941 */ /* 0x000fea0003800200 */
.L_x_3848:
[----:B------:R-:W-:Y:S01]  /*8490*/  BSSY.RECONVERGENT B1, `(.L_x_3850) ;  /* 0x000001f000017945 */ /* 0x000fe20003800200 */
[C---:B------:R-:W-:Y:S02]  /*84a0*/  IADD3 R76, PT, PT, R41.reuse, 0x80, RZ ;  /* 0x00000080294c7810 */ /* 0x040fe40007ffe0ff */
[----:B------:R-:W-:Y:S01]  /*84b0*/  IADD3 R77, PT, PT, R41, 0x90, RZ ;  /* 0x00000090294d7810 */ /* 0x000fe20007ffe0ff */
[----:B------:R-:W-:Y:S06]  /*84c0*/  @P2 BRA `(.L_x_3851) ;  /* 0x00000000006c2947 */ /* 0x000fec0003800000 */
[----:B------:R-:W-:Y:S01]  /*84d0*/  FADD.FTZ R74, R74, -UR4 ;  /* 0x800000044a4a7e21 */ /* 0x000fe20008010000 */
[----:B0-----:R-:W-:Y:S01]  /*84e0*/  FADD.FTZ R48, R75, -UR4 ;  /* 0x800000044b307e21 */ /* 0x001fe20008010000 */
        /* <DEDUP_REMOVED lines=25> */
.L_x_3851:
[----:B------:R-:W-:Y:S05]  /*8680*/  BSYNC.RECONVERGENT B1 ;  /* 0x0000000000017941 */ /* 0x000fea0003800200 */
.L_x_3850:
[----:B------:R-:W-:Y:S04]  /*8690*/  BSSY.RECONVERGENT B1, `(.L_x_3852) ;  /* 0x000001d000017945 */ /* 0x000fe80003800200 */
[----:B------:R-:W-:Y:S05]  /*86a0*/  @P1 BRA `(.L_x_3853) ;  /* 0x00000000006c1947 */ /* 0x000fea0003800000 */
[----:B------:R-:W-:Y:S01]  /*86b0*/  FADD.FTZ R2, R2, -UR4 ;  /* 0x8000000402027e21 */ /* 0x000fe20008010000 */
[----:B------:R-:W-:Y:S01]  /*86c0*/  FADD.FTZ R3, R3, -UR4 ;  /* 0x8000000403037e21 */ /* 0x000fe20008010000 */
[----:B------:R-:W2:Y:S02]  /*86d0*/  LDCU.64 UR14, c[0x0][0x3e0] ;  /* 0x00007c00ff0e77ac */ /* 0x000ea40008000a00 */
[----:B01----:R-:W-:Y:S01]  /*86e0*/  FMUL.FTZ R49, R2, UR6 ;  /* 0x0000000602317c20 */ /* 0x003fe20008410000 */
        /* <DEDUP_REMOVED lines=23> */
.L_x_3853:
[----:B------:R-:W-:Y:S05]  /*8860*/  BSYNC.RECONVERGENT B1 ;  /* 0x0000000000017941 */ /* 0x000fea0003800200 */
.L_x_3852:
[----:B------:R-:W-:Y:S04]  /*8870*/  BSSY.RECONVERGENT B1, `(.L_x_3854) ;  /* 0x000001d000017945 */ /* 0x000fe80003800200 */
[----:B------:R-:W-:Y:S05]  /*8880*/  @P6 BRA `(.L_x_3855) ;  /* 0x00000000006c6947 */ /* 0x000fea0003800000 */
[----:B------:R-:W-:Y:S01]  /*8890*/  FADD.FTZ R4, R4, -UR4 ;  /* 0x8000000404047e21 */ /* 0x000fe20008010000 */
[----:B------:R-:W-:Y:S01]  /*88a0*/  FADD.FTZ R5, R5, -UR4 ;  /* 0x8000000405057e21 */ /* 0x000fe20008010000 */
[----:B------:R-:W3:Y:S02]  /*88b0*/  LDCU.64 UR14, c[0x0][0x3e0] ;  /* 0x00007c00ff0e77ac */ /* 0x000ee40008000a00 */
[----:B--2---:R-:W-:Y:S01]  /*88c0*/  FMUL.FTZ R3, R4, UR6 ;  /* 0x0000000604037c20 */ /* 0x004fe20008410000 */
[----:B------:R-:W-:Y:S01]  /*88d0*/  FMUL.FTZ R42, R5, UR6 ;  /* 0x00000006052a7c20 */ /* 0x000fe20008410000 */
[----:B------:R-:W2:Y:S02]  /*88e0*/  LDCU.64 UR16, c[0x0][0x380] ;  /* 0x00007000ff1077ac */ /* 0x000ea40008000a00 */
[----:B-----5:R-:W-:Y:S01]  /*88f0*/  FFMA.FTZ R40, R46, R3, R50 ;  /* 0x000000032e287223 */ /* 0x020fe20000010032 */
[----:B------:R-:W-:Y:S01]  /*8900*/  FFMA.FTZ R42, R47, R42, R51 ;  /* 0x0000002a2f2a7223 */ /* 0x000fe20000010033 */
[----:B------:R-:W-:-:S02]  /*8910*/  MOV R3, R89 ;  /* 0x0000005900037202 */ /* 0x000fc40000000f00 */
[----:B------:R-:W-:Y:S01]  /*8920*/  FMUL.FTZ R2, R40, -1.4426950216293334961 ;  /* 0xbfb8aa3b28027820 */ /* 0x000fe20000410000 */
[----:B------:R-:W-:-:S05]  /*8930*/  FMUL.FTZ R4, R42, -1.4426950216293334961 ;  /* 0xbfb8aa3b2a047820 */ /* 0x000fca0000410000 */
[----:B------:R-:W0:Y:S01]  /*8940*/  MUFU.EX2 R2, R2 ;  /* 0x0000000200027308 */ /* 0x000e220000000800 */
[----:B---3--:R-:W-:-:S03]  /*8950*/  IMAD R54, R55, UR14, RZ ;  /* 0x0000000e37367c24 */ /* 0x008fc6000f8e02ff */
[----:B------:R-:W3:Y:S01]  /*8960*/  MUFU.EX2 R4, R4 ;  /* 0x0000000400047308 */ /* 0x000ee20000000800 */
[----:B01----:R-:W-:Y:S01]  /*8970*/  FADD.FTZ R48, R2, 1 ;  /* 0x3f80000002307421 */ /* 0x003fe20000010000 */
[----:B------:R-:W-:Y:S01]  /*8980*/  MOV R2, R86 ;  /* 0x0000005600027202 */ /* 0x000fe20000000f00 */
[----:B---3--:R-:W-:Y:S02]  /*8990*/  FADD.FTZ R52, R4, 1 ;  /* 0x3f80000004347421 */ /* 0x008fe40000010000 */
[----:B------:R-:W0:Y:S02]  /*89a0*/  MUFU.RCP R49, R48 ;  /* 0x0000003000317308 */ /* 0x000e240000001000 */
[----:B------:R-:W-:-:S04]  /*89b0*/  IMAD.WIDE.U32 R2, R43, UR14, R2 ;  /* 0x0000000e2b027c25 */ /* 0x000fc8000f8e0002 */
[----:B------:R-:W-:Y:S01]  /*89c0*/  IMAD R43, R43, UR15, R54 ;  /* 0x0000000f2b2b7c24 */ /* 0x000fe2000f8e0236 */
[----:B--2---:R-:W-:Y:S01]  /*89d0*/  LEA R4, P1, R2, UR16, 0x2 ;  /* 0x0000001002047c11 */ /* 0x004fe2000f8210ff */
[----:B------:R-:W1:Y:S03]  /*89e0*/  MUFU.RCP R53, R52 ;  /* 0x0000003400357308 */ /* 0x000e660000001000 */
[----:B------:R-:W-:-:S04]  /*89f0*/  IADD3 R43, PT, PT, R3, R43, RZ ;  /* 0x0000002b032b7210 */ /* 0x000fc80007ffe0ff */
[----:B------:R-:W-:Y:S01]  /*8a00*/  LEA.HI.X R5, R2, UR17, R43, 0x2, P1 ;  /* 0x0000001102057c11 */ /* 0x000fe200088f142b */
[----:B0-----:R-:W-:Y:S01]  /*8a10*/  FMUL.FTZ R2, R40, R49 ;  /* 0x0000003128027220 */ /* 0x001fe20000410000 */
[----:B-1----:R-:W-:-:S05]  /*8a20*/  FMUL.FTZ R3, R42, R53 ;  /* 0x000000352a037220 */ /* 0x002fca0000410000 */
[----:B------:R3:W-:Y:S02]  /*8a30*/  STG.E.64 desc[UR12][R4.64], R2 ;  /* 0x0000000204007986 */ /* 0x0007e4000c101b0c */
.L_x_3855:
[----:B------:R-:W-:Y:S05]  /*8a40*/  BSYNC.RECONVERGENT B1 ;  /* 0x0000000000017941 */ /* 0x000fea0003800200 */
.L_x_3854:
[----:B------:R-:W-:Y:S04]  /*8a50*/  BSSY.RECONVERGENT B1, `(.L_x_3856) ;  /* 0x000001d000017945 */ /* 0x000fe80003800200 */
[----:B------:R-:W-:Y:S05]  /*8a60*/  @P3 BRA `(.L_x_3857) ;  /* 0x00000000006c3947 */ /* 0x000fea0003800000 */
[----:B------:R-:W-:Y:S01]  /*8a70*/  FADD.FTZ R6, R6, -UR4 ;  /* 0x8000000406067e21 */ /* 0x000fe20008010000 */
[----:B------:R-:W-:Y:S01]  /*8a80*/  FADD.FTZ R7, R7, -UR4 ;  /* 0x8000000407077e21 */ /* 0x000fe20008010000 */
[----:B------:R-:W4:Y:S02]  /*8a90*/  LDCU.64 UR14, c[0x0][0x3e0] ;  /* 0x00007c00ff0e77ac */ /* 0x000f240008000a00 */
[----:B--23--:R-:W-:Y:S01]  /*8aa0*/  FMUL.FTZ R3, R6, UR6 ;  /* 0x0000000606037c20 */ /* 0x00cfe20008410000 */
[----:B------:R-:W-:Y:S01]  /*8ab0*/  FMUL.FTZ R4, R7, UR6 ;  /* 0x0000000607047c20 */ /* 0x000fe20008410000 */
[----:B------:R-:W2:Y:S02]  /*8ac0*/  LDCU.64 UR16, c[0x0][0x380] ;  /* 0x00007000ff1077ac */ /* 0x000ea40008000a00 */
[----:B-----5:R-:W-:Y:S01]  /*8ad0*/  FFMA.FTZ R43, R46, R3, R50 ;  /* 0x000000032e2b7223 */ /* 0x020fe20000010032 */
[----:B------:R-:W-:Y:S01]  /*8ae0*/  FFMA.FTZ R42, R47, R4, R51 ;  /* 0x000000042f2a7223 */ /* 0x000fe20000010033 */
[----:B------:R-:W-:-:S02]  /*8af0*/  MOV R3, R89 ;  /* 0x0000005900037202 */ /* 0x000fc40000000f00 */
[----:B------:R-:W-:Y:S01]  /*8b00*/  FMUL.FTZ R2, R43, -1.4426950216293334961 ;  /* 0xbfb8aa3b2b027820 */ /* 0x000fe20000410000 */
[----:B------:R-:W-:-:S05]  /*8b10*/  FMUL.FTZ R4, R42, -1.4426950216293334961 ;  /* 0xbfb8aa3b2a047820 */ /* 0x000fca0000410000 */
[----:B------:R-:W3:Y:S01]  /*8b20*/  MUFU.EX2 R2, R2 ;  /* 0x0000000200027308 */ /* 0x000ee20000000800 */
[----:B----4-:R-:W-:-:S03]  /*8b30*/  IMAD R5, R78, UR14, RZ ;  /* 0x0000000e4e057c24 */ /* 0x010fc6000f8e02ff */
[----:B------:R-:W4:Y:S01]  /*8b40*/  MUFU.EX2 R4, R4 ;  /* 0x0000000400047308 */ /* 0x000f220000000800 */
[----:B------:R-:W-:Y:S02]  /*8b50*/  IMAD R5, R44, UR15, R5 ;  /* 0x0000000f2c057c24 */ /* 0x000fe4000f8e0205 */
[----:B---3--:R-:W-:Y:S01]  /*8b60*/  FADD.FTZ R6, R2, 1 ;  /* 0x3f80000002067421 */ /* 0x008fe20000010000 */
[----:B------:R-:W-:Y:S01]  /*8b70*/  MOV R2, R86 ;  /* 0x0000005600027202 */ /* 0x000fe20000000f00 */
[----:B----4-:R-:W-:-:S04]  /*8b80*/  FADD.FTZ R40, R4, 1 ;  /* 0x3f80000004287421 */ /* 0x010fc80000010000 */
[----:B------:R-:W3:Y:S01]  /*8b90*/  MUFU.RCP R6, R6 ;  /* 0x0000000600067308 */ /* 0x000ee20000001000 */
[----:B------:R-:W-:-:S03]  /*8ba0*/  IMAD.WIDE.U32 R2, R44, UR14, R2 ;  /* 0x0000000e2c027c25 */ /* 0x000fc6000f8e0002 */
[----:B--2---:R-:W-:-:S04]  /*8bb0*/  LEA R4, P1, R2, UR16, 0x2 ;  /* 0x0000001002047c11 */ /* 0x004fc8000f8210ff */
[----:B------:R-:W2:Y:S01]  /*8bc0*/  MUFU.RCP R7, R40 ;  /* 0x0000002800077308 */ /* 0x000ea20000001000 */
[----:B------:R-:W-:-:S04]  /*8bd0*/  IADD3 R5, PT, PT, R3, R5, RZ ;  /* 0x0000000503057210 */ /* 0x000fc80007ffe0ff */
[----:B------:R-:W-:Y:S01]  /*8be0*/  LEA.HI.X R5, R2, UR17, R5, 0x2, P1 ;  /* 0x0000001102057c11 */ /* 0x000fe200088f1405 */
[----:B---3--:R-:W-:Y:S01]  /*8bf0*/  FMUL.FTZ R6, R43, R6 ;  /* 0x000000062b067220 */ /* 0x008fe20000410000 */
[----:B--2---:R-:W-:-:S05]  /*8c00*/  FMUL.FTZ R7, R42, R7 ;  /* 0x000000072a077220 */ /* 0x004fca0000410000 */
[----:B------:R4:W-:Y:S02]  /*8c10*/  STG.E.64 desc[UR12][R4.64], R6 ;  /* 0x0000000604007986 */ /* 0x0009e4000c101b0c */
.L_x_3857:
[----:B------:R-:W-:Y:S05]  /*8c20*/  BSYNC.RECONVERGENT B1 ;  /* 0x0000000000017941 */ /* 0x000fea0003800200 */
.L_x_3856:
[----:B------:R-:W-:Y:S04]  /*8c30*/  BSSY.RECONVERGENT B1, `(.L_x_3858) ;  /* 0x000001d000017945 */ /* 0x000fe80003800200 */
[----:B------:R-:W-:Y:S05]  /*8c40*/  @P4 BRA `(.L_x_3859) ;  /* 0x00000000006c4947 */ /* 0x000fea0003800000 */
[----:B------:R-:W-:Y:S01]  /*8c50*/  FADD.FTZ R8, R8, -UR4 ;  /* 0x8000000408087e21 */ /* 0x000fe20008010000 */
[----:B------:R-:W-:Y:S01]  /*8c60*/  FADD.FTZ R9, R9, -UR4 ;  /* 0x8000000409097e21 */ /* 0x000fe20008010000 */
[----:B------:R-:W0:Y:S02]  /*8c70*/  LDCU.64 UR14, c[0x0][0x3e0] ;  /* 0x00007c00ff0e77ac */ /* 0x000e240008000a00 */
[----:B--23--:R-:W-:Y:S01]  /*8c80*/  FMUL.FTZ R3, R8, UR6 ;  /* 0x0000000608037c20 */ /* 0x00cfe20008410000 */
[----:B----4-:R-:W-:Y:S01]  /*8c90*/  FMUL.FTZ R4, R9, UR6 ;  /* 0x0000000609047c20 */ /* 0x010fe20008410000 */
[----:B------:R-:W2:Y:S02]  /*8ca0*/  LDCU.64 UR16, c[0x0][0x380] ;  /* 0x00007000ff1077ac */ /* 0x000ea40008000a00 */
[----:B-----5:R-:W-:Y:S01]  /*8cb0*/  FFMA.FTZ R43, R46, R3, R50 ;  /* 0x000000032e2b7223 */ /* 0x020fe20000010032 */
[----:B------:R-:W-:Y:S01]  /*8cc0*/  FFMA.FTZ R40, R47, R4, R51 ;  /* 0x000000042f287223 */ /* 0x000fe20000010033 */
[----:B------:R-:W-:-:S02]  /*8cd0*/  MOV R3, R89 ;  /* 0x0000005900037202 */ /* 0x000fc40000000f00 */
[----:B------:R-:W-:Y:S01]  /*8ce0*/  FMUL.FTZ R2, R43, -1.4426950216293334961 ;  /* 0xbfb8aa3b2b027820 */ /* 0x000fe20000410000 */
[----:B------:R-:W-:-:S05]  /*8cf0*/  FMUL.FTZ R4, R40, -1.4426950216293334961 ;  /* 0xbfb8aa3b28047820 */ /* 0x000fca0000410000 */
[----:B------:R-:W3:Y:S01]  /*8d00*/  MUFU.EX2 R2, R2 ;  /* 0x0000000200027308 */ /* 0x000ee20000000800 */
[----:B0-----:R-:W-:-:S03]  /*8d10*/  IMAD R42, R79, UR14, RZ ;  /* 0x0000000e4f2a7c24 */ /* 0x001fc6000f8e02ff */
[----:B------:R-:W0:Y:S01]  /*8d20*/  MUFU.EX2 R4, R4 ;  /* 0x0000000400047308 */ /* 0x000e220000000800 */
[----:B---3--:R-:W-:Y:S01]  /*8d30*/  FADD.FTZ R6, R2, 1 ;  /* 0x3f80000002067421 */ /* 0x008fe20000010000 */
[----:B------:R-:W-:Y:S01]  /*8d40*/  MOV R2, R86 ;  /* 0x0000005600027202 */ /* 0x000fe20000000f00 */
[----:B0-----:R-:W-:-:S04]  /*8d50*/  FADD.FTZ R8, R4, 1 ;  /* 0x3f80000004087421 */ /* 0x001fc80000010000 */
[----:B------:R-:W0:Y:S01]  /*8d60*/  MUFU.RCP R6, R6 ;  /* 0x0000000600067308 */ /* 0x000e220000001000 */
[----:B------:R-:W-:-:S04]  /*8d70*/  IMAD.WIDE.U32 R2, R45, UR14, R2 ;  /* 0x0000000e2d027c25 */ /* 0x000fc8000f8e0002 */
[----:B------:R-:W-:Y:S01]  /*8d80*/  IMAD R45, R45, UR15, R42 ;  /* 0x0000000f2d2d7c24 */ /* 0x000fe2000f8e022a */
[----:B--2---:R-:W-:Y:S02]  /*8d90*/  LEA R4, P1, R2, UR16, 0x2 ;  /* 0x0000001002047c11 */ /* 0x004fe4000f8210ff */
[----:B------:R-:W2:Y:S02]  /*8da0*/  MUFU.RCP R7, R8 ;  /* 0x0000000800077308 */ /* 0x000ea40000001000 */
[----:B------:R-:W-:-:S04]  /*8db0*/  IADD3 R45, PT, PT, R3, R45, RZ ;  /* 0x0000002d032d7210 */ /* 0x000fc80007ffe0ff */
[----:B------:R-:W-:Y:S01]  /*8dc0*/  LEA.HI.X R5, R2, UR17, R45, 0x2, P1 ;  /* 0x0000001102057c11 */ /* 0x000fe200088f142d */
[----:B0-----:R-:W-:Y:S01]  /*8dd0*/  FMUL.FTZ R6, R43, R6 ;  /* 0x000000062b067220 */ /* 0x001fe20000410000 */
[----:B--2---:R-:W-:-:S05]  /*8de0*/  FMUL.FTZ R7, R40, R7 ;  /* 0x0000000728077220 */ /* 0x004fca0000410000 */
[----:B------:R0:W-:Y:S02]  /*8df0*/  STG.E.64 desc[UR12][R4.64], R6 ;  /* 0x0000000604007986 */ /* 0x0001e4000c101b0c */
.L_x_3859:
[----:B------:R-:W-:Y:S05]  /*8e00*/  BSYNC.RECONVERGENT B1 ;  /* 0x0000000000017941 */ /* 0x000fea0003800200 */
.L_x_3858:
[----:B------:R-:W-:Y:S01]  /*8e10*/  ISETP.GE.U32.AND P5, PT, R76, UR10, PT ;  /* 0x0000000a4c007c0c */ /* 0x000fe2000bfa6070 */
[----:B------:R-:W-:Y:S01]  /*8e20*/  BSSY.RECONVERGENT B1, `(.L_x_3860) ;  /* 0x0000034000017945 */ /* 0x000fe20003800200 */
[----:B--23--:R-:W-:Y:S02]  /*8e30*/  SHF.R.S32.HI R3, RZ, 0x1f, R76 ;  /* 0x0000001fff037819 */ /* 0x00cfe4000001144c */
        /* <DEDUP_REMOVED lines=10> */
[----:B01----:R-:W-:Y:S02]  /*8ee0*/  SHF.R.S32.HI R49, RZ, 0x1f, R77 ;  /* 0x0000001fff317819 */ /* 0x003fe4000001144d */
        /* <DEDUP_REMOVED lines=9> */
[C---:B----4-:R-:W-:Y:S02]  /*8f80*/  IADD3 R7, PT, PT, R41.reuse, 0xe0, RZ ;  /* 0x000000e029077810 */ /* 0x050fe40007ffe0ff */
        /* <DEDUP_REMOVED lines=23> */
[----:B-1----:R-:W-:Y:S02]  /*9100*/  LEA R4, P5, R2, UR16, 0x2 ;  /* 0x0000001002047c11 */ /* 0x002fe4000f8a10ff */
[----:B------:R-:W-:-:S04]  /*9110*/  IADD3 R5, PT, PT, R3, R5, RZ ;  /* 0x0000000503057210 */ /* 0x000fc80007ffe0ff */
[----:B------:R-:W-:Y:S01]  /*9120*/  LEA.HI.X R5, R2, UR17, R5, 0x2, P5 ;  /* 0x0000001102057c11 */ /* 0x000fe2000a8f1405 */
[----:B0-----:R-:W-:Y:S01]  /*9130*/  FMUL.FTZ R3, R11, R54 ;  /* 0x000000360b037220 */ /* 0x001fe20000410000 */
[----:B--2---:R-:W-:-:S05]  /*9140*/  FMUL.FTZ R2, R10, R53 ;  /* 0x000000350a027220 */ /* 0x004fca0000410000 */
[----:B------:R0:W-:Y:S02]  /*9150*/  STG.E.64 desc[UR12][R4.64], R2 ;  /* 0x0000000204007986 */ /* 0x0001e4000c101b0c */
.L_x_3861:
[----:B------:R-:W-:Y:S05]  /*9160*/  BSYNC.RECONVERGENT B1 ;  /* 0x0000000000017941 */ /* 0x000fea0003800200 */
.L_x_3860:
        /* <DEDUP_REMOVED lines=21> */
[----:B------:R-:W-:Y:S01]  /*92c0*/  IMAD R77, R77, UR15, R54 ;  /* 0x0000000f4d4d7c24 */ /* 0x000fe2000f8e0236 */
[----:B0-----:R-:W-:Y:S02]  /*92d0*/  LEA R4, P2, R2, UR16, 0x2 ;  /* 0x0000001002047c11 */ /* 0x001fe4000f8410ff */
[----:B------:R-:W0:Y:S02]  /*92e0*/  MUFU.RCP R11, R12 ;  /* 0x0000000c000b7308 */ /* 0x000e240000001000 */
[----:B------:R-:W-:-:S04]  /*92f0*/  IADD3 R77, PT, PT, R3, R77, RZ ;  /* 0x0000004d034d7210 */ /* 0x000fc80007ffe0ff */
[----:B------:R-:W-:Y:S01]  /*9300*/  LEA.HI.X R5, R2, UR17, R77, 0x2, P2 ;  /* 0x0000001102057c11 */ /* 0x000fe200090f144d */
[----:B-1----:R-:W-:Y:S01]  /*9310*/  FMUL.FTZ R10, R53, R10 ;  /* 0x0000000a350a7220 */ /* 0x002fe20000410000 */
[----:B0-----:R-:W-:-:S05]  /*9320*/  FMUL.FTZ R11, R52, R11 ;  /* 0x0000000b340b7220 */ /* 0x001fca0000410000 */
[----:B------:R1:W-:Y:S02]  /*9330*/  STG.E.64 desc[UR12][R4.64], R10 ;  /* 0x0000000a04007986 */ /* 0x0003e4000c101b0c */
.L_x_3863:
[----:B------:R-:W-:Y:S05]  /*9340*/  BSYNC.RECONVERGENT B1 ;  /* 0x0000000000017941 */ /* 0x000fea0003800200 */
.L_x_3862:
[----:B------:R-:W-:Y:S04]  /*9350*/  BSSY.RECONVERGENT B1, `(.L_x_3864) ;  /* 0x000001d000017945 */ /* 0x000fe80003800200 */
[----:B------:R-:W-:Y:S05]  /*9360*/  @P1 BRA `(.L_x_3865) ;  /* 0x00000000006c1947 */ /* 0x000fea0003800000 */
[----:B------:R-:W-:Y:S01]  /*9370*/  FADD.FTZ R14, R14, -UR4 ;  /* 0x800000040e0e7e21 */ /* 0x000fe20008010000 */
[----:B------:R-:W-:Y:S01]  /*9380*/  FADD.FTZ R15, R15, -UR4 ;  /* 0x800000040f0f7e21 */ /* 0x000fe20008010000 */
[----:B------:R-:W2:Y:S02]  /*9390*/  LDCU.64 UR14, c[0x0][0x3e0] ;  /* 0x00007c00ff0e77ac */ /* 0x000ea40008000a00 */
[----:B0-----:R-:W-:Y:S01]  /*93a0*/  FMUL.FTZ R3, R14, UR6 ;  /* 0x000000060e037c20 */ /* 0x001fe20008410000 */
[----:B-1----:R-:W-:Y:S01]  /*93b0*/  FMUL.FTZ R4, R15, UR6 ;  /* 0x000000060f047c20 */ /* 0x002fe20008410000 */
        /* <DEDUP_REMOVED lines=22> */
.L_x_3865:
[----:B------:R-:W-:Y:S05]  /*9520*/  BSYNC.RECONVERGENT B1 ;  /* 0x0000000000017941 */ /* 0x000fea0003800200 */
.L_x_3864:
[----:B------:R-:W-:Y:S04]  /*9530*/  BSSY.RECONVERGENT B1, `(.L_x_3866) ;  /* 0x000001d000017945 */ /* 0x000fe80003800200 */
[----:B------:R-:W-:Y:S05]  /*9540*/  @P6 BRA `(.L_x_3867) ;  /* 0x00000000006c6947 */ /* 0x000fea0003800000 */
[----:B------:R-:W-:Y:S01]  /*9550*/  FADD.FTZ R16, R16, -UR4 ;  /* 0x8000000410107e21 */ /* 0x000fe20008010000 */
[----:B------:R-:W-:Y:S01]  /*9560*/  FADD.FTZ R17, R17, -UR4 ;  /* 0x8000000411117e21 */ /* 0x000fe20008010000 */
[----:B------:R-:W3:Y:S02]  /*9570*/  LDCU.64 UR14, c[0x0][0x3e0] ;  /* 0x00007c00ff0e77ac */ /* 0x000ee40008000a00 */
[----:B0-----:R-:W-:Y:S01]  /*9580*/  FMUL.FTZ R3, R16, UR6 ;  /* 0x0000000610037c20 */ /* 0x001fe20008410000 */
[----:B-12---:R-:W-:Y:S01]  /*9590*/  FMUL.FTZ R4, R17, UR6 ;  /* 0x0000000611047c20 */ /* 0x006fe20008410000 */
        /* <DEDUP_REMOVED lines=22> */
.L_x_3867:
[----:B------:R-:W-:Y:S05]  /*9700*/  BSYNC.RECONVERGENT B1 ;  /* 0x0000000000017941 */ /* 0x000fea0003800200 */
.L_x_3866:
[----:B------:R-:W-:Y:S04]  /*9710*/  BSSY.RECONVERGENT B1, `(.L_x_3868) ;  /* 0x000001d000017945 */ /* 0x000fe80003800200 */
[----:B------:R-:W-:Y:S05]  /*9720*/  @P3 BRA `(.L_x_3869) ;  /* 0x00000000006c3947 */ /* 0x000fea0003800000 */
[----:B------:R-:W-:Y:S01]  /*9730*/  FADD.FTZ R18, R18, -UR4 ;  /* 0x8000000412127e21 */ /* 0x000fe20008010000 */
[----:B------:R-:W-:Y:S01]  /*9740*/  FADD.FTZ R19, R19, -UR4 ;  /* 0x8000000413137e21 */ /* 0x000fe20008010000 */
[----:B------:R-:W4:Y:S02]  /*9750*/  LDCU.64 UR14, c[0x0][0x3e0] ;  /* 0x00007c00ff0e77ac */ /* 0x000f240008000a00 */
[----:B0-----:R-:W-:Y:S01]  /*9760*/  FMUL.FTZ R3, R18, UR6 ;  /* 0x0000000612037c20 */ /* 0x001fe20008410000 */
[----:B-123--:R-:W-:Y:S01]  /*9770*/  FMUL.FTZ R4, R19, UR6 ;  /* 0x0000000613047c20 */ /* 0x00efe20008410000 */
        /* <DEDUP_REMOVED lines=22> */
.L_x_3869:
[----:B------:R-:W-:Y:S05]  /*98e0*/  BSYNC.RECONVERGENT B1 ;  /* 0x0000000000017941 */ /* 0x000fea0003800200 */
.L_x_3868:
[----:B------:R-:W-:Y:S04]  /*98f0*/  BSSY.RECONVERGENT B1, `(.L_x_3870) ;  /* 0x000001d000017945 */ /* 0x000fe80003800200 */
[----:B------:R-:W-:Y:S05]  /*9900*/  @P4 BRA `(.L_x_3871) ;  /* 0x00000000006c4947 */ /* 0x000fea0003800000 */
[----:B------:R-:W-:Y:S01]  /*9910*/  FADD.FTZ R20, R20, -UR4 ;  /* 0x8000000414147e21 */ /* 0x000fe20008010000 */
[----:B------:R-:W-:Y:S01]  /*9920*/  FADD.FTZ R21, R21, -UR4 ;  /* 0x8000000415157e21 */ /* 0x000fe20008010000 */
[----:B------:R-:W1:Y:S02]  /*9930*/  LDCU.64 UR14, c[0x0][0x3e0] ;  /* 0x00007c00ff0e77ac */ /* 0x000e640008000a00 */
[----:B0-----:R-:W-:Y:S01]  /*9940*/  FMUL.FTZ R3, R20, UR6 ;  /* 0x0000000614037c20 */ /* 0x001fe20008410000 */
[----:B-1234-:R-:W-:Y:S01]  /*9950*/  FMUL.FTZ R4, R21, UR6 ;  /* 0x0000000615047c20 */ /* 0x01efe20008410000 */
        /* <DEDUP_REMOVED lines=22> */
.L_x_3871:
[----:B------:R-:W-:Y:S05]  /*9ac0*/  BSYNC.RECONVERGENT B1 ;  /* 0x0000000000017941 */ /* 0x000fea0003800200 */
.L_x_3870:
[----:B------:R-:W-:Y:S01]  /*9ad0*/  ISETP.GE.U32.AND P5, PT, R7, UR10, PT ;  /* 0x0000000a07007c0c */ /* 0x000fe2000bfa6070 */
[----:B------:R-:W-:Y:S01]  /*9ae0*/  BSSY.RECONVERGENT B1, `(.L_x_3872) ;  /* 0x0000034000017945 */ /* 0x000fe20003800200 */
[----:B------:R-:W-:Y:S02]  /*9af0*/  SHF.R.S32.HI R16, RZ, 0x1f, R7 ;  /* 0x0000001fff107819 */ /* 0x000fe40000011407 */
[C---:B------:R-:W-:Y:S02]  /*9b00*/  IADD3 R12, PT, PT, R41.reuse, 0x100, RZ ;  /* 0x00000100290c7810 */ /* 0x040fe40007ffe0ff */
[----:B------:R-:W-:Y:S02]  /*9b10*/  ISETP.GE.AND.EX P5, PT, R16, UR11, PT, P5 ;  /* 0x0000000b10007c0c */ /* 0x000fe4000bfa6350 */
[C---:B-123--:R-:W-:Y:S02]  /*9b20*/  IADD3 R10, PT, PT, R41.reuse, 0x110, RZ ;  /* 0x00000110290a7810 */ /* 0x04efe40007ffe0ff */
[----:B0---4-:R-:W-:-:S02]  /*9b30*/  IADD3 R8, PT, PT, R41, 0x120, RZ ;  /* 0x0000012029087810 */ /* 0x011fc40007ffe0ff */
        /* <DEDUP_REMOVED lines=33> */
[----:B------:R-:W0:Y:S03]  /*9d50*/  MUFU.EX2 R18, R18 ;  /* 0x0000001200127308 */ /* 0x000e260000000800 */
        /* <DEDUP_REMOVED lines=12> */
.L_x_3873:
[----:B------:R-:W-:Y:S05]  /*9e20*/  BSYNC.RECONVERGENT B1 ;  /* 0x0000000000017941 */ /* 0x000fea0003800200 */
.L_x_3872:
        /* <DEDUP_REMOVED lines=14> */
[----:B-1----:R-:W-:Y:S01]  /*9f10*/  IMAD R23, R14, UR14, RZ ;  /* 0x0000000e0e177c24 */ /* 0x002fe2000f8e02ff */
[----:B------:R-:W-:Y:S02]  /*9f20*/  MOV R14, R86 ;  /* 0x00000056000e7202 */ /* 0x000fe40000000f00 */
[----:B------:R-:W1:Y:S01]  /*9f30*/  MUFU.EX2 R17, R17 ;  /* 0x0000001100117308 */ /* 0x000e620000000800 */
[C---:B------:R-:W-:Y:S02]  /*9f40*/  IMAD R23, R6.reuse, UR15, R23 ;  /* 0x0000000f06177c24 */ /* 0x040fe4000f8e0217 */
[----:B------:R-:W-:-:S03]  /*9f50*/  IMAD.WIDE.U32 R14, R6, UR14, R14 ;  /* 0x0000000e060e7c25 */ /* 0x000fc6000f8e000e */
[----:B--2---:R-:W-:Y:S01]  /*9f60*/  LEA R6, P2, R14, UR16, 0x2 ;  /* 0x000000100e067c11 */ /* 0x004fe2000f8410ff */
[----:B0-----:R-:W-:Y:S01]  /*9f70*/  FADD.FTZ R16, R7, 1 ;  /* 0x3f80000007107421 */ /* 0x001fe20000010000 */
        /* <DEDUP_REMOVED lines=8> */
.L_x_3875:
[----:B------:R-:W-:Y:S05]  /*a000*/  BSYNC.RECONVERGENT B1 ;  /* 0x0000000000017941 */ /* 0x000fea0003800200 */
.L_x_3874:
        /* <DEDUP_REMOVED lines=8> */
[----:B-----5:R-:W-:Y:S01]  /*a090*/  FFMA.FTZ R17, R46, R7, R50 ;  /* 0x000000072e117223 */ /* 0x020fe20000010032 */
[----:B0-----:R-:W-:Y:S01]  /*a0a0*/  FFMA.FTZ R19, R47, R14, R51 ;  /* 0x0000000e2f137223 */ /* 0x001fe20000010033 */
        /* <DEDUP_REMOVED lines=19> */
.L_x_3877:
[----:B------:R-:W-:Y:S05]  /*a1e0*/  BSYNC.RECONVERGENT B1 ;  /* 0x0000000000017941 */ /* 0x000fea0003800200 */
.L_x_3876:
[----:B------:R-:W-:Y:S04]  /*a1f0*/  BSSY.RECONVERGENT B1, `(.L_x_3878) ;  /* 0x000001d000017945 */ /* 0x000fe80003800200 */
[----:B------:R-:W-:Y:S05]  /*a200*/  @P6 BRA `(.L_x_3879) ;  /* 0x00000000006c6947 */ /* 0x000fea0003800000 */
[----:B------:R-:W-:Y:S01]  /*a210*/  FADD.FTZ R28, R28, -UR4 ;  /* 0x800000041c1c7e21 */ /* 0x000fe20008010000 */
[----:B------:R-:W-:Y:S01]  /*a220*/  FADD.FTZ R29, R29, -UR4 ;  /* 0x800000041d1d7e21 */ /* 0x000fe20008010000 */
[----:B------:R-:W3:Y:S02]  /*a230*/  LDCU.64 UR14, c[0x0][0x3e0] ;  /* 0x00007c00ff0e77ac */ /* 0x000ee40008000a00 */
[----:B-1----:R-:W-:Y:S01]  /*a240*/  FMUL.FTZ R7, R28, UR6 ;  /* 0x000000061c077c20 */ /* 0x002fe20008410000 */
[----:B--2---:R-:W-:Y:S01]  /*a250*/  FMUL.FTZ R12, R29, UR6 ;  /* 0x000000061d0c7c20 */ /* 0x004fe20008410000 */
[----:B------:R-:W1:Y:S02]  /*a260*/  LDCU.64 UR16, c[0x0][0x380] ;  /* 0x00007000ff1077ac */ /* 0x000e640008000a00 */
[----:B-----5:R-:W-:Y:S01]  /*a270*/  FFMA.FTZ R15, R46, R7, R50 ;  /* 0x000000072e0f7223 */ /* 0x020fe20000010032 */
[----:B------:R-:W-:Y:S01]  /*a280*/  FFMA.FTZ R17, R47, R12, R51 ;  /* 0x0000000c2f117223 */ /* 0x000fe20000010033 */
[----:B------:R-:W-:-:S02]  /*a290*/  MOV R7, R89 ;  /* 0x0000005900077202 */ /* 0x000fc40000000f00 */
        /* <DEDUP_REMOVED lines=17> */
[----:B------:R3:W-:Y:S02]  /*a3b0*/  STG.E.64 desc[UR12][R10.64], R12 ;  /* 0x0000000c0a007986 */ /* 0x0007e4000c101b0c */
.L_x_3879:
[----:B------:R-:W-:Y:S05]  /*a3c0*/  BSYNC.RECONVERGENT B1 ;  /* 0x0000000000017941 */ /* 0x000fea0003800200 */
.L_x_3878:
[----:B------:R-:W-:Y:S04]  /*a3d0*/  BSSY.RECONVERGENT B1, `(.L_x_3880) ;  /* 0x000001d000017945 */ /* 0x000fe80003800200 */
[----:B------:R-:W-:Y:S05]  /*a3e0*/  @P3 BRA `(.L_x_3881) ;  /* 0x00000000006c3947 */ /* 0x000fea0003800000 */
[----:B------:R-:W-:Y:S01]  /*a3f0*/  FADD.FTZ R30, R30, -UR4 ;  /* 0x800000041e1e7e21 */ /* 0x000fe20008010000 */
[----:B------:R-:W-:Y:S01]  /*a400*/  FADD.FTZ R31, R31, -UR4 ;  /* 0x800000041f1f7e21 */ /* 0x000fe20008010000 */
[----:B------:R-:W4:Y:S02]  /*a410*/  LDCU.64 UR14, c[0x0][0x3e0] ;  /* 0x00007c00ff0e77ac */ /* 0x000f240008000a00 */
[----:B-1----:R-:W-:Y:S01]  /*a420*/  FMUL.FTZ R7, R30, UR6 ;  /* 0x000000061e077c20 */ /* 0x002fe20008410000 */
[----:B---3--:R-:W-:Y:S01]  /*a430*/  FMUL.FTZ R10, R31, UR6 ;  /* 0x000000061f0a7c20 */ /* 0x008fe20008410000 */
[----:B------:R-:W1:Y:S02]  /*a440*/  LDCU.64 UR16, c[0x0][0x380] ;  /* 0x00007000ff1077ac */ /* 0x000e640008000a00 */
[----:B--2--5:R-:W-:Y:S01]  /*a450*/  FFMA.FTZ R13, R46, R7, R50 ;  /* 0x000000072e0d7223 */ /* 0x024fe20000010032 */
[----:B------:R-:W-:Y:S01]  /*a460*/  FFMA.FTZ R15, R47, R10, R51 ;  /* 0x0000000a2f0f7223 */ /* 0x000fe20000010033 */
[----:B------:R-:W-:-:S02]  /*a470*/  MOV R7, R89 ;  /* 0x0000005900077202 */ /* 0x000fc40000000f00 */
        /* <DEDUP_REMOVED lines=18> */
.L_x_3881:
[----:B------:R-:W-:Y:S05]  /*a5a0*/  BSYNC.RECONVERGENT B1 ;  /* 0x0000000000017941 */ /* 0x000fea0003800200 */
.L_x_3880:
[----:B------:R-:W-:Y:S04]  /*a5b0*/  BSSY.RECONVERGENT B1, `(.L_x_3882) ;  /* 0x000001d000017945 */ /* 0x000fe80003800200 */
[----:B------:R-:W-:Y:S05]  /*a5c0*/  @P4 BRA `(.L_x_3883) ;  /* 0x00000000006c4947 */ /* 0x000fea0003800000 */
[----:B------:R-:W-:Y:S01]  /*a5d0*/  FADD.FTZ R32, R32, -UR4 ;  /* 0x8000000420207e21 */ /* 0x000fe20008010000 */
[----:B------:R-:W-:Y:S01]  /*a5e0*/  FADD.FTZ R33, R33, -UR4 ;  /* 0x8000000421217e21 */ /* 0x000fe20008010000 */
[----:B------:R-:W0:Y:S02]  /*a5f0*/  LDCU.64 UR14, c[0x0][0x3e0] ;  /* 0x00007c00ff0e77ac */ /* 0x000e240008000a00 */
[----:B-1----:R-:W-:Y:S01]  /*a600*/  FMUL.FTZ R7, R32, UR6 ;  /* 0x0000000620077c20 */ /* 0x002fe20008410000 */
[----:B----4-:R-:W-:Y:S01]  /*a610*/  FMUL.FTZ R8, R33, UR6 ;  /* 0x0000000621087c20 */ /* 0x010fe20008410000 */
[----:B------:R-:W1:Y:S02]  /*a620*/  LDCU.64 UR16, c[0x0][0x380] ;  /* 0x00007000ff1077ac */ /* 0x000e640008000a00 */
[----:B---3-5:R-:W-:Y:S01]  /*a630*/  FFMA.FTZ R11, R46, R7, R50 ;  /* 0x000000072e0b7223 */ /* 0x028fe20000010032 */
[----:B--2---:R-:W-:Y:S01]  /*a640*/  FFMA.FTZ R13, R47, R8, R51 ;  /* 0x000000082f0d7223 */ /* 0x004fe20000010033 */
        /* <DEDUP_REMOVED lines=19> */
.L_x_3883:
[----:B------:R-:W-:Y:S05]  /*a780*/  BSYNC.RECONVERGENT B1 ;  /* 0x0000000000017941 */ /* 0x000fea0003800200 */
.L_x_3882:
[----:B------:R-:W-:Y:S01]  /*a790*/  ISETP.GE.U32.AND P5, PT, R2, UR10, PT ;  /* 0x0000000a02007c0c */ /* 0x000fe2000bfa6070 */
[----:B------:R-:W-:Y:S01]  /*a7a0*/  BSSY.RECONVERGENT B1, `(.L_x_3884) ;  /* 0x0000034000017945 */ /* 0x000fe20003800200 */
[----:B--2---:R-:W-:Y:S02]  /*a7b0*/  SHF.R.S32.HI R15, RZ, 0x1f, R2 ;  /* 0x0000001fff0f7819 */ /* 0x004fe40000011402 */
[----:B---3--:R-:W-:Y:S02]  /*a7c0*/  IADD3 R12, PT, PT, R41, 0x160, RZ ;  /* 0x00000160290c7810 */ /* 0x008fe40007ffe0ff */
[----:B------:R-:W-:Y:S02]  /*a7d0*/  ISETP.GE.AND.EX P5, PT, R15, UR11, PT, P5 ;  /* 0x0000000b0f007c0c */ /* 0x000fe4000bfa6350 */
[C---:B----4-:R-:W-:Y:S02]  /*a7e0*/  IADD3 R10, PT, PT, R41.reuse, 0x170, RZ ;  /* 0x00000170290a7810 */ /* 0x050fe40007ffe0ff */
[----:B0-----:R-:W-:-:S02]  /*a7f0*/  IADD3 R8, PT, PT, R41, 0x180, RZ ;  /* 0x0000018029087810 */ /* 0x001fc40007ffe0ff */
[----:B-1----:R-:W-:Y:S02]  /*a800*/  IADD3 R6, PT, PT, R41, 0x190, RZ ;  /* 0x0000019029067810 */ /* 0x002fe40007ffe0ff */
        /* <DEDUP_REMOVED lines=45> */
.L_x_3885:
[----:B------:R-:W-:Y:S05]  /*aae0*/  BSYNC.RECONVERGENT B1 ;  /* 0x0000000000017941 */ /* 0x000fea0003800200 */
.L_x_3884:
[----:B------:R-:W-:Y:S04]  /*aaf0*/  BSSY.RECONVERGENT B1, `(.L_x_3886) ;  /* 0x000001d000017945 */ /* 0x000fe80003800200 */
[----:B------:R-:W-:Y:S05]  /*ab00*/  @P2 BRA `(.L_x_3887) ;  /* 0x00000000006c2947 */ /* 0x000fea0003800000 */
[----:B------:R-:W-:Y:S01]  /*ab10*/  FADD.FTZ R36, R36, -UR4 ;  /* 0x8000000424247e21 */ /* 0x000fe20008010000 */
[----:B------:R-:W-:Y:S01]  /*ab20*/  FADD.FTZ R37, R37, -UR4 ;  /* 0x8000000425257e21 */ /* 0x000fe20008010000 */
[----:B------:R-:W1:Y:S02]  /*ab30*/  LDCU.64 UR14, c[0x0][0x3e0] ;  /* 0x00007c00ff0e77ac */ /* 0x000e640008000a00 */
[----:B------:R-:W-:Y:S01]  /*ab40*/  FMUL.FTZ R15, R36, UR6 ;  /* 0x00000006240f7c20 */ /* 0x000fe20008410000 */
[----:B------:R-:W-:Y:S01]  /*ab50*/  FMUL.FTZ R14, R37, UR6 ;  /* 0x00000006250e7c20 */ /* 0x000fe20008410000 */
[----:B------:R-:W2:Y:S02]  /*ab60*/  LDCU.64 UR16, c[0x0][0x380] ;  /* 0x00007000ff1077ac */ /* 0x000ea40008000a00 */
[----:B0----5:R-:W-:Y:S01]  /*ab70*/  FFMA.FTZ R19, R46, R15, R50 ;  /* 0x0000000f2e137223 */ /* 0x021fe20000010032 */
[----:B------:R-:W-:Y:S01]  /*ab80*/  FFMA.FTZ R21, R47, R14, R51 ;  /* 0x0000000e2f157223 */ /* 0x000fe20000010033 */
[----:B------:R-:W-:-:S02]  /*ab90*/  MOV R14, R86 ;  /* 0x00000056000e7202 */ /* 0x000fc40000000f00 */
[----:B------:R-:W-:Y:S01]  /*aba0*/  FMUL.FTZ R2, R19, -1.4426950216293334961 ;  /* 0xbfb8aa3b13027820 */ /* 0x000fe20000410000 */
[----:B------:R-:W-:Y:S01]  /*abb0*/  FMUL.FTZ R17, R21, -1.4426950216293334961 ;  /* 0xbfb8aa3b15117820 */ /* 0x000fe20000410000 */
[----:B------:R-:W-:-:S04]  /*abc0*/  MOV R15, R89 ;  /* 0x00000059000f7202 */ /* 0x000fc80000000f00 */
        /* <DEDUP_REMOVED lines=15> */
.L_x_3887:
[----:B------:R-:W-:Y:S05]  /*acc0*/  BSYNC.RECONVERGENT B1 ;  /* 0x0000000000017941 */ /* 0x000fea0003800200 */
.L_x_3886:
        /* <DEDUP_REMOVED lines=29> */
.L_x_3889:
[----:B------:R-:W-:Y:S05]  /*aea0*/  BSYNC.RECONVERGENT B1 ;  /* 0x0000000000017941 */ /* 0x000fea0003800200 */
.L_x_3888:
        /* <DEDUP_REMOVED lines=9> */
[----:B0-----:R-:W-:Y:S01]  /*af40*/  FFMA.FTZ R17, R47, R12, R51 ;  /* 0x0000000c2f117223 */ /* 0x001fe20000010033 */
[----:B------:R-:W-:-:S02]  /*af50*/  MOV R3, R89 ;  /* 0x0000005900037202 */ /* 0x000fc40000000f00 */
[----:B------:R-:W-:Y:S01]  /*af60*/  FMUL.FTZ R2, R15, -1.4426950216293334961 ;  /* 0xbfb8aa3b0f027820 */ /* 0x000fe20000410000 */
[----:B------:R-:W-:-:S05]  /*af70*/  FMUL.FTZ R13, R17, -1.4426950216293334961 ;  /* 0xbfb8aa3b110d7820 */ /* 0x000fca0000410000 */
[----:B------:R-:W0:Y:S01]  /*af80*/  MUFU.EX2 R2, R2 ;  /* 0x0000000200027308 */ /* 0x000e220000000800 */
[----:B---3--:R-:W-:-:S03]  /*af90*/  IMAD R11, R11, UR14, RZ ;  /* 0x0000000e0b0b7c24 */ /* 0x008fc6000f8e02ff */
        /* <DEDUP_REMOVED lines=14> */
.L_x_3891:
[----:B------:R-:W-:Y:S05]  /*b080*/  BSYNC.RECONVERGENT B1 ;  /* 0x0000000000017941 */ /* 0x000fea0003800200 */
.L_x_3890:
        /* <DEDUP_REMOVED lines=29> */
.L_x_3893:
[----:B------:R-:W-:Y:S05]  /*b260*/  BSYNC.RECONVERGENT B1 ;  /* 0x0000000000017941 */ /* 0x000fea0003800200 */
.L_x_3892:
        /* <DEDUP_REMOVED lines=29> */
.L_x_3895:
[----:B------:R-:W-:Y:S05]  /*b440*/  BSYNC.RECONVERGENT B1 ;  /* 0x0000000000017941 */ /* 0x000fea0003800200 */
.L_x_3894:
[----:B------:R-:W-:Y:S01]  /*b450*/  ISETP.GE.U32.AND P5, PT, R4, UR10, PT ;  /* 0x0000000a04007c0c */ /* 0x000fe2000bfa6070 */
[----:B------:R-:W-:Y:S01]  /*b460*/  BSSY.RECONVERGENT B1, `(.L_x_3896) ;  /* 0x0000032000017945 */ /* 0x000fe20003800200 */
[----:B--23--:R-:W-:Y:S02]  /*b470*/  SHF.R.S32.HI R12, RZ, 0x1f, R4 ;  /* 0x0000001fff0c7819 */ /* 0x00cfe40000011404 */
[C---:B0---4-:R-:W-:Y:S02]  /*b480*/  IADD3 R9, PT, PT, R41.reuse, 0x1c0, RZ ;  /* 0x000001c029097810 */ /* 0x051fe40007ffe0ff */
        /* <DEDUP_REMOVED lines=35> */
[C---:B------:R-:W-:Y:S02]  /*b6c0*/  IMAD R15, R4.reuse, UR15, R15 ;  /* 0x0000000f040f7c24 */ /* 0x040fe4000f8e020f */
[----:B------:R-:W-:-:S05]  /*b6d0*/  IMAD.WIDE.U32 R12, R4, UR14, R12 ;  /* 0x0000000e040c7c25 */ /* 0x000fca000f8e000c */
[----:B------:R-:W-:Y:S01]  /*b6e0*/  IADD3 R15, PT, PT, R13, R15, RZ ;  /* 0x0000000f0d0f7210 */ /* 0x000fe20007ffe0ff */
[----:B--2---:R-:W-:Y:S01]  /*b6f0*/  FADD.FTZ R16, R11, 1 ;  /* 0x3f8000000b107421 */ /* 0x004fe20000010000 */
[----:B0-----:R-:W-:Y:S01]  /*b700*/  FADD.FTZ R18, R14, 1 ;  /* 0x3f8000000e127421 */ /* 0x001fe20000010000 */
[----:B-1----:R-:W-:-:S04]  /*b710*/  LEA R14, P5, R12, UR16, 0x2 ;  /* 0x000000100c0e7c11 */ /* 0x002fc8000f8a10ff */
[----:B------:R-:W0:Y:S01]  /*b720*/  MUFU.RCP R16, R16 ;  /* 0x0000001000107308 */ /* 0x000e220000001000 */
[----:B------:R-:W-:-:S07]  /*b730*/  LEA.HI.X R15, R12, UR17, R15, 0x2, P5 ;  /* 0x000000110c0f7c11 */ /* 0x000fce000a8f140f */
[----:B------:R-:W1:Y:S01]  /*b740*/  MUFU.RCP R17, R18 ;  /* 0x0000001200117308 */ /* 0x000e620000001000 */
[----:B0-----:R-:W-:Y:S01]  /*b750*/  FMUL.FTZ R16, R19, R16 ;  /* 0x0000001013107220 */ /* 0x001fe20000410000 */
[----:B-1----:R-:W-:-:S05]  /*b760*/  FMUL.FTZ R17, R20, R17 ;  /* 0x0000001114117220 */ /* 0x002fca0000410000 */
[----:B------:R0:W-:Y:S02]  /*b770*/  STG.E.64 desc[UR12][R14.64], R16 ;  /* 0x000000100e007986 */ /* 0x0001e4000c101b0c */
.L_x_3897:
[----:B------:R-:W-:Y:S05]  /*b780*/  BSYNC.RECONVERGENT B1 ;  /* 0x0000000000017941 */ /* 0x000fea0003800200 */
.L_x_3896:
        /* <DEDUP_REMOVED lines=20> */
[----:B--2---:R-:W-:Y:S02]  /*b8d0*/  LEA R4, P2, R12, UR16, 0x2 ;  /* 0x000000100c047c11 */ /* 0x004fe4000f8410ff */
        /* <DEDUP_REMOVED lines=8> */
.L_x_3899:
[----:B------:R-:W-:Y:S05]  /*b960*/  BSYNC.RECONVERGENT B1 ;  /* 0x0000000000017941 */ /* 0x000fea0003800200 */
.L_x_3898:
        /* <DEDUP_REMOVED lines=16> */
[----:B0-----:R-:W-:Y:S01]  /*ba70*/  FADD.FTZ R12, R4, 1 ;  /* 0x3f800000040c7421 */ /* 0x001fe20000010000 */
[----:B------:R-:W-:Y:S01]  /*ba80*/  MOV R4, R86 ;  /* 0x0000005600047202 */ /* 0x000fe20000000f00 */
[----:B--2---:R-:W-:-:S04]  /*ba90*/  FADD.FTZ R14, R11, 1 ;  /* 0x3f8000000b0e7421 */ /* 0x004fc80000010000 */
        /* <DEDUP_REMOVED lines=10> */
.L_x_3901:
[----:B------:R-:W-:Y:S05]  /*bb40*/  BSYNC.RECONVERGENT B1 ;  /* 0x0000000000017941 */ /* 0x000fea0003800200 */
.L_x_3900:
        /* <DEDUP_REMOVED lines=29> */
.L_x_3903:
[----:B------:R-:W-:Y:S05]  /*bd20*/  BSYNC.RECONVERGENT B1 ;  /* 0x0000000000017941 */ /* 0x000fea0003800200 */
.L_x_3902:
        /* <DEDUP_REMOVED lines=16> */
[----:B--2---:R-:W-:Y:S01]  /*be30*/  FADD.FTZ R8, R4, 1 ;  /* 0x3f80000004087421 */ /* 0x004fe20000010000 */
[----:B------:R-:W-:Y:S01]  /*be40*/  MOV R4, R86 ;  /* 0x0000005600047202 */ /* 0x000fe20000000f00 */
[----:B---3--:R-:W-:-:S04]  /*be50*/  FADD.FTZ R10, R7, 1 ;  /* 0x3f800000070a7421 */ /* 0x008fc80000010000 */
[----:B------:R-:W2:Y:S01]  /*be60*/  MUFU.RCP R8, R8 ;  /* 0x0000000800087308 */ /* 0x000ea20000001000 */
[----:B------:R-:W-:-:S04]  /*be70*/  IMAD.WIDE.U32 R4, R3, UR14, R4 ;  /* 0x0000000e03047c25 */ /* 0x000fc8000f8e0004 */
[----:B------:R-:W-:Y:S01]  /*be80*/  IMAD R3, R3, UR15, R6 ;  /* 0x0000000f03037c24 */ /* 0x000fe2000f8e0206 */
[----:B-1----:R-:W-:Y:S02]  /*be90*/  LEA R6, P1, R4, UR16, 0x2 ;  /* 0x0000001004067c11 */ /* 0x002fe4000f8210ff */
[----:B------:R-:W1:Y:S02]  /*bea0*/  MUFU.RCP R9, R10 ;  /* 0x0000000a00097308 */ /* 0x000e640000001000 */
[----:B------:R-:W-:-:S04]  /*beb0*/  IADD3 R3, PT, PT, R5, R3, RZ ;  /* 0x0000000305037210 */ /* 0x000fc80007ffe0ff */
[----:B------:R-:W-:Y:S01]  /*bec0*/  LEA.HI.X R7, R4, UR17, R3, 0x2, P1 ;  /* 0x0000001104077c11 */ /* 0x000fe200088f1403 */
[----:B--2---:R-:W-:Y:S01]  /*bed0*/  FMUL.FTZ R8, R11, R8 ;  /* 0x000000080b087220 */ /* 0x004fe20000410000 */
[----:B-1----:R-:W-:-:S05]  /*bee0*/  FMUL.FTZ R9, R12, R9 ;  /* 0x000000090c097220 */ /* 0x002fca0000410000 */
[----:B------:R4:W-:Y:S02]  /*bef0*/  STG.E.64 desc[UR12][R6.64], R8 ;  /* 0x0000000806007986 */ /* 0x0009e4000c101b0c */
.L_x_3905:
[----:B------:R-:W-:Y:S05]  /*bf00*/  BSYNC.RECONVERGENT B1 ;  /* 0x0000000000017941 */ /* 0x000fea0003800200 */
.L_x_3904:
[----:B------:R-:W-:Y:S05]  /*bf10*/  @P4 BRA `(.L_x_3843) ;  /* 0x0000000000684947 */ /* 0x000fea0003800000 */
[----:B------:R-:W-:Y:S01]  /*bf20*/  FADD.FTZ R72, R72, -UR4 ;  /* 0x8000000448487e21 */ /* 0x000fe20008010000 */
[----:B------:R-:W-:Y:S01]  /*bf30*/  FADD.FTZ R73, R73, -UR4 ;  /* 0x8000000449497e21 */ /* 0x000fe20008010000 */
[----:B------:R-:W0:Y:S01]  /*bf40*/  LDCU.64 UR10, c[0x0][0x3e0] ;  /* 0x00007c00ff0a77ac */ /* 0x000e220008000a00 */
[----:B------:R-:W-:Y:S01]  /*bf50*/  MOV R87, R89 ;  /* 0x0000005900577202 */ /* 0x000fe20000000f00 */
[----:B------:R-:W-:Y:S01]  /*bf60*/  FMUL.FTZ R3, R72, UR6 ;  /* 0x0000000648037c20 */ /* 0x000fe20008410000 */
[----:B-1----:R-:W-:Y:S01]  /*bf70*/  FMUL.FTZ R4, R73, UR6 ;  /* 0x0000000649047c20 */ /* 0x002fe20008410000 */
[----:B------:R-:W1:Y:S02]  /*bf80*/  LDCU.64 UR14, c[0x0][0x380] ;  /* 0x00007000ff0e77ac */ /* 0x000e640008000a00 */
[----:B----45:R-:W-:Y:S01]  /*bf90*/  FFMA.FTZ R7, R46, R3, R50 ;  /* 0x000000032e077223 */ /* 0x030fe20000010032 */
[----:B------:R-:W-:-:S03]  /*bfa0*/  FFMA.FTZ R47, R47, R4, R51 ;  /* 0x000000042f2f7223 */ /* 0x000fc60000010033 */
[----:B------:R-:W-:Y:S01]  /*bfb0*/  FMUL.FTZ R3, R7, -1.4426950216293334961 ;  /* 0xbfb8aa3b07037820 */ /* 0x000fe20000410000 */
[----:B------:R-:W-:-:S05]  /*bfc0*/  FMUL.FTZ R5, R47, -1.4426950216293334961 ;  /* 0xbfb8aa3b2f057820 */ /* 0x000fca0000410000 */
[----:B------:R-:W4:Y:S01]  /*bfd0*/  MUFU.EX2 R3, R3 ;  /* 0x0000000300037308 */ /* 0x000f220000000800 */
[----:B0-----:R-:W-:-:S03]  /*bfe0*/  IMAD R2, R2, UR10, RZ ;  /* 0x0000000a02027c24 */ /* 0x001fc6000f8e02ff */
[----:B------:R-:W0:Y:S01]  /*bff0*/  MUFU.EX2 R5, R5 ;  /* 0x0000000500057308 */ /* 0x000e220000000800 */
[----:B------:R-:W-:-:S04]  /*c000*/  IMAD.WIDE.U32 R86, R41, UR10, R86 ;  /* 0x0000000a29567c25 */ /* 0x000fc8000f8e0056 */
[----:B------:R-:W-:Y:S01]  /*c010*/  IMAD R41, R41, UR11, R2 ;  /* 0x0000000b29297c24 */ /* 0x000fe2000f8e0202 */
[----:B-1----:R-:W-:Y:S01]  /*c020*/  LEA R2, P1, R86, UR14, 0x2 ;  /* 0x0000000e56027c11 */ /* 0x002fe2000f8210ff */
[----:B----4-:R-:W-:-:S03]  /*c030*/  FADD.FTZ R4, R3, 1 ;  /* 0x3f80000003047421 */ /* 0x010fc60000010000 */
[----:B------:R-:W-:Y:S01]  /*c040*/  IADD3 R41, PT, PT, R87, R41, RZ ;  /* 0x0000002957297210 */ /* 0x000fe20007ffe0ff */
[----:B0-----:R-:W-:-:S03]  /*c050*/  FADD.FTZ R6, R5, 1 ;  /* 0x3f80000005067421 */ /* 0x001fc60000010000 */
[----:B------:R-:W-:Y:S01]  /*c060*/  LEA.HI.X R3, R86, UR15, R41, 0x2, P1 ;  /* 0x0000000f56037c11 */ /* 0x000fe200088f1429 */
[----:B------:R-:W0:Y:S08]  /*c070*/  MUFU.RCP R4, R4 ;  /* 0x0000000400047308 */ /* 0x000e300000001000 */
[----:B------:R-:W1:Y:S01]  /*c080*/  MUFU.RCP R6, R6 ;  /* 0x0000000600067308 */ /* 0x000e620000001000 */
[----:B0-----:R-:W-:Y:S01]  /*c090*/  FMUL.FTZ R4, R7, R4 ;  /* 0x0000000407047220 */ /* 0x001fe20000410000 */
[----:B-1----:R-:W-:-:S05]  /*c0a0*/  FMUL.FTZ R5, R47, R6 ;  /* 0x000000062f057220 */ /* 0x002fca0000410000 */
[----:B------:R0:W-:Y:S02]  /*c0b0*/  STG.E.64 desc[UR12][R2.64], R4 ;  /* 0x0000000402007986 */ /* 0x0001e4000c101b0c */
.L_x_3843:
[----:B------:R-:W-:Y:S05]  /*c0c0*/  BSYNC.RECONVERGENT B0 ;  /* 0x0000000000007941 */ /* 0x000fea0003800200 */
.L_x_3779:
        /* <DEDUP_REMOVED lines=9> */
.L_x_3907:
        /* <DEDUP_REMOVED lines=10> */
.L_x_4556:


//--------------------- .text._Z35group_norm_nhwc_fwd_one_pass_kernelI11Fp32IOBf16WLi64ELi80ELi640EEv26Group_norm_nhwc_fwd_params --------------------------
	.section	.text._Z35group_norm_nhwc_fwd_one_pass_kernelI11Fp32IOBf16WLi64ELi80ELi640EEv26Group_norm_nhwc_fwd_params,"ax",@progbits
	.align	128
        .global         _Z35group_norm_nhwc_fwd_one_pass_kernelI11Fp32IOBf16WLi64ELi80ELi640EEv26Group_norm_nhwc_fwd_params
        .type           _Z35group_norm_nhwc_fwd_one_pass_kernelI11Fp32IOBf16WLi64ELi80ELi640EEv26Group_norm_nhwc_fwd_params,@function
        .size           _Z35group_norm_nhwc_fwd_one_pass_kernelI11Fp32IOBf16WLi64ELi80ELi640EEv26Group_norm_nhwc_fwd_params,(.L_x_4557 - _Z35group_norm_nhwc_fwd_one_pass_kernelI11Fp32IOBf16WLi64ELi80ELi640EEv26Group_norm_nhwc_fwd_params)
        .other          _Z35group_norm_nhwc_fwd_one_pass_kernelI11Fp32IOBf16WLi64ELi80ELi640EEv26Group_norm_nhwc_fwd_params,@"STO_CUDA_ENTRY STV_DEFAULT"
_Z35group_norm_nhwc_fwd_one_pass_kernelI11Fp32IOBf16WLi64ELi80ELi640EEv26Group_norm_nhwc_fwd_params:
.text._Z35group_norm_nhwc_fwd_one_pass_kernelI11Fp32IOBf16WLi64ELi80ELi640EEv26Group_norm_nhwc_fwd_params:
        /* <DEDUP_REMOVED lines=16> */
[----:B------:R-:W-:Y:S01]  /*0100*/  UMOV UR8, 0x400 ;  /* 0x0000040000087882 */ /* 0x000fe20000000000 */
[----:B------:R-:W0:Y:S01]  /*0110*/  LDCU.64 UR16, c[0x0][0x358] ;  /* 0x00006b00ff1077ac */ /* 0x000e220008000a00 */
[----:B-1----:R-:W-:-:S02]  /*0120*/  MOV R5, UR5 ;  /* 0x0000000500057c02 */ /* 0x002fc40008000f00 */
[----:B-----5:R-:W-:Y:S02]  /*0130*/  ISETP.NE.U32.AND P1, PT, RZ, UR10, PT ;  /* 0x0000000aff007c0c */ /* 0x020fe4000bf25070 */
[C---:B0-----:R-:W-:Y:S01]  /*0140*/  LOP3.LUT R0, R28.reuse, 0xffff, RZ, 0xc0, !PT ;  /* 0x0000ffff1c007812 */ /* 0x041fe200078ec0ff */
[----:B----4-:R-:W-:Y:S01]  /*0150*/  ULEA UR8, UR4, UR8, 0x18 ;  /* 0x0000000804087291 */ /* 0x010fe2000f8ec0ff */
[----:B------:R-:W-:Y:S01]  /*0160*/  LOP3.LUT P0, RZ, R28, UR20, RZ, 0xfc, !PT ;  /* 0x000000141cff7c12 */ /* 0x000fe2000f80fcff */
[----:B---3--:R-:W-:Y:S01]  /*0170*/  UISETP.NE.AND UP0, UPT, UR9, URZ, UPT ;  /* 0x000000ff0900728c */ /* 0x008fe2000bf05270 */
[----:B------:R-:W-:Y:S01]  /*0180*/  SHF.R.U32.HI R31, RZ, 0x2, R28 ;  /* 0x00000002ff1f7819 */ /* 0x000fe2000001161c */
[----:B------:R-:W-:Y:S01]  /*0190*/  IMAD R0, R0, 0x667, RZ ;  /* 0x0000066700007824 */ /* 0x000fe200078e02ff */
[----:B------:R-:W-:Y:S01]  /*01a0*/  ISETP.NE.AND.EX P0, PT, RZ, UR11, !P0, P1 ;  /* 0x0000000bff007c0c */ /* 0x000fe2000c705310 */
[----:B------:R-:W-:Y:S01]  /*01b0*/  UMOV UR4, URZ ;  /* 0x000000ff00047c82 */ /* 0x000fe20008000000 */
[----:B------:R-:W-:Y:S01]  /*01c0*/  LOP3.LUT R31, R31, 0xf8, RZ, 0xc0, !PT ;  /* 0x000000f81f1f7812 */ /* 0x000fe200078ec0ff */
        /* <DEDUP_REMOVED lines=10> */
[----:B------:R-:W-:Y:S02]  /*0270*/  SHF.L.U32 R2, R2, 0x1, RZ ;  /* 0x0000000102027819 */ /* 0x000fe400000006ff */
[----:B0-----:R-:W-:Y:S02]  /*0280*/  LOP3.LUT R29, R0, 0x7ffffff8, RZ, 0xc0, !PT ;  /* 0x7ffffff8001d7812 */ /* 0x001fe400078ec0ff */
[----:B--2---:R-:W-:-:S07]  /*0290*/  LOP3.LUT R2, R2, 0xffff, RZ, 0xc0, !PT ;  /* 0x0000ffff02027812 */ /* 0x004fce00078ec0ff */
.L_x_3935:
[----:B0-----:R-:W0:Y:S01]  /*02a0*/  LDCU UR5, c[0x0][0x3f8] ;  /* 0x00007f00ff0577ac */ /* 0x001e220008000800 */
[----:B---3--:R-:W-:Y:S02]  /*02b0*/  IABS R10, UR9 ;  /* 0x00000009000a7c13 */ /* 0x008fe40008000000 */
[C---:B------:R-:W-:Y:S01]  /*02c0*/  IADD3 R23, PT, PT, R32.reuse, 0x10, RZ ;  /* 0x0000001020177810 */ /* 0x040fe20007ffe0ff */
[----:B-1----:R-:W1:Y:S01]  /*02d0*/  LDCU.64 UR14, c[0x0][0x3e8] ;  /* 0x00007d00ff0e77ac */ /* 0x002e620008000a00 */
[----:B------:R-:W-:Y:S02]  /*02e0*/  IADD3 R33, PT, PT, R32, 0x20, RZ ;  /* 0x0000002020217810 */ /* 0x000fe40007ffe0ff */
[----:B------:R-:W-:Y:S02]  /*02f0*/  SHF.R.S32.HI R25, RZ, 0x1f, R23 ;  /* 0x0000001fff197819 */ /* 0x000fe40000011417 */
[----:B------:R-:W-:Y:S02]  /*0300*/  SHF.R.S32.HI R27, RZ, 0x1f, R33 ;  /* 0x0000001fff1b7819 */ /* 0x000fe40000011421 */
[----:B------:R-:W-:-:S02]  /*0310*/  SHF.R.S32.HI R21, RZ, 0x1f, R32 ;  /* 0x0000001fff157819 */ /* 0x000fc40000011420 */
[----:B------:R-:W-:Y:S02]  /*0320*/  SHF.R.S32.HI R19, RZ, 0x1f, R30 ;  /* 0x0000001fff137819 */ /* 0x000fe4000001141e */
[----:B0---4-:R-:W-:-:S04]  /*0330*/  MOV R4, UR5 ;  /* 0x0000000500047c02 */ /* 0x011fc80008000f00 */
[----:B--2---:R-:W-:Y:S02]  /*0340*/  IABS R7, R4 ;  /* 0x0000000400077213 */ /* 0x004fe40000000000 */
[----:B-1----:R-:W-:Y:S02]  /*0350*/  ISETP.GE.U32.AND P2, PT, R23, UR14, PT ;  /* 0x0000000e17007c0c */ /* 0x002fe4000bf46070 */
[----:B------:R-:W0:Y:S01]  /*0360*/  I2F.RP R6, R7 ;  /* 0x0000000700067306 */ /* 0x000e220000209400 */
[----:B------:R-:W-:Y:S02]  /*0370*/  ISETP.GE.U32.AND P3, PT, R33, UR14, PT ;  /* 0x0000000e21007c0c */ /* 0x000fe4000bf66070 */
[----:B------:R-:W-:Y:S02]  /*0380*/  ISETP.GE.AND.EX P2, PT, R25, UR15, PT, P2 ;  /* 0x0000000f19007c0c */ /* 0x000fe4000bf46320 */
[----:B------:R-:W-:Y:S02]  /*0390*/  ISETP.GE.AND.EX P3, PT, R27, UR15, PT, P3 ;  /* 0x0000000f1b007c0c */ /* 0x000fe4000bf66330 */
[----:B------:R-:W-:-:S04]  /*03a0*/  ISETP.GE.U32.AND P4, PT, R30, UR14, PT ;  /* 0x0000000e1e007c0c */ /* 0x000fc8000bf86070 */
[----:B------:R-:W-:Y:S01]  /*03b0*/  ISETP.GE.AND.EX P4, PT, R19, UR15, PT, P4 ;  /* 0x0000000f13007c0c */ /* 0x000fe2000bf86340 */
[----:B0-----:R-:W0:Y:S04]  /*03c0*/  MUFU.RCP R6, R6 ;  /* 0x0000000600067308 */ /* 0x001e280000001000 */
[----:B------:R-:W1:Y:S08]  /*03d0*/  @!P2 LDC.64 R16, c[0x0][0x3e0] ;  /* 0x0000f800ff10ab82 */ /* 0x000e700000000a00 */
[----:B------:R-:W2:Y:S08]  /*03e0*/  @!P2 LDC.64 R12, c[0x0][0x390] ;  /* 0x0000e400ff0cab82 */ /* 0x000eb00000000a00 */
[----:B------:R-:W3:Y:S01]  /*03f0*/  @!P3 LDC.64 R14, c[0x0][0x390] ;  /* 0x0000e400ff0ebb82 */ /* 0x000ee20000000a00 */
[----:B0-----:R-:W-:-:S04]  /*0400*/  IADD3 R4, PT, PT, R6, 0xffffffe, RZ ;  /* 0x0ffffffe06047810 */ /* 0x001fc80007ffe0ff */
[----:B------:R0:W4:Y:S01]  /*0410*/  F2I.FTZ.U32.TRUNC.NTZ R5, R4 ;  /* 0x0000000400057305 */ /* 0x000122000021f000 */
[----:B-1----:R-:W-:-:S04]  /*0420*/  @!P2 IMAD R18, R25, R16, RZ ;  /* 0x000000101912a224 */ /* 0x002fc800078e02ff */
[----:B------:R-:W-:Y:S02]  /*0430*/  @!P2 IMAD R25, R23, R17, R18 ;  /* 0x000000111719a224 */ /* 0x000fe400078e0212 */
[----:B0-----:R-:W-:-:S05]  /*0440*/  HFMA2 R4, -RZ, RZ, 0, 0 ;  /* 0x00000000ff047431 */ /* 0x001fca00000001ff */
[----:B------:R-:W-:Y:S02]  /*0450*/  R2UR UR10, R4 ;  /* 0x00000000040a72ca */ /* 0x000fe400000e0000 */
[----:B----4-:R-:W-:Y:S02]  /*0460*/  R2UR UR11, R5 ;  /* 0x00000000050b72ca */ /* 0x010fe400000e0000 */
[----:B------:R-:W-:-:S05]  /*0470*/  IADD3 R8, PT, PT, RZ, -R5, RZ ;  /* 0x80000005ff087210 */ /* 0x000fca0007ffe0ff */
[----:B------:R-:W-:Y:S02]  /*0480*/  IMAD R9, R8, R7, RZ ;  /* 0x0000000708097224 */ /* 0x000fe400078e02ff */
[----:B------:R-:W-:-:S04]  /*0490*/  IMAD.MOV.U32 R8, RZ, RZ, R10 ;  /* 0x000000ffff087224 */ /* 0x000fc800078e000a */
[----:B------:R-:W-:Y:S01]  /*04a0*/  IMAD.HI.U32 R9, R5, R9, UR10 ;  /* 0x0000000a05097e27 */ /* 0x000fe2000f8e0009 */
[----:B------:R-:W-:-:S04]  /*04b0*/  R2UR UR12, R8 ;  /* 0x00000000080c72ca */ /* 0x000fc800000e0000 */
[----:B------:R-:W-:Y:S02]  /*04c0*/  R2UR UR10, R9 ;  /* 0x00000000090a72ca */ /* 0x000fe400000e0000 */
[----:B------:R-:W0:Y:S11]  /*04d0*/  @!P4 LDC.64 R8, c[0x0][0x3e0] ;  /* 0x0000f800ff08cb82 */ /* 0x000e360000000a00 */
[----:B------:R-:W-:-:S02]  /*04e0*/  UIMAD.WIDE.U32 UR10, UR10, UR12, URZ ;  /* 0x0000000c0a0a72a5 */ /* 0x000fc4000f8e00ff */
[----:B------:R-:W-:-:S04]  /*04f0*/  ULOP3.LUT UR10, UR9, UR5, URZ, 0x3c, !UPT ;  /* 0x00000005090a7292 */ /* 0x000fc8000f8e3cff */
[----:B------:R-:W-:-:S05]  /*0500*/  IADD3 R4, PT, PT, RZ, -UR11, RZ ;  /* 0x8000000bff047c10 */ /* 0x000fca000fffe0ff */
[----:B------:R-:W-:Y:S01]  /*0510*/  IMAD R4, R7, R4, UR12 ;  /* 0x0000000c07047e24 */ /* 0x000fe2000f8e0204 */
[----:B------:R-:W1:Y:S01]  /*0520*/  LDCU.64 UR12, c[0x0][0x3f0] ;  /* 0x00007e00ff0c77ac */ /* 0x000e620008000a00 */
[----:B0-----:R-:W-:-:S03]  /*0530*/  @!P4 IMAD R19, R19, R8, RZ ;  /* 0x000000081313c224 */ /* 0x001fc600078e02ff */
[----:B------:R-:W-:-:S13]  /*0540*/  ISETP.GT.U32.AND P1, PT, R7, R4, PT ;  /* 0x000000040700720c */ /* 0x000fda0003f24070 */
[----:B------:R-:W-:Y:S01]  /*0550*/  VOTEU.ANY UP2, P1 ;  /* 0x0000000000ff7886 */ /* 0x000fe20000840100 */
[----:B------:R-:W-:Y:S02]  /*0560*/  PLOP3.LUT P1, PT, PT, PT, UP2, 0x80, 0x8 ;  /* 0x000000000008781c */ /* 0x000fe40003f2f028 */
[----:B-1----:R-:W-:Y:S02]  /*0570*/  MOV R5, UR12 ;  /* 0x0000000c00057c02 */ /* 0x002fe40008000f00 */
        /* <DEDUP_REMOVED lines=11> */
[----:B0-----:R-:W-:-:S04]  /*0630*/  @!P3 IMAD R20, R27, R6, RZ ;  /* 0x000000061b14b224 */ /* 0x001fc800078e02ff */
[----:B------:R-:W-:-:S04]  /*0640*/  @!P3 IMAD R27, R33, R7, R20 ;  /* 0x00000007211bb224 */ /* 0x000fc800078e0214 */
[----:B------:R-:W-:Y:S01]  /*0650*/  @!UP1 ULOP3.LUT UR11, URZ, UR5, URZ, 0x33, !UPT ;  /* 0x00000005ff0b9292 */ /* 0x000fe2000f8e33ff */
[----:B------:R-:W0:Y:S03]  /*0660*/  @!P1 LDC.64 R10, c[0x0][0x3e0] ;  /* 0x0000f800ff0a9b82 */ /* 0x000e260000000a00 */
        /* <DEDUP_REMOVED lines=8> */
[----:B------:R-:W-:Y:S01]  /*06f0*/  LEA.HI.X.SX32 R37, R4, RZ, 0x1, P5 ;  /* 0x000000ff04257211 */ /* 0x000fe200028f0eff */
[----:B0-----:R-:W-:Y:S02]  /*0700*/  @!P1 IMAD R18, R21, R10, RZ ;  /* 0x0000000a15129224 */ /* 0x001fe400078e02ff */
[----:B------:R-:W-:Y:S02]  /*0710*/  IMAD.WIDE.U32 R36, R5, UR11, R36 ;  /* 0x0000000b05247c25 */ /* 0x000fe4000f8e0024 */
[----:B------:R-:W0:Y:S02]  /*0720*/  @!P1 LDC.64 R4, c[0x0][0x390] ;  /* 0x0000e400ff049b82 */ /* 0x000e240000000a00 */
[----:B------:R-:W-:Y:S01]  /*0730*/  @!P3 IMAD.MOV.U32 R20, RZ, RZ, R36 ;  /* 0x000000ffff14b224 */ /* 0x000fe200078e0024 */
[----:B------:R-:W-:Y:S02]  /*0740*/  IADD3 R35, PT, PT, R37, UR5, RZ ;  /* 0x0000000525237c10 */ /* 0x000fe4000fffe0ff */
[----:B------:R-:W-:-:S02]  /*0750*/  @!P2 MOV R34, R36 ;  /* 0x000000240022a202 */ /* 0x000fc40000000f00 */
[----:B------:R-:W-:-:S03]  /*0760*/  @!P3 MOV R21, R35 ;  /* 0x000000230015b202 */ /* 0x000fc60000000f00 */
[----:B------:R-:W-:-:S04]  /*0770*/  @!P2 IMAD.WIDE.U32 R16, R23, R16, R34 ;  /* 0x000000101710a225 */ /* 0x000fc800078e0022 */
[----:B------:R-:W-:Y:S01]  /*0780*/  @!P3 IMAD.WIDE.U32 R6, R33, R6, R20 ;  /* 0x000000062106b225 */ /* 0x000fe200078e0014 */
[----:B------:R-:W-:Y:S02]  /*0790*/  @!P1 MOV R20, R36 ;  /* 0x0000002400149202 */ /* 0x000fe40000000f00 */
[----:B------:R-:W-:Y:S01]  /*07a0*/  @!P1 MOV R21, R35 ;  /* 0x0000002300159202 */ /* 0x000fe20000000f00 */
[----:B------:R-:W-:Y:S01]  /*07b0*/  @!P1 IMAD R23, R32, R11, R18 ;  /* 0x0000000b20179224 */ /* 0x000fe200078e0212 */
[----:B------:R-:W-:Y:S02]  /*07c0*/  @!P2 IADD3 R17, PT, PT, R17, R25, RZ ;  /* 0x000000191111a210 */ /* 0x000fe40007ffe0ff */
[----:B--2---:R-:W-:Y:S01]  /*07d0*/  @!P2 LEA R12, P5, R16, R12, 0x2 ;  /* 0x0000000c100ca211 */ /* 0x004fe200078a10ff */
[----:B------:R-:W-:Y:S01]  /*07e0*/  @!P1 IMAD.WIDE.U32 R20, R32, R10, R20 ;  /* 0x0000000a20149225 */ /* 0x000fe200078e0014 */
[----:B------:R-:W-:Y:S01]  /*07f0*/  @!P3 IADD3 R7, PT, PT, R7, R27, RZ ;  /* 0x0000001b0707b210 */ /* 0x000fe20007ffe0ff */
[----:B------:R-:W1:Y:S01]  /*0800*/  @!P4 LDC.64 R10, c[0x0][0x390] ;  /* 0x0000e400ff0acb82 */ /* 0x000e620000000a00 */
[----:B------:R-:W-:-:S02]  /*0810*/  @!P2 LEA.HI.X R13, R16, R13, R17, 0x2, P5 ;  /* 0x0000000d100da211 */ /* 0x000fc400028f1411 */
[----:B---3--:R-:W-:Y:S02]  /*0820*/  @!P3 LEA R14, P6, R6, R14, 0x2 ;  /* 0x0000000e060eb211 */ /* 0x008fe400078c10ff */
[----:B------:R-:W-:Y:S01]  /*0830*/  @!P1 IADD3 R17, PT, PT, R21, R23, RZ ;  /* 0x0000001715119210 */ /* 0x000fe20007ffe0ff */
[----:B------:R-:W-:Y:S01]  /*0840*/  @!P4 IMAD R21, R30, R9, R19 ;  /* 0x000000091e15c224 */ /* 0x000fe200078e0213 */
[----:B0-----:R-:W-:Y:S01]  /*0850*/  @!P1 LEA R16, P5, R20, R4, 0x2 ;  /* 0x0000000414109211 */ /* 0x001fe200078a10ff */
[----:B------:R-:W-:Y:S01]  /*0860*/  @!P4 IMAD.MOV.U32 R19, RZ, RZ, R35 ;  /* 0x000000ffff13c224 */ /* 0x000fe200078e0023 */
[----:B------:R-:W-:Y:S02]  /*0870*/  @!P4 MOV R18, R36 ;  /* 0x000000240012c202 */ /* 0x000fe40000000f00 */
[----:B------:R-:W-:Y:S02]  /*0880*/  @!P3 LEA.HI.X R15, R6, R15, R7, 0x2, P6 ;  /* 0x0000000f060fb211 */ /* 0x000fe400030f1407 */
[----:B------:R-:W-:-:S02]  /*0890*/  CS2R R6, SRZ ;  /* 0x0000000000067805 */ /* 0x000fc4000001ff00 */
[----:B------:R-:W-:Y:S01]  /*08a0*/  @!P1 LEA.HI.X R17, R20, R5, R17, 0x2, P5 ;  /* 0x0000000514119211 */ /* 0x000fe200028f1411 */
[----:B------:R-:W-:Y:S01]  /*08b0*/  HFMA2 R5, -RZ, RZ, 0, 0 ;  /* 0x00000000ff057431 */ /* 0x000fe200000001ff */
[----:B------:R-:W-:Y:S01]  /*08c0*/  MOV R4, RZ ;  /* 0x000000ff00047202 */ /* 0x000fe20000000f00 */
[----:B------:R-:W-:Y:S02]  /*08d0*/  @!P4 IMAD.WIDE.U32 R18, R30, R8, R18 ;  /* 0x000000081e12c225 */ /* 0x000fe400078e0012 */
[----:B------:R-:W2:Y:S01]  /*08e0*/  @!P1 LDG.E.64 R6, desc[UR16][R16.64] ;  /* 0x0000001010069981 */ /* 0x000ea2000c1e1b00 */
[----:B------:R-:W-:Y:S02]  /*08f0*/  CS2R R8, SRZ ;  /* 0x0000000000087805 */ /* 0x000fe4000001ff00 */
[----:B------:R-:W-:Y:S01]  /*0900*/  @!P4 IADD3 R19, PT, PT, R19, R21, RZ ;  /* 0x000000151313c210 */ /* 0x000fe20007ffe0ff */
[----:B------:R2:W3:Y:S01]  /*0910*/  @!P2 LDG.E.64 R4, desc[UR16][R12.64] ;  /* 0x000000100c04a981 */ /* 0x0004e2000c1e1b00 */
[----:B-1----:R-:W-:-:S03]  /*0920*/  @!P4 LEA R20, P2, R18, R10, 0x2 ;  /* 0x0000000a1214c211 */ /* 0x002fc600078410ff */
[----:B------:R-:W4:Y:S01]  /*0930*/  @!P3 LDG.E.64 R8, desc[UR16][R14.64] ;  /* 0x000000100e08b981 */ /* 0x000f22000c1e1b00 */
[----:B------:R-:W-:Y:S02]  /*0940*/  @!P4 LEA.HI.X R21, R18, R11, R19, 0x2, P2 ;  /* 0x0000000b1215c211 */ /* 0x000fe400010f1413 */
[----:B------:R-:W-:-:S06]  /*0950*/  CS2R R10, SRZ ;  /* 0x00000000000a7805 */ /* 0x000fcc000001ff00 */
[----:B------:R-:W5:Y:S01]  /*0960*/  @!P4 LDG.E.64 R10, desc[UR16][R20.64] ;  /* 0x00000010140ac981 */ /* 0x000f62000c1e1b00 */
[C---:B------:R-:W-:Y:S02]  /*0970*/  ISETP.GT.AND P2, PT, R3.reuse, 0x1e, PT ;  /* 0x0000001e0300780c */ /* 0x040fe40003f44270 */
[----:B------:R-:W-:Y:S01]  /*0980*/  ISETP.GT.AND P3, PT, R3, 0xf, PT ;  /* 0x0000000f0300780c */ /* 0x000fe20003f64270 */
[----:B------:R-:W-:Y:S01]  /*0990*/  BSSY.RECONVERGENT B0, `(.L_x_3908) ;  /* 0x0000031000007945 */ /* 0x000fe20003800200 */
[----:B--2---:R-:W-:Y:S01]  /*09a0*/  FMUL.FTZ R13, R7, R7 ;  /* 0x00000007070d7220 */ /* 0x004fe20000410000 */
[C---:B------:R-:W-:Y:S01]  /*09b0*/  FADD.FTZ R12, R6.reuse, R7 ;  /* 0x00000007060c7221 */ /* 0x040fe20000010000 */
[----:B---3--:R-:W-:Y:S02]  /*09c0*/  FMUL.FTZ R19, R5, R5 ;  /* 0x0000000505137220 */ /* 0x008fe40000410000 */
[----:B------:R-:W-:Y:S01]  /*09d0*/  FFMA.FTZ R13, R6, R6, R13 ;  /* 0x00000006060d7223 */ /* 0x000fe2000001000d */
[C---:B------:R-:W-:Y:S01]  /*09e0*/  FADD.FTZ R17, R4.reuse, R5 ;  /* 0x0000000504117221 */ /* 0x040fe20000010000 */
[----:B------:R-:W-:Y:S01]  /*09f0*/  FADD.FTZ R12, RZ, R12 ;  /* 0x0000000cff0c7221 */ /* 0x000fe20000010000 */
[----:B------:R-:W-:Y:S01]  /*0a00*/  FFMA.FTZ R16, R4, R4, R19 ;  /* 0x0000000404107223 */ /* 0x000fe20000010013 */
[----:B------:R-:W-:Y:S01]  /*0a10*/  FADD.FTZ R13, RZ, R13 ;  /* 0x0000000dff0d7221 */ /* 0x000fe20000010000 */
[----:B----4-:R-:W-:Y:S01]  /*0a20*/  FMUL.FTZ R19, R9, R9 ;  /* 0x0000000909137220 */ /* 0x010fe20000410000 */
[----:B------:R-:W-:Y:S01]  /*0a30*/  FADD.FTZ R12, R12, R17 ;  /* 0x000000110c0c7221 */ /* 0x000fe20000010000 */
[C---:B------:R-:W-:Y:S01]  /*0a40*/  FADD.FTZ R15, R8.reuse, R9 ;  /* 0x00000009080f7221 */ /* 0x040fe20000010000 */
[----:B------:R-:W-:Y:S01]  /*0a50*/  FADD.FTZ R13, R13, R16 ;  /* 0x000000100d0d7221 */ /* 0x000fe20000010000 */
[----:B------:R-:W-:Y:S01]  /*0a60*/  FFMA.FTZ R14, R8, R8, R19 ;  /* 0x00000008080e7223 */ /* 0x000fe20000010013 */
[----:B-----5:R-:W-:Y:S01]  /*0a70*/  FMUL.FTZ R17, R11, R11 ;  /* 0x0000000b0b117220 */ /* 0x020fe20000410000 */
[----:B------:R-:W-:-:S02]  /*0a80*/  FADD.FTZ R12, R12, R15 ;  /* 0x0000000f0c0c7221 */ /* 0x000fc40000010000 */
        /* <DEDUP_REMOVED lines=33> */
.L_x_3909:
[----:B------:R-:W-:Y:S05]  /*0ca0*/  BSYNC.RECONVERGENT B0 ;  /* 0x0000000000007941 */ /* 0x000fea0003800200 */
.L_x_3908:
        /* <DEDUP_REMOVED lines=39> */
[----:B------:R-:W-:Y:S01]  /*0f20*/  FADD.FTZ R18, R16, R19 ;  /* 0x0000001310127221 */ /* 0x000fe20000010000 */
[----:B------:R-:W2:Y:S02]  /*0f30*/  LDS.128 R20, [UR5+0xa0] ;  /* 0x0000a005ff147984 */ /* 0x000ea40008000c00 */
[----:B0-----:R-:W-:Y:S01]  /*0f40*/  FADD.FTZ R19, R17, R24 ;  /* 0x0000001811137221 */ /* 0x001fe20000010000 */
[----:B------:R-:W-:Y:S01]  /*0f50*/  FADD.FTZ R18, R18, R25 ;  /* 0x0000001912127221 */ /* 0x000fe20000010000 */
[----:B------:R-:W0:Y:S02]  /*0f60*/  LDS.64 R16, [UR5+0xb0] ;  /* 0x0000b005ff107984 */ /* 0x000e240008000a00 */
        /* <DEDUP_REMOVED lines=12> */
.L_x_3911:
[----:B------:R-:W-:Y:S05]  /*1030*/  BSYNC.RECONVERGENT B0 ;  /* 0x0000000000007941 */ /* 0x000fea0003800200 */
.L_x_3910:
        /* <DEDUP_REMOVED lines=33> */
.L_x_3914:
[----:B------:R-:W2:Y:S04]  /*1250*/  LDG.E.STRONG.GPU R16, desc[UR16][R12.64] ;  /* 0x000000100c107981 */ /* 0x000ea8000c1ef900 */
[----:B--2---:R-:W-:Y:S01]  /*1260*/  CCTL.IVALL ;  /* 0x00000000ff00798f */ /* 0x004fe20002000000 */
[----:B------:R-:W-:Y:S05]  /*1270*/  YIELD ;  /* 0x0000000000007946 */ /* 0x000fea0003800000 */
[----:B------:R-:W-:-:S13]  /*1280*/  ISETP.NE.AND P4, PT, R16, R19, PT ;  /* 0x000000131000720c */ /* 0x000fda0003f85270 */
[----:B------:R-:W-:Y:S05]  /*1290*/  @P4 BRA `(.L_x_3914) ;  /* 0xfffffffc00ec4947 */ /* 0x000fea000383ffff */
.L_x_3913:
        /* <DEDUP_REMOVED lines=14> */
.L_x_3916:
[----:B------:R-:W-:Y:S01]  /*1380*/  UIADD3 UR26, UPT, UPT, UR5, 0x1, URZ ;  /* 0x00000001051a7890 */ /* 0x000fe2000fffe0ff */
[----:B------:R-:W-:Y:S01]  /*1390*/  ISETP.EQ.OR P2, PT, RZ, UR24, P3 ;  /* 0x00000018ff007c0c */ /* 0x000fe20009f42670 */
[----:B------:R-:W-:-:S04]  /*13a0*/  UIADD3 UR27, UPT, UPT, UR5, 0x2, URZ ;  /* 0x00000002051b7890 */ /* 0x000fc8000fffe0ff */
[----:B------:R-:W-:Y:S01]  /*13b0*/  MOV R12, UR26 ;  /* 0x0000001a000c7c02 */ /* 0x000fe20008000f00 */
[----:B------:R-:W-:Y:S01]  /*13c0*/  UIADD3 UR26, UPT, UPT, UR5, 0x3, URZ ;  /* 0x00000003051a7890 */ /* 0x000fe2000fffe0ff */
[----:B------:R-:W-:Y:S02]  /*13d0*/  MOV R13, UR27 ;  /* 0x0000001b000d7c02 */ /* 0x000fe40008000f00 */
[----:B------:R-:W-:Y:S02]  /*13e0*/  ISETP.EQ.OR P4, PT, R12, UR20, P3 ;  /* 0x000000140c007c0c */ /* 0x000fe40009f82670 */
[----:B------:R-:W-:Y:S01]  /*13f0*/  ISETP.EQ.OR P6, PT, R13, UR20, P3 ;  /* 0x000000140d007c0c */ /* 0x000fe20009fc2670 */
[----:B------:R-:W-:Y:S01]  /*1400*/  IMAD.U32 R12, RZ, RZ, UR26 ;  /* 0x0000001aff0c7e24 */ /* 0x000fe2000f8e00ff */
[----:B------:R-:W-:-:S04]  /*1410*/  VOTEU.ALL UP1, P2 ;  /* 0x0000000000ff7886 */ /* 0x000fc80001020000 */
[----:B------:R-:W-:Y:S01]  /*1420*/  ISETP.EQ.OR P5, PT, R12, UR20, P3 ;  /* 0x000000140c007c0c */ /* 0x000fe20009fa2670 */
[----:B------:R-:W-:-:S04]  /*1430*/  @!UP1 UIMAD.WIDE.U32 UR26, UR11, 0x8, UR18 ;  /* 0x000000080b1a98a5 */ /* 0x000fc8000f8e0012 */
[----:B------:R-:W-:Y:S02]  /*1440*/  VOTEU.ALL UP1, P4 ;  /* 0x0000000000ff7886 */ /* 0x000fe40002020000 */
[----:B------:R-:W-:Y:S01]  /*1450*/  MOV R12, UR26 ;  /* 0x0000001a000c7c02 */ /* 0x000fe20008000f00 */
[----:B------:R-:W-:Y:S01]  /*1460*/  VOTEU.ALL UP2, P6 ;  /* 0x0000000000ff7886 */ /* 0x000fe20003040000 */
[----:B------:R-:W-:Y:S01]  /*1470*/  MOV R13, UR27 ;  /* 0x0000001b000d7c02 */ /* 0x000fe20008000f00 */
[----:B------:R-:W-:-:S03]  /*1480*/  @!UP1 UIMAD.WIDE.U32 UR26, UR23, 0x8, UR18 ;  /* 0x00000008171a98a5 */ /* 0x000fc6000f8e0012 */
[----:B------:R-:W-:Y:S01]  /*1490*/  VOTEU.ALL UP1, P5 ;  /* 0x0000000000ff7886 */ /* 0x000fe20002820000 */
[----:B------:R-:W-:Y:S01]  /*14a0*/  @!UP2 UIMAD.WIDE.U32 UR28, UR12, 0x8, UR18 ;  /* 0x000000080c1ca8a5 */ /* 0x000fe2000f8e0012 */
[----:B------:R-:W0:Y:S01]  /*14b0*/  @!P2 LDG.E.64 R12, desc[UR16][R12.64] ;  /* 0x000000100c0ca981 */ /* 0x000e22000c1e1b00 */
[----:B------:R-:W-:Y:S02]  /*14c0*/  MOV R16, UR26 ;  /* 0x0000001a00107c02 */ /* 0x000fe40008000f00 */
[----:B------:R-:W-:Y:S01]  /*14d0*/  MOV R17, UR27 ;  /* 0x0000001b00117c02 */ /* 0x000fe20008000f00 */
[----:B------:R-:W-:Y:S01]  /*14e0*/  @!UP1 UIMAD.WIDE.U32 UR26, UR22, 0x8, UR18 ;  /* 0x00000008161a98a5 */ /* 0x000fe2000f8e0012 */
[----:B-1----:R-:W-:Y:S02]  /*14f0*/  MOV R18, UR28 ;  /* 0x0000001c00127c02 */ /* 0x002fe40008000f00 */
[----:B--2---:R-:W-:Y:S02]  /*1500*/  MOV R19, UR29 ;  /* 0x0000001d00137c02 */ /* 0x004fe40008000f00 */
[----:B------:R-:W2:Y:S01]  /*1510*/  @!P4 LDG.E.64 R16, desc[UR16][R16.64] ;  /* 0x000000101010c981 */ /* 0x000ea2000c1e1b00 */
[----:B------:R-:W-:-:S02]  /*1520*/  MOV R20, UR26 ;  /* 0x0000001a00147c02 */ /* 0x000fc40008000f00 */
[----:B------:R-:W-:Y:S01]  /*1530*/  MOV R21, UR27 ;  /* 0x0000001b00157c02 */ /* 0x000fe20008000f00 */
[----:B------:R-:W4:Y:S05]  /*1540*/  @!P6 LDG.E.64 R18, desc[UR16][R18.64] ;  /* 0x000000101212e981 */ /* 0x000f2a000c1e1b00 */
[----:B------:R-:W5:Y:S01]  /*1550*/  @!P5 LDG.E.64 R20, desc[UR16][R20.64] ;  /* 0x000000101414d981 */ /* 0x000f62000c1e1b00 */
[----:B------:R-:W-:Y:S02]  /*1560*/  UIADD3 UR26, UPT, UPT, UR5, 0x4, URZ ;  /* 0x00000004051a7890 */ /* 0x000fe4000fffe0ff */
[----:B------:R-:W-:-:S04]  /*1570*/  UIADD3 UR27, UPT, UPT, UR5, 0x5, URZ ;  /* 0x00000005051b7890 */ /* 0x000fc8000fffe0ff */
[----:B------:R-:W-:Y:S01]  /*1580*/  MOV R22, UR26 ;  /* 0x0000001a00167c02 */ /* 0x000fe20008000f00 */
[----:B------:R-:W-:Y:S01]  /*1590*/  UIADD3 UR26, UPT, UPT, UR5, 0x6, URZ ;  /* 0x00000006051a7890 */ /* 0x000fe2000fffe0ff */
[----:B0--3--:R-:W-:Y:S01]  /*15a0*/  @!P2 FADD.FTZ R14, R14, R12 ;  /* 0x0000000c0e0ea221 */ /* 0x009fe20000010000 */
[----:B------:R-:W-:Y:S01]  /*15b0*/  @!P2 FADD.FTZ R15, R15, R13 ;  /* 0x0000000d0f0fa221 */ /* 0x000fe20000010000 */
[----:B------:R-:W-:Y:S01]  /*15c0*/  ISETP.EQ.OR P2, PT, R22, UR20, P3 ;  /* 0x0000001416007c0c */ /* 0x000fe20009f42670 */
[----:B------:R-:W-:Y:S01]  /*15d0*/  IMAD.U32 R12, RZ, RZ, UR27 ;  /* 0x0000001bff0c7e24 */ /* 0x000fe2000f8e00ff */
[----:B------:R-:W-:Y:S01]  /*15e0*/  UIADD3 UR27, UPT, UPT, UR5, 0x7, URZ ;  /* 0x00000007051b7890 */ /* 0x000fe2000fffe0ff */
[----:B--2---:R-:W-:Y:S01]  /*15f0*/  @!P4 FADD.FTZ R14, R14, R16 ;  /* 0x000000100e0ec221 */ /* 0x004fe20000010000 */
[----:B------:R-:W-:Y:S02]  /*1600*/  @!P4 FADD.FTZ R15, R15, R17 ;  /* 0x000000110f0fc221 */ /* 0x000fe40000010000 */
[----:B------:R-:W-:-:S02]  /*1610*/  ISETP.EQ.OR P4, PT, R12, UR20, P3 ;  /* 0x000000140c007c0c */ /* 0x000fc40009f82670 */
[----:B------:R-:W-:Y:S01]  /*1620*/  MOV R12, UR26 ;  /* 0x0000001a000c7c02 */ /* 0x000fe20008000f00 */
[----:B----4-:R-:W-:Y:S01]  /*1630*/  @!P6 FADD.FTZ R14, R14, R18 ;  /* 0x000000120e0ee221 */ /* 0x010fe20000010000 */
[----:B------:R-:W-:Y:S01]  /*1640*/  @!P6 FADD.FTZ R15, R15, R19 ;  /* 0x000000130f0fe221 */ /* 0x000fe20000010000 */
[----:B------:R-:W-:Y:S02]  /*1650*/  MOV R13, UR27 ;  /* 0x0000001b000d7c02 */ /* 0x000fe40008000f00 */
[----:B------:R-:W-:Y:S01]  /*1660*/  VOTEU.ALL UP1, P2 ;  /* 0x0000000000ff7886 */ /* 0x000fe20001020000 */
[----:B------:R-:W-:Y:S01]  /*1670*/  ISETP.EQ.OR P6, PT, R12, UR20, P3 ;  /* 0x000000140c007c0c */ /* 0x000fe20009fc2670 */
[----:B-----5:R-:W-:Y:S01]  /*1680*/  @!P5 FADD.FTZ R14, R14, R20 ;  /* 0x000000140e0ed221 */ /* 0x020fe20000010000 */
[----:B------:R-:W-:Y:S01]  /*1690*/  @!P5 FADD.FTZ R15, R15, R21 ;  /* 0x000000150f0fd221 */ /* 0x000fe20000010000 */
[----:B------:R-:W-:Y:S01]  /*16a0*/  ISETP.EQ.OR P5, PT, R13, UR20, P3 ;  /* 0x000000140d007c0c */ /* 0x000fe20009fa2670 */
[----:B------:R-:W-:Y:S01]  /*16b0*/  @!UP1 UIMAD.WIDE.U32 UR26, UR13, 0x8, UR18 ;  /* 0x000000080d1a98a5 */ /* 0x000fe2000f8e0012 */
[----:B------:R-:W-:-:S05]  /*16c0*/  VOTEU.ALL UP2, P4 ;  /* 0x0000000000ff7886 */ /* 0x000fca0002040000 */
[----:B------:R-:W-:Y:S01]  /*16d0*/  MOV R12, UR26 ;  /* 0x0000001a000c7c02 */ /* 0x000fe20008000f00 */
[----:B------:R-:W-:Y:S01]  /*16e0*/  @!UP2 UIMAD.WIDE.U32 UR28, UR15, 0x8, UR18 ;  /* 0x000000080f1ca8a5 */ /* 0x000fe2000f8e0012 */
[----:B------:R-:W-:Y:S01]  /*16f0*/  MOV R13, UR27 ;  /* 0x0000001b000d7c02 */ /* 0x000fe20008000f00 */
[----:B------:R-:W-:-:S03]  /*1700*/  VOTEU.ALL UP1, P6 ;  /* 0x0000000000ff7886 */ /* 0x000fc60003020000 */
[----:B------:R-:W-:Y:S01]  /*1710*/  VOTEU.ALL UP2, P5 ;  /* 0x0000000000ff7886 */ /* 0x000fe20002840000 */
[----:B------:R-:W-:Y:S01]  /*1720*/  MOV R16, UR28 ;  /* 0x0000001c00107c02 */ /* 0x000fe20008000f00 */
[----:B------:R-:W-:Y:S01]  /*1730*/  @!UP1 UIMAD.WIDE.U32 UR26, UR14, 0x8, UR18 ;  /* 0x000000080e1a98a5 */ /* 0x000fe2000f8e0012 */
[----:B------:R-:W2:Y:S01]  /*1740*/  @!P2 LDG.E.64 R12, desc[UR16][R12.64] ;  /* 0x000000100c0ca981 */ /* 0x000ea2000c1e1b00 */
[----:B------:R-:W-:Y:S01]  /*1750*/  MOV R17, UR29 ;  /* 0x0000001d00117c02 */ /* 0x000fe20008000f00 */
[----:B------:R-:W-:-:S03]  /*1760*/  @!UP2 UIMAD.WIDE.U32 UR28, UR25, 0x8, UR18 ;  /* 0x00000008191ca8a5 */ /* 0x000fc6000f8e0012 */
[----:B------:R-:W-:Y:S02]  /*1770*/  MOV R18, UR26 ;  /* 0x0000001a00127c02 */ /* 0x000fe40008000f00 */
[----:B------:R-:W-:Y:S01]  /*1780*/  MOV R19, UR27 ;  /* 0x0000001b00137c02 */ /* 0x000fe20008000f00 */
[----:B------:R-:W3:Y:S01]  /*1790*/  @!P4 LDG.E.64 R16, desc[UR16][R16.64] ;  /* 0x000000101010c981 */ /* 0x000ee2000c1e1b00 */
[----:B------:R-:W-:Y:S01]  /*17a0*/  MOV R20, UR28 ;  /* 0x0000001c00147c02 */ /* 0x000fe20008000f00 */
[----:B------:R-:W-:-:S03]  /*17b0*/  IMAD.U32 R21, RZ, RZ, UR29 ;  /* 0x0000001dff157e24 */ /* 0x000fc6000f8e00ff */
        /* <DEDUP_REMOVED lines=23> */
.L_x_3915:
[----:B------:R-:W-:-:S04]  /*1930*/  LOP3.LUT R12, R0, 0x7, RZ, 0xc0, !PT ;  /* 0x00000007000c7812 */ /* 0x000fc800078ec0ff */
[----:B------:R-:W-:-:S13]  /*1940*/  ISETP.NE.AND P2, PT, R12, RZ, PT ;  /* 0x000000ff0c00720c */ /* 0x000fda0003f45270 */
[----:B------:R-:W-:Y:S05]  /*1950*/  @!P2 BRA `(.L_x_3912) ;  /* 0x00000004006ca947 */ /* 0x000fea0003800000 */
[----:B------:R-:W-:Y:S02]  /*1960*/  IADD3 R12, PT, PT, R12, -0x1, RZ ;  /* 0xffffffff0c0c7810 */ /* 0x000fe40007ffe0ff */
[----:B------:R-:W-:Y:S02]  /*1970*/  LOP3.LUT P2, R21, R0, 0x3, RZ, 0xc0, !PT ;  /* 0x0000000300157812 */ /* 0x000fe4000784c0ff */
        /* <DEDUP_REMOVED lines=13> */
[----:B------:R-:W-:Y:S02]  /*1a50*/  MOV R16, UR12 ;  /* 0x0000000c00107c02 */ /* 0x000fe40008000f00 */
[----:B------:R-:W-:Y:S02]  /*1a60*/  MOV R17, UR14 ;  /* 0x0000000e00117c02 */ /* 0x000fe40008000f00 */
[----:B------:R-:W-:-:S02]  /*1a70*/  ISETP.EQ.OR P5, PT, R16, UR20, P3 ;  /* 0x0000001410007c0c */ /* 0x000fc40009fa2670 */
[----:B------:R-:W-:Y:S02]  /*1a80*/  ISETP.EQ.OR P4, PT, R17, UR20, P3 ;  /* 0x0000001411007c0c */ /* 0x000fe40009f82670 */
[----:B------:R-:W-:-:S09]  /*1a90*/  MOV R16, UR11 ;  /* 0x0000000b00107c02 */ /* 0x000fd20008000f00 */
[----:B------:R-:W-:Y:S02]  /*1aa0*/  VOTEU.ALL UP1, P5 ;  /* 0x0000000000ff7886 */ /* 0x000fe40002820000 */
[----:B------:R-:W-:-:S03]  /*1ab0*/  VOTEU.ALL UP2, P4 ;  /* 0x0000000000ff7886 */ /* 0x000fc60002040000 */
[----:B------:R-:W-:Y:S02]  /*1ac0*/  @!UP1 UIMAD UR12, UR12, UR21, UR6 ;  /* 0x000000150c0c92a4 */ /* 0x000fe4000f8e0206 */
[----:B------:R-:W-:Y:S02]  /*1ad0*/  @!UP2 UIMAD UR14, UR14, UR21, UR6 ;  /* 0x000000150e0ea2a4 */ /* 0x000fe4000f8e0206 */
[----:B------:R-:W-:Y:S02]  /*1ae0*/  @!UP1 UIMAD.WIDE.U32 UR12, UR12, 0x8, UR18 ;  /* 0x000000080c0c98a5 */ /* 0x000fe4000f8e0012 */
[----:B------:R-:W-:-:S06]  /*1af0*/  @!UP2 UIMAD.WIDE.U32 UR14, UR14, 0x8, UR18 ;  /* 0x000000080e0ea8a5 */ /* 0x000fcc000f8e0012 */
[----:B------:R-:W-:Y:S01]  /*1b00*/  MOV R17, UR15 ;  /* 0x0000000f00117c02 */ /* 0x000fe20008000f00 */
[----:B0--3--:R-:W-:Y:S01]  /*1b10*/  @!P6 FADD.FTZ R14, R14, R12 ;  /* 0x0000000c0e0ee221 */ /* 0x009fe20000010000 */
[----:B------:R-:W-:Y:S01]  /*1b20*/  @!P6 FADD.FTZ R15, R15, R13 ;  /* 0x0000000d0f0fe221 */ /* 0x000fe20000010000 */
[----:B------:R-:W-:Y:S01]  /*1b30*/  ISETP.EQ.OR P6, PT, R16, UR20, P3 ;  /* 0x0000001410007c0c */ /* 0x000fe20009fc2670 */
[----:B------:R-:W-:Y:S01]  /*1b40*/  IMAD.U32 R16, RZ, RZ, UR14 ;  /* 0x0000000eff107e24 */ /* 0x000fe2000f8e00ff */
[----:B------:R-:W-:Y:S02]  /*1b50*/  MOV R12, UR12 ;  /* 0x0000000c000c7c02 */ /* 0x000fe40008000f00 */
[----:B------:R-:W-:-:S03]  /*1b60*/  MOV R13, UR13 ;  /* 0x0000000d000d7c02 */ /* 0x000fc60008000f00 */
[----:B------:R-:W3:Y:S04]  /*1b70*/  @!P4 LDG.E.64 R16, desc[UR16][R16.64] ;  /* 0x000000101010c981 */ /* 0x000ee8000c1e1b00 */
[----:B------:R-:W4:Y:S02]  /*1b80*/  @!P5 LDG.E.64 R12, desc[UR16][R12.64] ;  /* 0x000000100c0cd981 */ /* 0x000f24000c1e1b00 */
[----:B------:R-:W-:-:S05]  /*1b90*/  VOTEU.ALL UP3, P6 ;  /* 0x0000000000ff7886 */ /* 0x000fca0003060000 */
[----:B------:R-:W-:-:S04]  /*1ba0*/  @!UP3 UIMAD UR11, UR11, UR21, UR6 ;  /* 0x000000150b0bb2a4 */ /* 0x000fc8000f8e0206 */
[----:B------:R-:W-:-:S06]  /*1bb0*/  @!UP3 UIMAD.WIDE.U32 UR12, UR11, 0x8, UR18 ;  /* 0x000000080b0cb8a5 */ /* 0x000fcc000f8e0012 */
[----:B-1----:R-:W-:Y:S02]  /*1bc0*/  MOV R18, UR12 ;  /* 0x0000000c00127c02 */ /* 0x002fe40008000f00 */
[----:B--2---:R-:W-:-:S06]  /*1bd0*/  MOV R19, UR13 ;  /* 0x0000000d00137c02 */ /* 0x004fcc0008000f00 */
[----:B------:R-:W2:Y:S01]  /*1be0*/  @!P6 LDG.E.64 R18, desc[UR16][R18.64] ;  /* 0x000000101212e981 */ /* 0x000ea2000c1e1b00 */
[----:B------:R-:W-:-:S04]  /*1bf0*/  MOV R20, UR5 ;  /* 0x0000000500147c02 */ /* 0x000fc80008000f00 */
[----:B------:R-:W-:-:S04]  /*1c00*/  IADD3 R20, PT, PT, R20, 0x4, RZ ;  /* 0x0000000414147810 */ /* 0x000fc80007ffe0ff */
[----:B------:R-:W-:Y:S01]  /*1c10*/  R2UR UR5, R20 ;  /* 0x00000000140572ca */ /* 0x000fe200000e0000 */
[----:B----4-:R-:W-:Y:S01]  /*1c20*/  @!P5 FADD.FTZ R14, R14, R12 ;  /* 0x0000000c0e0ed221 */ /* 0x010fe20000010000 */
[----:B------:R-:W-:-:S03]  /*1c30*/  @!P5 FADD.FTZ R15, R15, R13 ;  /* 0x0000000d0f0fd221 */ /* 0x000fc60000010000 */
[----:B---3--:R-:W-:Y:S01]  /*1c40*/  @!P4 FADD.FTZ R14, R14, R16 ;  /* 0x000000100e0ec221 */ /* 0x008fe20000010000 */
[----:B------:R-:W-:-:S03]  /*1c50*/  @!P4 FADD.FTZ R15, R15, R17 ;  /* 0x000000110f0fc221 */ /* 0x000fc60000010000 */
[----:B--2---:R-:W-:Y:S01]  /*1c60*/  @!P6 FADD.FTZ R14, R14, R18 ;  /* 0x000000120e0ee221 */ /* 0x004fe20000010000 */
[----:B------:R-:W-:-:S07]  /*1c70*/  @!P6 FADD.FTZ R15, R15, R19 ;  /* 0x000000130f0fe221 */ /* 0x000fce0000010000 */
.L_x_3917:
        /* <DEDUP_REMOVED lines=16> */
[----:B------:R-:W-:Y:S01]  /*1d80*/  IMAD.U32 R16, RZ, RZ, UR12 ;  /* 0x0000000cff107e24 */ /* 0x000fe2000f8e00ff */
[----:B------:R-:W-:Y:S01]  /*1d90*/  MOV R17, UR13 ;  /* 0x0000000d00117c02 */ /* 0x000fe20008000f00 */
        /* <DEDUP_REMOVED lines=9> */
.L_x_3918:
        /* <DEDUP_REMOVED lines=13> */
.L_x_3919:
[----:B------:R-:W-:Y:S05]  /*1f00*/  BSYNC.RECONVERGENT B0 ;  /* 0x0000000000007941 */ /* 0x000fea0003800200 */
.L_x_3912:
[----:B------:R-:W4:Y:S01]  /*1f10*/  S2UR UR11, SR_CgaCtaId ;  /* 0x00000000000b79c3 */ /* 0x000f220000008800 */
[----:B------:R-:W5:Y:S01]  /*1f20*/  LDCU UR12, c[0x0][0x414] ;  /* 0x00008280ff0c77ac */ /* 0x000f620008000800 */
[----:B------:R-:W-:Y:S02]  /*1f30*/  MOV R23, UR9 ;  /* 0x0000000900177c02 */ /* 0x000fe40008000f00 */
[----:B------:R-:W-:Y:S01]  /*1f40*/  IADD3 R21, PT, PT, R2, UR10, RZ ;  /* 0x0000000a02157c10 */ /* 0x000fe2000fffe0ff */
[----:B------:R-:W-:-:S03]  /*1f50*/  UMOV UR5, 0x400 ;  /* 0x0000040000057882 */ /* 0x000fc60000000000 */
[----:B------:R-:W0:Y:S08]  /*1f60*/  @P0 LDC.64 R16, c[0x0][0x388] ;  /* 0x0000e200ff100b82 */ /* 0x000e300000000a00 */
[----:B-12---:R-:W1:Y:S01]  /*1f70*/  LDC.64 R18, c[0x0][0x398] ;  /* 0x0000e600ff127b82 */ /* 0x006e620000000a00 */
[----:B-----5:R-:W-:Y:S01]  /*1f80*/  @P0 FMUL.FTZ R22, R14, UR12 ;  /* 0x0000000c0e160c20 */ /* 0x020fe20008410000 */
[----:B----4-:R-:W-:-:S06]  /*1f90*/  ULEA UR5, UR11, UR5, 0x18 ;  /* 0x000000050b057291 */ /* 0x010fcc000f8ec0ff */
[----:B------:R-:W2:Y:S01]  /*1fa0*/  LDC.64 R12, c[0x0][0x3a0] ;  /* 0x0000e800ff0c7b82 */ /* 0x000ea20000000a00 */
[----:B0-----:R-:W-:-:S04]  /*1fb0*/  @P0 IMAD.WIDE R16, R23, 0x8, R16 ;  /* 0x0000000817100825 */ /* 0x001fc800078e0210 */
[----:B------:R-:W-:Y:S01]  /*1fc0*/  @P0 FMUL.FTZ R23, R15, UR12 ;  /* 0x0000000c0f170c20 */ /* 0x000fe20008410000 */
[----:B------:R-:W-:Y:S04]  /*1fd0*/  @!P3 STS.64 [UR5+0xc0], R14 ;  /* 0x0000c00eff00b988 */ /* 0x000fe80008000a05 */
[----:B------:R-:W-:Y:S01]  /*1fe0*/  @P0 STG.E.64 desc[UR16][R16.64], R22 ;  /* 0x0000001610000986 */ /* 0x000fe2000c101b10 */
[C---:B-1----:R-:W-:Y:S01]  /*1ff0*/  IMAD.WIDE R18, R21.reuse, 0x2, R18 ;  /* 0x0000000215127825 */ /* 0x042fe200078e0212 */
[----:B------:R-:W-:Y:S03]  /*2000*/  BAR.SYNC.DEFER_BLOCKING 0x0 ;  /* 0x0000000000007b1d */ /* 0x000fe60000010000 */
[----:B--2---:R-:W-:-:S03]  /*2010*/  IMAD.WIDE R20, R21, 0x2, R12 ;  /* 0x0000000215147825 */ /* 0x004fc600078e020c */
[----:B------:R-:W2:Y:S04]  /*2020*/  LDG.E.U16 R24, desc[UR16][R18.64] ;  /* 0x0000001012187981 */ /* 0x000ea8000c1e1500 */
[----:B------:R-:W4:Y:S04]  /*2030*/  LDG.E.U16 R26, desc[UR16][R18.64+0x2] ;  /* 0x00000210121a7981 */ /* 0x000f28000c1e1500 */
[----:B------:R-:W5:Y:S04]  /*2040*/  LDG.E.U16 R27, desc[UR16][R20.64] ;  /* 0x00000010141b7981 */ /* 0x000f68000c1e1500 */
[----:B------:R-:W5:Y:S01]  /*2050*/  LDG.E.U16 R33, desc[UR16][R20.64+0x2] ;  /* 0x0000021014217981 */ /* 0x000f62000c1e1500 */
[----:B------:R-:W-:Y:S01]  /*2060*/  BSSY.RECONVERGENT B0, `(.L_x_3920) ;  /* 0x00000ee000007945 */ /* 0x000fe20003800200 */
[----:B------:R-:W-:-:S02]  /*2070*/  VIADD R25, R32, 0x10 ;  /* 0x0000001020197836 */ /* 0x000fc40000000000 */
[----:B------:R-:W0:Y:S02]  /*2080*/  LDS.64 R38, [UR5+0xc0] ;  /* 0x0000c005ff267984 */ /* 0x000e240008000a00 */
[----:B0-----:R-:W-:-:S04]  /*2090*/  FMUL.FTZ R13, R38, UR12 ;  /* 0x0000000c260d7c20 */ /* 0x001fc80008410000 */
[----:B------:R-:W-:-:S04]  /*20a0*/  FMUL.FTZ R12, R13, R13 ;  /* 0x0000000d0d0c7220 */ /* 0x000fc80000410000 */
[----:B------:R-:W-:-:S05]  /*20b0*/  FFMA.FTZ R12, R39, UR12, -R12 ;  /* 0x0000000c270c7c23 */ /* 0x000fca000801080c */
[----:B------:R-:W-:-:S13]  /*20c0*/  FSETP.GTU.FTZ.AND P2, PT, R12, RZ, PT ;  /* 0x000000ff0c00720b */ /* 0x000fda0003f5c000 */
[----:B---3--:R-:W0:Y:S02]  /*20d0*/  @P2 LDC R15, c[0x0][0x3a8] ;  /* 0x0000ea00ff0f2b82 */ /* 0x008e240000000800 */
[----:B0-----:R-:W-:Y:S01]  /*20e0*/  @P2 FADD.FTZ R22, R12, R15 ;  /* 0x0000000f0c162221 */ /* 0x001fe20000010000 */
[----:B------:R-:W-:-:S06]  /*20f0*/  MOV R12, 0x3f800000 ;  /* 0x3f800000000c7802 */ /* 0x000fcc0000000f00 */
[----:B------:R0:W1:Y:S01]  /*2100*/  @P2 MUFU.RSQ R12, R22 ;  /* 0x00000016000c2308 */ /* 0x0000620000001400 */
[----:B--2---:R-:W-:Y:S02]  /*2110*/  SHF.L.U32 R14, R24, 0x10, RZ ;  /* 0x00000010180e7819 */ /* 0x004fe400000006ff */
[----:B----4-:R-:W-:Y:S02]  /*2120*/  SHF.L.U32 R15, R26, 0x10, RZ ;  /* 0x000000101a0f7819 */ /* 0x010fe400000006ff */
[----:B-----5:R-:W-:Y:S02]  /*2130*/  SHF.L.U32 R17, R27, 0x10, RZ ;  /* 0x000000101b117819 */ /* 0x020fe400000006ff */
[----:B------:R-:W-:Y:S01]  /*2140*/  SHF.L.U32 R16, R33, 0x10, RZ ;  /* 0x0000001021107819 */ /* 0x000fe200000006ff */
[----:B01----:R-:W-:Y:S06]  /*2150*/  BRA.U UP0, `(.L_x_3921) ;  /* 0x0000000500747547 */ /* 0x003fec000b800000 */
[----:B------:R-:W0:Y:S01]  /*2160*/  LDCU.64 UR12, c[0x0][0x3e8] ;  /* 0x00007d00ff0c77ac */ /* 0x000e220008000a00 */
[----:B------:R-:W-:Y:S01]  /*2170*/  SHF.R.S32.HI R21, RZ, 0x1f, R32 ;  /* 0x0000001fff157819 */ /* 0x000fe20000011420 */
[----:B------:R-:W-:Y:S01]  /*2180*/  BSSY.RECONVERGENT B1, `(.L_x_3922) ;  /* 0x000001f000017945 */ /* 0x000fe20003800200 */
[C---:B------:R-:W-:Y:S02]  /*2190*/  IADD3 R22, PT, PT, R32.reuse, 0x20, RZ ;  /* 0x0000002020167810 */ /* 0x040fe40007ffe0ff */
[----:B------:R-:W-:Y:S02]  /*21a0*/  SHF.R.S32.HI R26, RZ, 0x1f, R25 ;  /* 0x0000001fff1a7819 */ /* 0x000fe40000011419 */
[----:B------:R-:W-:Y:S02]  /*21b0*/  SHF.R.S32.HI R23, RZ, 0x1f, R30 ;  /* 0x0000001fff177819 */ /* 0x000fe4000001141e */
[----:B------:R-:W-:Y:S02]  /*21c0*/  SHF.R.S32.HI R24, RZ, 0x1f, R22 ;  /* 0x0000001fff187819 */ /* 0x000fe40000011416 */
[----:B0-----:R-:W-:-:S02]  /*21d0*/  ISETP.GE.U32.AND P2, PT, R32, UR12, PT ;  /* 0x0000000c20007c0c */ /* 0x001fc4000bf46070 */
[----:B------:R-:W-:Y:S02]  /*21e0*/  ISETP.GE.U32.AND P3, PT, R25, UR12, PT ;  /* 0x0000000c19007c0c */ /* 0x000fe4000bf66070 */
[----:B------:R-:W-:Y:S02]  /*21f0*/  ISETP.GE.AND.EX P2, PT, R21, UR13, PT, P2 ;  /* 0x0000000d15007c0c */ /* 0x000fe4000bf46320 */
[----:B------:R-:W-:Y:S02]  /*2200*/  ISETP.GE.U32.AND P4, PT, R22, UR12, PT ;  /* 0x0000000c16007c0c */ /* 0x000fe4000bf86070 */
[----:B------:R-:W-:Y:S02]  /*2210*/  ISETP.GE.U32.AND P1, PT, R30, UR12, PT ;  /* 0x0000000c1e007c0c */ /* 0x000fe4000bf26070 */
[----:B------:R-:W-:Y:S02]  /*2220*/  ISETP.GE.AND.EX P3, PT, R26, UR13, PT, P3 ;  /* 0x0000000d1a007c0c */ /* 0x000fe4000bf66330 */
[----:B------:R-:W-:-:S02]  /*2230*/  ISETP.GE.AND.EX P4, PT, R24, UR13, PT, P4 ;  /* 0x0000000d18007c0c */ /* 0x000fc4000bf86340 */
[----:B------:R-:W-:-:S03]  /*2240*/  ISETP.GE.AND.EX P1, PT, R23, UR13, PT, P1 ;  /* 0x0000000d17007c0c */ /* 0x000fc6000bf26310 */
[----:B------:R-:W-:Y:S10]  /*2250*/  @P2 BRA `(.L_x_3923) ;  /* 0x0000000000442947 */ /* 0x000ff40003800000 */
[----:B------:R-:W0:Y:S01]  /*2260*/  LDCU.64 UR14, c[0x0][0x3e0] ;  /* 0x00007c00ff0e77ac */ /* 0x000e220008000a00 */
[----:B------:R-:W-:Y:S01]  /*2270*/  MOV R18, R36 ;  /* 0x0000002400127202 */ /* 0x000fe20000000f00 */
[----:B------:R-:W-:Y:S01]  /*2280*/  FADD.FTZ R7, -R13, R7 ;  /* 0x000000070d077221 */ /* 0x000fe20000010100 */
[----:B------:R-:W-:Y:S01]  /*2290*/  MOV R19, R35 ;  /* 0x0000002300137202 */ /* 0x000fe20000000f00 */
[----:B------:R-:W1:Y:S02]  /*22a0*/  LDCU.64 UR10, c[0x0][0x380] ;  /* 0x00007000ff0a77ac */ /* 0x000e640008000a00 */
[----:B------:R-:W-:-:S04]  /*22b0*/  FMUL.FTZ R7, R7, R12 ;  /* 0x0000000c07077220 */ /* 0x000fc80000410000 */
[----:B------:R-:W-:Y:S01]  /*22c0*/  FFMA.FTZ R7, R15, R7, R16 ;  /* 0x000000070f077223 */ /* 0x000fe20000010010 */
[----:B0-----:R-:W-:Y:S02]  /*22d0*/  IMAD R21, R21, UR14, RZ ;  /* 0x0000000e15157c24 */ /* 0x001fe4000f8e02ff */
[----:B------:R-:W-:-:S04]  /*22e0*/  IMAD.WIDE.U32 R18, R32, UR14, R18 ;  /* 0x0000000e20127c25 */ /* 0x000fc8000f8e0012 */
[----:B------:R-:W-:Y:S01]  /*22f0*/  IMAD R21, R32, UR15, R21 ;  /* 0x0000000f20157c24 */ /* 0x000fe2000f8e0215 */
[----:B-1----:R-:W-:-:S04]  /*2300*/  LEA R20, P2, R18, UR10, 0x2 ;  /* 0x0000000a12147c11 */ /* 0x002fc8000f8410ff */
[----:B------:R-:W-:Y:S01]  /*2310*/  IADD3 R21, PT, PT, R19, R21, RZ ;  /* 0x0000001513157210 */ /* 0x000fe20007ffe0ff */
[----:B------:R-:W-:-:S03]  /*2320*/  FADD.FTZ R19, -R13, R6 ;  /* 0x000000060d137221 */ /* 0x000fc60000010100 */
[----:B------:R-:W-:Y:S01]  /*2330*/  LEA.HI.X R21, R18, UR11, R21, 0x2, P2 ;  /* 0x0000000b12157c11 */ /* 0x000fe200090f1415 */
[----:B------:R-:W-:-:S04]  /*2340*/  FMUL.FTZ R6, R19, R12 ;  /* 0x0000000c13067220 */ /* 0x000fc80000410000 */
[----:B------:R-:W-:-:S05]  /*2350*/  FFMA.FTZ R6, R14, R6, R17 ;  /* 0x000000060e067223 */ /* 0x000fca0000010011 */
[----:B------:R0:W-:Y:S02]  /*2360*/  STG.E.64 desc[UR16][R20.64], R6 ;  /* 0x0000000614007986 */ /* 0x0001e4000c101b10 */
.L_x_3923:
[----:B------:R-:W-:Y:S05]  /*2370*/  BSYNC.RECONVERGENT B1 ;  /* 0x0000000000017941 */ /* 0x000fea0003800200 */
.L_x_3922:
[----:B------:R-:W-:Y:S04]  /*2380*/  BSSY.RECONVERGENT B1, `(.L_x_3924) ;  /* 0x0000013000017945 */ /* 0x000fe80003800200 */
[----:B------:R-:W-:Y:S05]  /*2390*/  @P3 BRA `(.L_x_3925) ;  /* 0x0000000000443947 */ /* 0x000fea0003800000 */
[----:B------:R-:W1:Y:S01]  /*23a0*/  LDCU.64 UR10, c[0x0][0x3e0] ;  /* 0x00007c00ff0a77ac */ /* 0x000e620008000a00 */
[----:B0-----:R-:W-:Y:S01]  /*23b0*/  MOV R6, R36 ;  /* 0x0000002400067202 */ /* 0x001fe20000000f00 */
[----:B------:R-:W-:Y:S02]  /*23c0*/  IMAD.MOV.U32 R7, RZ, RZ, R35 ;  /* 0x000000ffff077224 */ /* 0x000fe400078e0023 */
[C---:B------:R-:W-:Y:S01]  /*23d0*/  FADD.FTZ R19, -R13.reuse, R4 ;  /* 0x000000040d137221 */ /* 0x040fe20000010100 */
[----:B------:R-:W0:Y:S01]  /*23e0*/  LDCU.64 UR14, c[0x0][0x380] ;  /* 0x00007000ff0e77ac */ /* 0x000e220008000a00 */
[----:B------:R-:W-:Y:S02]  /*23f0*/  FADD.FTZ R5, -R13, R5 ;  /* 0x000000050d057221 */ /* 0x000fe40000010100 */
[-C--:B------:R-:W-:Y:S02]  /*2400*/  FMUL.FTZ R18, R19, R12.reuse ;  /* 0x0000000c13127220 */ /* 0x080fe40000410000 */
[----:B------:R-:W-:-:S02]  /*2410*/  FMUL.FTZ R19, R5, R12 ;  /* 0x0000000c05137220 */ /* 0x000fc40000410000 */
[----:B------:R-:W-:Y:S02]  /*2420*/  FFMA.FTZ R18, R14, R18, R17 ;  /* 0x000000120e127223 */ /* 0x000fe40000010011 */
[----:B------:R-:W-:Y:S01]  /*2430*/  FFMA.FTZ R19, R15, R19, R16 ;  /* 0x000000130f137223 */ /* 0x000fe20000010010 */
[----:B-1----:R-:W-:Y:S02]  /*2440*/  IMAD R26, R26, UR10, RZ ;  /* 0x0000000a1a1a7c24 */ /* 0x002fe4000f8e02ff */
[----:B------:R-:W-:-:S04]  /*2450*/  IMAD.WIDE.U32 R6, R25, UR10, R6 ;  /* 0x0000000a19067c25 */ /* 0x000fc8000f8e0006 */
[----:B------:R-:W-:Y:S01]  /*2460*/  IMAD R25, R25, UR11, R26 ;  /* 0x0000000b19197c24 */ /* 0x000fe2000f8e021a */
[----:B0-----:R-:W-:-:S04]  /*2470*/  LEA R4, P2, R6, UR14, 0x2 ;  /* 0x0000000e06047c11 */ /* 0x001fc8000f8410ff */
[----:B------:R-:W-:-:S04]  /*2480*/  IADD3 R25, PT, PT, R7, R25, RZ ;  /* 0x0000001907197210 */ /* 0x000fc80007ffe0ff */
[----:B------:R-:W-:-:S05]  /*2490*/  LEA.HI.X R5, R6, UR15, R25, 0x2, P2 ;  /* 0x0000000f06057c11 */ /* 0x000fca00090f1419 */
[----:B------:R1:W-:Y:S02]  /*24a0*/  STG.E.64 desc[UR16][R4.64], R18 ;  /* 0x0000001204007986 */ /* 0x0003e4000c101b10 */
.L_x_3925:
[----:B------:R-:W-:Y:S05]  /*24b0*/  BSYNC.RECONVERGENT B1 ;  /* 0x0000000000017941 */ /* 0x000fea0003800200 */
.L_x_3924:
[----:B------:R-:W-:Y:S04]  /*24c0*/  BSSY.RECONVERGENT B1, `(.L_x_3926) ;  /* 0x0000013000017945 */ /* 0x000fe80003800200 */
[----:B------:R-:W-:Y:S05]  /*24d0*/  @P4 BRA `(.L_x_3927) ;  /* 0x0000000000444947 */ /* 0x000fea0003800000 */
[----:B------:R-:W2:Y:S01]  /*24e0*/  LDCU.64 UR10, c[0x0][0x3e0] ;  /* 0x00007c00ff0a77ac */ /* 0x000ea20008000a00 */
[----:B-1----:R-:W-:Y:S01]  /*24f0*/  MOV R4, R36 ;  /* 0x0000002400047202 */ /* 0x002fe20000000f00 */
[C---:B0-----:R-:W-:Y:S01]  /*2500*/  FADD.FTZ R7, -R13.reuse, R8 ;  /* 0x000000080d077221 */ /* 0x041fe20000010100 */
[----:B------:R-:W-:Y:S01]  /*2510*/  MOV R5, R35 ;  /* 0x0000002300057202 */ /* 0x000fe20000000f00 */
[----:B------:R-:W0:Y:S01]  /*2520*/  LDCU.64 UR14, c[0x0][0x380] ;  /* 0x00007000ff0e77ac */ /* 0x000e220008000a00 */
[----:B------:R-:W-:Y:S01]  /*2530*/  FADD.FTZ R9, -R13, R9 ;  /* 0x000000090d097221 */ /* 0x000fe20000010100 */
[----:B------:R-:W-:-:S03]  /*2540*/  FMUL.FTZ R7, R7, R12 ;  /* 0x0000000c07077220 */ /* 0x000fc60000410000 */
[----:B------:R-:W-:Y:S01]  /*2550*/  FMUL.FTZ R9, R9, R12 ;  /* 0x0000000c09097220 */ /* 0x000fe20000410000 */
[----:B------:R-:W-:-:S03]  /*2560*/  FFMA.FTZ R8, R14, R7, R17 ;  /* 0x000000070e087223 */ /* 0x000fc60000010011 */
        /* <DEDUP_REMOVED lines=8> */
.L_x_3927:
[----:B------:R-:W-:Y:S05]  /*25f0*/  BSYNC.RECONVERGENT B1 ;  /* 0x0000000000017941 */ /* 0x000fea0003800200 */
.L_x_3926:
[----:B------:R-:W-:Y:S05]  /*2600*/  @P1 BRA `(.L_x_3928) ;  /* 0x00000008004c1947 */ /* 0x000fea0003800000 */
[----:B------:R-:W3:Y:S01]  /*2610*/  LDCU.64 UR10, c[0x0][0x3e0] ;  /* 0x00007c00ff0a77ac */ /* 0x000ee20008000a00 */
[----:B-1----:R-:W-:Y:S01]  /*2620*/  MOV R4, R36 ;  /* 0x0000002400047202 */ /* 0x002fe20000000f00 */
[C---:B0-2---:R-:W-:Y:S01]  /*2630*/  FADD.FTZ R7, -R13.reuse, R10 ;  /* 0x0000000a0d077221 */ /* 0x045fe20000010100 */
[----:B------:R-:W-:Y:S01]  /*2640*/  MOV R5, R35 ;  /* 0x0000002300057202 */ /* 0x000fe20000000f00 */
[----:B------:R-:W0:Y:S01]  /*2650*/  LDCU.64 UR12, c[0x0][0x380] ;  /* 0x00007000ff0c77ac */ /* 0x000e220008000a00 */
[----:B------:R-:W-:Y:S01]  /*2660*/  FADD.FTZ R11, -R13, R11 ;  /* 0x0000000b0d0b7221 */ /* 0x000fe20000010100 */
[----:B------:R-:W-:-:S03]  /*2670*/  FMUL.FTZ R7, R7, R12 ;  /* 0x0000000c07077220 */ /* 0x000fc60000410000 */
[----:B------:R-:W-:Y:S01]  /*2680*/  FMUL.FTZ R11, R11, R12 ;  /* 0x0000000c0b0b7220 */ /* 0x000fe20000410000 */
[----:B------:R-:W-:-:S03]  /*2690*/  FFMA.FTZ R10, R14, R7, R17 ;  /* 0x000000070e0a7223 */ /* 0x000fc60000010011 */
[----:B------:R-:W-:Y:S01]  /*26a0*/  FFMA.FTZ R11, R15, R11, R16 ;  /* 0x0000000b0f0b7223 */ /* 0x000fe20000010010 */
[----:B---3--:R-:W-:Y:S02]  /*26b0*/  IMAD R23, R23, UR10, RZ ;  /* 0x0000000a17177c24 */ /* 0x008fe4000f8e02ff */
[----:B------:R-:W-:-:S04]  /*26c0*/  IMAD.WIDE.U32 R4, R30, UR10, R4 ;  /* 0x0000000a1e047c25 */ /* 0x000fc8000f8e0004 */
[----:B------:R-:W-:Y:S01]  /*26d0*/  IMAD R23, R30, UR11, R23 ;  /* 0x0000000b1e177c24 */ /* 0x000fe2000f8e0217 */
[----:B0-----:R-:W-:-:S04]  /*26e0*/  LEA R6, P1, R4, UR12, 0x2 ;  /* 0x0000000c04067c11 */ /* 0x001fc8000f8210ff */
[----:B------:R-:W-:-:S04]  /*26f0*/  IADD3 R23, PT, PT, R5, R23, RZ ;  /* 0x0000001705177210 */ /* 0x000fc80007ffe0ff */
[----:B------:R-:W-:-:S05]  /*2700*/  LEA.HI.X R7, R4, UR13, R23, 0x2, P1 ;  /* 0x0000000d04077c11 */ /* 0x000fca00088f1417 */
[----:B------:R3:W-:Y:S01]  /*2710*/  STG.E.64 desc[UR16][R6.64], R10 ;  /* 0x0000000a06007986 */ /* 0x0007e2000c101b10 */
[----:B------:R-:W-:Y:S05]  /*2720*/  BRA `(.L_x_3928) ;  /* 0x0000000800047947 */ /* 0x000fea0003800000 */
.L_x_3921:
[----:B------:R-:W0:Y:S01]  /*2730*/  LDCU.64 UR14, c[0x0][0x3e8] ;  /* 0x00007d00ff0e77ac */ /* 0x000e220008000a00 */
[----:B------:R-:W-:Y:S01]  /*2740*/  IADD3 R22, PT, PT, R32, 0x20, RZ ;  /* 0x0000002020167810 */ /* 0x000fe20007ffe0ff */
[----:B------:R-:W-:Y:S01]  /*2750*/  BSSY.RECONVERGENT B1, `(.L_x_3929) ;  /* 0x0000027000017945 */ /* 0x000fe20003800200 */
[----:B------:R-:W-:Y:S02]  /*2760*/  SHF.R.S32.HI R26, RZ, 0x1f, R25 ;  /* 0x0000001fff1a7819 */ /* 0x000fe40000011419 */
[----:B------:R-:W-:Y:S02]  /*2770*/  SHF.R.S32.HI R23, RZ, 0x1f, R30 ;  /* 0x0000001fff177819 */ /* 0x000fe4000001141e */
[----:B------:R-:W-:Y:S02]  /*2780*/  SHF.R.S32.HI R24, RZ, 0x1f, R22 ;  /* 0x0000001fff187819 */ /* 0x000fe40000011416 */
[----:B0-----:R-:W-:Y:S02]  /*2790*/  ISETP.GE.U32.AND P2, PT, R25, UR14, PT ;  /* 0x0000000e19007c0c */ /* 0x001fe4000bf46070 */
[----:B------:R-:W-:-:S02]  /*27a0*/  ISETP.GE.U32.AND P3, PT, R22, UR14, PT ;  /* 0x0000000e16007c0c */ /* 0x000fc4000bf66070 */
[----:B------:R-:W-:Y:S02]  /*27b0*/  ISETP.GE.U32.AND P4, PT, R30, UR14, PT ;  /* 0x0000000e1e007c0c */ /* 0x000fe4000bf86070 */
[----:B------:R-:W-:Y:S02]  /*27c0*/  ISETP.GE.AND.EX P2, PT, R26, UR15, PT, P2 ;  /* 0x0000000f1a007c0c */ /* 0x000fe4000bf46320 */
[----:B------:R-:W-:Y:S02]  /*27d0*/  ISETP.GE.AND.EX P3, PT, R24, UR15, PT, P3 ;  /* 0x0000000f18007c0c */ /* 0x000fe4000bf66330 */
[----:B------:R-:W-:Y:S01]  /*27e0*/  ISETP.GE.AND.EX P4, PT, R23, UR15, PT, P4 ;  /* 0x0000000f17007c0c */ /* 0x000fe2000bf86340 */
[----:B------:R-:W-:-:S12]  /*27f0*/  @P1 BRA `(.L_x_3930) ;  /* 0x0000000000701947 */ /* 0x000fd80003800000 */
[----:B------:R-:W0:Y:S01]  /*2800*/  LDCU.64 UR10, c[0x0][0x3e0] ;  /* 0x00007c00ff0a77ac */ /* 0x000e220008000a00 */
[----:B------:R-:W-:Y:S01]  /*2810*/  SHF.R.S32.HI R19, RZ, 0x1f, R32 ;  /* 0x0000001fff137819 */ /* 0x000fe20000011420 */
[----:B------:R-:W-:Y:S01]  /*2820*/  IMAD.MOV.U32 R21, RZ, RZ, R35 ;  /* 0x000000ffff157224 */ /* 0x000fe200078e0023 */
[----:B------:R-:W-:Y:S01]  /*2830*/  MOV R20, R36 ;  /* 0x0000002400147202 */ /* 0x000fe20000000f00 */
[----:B------:R-:W1:Y:S01]  /*2840*/  LDCU.64 UR12, c[0x0][0x380] ;  /* 0x00007000ff0c77ac */ /* 0x000e620008000a00 */
[----:B------:R-:W-:-:S04]  /*2850*/  FADD.FTZ R7, -R13, R7 ;  /* 0x000000070d077221 */ /* 0x000fc80000010100 */
[----:B------:R-:W-:-:S04]  /*2860*/  FMUL.FTZ R7, R7, R12 ;  /* 0x0000000c07077220 */ /* 0x000fc80000410000 */
[----:B------:R-:W-:-:S04]  /*2870*/  FFMA.FTZ R38, R15, R7, R16 ;  /* 0x000000070f267223 */ /* 0x000fc80000010010 */
[----:B------:R-:W-:Y:S01]  /*2880*/  FMUL.FTZ R27, R38, -1.4426950216293334961 ;  /* 0xbfb8aa3b261b7820 */ /* 0x000fe20000410000 */
[----:B0-----:R-:W-:Y:S02]  /*2890*/  IMAD R19, R19, UR10, RZ ;  /* 0x0000000a13137c24 */ /* 0x001fe4000f8e02ff */
[----:B------:R-:W-:-:S03]  /*28a0*/  IMAD.WIDE.U32 R20, R32, UR10, R20 ;  /* 0x0000000a20147c25 */ /* 0x000fc6000f8e0014 */
[----:B------:R-:W0:Y:S01]  /*28b0*/  MUFU.EX2 R27, R27 ;  /* 0x0000001b001b7308 */ /* 0x000e220000000800 */
[----:B------:R-:W-:Y:S01]  /*28c0*/  IMAD R19, R32, UR11, R19 ;  /* 0x0000000b20137c24 */ /* 0x000fe2000f8e0213 */
[----:B-1----:R-:W-:-:S04]  /*28d0*/  LEA R18, P1, R20, UR12, 0x2 ;  /* 0x0000000c14127c11 */ /* 0x002fc8000f8210ff */
[----:B------:R-:W-:Y:S01]  /*28e0*/  IADD3 R19, PT, PT, R21, R19, RZ ;  /* 0x0000001315137210 */ /* 0x000fe20007ffe0ff */
[----:B------:R-:W-:-:S03]  /*28f0*/  FADD.FTZ R21, -R13, R6 ;  /* 0x000000060d157221 */ /* 0x000fc60000010100 */
[----:B------:R-:W-:Y:S01]  /*2900*/  LEA.HI.X R19, R20, UR13, R19, 0x2, P1 ;  /* 0x0000000d14137c11 */ /* 0x000fe200088f1413 */
[----:B------:R-:W-:Y:S01]  /*2910*/  FMUL.FTZ R21, R21, R12 ;  /* 0x0000000c15157220 */ /* 0x000fe20000410000 */
[----:B0-----:R-:W-:-:S03]  /*2920*/  FADD.FTZ R33, R27, 1 ;  /* 0x3f8000001b217421 */ /* 0x001fc60000010000 */
[----:B------:R-:W-:Y:S01]  /*2930*/  FFMA.FTZ R39, R14, R21, R17 ;  /* 0x000000150e277223 */ /* 0x000fe20000010011 */
[----:B------:R-:W0:Y:S03]  /*2940*/  MUFU.RCP R7, R33 ;  /* 0x0000002100077308 */ /* 0x000e260000001000 */
[----:B------:R-:W-:-:S06]  /*2950*/  FMUL.FTZ R20, R39, -1.4426950216293334961 ;  /* 0xbfb8aa3b27147820 */ /* 0x000fcc0000410000 */
[----:B------:R-:W1:Y:S01]  /*2960*/  MUFU.EX2 R20, R20 ;  /* 0x0000001400147308 */ /* 0x000e620000000800 */
[----:B0-----:R-:W-:Y:S01]  /*2970*/  FMUL.FTZ R7, R38, R7 ;  /* 0x0000000726077220 */ /* 0x001fe20000410000 */
[----:B-1----:R-:W-:-:S04]  /*2980*/  FADD.FTZ R21, R20, 1 ;  /* 0x3f80000014157421 */ /* 0x002fc80000010000 */
[----:B------:R-:W0:Y:S02]  /*2990*/  MUFU.RCP R6, R21 ;  /* 0x0000001500067308 */ /* 0x000e240000001000 */
[----:B0-----:R-:W-:-:S05]  /*29a0*/  FMUL.FTZ R6, R39, R6 ;  /* 0x0000000627067220 */ /* 0x001fca0000410000 */
[----:B------:R0:W-:Y:S02]  /*29b0*/  STG.E.64 desc[UR16][R18.64], R6 ;  /* 0x0000000612007986 */ /* 0x0001e4000c101b10 */
.L_x_3930:
[----:B------:R-:W-:Y:S05]  /*29c0*/  BSYNC.RECONVERGENT B1 ;  /* 0x0000000000017941 */ /* 0x000fea0003800200 */
.L_x_3929:
[----:B------:R-:W-:Y:S04]  /*29d0*/  BSSY.RECONVERGENT B1, `(.L_x_3931) ;  /* 0x000001d000017945 */ /* 0x000fe80003800200 */
[----:B------:R-:W-:Y:S05]  /*29e0*/  @P2 BRA `(.L_x_3932) ;  /* 0x00000000006c2947 */ /* 0x000fea0003800000 */
[C---:B0-----:R-:W-:Y:S01]  /*29f0*/  FADD.FTZ R7, -R13.reuse, R4 ;  /* 0x000000040d077221 */ /* 0x041fe20000010100 */
[----:B------:R-:W-:Y:S01]  /*2a00*/  FADD.FTZ R5, -R13, R5 ;  /* 0x000000050d057221 */ /* 0x000fe20000010100 */
[----:B------:R-:W0:Y:S02]  /*2a10*/  LDCU.64 UR10, c[0x0][0x3e0] ;  /* 0x00007c00ff0a77ac */ /* 0x000e240008000a00 */
[-C--:B------:R-:W-:Y:S01]  /*2a20*/  FMUL.FTZ R7, R7, R12.reuse ;  /* 0x0000000c07077220 */ /* 0x080fe20000410000 */
[----:B------:R-:W-:Y:S01]  /*2a30*/  FMUL.FTZ R5, R5, R12 ;  /* 0x0000000c05057220 */ /* 0x000fe20000410000 */
[----:B------:R-:W1:Y:S02]  /*2a40*/  LDCU.64 UR12, c[0x0][0x380] ;  /* 0x00007000ff0c77ac */ /* 0x000e640008000a00 */
[----:B------:R-:W-:Y:S01]  /*2a50*/  FFMA.FTZ R18, R14, R7, R17 ;  /* 0x000000070e127223 */ /* 0x000fe20000010011 */
[----:B------:R-:W-:Y:S01]  /*2a60*/  FFMA.FTZ R19, R15, R5, R16 ;  /* 0x000000050f137223 */ /* 0x000fe20000010010 */
[----:B------:R-:W-:-:S02]  /*2a70*/  MOV R7, R35 ;  /* 0x0000002300077202 */ /* 0x000fc40000000f00 */
[----:B------:R-:W-:Y:S01]  /*2a80*/  FMUL.FTZ R4, R18, -1.4426950216293334961 ;  /* 0xbfb8aa3b12047820 */ /* 0x000fe20000410000 */
[----:B------:R-:W-:-:S05]  /*2a90*/  FMUL.FTZ R5, R19, -1.4426950216293334961 ;  /* 0xbfb8aa3b13057820 */ /* 0x000fca0000410000 */
[----:B------:R-:W2:Y:S01]  /*2aa0*/  MUFU.EX2 R4, R4 ;  /* 0x0000000400047308 */ /* 0x000ea20000000800 */
[----:B0-----:R-:W-:-:S03]  /*2ab0*/  IMAD R6, R26, UR10, RZ ;  /* 0x0000000a1a067c24 */ /* 0x001fc6000f8e02ff */
[----:B------:R-:W0:Y:S01]  /*2ac0*/  MUFU.EX2 R5, R5 ;  /* 0x0000000500057308 */ /* 0x000e220000000800 */
[----:B------:R-:W-:Y:S01]  /*2ad0*/  IMAD R33, R25, UR11, R6 ;  /* 0x0000000b19217c24 */ /* 0x000fe2000f8e0206 */
[----:B------:R-:W-:-:S05]  /*2ae0*/  MOV R6, R36 ;  /* 0x0000002400067202 */ /* 0x000fca0000000f00 */
[----:B------:R-:W-:-:S04]  /*2af0*/  IMAD.WIDE.U32 R6, R25, UR10, R6 ;  /* 0x0000000a19067c25 */ /* 0x000fc8000f8e0006 */
[----:B--2---:R-:W-:Y:S01]  /*2b00*/  FADD.FTZ R20, R4, 1 ;  /* 0x3f80000004147421 */ /* 0x004fe20000010000 */
[----:B------:R-:W-:Y:S01]  /*2b10*/  IADD3 R33, PT, PT, R7, R33, RZ ;  /* 0x0000002107217210 */ /* 0x000fe20007ffe0ff */
[----:B0-----:R-:W-:Y:S02]  /*2b20*/  FADD.FTZ R27, R5, 1 ;  /* 0x3f800000051b7421 */ /* 0x001fe40000010000 */
[----:B------:R-:W0:Y:S01]  /*2b30*/  MUFU.RCP R21, R20 ;  /* 0x0000001400157308 */ /* 0x000e220000001000 */
[----:B-1----:R-:W-:-:S04]  /*2b40*/  LEA R4, P1, R6, UR12, 0x2 ;  /* 0x0000000c06047c11 */ /* 0x002fc8000f8210ff */
[----:B------:R-:W-:-:S03]  /*2b50*/  LEA.HI.X R5, R6, UR13, R33, 0x2, P1 ;  /* 0x0000000d06057c11 */ /* 0x000fc600088f1421 */
[----:B------:R-:W1:Y:S01]  /*2b60*/  MUFU.RCP R26, R27 ;  /* 0x0000001b001a7308 */ /* 0x000e620000001000 */
[----:B0-----:R-:W-:Y:S01]  /*2b70*/  FMUL.FTZ R6, R18, R21 ;  /* 0x0000001512067220 */ /* 0x001fe20000410000 */
[----:B-1----:R-:W-:-:S05]  /*2b80*/  FMUL.FTZ R7, R19, R26 ;  /* 0x0000001a13077220 */ /* 0x002fca0000410000 */
[----:B------:R1:W-:Y:S02]  /*2b90*/  STG.E.64 desc[UR16][R4.64], R6 ;  /* 0x0000000604007986 */ /* 0x0003e4000c101b10 */
.L_x_3932:
[----:B------:R-:W-:Y:S05]  /*2ba0*/  BSYNC.RECONVERGENT B1 ;  /* 0x0000000000017941 */ /* 0x000fea0003800200 */
.L_x_3931:
[----:B------:R-:W-:Y:S04]  /*2bb0*/  BSSY.RECONVERGENT B1, `(.L_x_3933) ;  /* 0x000001d000017945 */ /* 0x000fe80003800200 */
[----:B------:R-:W-:Y:S05]  /*2bc0*/  @P3 BRA `(.L_x_3934) ;  /* 0x00000000006c3947 */ /* 0x000fea0003800000 */
[C---:B-1----:R-:W-:Y:S01]  /*2bd0*/  FADD.FTZ R5, -R13.reuse, R8 ;  /* 0x000000080d057221 */ /* 0x042fe20000010100 */
[----:B------:R-:W-:Y:S01]  /*2be0*/  FADD.FTZ R9, -R13, R9 ;  /* 0x000000090d097221 */ /* 0x000fe20000010100 */
[----:B------:R-:W1:Y:S02]  /*2bf0*/  LDCU.64 UR10, c[0x0][0x3e0] ;  /* 0x00007c00ff0a77ac */ /* 0x000e640008000a00 */
[-C--:B------:R-:W-:Y:S01]  /*2c00*/  FMUL.FTZ R5, R5, R12.reuse ;  /* 0x0000000c05057220 */ /* 0x080fe20000410000 */
[----:B------:R-:W-:Y:S01]  /*2c10*/  FMUL.FTZ R9, R9, R12 ;  /* 0x0000000c09097220 */ /* 0x000fe20000410000 */
[----:B------:R-:W2:Y:S02]  /*2c20*/  LDCU.64 UR12, c[0x0][0x380] ;  /* 0x00007000ff0c77ac */ /* 0x000ea40008000a00 */
[----:B0-----:R-:W-:Y:S01]  /*2c30*/  FFMA.FTZ R19, R14, R5, R17 ;  /* 0x000000050e137223 */ /* 0x001fe20000010011 */
[----:B------:R-:W-:Y:S01]  /*2c40*/  FFMA.FTZ R20, R15, R9, R16 ;  /* 0x000000090f147223 */ /* 0x000fe20000010010 */
[----:B------:R-:W-:-:S02]  /*2c50*/  MOV R5, R35 ;  /* 0x0000002300057202 */ /* 0x000fc40000000f00 */
        /* <DEDUP_REMOVED lines=10> */
[----:B------:R-:W-:-:S03]  /*2d00*/  IMAD.WIDE.U32 R4, R22, UR10, R4 ;  /* 0x0000000a16047c25 */ /* 0x000fc6000f8e0004 */
[----:B--2---:R-:W-:-:S04]  /*2d10*/  LEA R6, P1, R4, UR12, 0x2 ;  /* 0x0000000c04067c11 */ /* 0x004fc8000f8210ff */
[----:B------:R-:W1:Y:S01]  /*2d20*/  MUFU.RCP R9, R18 ;  /* 0x0000001200097308 */ /* 0x000e620000001000 */
[----:B------:R-:W-:-:S04]  /*2d30*/  IADD3 R7, PT, PT, R5, R7, RZ ;  /* 0x0000000705077210 */ /* 0x000fc80007ffe0ff */
[----:B------:R-:W-:Y:S01]  /*2d40*/  LEA.HI.X R7, R4, UR13, R7, 0x2, P1 ;  /* 0x0000000d04077c11 */ /* 0x000fe200088f1407 */
[----:B0-----:R-:W-:Y:S01]  /*2d50*/  FMUL.FTZ R8, R19, R8 ;  /* 0x0000000813087220 */ /* 0x001fe20000410000 */
[----:B-1----:R-:W-:-:S05]  /*2d60*/  FMUL.FTZ R9, R20, R9 ;  /* 0x0000000914097220 */ /* 0x002fca0000410000 */
[----:B------:R2:W-:Y:S02]  /*2d70*/  STG.E.64 desc[UR16][R6.64], R8 ;  /* 0x0000000806007986 */ /* 0x0005e4000c101b10 */
.L_x_3934:
[----:B------:R-:W-:Y:S05]  /*2d80*/  BSYNC.RECONVERGENT B1 ;  /* 0x0000000000017941 */ /* 0x000fea0003800200 */
.L_x_3933:
[----:B------:R-:W-:Y:S05]  /*2d90*/  @P4 BRA `(.L_x_3928) ;  /* 0x0000000000684947 */ /* 0x000fea0003800000 */
[C---:B-1----:R-:W-:Y:S01]  /*2da0*/  FADD.FTZ R5, -R13.reuse, R10 ;  /* 0x0000000a0d057221 */ /* 0x042fe20000010100 */
[----:B------:R-:W-:Y:S01]  /*2db0*/  FADD.FTZ R11, -R13, R11 ;  /* 0x0000000b0d0b7221 */ /* 0x000fe20000010100 */
[----:B------:R-:W1:Y:S01]  /*2dc0*/  LDCU.64 UR10, c[0x0][0x3e0] ;  /* 0x00007c00ff0a77ac */ /* 0x000e620008000a00 */
[----:B------:R-:W-:Y:S01]  /*2dd0*/  MOV R34, R36 ;  /* 0x0000002400227202 */ /* 0x000fe20000000f00 */
[-C--:B------:R-:W-:Y:S01]  /*2de0*/  FMUL.FTZ R5, R5, R12.reuse ;  /* 0x0000000c05057220 */ /* 0x080fe20000410000 */
[----:B------:R-:W-:Y:S01]  /*2df0*/  FMUL.FTZ R11, R11, R12 ;  /* 0x0000000c0b0b7220 */ /* 0x000fe20000410000 */
[----:B------:R-:W3:Y:S02]  /*2e00*/  LDCU.64 UR12, c[0x0][0x380] ;  /* 0x00007000ff0c77ac */ /* 0x000ee40008000a00 */
[----:B------:R-:W-:Y:S01]  /*2e10*/  FFMA.FTZ R17, R14, R5, R17 ;  /* 0x000000050e117223 */ /* 0x000fe20000010011 */
[----:B------:R-:W-:-:S03]  /*2e20*/  FFMA.FTZ R16, R15, R11, R16 ;  /* 0x0000000b0f107223 */ /* 0x000fc60000010010 */
[----:B------:R-:W-:Y:S01]  /*2e30*/  FMUL.FTZ R4, R17, -1.4426950216293334961 ;  /* 0xbfb8aa3b11047820 */ /* 0x000fe20000410000 */
[----:B------:R-:W-:-:S05]  /*2e40*/  FMUL.FTZ R5, R16, -1.4426950216293334961 ;  /* 0xbfb8aa3b10057820 */ /* 0x000fca0000410000 */
[----:B------:R-:W0:Y:S01]  /*2e50*/  MUFU.EX2 R4, R4 ;  /* 0x0000000400047308 */ /* 0x000e220000000800 */
[----:B-1----:R-:W-:-:S03]  /*2e60*/  IMAD R23, R23, UR10, RZ ;  /* 0x0000000a17177c24 */ /* 0x002fc6000f8e02ff */
[----:B------:R-:W1:Y:S01]  /*2e70*/  MUFU.EX2 R5, R5 ;  /* 0x0000000500057308 */ /* 0x000e620000000800 */
[----:B------:R-:W-:-:S04]  /*2e80*/  IMAD.WIDE.U32 R34, R30, UR10, R34 ;  /* 0x0000000a1e227c25 */ /* 0x000fc8000f8e0022 */
[----:B------:R-:W-:Y:S02]  /*2e90*/  IMAD R23, R30, UR11, R23 ;  /* 0x0000000b1e177c24 */ /* 0x000fe4000f8e0217 */
[----:B0-2---:R-:W-:Y:S01]  /*2ea0*/  FADD.FTZ R6, R4, 1 ;  /* 0x3f80000004067421 */ /* 0x005fe20000010000 */
[C---:B---3--:R-:W-:Y:S02]  /*2eb0*/  LEA R4, P1, R34.reuse, UR12, 0x2 ;  /* 0x0000000c22047c11 */ /* 0x048fe4000f8210ff */
        /* <DEDUP_REMOVED lines=8> */
.L_x_3928:
[----:B------:R-:W-:Y:S05]  /*2f40*/  BSYNC.RECONVERGENT B0 ;  /* 0x0000000000007941 */ /* 0x000fea0003800200 */
.L_x_3920:
[----:B------:R-:W-:Y:S02]  /*2f50*/  UIADD3 UR9, UPT, UPT, UR21, UR9, URZ ;  /* 0x0000000915097290 */ /* 0x000fe4000fffe0ff */
[----:B------:R-:W-:Y:S02]  /*2f60*/  UIADD3 UR4, UPT, UPT, UR4, 0x1, URZ ;  /* 0x0000000104047890 */ /* 0x000fe4000fffe0ff */
[----:B------:R-:W-:-:S09]  /*2f70*/  UISETP.GE.AND UP1, UPT, UR9, UR7, UPT ;  /* 0x000000070900728c */ /* 0x000fd2000bf26270 */
[----:B------:R-:W-:Y:S05]  /*2f80*/  BRA.U !UP1, `(.L_x_3935) ;  /* 0xffffffd109c47547 */ /* 0x000fea000b83ffff */
[----:B------:R-:W-:Y:S05]  /*2f90*/  EXIT ;  /* 0x000000000000794d */ /* 0x000fea0003800000 */
.L_x_3936:
        /* <DEDUP_REMOVED lines=14> */
.L_x_4557:


//--------------------- .text._Z35group_norm_nhwc_fwd_one_pass_kernelI11Fp32IOBf16WLi128ELi80ELi640EEv26Group_norm_nhwc_fwd_params --------------------------
	.section	.text._Z35group_norm_nhwc_fwd_one_pass_kernelI11Fp32IOBf16WLi128ELi80ELi640EEv26Group_norm_nhwc_fwd_params,"ax",@progbits
	.align	128
        .global         _Z35group_norm_nhwc_fwd_one_pass_kernelI11Fp32IOBf16WLi128ELi80ELi640EEv26Group_norm_nhwc_fwd_params
        .type           _Z35group_norm_nhwc_fwd_one_pass_kernelI11Fp32IOBf16WLi128ELi80ELi640EEv26Group_norm_nhwc_fwd_params,@function
        .size           _Z35group_norm_nhwc_fwd_one_pass_kernelI11Fp32IOBf16WLi128ELi80ELi640EEv26Group_norm_nhwc_fwd_params,(.L_x_4558 - _Z35group_norm_nhwc_fwd_one_pass_kernelI11Fp32IOBf16WLi128ELi80ELi640EEv26Group_norm_nhwc_fwd_params)
        .other          _Z35group_norm_nhwc_fwd_one_pass_kernelI11Fp32IOBf16WLi128ELi80ELi640EEv26Group_norm_nhwc_fwd_params,@"STO_CUDA_ENTRY STV_DEFAULT"
_Z35group_norm_nhwc_fwd_one_pass_kernelI11Fp32IOBf16WLi128ELi80ELi640EEv26Group_norm_nhwc_fwd_params:
.text._Z35group_norm_nhwc_fwd_one_pass_kernelI11Fp32IOBf16WLi128ELi80ELi640EEv26Group_norm_nhwc_fwd_params:
        /* <DEDUP_REMOVED lines=46> */
.L_x_3980:
[----:B0-----:R-:W0:Y:S01]  /*02e0*/  LDCU UR5, c[0x0][0x3f8] ;  /* 0x00007f00ff0577ac */ /* 0x001e220008000800 */
[----:B-1234-:R-:W-:Y:S02]  /*02f0*/  IABS R8, UR7 ;  /* 0x0000000700087c13 */ /* 0x01efe40008000000 */
[----:B------:R-:W-:Y:S01]  /*0300*/  SHF.R.S32.HI R10, RZ, 0x1f, R42 ;  /* 0x0000001fff0a7819 */ /* 0x000fe2000001142a */
[----:B------:R-:W1:Y:S01]  /*0310*/  LDCU.64 UR12, c[0x0][0x3f0] ;  /* 0x00007e00ff0c77ac */ /* 0x000e620008000a00 */
[----:B------:R-:W-:Y:S02]  /*0320*/  SHF.R.S32.HI R16, RZ, 0x1f, R39 ;  /* 0x0000001fff107819 */ /* 0x000fe40000011427 */
[----:B------:R-:W-:Y:S02]  /*0330*/  SHF.R.S32.HI R18, RZ, 0x1f, R38 ;  /* 0x0000001fff127819 */ /* 0x000fe40000011426 */
[----:B------:R-:W-:Y:S02]  /*0340*/  SHF.R.S32.HI R22, RZ, 0x1f, R37 ;  /* 0x0000001fff167819 */ /* 0x000fe40000011425 */
        /* <DEDUP_REMOVED lines=236> */
.L_x_3938:
[----:B------:R-:W-:Y:S05]  /*1210*/  BSYNC.RECONVERGENT B0 ;  /* 0x0000000000007941 */ /* 0x000fea0003800200 */
.L_x_3937:
        /* <DEDUP_REMOVED lines=56> */
.L_x_3940:
[----:B------:R-:W-:Y:S05]  /*15a0*/  BSYNC.RECONVERGENT B0 ;  /* 0x0000000000007941 */ /* 0x000fea0003800200 */
.L_x_3939:
        /* <DEDUP_REMOVED lines=33> */
.L_x_3943:
[----:B------:R-:W2:Y:S04]  /*17c0*/  LDG.E.STRONG.GPU R23, desc[UR16][R20.64] ;  /* 0x0000001014177981 */ /* 0x000ea8000c1ef900 */
[----:B--2---:R-:W-:Y:S01]  /*17d0*/  CCTL.IVALL ;  /* 0x00000000ff00798f */ /* 0x004fe20002000000 */
[----:B------:R-:W-:Y:S05]  /*17e0*/  YIELD ;  /* 0x0000000000007946 */ /* 0x000fea0003800000 */
[----:B------:R-:W-:-:S13]  /*17f0*/  ISETP.NE.AND P4, PT, R23, R22, PT ;  /* 0x000000161700720c */ /* 0x000fda0003f85270 */
[----:B------:R-:W-:Y:S05]  /*1800*/  @P4 BRA `(.L_x_3943) ;  /* 0xfffffffc00ec4947 */ /* 0x000fea000383ffff */
.L_x_3942:
        /* <DEDUP_REMOVED lines=15> */
.L_x_3945:
        /* <DEDUP_REMOVED lines=91> */
.L_x_3944:
        /* <DEDUP_REMOVED lines=52> */
.L_x_3946:
        /* <DEDUP_REMOVED lines=28> */
.L_x_3947:
        /* <DEDUP_REMOVED lines=13> */
.L_x_3948:
[----:B------:R-:W-:Y:S05]  /*2480*/  BSYNC.RECONVERGENT B0 ;  /* 0x0000000000007941 */ /* 0x000fea0003800200 */
.L_x_3941:
        /* <DEDUP_REMOVED lines=17> */
[----:B---3--:R-:W-:-:S05]  /*25a0*/  IMAD.WIDE R22, R22, 0x2, R26 ;  /* 0x0000000216167825 */ /* 0x008fca00078e021a */
[----:B------:R-:W2:Y:S04]  /*25b0*/  LDG.E.U16 R24, desc[UR16][R22.64] ;  /* 0x0000001016187981 */ /* 0x000ea8000c1e1500 */
[----:B------:R-:W3:Y:S04]  /*25c0*/  LDG.E.U16 R25, desc[UR16][R20.64] ;  /* 0x0000001014197981 */ /* 0x000ee8000c1e1500 */
[----:B------:R1:W4:Y:S04]  /*25d0*/  LDG.E.U16 R26, desc[UR16][R20.64+0x2] ;  /* 0x00000210141a7981 */ /* 0x000328000c1e1500 */
[----:B------:R2:W5:Y:S04]  /*25e0*/  LDG.E.U16 R23, desc[UR16][R22.64+0x2] ;  /* 0x0000021016177981 */ /* 0x000568000c1e1500 */
[----:B-1----:R-:W1:Y:S02]  /*25f0*/  LDS.64 R20, [UR5+0xc0] ;  /* 0x0000c005ff147984 */ /* 0x002e640008000a00 */
[----:B-1----:R-:W-:-:S05]  /*2600*/  FMUL.FTZ R20, R20, UR10 ;  /* 0x0000000a14147c20 */ /* 0x002fca0008410000 */
[----:B------:R-:W-:-:S13]  /*2610*/  R2UR UR5, R20 ;  /* 0x00000000140572ca */ /* 0x000fda00000e0000 */
[----:B------:R-:W-:-:S05]  /*2620*/  MOV R20, UR5 ;  /* 0x0000000500147c02 */ /* 0x000fca0008000f00 */
[----:B------:R-:W-:-:S04]  /*2630*/  FMUL.FTZ R20, R20, UR5 ;  /* 0x0000000514147c20 */ /* 0x000fc80008410000 */
[----:B------:R-:W-:Y:S01]  /*2640*/  FFMA.FTZ R27, R21, UR10, -R20 ;  /* 0x0000000a151b7c23 */ /* 0x000fe20008010814 */
[----:B------:R-:W1:Y:S04]  /*2650*/  LDCU.U8 UR10, c[0x0][0x3fc] ;  /* 0x00007f80ff0a77ac */ /* 0x000e680008000000 */
[----:B------:R-:W-:-:S13]  /*2660*/  FSETP.GTU.FTZ.AND P2, PT, R27, RZ, PT ;  /* 0x000000ff1b00720b */ /* 0x000fda0003f5c000 */
[----:B------:R-:W-:-:S05]  /*2670*/  VOTEU.ANY UP0, P2 ;  /* 0x0000000000ff7886 */ /* 0x000fca0001000100 */
[----:B------:R-:W0:Y:S01]  /*2680*/  @UP0 LDCU UR8, c[0x0][0x3a8] ;  /* 0x00007500ff0807ac */ /* 0x000e220008000800 */
[----:B------:R-:W-:-:S13]  /*2690*/  PLOP3.LUT P2, PT, PT, PT, UP0, 0x80, 0x8 ;  /* 0x000000000008781c */ /* 0x000fda0003f4f008 */
[----:B0-----:R-:W-:-:S06]  /*26a0*/  @P2 FADD.FTZ R27, R27, UR8 ;  /* 0x000000081b1b2e21 */ /* 0x001fcc0008010000 */
[----:B------:R-:W0:Y:S01]  /*26b0*/  @P2 MUFU.RSQ R27, R27 ;  /* 0x0000001b001b2308 */ /* 0x000e220000001400 */
[----:B-1----:R-:W-:Y:S01]  /*26c0*/  UISETP.NE.AND UP1, UPT, UR10, URZ, UPT ;  /* 0x000000ff0a00728c */ /* 0x002fe2000bf25270 */
[----:B------:R-:W-:Y:S01]  /*26d0*/  BSSY.RECONVERGENT B0, `(.L_x_3949) ;  /* 0x00001be000007945 */ /* 0x000fe20003800200 */
[----:B------:R-:W-:Y:S01]  /*26e0*/  UMOV UR8, 0x3f800000 ;  /* 0x3f80000000087882 */ /* 0x000fe20000000000 */
        /* <DEDUP_REMOVED lines=23> */
[----:B0-----:R-:W-:Y:S02]  /*2860*/  IMAD R26, R35, UR18, RZ ;  /* 0x00000012231a7c24 */ /* 0x001fe4000f8e02ff */
[----:B------:R-:W-:-:S04]  /*2870*/  IMAD.WIDE.U32 R24, R0, UR18, R24 ;  /* 0x0000001200187c25 */ /* 0x000fc8000f8e0018 */
[----:B------:R-:W-:Y:S02]  /*2880*/  IMAD R32, R0, UR19, R26 ;  /* 0x0000001300207c24 */ /* 0x000fe4000f8e021a */
[----:B------:R-:W-:Y:S01]  /*2890*/  FADD.FTZ R26, R12, -UR5 ;  /* 0x800000050c1a7e21 */ /* 0x000fe20008010000 */
[----:B-1----:R-:W-:Y:S02]  /*28a0*/  LEA R12, P2, R24, UR10, 0x2 ;  /* 0x0000000a180c7c11 */ /* 0x002fe4000f8410ff */
[----:B------:R-:W-:Y:S01]  /*28b0*/  IADD3 R13, PT, PT, R25, R32, RZ ;  /* 0x00000020190d7210 */ /* 0x000fe20007ffe0ff */
[----:B------:R-:W-:Y:S01]  /*28c0*/  FMUL.FTZ R26, R26, UR8 ;  /* 0x000000081a1a7c20 */ /* 0x000fe20008410000 */
[----:B------:R-:W-:Y:S02]  /*28d0*/  FMUL.FTZ R25, R27, UR8 ;  /* 0x000000081b197c20 */ /* 0x000fe40008410000 */
[----:B------:R-:W-:Y:S01]  /*28e0*/  LEA.HI.X R13, R24, UR11, R13, 0x2, P2 ;  /* 0x0000000b180d7c11 */ /* 0x000fe200090f140d */
[----:B------:R-:W-:Y:S01]  /*28f0*/  FFMA.FTZ R24, R20, R26, R22 ;  /* 0x0000001a14187223 */ /* 0x000fe20000010016 */
[----:B------:R-:W-:-:S05]  /*2900*/  FFMA.FTZ R25, R21, R25, R23 ;  /* 0x0000001915197223 */ /* 0x000fca0000010017 */
[----:B------:R0:W-:Y:S02]  /*2910*/  STG.E.64 desc[UR16][R12.64], R24 ;  /* 0x000000180c007986 */ /* 0x0001e4000c101b10 */
.L_x_3952:
[----:B------:R-:W-:Y:S05]  /*2920*/  BSYNC.RECONVERGENT B1 ;  /* 0x0000000000017941 */ /* 0x000fea0003800200 */
.L_x_3951:
        /* <DEDUP_REMOVED lines=13> */
[----:B0-----:R-:W-:-:S04]  /*2a00*/  LEA R6, P2, R12, UR18, 0x2 ;  /* 0x000000120c067c11 */ /* 0x001fc8000f8410ff */
[----:B------:R-:W-:Y:S01]  /*2a10*/  IADD3 R13, PT, PT, R13, R24, RZ ;  /* 0x000000180d0d7210 */ /* 0x000fe20007ffe0ff */
[----:B------:R-:W-:Y:S01]  /*2a20*/  FFMA.FTZ R24, R20, R25, R22 ;  /* 0x0000001914187223 */ /* 0x000fe20000010016 */
[----:B------:R-:W-:Y:S02]  /*2a30*/  FFMA.FTZ R25, R21, R26, R23 ;  /* 0x0000001a15197223 */ /* 0x000fe40000010017 */
[----:B------:R-:W-:-:S05]  /*2a40*/  LEA.HI.X R7, R12, UR19, R13, 0x2, P2 ;  /* 0x000000130c077c11 */ /* 0x000fca00090f140d */
[----:B------:R1:W-:Y:S02]  /*2a50*/  STG.E.64 desc[UR16][R6.64], R24 ;  /* 0x0000001806007986 */ /* 0x0003e4000c101b10 */
.L_x_3954:
[----:B------:R-:W-:Y:S05]  /*2a60*/  BSYNC.RECONVERGENT B1 ;  /* 0x0000000000017941 */ /* 0x000fea0003800200 */
.L_x_3953:
[----:B-1----:R-:W-:Y:S01]  /*2a70*/  SHF.R.S32.HI R6, RZ, 0x1f, R39 ;  /* 0x0000001fff067819 */ /* 0x002fe20000011427 */
[----:B------:R-:W-:Y:S01]  /*2a80*/  BSSY.RECONVERGENT B1, `(.L_x_3955) ;  /* 0x000001f000017945 */ /* 0x000fe20003800200 */
[----:B------:R-:W-:Y:S02]  /*2a90*/  ISETP.GE.U32.AND P6, PT, R37, UR12, PT ;  /* 0x0000000c25007c0c */ /* 0x000fe4000bfc6070 */
[----:B------:R-:W-:Y:S02]  /*2aa0*/  ISETP.GE.AND.EX P5, PT, R6, UR13, PT, P5 ;  /* 0x0000000d06007c0c */ /* 0x000fe4000bfa6350 */
[----:B------:R-:W-:Y:S02]  /*2ab0*/  ISETP.GE.U32.AND P2, PT, R36, UR12, PT ;  /* 0x0000000c24007c0c */ /* 0x000fe4000bf46070 */
[----:B------:R-:W-:Y:S02]  /*2ac0*/  ISETP.GE.U32.AND P3, PT, R31, UR12, PT ;  /* 0x0000000c1f007c0c */ /* 0x000fe4000bf66070 */
[----:B------:R-:W-:-:S02]  /*2ad0*/  SHF.R.S32.HI R26, RZ, 0x1f, R38 ;  /* 0x0000001fff1a7819 */ /* 0x000fc40000011426 */
[----:B0-----:R-:W-:Y:S02]  /*2ae0*/  SHF.R.S32.HI R25, RZ, 0x1f, R37 ;  /* 0x0000001fff197819 */ /* 0x001fe40000011425 */
        /* <DEDUP_REMOVED lines=13> */
[----:B------:R-:W-:Y:S01]  /*2bc0*/  FMUL.FTZ R24, R9, UR8 ;  /* 0x0000000809187c20 */ /* 0x000fe20008410000 */
[----:B0-----:R-:W-:Y:S01]  /*2bd0*/  IMAD R12, R6, UR10, RZ ;  /* 0x0000000a060c7c24 */ /* 0x001fe2000f8e02ff */
[----:B------:R-:W-:-:S03]  /*2be0*/  MOV R6, R2 ;  /* 0x0000000200067202 */ /* 0x000fc60000000f00 */
[C---:B------:R-:W-:Y:S02]  /*2bf0*/  IMAD R12, R39.reuse, UR11, R12 ;  /* 0x0000000b270c7c24 */ /* 0x040fe4000f8e020c */
[----:B------:R-:W-:-:S03]  /*2c00*/  IMAD.WIDE.U32 R6, R39, UR10, R6 ;  /* 0x0000000a27067c25 */ /* 0x000fc6000f8e0006 */
[----:B-1----:R-:W-:Y:S02]  /*2c10*/  LEA R8, P5, R6, UR18, 0x2 ;  /* 0x0000001206087c11 */ /* 0x002fe4000f8a10ff */
[----:B------:R-:W-:Y:S01]  /*2c20*/  IADD3 R7, PT, PT, R7, R12, RZ ;  /* 0x0000000c07077210 */ /* 0x000fe20007ffe0ff */
[----:B------:R-:W-:Y:S01]  /*2c30*/  FFMA.FTZ R12, R20, R13, R22 ;  /* 0x0000000d140c7223 */ /* 0x000fe20000010016 */
[----:B------:R-:W-:Y:S02]  /*2c40*/  FFMA.FTZ R13, R21, R24, R23 ;  /* 0x00000018150d7223 */ /* 0x000fe40000010017 */
[----:B------:R-:W-:-:S05]  /*2c50*/  LEA.HI.X R9, R6, UR19, R7, 0x2, P5 ;  /* 0x0000001306097c11 */ /* 0x000fca000a8f1407 */
[----:B------:R0:W-:Y:S02]  /*2c60*/  STG.E.64 desc[UR16][R8.64], R12 ;  /* 0x0000000c08007986 */ /* 0x0001e4000c101b10 */
.L_x_3956:
[----:B------:R-:W-:Y:S05]  /*2c70*/  BSYNC.RECONVERGENT B1 ;  /* 0x0000000000017941 */ /* 0x000fea0003800200 */
.L_x_3955:
[----:B------:R-:W-:Y:S04]  /*2c80*/  BSSY.RECONVERGENT B1, `(.L_x_3957) ;  /* 0x0000013000017945 */ /* 0x000fe80003800200 */
[----:B------:R-:W-:Y:S05]  /*2c90*/  @P1 BRA `(.L_x_3958) ;  /* 0x0000000000441947 */ /* 0x000fea0003800000 */
[----:B------:R-:W1:Y:S01]  /*2ca0*/  LDCU.64 UR10, c[0x0][0x3e0] ;  /* 0x00007c00ff0a77ac */ /* 0x000e620008000a00 */
[----:B------:R-:W-:Y:S01]  /*2cb0*/  MOV R6, R2 ;  /* 0x0000000200067202 */ /* 0x000fe20000000f00 */
[----:B------:R-:W-:Y:S01]  /*2cc0*/  FADD.FTZ R10, R10, -UR5 ;  /* 0x800000050a0a7e21 */ /* 0x000fe20008010000 */
[----:B------:R-:W-:Y:S01]  /*2cd0*/  MOV R7, R5 ;  /* 0x0000000500077202 */ /* 0x000fe20000000f00 */
[----:B------:R-:W2:Y:S01]  /*2ce0*/  LDCU.64 UR18, c[0x0][0x380] ;  /* 0x00007000ff1277ac */ /* 0x000ea20008000a00 */
[----:B------:R-:W-:-:S04]  /*2cf0*/  FADD.FTZ R11, R11, -UR5 ;  /* 0x800000050b0b7e21 */ /* 0x000fc80008010000 */
[----:B0-----:R-:W-:-:S04]  /*2d00*/  FMUL.FTZ R12, R11, UR8 ;  /* 0x000000080b0c7c20 */ /* 0x001fc80008410000 */
[----:B------:R-:W-:Y:S01]  /*2d10*/  FFMA.FTZ R11, R21, R12, R23 ;  /* 0x0000000c150b7223 */ /* 0x000fe20000010017 */
[----:B-1----:R-:W-:Y:S02]  /*2d20*/  IMAD R9, R26, UR10, RZ ;  /* 0x0000000a1a097c24 */ /* 0x002fe4000f8e02ff */
[----:B------:R-:W-:-:S04]  /*2d30*/  IMAD.WIDE.U32 R6, R38, UR10, R6 ;  /* 0x0000000a26067c25 */ /* 0x000fc8000f8e0006 */
[----:B------:R-:W-:Y:S02]  /*2d40*/  IMAD R13, R38, UR11, R9 ;  /* 0x0000000b260d7c24 */ /* 0x000fe4000f8e0209 */
[----:B------:R-:W-:Y:S01]  /*2d50*/  FMUL.FTZ R9, R10, UR8 ;  /* 0x000000080a097c20 */ /* 0x000fe20008410000 */
[----:B--2---:R-:W-:Y:S02]  /*2d60*/  LEA R8, P1, R6, UR18, 0x2 ;  /* 0x0000001206087c11 */ /* 0x004fe4000f8210ff */
[----:B------:R-:W-:Y:S01]  /*2d70*/  IADD3 R13, PT, PT, R7, R13, RZ ;  /* 0x0000000d070d7210 */ /* 0x000fe20007ffe0ff */
[----:B------:R-:W-:-:S03]  /*2d80*/  FFMA.FTZ R10, R20, R9, R22 ;  /* 0x00000009140a7223 */ /* 0x000fc60000010016 */
[----:B------:R-:W-:-:S05]  /*2d90*/  LEA.HI.X R9, R6, UR19, R13, 0x2, P1 ;  /* 0x0000001306097c11 */ /* 0x000fca00088f140d */
[----:B------:R1:W-:Y:S02]  /*2da0*/  STG.E.64 desc[UR16][R8.64], R10 ;  /* 0x0000000a08007986 */ /* 0x0003e4000c101b10 */
.L_x_3958:
[----:B------:R-:W-:Y:S05]  /*2db0*/  BSYNC.RECONVERGENT B1 ;  /* 0x0000000000017941 */ /* 0x000fea0003800200 */
.L_x_3957:
        /* <DEDUP_REMOVED lines=10> */
[----:B------:R-:W-:Y:S01]  /*2e60*/  FFMA.FTZ R10, R20, R9, R22 ;  /* 0x00000009140a7223 */ /* 0x000fe20000010016 */
[----:B--2---:R-:W-:Y:S02]  /*2e70*/  IMAD R8, R25, UR10, RZ ;  /* 0x0000000a19087c24 */ /* 0x004fe4000f8e02ff */
[----:B------:R-:W-:-:S04]  /*2e80*/  IMAD.WIDE.U32 R6, R37, UR10, R6 ;  /* 0x0000000a25067c25 */ /* 0x000fc8000f8e0006 */
[----:B------:R-:W-:Y:S01]  /*2e90*/  IMAD R11, R37, UR11, R8 ;  /* 0x0000000b250b7c24 */ /* 0x000fe2000f8e0208 */
[----:B---3--:R-:W-:-:S04]  /*2ea0*/  LEA R8, P1, R6, UR18, 0x2 ;  /* 0x0000001206087c11 */ /* 0x008fc8000f8210ff */
[----:B------:R-:W-:-:S04]  /*2eb0*/  IADD3 R11, PT, PT, R7, R11, RZ ;  /* 0x0000000b070b7210 */ /* 0x000fc80007ffe0ff */
[----:B------:R-:W-:Y:S01]  /*2ec0*/  LEA.HI.X R9, R6, UR19, R11, 0x2, P1 ;  /* 0x0000001306097c11 */ /* 0x000fe200088f140b */
[----:B------:R-:W-:-:S05]  /*2ed0*/  FFMA.FTZ R11, R21, R12, R23 ;  /* 0x0000000c150b7223 */ /* 0x000fca0000010017 */
[----:B------:R2:W-:Y:S02]  /*2ee0*/  STG.E.64 desc[UR16][R8.64], R10 ;  /* 0x0000000a08007986 */ /* 0x0005e4000c101b10 */
.L_x_3960:
[----:B------:R-:W-:Y:S05]  /*2ef0*/  BSYNC.RECONVERGENT B1 ;  /* 0x0000000000017941 */ /* 0x000fea0003800200 */
.L_x_3959:
[----:B------:R-:W-:Y:S04]  /*2f00*/  BSSY.RECONVERGENT B1, `(.L_x_3961) ;  /* 0x0000013000017945 */ /* 0x000fe80003800200 */
[----:B------:R-:W-:Y:S05]  /*2f10*/  @P2 BRA `(.L_x_3962) ;  /* 0x0000000000442947 */ /* 0x000fea0003800000 */
[----:B------:R-:W1:Y:S01]  /*2f20*/  LDCU.64 UR10, c[0x0][0x3e0] ;  /* 0x00007c00ff0a77ac */ /* 0x000e620008000a00 */
[----:B------:R-:W-:Y:S01]  /*2f30*/  MOV R6, R2 ;  /* 0x0000000200067202 */ /* 0x000fe20000000f00 */
[----:B------:R-:W-:Y:S01]  /*2f40*/  FADD.FTZ R16, R16, -UR5 ;  /* 0x8000000510107e21 */ /* 0x000fe20008010000 */
[----:B------:R-:W-:Y:S01]  /*2f50*/  MOV R7, R5 ;  /* 0x0000000500077202 */ /* 0x000fe20000000f00 */
[----:B------:R-:W3:Y:S01]  /*2f60*/  LDCU.64 UR18, c[0x0][0x380] ;  /* 0x00007000ff1277ac */ /* 0x000ee20008000a00 */
[----:B------:R-:W-:-:S04]  /*2f70*/  FADD.FTZ R17, R17, -UR5 ;  /* 0x8000000511117e21 */ /* 0x000fc80008010000 */
[----:B0-----:R-:W-:Y:S01]  /*2f80*/  FMUL.FTZ R12, R17, UR8 ;  /* 0x00000008110c7c20 */ /* 0x001fe20008410000 */
[----:B-12---:R-:W-:Y:S02]  /*2f90*/  IMAD R9, R45, UR10, RZ ;  /* 0x0000000a2d097c24 */ /* 0x006fe4000f8e02ff */
[----:B------:R-:W-:-:S04]  /*2fa0*/  IMAD.WIDE.U32 R6, R36, UR10, R6 ;  /* 0x0000000a24067c25 */ /* 0x000fc8000f8e0006 */
[----:B------:R-:W-:Y:S02]  /*2fb0*/  IMAD R11, R36, UR11, R9 ;  /* 0x0000000b240b7c24 */ /* 0x000fe4000f8e0209 */
[----:B------:R-:W-:Y:S01]  /*2fc0*/  FMUL.FTZ R9, R16, UR8 ;  /* 0x0000000810097c20 */ /* 0x000fe20008410000 */
[----:B---3--:R-:W-:Y:S02]  /*2fd0*/  LEA R8, P1, R6, UR18, 0x2 ;  /* 0x0000001206087c11 */ /* 0x008fe4000f8210ff */
[----:B------:R-:W-:Y:S01]  /*2fe0*/  IADD3 R11, PT, PT, R7, R11, RZ ;  /* 0x0000000b070b7210 */ /* 0x000fe20007ffe0ff */
[----:B------:R-:W-:-:S03]  /*2ff0*/  FFMA.FTZ R10, R20, R9, R22 ;  /* 0x00000009140a7223 */ /* 0x000fc60000010016 */
[----:B------:R-:W-:Y:S01]  /*3000*/  LEA.HI.X R9, R6, UR19, R11, 0x2, P1 ;  /* 0x0000001306097c11 */ /* 0x000fe200088f140b */
[----:B------:R-:W-:-:S05]  /*3010*/  FFMA.FTZ R11, R21, R12, R23 ;  /* 0x0000000c150b7223 */ /* 0x000fca0000010017 */
[----:B------:R3:W-:Y:S02]  /*3020*/  STG.E.64 desc[UR16][R8.64], R10 ;  /* 0x0000000a08007986 */ /* 0x0007e4000c101b10 */
.L_x_3962:
[----:B------:R-:W-:Y:S05]  /*3030*/  BSYNC.RECONVERGENT B1 ;  /* 0x0000000000017941 */ /* 0x000fea0003800200 */
.L_x_3961:
[----:B------:R-:W-:Y:S04]  /*3040*/  BSSY.RECONVERGENT B1, `(.L_x_3963) ;  /* 0x0000013000017945 */ /* 0x000fe80003800200 */
[----:B------:R-:W-:Y:S05]  /*3050*/  @P3 BRA `(.L_x_3964) ;  /* 0x0000000000443947 */ /* 0x000fea0003800000 */
[----:B------:R-:W4:Y:S01]  /*3060*/  LDCU.64 UR10, c[0x0][0x3e0] ;  /* 0x00007c00ff0a77ac */ /* 0x000f220008000a00 */
[----:B------:R-:W-:Y:S01]  /*3070*/  MOV R6, R2 ;  /* 0x0000000200067202 */ /* 0x000fe20000000f00 */
[----:B------:R-:W-:Y:S01]  /*3080*/  FADD.FTZ R18, R18, -UR5 ;  /* 0x8000000512127e21 */ /* 0x000fe20008010000 */
[----:B------:R-:W-:Y:S01]  /*3090*/  MOV R7, R5 ;  /* 0x0000000500077202 */ /* 0x000fe20000000f00 */
[----:B------:R-:W5:Y:S01]  /*30a0*/  LDCU.64 UR18, c[0x0][0x380] ;  /* 0x00007000ff1277ac */ /* 0x000f620008000a00 */
[----:B------:R-:W-:Y:S01]  /*30b0*/  FADD.FTZ R19, R19, -UR5 ;  /* 0x8000000513137e21 */ /* 0x000fe20008010000 */
[----:B0123--:R-:W-:-:S03]  /*30c0*/  FMUL.FTZ R9, R18, UR8 ;  /* 0x0000000812097c20 */ /* 0x00ffc60008410000 */
[----:B------:R-:W-:Y:S01]  /*30d0*/  FMUL.FTZ R12, R19, UR8 ;  /* 0x00000008130c7c20 */ /* 0x000fe20008410000 */
[----:B------:R-:W-:Y:S01]  /*30e0*/  FFMA.FTZ R10, R20, R9, R22 ;  /* 0x00000009140a7223 */ /* 0x000fe20000010016 */
[----:B----4-:R-:W-:Y:S02]  /*30f0*/  IMAD R8, R44, UR10, RZ ;  /* 0x0000000a2c087c24 */ /* 0x010fe4000f8e02ff */
[----:B------:R-:W-:-:S04]  /*3100*/  IMAD.WIDE.U32 R6, R31, UR10, R6 ;  /* 0x0000000a1f067c25 */ /* 0x000fc8000f8e0006 */
[----:B------:R-:W-:Y:S01]  /*3110*/  IMAD R11, R31, UR11, R8 ;  /* 0x0000000b1f0b7c24 */ /* 0x000fe2000f8e0208 */
[----:B-----5:R-:W-:-:S04]  /*3120*/  LEA R8, P1, R6, UR18, 0x2 ;  /* 0x0000001206087c11 */ /* 0x020fc8000f8210ff */
[----:B------:R-:W-:-:S04]  /*3130*/  IADD3 R11, PT, PT, R7, R11, RZ ;  /* 0x0000000b070b7210 */ /* 0x000fc80007ffe0ff */
[----:B------:R-:W-:Y:S01]  /*3140*/  LEA.HI.X R9, R6, UR19, R11, 0x2, P1 ;  /* 0x0000001306097c11 */ /* 0x000fe200088f140b */
[----:B------:R-:W-:-:S05]  /*3150*/  FFMA.FTZ R11, R21, R12, R23 ;  /* 0x0000000c150b7223 */ /* 0x000fca0000010017 */
[----:B------:R4:W-:Y:S02]  /*3160*/  STG.E.64 desc[UR16][R8.64], R10 ;  /* 0x0000000a08007986 */ /* 0x0009e4000c101b10 */
.L_x_3964:
[----:B------:R-:W-:Y:S05]  /*3170*/  BSYNC.RECONVERGENT B1 ;  /* 0x0000000000017941 */ /* 0x000fea0003800200 */
.L_x_3963:
        /* <DEDUP_REMOVED lines=8> */
[----:B------:R-:W-:Y:S01]  /*3200*/  FFMA.FTZ R20, R20, R5, R22 ;  /* 0x0000000514147223 */ /* 0x000fe20000010016 */
[----:B------:R-:W-:Y:S01]  /*3210*/  FFMA.FTZ R21, R21, R6, R23 ;  /* 0x0000000615157223 */ /* 0x000fe20000010017 */
[----:B-----5:R-:W-:Y:S02]  /*3220*/  IMAD R7, R43, UR10, RZ ;  /* 0x0000000a2b077c24 */ /* 0x020fe4000f8e02ff */
[----:B------:R-:W-:-:S04]  /*3230*/  IMAD.WIDE.U32 R2, R40, UR10, R2 ;  /* 0x0000000a28027c25 */ /* 0x000fc8000f8e0002 */
[----:B------:R-:W-:Y:S01]  /*3240*/  IMAD R7, R40, UR11, R7 ;  /* 0x0000000b28077c24 */ /* 0x000fe2000f8e0207 */
[----:B0-----:R-:W-:-:S04]  /*3250*/  LEA R4, P1, R2, UR12, 0x2 ;  /* 0x0000000c02047c11 */ /* 0x001fc8000f8210ff */
[----:B------:R-:W-:-:S04]  /*3260*/  IADD3 R7, PT, PT, R3, R7, RZ ;  /* 0x0000000703077210 */ /* 0x000fc80007ffe0ff */
[----:B------:R-:W-:-:S05]  /*3270*/  LEA.HI.X R5, R2, UR13, R7, 0x2, P1 ;  /* 0x0000000d02057c11 */ /* 0x000fca00088f1407 */
[----:B------:R0:W-:Y:S01]  /*3280*/  STG.E.64 desc[UR16][R4.64], R20 ;  /* 0x0000001404007986 */ /* 0x0001e2000c101b10 */
[----:B------:R-:W-:Y:S05]  /*3290*/  BRA `(.L_x_3965) ;  /* 0x0000001000047947 */ /* 0x000fea0003800000 */
.L_x_3950:
        /* <DEDUP_REMOVED lines=16> */
[----:B------:R-:W-:Y:S01]  /*33a0*/  FFMA.FTZ R32, R20, R25, R22 ;  /* 0x0000001914207223 */ /* 0x000fe20000010016 */
[----:B------:R-:W-:-:S02]  /*33b0*/  MOV R25, R5 ;  /* 0x0000000500197202 */ /* 0x000fc40000000f00 */
[----:B------:R-:W-:Y:S01]  /*33c0*/  FMUL.FTZ R12, R26, -1.4426950216293334961 ;  /* 0xbfb8aa3b1a0c7820 */ /* 0x000fe20000410000 */
[----:B------:R-:W-:-:S04]  /*33d0*/  FMUL.FTZ R24, R32, -1.4426950216293334961 ;  /* 0xbfb8aa3b20187820 */ /* 0x000fc80000410000 */
[----:B------:R2:W3:Y:S04]  /*33e0*/  MUFU.EX2 R13, R24 ;  /* 0x00000018000d7308 */ /* 0x0004e80000000800 */
[----:B------:R-:W4:Y:S01]  /*33f0*/  MUFU.EX2 R12, R12 ;  /* 0x0000000c000c7308 */ /* 0x000f220000000800 */
[----:B--2---:R-:W-:Y:S01]  /*3400*/  MOV R24, R2 ;  /* 0x0000000200187202 */ /* 0x004fe20000000f00 */
[----:B---3--:R-:W-:-:S04]  /*3410*/  FADD.FTZ R13, R13, 1 ;  /* 0x3f8000000d0d7421 */ /* 0x008fc80000010000 */
[----:B0-----:R-:W-:-:S04]  /*3420*/  IMAD.WIDE.U32 R24, R0, UR10, R24 ;  /* 0x0000000a00187c25 */ /* 0x001fc8000f8e0018 */
[----:B----4-:R-:W-:Y:S01]  /*3430*/  FADD.FTZ R12, R12, 1 ;  /* 0x3f8000000c0c7421 */ /* 0x010fe20000010000 */
[----:B------:R-:W-:Y:S08]  /*3440*/  MUFU.RCP R33, R13 ;  /* 0x0000000d00217308 */ /* 0x000ff00000001000 */
[----:B------:R0:W2:Y:S02]  /*3450*/  MUFU.RCP R27, R12 ;  /* 0x0000000c001b7308 */ /* 0x0000a40000001000 */
[----:B0-----:R-:W-:-:S04]  /*3460*/  IMAD R12, R35, UR10, RZ ;  /* 0x0000000a230c7c24 */ /* 0x001fc8000f8e02ff */
[----:B------:R-:W-:-:S05]  /*3470*/  IMAD R12, R0, UR11, R12 ;  /* 0x0000000b000c7c24 */ /* 0x000fca000f8e020c */
[----:B------:R-:W-:Y:S01]  /*3480*/  IADD3 R13, PT, PT, R25, R12, RZ ;  /* 0x0000000c190d7210 */ /* 0x000fe20007ffe0ff */
[----:B--2---:R-:W-:Y:S01]  /*3490*/  FMUL.FTZ R25, R26, R27 ;  /* 0x0000001b1a197220 */ /* 0x004fe20000410000 */
[----:B-1----:R-:W-:-:S04]  /*34a0*/  LEA R12, P1, R24, UR12, 0x2 ;  /* 0x0000000c180c7c11 */ /* 0x002fc8000f8210ff */
[----:B------:R-:W-:Y:S01]  /*34b0*/  LEA.HI.X R13, R24, UR13, R13, 0x2, P1 ;  /* 0x0000000d180d7c11 */ /* 0x000fe200088f140d */
[----:B------:R-:W-:-:S05]  /*34c0*/  FMUL.FTZ R24, R32, R33 ;  /* 0x0000002120187220 */ /* 0x000fca0000410000 */
[----:B------:R0:W-:Y:S03]  /*34d0*/  STG.E.64 desc[UR16][R12.64], R24 ;  /* 0x000000180c007986 */ /* 0x0001e6000c101b10 */
.L_x_3967:
[----:B------:R-:W-:Y:S05]  /*34e0*/  BSYNC.RECONVERGENT B1 ;  /* 0x0000000000017941 */ /* 0x000fea0003800200 */
.L_x_3966:
        /* <DEDUP_REMOVED lines=9> */
[----:B------:R-:W-:Y:S01]  /*3580*/  FFMA.FTZ R26, R20, R13, R22 ;  /* 0x0000000d141a7223 */ /* 0x000fe20000010016 */
[----:B------:R-:W-:Y:S01]  /*3590*/  FFMA.FTZ R24, R21, R24, R23 ;  /* 0x0000001815187223 */ /* 0x000fe20000010017 */
[----:B------:R-:W-:-:S02]  /*35a0*/  MOV R13, R5 ;  /* 0x00000005000d7202 */ /* 0x000fc40000000f00 */
[----:B------:R-:W-:Y:S01]  /*35b0*/  FMUL.FTZ R7, R26, -1.4426950216293334961 ;  /* 0xbfb8aa3b1a077820 */ /* 0x000fe20000410000 */
[----:B------:R-:W-:-:S04]  /*35c0*/  FMUL.FTZ R32, R24, -1.4426950216293334961 ;  /* 0xbfb8aa3b18207820 */ /* 0x000fc80000410000 */
[----:B------:R-:W2:Y:S01]  /*35d0*/  MUFU.EX2 R6, R32 ;  /* 0x0000002000067308 */ /* 0x000ea20000000800 */
[----:B-1----:R-:W-:-:S03]  /*35e0*/  IMAD.WIDE.U32 R12, R42, UR10, R12 ;  /* 0x0000000a2a0c7c25 */ /* 0x002fc6000f8e000c */
[----:B------:R-:W1:Y:S01]  /*35f0*/  MUFU.EX2 R7, R7 ;  /* 0x0000000700077308 */ /* 0x000e620000000800 */
[----:B--2---:R-:W-:Y:S01]  /*3600*/  FADD.FTZ R25, R6, 1 ;  /* 0x3f80000006197421 */ /* 0x004fe20000010000 */
[----:B------:R-:W-:Y:S02]  /*3610*/  IMAD R6, R34, UR10, RZ ;  /* 0x0000000a22067c24 */ /* 0x000fe4000f8e02ff */
[----:B-1----:R-:W-:Y:S02]  /*3620*/  FADD.FTZ R27, R7, 1 ;  /* 0x3f800000071b7421 */ /* 0x002fe40000010000 */
[----:B------:R-:W-:Y:S01]  /*3630*/  IMAD R6, R42, UR11, R6 ;  /* 0x0000000b2a067c24 */ /* 0x000fe2000f8e0206 */
[----:B------:R-:W1:Y:S04]  /*3640*/  MUFU.RCP R25, R25 ;  /* 0x0000001900197308 */ /* 0x000e680000001000 */
[----:B------:R-:W-:-:S02]  /*3650*/  IADD3 R7, PT, PT, R13, R6, RZ ;  /* 0x000000060d077210 */ /* 0x000fc40007ffe0ff */
[C---:B0-----:R-:W-:Y:S02]  /*3660*/  LEA R6, P1, R12.reuse, UR12, 0x2 ;  /* 0x0000000c0c067c11 */ /* 0x041fe4000f8210ff */
[----:B------:R-:W0:Y:S02]  /*3670*/  MUFU.RCP R27, R27 ;  /* 0x0000001b001b7308 */ /* 0x000e240000001000 */
[----:B------:R-:W-:Y:S01]  /*3680*/  LEA.HI.X R7, R12, UR13, R7, 0x2, P1 ;  /* 0x0000000d0c077c11 */ /* 0x000fe200088f1407 */
[----:B-1----:R-:W-:Y:S01]  /*3690*/  FMUL.FTZ R13, R24, R25 ;  /* 0x00000019180d7220 */ /* 0x002fe20000410000 */
[----:B0-----:R-:W-:-:S05]  /*36a0*/  FMUL.FTZ R12, R26, R27 ;  /* 0x0000001b1a0c7220 */ /* 0x001fca0000410000 */
[----:B------:R1:W-:Y:S02]  /*36b0*/  STG.E.64 desc[UR16][R6.64], R12 ;  /* 0x0000000c06007986 */ /* 0x0003e4000c101b10 */
.L_x_3969:
[----:B------:R-:W-:Y:S05]  /*36c0*/  BSYNC.RECONVERGENT B1 ;  /* 0x0000000000017941 */ /* 0x000fea0003800200 */
.L_x_3968:
[----:B-1----:R-:W-:Y:S01]  /*36d0*/  SHF.R.S32.HI R6, RZ, 0x1f, R39 ;  /* 0x0000001fff067819 */ /* 0x002fe20000011427 */
        /* <DEDUP_REMOVED lines=16> */
[----:B------:R-:W1:Y:S02]  /*37e0*/  LDCU.64 UR10, c[0x0][0x3e0] ;  /* 0x00007c00ff0a77ac */ /* 0x000e640008000a00 */
[----:B------:R-:W-:Y:S01]  /*37f0*/  FMUL.FTZ R7, R8, UR8 ;  /* 0x0000000808077c20 */ /* 0x000fe20008410000 */
[----:B0-----:R-:W-:Y:S01]  /*3800*/  FMUL.FTZ R12, R9, UR8 ;  /* 0x00000008090c7c20 */ /* 0x001fe20008410000 */
[----:B------:R-:W0:Y:S01]  /*3810*/  LDCU.64 UR12, c[0x0][0x380] ;  /* 0x00007000ff0c77ac */ /* 0x000e220008000a00 */
[----:B------:R-:W-:Y:S01]  /*3820*/  MOV R8, R2 ;  /* 0x0000000200087202 */ /* 0x000fe20000000f00 */
[----:B------:R-:W-:Y:S01]  /*3830*/  FFMA.FTZ R24, R20, R7, R22 ;  /* 0x0000000714187223 */ /* 0x000fe20000010016 */
        /* <DEDUP_REMOVED lines=8> */
[----:B--2---:R-:W-:Y:S01]  /*38c0*/  FADD.FTZ R25, R7, 1 ;  /* 0x3f80000007197421 */ /* 0x004fe20000010000 */
[----:B------:R-:W-:Y:S01]  /*38d0*/  IMAD R7, R39, UR11, R6 ;  /* 0x0000000b27077c24 */ /* 0x000fe2000f8e0206 */
[----:B0-----:R-:W-:Y:S01]  /*38e0*/  LEA R6, P5, R8, UR12, 0x2 ;  /* 0x0000000c08067c11 */ /* 0x001fe2000f8a10ff */
[----:B-1----:R-:W-:-:S03]  /*38f0*/  FADD.FTZ R13, R26, 1 ;  /* 0x3f8000001a0d7421 */ /* 0x002fc60000010000 */
[----:B------:R-:W0:Y:S01]  /*3900*/  MUFU.RCP R25, R25 ;  /* 0x0000001900197308 */ /* 0x000e220000001000 */
[----:B------:R-:W-:-:S04]  /*3910*/  IADD3 R7, PT, PT, R9, R7, RZ ;  /* 0x0000000709077210 */ /* 0x000fc80007ffe0ff */
[----:B------:R-:W-:-:S03]  /*3920*/  LEA.HI.X R7, R8, UR13, R7, 0x2, P5 ;  /* 0x0000000d08077c11 */ /* 0x000fc6000a8f1407 */
[----:B------:R-:W1:Y:S01]  /*3930*/  MUFU.RCP R13, R13 ;  /* 0x0000000d000d7308 */ /* 0x000e620000001000 */
[----:B0-----:R-:W-:Y:S01]  /*3940*/  FMUL.FTZ R8, R24, R25 ;  /* 0x0000001918087220 */ /* 0x001fe20000410000 */
[----:B-1----:R-:W-:-:S05]  /*3950*/  FMUL.FTZ R9, R12, R13 ;  /* 0x0000000d0c097220 */ /* 0x002fca0000410000 */
[----:B------:R1:W-:Y:S02]  /*3960*/  STG.E.64 desc[UR16][R6.64], R8 ;  /* 0x0000000806007986 */ /* 0x0003e4000c101b10 */
.L_x_3971:
[----:B------:R-:W-:Y:S05]  /*3970*/  BSYNC.RECONVERGENT B1 ;  /* 0x0000000000017941 */ /* 0x000fea0003800200 */
.L_x_3970:
[----:B------:R-:W-:Y:S04]  /*3980*/  BSSY.RECONVERGENT B1, `(.L_x_3972) ;  /* 0x000001d000017945 */ /* 0x000fe80003800200 */
[----:B------:R-:W-:Y:S05]  /*3990*/  @P6 BRA `(.L_x_3973) ;  /* 0x00000000006c6947 */ /* 0x000fea0003800000 */
[----:B------:R-:W-:Y:S01]  /*39a0*/  FADD.FTZ R10, R10, -UR5 ;  /* 0x800000050a0a7e21 */ /* 0x000fe20008010000 */
[----:B------:R-:W-:Y:S01]  /*39b0*/  FADD.FTZ R11, R11, -UR5 ;  /* 0x800000050b0b7e21 */ /* 0x000fe20008010000 */
[----:B------:R-:W0:Y:S01]  /*39c0*/  LDCU.64 UR10, c[0x0][0x3e0] ;  /* 0x00007c00ff0a77ac */ /* 0x000e220008000a00 */
[----:B-1----:R-:W-:Y:S01]  /*39d0*/  MOV R9, R5 ;  /* 0x0000000500097202 */ /* 0x002fe20000000f00 */
[----:B------:R-:W-:Y:S01]  /*39e0*/  FMUL.FTZ R7, R10, UR8 ;  /* 0x000000080a077c20 */ /* 0x000fe20008410000 */
[----:B------:R-:W-:Y:S01]  /*39f0*/  FMUL.FTZ R8, R11, UR8 ;  /* 0x000000080b087c20 */ /* 0x000fe20008410000 */
        /* <DEDUP_REMOVED lines=21> */
.L_x_3973:
[----:B------:R-:W-:Y:S05]  /*3b50*/  BSYNC.RECONVERGENT B1 ;  /* 0x0000000000017941 */ /* 0x000fea0003800200 */
.L_x_3972:
[----:B------:R-:W-:Y:S04]  /*3b60*/  BSSY.RECONVERGENT B1, `(.L_x_3974) ;  /* 0x000001d000017945 */ /* 0x000fe80003800200 */
[----:B------:R-:W-:Y:S05]  /*3b70*/  @P1 BRA `(.L_x_3975) ;  /* 0x00000000006c1947 */ /* 0x000fea0003800000 */
[----:B------:R-:W-:Y:S01]  /*3b80*/  FADD.FTZ R14, R14, -UR5 ;  /* 0x800000050e0e7e21 */ /* 0x000fe20008010000 */
[----:B------:R-:W-:Y:S01]  /*3b90*/  FADD.FTZ R15, R15, -UR5 ;  /* 0x800000050f0f7e21 */ /* 0x000fe20008010000 */
[----:B------:R-:W3:Y:S01]  /*3ba0*/  LDCU.64 UR10, c[0x0][0x3e0] ;  /* 0x00007c00ff0a77ac */ /* 0x000ee20008000a00 */
[----:B-12---:R-:W-:Y:S01]  /*3bb0*/  MOV R8, R2 ;  /* 0x0000000200087202 */ /* 0x006fe20000000f00 */
[----:B------:R-:W-:Y:S01]  /*3bc0*/  FMUL.FTZ R11, R14, UR8 ;  /* 0x000000080e0b7c20 */ /* 0x000fe20008410000 */
[----:B------:R-:W-:Y:S01]  /*3bd0*/  FMUL.FTZ R10, R15, UR8 ;  /* 0x000000080f0a7c20 */ /* 0x000fe20008410000 */
[----:B------:R-:W1:Y:S01]  /*3be0*/  LDCU.64 UR12, c[0x0][0x380] ;  /* 0x00007000ff0c77ac */ /* 0x000e620008000a00 */
[----:B------:R-:W-:Y:S01]  /*3bf0*/  MOV R9, R5 ;  /* 0x0000000500097202 */ /* 0x000fe20000000f00 */
[----:B------:R-:W-:Y:S01]  /*3c00*/  FFMA.FTZ R11, R20, R11, R22 ;  /* 0x0000000b140b7223 */ /* 0x000fe20000010016 */
[----:B------:R-:W-:-:S03]  /*3c10*/  FFMA.FTZ R10, R21, R10, R23 ;  /* 0x0000000a150a7223 */ /* 0x000fc60000010017 */
[----:B------:R-:W-:Y:S01]  /*3c20*/  FMUL.FTZ R6, R11, -1.4426950216293334961 ;  /* 0xbfb8aa3b0b067820 */ /* 0x000fe20000410000 */
[----:B------:R-:W-:-:S05]  /*3c30*/  FMUL.FTZ R7, R10, -1.4426950216293334961 ;  /* 0xbfb8aa3b0a077820 */ /* 0x000fca0000410000 */
[----:B------:R-:W0:Y:S01]  /*3c40*/  MUFU.EX2 R6, R6 ;  /* 0x0000000600067308 */ /* 0x000e220000000800 */
[----:B---3--:R-:W-:-:S03]  /*3c50*/  IMAD R14, R27, UR10, RZ ;  /* 0x0000000a1b0e7c24 */ /* 0x008fc6000f8e02ff */
        /* <DEDUP_REMOVED lines=13> */
.L_x_3975:
[----:B------:R-:W-:Y:S05]  /*3d30*/  BSYNC.RECONVERGENT B1 ;  /* 0x0000000000017941 */ /* 0x000fea0003800200 */
.L_x_3974:
[----:B------:R-:W-:Y:S04]  /*3d40*/  BSSY.RECONVERGENT B1, `(.L_x_3976) ;  /* 0x000001d000017945 */ /* 0x000fe80003800200 */
[----:B------:R-:W-:Y:S05]  /*3d50*/  @P2 BRA `(.L_x_3977) ;  /* 0x00000000006c2947 */ /* 0x000fea0003800000 */
[----:B------:R-:W-:Y:S01]  /*3d60*/  FADD.FTZ R16, R16, -UR5 ;  /* 0x8000000510107e21 */ /* 0x000fe20008010000 */
[----:B------:R-:W-:Y:S01]  /*3d70*/  FADD.FTZ R17, R17, -UR5 ;  /* 0x8000000511117e21 */ /* 0x000fe20008010000 */
[----:B------:R-:W4:Y:S01]  /*3d80*/  LDCU.64 UR10, c[0x0][0x3e0] ;  /* 0x00007c00ff0a77ac */ /* 0x000f220008000a00 */
[----:B-123--:R-:W-:Y:S01]  /*3d90*/  MOV R8, R2 ;  /* 0x0000000200087202 */ /* 0x00efe20000000f00 */
        /* <DEDUP_REMOVED lines=9> */
[----:B----4-:R-:W-:-:S03]  /*3e30*/  IMAD R15, R45, UR10, RZ ;  /* 0x0000000a2d0f7c24 */ /* 0x010fc6000f8e02ff */
        /* <DEDUP_REMOVED lines=13> */
.L_x_3977:
[----:B------:R-:W-:Y:S05]  /*3f10*/  BSYNC.RECONVERGENT B1 ;  /* 0x0000000000017941 */ /* 0x000fea0003800200 */
.L_x_3976:
[----:B------:R-:W-:Y:S04]  /*3f20*/  BSSY.RECONVERGENT B1, `(.L_x_3978) ;  /* 0x000001d000017945 */ /* 0x000fe80003800200 */
[----:B------:R-:W-:Y:S05]  /*3f30*/  @P3 BRA `(.L_x_3979) ;  /* 0x00000000006c3947 */ /* 0x000fea0003800000 */
[----:B------:R-:W-:Y:S01]  /*3f40*/  FADD.FTZ R18, R18, -UR5 ;  /* 0x8000000512127e21 */ /* 0x000fe20008010000 */
[----:B------:R-:W-:Y:S01]  /*3f50*/  FADD.FTZ R19, R19, -UR5 ;  /* 0x8000000513137e21 */ /* 0x000fe20008010000 */
[----:B------:R-:W5:Y:S01]  /*3f60*/  LDCU.64 UR10, c[0x0][0x3e0] ;  /* 0x00007c00ff0a77ac */ /* 0x000f620008000a00 */
[----:B-1234-:R-:W-:Y:S01]  /*3f70*/  MOV R8, R2 ;  /* 0x0000000200087202 */ /* 0x01efe20000000f00 */
        /* <DEDUP_REMOVED lines=9> */
[----:B-----5:R-:W-:-:S03]  /*4010*/  IMAD R14, R44, UR10, RZ ;  /* 0x0000000a2c0e7c24 */ /* 0x020fc6000f8e02ff */
        /* <DEDUP_REMOVED lines=13> */
.L_x_3979:
[----:B------:R-:W-:Y:S05]  /*40f0*/  BSYNC.RECONVERGENT B1 ;  /* 0x0000000000017941 */ /* 0x000fea0003800200 */
.L_x_3978:
[----:B------:R-:W-:Y:S05]  /*4100*/  @P4 BRA `(.L_x_3965) ;  /* 0x0000000000684947 */ /* 0x000fea0003800000 */
[----:B------:R-:W-:Y:S01]  /*4110*/  FADD.FTZ R29, R29, -UR5 ;  /* 0x800000051d1d7e21 */ /* 0x000fe20008010000 */
[----:B------:R-:W-:Y:S01]  /*4120*/  FADD.FTZ R28, R28, -UR5 ;  /* 0x800000051c1c7e21 */ /* 0x000fe20008010000 */
[----:B------:R-:W5:Y:S02]  /*4130*/  LDCU.64 UR10, c[0x0][0x3e0] ;  /* 0x00007c00ff0a77ac */ /* 0x000f640008000a00 */
[----:B------:R-:W-:Y:S01]  /*4140*/  FMUL.FTZ R4, R29, UR8 ;  /* 0x000000081d047c20 */ /* 0x000fe20008410000 */
[----:B------:R-:W-:Y:S01]  /*4150*/  FMUL.FTZ R3, R28, UR8 ;  /* 0x000000081c037c20 */ /* 0x000fe20008410000 */
[----:B------:R-:W5:Y:S02]  /*4160*/  LDCU.64 UR12, c[0x0][0x380] ;  /* 0x00007000ff0c77ac */ /* 0x000f640008000a00 */
[----:B------:R-:W-:Y:S01]  /*4170*/  FFMA.FTZ R10, R21, R4, R23 ;  /* 0x00000004150a7223 */ /* 0x000fe20000010017 */
[----:B------:R-:W-:Y:S01]  /*4180*/  FFMA.FTZ R20, R20, R3, R22 ;  /* 0x0000000314147223 */ /* 0x000fe20000010016 */
[----:B------:R-:W-:-:S02]  /*4190*/  MOV R4, R2 ;  /* 0x0000000200047202 */ /* 0x000fc40000000f00 */
[----:B01234-:R-:W-:Y:S01]  /*41a0*/  FMUL.FTZ R8, R10, -1.4426950216293334961 ;  /* 0xbfb8aa3b0a087820 */ /* 0x01ffe20000410000 */
[----:B------:R-:W-:-:S05]  /*41b0*/  FMUL.FTZ R3, R20, -1.4426950216293334961 ;  /* 0xbfb8aa3b14037820 */ /* 0x000fca0000410000 */
[----:B------:R-:W0:Y:S01]  /*41c0*/  MUFU.EX2 R8, R8 ;  /* 0x0000000800087308 */ /* 0x000e220000000800 */
[----:B-----5:R-:W-:-:S03]  /*41d0*/  IMAD R11, R43, UR10, RZ ;  /* 0x0000000a2b0b7c24 */ /* 0x020fc6000f8e02ff */
        /* <DEDUP_REMOVED lines=13> */
.L_x_3965:
[----:B------:R-:W-:Y:S05]  /*42b0*/  BSYNC.RECONVERGENT B0 ;  /* 0x0000000000007941 */ /* 0x000fea0003800200 */
.L_x_3949:
        /* <DEDUP_REMOVED lines=8> */
.L_x_3981:
        /* <DEDUP_REMOVED lines=12> */
.L_x_4558:


//--------------------- .text._Z35group_norm_nhwc_fwd_one_pass_kernelI11Fp32IOBf16WLi256ELi80ELi640EEv26Group_norm_nhwc_fwd_params --------------------------
	.section	.text._Z35group_norm_nhwc_fwd_one_pass_kernelI11Fp32IOBf16WLi256ELi80ELi640EEv26Group_norm_nhwc_fwd_params,"ax",@progbits
	.align	128
        .global         _Z35group_norm_nhwc_fwd_one_pass_kernelI11Fp32IOBf16WLi256ELi80ELi640EEv26Group_norm_nhwc_fwd_params
        .type           _Z35group_norm_nhwc_fwd_one_pass_kernelI11Fp32IOBf16WLi256ELi80ELi640EEv26Group_norm_nhwc_fwd_params,@function
        .size           _Z35group_norm_nhwc_fwd_one_pass_kernelI11Fp32IOBf16WLi256ELi80ELi640EEv26Group_norm_nhwc_fwd_params,(.L_x_4559 - _Z35group_norm_nhwc_fwd_one_pass_kernelI11Fp32IOBf16WLi256ELi80ELi640EEv26Group_norm_nhwc_fwd_params)
        .other          _Z35group_norm_nhwc_fwd_one_pass_kernelI11Fp32IOBf16WLi256ELi80ELi640EEv26Group_norm_nhwc_fwd_params,@"STO_CUDA_ENTRY STV_DEFAULT"
_Z35group_norm_nhwc_fwd_one_pass_kernelI11Fp32IOBf16WLi256ELi80ELi640EEv26Group_norm_nhwc_fwd_params:
.text._Z35group_norm_nhwc_fwd_one_pass_kernelI11Fp32IOBf16WLi256ELi80ELi640EEv26Group_norm_nhwc_fwd_params:
        /* <DEDUP_REMOVED lines=43> */
.L_x_4057:
[----:B0-----:R-:W0:Y:S01]  /*02b0*/  LDC R21, c[0x0][0x3f8] ;  /* 0x0000fe00ff157b82 */ /* 0x001e220000000800 */
[----:B-1----:R-:W1:Y:S01]  /*02c0*/  LDCU UR8, c[0x0][0x404] ;  /* 0x00008080ff0877ac */ /* 0x002e620008000800 */
[----:B------:R-:W-:Y:S01]  /*02d0*/  LOP3.LUT R75, R60, 0xffff, RZ, 0xc0, !PT ;  /* 0x0000ffff3c4b7812 */ /* 0x000fe200078ec0ff */
[----:B--2---:R-:W2:Y:S01]  /*02e0*/  LDCU.64 UR4, c[0x0][0x3e8] ;  /* 0x00007d00ff0477ac */ /* 0x004ea20008000a00 */
[----:B-1----:R-:W-:Y:S01]  /*02f0*/  IMAD R37, R3, UR8, R4 ;  /* 0x0000000803257c24 */ /* 0x002fe2000f8e0204 */
[----:B------:R-:W1:Y:S01]  /*0300*/  LDCU.64 UR8, c[0x0][0x3f0] ;  /* 0x00007e00ff0877ac */ /* 0x000e620008000a00 */
[----:B0--34-:R-:W-:Y:S02]  /*0310*/  IABS R17, R21 ;  /* 0x0000001500117213 */ /* 0x019fe40000000000 */
[----:B------:R-:W-:Y:S02]  /*0320*/  ISETP.NE.AND P4, PT, R21, RZ, PT ;  /* 0x000000ff1500720c */ /* 0x000fe40003f85270 */
[----:B------:R-:W0:Y:S01]  /*0330*/  I2F.RP R16, R17 ;  /* 0x0000001100107306 */ /* 0x000e220000209400 */
[----:B------:R-:W-:-:S02]  /*0340*/  IADD3 R25, PT, PT, R37, 0x10, RZ ;  /* 0x0000001025197810 */ /* 0x000fc40007ffe0ff */
[----:B------:R-:W-:Y:S02]  /*0350*/  IADD3 R31, PT, PT, R37, 0x50, RZ ;  /* 0x00000050251f7810 */ /* 0x000fe40007ffe0ff */
[----:B------:R-:W-:Y:S02]  /*0360*/  SHF.R.S32.HI R27, RZ, 0x1f, R25 ;  /* 0x0000001fff1b7819 */ /* 0x000fe40000011419 */
[----:B--2---:R-:W-:Y:S02]  /*0370*/  ISETP.GE.U32.AND P6, PT, R31, UR4, PT ;  /* 0x000000041f007c0c */ /* 0x004fe4000bfc6070 */
[----:B------:R-:W-:Y:S02]  /*0380*/  SHF.R.S32.HI R33, RZ, 0x1f, R31 ;  /* 0x0000001fff217819 */ /* 0x000fe4000001141f */
[----:B------:R-:W-:Y:S02]  /*0390*/  IADD3 R32, PT, PT, R37, 0x80, RZ ;  /* 0x0000008025207810 */ /* 0x000fe40007ffe0ff */
[----:B------:R-:W-:Y:S01]  /*03a0*/  ISETP.GE.AND.EX P6, PT, R33, UR5, PT, P6 ;  /* 0x0000000521007c0c */ /* 0x000fe2000bfc6360 */
[----:B0-----:R-:W0:Y:S01]  /*03b0*/  MUFU.RCP R16, R16 ;  /* 0x0000001000107308 */ /* 0x001e220000001000 */
[----:B------:R-:W-:-:S02]  /*03c0*/  SHF.R.S32.HI R35, RZ, 0x1f, R32 ;  /* 0x0000001fff237819 */ /* 0x000fc40000011420 */
[----:B------:R-:W-:-:S04]  /*03d0*/  IADD3 R30, PT, PT, R37, 0x90, RZ ;  /* 0x00000090251e7810 */ /* 0x000fc80007ffe0ff */
[----:B------:R-:W-:Y:S02]  /*03e0*/  SHF.R.S32.HI R41, RZ, 0x1f, R30 ;  /* 0x0000001fff297819 */ /* 0x000fe4000001141e */
        /* <DEDUP_REMOVED lines=15> */
[----:B------:R-:W-:Y:S02]  /*04e0*/  ISETP.GE.U32.AND P2, PT, R16, R17, PT ;  /* 0x000000111000720c */ /* 0x000fe40003f46070 */
[----:B------:R-:W-:Y:S02]  /*04f0*/  ISETP.GE.U32.AND P3, PT, R37, UR4, PT ;  /* 0x0000000425007c0c */ /* 0x000fe4000bf66070 */
[----:B------:R-:W-:-:S04]  /*0500*/  SHF.R.S32.HI R17, RZ, 0x1f, R37 ;  /* 0x0000001fff117819 */ /* 0x000fc80000011425 */
[----:B------:R-:W-:-:S05]  /*0510*/  ISETP.GE.AND.EX P3, PT, R17, UR5, PT, P3 ;  /* 0x0000000511007c0c */ /* 0x000fca000bf66330 */
[----:B------:R-:W-:Y:S02]  /*0520*/  @P2 IADD3 R15, PT, PT, R15, 0x1, RZ ;  /* 0x000000010f0f2810 */ /* 0x000fe40007ffe0ff */
[----:B------:R-:W-:Y:S02]  /*0530*/  ISETP.GE.U32.AND P2, PT, R25, UR4, PT ;  /* 0x0000000419007c0c */ /* 0x000fe4000bf46070 */
[----:B------:R-:W-:Y:S02]  /*0540*/  @!P1 IADD3 R15, PT, PT, -R15, RZ, RZ ;  /* 0x000000ff0f0f9210 */ /* 0x000fe40007ffe1ff */
[----:B------:R-:W-:Y:S02]  /*0550*/  ISETP.GE.AND.EX P2, PT, R27, UR5, PT, P2 ;  /* 0x000000051b007c0c */ /* 0x000fe4000bf46320 */
[----:B------:R-:W-:Y:S01]  /*0560*/  @!P4 LOP3.LUT R15, RZ, R21, RZ, 0x33, !PT ;  /* 0x00000015ff0fc212 */ /* 0x000fe200078e33ff */
[----:B------:R-:W0:Y:S01]  /*0570*/  @!P3 LDC.64 R22, c[0x0][0x3e0] ;  /* 0x0000f800ff16bb82 */ /* 0x000e220000000a00 */
[----:B------:R-:W-:-:S02]  /*0580*/  ISETP.GE.U32.AND P4, PT, R32, UR4, PT ;  /* 0x0000000420007c0c */ /* 0x000fc4000bf86070 */
[----:B------:R-:W-:Y:S02]  /*0590*/  IADD3 R19, PT, PT, -R15, RZ, RZ ;  /* 0x000000ff0f137210 */ /* 0x000fe40007ffe1ff */
[----:B------:R-:W-:Y:S02]  /*05a0*/  SHF.R.S32.HI R14, RZ, 0x1f, R15 ;  /* 0x0000001fff0e7819 */ /* 0x000fe4000001140f */
[----:B------:R-:W-:Y:S01]  /*05b0*/  ISETP.GE.AND.EX P4, PT, R35, UR5, PT, P4 ;  /* 0x0000000523007c0c */ /* 0x000fe2000bf86340 */
[----:B------:R-:W-:Y:S02]  /*05c0*/  IMAD R62, R21, R19, R8 ;  /* 0x00000013153e7224 */ /* 0x000fe400078e0208 */
[----:B------:R-:W2:Y:S01]  /*05d0*/  @!P2 LDC.64 R18, c[0x0][0x3e0] ;  /* 0x0000f800ff12ab82 */ /* 0x000ea20000000a00 */
[----:B-1----:R-:W-:Y:S02]  /*05e0*/  IMAD R14, R14, UR8, RZ ;  /* 0x000000080e0e7c24 */ /* 0x002fe4000f8e02ff */
[----:B------:R-:W-:-:S02]  /*05f0*/  IMAD R62, R62, 0x50, RZ ;  /* 0x000000503e3e7824 */ /* 0x000fc400078e02ff */
[----:B------:R-:W-:-:S03]  /*0600*/  IMAD R77, R15, UR9, R14 ;  /* 0x000000090f4d7c24 */ /* 0x000fc6000f8e020e */
[C---:B------:R-:W-:Y:S01]  /*0610*/  IADD3 R74, P1, PT, R62.reuse, R75, RZ ;  /* 0x0000004b3e4a7210 */ /* 0x040fe20007f3e0ff */
[----:B------:R-:W1:Y:S03]  /*0620*/  @!P3 LDC.64 R20, c[0x0][0x390] ;  /* 0x0000e400ff14bb82 */ /* 0x000e660000000a00 */
[----:B------:R-:W-:Y:S01]  /*0630*/  LEA.HI.X.SX32 R75, R62, RZ, 0x1, P1 ;  /* 0x000000ff3e4b7211 */ /* 0x000fe200008f0eff */
[----:B0-----:R-:W-:Y:S01]  /*0640*/  @!P3 IMAD R24, R17, R22, RZ ;  /* 0x000000161118b224 */ /* 0x001fe200078e02ff */
[----:B------:R-:W-:-:S03]  /*0650*/  ISETP.GE.U32.AND P1, PT, R30, UR4, PT ;  /* 0x000000041e007c0c */ /* 0x000fc6000bf26070 */
[----:B------:R-:W0:Y:S01]  /*0660*/  @!P2 LDC.64 R28, c[0x0][0x390] ;  /* 0x0000e400ff1cab82 */ /* 0x000e220000000a00 */
[----:B------:R-:W-:Y:S01]  /*0670*/  IMAD.WIDE.U32 R74, R15, UR8, R74 ;  /* 0x000000080f4a7c25 */ /* 0x000fe2000f8e004a */
[----:B------:R-:W-:-:S03]  /*0680*/  ISETP.GE.AND.EX P1, PT, R41, UR5, PT, P1 ;  /* 0x0000000529007c0c */ /* 0x000fc6000bf26310 */
[----:B------:R-:W-:Y:S01]  /*0690*/  @!P3 IMAD R39, R37, R23, R24 ;  /* 0x000000172527b224 */ /* 0x000fe200078e0218 */
[----:B------:R-:W-:Y:S01]  /*06a0*/  IADD3 R77, PT, PT, R75, R77, RZ ;  /* 0x0000004d4b4d7210 */ /* 0x000fe20007ffe0ff */
[----:B--2---:R-:W-:Y:S01]  /*06b0*/  @!P2 IMAD R24, R27, R18, RZ ;  /* 0x000000121b18a224 */ /* 0x004fe200078e02ff */
[----:B------:R-:W2:Y:S01]  /*06c0*/  @!P6 LDC.64 R14, c[0x0][0x3e0] ;  /* 0x0000f800ff0eeb82 */ /* 0x000ea20000000a00 */
[-C--:B------:R-:W-:Y:S02]  /*06d0*/  @!P3 MOV R76, R74.reuse ;  /* 0x0000004a004cb202 */ /* 0x080fe40000000f00 */
[----:B------:R-:W-:Y:S01]  /*06e0*/  @!P2 MOV R26, R74 ;  /* 0x0000004a001aa202 */ /* 0x000fe20000000f00 */
[----:B------:R-:W-:Y:S01]  /*06f0*/  @!P2 IMAD R43, R25, R19, R24 ;  /* 0x00000013192ba224 */ /* 0x000fe200078e0218 */
[----:B------:R-:W-:Y:S01]  /*0700*/  @!P2 MOV R27, R77 ;  /* 0x0000004d001ba202 */ /* 0x000fe20000000f00 */
[----:B------:R-:W-:Y:S02]  /*0710*/  @!P3 IMAD.WIDE.U32 R22, R37, R22, R76 ;  /* 0x000000162516b225 */ /* 0x000fe400078e004c */
[----:B------:R-:W3:Y:S02]  /*0720*/  @!P4 LDC.64 R16, c[0x0][0x3e0] ;  /* 0x0000f800ff10cb82 */ /* 0x000ee40000000a00 */
[----:B------:R-:W-:Y:S01]  /*0730*/  @!P2 IMAD.WIDE.U32 R26, R25, R18, R26 ;  /* 0x00000012191aa225 */ /* 0x000fe200078e001a */
[----:B------:R-:W-:-:S02]  /*0740*/  @!P3 IADD3 R23, PT, PT, R23, R39, RZ ;  /* 0x000000271717b210 */ /* 0x000fc40007ffe0ff */
[C---:B-1----:R-:W-:Y:S02]  /*0750*/  @!P3 LEA R20, P5, R22.reuse, R20, 0x2 ;  /* 0x000000141614b211 */ /* 0x042fe400078a10ff */
[----:B------:R-:W-:Y:S01]  /*0760*/  @!P2 IADD3 R27, PT, PT, R27, R43, RZ ;  /* 0x0000002b1b1ba210 */ /* 0x000fe20007ffe0ff */
[----:B------:R-:W1:Y:S01]  /*0770*/  @!P6 LDC.64 R18, c[0x0][0x390] ;  /* 0x0000e400ff12eb82 */ /* 0x000e620000000a00 */
[----:B------:R-:W-:Y:S02]  /*0780*/  @!P3 LEA.HI.X R21, R22, R21, R23, 0x2, P5 ;  /* 0x000000151615b211 */ /* 0x000fe400028f1417 */
[----:B0-----:R-:W-:-:S04]  /*0790*/  @!P2 LEA R28, P5, R26, R28, 0x2 ;  /* 0x0000001c1a1ca211 */ /* 0x001fc800078a10ff */
[----:B------:R-:W-:Y:S01]  /*07a0*/  @!P2 LEA.HI.X R29, R26, R29, R27, 0x2, P5 ;  /* 0x0000001d1a1da211 */ /* 0x000fe200028f141b */
[----:B--2---:R-:W-:Y:S01]  /*07b0*/  @!P6 IMAD R34, R33, R14, RZ ;  /* 0x0000000e2122e224 */ /* 0x004fe200078e02ff */
[-C--:B------:R-:W-:Y:S01]  /*07c0*/  @!P6 MOV R26, R74.reuse ;  /* 0x0000004a001ae202 */ /* 0x080fe20000000f00 */
[----:B------:R-:W0:Y:S01]  /*07d0*/  @!P4 LDC.64 R24, c[0x0][0x390] ;  /* 0x0000e400ff18cb82 */ /* 0x000e220000000a00 */
[----:B------:R-:W-:Y:S01]  /*07e0*/  @!P6 MOV R27, R77 ;  /* 0x0000004d001be202 */ /* 0x000fe20000000f00 */
[C---:B------:R-:W-:Y:S01]  /*07f0*/  @!P6 IMAD R33, R31.reuse, R15, R34 ;  /* 0x0000000f1f21e224 */ /* 0x040fe200078e0222 */
[----:B------:R-:W-:Y:S02]  /*0800*/  MOV R15, RZ ;  /* 0x000000ff000f7202 */ /* 0x000fe40000000f00 */
[----:B------:R-:W-:Y:S01]  /*0810*/  @!P4 MOV R34, R74 ;  /* 0x0000004a0022c202 */ /* 0x000fe20000000f00 */
[----:B------:R-:W-:Y:S01]  /*0820*/  @!P6 IMAD.WIDE.U32 R26, R31, R14, R26 ;  /* 0x0000000e1f1ae225 */ /* 0x000fe200078e001a */
[----:B------:R-:W-:Y:S01]  /*0830*/  IADD3 R31, PT, PT, R37, 0xa0, RZ ;  /* 0x000000a0251f7810 */ /* 0x000fe20007ffe0ff */
[----:B------:R-:W2:Y:S01]  /*0840*/  @!P1 LDC.64 R22, c[0x0][0x3e0] ;  /* 0x0000f800ff169b82 */ /* 0x000ea20000000a00 */
[----:B------:R-:W-:Y:S01]  /*0850*/  MOV R14, RZ ;  /* 0x000000ff000e7202 */ /* 0x000fe20000000f00 */
[----:B---3--:R-:W-:Y:S01]  /*0860*/  @!P4 IMAD R35, R35, R16, RZ ;  /* 0x000000102323c224 */ /* 0x008fe200078e02ff */
[----:B------:R-:W-:-:S02]  /*0870*/  ISETP.GE.U32.AND P5, PT, R31, UR4, PT ;  /* 0x000000041f007c0c */ /* 0x000fc4000bfa6070 */
[----:B------:R-:W-:Y:S01]  /*0880*/  SHF.R.S32.HI R43, RZ, 0x1f, R31 ;  /* 0x0000001fff2b7819 */ /* 0x000fe2000001141f */
[C---:B------:R-:W-:Y:S01]  /*0890*/  @!P4 IMAD R45, R32.reuse, R17, R35 ;  /* 0x00000011202dc224 */ /* 0x040fe200078e0223 */
[----:B------:R-:W-:Y:S01]  /*08a0*/  @!P4 MOV R35, R77 ;  /* 0x0000004d0023c202 */ /* 0x000fe20000000f00 */
[----:B------:R3:W4:Y:S01]  /*08b0*/  @!P3 LDG.E.64 R14, desc[UR6][R20.64] ;  /* 0x00000006140eb981 */ /* 0x000722000c1e1b00 */
[----:B------:R-:W-:Y:S02]  /*08c0*/  ISETP.GE.AND.EX P5, PT, R43, UR5, PT, P5 ;  /* 0x000000052b007c0c */ /* 0x000fe4000bfa6350 */
[----:B------:R-:W-:Y:S01]  /*08d0*/  @!P6 IADD3 R27, PT, PT, R27, R33, RZ ;  /* 0x000000211b1be210 */ /* 0x000fe20007ffe0ff */
[----:B------:R-:W-:Y:S01]  /*08e0*/  @!P4 IMAD.WIDE.U32 R16, R32, R16, R34 ;  /* 0x000000102010c225 */ /* 0x000fe200078e0022 */
[C---:B-1----:R-:W-:Y:S01]  /*08f0*/  @!P6 LEA R38, P3, R26.reuse, R18, 0x2 ;  /* 0x000000121a26e211 */ /* 0x042fe200078610ff */
[----:B------:R-:W1:Y:S03]  /*0900*/  @!P1 LDC.64 R34, c[0x0][0x390] ;  /* 0x0000e400ff229b82 */ /* 0x000e660000000a00 */
[----:B------:R-:W-:-:S02]  /*0910*/  @!P6 LEA.HI.X R39, R26, R19, R27, 0x2, P3 ;  /* 0x000000131a27e211 */ /* 0x000fc400018f141b */
[----:B------:R-:W-:Y:S02]  /*0920*/  @!P4 IADD3 R17, PT, PT, R17, R45, RZ ;  /* 0x0000002d1111c210 */ /* 0x000fe40007ffe0ff */
[C---:B0-----:R-:W-:Y:S01]  /*0930*/  @!P4 LEA R32, P3, R16.reuse, R24, 0x2 ;  /* 0x000000181020c211 */ /* 0x041fe200078610ff */
[----:B------:R-:W0:Y:S03]  /*0940*/  @!P5 LDC.64 R26, c[0x0][0x3e0] ;  /* 0x0000f800ff1adb82 */ /* 0x000e260000000a00 */
[----:B------:R-:W-:Y:S02]  /*0950*/  @!P4 LEA.HI.X R33, R16, R25, R17, 0x2, P3 ;  /* 0x000000191021c211 */ /* 0x000fe400018f1411 */
[----:B------:R-:W-:Y:S02]  /*0960*/  CS2R R16, SRZ ;  /* 0x0000000000107805 */ /* 0x000fe4000001ff00 */
[----:B------:R-:W-:-:S02]  /*0970*/  IADD3 R46, PT, PT, R37, 0xe0, RZ ;  /* 0x000000e0252e7810 */ /* 0x000fc40007ffe0ff */
[----:B------:R-:W-:Y:S01]  /*0980*/  IADD3 R42, PT, PT, R37, 0xd0, RZ ;  /* 0x000000d0252a7810 */ /* 0x000fe20007ffe0ff */
[----:B--2---:R-:W-:Y:S01]  /*0990*/  @!P1 IMAD R41, R41, R22, RZ ;  /* 0x0000001629299224 */ /* 0x004fe200078e02ff */
[----:B------:R-:W-:Y:S01]  /*09a0*/  SHF.R.S32.HI R49, RZ, 0x1f, R46 ;  /* 0x0000001fff317819 */ /* 0x000fe2000001142e */
[----:B------:R2:W5:Y:S01]  /*09b0*/  @!P2 LDG.E.64 R16, desc[UR6][R28.64] ;  /* 0x000000061c10a981 */ /* 0x000562000c1e1b00 */
[----:B------:R-:W-:Y:S02]  /*09c0*/  ISETP.GE.U32.AND P2, PT, R46, UR4, PT ;  /* 0x000000042e007c0c */ /* 0x000fe4000bf46070 */
[----:B------:R-:W-:Y:S02]  /*09d0*/  CS2R R18, SRZ ;  /* 0x0000000000127805 */ /* 0x000fe4000001ff00 */
[----:B------:R-:W-:Y:S02]  /*09e0*/  ISETP.GE.U32.AND P3, PT, R42, UR4, PT ;  /* 0x000000042a007c0c */ /* 0x000fe4000bf66070 */
[----:B---3--:R-:W-:-:S02]  /*09f0*/  CS2R R20, SRZ ;  /* 0x0000000000147805 */ /* 0x008fc4000001ff00 */
[----:B------:R-:W-:Y:S01]  /*0a00*/  SHF.R.S32.HI R47, RZ, 0x1f, R42 ;  /* 0x0000001fff2f7819 */ /* 0x000fe2000001142a */
[C---:B------:R-:W-:Y:S01]  /*0a10*/  @!P1 IMAD R41, R30.reuse, R23, R41 ;  /* 0x000000171e299224 */ /* 0x040fe200078e0229 */
[----:B------:R-:W-:Y:S01]  /*0a20*/  ISETP.GE.AND.EX P2, PT, R49, UR5, PT, P2 ;  /* 0x0000000531007c0c */ /* 0x000fe2000bf46320 */
[----:B------:R-:W3:Y:S01]  /*0a30*/  @!P5 LDC.64 R24, c[0x0][0x390] ;  /* 0x0000e400ff18db82 */ /* 0x000ee20000000a00 */
[----:B--2---:R-:W-:Y:S01]  /*0a40*/  @!P1 MOV R28, R74 ;  /* 0x0000004a001c9202 */ /* 0x004fe20000000f00 */
[----:B------:R1:W2:Y:S01]  /*0a50*/  @!P6 LDG.E.64 R18, desc[UR6][R38.64] ;  /* 0x000000062612e981 */ /* 0x0002a2000c1e1b00 */
[----:B------:R-:W-:Y:S02]  /*0a60*/  @!P1 MOV R29, R77 ;  /* 0x0000004d001d9202 */ /* 0x000fe40000000f00 */
[----:B------:R-:W-:Y:S01]  /*0a70*/  ISETP.GE.AND.EX P3, PT, R47, UR5, PT, P3 ;  /* 0x000000052f007c0c */ /* 0x000fe2000bf66330 */
[----:B------:R1:W2:Y:S01]  /*0a80*/  @!P4 LDG.E.64 R20, desc[UR6][R32.64] ;  /* 0x000000062014c981 */ /* 0x0002a2000c1e1b00 */
[----:B------:R-:W-:-:S04]  /*0a90*/  @!P1 IMAD.WIDE.U32 R22, R30, R22, R28 ;  /* 0x000000161e169225 */ /* 0x000fc800078e001c */
[----:B0-----:R-:W-:Y:S01]  /*0aa0*/  @!P5 IMAD R28, R43, R26, RZ ;  /* 0x0000001a2b1cd224 */ /* 0x001fe200078e02ff */
[----:B------:R-:W-:Y:S02]  /*0ab0*/  @!P1 IADD3 R23, PT, PT, R23, R41, RZ ;  /* 0x0000002917179210 */ /* 0x000fe40007ffe0ff */
[----:B-1----:R-:W-:Y:S02]  /*0ac0*/  @!P1 LEA R38, P4, R22, R34, 0x2 ;  /* 0x0000002216269211 */ /* 0x002fe400078810ff */
[----:B------:R-:W-:Y:S02]  /*0ad0*/  ISETP.GE.U32.AND P6, PT, R10, UR4, PT ;  /* 0x000000040a007c0c */ /* 0x000fe4000bfc6070 */
[----:B------:R-:W0:Y:S01]  /*0ae0*/  @!P3 LDC.64 R40, c[0x0][0x3e0] ;  /* 0x0000f800ff28bb82 */ /* 0x000e220000000a00 */
[----:B------:R-:W-:Y:S01]  /*0af0*/  @!P1 LEA.HI.X R39, R22, R35, R23, 0x2, P4 ;  /* 0x0000002316279211 */ /* 0x000fe200020f1417 */
[----:B------:R-:W-:Y:S01]  /*0b00*/  @!P5 IMAD R35, R31, R27, R28 ;  /* 0x0000001b1f23d224 */ /* 0x000fe200078e021c */
[----:B------:R-:W-:-:S05]  /*0b10*/  ISETP.GE.AND.EX P6, PT, R63, UR5, PT, P6 ;  /* 0x000000053f007c0c */ /* 0x000fca000bfc6360 */
[----:B------:R-:W1:Y:S01]  /*0b20*/  @!P2 LDC.64 R28, c[0x0][0x3e0] ;  /* 0x0000f800ff1cab82 */ /* 0x000e620000000a00 */
[----:B------:R-:W-:Y:S02]  /*0b30*/  @!P5 MOV R32, R74 ;  /* 0x0000004a0020d202 */ /* 0x000fe40000000f00 */
[----:B------:R-:W-:Y:S02]  /*0b40*/  @!P5 MOV R33, R77 ;  /* 0x0000004d0021d202 */ /* 0x000fe40000000f00 */
[----:B------:R-:W-:Y:S02]  /*0b50*/  CS2R R22, SRZ ;  /* 0x0000000000167805 */ /* 0x000fe4000001ff00 */
[----:B------:R-:W-:Y:S01]  /*0b60*/  ISETP.GE.U32.AND P4, PT, R11, UR4, PT ;  /* 0x000000040b007c0c */ /* 0x000fe2000bf86070 */
[----:B------:R-:W-:Y:S02]  /*0b70*/  @!P5 IMAD.WIDE.U32 R26, R31, R26, R32 ;  /* 0x0000001a1f1ad225 */ /* 0x000fe400078e0020 */
[----:B------:R-:W0:Y:S01]  /*0b80*/  @!P3 LDC.64 R30, c[0x0][0x390] ;  /* 0x0000e400ff1ebb82 */ /* 0x000e220000000a00 */
[----:B------:R3:W2:Y:S01]  /*0b90*/  @!P1 LDG.E.64 R22, desc[UR6][R38.64] ;  /* 0x0000000626169981 */ /* 0x0006a2000c1e1b00 */
[----:B------:R-:W-:-:S02]  /*0ba0*/  ISETP.GE.AND.EX P4, PT, R65, UR5, PT, P4 ;  /* 0x0000000541007c0c */ /* 0x000fc4000bf86340 */
[----:B------:R-:W-:Y:S02]  /*0bb0*/  @!P5 IADD3 R27, PT, PT, R27, R35, RZ ;  /* 0x000000231b1bd210 */ /* 0x000fe40007ffe0ff */
[C---:B---3--:R-:W-:Y:S02]  /*0bc0*/  @!P5 LEA R44, P1, R26.reuse, R24, 0x2 ;  /* 0x000000181a2cd211 */ /* 0x048fe400078210ff */
[----:B------:R-:W3:Y:S02]  /*0bd0*/  @!P6 LDC.64 R34, c[0x0][0x3e0] ;  /* 0x0000f800ff22eb82 */ /* 0x000ee40000000a00 */
[----:B------:R-:W-:Y:S02]  /*0be0*/  @!P5 LEA.HI.X R45, R26, R25, R27, 0x2, P1 ;  /* 0x000000191a2dd211 */ /* 0x000fe400008f141b */
[----:B------:R-:W-:-:S04]  /*0bf0*/  ISETP.GE.U32.AND P1, PT, R12, UR4, PT ;  /* 0x000000040c007c0c */ /* 0x000fc8000bf26070 */
[----:B------:R-:W3:Y:S01]  /*0c00*/  @!P2 LDC.64 R38, c[0x0][0x390] ;  /* 0x0000e400ff26ab82 */ /* 0x000ee20000000a00 */
[----:B------:R-:W-:Y:S01]  /*0c10*/  ISETP.GE.AND.EX P1, PT, R67, UR5, PT, P1 ;  /* 0x0000000543007c0c */ /* 0x000fe2000bf26310 */
[----:B-1----:R-:W-:Y:S01]  /*0c20*/  @!P2 IMAD R36, R49, R28, RZ ;  /* 0x0000001c3124a224 */ /* 0x002fe200078e02ff */
[----:B------:R-:W-:Y:S01]  /*0c30*/  @!P3 MOV R48, R74 ;  /* 0x0000004a0030b202 */ /* 0x000fe20000000f00 */
[-C--:B0-----:R-:W-:Y:S01]  /*0c40*/  @!P3 IMAD R47, R47, R40.reuse, RZ ;  /* 0x000000282f2fb224 */ /* 0x081fe200078e02ff */
[----:B------:R-:W-:Y:S02]  /*0c50*/  @!P3 MOV R49, R77 ;  /* 0x0000004d0031b202 */ /* 0x000fe40000000f00 */
[----:B------:R-:W-:Y:S01]  /*0c60*/  CS2R R24, SRZ ;  /* 0x0000000000187805 */ /* 0x000fe2000001ff00 */
[----:B------:R-:W0:Y:S01]  /*0c70*/  @!P6 LDC.64 R26, c[0x0][0x390] ;  /* 0x0000e400ff1aeb82 */ /* 0x000e220000000a00 */
[C---:B------:R-:W-:Y:S02]  /*0c80*/  @!P3 IMAD R47, R42.reuse, R41, R47 ;  /* 0x000000292a2fb224 */ /* 0x040fe400078e022f */
[----:B------:R-:W-:-:S02]  /*0c90*/  @!P3 IMAD.WIDE.U32 R42, R42, R40, R48 ;  /* 0x000000282a2ab225 */ /* 0x000fc400078e0030 */
[----:B------:R1:W2:Y:S03]  /*0ca0*/  @!P5 LDG.E.64 R24, desc[UR6][R44.64] ;  /* 0x000000062c18d981 */ /* 0x0002a6000c1e1b00 */
[----:B------:R-:W0:Y:S01]  /*0cb0*/  @!P4 LDC.64 R32, c[0x0][0x3e0] ;  /* 0x0000f800ff20cb82 */ /* 0x000e220000000a00 */
[----:B------:R-:W-:Y:S01]  /*0cc0*/  @!P2 IMAD R51, R46, R29, R36 ;  /* 0x0000001d2e33a224 */ /* 0x000fe200078e0224 */
[----:B------:R-:W-:Y:S02]  /*0cd0*/  @!P3 IADD3 R29, PT, PT, R43, R47, RZ ;  /* 0x0000002f2b1db210 */ /* 0x000fe40007ffe0ff */
[C---:B------:R-:W-:Y:S02]  /*0ce0*/  @!P3 LEA R30, P5, R42.reuse, R30, 0x2 ;  /* 0x0000001e2a1eb211 */ /* 0x040fe400078a10ff */
[----:B-1----:R-:W-:Y:S02]  /*0cf0*/  @!P2 MOV R44, R74 ;  /* 0x0000004a002ca202 */ /* 0x002fe40000000f00 */
[----:B------:R-:W-:Y:S01]  /*0d00*/  @!P2 MOV R45, R77 ;  /* 0x0000004d002da202 */ /* 0x000fe20000000f00 */
[----:B------:R-:W1:Y:S01]  /*0d10*/  @!P1 LDC.64 R40, c[0x0][0x3e0] ;  /* 0x0000f800ff289b82 */ /* 0x000e620000000a00 */
[----:B------:R-:W-:Y:S01]  /*0d20*/  @!P3 LEA.HI.X R31, R42, R31, R29, 0x2, P5 ;  /* 0x0000001f2a1fb211 */ /* 0x000fe200028f141d */
[----:B---3--:R-:W-:-:S02]  /*0d30*/  @!P6 IMAD R36, R63, R34, RZ ;  /* 0x000000223f24e224 */ /* 0x008fc400078e02ff */
[----:B------:R-:W-:Y:S01]  /*0d40*/  @!P2 IMAD.WIDE.U32 R46, R46, R28, R44 ;  /* 0x0000001c2e2ea225 */ /* 0x000fe200078e002c */
[----:B------:R-:W-:Y:S02]  /*0d50*/  @!P6 MOV R44, R74 ;  /* 0x0000004a002ce202 */ /* 0x000fe40000000f00 */
[----:B------:R-:W-:Y:S01]  /*0d60*/  @!P6 MOV R45, R77 ;  /* 0x0000004d002de202 */ /* 0x000fe20000000f00 */
[----:B------:R-:W3:Y:S01]  /*0d70*/  @!P4 LDC.64 R42, c[0x0][0x390] ;  /* 0x0000e400ff2acb82 */ /* 0x000ee20000000a00 */
[----:B------:R-:W-:Y:S01]  /*0d80*/  @!P6 IMAD R49, R10, R35, R36 ;  /* 0x000000230a31e224 */ /* 0x000fe200078e0224 */
[----:B------:R-:W-:Y:S02]  /*0d90*/  @!P2 IADD3 R29, PT, PT, R47, R51, RZ ;  /* 0x000000332f1da210 */ /* 0x000fe40007ffe0ff */
[----:B------:R-:W-:Y:S01]  /*0da0*/  @!P2 LEA R28, P5, R46, R38, 0x2 ;  /* 0x000000262e1ca211 */ /* 0x000fe200078a10ff */
[----:B------:R-:W-:-:S03]  /*0db0*/  @!P6 IMAD.WIDE.U32 R44, R10, R34, R44 ;  /* 0x000000220a2ce225 */ /* 0x000fc600078e002c */
[----:B------:R-:W3:Y:S01]  /*0dc0*/  @!P1 LDC.64 R34, c[0x0][0x390] ;  /* 0x0000e400ff229b82 */ /* 0x000ee20000000a00 */
[----:B------:R-:W-:Y:S02]  /*0dd0*/  @!P2 LEA.HI.X R29, R46, R39, R29, 0x2, P5 ;  /* 0x000000272e1da211 */ /* 0x000fe400028f141d */
[----:B------:R-:W-:Y:S02]  /*0de0*/  @!P6 IADD3 R36, PT, PT, R45, R49, RZ ;  /* 0x000000312d24e210 */ /* 0x000fe40007ffe0ff */
[C---:B0-----:R-:W-:Y:S01]  /*0df0*/  @!P6 LEA R38, P5, R44.reuse, R26, 0x2 ;  /* 0x0000001a2c26e211 */ /* 0x041fe200078a10ff */
[----:B------:R-:W-:Y:S01]  /*0e00*/  @!P4 IMAD R26, R65, R32, RZ ;  /* 0x00000020411ac224 */ /* 0x000fe200078e02ff */
[----:B------:R-:W-:Y:S02]  /*0e10*/  @!P4 MOV R45, R77 ;  /* 0x0000004d002dc202 */ /* 0x000fe40000000f00 */
[----:B------:R-:W-:Y:S02]  /*0e20*/  @!P6 LEA.HI.X R39, R44, R27, R36, 0x2, P5 ;  /* 0x0000001b2c27e211 */ /* 0x000fe400028f1424 */
[----:B------:R-:W-:Y:S01]  /*0e30*/  @!P4 MOV R44, R74 ;  /* 0x0000004a002cc202 */ /* 0x000fe20000000f00 */
[----:B------:R-:W-:Y:S01]  /*0e40*/  @!P4 IMAD R49, R11, R33, R26 ;  /* 0x000000210b31c224 */ /* 0x000fe200078e021a */
[----:B------:R-:W-:-:S02]  /*0e50*/  CS2R R26, SRZ ;  /* 0x00000000001a7805 */ /* 0x000fc4000001ff00 */
[----:B------:R-:W-:Y:S01]  /*0e60*/  ISETP.GE.U32.AND P5, PT, R13, UR4, PT ;  /* 0x000000040d007c0c */ /* 0x000fe2000bfa6070 */
[----:B-1----:R-:W-:Y:S01]  /*0e70*/  @!P1 IMAD R36, R67, R40, RZ ;  /* 0x0000002843249224 */ /* 0x002fe200078e02ff */
[----:B------:R-:W-:Y:S01]  /*0e80*/  @!P1 MOV R46, R74 ;  /* 0x0000004a002e9202 */ /* 0x000fe20000000f00 */
[----:B------:R-:W-:Y:S01]  /*0e90*/  @!P4 IMAD.WIDE.U32 R32, R11, R32, R44 ;  /* 0x000000200b20c225 */ /* 0x000fe200078e002c */
[----:B------:R-:W-:Y:S01]  /*0ea0*/  @!P1 MOV R47, R77 ;  /* 0x0000004d002f9202 */ /* 0x000fe20000000f00 */
[----:B------:R0:W2:Y:S01]  /*0eb0*/  @!P6 LDG.E.64 R26, desc[UR6][R38.64] ;  /* 0x00000006261ae981 */ /* 0x0000a2000c1e1b00 */
[----:B------:R-:W-:Y:S01]  /*0ec0*/  ISETP.GE.AND.EX P5, PT, R69, UR5, PT, P5 ;  /* 0x0000000545007c0c */ /* 0x000fe2000bfa6350 */
[C---:B------:R-:W-:Y:S01]  /*0ed0*/  @!P1 IMAD R45, R12.reuse, R41, R36 ;  /* 0x000000290c2d9224 */ /* 0x040fe200078e0224 */
[----:B------:R-:W-:Y:S01]  /*0ee0*/  @!P4 IADD3 R33, PT, PT, R33, R49, RZ ;  /* 0x000000312121c210 */ /* 0x000fe20007ffe0ff */
[----:B------:R-:W-:Y:S01]  /*0ef0*/  @!P1 IMAD.WIDE.U32 R46, R12, R40, R46 ;  /* 0x000000280c2e9225 */ /* 0x000fe200078e002e */
[----:B---3--:R-:W-:-:S02]  /*0f00*/  @!P4 LEA R42, P6, R32, R42, 0x2 ;  /* 0x0000002a202ac211 */ /* 0x008fc400078c10ff */
[----:B------:R-:W-:Y:S02]  /*0f10*/  CS2R R40, SRZ ;  /* 0x0000000000287805 */ /* 0x000fe4000001ff00 */
[----:B------:R-:W-:Y:S02]  /*0f20*/  @!P4 LEA.HI.X R43, R32, R43, R33, 0x2, P6 ;  /* 0x0000002b202bc211 */ /* 0x000fe400030f1421 */
[----:B------:R-:W-:Y:S02]  /*0f30*/  @!P1 IADD3 R32, PT, PT, R47, R45, RZ ;  /* 0x0000002d2f209210 */ /* 0x000fe40007ffe0ff */
[----:B------:R-:W-:Y:S01]  /*0f40*/  @!P1 LEA R44, P6, R46, R34, 0x2 ;  /* 0x000000222e2c9211 */ /* 0x000fe200078c10ff */
[----:B------:R1:W3:Y:S01]  /*0f50*/  @!P4 LDG.E.64 R40, desc[UR6][R42.64] ;  /* 0x000000062a28c981 */ /* 0x0002e2000c1e1b00 */
[----:B------:R-:W-:Y:S01]  /*0f60*/  ISETP.GE.U32.AND P4, PT, R58, UR4, PT ;  /* 0x000000043a007c0c */ /* 0x000fe2000bf86070 */
[----:B------:R-:W1:Y:S01]  /*0f70*/  @!P5 LDC.64 R50, c[0x0][0x3e0] ;  /* 0x0000f800ff32db82 */ /* 0x000e620000000a00 */
[----:B------:R-:W-:-:S02]  /*0f80*/  @!P1 LEA.HI.X R45, R46, R35, R32, 0x2, P6 ;  /* 0x000000232e2d9211 */ /* 0x000fc400030f1420 */
[----:B------:R-:W-:Y:S02]  /*0f90*/  ISETP.GE.U32.AND P6, PT, R9, UR4, PT ;  /* 0x0000000409007c0c */ /* 0x000fe4000bfc6070 */
[----:B------:R-:W-:Y:S02]  /*0fa0*/  ISETP.GE.AND.EX P4, PT, R71, UR5, PT, P4 ;  /* 0x0000000547007c0c */ /* 0x000fe4000bf86340 */
[----:B------:R-:W-:Y:S01]  /*0fb0*/  ISETP.GE.AND.EX P6, PT, R61, UR5, PT, P6 ;  /* 0x000000053d007c0c */ /* 0x000fe2000bfc6360 */
[----:B------:R-:W4:Y:S10]  /*0fc0*/  @!P5 LDC.64 R48, c[0x0][0x390] ;  /* 0x0000e400ff30db82 */ /* 0x000f340000000a00 */
[----:B0-----:R-:W0:Y:S08]  /*0fd0*/  @!P4 LDC.64 R38, c[0x0][0x3e0] ;  /* 0x0000f800ff26cb82 */ /* 0x001e300000000a00 */
[----:B------:R-:W4:Y:S01]  /*0fe0*/  @!P6 LDC.64 R46, c[0x0][0x3e0] ;  /* 0x0000f800ff2eeb82 */ /* 0x000f220000000a00 */
[----:B-1----:R-:W-:Y:S01]  /*0ff0*/  @!P5 IMAD R32, R69, R50, RZ ;  /* 0x000000324520d224 */ /* 0x002fe200078e02ff */
[----:B------:R-:W-:-:S03]  /*1000*/  @!P5 MOV R33, R77 ;  /* 0x0000004d0021d202 */ /* 0x000fc60000000f00 */
[C---:B------:R-:W-:Y:S01]  /*1010*/  @!P5 IMAD R53, R13.reuse, R51, R32 ;  /* 0x000000330d35d224 */ /* 0x040fe200078e0220 */
[----:B------:R-:W-:Y:S02]  /*1020*/  @!P5 MOV R32, R74 ;  /* 0x0000004a0020d202 */ /* 0x000fe40000000f00 */
[----:B------:R-:W1:Y:S01]  /*1030*/  @!P6 LDC.64 R34, c[0x0][0x390] ;  /* 0x0000e400ff22eb82 */ /* 0x000e620000000a00 */
[----:B------:R-:W-:Y:S02]  /*1040*/  CS2R R42, SRZ ;  /* 0x00000000002a7805 */ /* 0x000fe4000001ff00 */
[----:B------:R-:W-:-:S04]  /*1050*/  @!P5 IMAD.WIDE.U32 R50, R13, R50, R32 ;  /* 0x000000320d32d225 */ /* 0x000fc800078e0020 */
[----:B------:R4:W3:Y:S01]  /*1060*/  @!P1 LDG.E.64 R42, desc[UR6][R44.64] ;  /* 0x000000062c2a9981 */ /* 0x0008e2000c1e1b00 */
[----:B------:R-:W-:Y:S01]  /*1070*/  @!P5 IADD3 R36, PT, PT, R51, R53, RZ ;  /* 0x000000353324d210 */ /* 0x000fe20007ffe0ff */
[----:B0-----:R-:W-:Y:S01]  /*1080*/  @!P4 IMAD R51, R71, R38, RZ ;  /* 0x000000264733c224 */ /* 0x001fe200078e02ff */
[C---:B----4-:R-:W-:Y:S01]  /*1090*/  @!P5 LEA R48, P1, R50.reuse, R48, 0x2 ;  /* 0x000000303230d211 */ /* 0x050fe200078210ff */
[----:B------:R-:W0:Y:S01]  /*10a0*/  @!P4 LDC.64 R32, c[0x0][0x390] ;  /* 0x0000e400ff20cb82 */ /* 0x000e220000000a00 */
[----:B------:R-:W-:Y:S01]  /*10b0*/  @!P6 IMAD R52, R61, R46, RZ ;  /* 0x0000002e3d34e224 */ /* 0x000fe200078e02ff */
[-C--:B------:R-:W-:Y:S02]  /*10c0*/  @!P6 MOV R44, R74.reuse ;  /* 0x0000004a002ce202 */ /* 0x080fe40000000f00 */
[----:B------:R-:W-:Y:S01]  /*10d0*/  @!P6 MOV R45, R77 ;  /* 0x0000004d002de202 */ /* 0x000fe20000000f00 */
[C---:B------:R-:W-:Y:S01]  /*10e0*/  @!P6 IMAD R53, R9.reuse, R47, R52 ;  /* 0x0000002f0935e224 */ /* 0x040fe200078e0234 */
[----:B------:R-:W-:Y:S01]  /*10f0*/  @!P5 LEA.HI.X R49, R50, R49, R36, 0x2, P1 ;  /* 0x000000313231d211 */ /* 0x000fe200008f1424 */
[----:B------:R-:W-:Y:S01]  /*1100*/  @!P4 IMAD R55, R58, R39, R51 ;  /* 0x000000273a37c224 */ /* 0x000fe200078e0233 */
[----:B------:R-:W-:Y:S01]  /*1110*/  @!P4 MOV R50, R74 ;  /* 0x0000004a0032c202 */ /* 0x000fe20000000f00 */
[----:B------:R-:W-:Y:S01]  /*1120*/  @!P6 IMAD.WIDE.U32 R46, R9, R46, R44 ;  /* 0x0000002e092ee225 */ /* 0x000fe200078e002c */
[----:B------:R-:W-:-:S02]  /*1130*/  CS2R R44, SRZ ;  /* 0x00000000002c7805 */ /* 0x000fc4000001ff00 */
[----:B------:R-:W-:Y:S02]  /*1140*/  @!P4 MOV R51, R77 ;  /* 0x0000004d0033c202 */ /* 0x000fe40000000f00 */
[----:B------:R-:W-:Y:S01]  /*1150*/  @!P6 IADD3 R36, PT, PT, R47, R53, RZ ;  /* 0x000000352f24e210 */ /* 0x000fe20007ffe0ff */
[----:B------:R-:W-:Y:S01]  /*1160*/  @!P4 IMAD.WIDE.U32 R38, R58, R38, R50 ;  /* 0x000000263a26c225 */ /* 0x000fe200078e0032 */
[C---:B-1----:R-:W-:Y:S01]  /*1170*/  @!P6 LEA R50, P1, R46.reuse, R34, 0x2 ;  /* 0x000000222e32e211 */ /* 0x042fe200078210ff */
[----:B------:R-:W4:Y:S01]  /*1180*/  @!P5 LDG.E.64 R44, desc[UR6][R48.64] ;  /* 0x00000006302cd981 */ /* 0x000f22000c1e1b00 */
[----:B------:R-:W-:Y:S02]  /*1190*/  ISETP.GE.U32.AND P5, PT, R59, UR4, PT ;  /* 0x000000043b007c0c */ /* 0x000fe4000bfa6070 */
[----:B------:R-:W-:Y:S02]  /*11a0*/  @!P6 LEA.HI.X R51, R46, R35, R36, 0x2, P1 ;  /* 0x000000232e33e211 */ /* 0x000fe400008f1424 */
[----:B------:R-:W-:-:S02]  /*11b0*/  ISETP.GE.AND.EX P1, PT, R73, UR5, PT, P5 ;  /* 0x0000000549007c0c */ /* 0x000fc4000bf26350 */
[----:B------:R-:W-:Y:S02]  /*11c0*/  CS2R R46, SRZ ;  /* 0x00000000002e7805 */ /* 0x000fe4000001ff00 */
[----:B------:R-:W-:Y:S02]  /*11d0*/  @!P4 IADD3 R34, PT, PT, R39, R55, RZ ;  /* 0x000000372722c210 */ /* 0x000fe40007ffe0ff */
[C---:B0-----:R-:W-:Y:S02]  /*11e0*/  @!P4 LEA R36, P5, R38.reuse, R32, 0x2 ;  /* 0x000000202624c211 */ /* 0x041fe400078a10ff */
[----:B------:R-:W-:Y:S01]  /*11f0*/  IADD3 R55, PT, PT, R37, 0xf0, RZ ;  /* 0x000000f025377810 */ /* 0x000fe20007ffe0ff */
[----:B------:R0:W4:Y:S01]  /*1200*/  @!P6 LDG.E.64 R46, desc[UR6][R50.64] ;  /* 0x00000006322ee981 */ /* 0x000122000c1e1b00 */
[----:B------:R-:W-:Y:S02]  /*1210*/  @!P4 LEA.HI.X R37, R38, R33, R34, 0x2, P5 ;  /* 0x000000212625c211 */ /* 0x000fe400028f1422 */
[----:B------:R-:W-:-:S02]  /*1220*/  ISETP.GE.U32.AND P5, PT, R55, UR4, PT ;  /* 0x0000000437007c0c */ /* 0x000fc4000bfa6070 */
[----:B------:R-:W-:Y:S01]  /*1230*/  SHF.R.S32.HI R53, RZ, 0x1f, R55 ;  /* 0x0000001fff357819 */ /* 0x000fe20000011437 */
[----:B------:R-:W1:Y:S03]  /*1240*/  @!P1 LDC.64 R32, c[0x0][0x3e0] ;  /* 0x0000f800ff209b82 */ /* 0x000e660000000a00 */
[----:B------:R-:W-:-:S05]  /*1250*/  ISETP.GE.AND.EX P5, PT, R53, UR5, PT, P5 ;  /* 0x0000000535007c0c */ /* 0x000fca000bfa6350 */
[----:B------:R-:W5:Y:S01]  /*1260*/  @!P1 LDC.64 R34, c[0x0][0x390] ;  /* 0x0000e400ff229b82 */ /* 0x000f620000000a00 */
[----:B0-----:R-:W-:Y:S02]  /*1270*/  @!P1 MOV R50, R74 ;  /* 0x0000004a00329202 */ /* 0x001fe40000000f00 */
[----:B------:R-:W-:-:S05]  /*1280*/  @!P1 MOV R51, R77 ;  /* 0x0000004d00339202 */ /* 0x000fca0000000f00 */
[----:B------:R-:W0:Y:S01]  /*1290*/  @!P5 LDC.64 R38, c[0x0][0x3e0] ;  /* 0x0000f800ff26db82 */ /* 0x000e220000000a00 */
[-C--:B-1----:R-:W-:Y:S02]  /*12a0*/  @!P1 IMAD R48, R73, R32.reuse, RZ ;  /* 0x0000002049309224 */ /* 0x082fe400078e02ff */
[----:B------:R-:W-:-:S04]  /*12b0*/  @!P1 IMAD.WIDE.U32 R50, R59, R32, R50 ;  /* 0x000000203b329225 */ /* 0x000fc800078e0032 */
[----:B------:R-:W-:Y:S02]  /*12c0*/  @!P1 IMAD R57, R59, R33, R48 ;  /* 0x000000213b399224 */ /* 0x000fe400078e0230 */
[----:B------:R-:W1:Y:S01]  /*12d0*/  @!P5 LDC.64 R32, c[0x0][0x390] ;  /* 0x0000e400ff20db82 */ /* 0x000e620000000a00 */
[----:B------:R-:W-:Y:S02]  /*12e0*/  CS2R R48, SRZ ;  /* 0x0000000000307805 */ /* 0x000fe4000001ff00 */
[----:B------:R-:W-:-:S04]  /*12f0*/  @!P1 IADD3 R51, PT, PT, R51, R57, RZ ;  /* 0x0000003933339210 */ /* 0x000fc80007ffe0ff */
[----:B------:R0:W4:Y:S01]  /*1300*/  @!P4 LDG.E.64 R48, desc[UR6][R36.64] ;  /* 0x000000062430c981 */ /* 0x000122000c1e1b00 */
[----:B-----5:R-:W-:Y:S01]  /*1310*/  @!P1 LEA R34, P4, R50, R34, 0x2 ;  /* 0x0000002232229211 */ /* 0x020fe200078810ff */
[----:B0-----:R-:W-:-:S03]  /*1320*/  @!P5 IMAD R52, R53, R38, RZ ;  /* 0x000000263534d224 */ /* 0x001fc600078e02ff */
[----:B------:R-:W-:Y:S02]  /*1330*/  @!P1 LEA.HI.X R35, R50, R35, R51, 0x2, P4 ;  /* 0x0000002332239211 */ /* 0x000fe400020f1433 */
[----:B------:R-:W-:Y:S01]  /*1340*/  CS2R R50, SRZ ;  /* 0x0000000000327805 */ /* 0x000fe2000001ff00 */
[C---:B------:R-:W-:Y:S01]  /*1350*/  @!P5 IMAD R57, R55.reuse, R39, R52 ;  /* 0x000000273739d224 */ /* 0x040fe200078e0234 */
[----:B------:R-:W-:Y:S02]  /*1360*/  @!P5 MOV R36, R74 ;  /* 0x0000004a0024d202 */ /* 0x000fe40000000f00 */
[----:B------:R-:W-:Y:S02]  /*1370*/  @!P5 MOV R37, R77 ;  /* 0x0000004d0025d202 */ /* 0x000fe40000000f00 */
[----:B------:R-:W-:Y:S01]  /*1380*/  CS2R R52, SRZ ;  /* 0x0000000000347805 */ /* 0x000fe2000001ff00 */
[----:B------:R-:W5:Y:S01]  /*1390*/  @!P1 LDG.E.64 R50, desc[UR6][R34.64] ;  /* 0x0000000622329981 */ /* 0x000f62000c1e1b00 */
[----:B------:R-:W-:Y:S01]  /*13a0*/  @!P5 IMAD.WIDE.U32 R38, R55, R38, R36 ;  /* 0x000000263726d225 */ /* 0x000fe200078e0024 */
[----:B------:R-:W-:-:S03]  /*13b0*/  CS2R R54, SRZ ;  /* 0x0000000000367805 */ /* 0x000fc6000001ff00 */
[----:B------:R0:W5:Y:S01]  /*13c0*/  @!P3 LDG.E.64 R52, desc[UR6][R30.64] ;  /* 0x000000061e34b981 */ /* 0x000162000c1e1b00 */
[----:B------:R-:W-:Y:S02]  /*13d0*/  @!P5 IADD3 R36, PT, PT, R39, R57, RZ ;  /* 0x000000392724d210 */ /* 0x000fe40007ffe0ff */
[C---:B-1----:R-:W-:Y:S02]  /*13e0*/  @!P5 LEA R32, P1, R38.reuse, R32, 0x2 ;  /* 0x000000202620d211 */ /* 0x042fe400078210ff */
[----:B------:R-:W-:Y:S01]  /*13f0*/  CS2R R56, SRZ ;  /* 0x0000000000387805 */ /* 0x000fe2000001ff00 */
[----:B------:R2:W5:Y:S01]  /*1400*/  @!P2 LDG.E.64 R54, desc[UR6][R28.64] ;  /* 0x000000061c36a981 */ /* 0x000562000c1e1b00 */
[----:B------:R-:W-:-:S05]  /*1410*/  @!P5 LEA.HI.X R33, R38, R33, R36, 0x2, P1 ;  /* 0x000000212621d211 */ /* 0x000fca00008f1424 */
[----:B------:R3:W5:Y:S01]  /*1420*/  @!P5 LDG.E.64 R56, desc[UR6][R32.64] ;  /* 0x000000062038d981 */ /* 0x000762000c1e1b00 */
[----:B0-----:R-:W-:Y:S01]  /*1430*/  FADD.FTZ R30, R14, R15 ;  /* 0x0000000f0e1e7221 */ /* 0x001fe20000010000 */
[----:B------:R-:W-:-:S03]  /*1440*/  FMUL.FTZ R35, R15, R15 ;  /* 0x0000000f0f237220 */ /* 0x000fc60000410000 */
[----:B------:R-:W-:Y:S01]  /*1450*/  FADD.FTZ R30, RZ, R30 ;  /* 0x0000001eff1e7221 */ /* 0x000fe20000010000 */
[----:B------:R-:W-:Y:S01]  /*1460*/  FADD.FTZ R31, R16, R17 ;  /* 0x00000011101f7221 */ /* 0x000fe20000010000 */
[----:B------:R-:W-:Y:S01]  /*1470*/  FMUL.FTZ R37, R17, R17 ;  /* 0x0000001111257220 */ /* 0x000fe20000410000 */
[----:B------:R-:W-:Y:S02]  /*1480*/  FFMA.FTZ R35, R14, R14, R35 ;  /* 0x0000000e0e237223 */ /* 0x000fe40000010023 */
[----:B------:R-:W-:Y:S01]  /*1490*/  FADD.FTZ R30, R30, R31 ;  /* 0x0000001f1e1e7221 */ /* 0x000fe20000010000 */
[----:B------:R-:W-:Y:S01]  /*14a0*/  FFMA.FTZ R34, R16, R16, R37 ;  /* 0x0000001010227223 */ /* 0x000fe20000010025 */
[----:B------:R-:W-:-:S04]  /*14b0*/  FADD.FTZ R35, RZ, R35 ;  /* 0x00000023ff237221 */ /* 0x000fc80000010000 */
[----:B------:R-:W-:Y:S01]  /*14c0*/  FADD.FTZ R34, R35, R34 ;  /* 0x0000002223227221 */ /* 0x000fe20000010000 */
[----:B------:R-:W-:Y:S01]  /*14d0*/  ISETP.GT.AND P1, PT, R5, 0x1e, PT ;  /* 0x0000001e0500780c */ /* 0x000fe20003f24270 */
[----:B--2---:R-:W-:Y:S01]  /*14e0*/  FADD.FTZ R28, R26, R27 ;  /* 0x0000001b1a1c7221 */ /* 0x004fe20000010000 */
[----:B------:R-:W-:-:S04]  /*14f0*/  FMUL.FTZ R31, R27, R27 ;  /* 0x0000001b1b1f7220 */ /* 0x000fc80000410000 */
[----:B------:R-:W-:Y:S01]  /*1500*/  FFMA.FTZ R31, R26, R26, R31 ;  /* 0x0000001a1a1f7223 */ /* 0x000fe2000001001f */
[----:B---3--:R-:W-:Y:S01]  /*1510*/  FMUL.FTZ R33, R41, R41 ;  /* 0x0000002929217220 */ /* 0x008fe20000410000 */
[----:B----4-:R-:W-:Y:S01]  /*1520*/  FADD.FTZ R29, R46, R47 ;  /* 0x0000002f2e1d7221 */ /* 0x010fe20000010000 */
[----:B------:R-:W-:-:S03]  /*1530*/  FMUL.FTZ R37, R47, R47 ;  /* 0x0000002f2f257220 */ /* 0x000fc60000410000 */
[----:B------:R-:W-:Y:S01]  /*1540*/  FADD.FTZ R29, R30, R29 ;  /* 0x0000001d1e1d7221 */ /* 0x000fe20000010000 */
[----:B------:R-:W-:-:S03]  /*1550*/  FFMA.FTZ R37, R46, R46, R37 ;  /* 0x0000002e2e257223 */ /* 0x000fc60000010025 */
[----:B------:R-:W-:Y:S01]  /*1560*/  FADD.FTZ R28, R29, R28 ;  /* 0x0000001c1d1c7221 */ /* 0x000fe20000010000 */
[----:B------:R-:W-:Y:S01]  /*1570*/  FADD.FTZ R29, R40, R41 ;  /* 0x00000029281d7221 */ /* 0x000fe20000010000 */
[----:B------:R-:W-:Y:S01]  /*1580*/  FADD.FTZ R34, R34, R37 ;  /* 0x0000002522227221 */ /* 0x000fe20000010000 */
[----:B------:R-:W-:Y:S02]  /*1590*/  FFMA.FTZ R30, R40, R40, R33 ;  /* 0x00000028281e7223 */ /* 0x000fe40000010021 */
[----:B------:R-:W-:Y:S01]  /*15a0*/  FADD.FTZ R28, R28, R29 ;  /* 0x0000001d1c1c7221 */ /* 0x000fe20000010000 */
[----:B------:R-:W-:Y:S01]  /*15b0*/  FADD.FTZ R29, R18, R19 ;  /* 0x00000013121d7221 */ /* 0x000fe20000010000 */
[----:B------:R-:W-:Y:S01]  /*15c0*/  FADD.FTZ R31, R34, R31 ;  /* 0x0000001f221f7221 */ /* 0x000fe20000010000 */
[----:B------:R-:W-:Y:S02]  /*15d0*/  FMUL.FTZ R33, R19, R19 ;  /* 0x0000001313217220 */ /* 0x000fe40000410000 */
[----:B------:R-:W-:Y:S01]  /*15e0*/  FADD.FTZ R28, R28, R29 ;  /* 0x0000001d1c1c7221 */ /* 0x000fe20000010000 */
[----:B------:R-:W-:Y:S01]  /*15f0*/  FADD.FTZ R30, R31, R30 ;  /* 0x0000001e1f1e7221 */ /* 0x000fe20000010000 */
[----:B------:R-:W-:Y:S01]  /*1600*/  FFMA.FTZ R33, R18, R18, R33 ;  /* 0x0000001212217223 */ /* 0x000fe20000010021 */
[----:B------:R-:W-:Y:S01]  /*1610*/  FADD.FTZ R29, R42, R43 ;  /* 0x0000002b2a1d7221 */ /* 0x000fe20000010000 */
[----:B------:R-:W-:-:S02]  /*1620*/  FMUL.FTZ R31, R43, R43 ;  /* 0x0000002b2b1f7220 */ /* 0x000fc40000410000 */
[----:B------:R-:W-:Y:S01]  /*1630*/  FADD.FTZ R30, R30, R33 ;  /* 0x000000211e1e7221 */ /* 0x000fe20000010000 */
[----:B------:R-:W-:Y:S01]  /*1640*/  FADD.FTZ R28, R28, R29 ;  /* 0x0000001d1c1c7221 */ /* 0x000fe20000010000 */
[----:B------:R-:W-:Y:S01]  /*1650*/  FFMA.FTZ R31, R42, R42, R31 ;  /* 0x0000002a2a1f7223 */ /* 0x000fe2000001001f */
[----:B------:R-:W-:Y:S01]  /*1660*/  FMUL.FTZ R33, R45, R45 ;  /* 0x0000002d2d217220 */ /* 0x000fe20000410000 */
[----:B------:R-:W-:Y:S02]  /*1670*/  FADD.FTZ R29, R44, R45 ;  /* 0x0000002d2c1d7221 */ /* 0x000fe40000010000 */
        /* <DEDUP_REMOVED lines=24> */
[----:B-----5:R-:W-:Y:S01]  /*1800*/  FMUL.FTZ R31, R51, R51 ;  /* 0x00000033331f7220 */ /* 0x020fe20000410000 */
        /* <DEDUP_REMOVED lines=8> */
[----:B------:R-:W-:Y:S02]  /*1890*/  FADD.FTZ R28, R28, R29 ;  /* 0x0000001d1c1c7221 */ /* 0x000fe40000010000 */
[----:B------:R-:W-:Y:S01]  /*18a0*/  FADD.FTZ R30, R30, R33 ;  /* 0x000000211e1e7221 */ /* 0x000fe20000010000 */
        /* <DEDUP_REMOVED lines=46> */
.L_x_3983:
[----:B------:R-:W-:Y:S05]  /*1b90*/  BSYNC.RECONVERGENT B0 ;  /* 0x0000000000007941 */ /* 0x000fea0003800200 */
.L_x_3982:
        /* <DEDUP_REMOVED lines=54> */
.L_x_3985:
[----:B------:R-:W-:Y:S05]  /*1f00*/  BSYNC.RECONVERGENT B0 ;  /* 0x0000000000007941 */ /* 0x000fea0003800200 */
.L_x_3984:
        /* <DEDUP_REMOVED lines=27> */
.L_x_3988:
[----:B------:R-:W3:Y:S04]  /*20c0*/  LDG.E.STRONG.GPU R30, desc[UR6][R28.64] ;  /* 0x000000061c1e7981 */ /* 0x000ee8000c1ef900 */
[----:B---3--:R-:W-:Y:S01]  /*20d0*/  CCTL.IVALL ;  /* 0x00000000ff00798f */ /* 0x008fe20002000000 */
[----:B------:R-:W-:Y:S05]  /*20e0*/  YIELD ;  /* 0x0000000000007946 */ /* 0x000fea0003800000 */
[----:B------:R-:W-:-:S13]  /*20f0*/  ISETP.NE.AND P1, PT, R30, R37, PT ;  /* 0x000000251e00720c */ /* 0x000fda0003f25270 */
[----:B------:R-:W-:Y:S05]  /*2100*/  @P1 BRA `(.L_x_3988) ;  /* 0xfffffffc00ec1947 */ /* 0x000fea000383ffff */
.L_x_3987:
        /* <DEDUP_REMOVED lines=16> */
.L_x_3990:
        /* <DEDUP_REMOVED lines=62> */
.L_x_3989:
        /* <DEDUP_REMOVED lines=38> */
.L_x_3991:
        /* <DEDUP_REMOVED lines=19> */
.L_x_3992:
        /* <DEDUP_REMOVED lines=9> */
.L_x_3993:
[----:B------:R-:W-:Y:S05]  /*2a10*/  BSYNC.RECONVERGENT B0 ;  /* 0x0000000000007941 */ /* 0x000fea0003800200 */
.L_x_3986:
[----:B------:R-:W4:Y:S01]  /*2a20*/  S2UR UR5, SR_CgaCtaId ;  /* 0x00000000000579c3 */ /* 0x000f220000008800 */
[----:B------:R-:W2:Y:S01]  /*2a30*/  LDCU UR8, c[0x0][0x414] ;  /* 0x00008280ff0877ac */ /* 0x000ea20008000800 */
[----:B------:R-:W-:Y:S01]  /*2a40*/  LOP3.LUT R79, R60, 0xffff, RZ, 0xc0, !PT ;  /* 0x0000ffff3c4f7812 */ /* 0x000fe200078ec0ff */
[----:B------:R-:W-:-:S03]  /*2a50*/  UMOV UR4, 0x400 ;  /* 0x0000040000047882 */ /* 0x000fc60000000000 */
[----:B------:R-:W-:Y:S02]  /*2a60*/  IADD3 R79, PT, PT, R62, R79, RZ ;  /* 0x0000004f3e4f7210 */ /* 0x000fe40007ffe0ff */
[----:B-1----:R-:W1:Y:S08]  /*2a70*/  @P0 LDC.64 R34, c[0x0][0x388] ;  /* 0x0000e200ff220b82 */ /* 0x002e700000000a00 */
[----:B---3--:R-:W3:Y:S01]  /*2a80*/  LDC.64 R28, c[0x0][0x398] ;  /* 0x0000e600ff1c7b82 */ /* 0x008ee20000000a00 */
[----:B--2---:R-:W-:Y:S01]  /*2a90*/  @P0 FMUL.FTZ R36, R32, UR8 ;  /* 0x0000000820240c20 */ /* 0x004fe20008410000 */
[----:B------:R-:W-:Y:S01]  /*2aa0*/  @P0 FMUL.FTZ R37, R33, UR8 ;  /* 0x0000000821250c20 */ /* 0x000fe20008410000 */
[----:B----4-:R-:W-:-:S05]  /*2ab0*/  ULEA UR4, UR5, UR4, 0x18 ;  /* 0x0000000405047291 */ /* 0x010fca000f8ec0ff */
[----:B------:R-:W2:Y:S01]  /*2ac0*/  LDC.64 R30, c[0x0][0x3a0] ;  /* 0x0000e800ff1e7b82 */ /* 0x000ea20000000a00 */
[----:B------:R-:W4:Y:S01]  /*2ad0*/  LDCU UR5, c[0x0][0x404] ;  /* 0x00008080ff0577ac */ /* 0x000f220008000800 */
[----:B-1----:R-:W-:Y:S02]  /*2ae0*/  @P0 IMAD.WIDE R34, R8, 0x8, R34 ;  /* 0x0000000808220825 */ /* 0x002fe400078e0222 */
[----:B------:R-:W-:Y:S04]  /*2af0*/  @!P2 STS.64 [UR4+0xc0], R32 ;  /* 0x0000c020ff00a988 */ /* 0x000fe80008000a04 */
[----:B------:R-:W-:Y:S01]  /*2b00*/  @P0 STG.E.64 desc[UR6][R34.64], R36 ;  /* 0x0000002422000986 */ /* 0x000fe2000c101b06 */
[C---:B---3--:R-:W-:Y:S01]  /*2b10*/  IMAD.WIDE R38, R79.reuse, 0x2, R28 ;  /* 0x000000024f267825 */ /* 0x048fe200078e021c */
[----:B------:R-:W-:Y:S03]  /*2b20*/  BAR.SYNC.DEFER_BLOCKING 0x0 ;  /* 0x0000000000007b1d */ /* 0x000fe60000010000 */
[----:B--2---:R-:W-:-:S03]  /*2b30*/  IMAD.WIDE R30, R79, 0x2, R30 ;  /* 0x000000024f1e7825 */ /* 0x004fc600078e021e */
[----:B------:R-:W2:Y:S04]  /*2b40*/  LDG.E.U16 R64, desc[UR6][R38.64] ;  /* 0x0000000626407981 */ /* 0x000ea8000c1e1500 */
[----:B------:R-:W3:Y:S04]  /*2b50*/  LDG.E.U16 R66, desc[UR6][R38.64+0x2] ;  /* 0x0000020626427981 */ /* 0x000ee8000c1e1500 */
[----:B------:R-:W5:Y:S04]  /*2b60*/  LDG.E.U16 R68, desc[UR6][R30.64] ;  /* 0x000000061e447981 */ /* 0x000f68000c1e1500 */
[----:B------:R1:W5:Y:S01]  /*2b70*/  LDG.E.U16 R70, desc[UR6][R30.64+0x2] ;  /* 0x000002061e467981 */ /* 0x000362000c1e1500 */
[----:B------:R-:W-:Y:S03]  /*2b80*/  BSSY.RECONVERGENT B0, `(.L_x_3994) ;  /* 0x0000387000007945 */ /* 0x000fe60003800200 */
[----:B------:R-:W0:Y:S01]  /*2b90*/  LDS.64 R28, [UR4+0xc0] ;  /* 0x0000c004ff1c7984 */ /* 0x000e220008000a00 */
[----:B------:R-:W4:Y:S02]  /*2ba0*/  LDCU.U8 UR4, c[0x0][0x3fc] ;  /* 0x00007f80ff0477ac */ /* 0x000f240008000000 */
[----:B----4-:R-:W-:Y:S01]  /*2bb0*/  UISETP.NE.AND UP0, UPT, UR4, URZ, UPT ;  /* 0x000000ff0400728c */ /* 0x010fe2000bf05270 */
[----:B0-----:R-:W-:-:S04]  /*2bc0*/  FMUL.FTZ R28, R28, UR8 ;  /* 0x000000081c1c7c20 */ /* 0x001fc80008410000 */
[----:B------:R-:W-:-:S04]  /*2bd0*/  FMUL.FTZ R62, R28, R28 ;  /* 0x0000001c1c3e7220 */ /* 0x000fc80000410000 */
[----:B------:R-:W-:Y:S01]  /*2be0*/  FFMA.FTZ R29, R29, UR8, -R62 ;  /* 0x000000081d1d7c23 */ /* 0x000fe2000801083e */
[----:B------:R-:W-:-:S04]  /*2bf0*/  IMAD R62, R3, UR5, R4 ;  /* 0x00000005033e7c24 */ /* 0x000fc8000f8e0204 */
[----:B------:R-:W-:Y:S02]  /*2c00*/  FSETP.GTU.FTZ.AND P1, PT, R29, RZ, PT ;  /* 0x000000ff1d00720b */ /* 0x000fe40003f3c000 */
[C---:B-1----:R-:W-:Y:S02]  /*2c10*/  IADD3 R30, PT, PT, R62.reuse, 0xd0, RZ ;  /* 0x000000d03e1e7810 */ /* 0x042fe40007ffe0ff */
[C---:B------:R-:W-:Y:S02]  /*2c20*/  IADD3 R31, PT, PT, R62.reuse, 0x80, RZ ;  /* 0x000000803e1f7810 */ /* 0x040fe40007ffe0ff */
[C---:B------:R-:W-:Y:S02]  /*2c30*/  IADD3 R83, PT, PT, R62.reuse, 0x10, RZ ;  /* 0x000000103e537810 */ /* 0x040fe40007ffe0ff */
[----:B------:R-:W-:Y:S02]  /*2c40*/  IADD3 R36, PT, PT, R62, 0xe0, RZ ;  /* 0x000000e03e247810 */ /* 0x000fe40007ffe0ff */
[----:B------:R-:W-:-:S02]  /*2c50*/  SHF.R.S32.HI R37, RZ, 0x1f, R30 ;  /* 0x0000001fff257819 */ /* 0x000fc4000001141e */
[----:B------:R-:W-:Y:S01]  /*2c60*/  SHF.R.S32.HI R39, RZ, 0x1f, R36 ;  /* 0x0000001fff277819 */ /* 0x000fe20000011424 */
[----:B------:R-:W0:Y:S02]  /*2c70*/  @P1 LDC R32, c[0x0][0x3a8] ;  /* 0x0000ea00ff201b82 */ /* 0x000e240000000800 */
[----:B0-----:R-:W-:Y:S01]  /*2c80*/  @P1 FADD.FTZ R38, R29, R32 ;  /* 0x000000201d261221 */ /* 0x001fe20000010000 */
[----:B------:R-:W-:-:S06]  /*2c90*/  HFMA2 R29, -RZ, RZ, 1.875, 0 ;  /* 0x3f800000ff1d7431 */ /* 0x000fcc00000001ff */
[----:B------:R0:W1:Y:S02]  /*2ca0*/  @P1 MUFU.RSQ R29, R38 ;  /* 0x00000026001d1308 */ /* 0x0000640000001400 */
[----:B0-----:R-:W-:Y:S02]  /*2cb0*/  SHF.R.S32.HI R38, RZ, 0x1f, R31 ;  /* 0x0000001fff267819 */ /* 0x001fe4000001141f */
[----:B--2---:R-:W-:Y:S02]  /*2cc0*/  SHF.L.U32 R32, R64, 0x10, RZ ;  /* 0x0000001040207819 */ /* 0x004fe400000006ff */
[----:B------:R-:W-:Y:S02]  /*2cd0*/  SHF.R.S32.HI R64, RZ, 0x1f, R83 ;  /* 0x0000001fff407819 */ /* 0x000fe40000011453 */
[----:B---3--:R-:W-:Y:S02]  /*2ce0*/  SHF.L.U32 R33, R66, 0x10, RZ ;  /* 0x0000001042217819 */ /* 0x008fe400000006ff */
[----:B-----5:R-:W-:-:S02]  /*2cf0*/  SHF.L.U32 R35, R68, 0x10, RZ ;  /* 0x0000001044237819 */ /* 0x020fc400000006ff */
[----:B------:R-:W-:Y:S01]  /*2d00*/  SHF.L.U32 R34, R70, 0x10, RZ ;  /* 0x0000001046227819 */ /* 0x000fe200000006ff */
[----:B-1----:R-:W-:Y:S06]  /*2d10*/  BRA.U UP0, `(.L_x_3995) ;  /* 0x0000001500a07547 */ /* 0x002fec000b800000 */
        /* <DEDUP_REMOVED lines=14> */
[----:B------:R-:W-:Y:S01]  /*2e00*/  FADD.FTZ R66, -R28, R15 ;  /* 0x0000000f1c427221 */ /* 0x000fe20000010100 */
[----:B------:R-:W-:-:S04]  /*2e10*/  IMAD.WIDE.U32 R80, R62, UR10, R80 ;  /* 0x0000000a3e507c25 */ /* 0x000fc8000f8e0050 */
[----:B------:R-:W-:Y:S01]  /*2e20*/  FMUL.FTZ R15, R66, R29 ;  /* 0x0000001d420f7220 */ /* 0x000fe20000410000 */
[----:B------:R-:W-:Y:S01]  /*2e30*/  IMAD R79, R62, UR11, R79 ;  /* 0x0000000b3e4f7c24 */ /* 0x000fe2000f8e024f */
[----:B-1----:R-:W-:Y:S02]  /*2e40*/  LEA R78, P1, R80, UR4, 0x2 ;  /* 0x00000004504e7c11 */ /* 0x002fe4000f8210ff */
[----:B------:R-:W-:Y:S02]  /*2e50*/  FFMA.FTZ R15, R33, R15, R34 ;  /* 0x0000000f210f7223 */ /* 0x000fe40000010022 */
[----:B------:R-:W-:-:S04]  /*2e60*/  IADD3 R79, PT, PT, R81, R79, RZ ;  /* 0x0000004f514f7210 */ /* 0x000fc80007ffe0ff */
[----:B------:R-:W-:-:S05]  /*2e70*/  LEA.HI.X R79, R80, UR5, R79, 0x2, P1 ;  /* 0x00000005504f7c11 */ /* 0x000fca00088f144f */
[----:B------:R0:W-:Y:S02]  /*2e80*/  STG.E.64 desc[UR6][R78.64], R14 ;  /* 0x0000000e4e007986 */ /* 0x0001e4000c101b06 */
.L_x_3997:
[----:B------:R-:W-:Y:S05]  /*2e90*/  BSYNC.RECONVERGENT B1 ;  /* 0x0000000000017941 */ /* 0x000fea0003800200 */
.L_x_3996:
[----:B------:R-:W-:Y:S01]  /*2ea0*/  ISETP.GE.U32.AND P2, PT, R83, UR8, PT ;  /* 0x0000000853007c0c */ /* 0x000fe2000bf46070 */
[----:B------:R-:W-:Y:S01]  /*2eb0*/  BSSY.RECONVERGENT B1, `(.L_x_3998) ;  /* 0x000001a000017945 */ /* 0x000fe20003800200 */
[----:B------:R-:W-:Y:S02]  /*2ec0*/  ISETP.GE.U32.AND P3, PT, R9, UR8, PT ;  /* 0x0000000809007c0c */ /* 0x000fe4000bf66070 */
[----:B------:R-:W-:Y:S02]  /*2ed0*/  ISETP.GE.AND.EX P2, PT, R64, UR9, PT, P2 ;  /* 0x0000000940007c0c */ /* 0x000fe4000bf46320 */
[----:B------:R-:W-:Y:S02]  /*2ee0*/  ISETP.GE.U32.AND P4, PT, R10, UR8, PT ;  /* 0x000000080a007c0c */ /* 0x000fe4000bf86070 */
[----:B------:R-:W-:Y:S02]  /*2ef0*/  ISETP.GE.U32.AND P1, PT, R11, UR8, PT ;  /* 0x000000080b007c0c */ /* 0x000fe4000bf26070 */
[----:B------:R-:W-:-:S02]  /*2f00*/  ISETP.GE.AND.EX P3, PT, R61, UR9, PT, P3 ;  /* 0x000000093d007c0c */ /* 0x000fc4000bf66330 */
[----:B------:R-:W-:Y:S02]  /*2f10*/  ISETP.GE.AND.EX P4, PT, R63, UR9, PT, P4 ;  /* 0x000000093f007c0c */ /* 0x000fe4000bf86340 */
[----:B------:R-:W-:-:S03]  /*2f20*/  ISETP.GE.AND.EX P1, PT, R65, UR9, PT, P1 ;  /* 0x0000000941007c0c */ /* 0x000fc6000bf26310 */
[----:B------:R-:W-:Y:S10]  /*2f30*/  @P2 BRA `(.L_x_3999) ;  /* 0x0000000000442947 */ /* 0x000ff40003800000 */
[----:B------:R-:W1:Y:S01]  /*2f40*/  LDCU.64 UR4, c[0x0][0x3e0] ;  /* 0x00007c00ff0477ac */ /* 0x000e620008000a00 */
[----:B0-----:R-:W-:Y:S01]  /*2f50*/  MOV R14, R74 ;  /* 0x0000004a000e7202 */ /* 0x001fe20000000f00 */
[----:B------:R-:W-:Y:S01]  /*2f60*/  FADD.FTZ R16, -R28, R16 ;  /* 0x000000101c107221 */ /* 0x000fe20000010100 */
[----:B------:R-:W-:Y:S01]  /*2f70*/  MOV R15, R77 ;  /* 0x0000004d000f7202 */ /* 0x000fe20000000f00 */
[----:B------:R-:W0:Y:S01]  /*2f80*/  LDCU.64 UR10, c[0x0][0x380] ;  /* 0x00007000ff0a77ac */ /* 0x000e220008000a00 */
[----:B-1----:R-:W-:Y:S02]  /*2f90*/  IMAD R64, R64, UR4, RZ ;  /* 0x0000000440407c24 */ /* 0x002fe4000f8e02ff */
[----:B------:R-:W-:-:S04]  /*2fa0*/  IMAD.WIDE.U32 R14, R83, UR4, R14 ;  /* 0x00000004530e7c25 */ /* 0x000fc8000f8e000e */
[----:B------:R-:W-:Y:S01]  /*2fb0*/  IMAD R79, R83, UR5, R64 ;  /* 0x00000005534f7c24 */ /* 0x000fe2000f8e0240 */
[----:B0-----:R-:W-:Y:S01]  /*2fc0*/  LEA R78, P2, R14, UR10, 0x2 ;  /* 0x0000000a0e4e7c11 */ /* 0x001fe2000f8410ff */
[----:B------:R-:W-:-:S03]  /*2fd0*/  FADD.FTZ R64, -R28, R17 ;  /* 0x000000111c407221 */ /* 0x000fc60000010100 */
[----:B------:R-:W-:Y:S01]  /*2fe0*/  IADD3 R79, PT, PT, R15, R79, RZ ;  /* 0x0000004f0f4f7210 */ /* 0x000fe20007ffe0ff */
[----:B------:R-:W-:-:S03]  /*2ff0*/  FMUL.FTZ R15, R64, R29 ;  /* 0x0000001d400f7220 */ /* 0x000fc60000410000 */
[----:B------:R-:W-:Y:S01]  /*3000*/  LEA.HI.X R79, R14, UR11, R79, 0x2, P2 ;  /* 0x0000000b0e4f7c11 */ /* 0x000fe200090f144f */
[----:B------:R-:W-:Y:S01]  /*3010*/  FMUL.FTZ R14, R16, R29 ;  /* 0x0000001d100e7220 */ /* 0x000fe20000410000 */
[----:B------:R-:W-:-:S03]  /*3020*/  FFMA.FTZ R15, R33, R15, R34 ;  /* 0x0000000f210f7223 */ /* 0x000fc60000010022 */
[----:B------:R-:W-:-:S05]  /*3030*/  FFMA.FTZ R14, R32, R14, R35 ;  /* 0x0000000e200e7223 */ /* 0x000fca0000010023 */
[----:B------:R1:W-:Y:S02]  /*3040*/  STG.E.64 desc[UR6][R78.64], R14 ;  /* 0x0000000e4e007986 */ /* 0x0003e4000c101b06 */
.L_x_3999:
[----:B------:R-:W-:Y:S05]  /*3050*/  BSYNC.RECONVERGENT B1 ;  /* 0x0000000000017941 */ /* 0x000fea0003800200 */
.L_x_3998:
[----:B------:R-:W-:Y:S04]  /*3060*/  BSSY.RECONVERGENT B1, `(.L_x_4000) ;  /* 0x0000013000017945 */ /* 0x000fe80003800200 */
[----:B------:R-:W-:Y:S05]  /*3070*/  @P3 BRA `(.L_x_4001) ;  /* 0x0000000000443947 */ /* 0x000fea0003800000 */
[----:B------:R-:W2:Y:S01]  /*3080*/  LDCU.64 UR4, c[0x0][0x3e0] ;  /* 0x00007c00ff0477ac */ /* 0x000ea20008000a00 */
[----:B01----:R-:W-:Y:S01]  /*3090*/  MOV R14, R74 ;  /* 0x0000004a000e7202 */ /* 0x003fe20000000f00 */
[C---:B------:R-:W-:Y:S01]  /*30a0*/  FADD.FTZ R46, -R28.reuse, R46 ;  /* 0x0000002e1c2e7221 */ /* 0x040fe20000010100 */
[----:B------:R-:W-:Y:S01]  /*30b0*/  MOV R15, R77 ;  /* 0x0000004d000f7202 */ /* 0x000fe20000000f00 */
[----:B------:R-:W0:Y:S01]  /*30c0*/  LDCU.64 UR10, c[0x0][0x380] ;  /* 0x00007000ff0a77ac */ /* 0x000e220008000a00 */
[----:B------:R-:W-:Y:S01]  /*30d0*/  FADD.FTZ R64, -R28, R47 ;  /* 0x0000002f1c407221 */ /* 0x000fe20000010100 */
[----:B--2---:R-:W-:Y:S02]  /*30e0*/  IMAD R16, R61, UR4, RZ ;  /* 0x000000043d107c24 */ /* 0x004fe4000f8e02ff */
[----:B------:R-:W-:-:S04]  /*30f0*/  IMAD.WIDE.U32 R14, R9, UR4, R14 ;  /* 0x00000004090e7c25 */ /* 0x000fc8000f8e000e */
[----:B------:R-:W-:Y:S01]  /*3100*/  IMAD R17, R9, UR5, R16 ;  /* 0x0000000509117c24 */ /* 0x000fe2000f8e0210 */
[----:B0-----:R-:W-:-:S04]  /*3110*/  LEA R16, P2, R14, UR10, 0x2 ;  /* 0x0000000a0e107c11 */ /* 0x001fc8000f8410ff */
[----:B------:R-:W-:Y:S01]  /*3120*/  IADD3 R17, PT, PT, R15, R17, RZ ;  /* 0x000000110f117210 */ /* 0x000fe20007ffe0ff */
[----:B------:R-:W-:-:S03]  /*3130*/  FMUL.FTZ R15, R64, R29 ;  /* 0x0000001d400f7220 */ /* 0x000fc60000410000 */
[----:B------:R-:W-:Y:S01]  /*3140*/  LEA.HI.X R17, R14, UR11, R17, 0x2, P2 ;  /* 0x0000000b0e117c11 */ /* 0x000fe200090f1411 */
[----:B------:R-:W-:Y:S01]  /*3150*/  FMUL.FTZ R14, R46, R29 ;  /* 0x0000001d2e0e7220 */ /* 0x000fe20000410000 */
[----:B------:R-:W-:-:S03]  /*3160*/  FFMA.FTZ R15, R33, R15, R34 ;  /* 0x0000000f210f7223 */ /* 0x000fc60000010022 */
[----:B------:R-:W-:-:S05]  /*3170*/  FFMA.FTZ R14, R32, R14, R35 ;  /* 0x0000000e200e7223 */ /* 0x000fca0000010023 */
[----:B------:R2:W-:Y:S02]  /*3180*/  STG.E.64 desc[UR6][R16.64], R14 ;  /* 0x0000000e10007986 */ /* 0x0005e4000c101b06 */
.L_x_4001:
[----:B------:R-:W-:Y:S05]  /*3190*/  BSYNC.RECONVERGENT B1 ;  /* 0x0000000000017941 */ /* 0x000fea0003800200 */
.L_x_4000:
[----:B------:R-:W-:Y:S01]  /*31a0*/  BSSY.RECONVERGENT B1, `(.L_x_4002) ;  /* 0x0000015000017945 */ /* 0x000fe20003800200 */
[C---:B------:R-:W-:Y:S02]  /*31b0*/  IADD3 R47, PT, PT, R62.reuse, 0x50, RZ ;  /* 0x000000503e2f7810 */ /* 0x040fe40007ffe0ff */
[----:B------:R-:W-:Y:S01]  /*31c0*/  IADD3 R46, PT, PT, R62, 0x90, RZ ;  /* 0x000000903e2e7810 */ /* 0x000fe20007ffe0ff */
[----:B------:R-:W-:Y:S06]  /*31d0*/  @P4 BRA `(.L_x_4003) ;  /* 0x0000000000444947 */ /* 0x000fec0003800000 */
[----:B------:R-:W3:Y:S01]  /*31e0*/  LDCU.64 UR4, c[0x0][0x3e0] ;  /* 0x00007c00ff0477ac */ /* 0x000ee20008000a00 */
[----:B012---:R-:W-:Y:S01]  /*31f0*/  MOV R14, R74 ;  /* 0x0000004a000e7202 */ /* 0x007fe20000000f00 */
[C---:B------:R-:W-:Y:S01]  /*3200*/  FADD.FTZ R26, -R28.reuse, R26 ;  /* 0x0000001a1c1a7221 */ /* 0x040fe20000010100 */
[----:B------:R-:W-:Y:S01]  /*3210*/  MOV R15, R77 ;  /* 0x0000004d000f7202 */ /* 0x000fe20000000f00 */
[----:B------:R-:W0:Y:S01]  /*3220*/  LDCU.64 UR10, c[0x0][0x380] ;  /* 0x00007000ff0a77ac */ /* 0x000e220008000a00 */
[----:B------:R-:W-:Y:S01]  /*3230*/  FADD.FTZ R64, -R28, R27 ;  /* 0x0000001b1c407221 */ /* 0x000fe20000010100 */
[----:B---3--:R-:W-:Y:S02]  /*3240*/  IMAD R17, R63, UR4, RZ ;  /* 0x000000043f117c24 */ /* 0x008fe4000f8e02ff */
        /* <DEDUP_REMOVED lines=10> */
.L_x_4003:
[----:B------:R-:W-:Y:S05]  /*32f0*/  BSYNC.RECONVERGENT B1 ;  /* 0x0000000000017941 */ /* 0x000fea0003800200 */
.L_x_4002:
[----:B------:R-:W-:Y:S04]  /*3300*/  BSSY.RECONVERGENT B1, `(.L_x_4004) ;  /* 0x0000013000017945 */ /* 0x000fe80003800200 */
[----:B------:R-:W-:Y:S05]  /*3310*/  @P1 BRA `(.L_x_4005) ;  /* 0x0000000000441947 */ /* 0x000fea0003800000 */
[----:B------:R-:W4:Y:S01]  /*3320*/  LDCU.64 UR4, c[0x0][0x3e0] ;  /* 0x00007c00ff0477ac */ /* 0x000f220008000a00 */
[----:B0123--:R-:W-:Y:S01]  /*3330*/  MOV R14, R74 ;  /* 0x0000004a000e7202 */ /* 0x00ffe20000000f00 */
[C---:B------:R-:W-:Y:S01]  /*3340*/  FADD.FTZ R40, -R28.reuse, R40 ;  /* 0x000000281c287221 */ /* 0x040fe20000010100 */
[----:B------:R-:W-:Y:S01]  /*3350*/  MOV R15, R77 ;  /* 0x0000004d000f7202 */ /* 0x000fe20000000f00 */
[----:B------:R-:W0:Y:S01]  /*3360*/  LDCU.64 UR10, c[0x0][0x380] ;  /* 0x00007000ff0a77ac */ /* 0x000e220008000a00 */
[----:B------:R-:W-:Y:S01]  /*3370*/  FADD.FTZ R26, -R28, R41 ;  /* 0x000000291c1a7221 */ /* 0x000fe20000010100 */
[----:B------:R-:W-:Y:S01]  /*3380*/  FMUL.FTZ R40, R40, R29 ;  /* 0x0000001d28287220 */ /* 0x000fe20000410000 */
[----:B----4-:R-:W-:Y:S02]  /*3390*/  IMAD R16, R65, UR4, RZ ;  /* 0x0000000441107c24 */ /* 0x010fe4000f8e02ff */
[----:B------:R-:W-:-:S04]  /*33a0*/  IMAD.WIDE.U32 R14, R11, UR4, R14 ;  /* 0x000000040b0e7c25 */ /* 0x000fc8000f8e000e */
[----:B------:R-:W-:Y:S01]  /*33b0*/  IMAD R17, R11, UR5, R16 ;  /* 0x000000050b117c24 */ /* 0x000fe2000f8e0210 */
[----:B0-----:R-:W-:-:S04]  /*33c0*/  LEA R16, P1, R14, UR10, 0x2 ;  /* 0x0000000a0e107c11 */ /* 0x001fc8000f8210ff */
[----:B------:R-:W-:Y:S01]  /*33d0*/  IADD3 R17, PT, PT, R15, R17, RZ ;  /* 0x000000110f117210 */ /* 0x000fe20007ffe0ff */
[----:B------:R-:W-:-:S03]  /*33e0*/  FMUL.FTZ R15, R26, R29 ;  /* 0x0000001d1a0f7220 */ /* 0x000fc60000410000 */
[----:B------:R-:W-:Y:S01]  /*33f0*/  LEA.HI.X R17, R14, UR11, R17, 0x2, P1 ;  /* 0x0000000b0e117c11 */ /* 0x000fe200088f1411 */
[----:B------:R-:W-:Y:S01]  /*3400*/  FFMA.FTZ R14, R32, R40, R35 ;  /* 0x00000028200e7223 */ /* 0x000fe20000010023 */
[----:B------:R-:W-:-:S05]  /*3410*/  FFMA.FTZ R15, R33, R15, R34 ;  /* 0x0000000f210f7223 */ /* 0x000fca0000010022 */
[----:B------:R4:W-:Y:S02]  /*3420*/  STG.E.64 desc[UR6][R16.64], R14 ;  /* 0x0000000e10007986 */ /* 0x0009e4000c101b06 */
.L_x_4005:
[----:B------:R-:W-:Y:S05]  /*3430*/  BSYNC.RECONVERGENT B1 ;  /* 0x0000000000017941 */ /* 0x000fea0003800200 */
.L_x_4004:
[----:B------:R-:W-:Y:S01]  /*3440*/  ISETP.GE.U32.AND P4, PT, R47, UR8, PT ;  /* 0x000000082f007c0c */ /* 0x000fe2000bf86070 */
[----:B------:R-:W-:Y:S01]  /*3450*/  BSSY.RECONVERGENT B1, `(.L_x_4006) ;  /* 0x0000021000017945 */ /* 0x000fe20003800200 */
[----:B01234-:R-:W-:Y:S02]  /*3460*/  SHF.R.S32.HI R14, RZ, 0x1f, R47 ;  /* 0x0000001fff0e7819 */ /* 0x01ffe4000001142f */
[----:B------:R-:W-:Y:S02]  /*3470*/  IADD3 R27, PT, PT, R62, 0xa0, RZ ;  /* 0x000000a03e1b7810 */ /* 0x000fe40007ffe0ff */
[----:B------:R-:W-:Y:S02]  /*3480*/  ISETP.GE.AND.EX P4, PT, R14, UR9, PT, P4 ;  /* 0x000000090e007c0c */ /* 0x000fe4000bf86340 */
[----:B------:R-:W-:Y:S02]  /*3490*/  ISETP.GE.U32.AND P1, PT, R12, UR8, PT ;  /* 0x000000080c007c0c */ /* 0x000fe4000bf26070 */
[----:B------:R-:W-:-:S02]  /*34a0*/  ISETP.GE.U32.AND P6, PT, R13, UR8, PT ;  /* 0x000000080d007c0c */ /* 0x000fc4000bfc6070 */
[----:B------:R-:W-:Y:S02]  /*34b0*/  ISETP.GE.U32.AND P2, PT, R31, UR8, PT ;  /* 0x000000081f007c0c */ /* 0x000fe4000bf46070 */
[----:B------:R-:W-:Y:S02]  /*34c0*/  ISETP.GE.U32.AND P3, PT, R46, UR8, PT ;  /* 0x000000082e007c0c */ /* 0x000fe4000bf66070 */
[----:B------:R-:W-:Y:S02]  /*34d0*/  SHF.R.S32.HI R26, RZ, 0x1f, R46 ;  /* 0x0000001fff1a7819 */ /* 0x000fe4000001142e */
[----:B------:R-:W-:Y:S02]  /*34e0*/  ISETP.GE.U32.AND P5, PT, R27, UR8, PT ;  /* 0x000000081b007c0c */ /* 0x000fe4000bfa6070 */
[----:B------:R-:W-:Y:S02]  /*34f0*/  ISETP.GE.AND.EX P1, PT, R67, UR9, PT, P1 ;  /* 0x0000000943007c0c */ /* 0x000fe4000bf26310 */
[----:B------:R-:W-:-:S02]  /*3500*/  ISETP.GE.AND.EX P6, PT, R69, UR9, PT, P6 ;  /* 0x0000000945007c0c */ /* 0x000fc4000bfc6360 */
[----:B------:R-:W-:Y:S02]  /*3510*/  ISETP.GE.AND.EX P2, PT, R38, UR9, PT, P2 ;  /* 0x0000000926007c0c */ /* 0x000fe4000bf46320 */
[----:B------:R-:W-:Y:S02]  /*3520*/  ISETP.GE.AND.EX P3, PT, R26, UR9, PT, P3 ;  /* 0x000000091a007c0c */ /* 0x000fe4000bf66330 */
[----:B------:R-:W-:Y:S01]  /*3530*/  IADD3 R62, PT, PT, R62, 0xf0, RZ ;  /* 0x000000f03e3e7810 */ /* 0x000fe20007ffe0ff */
[----:B------:R-:W-:Y:S10]  /*3540*/  @P4 BRA `(.L_x_4007) ;  /* 0x0000000000444947 */ /* 0x000ff40003800000 */
[----:B------:R-:W0:Y:S01]  /*3550*/  LDCU.64 UR4, c[0x0][0x3e0] ;  /* 0x00007c00ff0477ac */ /* 0x000e220008000a00 */
[----:B------:R-:W-:Y:S01]  /*3560*/  MOV R16, R74 ;  /* 0x0000004a00107202 */ /* 0x000fe20000000f00 */
[C---:B------:R-:W-:Y:S01]  /*3570*/  FADD.FTZ R18, -R28.reuse, R18 ;  /* 0x000000121c127221 */ /* 0x040fe20000010100 */
[----:B------:R-:W-:Y:S01]  /*3580*/  MOV R17, R77 ;  /* 0x0000004d00117202 */ /* 0x000fe20000000f00 */
[----:B------:R-:W1:Y:S01]  /*3590*/  LDCU.64 UR10, c[0x0][0x380] ;  /* 0x00007000ff0a77ac */ /* 0x000e620008000a00 */
[----:B------:R-:W-:-:S04]  /*35a0*/  FADD.FTZ R40, -R28, R19 ;  /* 0x000000131c287221 */ /* 0x000fc80000010100 */
[----:B------:R-:W-:-:S04]  /*35b0*/  FMUL.FTZ R15, R40, R29 ;  /* 0x0000001d280f7220 */ /* 0x000fc80000410000 */
[----:B------:R-:W-:Y:S01]  /*35c0*/  FFMA.FTZ R15, R33, R15, R34 ;  /* 0x0000000f210f7223 */ /* 0x000fe20000010022 */
[----:B0-----:R-:W-:Y:S02]  /*35d0*/  IMAD R14, R14, UR4, RZ ;  /* 0x000000040e0e7c24 */ /* 0x001fe4000f8e02ff */
[----:B------:R-:W-:-:S04]  /*35e0*/  IMAD.WIDE.U32 R16, R47, UR4, R16 ;  /* 0x000000042f107c25 */ /* 0x000fc8000f8e0010 */
[----:B------:R-:W-:Y:S02]  /*35f0*/  IMAD R47, R47, UR5, R14 ;  /* 0x000000052f2f7c24 */ /* 0x000fe4000f8e020e */
[----:B------:R-:W-:Y:S01]  /*3600*/  FMUL.FTZ R14, R18, R29 ;  /* 0x0000001d120e7220 */ /* 0x000fe20000410000 */
[----:B-1----:R-:W-:Y:S02]  /*3610*/  LEA R18, P4, R16, UR10, 0x2 ;  /* 0x0000000a10127c11 */ /* 0x002fe4000f8810ff */
[----:B------:R-:W-:Y:S01]  /*3620*/  IADD3 R47, PT, PT, R17, R47, RZ ;  /* 0x0000002f112f7210 */ /* 0x000fe20007ffe0ff */
[----:B------:R-:W-:-:S03]  /*3630*/  FFMA.FTZ R14, R32, R14, R35 ;  /* 0x0000000e200e7223 */ /* 0x000fc60000010023 */
[----:B------:R-:W-:-:S05]  /*3640*/  LEA.HI.X R19, R16, UR11, R47, 0x2, P4 ;  /* 0x0000000b10137c11 */ /* 0x000fca000a0f142f */
[----:B------:R0:W-:Y:S02]  /*3650*/  STG.E.64 desc[UR6][R18.64], R14 ;  /* 0x0000000e12007986 */ /* 0x0001e4000c101b06 */
.L_x_4007:
[----:B------:R-:W-:Y:S05]  /*3660*/  BSYNC.RECONVERGENT B1 ;  /* 0x0000000000017941 */ /* 0x000fea0003800200 */
.L_x_4006:
[----:B------:R-:W-:Y:S04]  /*3670*/  BSSY.RECONVERGENT B1, `(.L_x_4008) ;  /* 0x0000013000017945 */ /* 0x000fe80003800200 */
[----:B------:R-:W-:Y:S05]  /*3680*/  @P1 BRA `(.L_x_4009) ;  /* 0x0000000000441947 */ /* 0x000fea0003800000 */
[----:B------:R-:W1:Y:S01]  /*3690*/  LDCU.64 UR4, c[0x0][0x3e0] ;  /* 0x00007c00ff0477ac */ /* 0x000e620008000a00 */
[----:B------:R-:W-:Y:S01]  /*36a0*/  MOV R16, R74 ;  /* 0x0000004a00107202 */ /* 0x000fe20000000f00 */
[C---:B------:R-:W-:Y:S01]  /*36b0*/  FADD.FTZ R42, -R28.reuse, R42 ;  /* 0x0000002a1c2a7221 */ /* 0x040fe20000010100 */
[----:B------:R-:W-:Y:S01]  /*36c0*/  MOV R17, R77 ;  /* 0x0000004d00117202 */ /* 0x000fe20000000f00 */
[----:B------:R-:W2:Y:S01]  /*36d0*/  LDCU.64 UR10, c[0x0][0x380] ;  /* 0x00007000ff0a77ac */ /* 0x000ea20008000a00 */
[----:B------:R-:W-:Y:S01]  /*36e0*/  FADD.FTZ R40, -R28, R43 ;  /* 0x0000002b1c287221 */ /* 0x000fe20000010100 */
[----:B0-----:R-:W-:-:S04]  /*36f0*/  FMUL.FTZ R14, R42, R29 ;  /* 0x0000001d2a0e7220 */ /* 0x001fc80000410000 */
[----:B------:R-:W-:Y:S01]  /*3700*/  FFMA.FTZ R14, R32, R14, R35 ;  /* 0x0000000e200e7223 */ /* 0x000fe20000010023 */
[----:B-1----:R-:W-:Y:S02]  /*3710*/  IMAD R15, R67, UR4, RZ ;  /* 0x00000004430f7c24 */ /* 0x002fe4000f8e02ff */
[----:B------:R-:W-:-:S04]  /*3720*/  IMAD.WIDE.U32 R16, R12, UR4, R16 ;  /* 0x000000040c107c25 */ /* 0x000fc8000f8e0010 */
[----:B------:R-:W-:Y:S01]  /*3730*/  IMAD R15, R12, UR5, R15 ;  /* 0x000000050c0f7c24 */ /* 0x000fe2000f8e020f */
[----:B--2---:R-:W-:-:S04]  /*3740*/  LEA R18, P1, R16, UR10, 0x2 ;  /* 0x0000000a10127c11 */ /* 0x004fc8000f8210ff */
[----:B------:R-:W-:Y:S01]  /*3750*/  IADD3 R17, PT, PT, R17, R15, RZ ;  /* 0x0000000f11117210 */ /* 0x000fe20007ffe0ff */
[----:B------:R-:W-:-:S03]  /*3760*/  FMUL.FTZ R15, R40, R29 ;  /* 0x0000001d280f7220 */ /* 0x000fc60000410000 */
[----:B------:R-:W-:Y:S01]  /*3770*/  LEA.HI.X R19, R16, UR11, R17, 0x2, P1 ;  /* 0x0000000b10137c11 */ /* 0x000fe200088f1411 */
[----:B------:R-:W-:-:S05]  /*3780*/  FFMA.FTZ R15, R33, R15, R34 ;  /* 0x0000000f210f7223 */ /* 0x000fca0000010022 */
[----:B------:R1:W-:Y:S02]  /*3790*/  STG.E.64 desc[UR6][R18.64], R14 ;  /* 0x0000000e12007986 */ /* 0x0003e4000c101b06 */
.L_x_4009:
[----:B------:R-:W-:Y:S05]  /*37a0*/  BSYNC.RECONVERGENT B1 ;  /* 0x0000000000017941 */ /* 0x000fea0003800200 */
.L_x_4008:
[----:B------:R-:W-:Y:S04]  /*37b0*/  BSSY.RECONVERGENT B1, `(.L_x_4010) ;  /* 0x0000013000017945 */ /* 0x000fe80003800200 */
[----:B------:R-:W-:Y:S05]  /*37c0*/  @P6 BRA `(.L_x_4011) ;  /* 0x0000000000446947 */ /* 0x000fea0003800000 */
[----:B------:R-:W0:Y:S01]  /*37d0*/  LDCU.64 UR4, c[0x0][0x3e0] ;  /* 0x00007c00ff0477ac */ /* 0x000e220008000a00 */
[----:B------:R-:W-:Y:S01]  /*37e0*/  MOV R16, R74 ;  /* 0x0000004a00107202 */ /* 0x000fe20000000f00 */
[C---:B------:R-:W-:Y:S01]  /*37f0*/  FADD.FTZ R44, -R28.reuse, R44 ;  /* 0x0000002c1c2c7221 */ /* 0x040fe20000010100 */
[----:B------:R-:W-:Y:S01]  /*3800*/  MOV R17, R77 ;  /* 0x0000004d00117202 */ /* 0x000fe20000000f00 */
[----:B------:R-:W2:Y:S01]  /*3810*/  LDCU.64 UR10, c[0x0][0x380] ;  /* 0x00007000ff0a77ac */ /* 0x000ea20008000a00 */
[----:B------:R-:W-:Y:S01]  /*3820*/  FADD.FTZ R40, -R28, R45 ;  /* 0x0000002d1c287221 */ /* 0x000fe20000010100 */
[----:B01----:R-:W-:Y:S02]  /*3830*/  IMAD R14, R69, UR4, RZ ;  /* 0x00000004450e7c24 */ /* 0x003fe4000f8e02ff */
[----:B------:R-:W-:-:S04]  /*3840*/  IMAD.WIDE.U32 R16, R13, UR4, R16 ;  /* 0x000000040d107c25 */ /* 0x000fc8000f8e0010 */
[----:B------:R-:W-:Y:S02]  /*3850*/  IMAD R15, R13, UR5, R14 ;  /* 0x000000050d0f7c24 */ /* 0x000fe4000f8e020e */
[----:B------:R-:W-:Y:S01]  /*3860*/  FMUL.FTZ R14, R44, R29 ;  /* 0x0000001d2c0e7220 */ /* 0x000fe20000410000 */
[----:B--2---:R-:W-:Y:S02]  /*3870*/  LEA R18, P1, R16, UR10, 0x2 ;  /* 0x0000000a10127c11 */ /* 0x004fe4000f8210ff */
[----:B------:R-:W-:Y:S01]  /*3880*/  IADD3 R17, PT, PT, R17, R15, RZ ;  /* 0x0000000f11117210 */ /* 0x000fe20007ffe0ff */
[----:B------:R-:W-:Y:S01]  /*3890*/  FMUL.FTZ R15, R40, R29 ;  /* 0x0000001d280f7220 */ /* 0x000fe20000410000 */
[----:B------:R-:W-:Y:S02]  /*38a0*/  FFMA.FTZ R14, R32, R14, R35 ;  /* 0x0000000e200e7223 */ /* 0x000fe40000010023 */
[----:B------:R-:W-:Y:S01]  /*38b0*/  LEA.HI.X R19, R16, UR11, R17, 0x2, P1 ;  /* 0x0000000b10137c11 */ /* 0x000fe200088f1411 */
[----:B------:R-:W-:-:S05]  /*38c0*/  FFMA.FTZ R15, R33, R15, R34 ;  /* 0x0000000f210f7223 */ /* 0x000fca0000010022 */
[----:B------:R2:W-:Y:S02]  /*38d0*/  STG.E.64 desc[UR6][R18.64], R14 ;  /* 0x0000000e12007986 */ /* 0x0005e4000c101b06 */
.L_x_4011:
[----:B------:R-:W-:Y:S05]  /*38e0*/  BSYNC.RECONVERGENT B1 ;  /* 0x0000000000017941 */ /* 0x000fea0003800200 */
.L_x_4010:
[----:B------:R-:W-:Y:S04]  /*38f0*/  BSSY.RECONVERGENT B1, `(.L_x_4012) ;  /* 0x0000013000017945 */ /* 0x000fe80003800200 */
[----:B------:R-:W-:Y:S05]  /*3900*/  @P2 BRA `(.L_x_4013) ;  /* 0x0000000000442947 */ /* 0x000fea0003800000 */
[----:B------:R-:W3:Y:S01]  /*3910*/  LDCU.64 UR4, c[0x0][0x3e0] ;  /* 0x00007c00ff0477ac */ /* 0x000ee20008000a00 */
[----:B012---:R-:W-:Y:S01]  /*3920*/  MOV R14, R74 ;  /* 0x0000004a000e7202 */ /* 0x007fe20000000f00 */
[----:B------:R-:W-:Y:S01]  /*3930*/  FADD.FTZ R20, -R28, R20 ;  /* 0x000000141c147221 */ /* 0x000fe20000010100 */
[----:B------:R-:W-:Y:S01]  /*3940*/  MOV R15, R77 ;  /* 0x0000004d000f7202 */ /* 0x000fe20000000f00 */
[----:B------:R-:W0:Y:S02]  /*3950*/  LDCU.64 UR10, c[0x0][0x380] ;  /* 0x00007000ff0a77ac */ /* 0x000e240008000a00 */
[----:B------:R-:W-:-:S04]  /*3960*/  FMUL.FTZ R16, R20, R29 ;  /* 0x0000001d14107220 */ /* 0x000fc80000410000 */
[----:B------:R-:W-:Y:S01]  /*3970*/  FFMA.FTZ R16, R32, R16, R35 ;  /* 0x0000001020107223 */ /* 0x000fe20000010023 */
[----:B---3--:R-:W-:Y:S02]  /*3980*/  IMAD R38, R38, UR4, RZ ;  /* 0x0000000426267c24 */ /* 0x008fe4000f8e02ff */
[----:B------:R-:W-:-:S04]  /*3990*/  IMAD.WIDE.U32 R14, R31, UR4, R14 ;  /* 0x000000041f0e7c25 */ /* 0x000fc8000f8e000e */
[----:B------:R-:W-:Y:S02]  /*39a0*/  IMAD R31, R31, UR5, R38 ;  /* 0x000000051f1f7c24 */ /* 0x000fe4000f8e0226 */
[----:B------:R-:W-:Y:S01]  /*39b0*/  FADD.FTZ R38, -R28, R21 ;  /* 0x000000151c267221 */ /* 0x000fe20000010100 */
[----:B0-----:R-:W-:Y:S02]  /*39c0*/  LEA R18, P1, R14, UR10, 0x2 ;  /* 0x0000000a0e127c11 */ /* 0x001fe4000f8210ff */
[----:B------:R-:W-:Y:S01]  /*39d0*/  IADD3 R31, PT, PT, R15, R31, RZ ;  /* 0x0000001f0f1f7210 */ /* 0x000fe20007ffe0ff */
[----:B------:R-:W-:-:S03]  /*39e0*/  FMUL.FTZ R17, R38, R29 ;  /* 0x0000001d26117220 */ /* 0x000fc60000410000 */
[----:B------:R-:W-:Y:S01]  /*39f0*/  LEA.HI.X R19, R14, UR11, R31, 0x2, P1 ;  /* 0x0000000b0e137c11 */ /* 0x000fe200088f141f */
[----:B------:R-:W-:-:S05]  /*3a00*/  FFMA.FTZ R17, R33, R17, R34 ;  /* 0x0000001121117223 */ /* 0x000fca0000010022 */
[----:B------:R3:W-:Y:S02]  /*3a10*/  STG.E.64 desc[UR6][R18.64], R16 ;  /* 0x0000001012007986 */ /* 0x0007e4000c101b06 */
.L_x_4013:
[----:B------:R-:W-:Y:S05]  /*3a20*/  BSYNC.RECONVERGENT B1 ;  /* 0x0000000000017941 */ /* 0x000fea0003800200 */
.L_x_4012:
[----:B------:R-:W-:Y:S04]  /*3a30*/  BSSY.RECONVERGENT B1, `(.L_x_4014) ;  /* 0x0000013000017945 */ /* 0x000fe80003800200 */
[----:B------:R-:W-:Y:S05]  /*3a40*/  @P3 BRA `(.L_x_4015) ;  /* 0x0000000000443947 */ /* 0x000fea0003800000 */
[----:B------:R-:W4:Y:S01]  /*3a50*/  LDCU.64 UR4, c[0x0][0x3e0] ;  /* 0x00007c00ff0477ac */ /* 0x000f220008000a00 */
[----:B012---:R-:W-:Y:S01]  /*3a60*/  MOV R14, R74 ;  /* 0x0000004a000e7202 */ /* 0x007fe20000000f00 */
[C---:B------:R-:W-:Y:S01]  /*3a70*/  FADD.FTZ R22, -R28.reuse, R22 ;  /* 0x000000161c167221 */ /* 0x040fe20000010100 */
[----:B------:R-:W-:Y:S01]  /*3a80*/  MOV R15, R77 ;  /* 0x0000004d000f7202 */ /* 0x000fe20000000f00 */
[----:B------:R-:W0:Y:S01]  /*3a90*/  LDCU.64 UR10, c[0x0][0x380] ;  /* 0x00007000ff0a77ac */ /* 0x000e220008000a00 */
[----:B------:R-:W-:Y:S01]  /*3aa0*/  FADD.FTZ R20, -R28, R23 ;  /* 0x000000171c147221 */ /* 0x000fe20000010100 */
[----:B---3--:R-:W-:-:S03]  /*3ab0*/  FMUL.FTZ R18, R22, R29 ;  /* 0x0000001d16127220 */ /* 0x008fc60000410000 */
[----:B------:R-:W-:Y:S01]  /*3ac0*/  FMUL.FTZ R19, R20, R29 ;  /* 0x0000001d14137220 */ /* 0x000fe20000410000 */
[----:B------:R-:W-:-:S03]  /*3ad0*/  FFMA.FTZ R18, R32, R18, R35 ;  /* 0x0000001220127223 */ /* 0x000fc60000010023 */
[----:B------:R-:W-:Y:S01]  /*3ae0*/  FFMA.FTZ R19, R33, R19, R34 ;  /* 0x0000001321137223 */ /* 0x000fe20000010022 */
[----:B----4-:R-:W-:Y:S02]  /*3af0*/  IMAD R17, R26, UR4, RZ ;  /* 0x000000041a117c24 */ /* 0x010fe4000f8e02ff */
[----:B------:R-:W-:-:S04]  /*3b00*/  IMAD.WIDE.U32 R14, R46, UR4, R14 ;  /* 0x000000042e0e7c25 */ /* 0x000fc8000f8e000e */
[----:B------:R-:W-:Y:S01]  /*3b10*/  IMAD R17, R46, UR5, R17 ;  /* 0x000000052e117c24 */ /* 0x000fe2000f8e0211 */
[----:B0-----:R-:W-:-:S04]  /*3b20*/  LEA R16, P1, R14, UR10, 0x2 ;  /* 0x0000000a0e107c11 */ /* 0x001fc8000f8210ff */
[----:B------:R-:W-:-:S04]  /*3b30*/  IADD3 R17, PT, PT, R15, R17, RZ ;  /* 0x000000110f117210 */ /* 0x000fc80007ffe0ff */
[----:B------:R-:W-:-:S05]  /*3b40*/  LEA.HI.X R17, R14, UR11, R17, 0x2, P1 ;  /* 0x0000000b0e117c11 */ /* 0x000fca00088f1411 */
[----:B------:R4:W-:Y:S02]  /*3b50*/  STG.E.64 desc[UR6][R16.64], R18 ;  /* 0x0000001210007986 */ /* 0x0009e4000c101b06 */
.L_x_4015:
[----:B------:R-:W-:Y:S05]  /*3b60*/  BSYNC.RECONVERGENT B1 ;  /* 0x0000000000017941 */ /* 0x000fea0003800200 */
.L_x_4014:
[----:B012---:R-:W-:Y:S01]  /*3b70*/  SHF.R.S32.HI R14, RZ, 0x1f, R27 ;  /* 0x0000001fff0e7819 */ /* 0x007fe2000001141b */
[----:B------:R-:W-:Y:S01]  /*3b80*/  BSSY.RECONVERGENT B1, `(.L_x_4016) ;  /* 0x000001f000017945 */ /* 0x000fe20003800200 */
[----:B------:R-:W-:Y:S02]  /*3b90*/  ISETP.GE.U32.AND P6, PT, R58, UR8, PT ;  /* 0x000000083a007c0c */ /* 0x000fe4000bfc6070 */
[----:B------:R-:W-:Y:S02]  /*3ba0*/  ISETP.GE.AND.EX P5, PT, R14, UR9, PT, P5 ;  /* 0x000000090e007c0c */ /* 0x000fe4000bfa6350 */
[----:B------:R-:W-:Y:S02]  /*3bb0*/  ISETP.GE.U32.AND P1, PT, R59, UR8, PT ;  /* 0x000000083b007c0c */ /* 0x000fe4000bf26070 */
[----:B------:R-:W-:Y:S02]  /*3bc0*/  ISETP.GE.U32.AND P2, PT, R30, UR8, PT ;  /* 0x000000081e007c0c */ /* 0x000fe4000bf46070 */
[----:B------:R-:W-:-:S02]  /*3bd0*/  ISETP.GE.U32.AND P3, PT, R36, UR8, PT ;  /* 0x0000000824007c0c */ /* 0x000fc4000bf66070 */
[----:B------:R-:W-:Y:S02]  /*3be0*/  ISETP.GE.U32.AND P4, PT, R62, UR8, PT ;  /* 0x000000083e007c0c */ /* 0x000fe4000bf86070 */
[----:B---34-:R-:W-:Y:S02]  /*3bf0*/  SHF.R.S32.HI R18, RZ, 0x1f, R62 ;  /* 0x0000001fff127819 */ /* 0x018fe4000001143e */
        /* <DEDUP_REMOVED lines=8> */
[C---:B------:R-:W-:Y:S01]  /*3c80*/  FADD.FTZ R24, -R28.reuse, R24 ;  /* 0x000000181c187221 */ /* 0x040fe20000010100 */
[----:B------:R-:W-:Y:S01]  /*3c90*/  FADD.FTZ R22, -R28, R25 ;  /* 0x000000191c167221 */ /* 0x000fe20000010100 */
[----:B------:R-:W1:Y:S02]  /*3ca0*/  LDCU.64 UR10, c[0x0][0x380] ;  /* 0x00007000ff0a77ac */ /* 0x000e640008000a00 */
[-C--:B------:R-:W-:Y:S01]  /*3cb0*/  FMUL.FTZ R20, R24, R29.reuse ;  /* 0x0000001d18147220 */ /* 0x080fe20000410000 */
[----:B------:R-:W-:-:S03]  /*3cc0*/  FMUL.FTZ R21, R22, R29 ;  /* 0x0000001d16157220 */ /* 0x000fc60000410000 */
[----:B------:R-:W-:Y:S01]  /*3cd0*/  FFMA.FTZ R20, R32, R20, R35 ;  /* 0x0000001420147223 */ /* 0x000fe20000010023 */
[----:B------:R-:W-:Y:S01]  /*3ce0*/  FFMA.FTZ R21, R33, R21, R34 ;  /* 0x0000001521157223 */ /* 0x000fe20000010022 */
[----:B0-----:R-:W-:Y:S01]  /*3cf0*/  IMAD R16, R14, UR4, RZ ;  /* 0x000000040e107c24 */ /* 0x001fe2000f8e02ff */
[----:B------:R-:W-:-:S05]  /*3d00*/  MOV R14, R74 ;  /* 0x0000004a000e7202 */ /* 0x000fca0000000f00 */
[----:B------:R-:W-:-:S04]  /*3d10*/  IMAD.WIDE.U32 R14, R27, UR4, R14 ;  /* 0x000000041b0e7c25 */ /* 0x000fc8000f8e000e */
[----:B------:R-:W-:Y:S01]  /*3d20*/  IMAD R27, R27, UR5, R16 ;  /* 0x000000051b1b7c24 */ /* 0x000fe2000f8e0210 */
[----:B-1----:R-:W-:-:S04]  /*3d30*/  LEA R16, P5, R14, UR10, 0x2 ;  /* 0x0000000a0e107c11 */ /* 0x002fc8000f8a10ff */
[----:B------:R-:W-:-:S04]  /*3d40*/  IADD3 R27, PT, PT, R15, R27, RZ ;  /* 0x0000001b0f1b7210 */ /* 0x000fc80007ffe0ff */
[----:B------:R-:W-:-:S05]  /*3d50*/  LEA.HI.X R17, R14, UR11, R27, 0x2, P5 ;  /* 0x0000000b0e117c11 */ /* 0x000fca000a8f141b */
[----:B------:R0:W-:Y:S02]  /*3d60*/  STG.E.64 desc[UR6][R16.64], R20 ;  /* 0x0000001410007986 */ /* 0x0001e4000c101b06 */
.L_x_4017:
[----:B------:R-:W-:Y:S05]  /*3d70*/  BSYNC.RECONVERGENT B1 ;  /* 0x0000000000017941 */ /* 0x000fea0003800200 */
.L_x_4016:
[----:B------:R-:W-:Y:S04]  /*3d80*/  BSSY.RECONVERGENT B1, `(.L_x_4018) ;  /* 0x0000013000017945 */ /* 0x000fe80003800200 */
[----:B------:R-:W-:Y:S05]  /*3d90*/  @P6 BRA `(.L_x_4019) ;  /* 0x0000000000446947 */ /* 0x000fea0003800000 */
[----:B------:R-:W1:Y:S01]  /*3da0*/  LDCU.64 UR4, c[0x0][0x3e0] ;  /* 0x00007c00ff0477ac */ /* 0x000e620008000a00 */
[----:B------:R-:W-:Y:S01]  /*3db0*/  MOV R14, R74 ;  /* 0x0000004a000e7202 */ /* 0x000fe20000000f00 */
[C---:B------:R-:W-:Y:S01]  /*3dc0*/  FADD.FTZ R48, -R28.reuse, R48 ;  /* 0x000000301c307221 */ /* 0x040fe20000010100 */
[----:B------:R-:W-:Y:S01]  /*3dd0*/  MOV R15, R77 ;  /* 0x0000004d000f7202 */ /* 0x000fe20000000f00 */
[----:B------:R-:W2:Y:S01]  /*3de0*/  LDCU.64 UR10, c[0x0][0x380] ;  /* 0x00007000ff0a77ac */ /* 0x000ea20008000a00 */
[----:B0-----:R-:W-:Y:S01]  /*3df0*/  FADD.FTZ R20, -R28, R49 ;  /* 0x000000311c147221 */ /* 0x001fe20000010100 */
[----:B------:R-:W-:-:S03]  /*3e00*/  FMUL.FTZ R48, R48, R29 ;  /* 0x0000001d30307220 */ /* 0x000fc60000410000 */
[----:B------:R-:W-:Y:S01]  /*3e10*/  FMUL.FTZ R20, R20, R29 ;  /* 0x0000001d14147220 */ /* 0x000fe20000410000 */
[----:B------:R-:W-:-:S03]  /*3e20*/  FFMA.FTZ R48, R32, R48, R35 ;  /* 0x0000003020307223 */ /* 0x000fc60000010023 */
        /* <DEDUP_REMOVED lines=8> */
.L_x_4019:
[----:B------:R-:W-:Y:S05]  /*3eb0*/  BSYNC.RECONVERGENT B1 ;  /* 0x0000000000017941 */ /* 0x000fea0003800200 */
.L_x_4018:
        /* <DEDUP_REMOVED lines=19> */
.L_x_4021:
[----:B------:R-:W-:Y:S05]  /*3ff0*/  BSYNC.RECONVERGENT B1 ;  /* 0x0000000000017941 */ /* 0x000fea0003800200 */
.L_x_4020:
[----:B------:R-:W-:Y:S04]  /*4000*/  BSSY.RECONVERGENT B1, `(.L_x_4022) ;  /* 0x0000013000017945 */ /* 0x000fe80003800200 */
[----:B------:R-:W-:Y:S05]  /*4010*/  @P2 BRA `(.L_x_4023) ;  /* 0x0000000000442947 */ /* 0x000fea0003800000 */
[----:B------:R-:W3:Y:S01]  /*4020*/  LDCU.64 UR4, c[0x0][0x3e0] ;  /* 0x00007c00ff0477ac */ /* 0x000ee20008000a00 */
[----:B------:R-:W-:Y:S01]  /*4030*/  MOV R14, R74 ;  /* 0x0000004a000e7202 */ /* 0x000fe20000000f00 */
[C---:B------:R-:W-:Y:S01]  /*4040*/  FADD.FTZ R52, -R28.reuse, R52 ;  /* 0x000000341c347221 */ /* 0x040fe20000010100 */
[----:B------:R-:W-:Y:S01]  /*4050*/  MOV R15, R77 ;  /* 0x0000004d000f7202 */ /* 0x000fe20000000f00 */
[----:B------:R-:W1:Y:S01]  /*4060*/  LDCU.64 UR10, c[0x0][0x380] ;  /* 0x00007000ff0a77ac */ /* 0x000e620008000a00 */
[----:B0-----:R-:W-:Y:S01]  /*4070*/  FADD.FTZ R20, -R28, R53 ;  /* 0x000000351c147221 */ /* 0x001fe20000010100 */
[----:B------:R-:W-:-:S03]  /*4080*/  FMUL.FTZ R52, R52, R29 ;  /* 0x0000001d34347220 */ /* 0x000fc60000410000 */
[----:B------:R-:W-:Y:S01]  /*4090*/  FMUL.FTZ R20, R20, R29 ;  /* 0x0000001d14147220 */ /* 0x000fe20000410000 */
[----:B------:R-:W-:-:S03]  /*40a0*/  FFMA.FTZ R52, R32, R52, R35 ;  /* 0x0000003420347223 */ /* 0x000fc60000010023 */
[----:B------:R-:W-:Y:S01]  /*40b0*/  FFMA.FTZ R53, R33, R20, R34 ;  /* 0x0000001421357223 */ /* 0x000fe20000010022 */
[----:B---3--:R-:W-:Y:S02]  /*40c0*/  IMAD R37, R37, UR4, RZ ;  /* 0x0000000425257c24 */ /* 0x008fe4000f8e02ff */
[----:B------:R-:W-:-:S04]  /*40d0*/  IMAD.WIDE.U32 R14, R30, UR4, R14 ;  /* 0x000000041e0e7c25 */ /* 0x000fc8000f8e000e */
[----:B------:R-:W-:Y:S01]  /*40e0*/  IMAD R37, R30, UR5, R37 ;  /* 0x000000051e257c24 */ /* 0x000fe2000f8e0225 */
[----:B-12---:R-:W-:-:S04]  /*40f0*/  LEA R16, P1, R14, UR10, 0x2 ;  /* 0x0000000a0e107c11 */ /* 0x006fc8000f8210ff */
[----:B------:R-:W-:-:S04]  /*4100*/  IADD3 R37, PT, PT, R15, R37, RZ ;  /* 0x000000250f257210 */ /* 0x000fc80007ffe0ff */
[----:B------:R-:W-:-:S05]  /*4110*/  LEA.HI.X R17, R14, UR11, R37, 0x2, P1 ;  /* 0x0000000b0e117c11 */ /* 0x000fca00088f1425 */
[----:B------:R3:W-:Y:S02]  /*4120*/  STG.E.64 desc[UR6][R16.64], R52 ;  /* 0x0000003410007986 */ /* 0x0007e4000c101b06 */
.L_x_4023:
[----:B------:R-:W-:Y:S05]  /*4130*/  BSYNC.RECONVERGENT B1 ;  /* 0x0000000000017941 */ /* 0x000fea0003800200 */
.L_x_4022:
[----:B------:R-:W-:Y:S04]  /*4140*/  BSSY.RECONVERGENT B1, `(.L_x_4024) ;  /* 0x0000013000017945 */ /* 0x000fe80003800200 */
[----:B------:R-:W-:Y:S05]  /*4150*/  @P3 BRA `(.L_x_4025) ;  /* 0x0000000000443947 */ /* 0x000fea0003800000 */
[----:B------:R-:W4:Y:S01]  /*4160*/  LDCU.64 UR4, c[0x0][0x3e0] ;  /* 0x00007c00ff0477ac */ /* 0x000f220008000a00 */
[----:B------:R-:W-:Y:S01]  /*4170*/  MOV R14, R74 ;  /* 0x0000004a000e7202 */ /* 0x000fe20000000f00 */
[C---:B------:R-:W-:Y:S01]  /*4180*/  FADD.FTZ R54, -R28.reuse, R54 ;  /* 0x000000361c367221 */ /* 0x040fe20000010100 */
[----:B------:R-:W-:Y:S01]  /*4190*/  MOV R15, R77 ;  /* 0x0000004d000f7202 */ /* 0x000fe20000000f00 */
[----:B------:R-:W5:Y:S01]  /*41a0*/  LDCU.64 UR10, c[0x0][0x380] ;  /* 0x00007000ff0a77ac */ /* 0x000f620008000a00 */
[----:B0-----:R-:W-:Y:S01]  /*41b0*/  FADD.FTZ R20, -R28, R55 ;  /* 0x000000371c147221 */ /* 0x001fe20000010100 */
[----:B------:R-:W-:-:S03]  /*41c0*/  FMUL.FTZ R54, R54, R29 ;  /* 0x0000001d36367220 */ /* 0x000fc60000410000 */
[----:B------:R-:W-:Y:S01]  /*41d0*/  FMUL.FTZ R20, R20, R29 ;  /* 0x0000001d14147220 */ /* 0x000fe20000410000 */
[----:B------:R-:W-:-:S03]  /*41e0*/  FFMA.FTZ R54, R32, R54, R35 ;  /* 0x0000003620367223 */ /* 0x000fc60000010023 */
[----:B------:R-:W-:Y:S01]  /*41f0*/  FFMA.FTZ R55, R33, R20, R34 ;  /* 0x0000001421377223 */ /* 0x000fe20000010022 */
[----:B----4-:R-:W-:Y:S02]  /*4200*/  IMAD R39, R39, UR4, RZ ;  /* 0x0000000427277c24 */ /* 0x010fe4000f8e02ff */
[----:B-123--:R-:W-:-:S04]  /*4210*/  IMAD.WIDE.U32 R16, R36, UR4, R14 ;  /* 0x0000000424107c25 */ /* 0x00efc8000f8e000e */
[----:B------:R-:W-:Y:S01]  /*4220*/  IMAD R39, R36, UR5, R39 ;  /* 0x0000000524277c24 */ /* 0x000fe2000f8e0227 */
[----:B-----5:R-:W-:-:S04]  /*4230*/  LEA R14, P1, R16, UR10, 0x2 ;  /* 0x0000000a100e7c11 */ /* 0x020fc8000f8210ff */
[----:B------:R-:W-:-:S04]  /*4240*/  IADD3 R39, PT, PT, R17, R39, RZ ;  /* 0x0000002711277210 */ /* 0x000fc80007ffe0ff */
[----:B------:R-:W-:-:S05]  /*4250*/  LEA.HI.X R15, R16, UR11, R39, 0x2, P1 ;  /* 0x0000000b100f7c11 */ /* 0x000fca00088f1427 */
[----:B------:R4:W-:Y:S02]  /*4260*/  STG.E.64 desc[UR6][R14.64], R54 ;  /* 0x000000360e007986 */ /* 0x0009e4000c101b06 */
.L_x_4025:
[----:B------:R-:W-:Y:S05]  /*4270*/  BSYNC.RECONVERGENT B1 ;  /* 0x0000000000017941 */ /* 0x000fea0003800200 */
.L_x_4024:
[----:B------:R-:W-:Y:S05]  /*4280*/  @P4 BRA `(.L_x_4026) ;  /* 0x0000002000584947 */ /* 0x000fea0003800000 */
[----:B------:R-:W4:Y:S01]  /*4290*/  LDCU.64 UR4, c[0x0][0x3e0] ;  /* 0x00007c00ff0477ac */ /* 0x000f220008000a00 */
[----:B------:R-:W-:Y:S01]  /*42a0*/  MOV R75, R77 ;  /* 0x0000004d004b7202 */ /* 0x000fe20000000f00 */
[C---:B------:R-:W-:Y:S01]  /*42b0*/  FADD.FTZ R56, -R28.reuse, R56 ;  /* 0x000000381c387221 */ /* 0x040fe20000010100 */
[----:B------:R-:W-:Y:S01]  /*42c0*/  FADD.FTZ R28, -R28, R57 ;  /* 0x000000391c1c7221 */ /* 0x000fe20000010100 */
[----:B------:R-:W5:Y:S02]  /*42d0*/  LDCU.64 UR8, c[0x0][0x380] ;  /* 0x00007000ff0877ac */ /* 0x000f640008000a00 */
[-C--:B------:R-:W-:Y:S01]  /*42e0*/  FMUL.FTZ R56, R56, R29.reuse ;  /* 0x0000001d38387220 */ /* 0x080fe20000410000 */
[----:B------:R-:W-:-:S03]  /*42f0*/  FMUL.FTZ R28, R28, R29 ;  /* 0x0000001d1c1c7220 */ /* 0x000fc60000410000 */
[----:B------:R-:W-:Y:S01]  /*4300*/  FFMA.FTZ R32, R32, R56, R35 ;  /* 0x0000003820207223 */ /* 0x000fe20000010023 */
[----:B------:R-:W-:Y:S01]  /*4310*/  FFMA.FTZ R33, R33, R28, R34 ;  /* 0x0000001c21217223 */ /* 0x000fe20000010022 */
[----:B----4-:R-:W-:Y:S02]  /*4320*/  IMAD R15, R18, UR4, RZ ;  /* 0x00000004120f7c24 */ /* 0x010fe4000f8e02ff */
[----:B------:R-:W-:-:S04]  /*4330*/  IMAD.WIDE.U32 R74, R62, UR4, R74 ;  /* 0x000000043e4a7c25 */ /* 0x000fc8000f8e004a */
[----:B------:R-:W-:Y:S01]  /*4340*/  IMAD R15, R62, UR5, R15 ;  /* 0x000000053e0f7c24 */ /* 0x000fe2000f8e020f */
[----:B-----5:R-:W-:-:S04]  /*4350*/  LEA R14, P1, R74, UR8, 0x2 ;  /* 0x000000084a0e7c11 */ /* 0x020fc8000f8210ff */
[----:B------:R-:W-:-:S04]  /*4360*/  IADD3 R15, PT, PT, R75, R15, RZ ;  /* 0x0000000f4b0f7210 */ /* 0x000fc80007ffe0ff */
[----:B------:R-:W-:-:S05]  /*4370*/  LEA.HI.X R15, R74, UR9, R15, 0x2, P1 ;  /* 0x000000094a0f7c11 */ /* 0x000fca00088f140f */
[----:B------:R4:W-:Y:S01]  /*4380*/  STG.E.64 desc[UR6][R14.64], R32 ;  /* 0x000000200e007986 */ /* 0x0009e2000c101b06 */
[----:B------:R-:W-:Y:S05]  /*4390*/  BRA `(.L_x_4026) ;  /* 0x0000002000147947 */ /* 0x000fea0003800000 */
.L_x_3995:
        /* <DEDUP_REMOVED lines=10> */
[----:B------:R-:W1:Y:S01]  /*4440*/  LDCU.64 UR10, c[0x0][0x380] ;  /* 0x00007000ff0a77ac */ /* 0x000e620008000a00 */
[----:B------:R-:W-:Y:S01]  /*4450*/  FADD.FTZ R70, -R28, R15 ;  /* 0x0000000f1c467221 */ /* 0x000fe20000010100 */
[----:B------:R-:W-:-:S03]  /*4460*/  FMUL.FTZ R14, R14, R29 ;  /* 0x0000001d0e0e7220 */ /* 0x000fc60000410000 */
[----:B------:R-:W-:Y:S01]  /*4470*/  FMUL.FTZ R70, R70, R29 ;  /* 0x0000001d46467220 */ /* 0x000fe20000410000 */
[----:B0-----:R-:W-:Y:S02]  /*4480*/  IMAD R79, R66, UR8, RZ ;  /* 0x00000008424f7c24 */ /* 0x001fe4000f8e02ff */
[----:B------:R-:W-:-:S04]  /*4490*/  IMAD.WIDE.U32 R80, R62, UR8, R80 ;  /* 0x000000083e507c25 */ /* 0x000fc8000f8e0050 */
[----:B------:R-:W-:Y:S01]  /*44a0*/  IMAD R79, R62, UR9, R79 ;  /* 0x000000093e4f7c24 */ /* 0x000fe2000f8e024f */
[----:B-1----:R-:W-:-:S04]  /*44b0*/  LEA R78, P1, R80, UR10, 0x2 ;  /* 0x0000000a504e7c11 */ /* 0x002fc8000f8210ff */
[----:B------:R-:W-:Y:S01]  /*44c0*/  IADD3 R79, PT, PT, R81, R79, RZ ;  /* 0x0000004f514f7210 */ /* 0x000fe20007ffe0ff */
[----:B------:R-:W-:-:S03]  /*44d0*/  FFMA.FTZ R81, R32, R14, R35 ;  /* 0x0000000e20517223 */ /* 0x000fc60000010023 */
[----:B------:R-:W-:Y:S01]  /*44e0*/  LEA.HI.X R79, R80, UR11, R79, 0x2, P1 ;  /* 0x0000000b504f7c11 */ /* 0x000fe200088f144f */
[----:B------:R-:W-:Y:S01]  /*44f0*/  FFMA.FTZ R80, R33, R70, R34 ;  /* 0x0000004621507223 */ /* 0x000fe20000010022 */
[----:B------:R-:W-:-:S03]  /*4500*/  FMUL.FTZ R66, R81, -1.4426950216293334961 ;  /* 0xbfb8aa3b51427820 */ /* 0x000fc60000410000 */
[----:B------:R-:W-:-:S03]  /*4510*/  FMUL.FTZ R70, R80, -1.4426950216293334961 ;  /* 0xbfb8aa3b50467820 */ /* 0x000fc60000410000 */
        /* <DEDUP_REMOVED lines=9> */
.L_x_4028:
[----:B------:R-:W-:Y:S05]  /*45b0*/  BSYNC.RECONVERGENT B1 ;  /* 0x0000000000017941 */ /* 0x000fea0003800200 */
.L_x_4027:
[----:B------:R-:W-:Y:S01]  /*45c0*/  ISETP.GE.U32.AND P1, PT, R83, UR4, PT ;  /* 0x0000000453007c0c */ /* 0x000fe2000bf26070 */
[----:B------:R-:W-:Y:S01]  /*45d0*/  BSSY.RECONVERGENT B1, `(.L_x_4029) ;  /* 0x0000022000017945 */ /* 0x000fe20003800200 */
[----:B------:R-:W-:Y:S02]  /*45e0*/  ISETP.GE.U32.AND P2, PT, R10, UR4, PT ;  /* 0x000000040a007c0c */ /* 0x000fe4000bf46070 */
[----:B------:R-:W-:Y:S02]  /*45f0*/  ISETP.GE.AND.EX P3, PT, R64, UR5, PT, P1 ;  /* 0x0000000540007c0c */ /* 0x000fe4000bf66310 */
[----:B------:R-:W-:Y:S02]  /*4600*/  ISETP.GE.U32.AND P4, PT, R11, UR4, PT ;  /* 0x000000040b007c0c */ /* 0x000fe4000bf86070 */
[----:B------:R-:W-:Y:S02]  /*4610*/  ISETP.GE.AND.EX P1, PT, R63, UR5, PT, P2 ;  /* 0x000000053f007c0c */ /* 0x000fe4000bf26320 */
[----:B------:R-:W-:-:S07]  /*4620*/  ISETP.GE.AND.EX P2, PT, R65, UR5, PT, P4 ;  /* 0x0000000541007c0c */ /* 0x000fce000bf46340 */
[----:B------:R-:W-:Y:S06]  /*4630*/  @P3 BRA `(.L_x_4030) ;  /* 0x00000000006c3947 */ /* 0x000fec0003800000 */
[----:B------:R-:W1:Y:S01]  /*4640*/  LDCU.64 UR8, c[0x0][0x3e0] ;  /* 0x00007c00ff0877ac */ /* 0x000e620008000a00 */
[----:B0-----:R-:W-:Y:S01]  /*4650*/  MOV R14, R74 ;  /* 0x0000004a000e7202 */ /* 0x001fe20000000f00 */
[----:B------:R-:W-:Y:S01]  /*4660*/  FADD.FTZ R16, -R28, R16 ;  /* 0x000000101c107221 */ /* 0x000fe20000010100 */
[----:B------:R-:W-:Y:S01]  /*4670*/  MOV R15, R77 ;  /* 0x0000004d000f7202 */ /* 0x000fe20000000f00 */
[----:B------:R-:W0:Y:S02]  /*4680*/  LDCU.64 UR10, c[0x0][0x380] ;  /* 0x00007000ff0a77ac */ /* 0x000e240008000a00 */
[----:B------:R-:W-:-:S04]  /*4690*/  FMUL.FTZ R16, R16, R29 ;  /* 0x0000001d10107220 */ /* 0x000fc80000410000 */
[----:B------:R-:W-:-:S04]  /*46a0*/  FFMA.FTZ R81, R32, R16, R35 ;  /* 0x0000001020517223 */ /* 0x000fc80000010023 */
[----:B------:R-:W-:Y:S01]  /*46b0*/  FMUL.FTZ R16, R81, -1.4426950216293334961 ;  /* 0xbfb8aa3b51107820 */ /* 0x000fe20000410000 */
[----:B-1----:R-:W-:Y:S02]  /*46c0*/  IMAD R64, R64, UR8, RZ ;  /* 0x0000000840407c24 */ /* 0x002fe4000f8e02ff */
[----:B------:R-:W-:-:S03]  /*46d0*/  IMAD.WIDE.U32 R14, R83, UR8, R14 ;  /* 0x00000008530e7c25 */ /* 0x000fc6000f8e000e */
[----:B------:R-:W1:Y:S01]  /*46e0*/  MUFU.EX2 R16, R16 ;  /* 0x0000001000107308 */ /* 0x000e620000000800 */
[----:B------:R-:W-:Y:S01]  /*46f0*/  IMAD R79, R83, UR9, R64 ;  /* 0x00000009534f7c24 */ /* 0x000fe2000f8e0240 */
[----:B0-----:R-:W-:-:S04]  /*4700*/  LEA R78, P3, R14, UR10, 0x2 ;  /* 0x0000000a0e4e7c11 */ /* 0x001fc8000f8610ff */
[----:B------:R-:W-:-:S04]  /*4710*/  IADD3 R79, PT, PT, R15, R79, RZ ;  /* 0x0000004f0f4f7210 */ /* 0x000fc80007ffe0ff */
[----:B------:R-:W-:Y:S01]  /*4720*/  LEA.HI.X R79, R14, UR11, R79, 0x2, P3 ;  /* 0x0000000b0e4f7c11 */ /* 0x000fe200098f144f */
[----:B------:R-:W-:Y:S01]  /*4730*/  FADD.FTZ R14, -R28, R17 ;  /* 0x000000111c0e7221 */ /* 0x000fe20000010100 */
[----:B-1----:R-:W-:-:S03]  /*4740*/  FADD.FTZ R17, R16, 1 ;  /* 0x3f80000010117421 */ /* 0x002fc60000010000 */
[----:B------:R-:W-:-:S04]  /*4750*/  FMUL.FTZ R14, R14, R29 ;  /* 0x0000001d0e0e7220 */ /* 0x000fc80000410000 */
[----:B------:R-:W-:Y:S02]  /*4760*/  FFMA.FTZ R68, R33, R14, R34 ;  /* 0x0000000e21447223 */ /* 0x000fe40000010022 */
[----:B------:R-:W0:Y:S02]  /*4770*/  MUFU.RCP R14, R17 ;  /* 0x00000011000e7308 */ /* 0x000e240000001000 */
[----:B------:R-:W-:-:S06]  /*4780*/  FMUL.FTZ R64, R68, -1.4426950216293334961 ;  /* 0xbfb8aa3b44407820 */ /* 0x000fcc0000410000 */
[----:B------:R-:W1:Y:S01]  /*4790*/  MUFU.EX2 R64, R64 ;  /* 0x0000004000407308 */ /* 0x000e620000000800 */
[----:B0-----:R-:W-:Y:S01]  /*47a0*/  FMUL.FTZ R14, R81, R14 ;  /* 0x0000000e510e7220 */ /* 0x001fe20000410000 */
[----:B-1----:R-:W-:-:S04]  /*47b0*/  FADD.FTZ R66, R64, 1 ;  /* 0x3f80000040427421 */ /* 0x002fc80000010000 */
[----:B------:R-:W0:Y:S02]  /*47c0*/  MUFU.RCP R15, R66 ;  /* 0x00000042000f7308 */ /* 0x000e240000001000 */
[----:B0-----:R-:W-:-:S05]  /*47d0*/  FMUL.FTZ R15, R68, R15 ;  /* 0x0000000f440f7220 */ /* 0x001fca0000410000 */
[----:B------:R1:W-:Y:S02]  /*47e0*/  STG.E.64 desc[UR6][R78.64], R14 ;  /* 0x0000000e4e007986 */ /* 0x0003e4000c101b06 */
.L_x_4030:
[----:B------:R-:W-:Y:S05]  /*47f0*/  BSYNC.RECONVERGENT B1 ;  /* 0x0000000000017941 */ /* 0x000fea0003800200 */
.L_x_4029:
[----:B------:R-:W-:Y:S04]  /*4800*/  BSSY.RECONVERGENT B1, `(.L_x_4031) ;  /* 0x000001d000017945 */ /* 0x000fe80003800200 */
[----:B------:R-:W-:Y:S05]  /*4810*/  @P6 BRA `(.L_x_4032) ;  /* 0x00000000006c6947 */ /* 0x000fea0003800000 */
[C---:B------:R-:W-:Y:S01]  /*4820*/  FADD.FTZ R46, -R28.reuse, R46 ;  /* 0x0000002e1c2e7221 */ /* 0x040fe20000010100 */
[----:B01----:R-:W-:Y:S01]  /*4830*/  FADD.FTZ R14, -R28, R47 ;  /* 0x0000002f1c0e7221 */ /* 0x003fe20000010100 */
        /* <DEDUP_REMOVED lines=25> */
.L_x_4032:
[----:B------:R-:W-:Y:S05]  /*49d0*/  BSYNC.RECONVERGENT B1 ;  /* 0x0000000000017941 */ /* 0x000fea0003800200 */
.L_x_4031:
[----:B------:R-:W-:Y:S01]  /*49e0*/  BSSY.RECONVERGENT B1, `(.L_x_4033) ;  /* 0x000001f000017945 */ /* 0x000fe20003800200 */
[C---:B------:R-:W-:Y:S02]  /*49f0*/  IADD3 R47, PT, PT, R62.reuse, 0x50, RZ ;  /* 0x000000503e2f7810 */ /* 0x040fe40007ffe0ff */
[----:B------:R-:W-:Y:S01]  /*4a00*/  IADD3 R46, PT, PT, R62, 0x90, RZ ;  /* 0x000000903e2e7810 */ /* 0x000fe20007ffe0ff */
[----:B------:R-:W-:Y:S06]  /*4a10*/  @P1 BRA `(.L_x_4034) ;  /* 0x00000000006c1947 */ /* 0x000fec0003800000 */
[C---:B------:R-:W-:Y:S01]  /*4a20*/  FADD.FTZ R26, -R28.reuse, R26 ;  /* 0x0000001a1c1a7221 */ /* 0x040fe20000010100 */
[----:B012---:R-:W-:Y:S01]  /*4a30*/  FADD.FTZ R14, -R28, R27 ;  /* 0x0000001b1c0e7221 */ /* 0x007fe20000010100 */
        /* <DEDUP_REMOVED lines=25> */
.L_x_4034:
[----:B------:R-:W-:Y:S05]  /*4bd0*/  BSYNC.RECONVERGENT B1 ;  /* 0x0000000000017941 */ /* 0x000fea0003800200 */
.L_x_4033:
[----:B------:R-:W-:Y:S04]  /*4be0*/  BSSY.RECONVERGENT B1, `(.L_x_4035) ;  /* 0x000001d000017945 */ /* 0x000fe80003800200 */
[----:B------:R-:W-:Y:S05]  /*4bf0*/  @P2 BRA `(.L_x_4036) ;  /* 0x00000000006c2947 */ /* 0x000fea0003800000 */
[C---:B------:R-:W-:Y:S01]  /*4c00*/  FADD.FTZ R40, -R28.reuse, R40 ;  /* 0x000000281c287221 */ /* 0x040fe20000010100 */
[----:B0123--:R-:W-:Y:S01]  /*4c10*/  FADD.FTZ R14, -R28, R41 ;  /* 0x000000291c0e7221 */ /* 0x00ffe20000010100 */
        /* <DEDUP_REMOVED lines=25> */
.L_x_4036:
[----:B------:R-:W-:Y:S05]  /*4db0*/  BSYNC.RECONVERGENT B1 ;  /* 0x0000000000017941 */ /* 0x000fea0003800200 */
.L_x_4035:
        /* <DEDUP_REMOVED lines=17> */
[C---:B------:R-:W-:Y:S01]  /*4ed0*/  FADD.FTZ R18, -R28.reuse, R18 ;  /* 0x000000121c127221 */ /* 0x040fe20000010100 */
[----:B------:R-:W-:Y:S01]  /*4ee0*/  FADD.FTZ R14, -R28, R19 ;  /* 0x000000131c0e7221 */ /* 0x000fe20000010100 */
        /* <DEDUP_REMOVED lines=25> */
.L_x_4038:
[----:B------:R-:W-:Y:S05]  /*5080*/  BSYNC.RECONVERGENT B1 ;  /* 0x0000000000017941 */ /* 0x000fea0003800200 */
.L_x_4037:
[----:B------:R-:W-:Y:S04]  /*5090*/  BSSY.RECONVERGENT B1, `(.L_x_4039) ;  /* 0x000001d000017945 */ /* 0x000fe80003800200 */
[----:B------:R-:W-:Y:S05]  /*50a0*/  @P1 BRA `(.L_x_4040) ;  /* 0x00000000006c1947 */ /* 0x000fea0003800000 */
[C---:B------:R-:W-:Y:S01]  /*50b0*/  FADD.FTZ R42, -R28.reuse, R42 ;  /* 0x0000002a1c2a7221 */ /* 0x040fe20000010100 */
[----:B0-----:R-:W-:Y:S01]  /*50c0*/  FADD.FTZ R14, -R28, R43 ;  /* 0x0000002b1c0e7221 */ /* 0x001fe20000010100 */
        /* <DEDUP_REMOVED lines=25> */
.L_x_4040:
[----:B------:R-:W-:Y:S05]  /*5260*/  BSYNC.RECONVERGENT B1 ;  /* 0x0000000000017941 */ /* 0x000fea0003800200 */
.L_x_4039:
        /* <DEDUP_REMOVED lines=29> */
.L_x_4042:
[----:B------:R-:W-:Y:S05]  /*5440*/  BSYNC.RECONVERGENT B1 ;  /* 0x0000000000017941 */ /* 0x000fea0003800200 */
.L_x_4041:
[----:B------:R-:W-:Y:S04]  /*5450*/  BSSY.RECONVERGENT B1, `(.L_x_4043) ;  /* 0x000001d000017945 */ /* 0x000fe80003800200 */
[----:B------:R-:W-:Y:S05]  /*5460*/  @P2 BRA `(.L_x_4044) ;  /* 0x00000000006c2947 */ /* 0x000fea0003800000 */
[C---:B------:R-:W-:Y:S01]  /*5470*/  FADD.FTZ R20, -R28.reuse, R20 ;  /* 0x000000141c147221 */ /* 0x040fe20000010100 */
[----:B012---:R-:W-:Y:S01]  /*5480*/  FADD.FTZ R14, -R28, R21 ;  /* 0x000000151c0e7221 */ /* 0x007fe20000010100 */
        /* <DEDUP_REMOVED lines=25> */
.L_x_4044:
[----:B------:R-:W-:Y:S05]  /*5620*/  BSYNC.RECONVERGENT B1 ;  /* 0x0000000000017941 */ /* 0x000fea0003800200 */
.L_x_4043:
        /* <DEDUP_REMOVED lines=29> */
.L_x_4046:
[----:B------:R-:W-:Y:S05]  /*5800*/  BSYNC.RECONVERGENT B1 ;  /* 0x0000000000017941 */ /* 0x000fea0003800200 */
.L_x_4045:
[----:B01234-:R-:W-:Y:S01]  /*5810*/  SHF.R.S32.HI R15, RZ, 0x1f, R27 ;  /* 0x0000001fff0f7819 */ /* 0x01ffe2000001141b */
[----:B------:R-:W-:Y:S01]  /*5820*/  BSSY.RECONVERGENT B1, `(.L_x_4047) ;  /* 0x0000029000017945 */ /* 0x000fe20003800200 */
[----:B------:R-:W-:Y:S02]  /*5830*/  ISETP.GE.U32.AND P6, PT, R58, UR4, PT ;  /* 0x000000043a007c0c */ /* 0x000fe4000bfc6070 */
[----:B------:R-:W-:Y:S02]  /*5840*/  ISETP.GE.AND.EX P5, PT, R15, UR5, PT, P5 ;  /* 0x000000050f007c0c */ /* 0x000fe4000bfa6350 */
[----:B------:R-:W-:Y:S02]  /*5850*/  ISETP.GE.U32.AND P1, PT, R59, UR4, PT ;  /* 0x000000043b007c0c */ /* 0x000fe4000bf26070 */
[----:B------:R-:W-:Y:S02]  /*5860*/  ISETP.GE.U32.AND P2, PT, R30, UR4, PT ;  /* 0x000000041e007c0c */ /* 0x000fe4000bf46070 */
[----:B------:R-:W-:-:S02]  /*5870*/  ISETP.GE.U32.AND P3, PT, R36, UR4, PT ;  /* 0x0000000424007c0c */ /* 0x000fc4000bf66070 */
[----:B------:R-:W-:Y:S02]  /*5880*/  ISETP.GE.U32.AND P4, PT, R62, UR4, PT ;  /* 0x000000043e007c0c */ /* 0x000fe4000bf86070 */
[----:B------:R-:W-:Y:S02]  /*5890*/  SHF.R.S32.HI R18, RZ, 0x1f, R62 ;  /* 0x0000001fff127819 */ /* 0x000fe4000001143e */
[----:B------:R-:W-:Y:S02]  /*58a0*/  ISETP.GE.AND.EX P6, PT, R71, UR5, PT, P6 ;  /* 0x0000000547007c0c */ /* 0x000fe4000bfc6360 */
[----:B------:R-:W-:Y:S02]  /*58b0*/  ISETP.GE.AND.EX P1, PT, R73, UR5, PT, P1 ;  /* 0x0000000549007c0c */ /* 0x000fe4000bf26310 */
[----:B------:R-:W-:Y:S02]  /*58c0*/  ISETP.GE.AND.EX P2, PT, R37, UR5, PT, P2 ;  /* 0x0000000525007c0c */ /* 0x000fe4000bf46320 */
[----:B------:R-:W-:-:S02]  /*58d0*/  ISETP.GE.AND.EX P3, PT, R39, UR5, PT, P3 ;  /* 0x0000000527007c0c */ /* 0x000fc4000bf66330 */
[----:B------:R-:W-:Y:S01]  /*58e0*/  ISETP.GE.AND.EX P4, PT, R18, UR5, PT, P4 ;  /* 0x0000000512007c0c */ /* 0x000fe2000bf86340 */
[----:B------:R-:W-:-:S12]  /*58f0*/  @P5 BRA `(.L_x_4048) ;  /* 0x00000000006c5947 */ /* 0x000fd80003800000 */
        /* <DEDUP_REMOVED lines=27> */
.L_x_4048:
[----:B------:R-:W-:Y:S05]  /*5ab0*/  BSYNC.RECONVERGENT B1 ;  /* 0x0000000000017941 */ /* 0x000fea0003800200 */
.L_x_4047:
[----:B------:R-:W-:Y:S04]  /*5ac0*/  BSSY.RECONVERGENT B1, `(.L_x_4049) ;  /* 0x000001d000017945 */ /* 0x000fe80003800200 */
[----:B------:R-:W-:Y:S05]  /*5ad0*/  @P6 BRA `(.L_x_4050) ;  /* 0x00000000006c6947 */ /* 0x000fea0003800000 */
[C---:B------:R-:W-:Y:S01]  /*5ae0*/  FADD.FTZ R48, -R28.reuse, R48 ;  /* 0x000000301c307221 */ /* 0x040fe20000010100 */
[----:B0-----:R-:W-:Y:S01]  /*5af0*/  FADD.FTZ R14, -R28, R49 ;  /* 0x000000311c0e7221 */ /* 0x001fe20000010100 */
        /* <DEDUP_REMOVED lines=25> */
.L_x_4050:
[----:B------:R-:W-:Y:S05]  /*5c90*/  BSYNC.RECONVERGENT B1 ;  /* 0x0000000000017941 */ /* 0x000fea0003800200 */
.L_x_4049:
[----:B------:R-:W-:Y:S04]  /*5ca0*/  BSSY.RECONVERGENT B1, `(.L_x_4051) ;  /* 0x000001d000017945 */ /* 0x000fe80003800200 */
[----:B------:R-:W-:Y:S05]  /*5cb0*/  @P1 BRA `(.L_x_4052) ;  /* 0x00000000006c1947 */ /* 0x000fea0003800000 */
[C---:B------:R-:W-:Y:S01]  /*5cc0*/  FADD.FTZ R50, -R28.reuse, R50 ;  /* 0x000000321c327221 */ /* 0x040fe20000010100 */
[----:B01----:R-:W-:Y:S01]  /*5cd0*/  FADD.FTZ R14, -R28, R51 ;  /* 0x000000331c0e7221 */ /* 0x003fe20000010100 */
        /* <DEDUP_REMOVED lines=25> */
.L_x_4052:
[----:B------:R-:W-:Y:S05]  /*5e70*/  BSYNC.RECONVERGENT B1 ;  /* 0x0000000000017941 */ /* 0x000fea0003800200 */
.L_x_4051:
[----:B------:R-:W-:Y:S04]  /*5e80*/  BSSY.RECONVERGENT B1, `(.L_x_4053) ;  /* 0x000001d000017945 */ /* 0x000fe80003800200 */
[----:B------:R-:W-:Y:S05]  /*5e90*/  @P2 BRA `(.L_x_4054) ;  /* 0x00000000006c2947 */ /* 0x000fea0003800000 */
        /* <DEDUP_REMOVED lines=27> */
.L_x_4054:
[----:B------:R-:W-:Y:S05]  /*6050*/  BSYNC.RECONVERGENT B1 ;  /* 0x0000000000017941 */ /* 0x000fea0003800200 */
.L_x_4053:
        /* <DEDUP_REMOVED lines=29> */
.L_x_4056:
[----:B------:R-:W-:Y:S05]  /*6230*/  BSYNC.RECONVERGENT B1 ;  /* 0x0000000000017941 */ /* 0x000fea0003800200 */
.L_x_4055:
[----:B------:R-:W-:Y:S05]  /*6240*/  @P4 BRA `(.L_x_4026) ;  /* 0x0000000000684947 */ /* 0x000fea0003800000 */
[C---:B------:R-:W-:Y:S01]  /*6250*/  FADD.FTZ R56, -R28.reuse, R56 ;  /* 0x000000381c387221 */ /* 0x040fe20000010100 */
[----:B------:R-:W-:Y:S01]  /*6260*/  FADD.FTZ R28, -R28, R57 ;  /* 0x000000391c1c7221 */ /* 0x000fe20000010100 */
[----:B------:R-:W5:Y:S01]  /*6270*/  LDCU.64 UR4, c[0x0][0x3e0] ;  /* 0x00007c00ff0477ac */ /* 0x000f620008000a00 */
[----:B------:R-:W-:Y:S01]  /*6280*/  MOV R75, R77 ;  /* 0x0000004d004b7202 */ /* 0x000fe20000000f00 */
[-C--:B------:R-:W-:Y:S01]  /*6290*/  FMUL.FTZ R56, R56, R29.reuse ;  /* 0x0000001d38387220 */ /* 0x080fe20000410000 */
[----:B------:R-:W-:Y:S01]  /*62a0*/  FMUL.FTZ R28, R28, R29 ;  /* 0x0000001d1c1c7220 */ /* 0x000fe20000410000 */
[----:B------:R-:W5:Y:S02]  /*62b0*/  LDCU.64 UR8, c[0x0][0x380] ;  /* 0x00007000ff0877ac */ /* 0x000f640008000a00 */
[----:B------:R-:W-:Y:S01]  /*62c0*/  FFMA.FTZ R35, R32, R56, R35 ;  /* 0x0000003820237223 */ /* 0x000fe20000010023 */
[----:B------:R-:W-:-:S03]  /*62d0*/  FFMA.FTZ R28, R33, R28, R34 ;  /* 0x0000001c211c7223 */ /* 0x000fc60000010022 */
[----:B01234-:R-:W-:Y:S01]  /*62e0*/  FMUL.FTZ R14, R35, -1.4426950216293334961 ;  /* 0xbfb8aa3b230e7820 */ /* 0x01ffe20000410000 */
[----:B------:R-:W-:-:S05]  /*62f0*/  FMUL.FTZ R15, R28, -1.4426950216293334961 ;  /* 0xbfb8aa3b1c0f7820 */ /* 0x000fca0000410000 */
[----:B------:R-:W0:Y:S01]  /*6300*/  MUFU.EX2 R14, R14 ;  /* 0x0000000e000e7308 */ /* 0x000e220000000800 */
[----:B-----5:R-:W-:-:S03]  /*6310*/  IMAD R21, R18, UR4, RZ ;  /* 0x0000000412157c24 */ /* 0x020fc6000f8e02ff */
[----:B------:R-:W1:Y:S01]  /*6320*/  MUFU.EX2 R15, R15 ;  /* 0x0000000f000f7308 */ /* 0x000e620000000800 */
[----:B------:R-:W-:-:S04]  /*6330*/  IMAD.WIDE.U32 R74, R62, UR4, R74 ;  /* 0x000000043e4a7c25 */ /* 0x000fc8000f8e004a */
[----:B------:R-:W-:Y:S02]  /*6340*/  IMAD R21, R62, UR5, R21 ;  /* 0x000000053e157c24 */ /* 0x000fe4000f8e0215 */
[----:B0-----:R-:W-:Y:S01]  /*6350*/  FADD.FTZ R16, R14, 1 ;  /* 0x3f8000000e107421 */ /* 0x001fe20000010000 */
[C---:B------:R-:W-:Y:S02]  /*6360*/  LEA R14, P1, R74.reuse, UR8, 0x2 ;  /* 0x000000084a0e7c11 */ /* 0x040fe4000f8210ff */
        /* <DEDUP_REMOVED lines=8> */
.L_x_4026:
[----:B------:R-:W-:Y:S05]  /*63f0*/  BSYNC.RECONVERGENT B0 ;  /* 0x0000000000007941 */ /* 0x000fea0003800200 */
.L_x_3994:
        /* <DEDUP_REMOVED lines=8> */
.L_x_4058:
        /* <DEDUP_REMOVED lines=16> */
.L_x_4559:


//--------------------- .text._Z35group_norm_nhwc_fwd_one_pass_kernelI11Fp32IOBf16WLi512ELi80ELi640EEv26Group_norm_nhwc_fwd_params --------------------------
	.section	.text._Z35group_norm_nhwc_fwd_one_pass_kernelI11Fp32IOBf16WLi512ELi80ELi640EEv26Group_norm_nhwc_fwd_params,"ax",@progbits
	.align	128
        .global         _Z35group_norm_nhwc_fwd_one_pass_kernelI11Fp32IOBf16WLi512ELi80ELi640EEv26Group_norm_nhwc_fwd_params
        .type           _Z35group_norm_nhwc_fwd_one_pass_kernelI11Fp32IOBf16WLi512ELi80ELi640EEv26Group_norm_nhwc_fwd_params,@function
        .size           _Z35group_norm_nhwc_fwd_one_pass_kernelI11Fp32IOBf16WLi512ELi80ELi640EEv26Group_norm_nhwc_fwd_params,(.L_x_4560 - _Z35group_norm_nhwc_fwd_one_pass_kernelI11Fp32IOBf16WLi512ELi80ELi640EEv26Group_norm_nhwc_fwd_params)
        .other          _Z35group_norm_nhwc_fwd_one_pass_kernelI11Fp32IOBf16WLi512ELi80ELi640EEv26Group_norm_nhwc_fwd_params,@"STO_CUDA_ENTRY STV_DEFAULT"
_Z35group_norm_nhwc_fwd_one_pass_kernelI11Fp32IOBf16WLi512ELi80ELi640EEv26Group_norm_nhwc_fwd_params:
.text._Z35group_norm_nhwc_fwd_one_pass_kernelI11Fp32IOBf16WLi512ELi80ELi640EEv26Group_norm_nhwc_fwd_params:
        /* <DEDUP_REMOVED lines=26> */
.L_x_4198:
[----:B0-----:R-:W0:Y:S01]  /*01a0*/  LDCU UR10, c[0x0][0x3f8] ;  /* 0x00007f00ff0a77ac */ /* 0x001e220008000800 */
[----:B--2-4-:R-:W-:Y:S02]  /*01b0*/  IABS R8, UR5 ;  /* 0x0000000500087c13 */ /* 0x014fe40008000000 */
[----:B------:R-:W-:Y:S01]  /*01c0*/  CS2R R80, SRZ ;  /* 0x0000000000507805 */ /* 0x000fe2000001ff00 */
[----:B------:R-:W1:Y:S01]  /*01d0*/  LDCU.64 UR14, c[0x0][0x3e8] ;  /* 0x00007d00ff0e77ac */ /* 0x000e620008000a00 */
[----:B0-----:R-:W-:-:S04]  /*01e0*/  MOV R2, UR10 ;  /* 0x0000000a00027c02 */ /* 0x001fc80008000f00 */
[----:B---3--:R-:W-:-:S04]  /*01f0*/  IABS R5, R2 ;  /* 0x0000000200057213 */ /* 0x008fc80000000000 */
        /* <DEDUP_REMOVED lines=11> */
[----:B0-----:R-:W-:Y:S01]  /*02b0*/  IMAD R51, R4, UR8, R85 ;  /* 0x0000000804337c24 */ /* 0x001fe2000f8e0255 */
        /* <DEDUP_REMOVED lines=742> */
.L_x_4060:
[----:B------:R-:W-:Y:S05]  /*3120*/  BSYNC.RECONVERGENT B0 ;  /* 0x0000000000007941 */ /* 0x000fea0003800200 */
.L_x_4059:
        /* <DEDUP_REMOVED lines=54> */
.L_x_4062:
[----:B------:R-:W-:Y:S05]  /*3490*/  BSYNC.RECONVERGENT B0 ;  /* 0x0000000000007941 */ /* 0x000fea0003800200 */
.L_x_4061:
        /* <DEDUP_REMOVED lines=30> */
.L_x_4065:
        /* <DEDUP_REMOVED lines=10> */
.L_x_4064:
        /* <DEDUP_REMOVED lines=18> */
.L_x_4067:
        /* <DEDUP_REMOVED lines=145> */
.L_x_4066:
        /* <DEDUP_REMOVED lines=78> */
.L_x_4068:
        /* <DEDUP_REMOVED lines=42> */
.L_x_4069:
        /* <DEDUP_REMOVED lines=21> */
.L_x_4070:
[----:B------:R-:W-:Y:S05]  /*4a20*/  BSYNC.RECONVERGENT B0 ;  /* 0x0000000000007941 */ /* 0x000fea0003800200 */
.L_x_4063:
[----:B------:R-:W5:Y:S01]  /*4a30*/  S2UR UR6, SR_CgaCtaId ;  /* 0x00000000000679c3 */ /* 0x000f620000008800 */
[----:B------:R-:W2:Y:S01]  /*4a40*/  LDCU UR7, c[0x0][0x414] ;  /* 0x00008280ff0777ac */ /* 0x000ea20008000800 */
[----:B------:R-:W-:Y:S02]  /*4a50*/  ISETP.NE.AND P1, PT, R0, RZ, PT ;  /* 0x000000ff0000720c */ /* 0x000fe40003f25270 */
[----:B----4-:R-:W-:Y:S01]  /*4a60*/  MOV R47, UR5 ;  /* 0x00000005002f7c02 */ /* 0x010fe20008000f00 */
[----:B------:R-:W-:Y:S01]  /*4a70*/  UMOV UR4, 0x400 ;  /* 0x0000040000047882 */ /* 0x000fe20000000000 */
[----:B------:R-:W-:Y:S01]  /*4a80*/  LOP3.LUT R0, R84, 0xffff, RZ, 0xc0, !PT ;  /* 0x0000ffff54007812 */ /* 0x000fe200078ec0ff */
[----:B------:R-:W4:Y:S01]  /*4a90*/  LDCU.U8 UR8, c[0x0][0x3fc] ;  /* 0x00007f80ff0877ac */ /* 0x000f220008000000 */
[----:B-1----:R-:W1:Y:S02]  /*4aa0*/  @P0 LDC.64 R44, c[0x0][0x388] ;  /* 0x0000e200ff2c0b82 */ /* 0x002e640000000a00 */
[----:B------:R-:W-:-:S06]  /*4ab0*/  IADD3 R51, PT, PT, R0, UR11, RZ ;  /* 0x0000000b00337c10 */ /* 0x000fcc000fffe0ff */
[----:B------:R-:W0:Y:S01]  /*4ac0*/  LDC.64 R42, c[0x0][0x398] ;  /* 0x0000e600ff2a7b82 */ /* 0x000e220000000a00 */
[----:B--2---:R-:W-:Y:S01]  /*4ad0*/  @P0 FMUL.FTZ R46, R48, UR7 ;  /* 0x00000007302e0c20 */ /* 0x004fe20008410000 */
[----:B-----5:R-:W-:-:S06]  /*4ae0*/  ULEA UR4, UR6, UR4, 0x18 ;  /* 0x0000000406047291 */ /* 0x020fcc000f8ec0ff */
[----:B---3--:R-:W2:Y:S01]  /*4af0*/  LDC.64 R40, c[0x0][0x3a0] ;  /* 0x0000e800ff287b82 */ /* 0x008ea20000000a00 */
[----:B-1----:R-:W-:-:S04]  /*4b00*/  @P0 IMAD.WIDE R44, R47, 0x8, R44 ;  /* 0x000000082f2c0825 */ /* 0x002fc800078e022c */
[----:B------:R-:W-:Y:S01]  /*4b10*/  @P0 FMUL.FTZ R47, R49, UR7 ;  /* 0x00000007312f0c20 */ /* 0x000fe20008410000 */
[----:B------:R-:W-:Y:S04]  /*4b20*/  @!P1 STS.64 [UR4+0xc0], R48 ;  /* 0x0000c030ff009988 */ /* 0x000fe80008000a04 */
[----:B------:R-:W-:Y:S01]  /*4b30*/  @P0 STG.E.64 desc[UR12][R44.64], R46 ;  /* 0x0000002e2c000986 */ /* 0x000fe2000c101b0c */
[C---:B0-----:R-:W-:Y:S01]  /*4b40*/  IMAD.WIDE R42, R51.reuse, 0x2, R42 ;  /* 0x00000002332a7825 */ /* 0x041fe200078e022a */
[----:B------:R-:W-:Y:S03]  /*4b50*/  BAR.SYNC.DEFER_BLOCKING 0x0 ;  /* 0x0000000000007b1d */ /* 0x000fe60000010000 */
[----:B--2---:R-:W-:-:S03]  /*4b60*/  IMAD.WIDE R50, R51, 0x2, R40 ;  /* 0x0000000233327825 */ /* 0x004fc600078e0228 */
[----:B------:R-:W2:Y:S04]  /*4b70*/  LDG.E.U16 R52, desc[UR12][R42.64] ;  /* 0x0000000c2a347981 */ /* 0x000ea8000c1e1500 */
        /* <DEDUP_REMOVED lines=46> */
[----:B0-----:R-:W-:Y:S01]  /*4e60*/  IMAD R49, R46, UR16, RZ ;  /* 0x000000102e317c24 */ /* 0x001fe2000f8e02ff */
[----:B------:R-:W-:-:S03]  /*4e70*/  MOV R46, R86 ;  /* 0x00000056002e7202 */ /* 0x000fc60000000f00 */
[C---:B------:R-:W-:Y:S02]  /*4e80*/  IMAD R49, R44.reuse, UR17, R49 ;  /* 0x000000112c317c24 */ /* 0x040fe4000f8e0231 */
[----:B------:R-:W-:-:S05]  /*4e90*/  IMAD.WIDE.U32 R46, R44, UR16, R46 ;  /* 0x000000102c2e7c25 */ /* 0x000fca000f8e002e */
[----:B------:R-:W-:Y:S01]  /*4ea0*/  IADD3 R49, PT, PT, R47, R49, RZ ;  /* 0x000000312f317210 */ /* 0x000fe20007ffe0ff */
[----:B------:R-:W-:Y:S01]  /*4eb0*/  FMUL.FTZ R47, R81, UR6 ;  /* 0x00000006512f7c20 */ /* 0x000fe20008410000 */
[----:B-1----:R-:W-:-:S03]  /*4ec0*/  LEA R48, P1, R46, UR14, 0x2 ;  /* 0x0000000e2e307c11 */ /* 0x002fc6000f8210ff */
[----:B------:R-:W-:Y:S01]  /*4ed0*/  FFMA.FTZ R47, R41, R47, R42 ;  /* 0x0000002f292f7223 */ /* 0x000fe2000001002a */
[----:B------:R-:W-:Y:S01]  /*4ee0*/  LEA.HI.X R49, R46, UR15, R49, 0x2, P1 ;  /* 0x0000000f2e317c11 */ /* 0x000fe200088f1431 */
[----:B------:R-:W-:-:S05]  /*4ef0*/  FFMA.FTZ R46, R40, R80, R43 ;  /* 0x00000050282e7223 */ /* 0x000fca000001002b */
[----:B------:R0:W-:Y:S03]  /*4f00*/  STG.E.64 desc[UR12][R48.64], R46 ;  /* 0x0000002e30007986 */ /* 0x0001e6000c101b0c */
.L_x_4074:
[----:B------:R-:W-:Y:S05]  /*4f10*/  BSYNC.RECONVERGENT B1 ;  /* 0x0000000000017941 */ /* 0x000fea0003800200 */
.L_x_4073:
        /* <DEDUP_REMOVED lines=19> */
.L_x_4076:
[----:B------:R-:W-:Y:S05]  /*5050*/  BSYNC.RECONVERGENT B1 ;  /* 0x0000000000017941 */ /* 0x000fea0003800200 */
.L_x_4075:
[----:B------:R-:W-:Y:S01]  /*5060*/  ISETP.GE.U32.AND P5, PT, R51, UR10, PT ;  /* 0x0000000a33007c0c */ /* 0x000fe2000bfa6070 */
[----:B------:R-:W-:Y:S01]  /*5070*/  BSSY.RECONVERGENT B1, `(.L_x_4077) ;  /* 0x0000028000017945 */ /* 0x000fe20003800200 */
[----:B01----:R-:W-:Y:S02]  /*5080*/  SHF.R.S32.HI R48, RZ, 0x1f, R51 ;  /* 0x0000001fff307819 */ /* 0x003fe40000011433 */
        /* <DEDUP_REMOVED lines=32> */
[----:B-1----:R-:W-:-:S03]  /*5290*/  LEA R50, P5, R48, UR16, 0x2 ;  /* 0x0000001030327c11 */ /* 0x002fc6000f8a10ff */
[----:B------:R-:W-:Y:S01]  /*52a0*/  FFMA.FTZ R49, R41, R49, R42 ;  /* 0x0000003129317223 */ /* 0x000fe2000001002a */
[----:B------:R-:W-:Y:S01]  /*52b0*/  LEA.HI.X R51, R48, UR17, R81, 0x2, P5 ;  /* 0x0000001130337c11 */ /* 0x000fe2000a8f1451 */
[----:B------:R-:W-:-:S04]  /*52c0*/  FMUL.FTZ R48, R76, UR6 ;  /* 0x000000064c307c20 */ /* 0x000fc80008410000 */
[----:B------:R-:W-:-:S05]  /*52d0*/  FFMA.FTZ R48, R40, R48, R43 ;  /* 0x0000003028307223 */ /* 0x000fca000001002b */
[----:B------:R0:W-:Y:S02]  /*52e0*/  STG.E.64 desc[UR12][R50.64], R48 ;  /* 0x0000003032007986 */ /* 0x0001e4000c101b0c */
.L_x_4078:
[----:B------:R-:W-:Y:S05]  /*52f0*/  BSYNC.RECONVERGENT B1 ;  /* 0x0000000000017941 */ /* 0x000fea0003800200 */
.L_x_4077:
[----:B------:R-:W-:Y:S01]  /*5300*/  BSSY.RECONVERGENT B1, `(.L_x_4079) ;  /* 0x0000015000017945 */ /* 0x000fe20003800200 */
[C---:B0-----:R-:W-:Y:S02]  /*5310*/  IADD3 R50, PT, PT, R44.reuse, 0x80, RZ ;  /* 0x000000802c327810 */ /* 0x041fe40007ffe0ff */
[----:B------:R-:W-:Y:S01]  /*5320*/  IADD3 R51, PT, PT, R44, 0x90, RZ ;  /* 0x000000902c337810 */ /* 0x000fe20007ffe0ff */
        /* <DEDUP_REMOVED lines=10> */
[C---:B-1----:R-:W-:Y:S02]  /*53d0*/  LEA R74, P2, R48.reuse, UR16, 0x2 ;  /* 0x00000010304a7c11 */ /* 0x042fe4000f8410ff */
[----:B------:R-:W-:Y:S01]  /*53e0*/  IADD3 R77, PT, PT, R49, R77, RZ ;  /* 0x0000004d314d7210 */ /* 0x000fe20007ffe0ff */
[----:B------:R-:W-:Y:S01]  /*53f0*/  FMUL.FTZ R45, R45, UR6 ;  /* 0x000000062d2d7c20 */ /* 0x000fe20008410000 */
[----:B------:R-:W-:Y:S02]  /*5400*/  FMUL.FTZ R49, R75, UR6 ;  /* 0x000000064b317c20 */ /* 0x000fe40008410000 */
[----:B------:R-:W-:Y:S01]  /*5410*/  LEA.HI.X R75, R48, UR17, R77, 0x2, P2 ;  /* 0x00000011304b7c11 */ /* 0x000fe200090f144d */
[----:B------:R-:W-:Y:S01]  /*5420*/  FFMA.FTZ R48, R40, R45, R43 ;  /* 0x0000002d28307223 */ /* 0x000fe2000001002b */
[----:B------:R-:W-:-:S05]  /*5430*/  FFMA.FTZ R49, R41, R49, R42 ;  /* 0x0000003129317223 */ /* 0x000fca000001002a */
[----:B------:R0:W-:Y:S02]  /*5440*/  STG.E.64 desc[UR12][R74.64], R48 ;  /* 0x000000304a007986 */ /* 0x0001e4000c101b0c */
.L_x_4080:
[----:B------:R-:W-:Y:S05]  /*5450*/  BSYNC.RECONVERGENT B1 ;  /* 0x0000000000017941 */ /* 0x000fea0003800200 */
.L_x_4079:
        /* <DEDUP_REMOVED lines=19> */
.L_x_4082:
[----:B------:R-:W-:Y:S05]  /*5590*/  BSYNC.RECONVERGENT B1 ;  /* 0x0000000000017941 */ /* 0x000fea0003800200 */
.L_x_4081:
        /* <DEDUP_REMOVED lines=15> */
[----:B-1----:R-:W-:-:S04]  /*5690*/  LEA R46, P1, R2, UR16, 0x2 ;  /* 0x00000010022e7c11 */ /* 0x002fc8000f8210ff */
[----:B------:R-:W-:-:S04]  /*56a0*/  IADD3 R47, PT, PT, R3, R47, RZ ;  /* 0x0000002f032f7210 */ /* 0x000fc80007ffe0ff */
[----:B------:R-:W-:-:S05]  /*56b0*/  LEA.HI.X R47, R2, UR17, R47, 0x2, P1 ;  /* 0x00000011022f7c11 */ /* 0x000fca00088f142f */
[----:B------:R2:W-:Y:S02]  /*56c0*/  STG.E.64 desc[UR12][R46.64], R4 ;  /* 0x000000042e007986 */ /* 0x0005e4000c101b0c */
.L_x_4084:
[----:B------:R-:W-:Y:S05]  /*56d0*/  BSYNC.RECONVERGENT B1 ;  /* 0x0000000000017941 */ /* 0x000fea0003800200 */
.L_x_4083:
        /* <DEDUP_REMOVED lines=19> */
.L_x_4086:
[----:B------:R-:W-:Y:S05]  /*5810*/  BSYNC.RECONVERGENT B1 ;  /* 0x0000000000017941 */ /* 0x000fea0003800200 */
.L_x_4085:
        /* <DEDUP_REMOVED lines=12> */
[----:B--23--:R-:W-:Y:S02]  /*58e0*/  IMAD R4, R79, UR14, RZ ;  /* 0x0000000e4f047c24 */ /* 0x00cfe4000f8e02ff */
[----:B------:R-:W-:-:S04]  /*58f0*/  IMAD.WIDE.U32 R2, R53, UR14, R2 ;  /* 0x0000000e35027c25 */ /* 0x000fc8000f8e0002 */
[----:B------:R-:W-:Y:S01]  /*5900*/  IMAD R53, R53, UR15, R4 ;  /* 0x0000000f35357c24 */ /* 0x000fe2000f8e0204 */
[----:B-1----:R-:W-:-:S04]  /*5910*/  LEA R4, P1, R2, UR16, 0x2 ;  /* 0x0000001002047c11 */ /* 0x002fc8000f8210ff */
[----:B------:R-:W-:-:S04]  /*5920*/  IADD3 R53, PT, PT, R3, R53, RZ ;  /* 0x0000003503357210 */ /* 0x000fc80007ffe0ff */
[----:B------:R-:W-:-:S05]  /*5930*/  LEA.HI.X R5, R2, UR17, R53, 0x2, P1 ;  /* 0x0000001102057c11 */ /* 0x000fca00088f1435 */
[----:B------:R4:W-:Y:S02]  /*5940*/  STG.E.64 desc[UR12][R4.64], R8 ;  /* 0x0000000804007986 */ /* 0x0009e4000c101b0c */
.L_x_4088:
[----:B------:R-:W-:Y:S05]  /*5950*/  BSYNC.RECONVERGENT B1 ;  /* 0x0000000000017941 */ /* 0x000fea0003800200 */
.L_x_4087:
[----:B------:R-:W-:Y:S01]  /*5960*/  ISETP.GE.U32.AND P5, PT, R50, UR10, PT ;  /* 0x0000000a32007c0c */ /* 0x000fe2000bfa6070 */
[----:B------:R-:W-:Y:S01]  /*5970*/  BSSY.RECONVERGENT B1, `(.L_x_4089) ;  /* 0x000002a000017945 */ /* 0x000fe20003800200 */
[----:B-1----:R-:W-:Y:S02]  /*5980*/  SHF.R.S32.HI R2, RZ, 0x1f, R50 ;  /* 0x0000001fff027819 */ /* 0x002fe40000011432 */
[----:B------:R-:W-:Y:S02]  /*5990*/  IADD3 R53, PT, PT, R44, 0xa0, RZ ;  /* 0x000000a02c357810 */ /* 0x000fe40007ffe0ff */
[----:B------:R-:W-:Y:S02]  /*59a0*/  ISETP.GE.AND.EX P5, PT, R2, UR11, PT, P5 ;  /* 0x0000000b02007c0c */ /* 0x000fe4000bfa6350 */
[C---:B------:R-:W-:Y:S02]  /*59b0*/  IADD3 R45, PT, PT, R44.reuse, 0xb0, RZ ;  /* 0x000000b02c2d7810 */ /* 0x040fe40007ffe0ff */
[----:B--2---:R-:W-:-:S02]  /*59c0*/  IADD3 R46, PT, PT, R44, 0xc0, RZ ;  /* 0x000000c02c2e7810 */ /* 0x004fc40007ffe0ff */
        /* <DEDUP_REMOVED lines=8> */
[----:B0-----:R-:W-:Y:S02]  /*5a50*/  SHF.R.S32.HI R48, RZ, 0x1f, R45 ;  /* 0x0000001fff307819 */ /* 0x001fe4000001142d */
        /* <DEDUP_REMOVED lines=10> */
[----:B------:R-:W0:Y:S01]  /*5b00*/  LDCU.64 UR14, c[0x0][0x3e0] ;  /* 0x00007c00ff0e77ac */ /* 0x000e220008000a00 */
[----:B------:R-:W-:Y:S01]  /*5b10*/  MOV R3, R89 ;  /* 0x0000005900037202 */ /* 0x000fe20000000f00 */
[----:B------:R-:W-:Y:S01]  /*5b20*/  FADD.FTZ R10, R10, -UR4 ;  /* 0x800000040a0a7e21 */ /* 0x000fe20008010000 */
[----:B------:R-:W-:Y:S01]  /*5b30*/  FADD.FTZ R11, R11, -UR4 ;  /* 0x800000040b0b7e21 */ /* 0x000fe20008010000 */
[----:B------:R-:W1:Y:S02]  /*5b40*/  LDCU.64 UR16, c[0x0][0x380] ;  /* 0x00007000ff1077ac */ /* 0x000e640008000a00 */
[----:B---3--:R-:W-:Y:S01]  /*5b50*/  FMUL.FTZ R6, R10, UR6 ;  /* 0x000000060a067c20 */ /* 0x008fe20008410000 */
[----:B------:R-:W-:-:S03]  /*5b60*/  FMUL.FTZ R7, R11, UR6 ;  /* 0x000000060b077c20 */ /* 0x000fc60008410000 */
[----:B------:R-:W-:Y:S01]  /*5b70*/  FFMA.FTZ R6, R40, R6, R43 ;  /* 0x0000000628067223 */ /* 0x000fe2000001002b */
[----:B------:R-:W-:Y:S01]  /*5b80*/  FFMA.FTZ R7, R41, R7, R42 ;  /* 0x0000000729077223 */ /* 0x000fe2000001002a */
        /* <DEDUP_REMOVED lines=8> */
.L_x_4090:
[----:B------:R-:W-:Y:S05]  /*5c10*/  BSYNC.RECONVERGENT B1 ;  /* 0x0000000000017941 */ /* 0x000fea0003800200 */
.L_x_4089:
        /* <DEDUP_REMOVED lines=8> */
[----:B0--3--:R-:W-:-:S03]  /*5ca0*/  FMUL.FTZ R6, R12, UR6 ;  /* 0x000000060c067c20 */ /* 0x009fc60008410000 */
[----:B------:R-:W-:Y:S01]  /*5cb0*/  FMUL.FTZ R7, R13, UR6 ;  /* 0x000000060d077c20 */ /* 0x000fe20008410000 */
        /* <DEDUP_REMOVED lines=9> */
.L_x_4092:
[----:B------:R-:W-:Y:S05]  /*5d50*/  BSYNC.RECONVERGENT B1 ;  /* 0x0000000000017941 */ /* 0x000fea0003800200 */
.L_x_4091:
        /* <DEDUP_REMOVED lines=15> */
[----:B01-3--:R-:W-:-:S04]  /*5e50*/  LEA R4, P1, R2, UR16, 0x2 ;  /* 0x0000001002047c11 */ /* 0x00bfc8000f8210ff */
[----:B------:R-:W-:-:S04]  /*5e60*/  IADD3 R53, PT, PT, R3, R53, RZ ;  /* 0x0000003503357210 */ /* 0x000fc80007ffe0ff */
[----:B------:R-:W-:-:S05]  /*5e70*/  LEA.HI.X R5, R2, UR17, R53, 0x2, P1 ;  /* 0x0000001102057c11 */ /* 0x000fca00088f1435 */
[----:B------:R2:W-:Y:S02]  /*5e80*/  STG.E.64 desc[UR12][R4.64], R14 ;  /* 0x0000000e04007986 */ /* 0x0005e4000c101b0c */
.L_x_4094:
[----:B------:R-:W-:Y:S05]  /*5e90*/  BSYNC.RECONVERGENT B1 ;  /* 0x0000000000017941 */ /* 0x000fea0003800200 */
.L_x_4093:
[----:B------:R-:W-:Y:S04]  /*5ea0*/  BSSY.RECONVERGENT B1, `(.L_x_4095) ;  /* 0x0000013000017945 */ /* 0x000fe80003800200 */
[----:B------:R-:W-:Y:S05]  /*5eb0*/  @P6 BRA `(.L_x_4096) ;  /* 0x0000000000446947 */ /* 0x000fea0003800000 */
[----:B------:R-:W4:Y:S01]  /*5ec0*/  LDCU.64 UR14, c[0x0][0x3e0] ;  /* 0x00007c00ff0e77ac */ /* 0x000f220008000a00 */
        /* <DEDUP_REMOVED lines=12> */
[----:B0123--:R-:W-:-:S04]  /*5f90*/  LEA R4, P1, R2, UR16, 0x2 ;  /* 0x0000001002047c11 */ /* 0x00ffc8000f8210ff */
[----:B------:R-:W-:-:S04]  /*5fa0*/  IADD3 R45, PT, PT, R3, R45, RZ ;  /* 0x0000002d032d7210 */ /* 0x000fc80007ffe0ff */
[----:B------:R-:W-:-:S05]  /*5fb0*/  LEA.HI.X R5, R2, UR17, R45, 0x2, P1 ;  /* 0x0000001102057c11 */ /* 0x000fca00088f142d */
[----:B------:R4:W-:Y:S02]  /*5fc0*/  STG.E.64 desc[UR12][R4.64], R16 ;  /* 0x0000001004007986 */ /* 0x0009e4000c101b0c */
.L_x_4096:
[----:B------:R-:W-:Y:S05]  /*5fd0*/  BSYNC.RECONVERGENT B1 ;  /* 0x0000000000017941 */ /* 0x000fea0003800200 */
.L_x_4095:
[----:B------:R-:W-:Y:S04]  /*5fe0*/  BSSY.RECONVERGENT B1, `(.L_x_4097) ;  /* 0x0000013000017945 */ /* 0x000fe80003800200 */
[----:B------:R-:W-:Y:S05]  /*5ff0*/  @P3 BRA `(.L_x_4098) ;  /* 0x0000000000443947 */ /* 0x000fea0003800000 */
[----:B------:R-:W5:Y:S01]  /*6000*/  LDCU.64 UR14, c[0x0][0x3e0] ;  /* 0x00007c00ff0e77ac */ /* 0x000f620008000a00 */
        /* <DEDUP_REMOVED lines=12> */
[----:B01234-:R-:W-:-:S04]  /*60d0*/  LEA R4, P1, R2, UR16, 0x2 ;  /* 0x0000001002047c11 */ /* 0x01ffc8000f8210ff */
[----:B------:R-:W-:-:S04]  /*60e0*/  IADD3 R49, PT, PT, R3, R49, RZ ;  /* 0x0000003103317210 */ /* 0x000fc80007ffe0ff */
[----:B------:R-:W-:-:S05]  /*60f0*/  LEA.HI.X R5, R2, UR17, R49, 0x2, P1 ;  /* 0x0000001102057c11 */ /* 0x000fca00088f1431 */
[----:B------:R0:W-:Y:S02]  /*6100*/  STG.E.64 desc[UR12][R4.64], R18 ;  /* 0x0000001204007986 */ /* 0x0001e4000c101b0c */
.L_x_4098:
[----:B------:R-:W-:Y:S05]  /*6110*/  BSYNC.RECONVERGENT B1 ;  /* 0x0000000000017941 */ /* 0x000fea0003800200 */
.L_x_4097:
        /* <DEDUP_REMOVED lines=13> */
[----:B01234-:R-:W-:-:S04]  /*61f0*/  IMAD.WIDE.U32 R4, R47, UR14, R2 ;  /* 0x0000000e2f047c25 */ /* 0x01ffc8000f8e0002 */
[----:B------:R-:W-:Y:S01]  /*6200*/  IMAD R47, R47, UR15, R52 ;  /* 0x0000000f2f2f7c24 */ /* 0x000fe2000f8e0234 */
[----:B------:R-:W-:-:S04]  /*6210*/  LEA R2, P1, R4, UR16, 0x2 ;  /* 0x0000001004027c11 */ /* 0x000fc8000f8210ff */
[----:B------:R-:W-:-:S04]  /*6220*/  IADD3 R47, PT, PT, R5, R47, RZ ;  /* 0x0000002f052f7210 */ /* 0x000fc80007ffe0ff */
[----:B------:R-:W-:-:S05]  /*6230*/  LEA.HI.X R3, R4, UR17, R47, 0x2, P1 ;  /* 0x0000001104037c11 */ /* 0x000fca00088f142f */
[----:B------:R0:W-:Y:S02]  /*6240*/  STG.E.64 desc[UR12][R2.64], R20 ;  /* 0x0000001402007986 */ /* 0x0001e4000c101b0c */
.L_x_4100:
[----:B------:R-:W-:Y:S05]  /*6250*/  BSYNC.RECONVERGENT B1 ;  /* 0x0000000000017941 */ /* 0x000fea0003800200 */
.L_x_4099:
[----:B------:R-:W-:Y:S01]  /*6260*/  ISETP.GE.U32.AND P5, PT, R8, UR10, PT ;  /* 0x0000000a08007c0c */ /* 0x000fe2000bfa6070 */
[----:B------:R-:W-:Y:S01]  /*6270*/  BSSY.RECONVERGENT B1, `(.L_x_4101) ;  /* 0x000002a000017945 */ /* 0x000fe20003800200 */
[----:B01-3--:R-:W-:Y:S02]  /*6280*/  SHF.R.S32.HI R6, RZ, 0x1f, R8 ;  /* 0x0000001fff067819 */ /* 0x00bfe40000011408 */
[----:B--2---:R-:W-:Y:S02]  /*6290*/  IADD3 R14, PT, PT, R44, 0x100, RZ ;  /* 0x000001002c0e7810 */ /* 0x004fe40007ffe0ff */
[----:B------:R-:W-:Y:S02]  /*62a0*/  ISETP.GE.AND.EX P5, PT, R6, UR11, PT, P5 ;  /* 0x0000000b06007c0c */ /* 0x000fe4000bfa6350 */
[C---:B------:R-:W-:Y:S02]  /*62b0*/  IADD3 R12, PT, PT, R44.reuse, 0x110, RZ ;  /* 0x000001102c0c7810 */ /* 0x040fe40007ffe0ff */
[----:B------:R-:W-:-:S02]  /*62c0*/  IADD3 R10, PT, PT, R44, 0x120, RZ ;  /* 0x000001202c0a7810 */ /* 0x000fc40007ffe0ff */
        /* <DEDUP_REMOVED lines=36> */
.L_x_4102:
[----:B------:R-:W-:Y:S05]  /*6510*/  BSYNC.RECONVERGENT B1 ;  /* 0x0000000000017941 */ /* 0x000fea0003800200 */
.L_x_4101:
        /* <DEDUP_REMOVED lines=19> */
.L_x_4104:
[----:B------:R-:W-:Y:S05]  /*6650*/  BSYNC.RECONVERGENT B1 ;  /* 0x0000000000017941 */ /* 0x000fea0003800200 */
.L_x_4103:
[----:B------:R-:W-:Y:S04]  /*6660*/  BSSY.RECONVERGENT B1, `(.L_x_4105) ;  /* 0x0000013000017945 */ /* 0x000fe80003800200 */
[----:B------:R-:W-:Y:S05]  /*6670*/  @P1 BRA `(.L_x_4106) ;  /* 0x0000000000441947 */ /* 0x000fea0003800000 */
[----:B------:R-:W2:Y:S01]  /*6680*/  LDCU.64 UR14, c[0x0][0x3e0] ;  /* 0x00007c00ff0e77ac */ /* 0x000ea20008000a00 */
        /* <DEDUP_REMOVED lines=16> */
.L_x_4106:
[----:B------:R-:W-:Y:S05]  /*6790*/  BSYNC.RECONVERGENT B1 ;  /* 0x0000000000017941 */ /* 0x000fea0003800200 */
.L_x_4105:
        /* <DEDUP_REMOVED lines=8> */
[----:B------:R-:W-:-:S03]  /*6820*/  FMUL.FTZ R28, R28, UR6 ;  /* 0x000000061c1c7c20 */ /* 0x000fc60008410000 */
[----:B------:R-:W-:Y:S01]  /*6830*/  FMUL.FTZ R29, R29, UR6 ;  /* 0x000000061d1d7c20 */ /* 0x000fe20008410000 */
[----:B------:R-:W-:-:S03]  /*6840*/  FFMA.FTZ R28, R40, R28, R43 ;  /* 0x0000001c281c7223 */ /* 0x000fc6000001002b */
[----:B------:R-:W-:Y:S01]  /*6850*/  FFMA.FTZ R29, R41, R29, R42 ;  /* 0x0000001d291d7223 */ /* 0x000fe2000001002a */
[----:B---3--:R-:W-:Y:S02]  /*6860*/  IMAD R13, R13, UR14, RZ ;  /* 0x0000000e0d0d7c24 */ /* 0x008fe4000f8e02ff */
[----:B-12---:R-:W-:-:S04]  /*6870*/  IMAD.WIDE.U32 R8, R12, UR14, R6 ;  /* 0x0000000e0c087c25 */ /* 0x006fc8000f8e0006 */
[----:B------:R-:W-:Y:S01]  /*6880*/  IMAD R13, R12, UR15, R13 ;  /* 0x0000000f0c0d7c24 */ /* 0x000fe2000f8e020d */
[----:B----4-:R-:W-:-:S04]  /*6890*/  LEA R6, P1, R8, UR16, 0x2 ;  /* 0x0000001008067c11 */ /* 0x010fc8000f8210ff */
[----:B------:R-:W-:-:S04]  /*68a0*/  IADD3 R13, PT, PT, R9, R13, RZ ;  /* 0x0000000d090d7210 */ /* 0x000fc80007ffe0ff */
[----:B------:R-:W-:-:S05]  /*68b0*/  LEA.HI.X R7, R8, UR17, R13, 0x2, P1 ;  /* 0x0000001108077c11 */ /* 0x000fca00088f140d */
[----:B------:R3:W-:Y:S02]  /*68c0*/  STG.E.64 desc[UR12][R6.64], R28 ;  /* 0x0000001c06007986 */ /* 0x0007e4000c101b0c */
.L_x_4108:
[----:B------:R-:W-:Y:S05]  /*68d0*/  BSYNC.RECONVERGENT B1 ;  /* 0x0000000000017941 */ /* 0x000fea0003800200 */
.L_x_4107:
[----:B------:R-:W-:Y:S04]  /*68e0*/  BSSY.RECONVERGENT B1, `(.L_x_4109) ;  /* 0x0000013000017945 */ /* 0x000fe80003800200 */
[----:B------:R-:W-:Y:S05]  /*68f0*/  @P3 BRA `(.L_x_4110) ;  /* 0x0000000000443947 */ /* 0x000fea0003800000 */
[----:B------:R-:W4:Y:S01]  /*6900*/  LDCU.64 UR14, c[0x0][0x3e0] ;  /* 0x00007c00ff0e77ac */ /* 0x000f220008000a00 */
[----:B---3--:R-:W-:Y:S01]  /*6910*/  MOV R6, R86 ;  /* 0x0000005600067202 */ /* 0x008fe20000000f00 */
[----:B------:R-:W-:Y:S01]  /*6920*/  FADD.FTZ R30, R30, -UR4 ;  /* 0x800000041e1e7e21 */ /* 0x000fe20008010000 */
[----:B------:R-:W-:Y:S01]  /*6930*/  MOV R7, R89 ;  /* 0x0000005900077202 */ /* 0x000fe20000000f00 */
[----:B------:R-:W3:Y:S01]  /*6940*/  LDCU.64 UR16, c[0x0][0x380] ;  /* 0x00007000ff1077ac */ /* 0x000ee20008000a00 */
[----:B------:R-:W-:Y:S01]  /*6950*/  FADD.FTZ R31, R31, -UR4 ;  /* 0x800000041f1f7e21 */ /* 0x000fe20008010000 */
[----:B------:R-:W-:-:S03]  /*6960*/  FMUL.FTZ R30, R30, UR6 ;  /* 0x000000061e1e7c20 */ /* 0x000fc60008410000 */
[----:B------:R-:W-:Y:S01]  /*6970*/  FMUL.FTZ R31, R31, UR6 ;  /* 0x000000061f1f7c20 */ /* 0x000fe20008410000 */
[----:B------:R-:W-:-:S03]  /*6980*/  FFMA.FTZ R30, R40, R30, R43 ;  /* 0x0000001e281e7223 */ /* 0x000fc6000001002b */
[----:B------:R-:W-:Y:S01]  /*6990*/  FFMA.FTZ R31, R41, R31, R42 ;  /* 0x0000001f291f7223 */ /* 0x000fe2000001002a */
[----:B----4-:R-:W-:Y:S02]  /*69a0*/  IMAD R11, R11, UR14, RZ ;  /* 0x0000000e0b0b7c24 */ /* 0x010fe4000f8e02ff */
[----:B-12---:R-:W-:-:S04]  /*69b0*/  IMAD.WIDE.U32 R8, R10, UR14, R6 ;  /* 0x0000000e0a087c25 */ /* 0x006fc8000f8e0006 */
[----:B------:R-:W-:Y:S01]  /*69c0*/  IMAD R11, R10, UR15, R11 ;  /* 0x0000000f0a0b7c24 */ /* 0x000fe2000f8e020b */
[----:B---3--:R-:W-:-:S04]  /*69d0*/  LEA R6, P1, R8, UR16, 0x2 ;  /* 0x0000001008067c11 */ /* 0x008fc8000f8210ff */
[----:B------:R-:W-:-:S04]  /*69e0*/  IADD3 R11, PT, PT, R9, R11, RZ ;  /* 0x0000000b090b7210 */ /* 0x000fc80007ffe0ff */
[----:B------:R-:W-:-:S05]  /*69f0*/  LEA.HI.X R7, R8, UR17, R11, 0x2, P1 ;  /* 0x0000001108077c11 */ /* 0x000fca00088f140b */
[----:B------:R4:W-:Y:S02]  /*6a00*/  STG.E.64 desc[UR12][R6.64], R30 ;  /* 0x0000001e06007986 */ /* 0x0009e4000c101b0c */
.L_x_4110:
[----:B------:R-:W-:Y:S05]  /*6a10*/  BSYNC.RECONVERGENT B1 ;  /* 0x0000000000017941 */ /* 0x000fea0003800200 */
.L_x_4109:
[----:B------:R-:W-:Y:S04]  /*6a20*/  BSSY.RECONVERGENT B1, `(.L_x_4111) ;  /* 0x0000013000017945 */ /* 0x000fe80003800200 */
[----:B------:R-:W-:Y:S05]  /*6a30*/  @P4 BRA `(.L_x_4112) ;  /* 0x0000000000444947 */ /* 0x000fea0003800000 */
[----:B------:R-:W5:Y:S01]  /*6a40*/  LDCU.64 UR14, c[0x0][0x3e0] ;  /* 0x00007c00ff0e77ac */ /* 0x000f620008000a00 */
[----:B---34-:R-:W-:Y:S01]  /*6a50*/  MOV R6, R86 ;  /* 0x0000005600067202 */ /* 0x018fe20000000f00 */
        /* <DEDUP_REMOVED lines=11> */
[----:B---3--:R-:W-:-:S04]  /*6b10*/  LEA R4, P1, R6, UR16, 0x2 ;  /* 0x0000001006047c11 */ /* 0x008fc8000f8210ff */
[----:B------:R-:W-:-:S04]  /*6b20*/  IADD3 R5, PT, PT, R7, R5, RZ ;  /* 0x0000000507057210 */ /* 0x000fc80007ffe0ff */
[----:B------:R-:W-:-:S05]  /*6b30*/  LEA.HI.X R5, R6, UR17, R5, 0x2, P1 ;  /* 0x0000001106057c11 */ /* 0x000fca00088f1405 */
[----:B------:R3:W-:Y:S02]  /*6b40*/  STG.E.64 desc[UR12][R4.64], R32 ;  /* 0x0000002004007986 */ /* 0x0007e4000c101b0c */
.L_x_4112:
[----:B------:R-:W-:Y:S05]  /*6b50*/  BSYNC.RECONVERGENT B1 ;  /* 0x0000000000017941 */ /* 0x000fea0003800200 */
.L_x_4111:
[----:B------:R-:W-:Y:S01]  /*6b60*/  ISETP.GE.U32.AND P5, PT, R3, UR10, PT ;  /* 0x0000000a03007c0c */ /* 0x000fe2000bfa6070 */
[----:B------:R-:W-:Y:S01]  /*6b70*/  BSSY.RECONVERGENT B1, `(.L_x_4113) ;  /* 0x000002a000017945 */ /* 0x000fe20003800200 */
[----:B------:R-:W-:Y:S02]  /*6b80*/  SHF.R.S32.HI R12, RZ, 0x1f, R3 ;  /* 0x0000001fff0c7819 */ /* 0x000fe40000011403 */
[----:B0-----:R-:W-:Y:S02]  /*6b90*/  IADD3 R17, PT, PT, R44, 0x160, RZ ;  /* 0x000001602c117810 */ /* 0x001fe40007ffe0ff */
[----:B------:R-:W-:Y:S02]  /*6ba0*/  ISETP.GE.AND.EX P5, PT, R12, UR11, PT, P5 ;  /* 0x0000000b0c007c0c */ /* 0x000fe4000bfa6350 */
[C---:B------:R-:W-:Y:S02]  /*6bb0*/  IADD3 R10, PT, PT, R44.reuse, 0x170, RZ ;  /* 0x000001702c0a7810 */ /* 0x040fe40007ffe0ff */
[----:B-12---:R-:W-:-:S02]  /*6bc0*/  IADD3 R8, PT, PT, R44, 0x180, RZ ;  /* 0x000001802c087810 */ /* 0x006fc40007ffe0ff */
        /* <DEDUP_REMOVED lines=36> */
.L_x_4114:
[----:B------:R-:W-:Y:S05]  /*6e10*/  BSYNC.RECONVERGENT B1 ;  /* 0x0000000000017941 */ /* 0x000fea0003800200 */
.L_x_4113:
        /* <DEDUP_REMOVED lines=19> */
.L_x_4116:
[----:B------:R-:W-:Y:S05]  /*6f50*/  BSYNC.RECONVERGENT B1 ;  /* 0x0000000000017941 */ /* 0x000fea0003800200 */
.L_x_4115:
        /* <DEDUP_REMOVED lines=19> */
.L_x_4118:
[----:B------:R-:W-:Y:S05]  /*7090*/  BSYNC.RECONVERGENT B1 ;  /* 0x0000000000017941 */ /* 0x000fea0003800200 */
.L_x_4117:
        /* <DEDUP_REMOVED lines=15> */
[----:B-1----:R-:W-:-:S04]  /*7190*/  LEA R2, P1, R12, UR16, 0x2 ;  /* 0x000000100c027c11 */ /* 0x002fc8000f8210ff */
[----:B------:R-:W-:-:S04]  /*71a0*/  IADD3 R11, PT, PT, R13, R11, RZ ;  /* 0x0000000b0d0b7210 */ /* 0x000fc80007ffe0ff */
[----:B------:R-:W-:-:S05]  /*71b0*/  LEA.HI.X R3, R12, UR17, R11, 0x2, P1 ;  /* 0x000000110c037c11 */ /* 0x000fca00088f140b */
[----:B------:R3:W-:Y:S02]  /*71c0*/  STG.E.64 desc[UR12][R2.64], R56 ;  /* 0x0000003802007986 */ /* 0x0007e4000c101b0c */
.L_x_4120:
[----:B------:R-:W-:Y:S05]  /*71d0*/  BSYNC.RECONVERGENT B1 ;  /* 0x0000000000017941 */ /* 0x000fea0003800200 */
.L_x_4119:
        /* <DEDUP_REMOVED lines=15> */
[----:B-1----:R-:W-:-:S04]  /*72d0*/  LEA R2, P1, R10, UR16, 0x2 ;  /* 0x000000100a027c11 */ /* 0x002fc8000f8210ff */
[----:B------:R-:W-:-:S04]  /*72e0*/  IADD3 R9, PT, PT, R11, R9, RZ ;  /* 0x000000090b097210 */ /* 0x000fc80007ffe0ff */
[----:B------:R-:W-:-:S05]  /*72f0*/  LEA.HI.X R3, R10, UR17, R9, 0x2, P1 ;  /* 0x000000110a037c11 */ /* 0x000fca00088f1409 */
[----:B------:R4:W-:Y:S02]  /*7300*/  STG.E.64 desc[UR12][R2.64], R58 ;  /* 0x0000003a02007986 */ /* 0x0009e4000c101b0c */
.L_x_4122:
[----:B------:R-:W-:Y:S05]  /*7310*/  BSYNC.RECONVERGENT B1 ;  /* 0x0000000000017941 */ /* 0x000fea0003800200 */
.L_x_4121:
[----:B------:R-:W-:Y:S04]  /*7320*/  BSSY.RECONVERGENT B1, `(.L_x_4123) ;  /* 0x0000013000017945 */ /* 0x000fe80003800200 */
[----:B------:R-:W-:Y:S05]  /*7330*/  @P4 BRA `(.L_x_4124) ;  /* 0x0000000000444947 */ /* 0x000fea0003800000 */
[----:B------:R-:W5:Y:S01]  /*7340*/  LDCU.64 UR14, c[0x0][0x3e0] ;  /* 0x00007c00ff0e77ac */ /* 0x000f620008000a00 */
[----:B-1234-:R-:W-:Y:S01]  /*7350*/  MOV R2, R86 ;  /* 0x0000005600027202 */ /* 0x01efe20000000f00 */
        /* <DEDUP_REMOVED lines=11> */
[----:B-1----:R-:W-:-:S04]  /*7410*/  LEA R2, P1, R8, UR16, 0x2 ;  /* 0x0000001008027c11 */ /* 0x002fc8000f8210ff */
[----:B------:R-:W-:-:S04]  /*7420*/  IADD3 R7, PT, PT, R9, R7, RZ ;  /* 0x0000000709077210 */ /* 0x000fc80007ffe0ff */
[----:B------:R-:W-:-:S05]  /*7430*/  LEA.HI.X R3, R8, UR17, R7, 0x2, P1 ;  /* 0x0000001108037c11 */ /* 0x000fca00088f1407 */
[----:B------:R1:W-:Y:S02]  /*7440*/  STG.E.64 desc[UR12][R2.64], R60 ;  /* 0x0000003c02007986 */ /* 0x0003e4000c101b0c */
.L_x_4124:
[----:B------:R-:W-:Y:S05]  /*7450*/  BSYNC.RECONVERGENT B1 ;  /* 0x0000000000017941 */ /* 0x000fea0003800200 */
.L_x_4123:
[----:B------:R-:W-:Y:S01]  /*7460*/  ISETP.GE.U32.AND P5, PT, R5, UR10, PT ;  /* 0x0000000a05007c0c */ /* 0x000fe2000bfa6070 */
[----:B------:R-:W-:Y:S01]  /*7470*/  BSSY.RECONVERGENT B1, `(.L_x_4125) ;  /* 0x0000028000017945 */ /* 0x000fe20003800200 */
[----:B------:R-:W-:Y:S02]  /*7480*/  SHF.R.S32.HI R7, RZ, 0x1f, R5 ;  /* 0x0000001fff077819 */ /* 0x000fe40000011405 */
[C---:B0-----:R-:W-:Y:S02]  /*7490*/  IADD3 R15, PT, PT, R44.reuse, 0x1c0, RZ ;  /* 0x000001c02c0f7810 */ /* 0x041fe40007ffe0ff */
[----:B------:R-:W-:Y:S02]  /*74a0*/  ISETP.GE.AND.EX P5, PT, R7, UR11, PT, P5 ;  /* 0x0000000b07007c0c */ /* 0x000fe4000bfa6350 */
[C---:B------:R-:W-:Y:S02]  /*74b0*/  IADD3 R17, PT, PT, R44.reuse, 0x1d0, RZ ;  /* 0x000001d02c117810 */ /* 0x040fe40007ffe0ff */
[----:B-1234-:R-:W-:-:S02]  /*74c0*/  IADD3 R3, PT, PT, R44, 0x1e0, RZ ;  /* 0x000001e02c037810 */ /* 0x01efc40007ffe0ff */
        /* <DEDUP_REMOVED lines=31> */
[----:B------:R-:W-:-:S04]  /*76c0*/  IADD3 R5, PT, PT, R11, R5, RZ ;  /* 0x000000050b057210 */ /* 0x000fc80007ffe0ff */
[----:B------:R-:W-:-:S05]  /*76d0*/  LEA.HI.X R9, R10, UR17, R5, 0x2, P5 ;  /* 0x000000110a097c11 */ /* 0x000fca000a8f1405 */
[----:B------:R0:W-:Y:S02]  /*76e0*/  STG.E.64 desc[UR12][R8.64], R62 ;  /* 0x0000003e08007986 */ /* 0x0001e4000c101b0c */
.L_x_4126:
[----:B------:R-:W-:Y:S05]  /*76f0*/  BSYNC.RECONVERGENT B1 ;  /* 0x0000000000017941 */ /* 0x000fea0003800200 */
.L_x_4125:
        /* <DEDUP_REMOVED lines=19> */
.L_x_4128:
[----:B------:R-:W-:Y:S05]  /*7830*/  BSYNC.RECONVERGENT B1 ;  /* 0x0000000000017941 */ /* 0x000fea0003800200 */
.L_x_4127:
        /* <DEDUP_REMOVED lines=13> */
[----:B0-----:R-:W-:-:S04]  /*7910*/  IMAD.WIDE.U32 R8, R15, UR14, R4 ;  /* 0x0000000e0f087c25 */ /* 0x001fc8000f8e0004 */
[----:B------:R-:W-:Y:S01]  /*7920*/  IMAD R15, R15, UR15, R14 ;  /* 0x0000000f0f0f7c24 */ /* 0x000fe2000f8e020e */
[----:B-1----:R-:W-:-:S04]  /*7930*/  LEA R4, P1, R8, UR16, 0x2 ;  /* 0x0000001008047c11 */ /* 0x002fc8000f8210ff */
[----:B------:R-:W-:-:S04]  /*7940*/  IADD3 R15, PT, PT, R9, R15, RZ ;  /* 0x0000000f090f7210 */ /* 0x000fc80007ffe0ff */
[----:B------:R-:W-:-:S05]  /*7950*/  LEA.HI.X R5, R8, UR17, R15, 0x2, P1 ;  /* 0x0000001108057c11 */ /* 0x000fca00088f140f */
[----:B------:R2:W-:Y:S02]  /*7960*/  STG.E.64 desc[UR12][R4.64], R66 ;  /* 0x0000004204007986 */ /* 0x0005e4000c101b0c */
.L_x_4130:
[----:B------:R-:W-:Y:S05]  /*7970*/  BSYNC.RECONVERGENT B1 ;  /* 0x0000000000017941 */ /* 0x000fea0003800200 */
.L_x_4129:
        /* <DEDUP_REMOVED lines=13> */
[----:B0-----:R-:W-:-:S04]  /*7a50*/  IMAD.WIDE.U32 R8, R17, UR14, R4 ;  /* 0x0000000e11087c25 */ /* 0x001fc8000f8e0004 */
[----:B------:R-:W-:Y:S01]  /*7a60*/  IMAD R17, R17, UR15, R16 ;  /* 0x0000000f11117c24 */ /* 0x000fe2000f8e0210 */
[----:B-1----:R-:W-:-:S04]  /*7a70*/  LEA R4, P1, R8, UR16, 0x2 ;  /* 0x0000001008047c11 */ /* 0x002fc8000f8210ff */
[----:B------:R-:W-:-:S04]  /*7a80*/  IADD3 R17, PT, PT, R9, R17, RZ ;  /* 0x0000001109117210 */ /* 0x000fc80007ffe0ff */
[----:B------:R-:W-:-:S05]  /*7a90*/  LEA.HI.X R5, R8, UR17, R17, 0x2, P1 ;  /* 0x0000001108057c11 */ /* 0x000fca00088f1411 */
[----:B------:R3:W-:Y:S02]  /*7aa0*/  STG.E.64 desc[UR12][R4.64], R68 ;  /* 0x0000004404007986 */ /* 0x0007e4000c101b0c */
.L_x_4132:
[----:B------:R-:W-:Y:S05]  /*7ab0*/  BSYNC.RECONVERGENT B1 ;  /* 0x0000000000017941 */ /* 0x000fea0003800200 */
.L_x_4131:
        /* <DEDUP_REMOVED lines=19> */
.L_x_4134:
[----:B------:R-:W-:Y:S05]  /*7bf0*/  BSYNC.RECONVERGENT B1 ;  /* 0x0000000000017941 */ /* 0x000fea0003800200 */
.L_x_4133:
        /* <DEDUP_REMOVED lines=18> */
.L_x_4072:
        /* <DEDUP_REMOVED lines=42> */
.L_x_4137:
[----:B------:R-:W-:Y:S05]  /*7fc0*/  BSYNC.RECONVERGENT B1 ;  /* 0x0000000000017941 */ /* 0x000fea0003800200 */
.L_x_4136:
        /* <DEDUP_REMOVED lines=29> */
.L_x_4139:
[----:B------:R-:W-:Y:S05]  /*81a0*/  BSYNC.RECONVERGENT B1 ;  /* 0x0000000000017941 */ /* 0x000fea0003800200 */
.L_x_4138:
[----:B------:R-:W-:Y:S01]  /*81b0*/  ISETP.GE.U32.AND P5, PT, R49, UR10, PT ;  /* 0x0000000a31007c0c */ /* 0x000fe2000bfa6070 */
[----:B------:R-:W-:Y:S01]  /*81c0*/  BSSY.RECONVERGENT B1, `(.L_x_4140) ;  /* 0x0000032000017945 */ /* 0x000fe20003800200 */
[----:B------:R-:W-:Y:S02]  /*81d0*/  SHF.R.S32.HI R48, RZ, 0x1f, R49 ;  /* 0x0000001fff307819 */ /* 0x000fe40000011431 */
[----:B------:R-:W-:Y:S02]  /*81e0*/  IADD3 R45, PT, PT, R44, 0x40, RZ ;  /* 0x000000402c2d7810 */ /* 0x000fe40007ffe0ff */
        /* <DEDUP_REMOVED lines=25> */
[----:B------:R-:W1:Y:S03]  /*8380*/  LDCU.64 UR16, c[0x0][0x380] ;  /* 0x00007000ff1077ac */ /* 0x000e660008000a00 */
[----:B------:R-:W-:Y:S01]  /*8390*/  FFMA.FTZ R80, R40, R76, R43 ;  /* 0x0000004c28507223 */ /* 0x000fe2000001002b */
[----:B------:R-:W-:-:S03]  /*83a0*/  FMUL.FTZ R76, R77, UR6 ;  /* 0x000000064d4c7c20 */ /* 0x000fc60008410000 */
[----:B------:R-:W-:Y:S01]  /*83b0*/  FMUL.FTZ R50, R80, -1.4426950216293334961 ;  /* 0xbfb8aa3b50327820 */ /* 0x000fe20000410000 */
[----:B------:R-:W-:-:S04]  /*83c0*/  FFMA.FTZ R76, R41, R76, R42 ;  /* 0x0000004c294c7223 */ /* 0x000fc8000001002a */
[----:B------:R-:W-:Y:S01]  /*83d0*/  FMUL.FTZ R91, R76, -1.4426950216293334961 ;  /* 0xbfb8aa3b4c5b7820 */ /* 0x000fe20000410000 */
[----:B------:R-:W2:Y:S01]  /*83e0*/  MUFU.EX2 R50, R50 ;  /* 0x0000003200327308 */ /* 0x000ea20000000800 */
[----:B0-----:R-:W-:-:S04]  /*83f0*/  IMAD R48, R48, UR14, RZ ;  /* 0x0000000e30307c24 */ /* 0x001fc8000f8e02ff */
        /* <DEDUP_REMOVED lines=14> */
.L_x_4141:
[----:B------:R-:W-:Y:S05]  /*84e0*/  BSYNC.RECONVERGENT B1 ;  /* 0x0000000000017941 */ /* 0x000fea0003800200 */
.L_x_4140:
[----:B------:R-:W-:Y:S01]  /*84f0*/  BSSY.RECONVERGENT B1, `(.L_x_4142) ;  /* 0x000001f000017945 */ /* 0x000fe20003800200 */
[C---:B------:R-:W-:Y:S02]  /*8500*/  IADD3 R76, PT, PT, R44.reuse, 0x80, RZ ;  /* 0x000000802c4c7810 */ /* 0x040fe40007ffe0ff */
[----:B------:R-:W-:Y:S01]  /*8510*/  IADD3 R77, PT, PT, R44, 0x90, RZ ;  /* 0x000000902c4d7810 */ /* 0x000fe20007ffe0ff */
[----:B------:R-:W-:Y:S06]  /*8520*/  @P2 BRA `(.L_x_4143) ;  /* 0x00000000006c2947 */ /* 0x000fec0003800000 */
[----:B------:R-:W-:Y:S01]  /*8530*/  FADD.FTZ R74, R74, -UR4 ;  /* 0x800000044a4a7e21 */ /* 0x000fe20008010000 */
[----:B0-----:R-:W-:Y:S01]  /*8540*/  FADD.FTZ R48, R75, -UR4 ;  /* 0x800000044b307e21 */ /* 0x001fe20008010000 */
        /* <DEDUP_REMOVED lines=12> */
[----:B------:R-:W-:Y:S01]  /*8610*/  IMAD R91, R90, UR15, R51 ;  /* 0x0000000f5a5b7c24 */ /* 0x000fe2000f8e0233 */
[----:B------:R-:W-:-:S03]  /*8620*/  MOV R51, R89 ;  /* 0x0000005900337202 */ /* 0x000fc60000000f00 */
[----:B------:R-:W-:-:S04]  /*8630*/  IMAD.WIDE.U32 R50, R90, UR14, R50 ;  /* 0x0000000e5a327c25 */ /* 0x000fc8000f8e0032 */
[----:B--2---:R-:W-:Y:S01]  /*8640*/  FADD.FTZ R80, R48, 1 ;  /* 0x3f80000030507421 */ /* 0x004fe20000010000 */
[----:B------:R-:W-:Y:S01]  /*8650*/  IADD3 R91, PT, PT, R51, R91, RZ ;  /* 0x0000005b335b7210 */ /* 0x000fe20007ffe0ff */
[----:B0-----:R-:W-:-:S04]  /*8660*/  FADD.FTZ R81, R49, 1 ;  /* 0x3f80000031517421 */ /* 0x001fc80000010000 */
[----:B------:R-:W0:Y:S01]  /*8670*/  MUFU.RCP R80, R80 ;  /* 0x0000005000507308 */ /* 0x000e220000001000 */
[----:B-1----:R-:W-:-:S04]  /*8680*/  LEA R48, P2, R50, UR16, 0x2 ;  /* 0x0000001032307c11 */ /* 0x002fc8000f8410ff */
[----:B------:R-:W-:-:S03]  /*8690*/  LEA.HI.X R49, R50, UR17, R91, 0x2, P2 ;  /* 0x0000001132317c11 */ /* 0x000fc600090f145b */
[----:B------:R-:W1:Y:S01]  /*86a0*/  MUFU.RCP R79, R81 ;  /* 0x00000051004f7308 */ /* 0x000e620000001000 */
[----:B0-----:R-:W-:Y:S01]  /*86b0*/  FMUL.FTZ R50, R75, R80 ;  /* 0x000000504b327220 */ /* 0x001fe20000410000 */
[----:B-1----:R-:W-:-:S05]  /*86c0*/  FMUL.FTZ R51, R74, R79 ;  /* 0x0000004f4a337220 */ /* 0x002fca0000410000 */
[----:B------:R1:W-:Y:S02]  /*86d0*/  STG.E.64 desc[UR12][R48.64], R50 ;  /* 0x0000003230007986 */ /* 0x0003e4000c101b0c */
.L_x_4143:
[----:B------:R-:W-:Y:S05]  /*86e0*/  BSYNC.RECONVERGENT B1 ;  /* 0x0000000000017941 */ /* 0x000fea0003800200 */
.L_x_4142:
        /* <DEDUP_REMOVED lines=8> */
[----:B01----:R-:W-:Y:S01]  /*8770*/  FFMA.FTZ R51, R40, R2, R43 ;  /* 0x0000000228337223 */ /* 0x003fe2000001002b */
[----:B------:R-:W-:Y:S01]  /*8780*/  FFMA.FTZ R50, R41, R3, R42 ;  /* 0x0000000329327223 */ /* 0x000fe2000001002a */
[----:B------:R-:W-:-:S02]  /*8790*/  MOV R3, R89 ;  /* 0x0000005900037202 */ /* 0x000fc40000000f00 */
[----:B------:R-:W-:Y:S01]  /*87a0*/  FMUL.FTZ R2, R51, -1.4426950216293334961 ;  /* 0xbfb8aa3b33027820 */ /* 0x000fe20000410000 */
[----:B------:R-:W-:-:S05]  /*87b0*/  FMUL.FTZ R48, R50, -1.4426950216293334961 ;  /* 0xbfb8aa3b32307820 */ /* 0x000fca0000410000 */
        /* <DEDUP_REMOVED lines=8> */
[----:B------:R-:W-:Y:S01]  /*8840*/  IMAD R45, R45, UR15, R80 ;  /* 0x0000000f2d2d7c24 */ /* 0x000fe2000f8e0250 */
[----:B---3--:R-:W-:Y:S02]  /*8850*/  LEA R48, P1, R2, UR16, 0x2 ;  /* 0x0000001002307c11 */ /* 0x008fe4000f8210ff */
[----:B------:R-:W1:Y:S02]  /*8860*/  MUFU.RCP R75, R75 ;  /* 0x0000004b004b7308 */ /* 0x000e640000001000 */
[----:B------:R-:W-:-:S04]  /*8870*/  IADD3 R45, PT, PT, R3, R45, RZ ;  /* 0x0000002d032d7210 */ /* 0x000fc80007ffe0ff */
[----:B------:R-:W-:Y:S01]  /*8880*/  LEA.HI.X R49, R2, UR17, R45, 0x2, P1 ;  /* 0x0000001102317c11 */ /* 0x000fe200088f142d */
[----:B0-----:R-:W-:Y:S01]  /*8890*/  FMUL.FTZ R2, R51, R74 ;  /* 0x0000004a33027220 */ /* 0x001fe20000410000 */
[----:B-1----:R-:W-:-:S05]  /*88a0*/  FMUL.FTZ R3, R50, R75 ;  /* 0x0000004b32037220 */ /* 0x002fca0000410000 */
[----:B------:R2:W-:Y:S02]  /*88b0*/  STG.E.64 desc[UR12][R48.64], R2 ;  /* 0x0000000230007986 */ /* 0x0005e4000c101b0c */
.L_x_4145:
[----:B------:R-:W-:Y:S05]  /*88c0*/  BSYNC.RECONVERGENT B1 ;  /* 0x0000000000017941 */ /* 0x000fea0003800200 */
.L_x_4144:
[----:B------:R-:W-:Y:S04]  /*88d0*/  BSSY.RECONVERGENT B1, `(.L_x_4146) ;  /* 0x000001d000017945 */ /* 0x000fe80003800200 */
[----:B------:R-:W-:Y:S05]  /*88e0*/  @P6 BRA `(.L_x_4147) ;  /* 0x00000000006c6947 */ /* 0x000fea0003800000 */
[----:B------:R-:W-:Y:S01]  /*88f0*/  FADD.FTZ R5, R5, -UR4 ;  /* 0x8000000405057e21 */ /* 0x000fe20008010000 */
[----:B------:R-:W-:Y:S01]  /*8900*/  FADD.FTZ R4, R4, -UR4 ;  /* 0x8000000404047e21 */ /* 0x000fe20008010000 */
[----:B------:R-:W3:Y:S01]  /*8910*/  LDCU.64 UR14, c[0x0][0x3e0] ;  /* 0x00007c00ff0e77ac */ /* 0x000ee20008000a00 */
[----:B--2---:R-:W-:Y:S01]  /*8920*/  MOV R3, R89 ;  /* 0x0000005900037202 */ /* 0x004fe20000000f00 */
[----:B------:R-:W-:Y:S01]  /*8930*/  FMUL.FTZ R5, R5, UR6 ;  /* 0x0000000605057c20 */ /* 0x000fe20008410000 */
[----:B------:R-:W-:Y:S01]  /*8940*/  FMUL.FTZ R4, R4, UR6 ;  /* 0x0000000604047c20 */ /* 0x000fe20008410000 */
[----:B------:R-:W2:Y:S02]  /*8950*/  LDCU.64 UR16, c[0x0][0x380] ;  /* 0x00007000ff1077ac */ /* 0x000ea40008000a00 */
[----:B01----:R-:W-:Y:S01]  /*8960*/  FFMA.FTZ R48, R41, R5, R42 ;  /* 0x0000000529307223 */ /* 0x003fe2000001002a */
[----:B------:R-:W-:-:S03]  /*8970*/  FFMA.FTZ R45, R40, R4, R43 ;  /* 0x00000004282d7223 */ /* 0x000fc6000001002b */
[----:B------:R-:W-:Y:S01]  /*8980*/  FMUL.FTZ R4, R48, -1.4426950216293334961 ;  /* 0xbfb8aa3b30047820 */ /* 0x000fe20000410000 */
[----:B------:R-:W-:-:S05]  /*8990*/  FMUL.FTZ R2, R45, -1.4426950216293334961 ;  /* 0xbfb8aa3b2d027820 */ /* 0x000fca0000410000 */
[----:B------:R-:W0:Y:S01]  /*89a0*/  MUFU.EX2 R4, R4 ;  /* 0x0000000400047308 */ /* 0x000e220000000800 */
[----:B---3--:R-:W-:-:S03]  /*89b0*/  IMAD R5, R54, UR14, RZ ;  /* 0x0000000e36057c24 */ /* 0x008fc6000f8e02ff */
[----:B------:R-:W1:Y:S01]  /*89c0*/  MUFU.EX2 R2, R2 ;  /* 0x0000000200027308 */ /* 0x000e620000000800 */
[----:B------:R-:W-:Y:S02]  /*89d0*/  IMAD R5, R46, UR15, R5 ;  /* 0x0000000f2e057c24 */ /* 0x000fe4000f8e0205 */
[----:B0-----:R-:W-:Y:S01]  /*89e0*/  FADD.FTZ R51, R4, 1 ;  /* 0x3f80000004337421 */ /* 0x001fe20000010000 */
[----:B-1----:R-:W-:Y:S01]  /*89f0*/  FADD.FTZ R49, R2, 1 ;  /* 0x3f80000002317421 */ /* 0x002fe20000010000 */
[----:B------:R-:W-:-:S04]  /*8a00*/  MOV R2, R86 ;  /* 0x0000005600027202 */ /* 0x000fc80000000f00 */
[----:B------:R-:W0:Y:S01]  /*8a10*/  MUFU.RCP R51, R51 ;  /* 0x0000003300337308 */ /* 0x000e220000001000 */
[----:B------:R-:W-:-:S07]  /*8a20*/  IMAD.WIDE.U32 R2, R46, UR14, R2 ;  /* 0x0000000e2e027c25 */ /* 0x000fce000f8e0002 */
[----:B------:R-:W1:Y:S01]  /*8a30*/  MUFU.RCP R50, R49 ;  /* 0x0000003100327308 */ /* 0x000e620000001000 */
[----:B--2---:R-:W-:Y:S02]  /*8a40*/  LEA R4, P1, R2, UR16, 0x2 ;  /* 0x0000001002047c11 */ /* 0x004fe4000f8210ff */
[----:B------:R-:W-:-:S04]  /*8a50*/  IADD3 R5, PT, PT, R3, R5, RZ ;  /* 0x0000000503057210 */ /* 0x000fc80007ffe0ff */
[----:B------:R-:W-:Y:S01]  /*8a60*/  LEA.HI.X R5, R2, UR17, R5, 0x2, P1 ;  /* 0x0000001102057c11 */ /* 0x000fe200088f1405 */
[----:B0-----:R-:W-:Y:S01]  /*8a70*/  FMUL.FTZ R3, R48, R51 ;  /* 0x0000003330037220 */ /* 0x001fe20000410000 */
[----:B-1----:R-:W-:-:S05]  /*8a80*/  FMUL.FTZ R2, R45, R50 ;  /* 0x000000322d027220 */ /* 0x002fca0000410000 */
[----:B------:R3:W-:Y:S02]  /*8a90*/  STG.E.64 desc[UR12][R4.64], R2 ;  /* 0x0000000204007986 */ /* 0x0007e4000c101b0c */
.L_x_4147:
[----:B------:R-:W-:Y:S05]  /*8aa0*/  BSYNC.RECONVERGENT B1 ;  /* 0x0000000000017941 */ /* 0x000fea0003800200 */
.L_x_4146:
[----:B------:R-:W-:Y:S04]  /*8ab0*/  BSSY.RECONVERGENT B1, `(.L_x_4148) ;  /* 0x000001d000017945 */ /* 0x000fe80003800200 */
[----:B------:R-:W-:Y:S05]  /*8ac0*/  @P3 BRA `(.L_x_4149) ;  /* 0x00000000006c3947 */ /* 0x000fea0003800000 */
[----:B------:R-:W-:Y:S01]  /*8ad0*/  FADD.FTZ R6, R6, -UR4 ;  /* 0x8000000406067e21 */ /* 0x000fe20008010000 */
[----:B------:R-:W-:Y:S01]  /*8ae0*/  FADD.FTZ R7, R7, -UR4 ;  /* 0x8000000407077e21 */ /* 0x000fe20008010000 */
[----:B------:R-:W4:Y:S01]  /*8af0*/  LDCU.64 UR14, c[0x0][0x3e0] ;  /* 0x00007c00ff0e77ac */ /* 0x000f220008000a00 */
[----:B--23--:R-:W-:Y:S01]  /*8b00*/  MOV R3, R89 ;  /* 0x0000005900037202 */ /* 0x00cfe20000000f00 */
        /* <DEDUP_REMOVED lines=15> */
[----:B------:R-:W-:Y:S01]  /*8c00*/  IMAD R47, R47, UR15, R48 ;  /* 0x0000000f2f2f7c24 */ /* 0x000fe2000f8e0230 */
[----:B--2---:R-:W-:Y:S02]  /*8c10*/  LEA R4, P1, R2, UR16, 0x2 ;  /* 0x0000001002047c11 */ /* 0x004fe4000f8210ff */
[----:B------:R-:W1:Y:S02]  /*8c20*/  MUFU.RCP R7, R45 ;  /* 0x0000002d00077308 */ /* 0x000e640000001000 */
[----:B------:R-:W-:-:S04]  /*8c30*/  IADD3 R47, PT, PT, R3, R47, RZ ;  /* 0x0000002f032f7210 */ /* 0x000fc80007ffe0ff */
[----:B------:R-:W-:Y:S01]  /*8c40*/  LEA.HI.X R5, R2, UR17, R47, 0x2, P1 ;  /* 0x0000001102057c11 */ /* 0x000fe200088f142f */
[----:B0-----:R-:W-:Y:S01]  /*8c50*/  FMUL.FTZ R6, R49, R6 ;  /* 0x0000000631067220 */ /* 0x001fe20000410000 */
[----:B-1----:R-:W-:-:S05]  /*8c60*/  FMUL.FTZ R7, R46, R7 ;  /* 0x000000072e077220 */ /* 0x002fca0000410000 */
[----:B------:R4:W-:Y:S02]  /*8c70*/  STG.E.64 desc[UR12][R4.64], R6 ;  /* 0x0000000604007986 */ /* 0x0009e4000c101b0c */
.L_x_4149:
[----:B------:R-:W-:Y:S05]  /*8c80*/  BSYNC.RECONVERGENT B1 ;  /* 0x0000000000017941 */ /* 0x000fea0003800200 */
.L_x_4148:
[----:B------:R-:W-:Y:S04]  /*8c90*/  BSSY.RECONVERGENT B1, `(.L_x_4150) ;  /* 0x000001d000017945 */ /* 0x000fe80003800200 */
[----:B------:R-:W-:Y:S05]  /*8ca0*/  @P4 BRA `(.L_x_4151) ;  /* 0x00000000006c4947 */ /* 0x000fea0003800000 */
[----:B------:R-:W-:Y:S01]  /*8cb0*/  FADD.FTZ R8, R8, -UR4 ;  /* 0x8000000408087e21 */ /* 0x000fe20008010000 */
[----:B------:R-:W-:Y:S01]  /*8cc0*/  FADD.FTZ R9, R9, -UR4 ;  /* 0x8000000409097e21 */ /* 0x000fe20008010000 */
[----:B------:R-:W5:Y:S01]  /*8cd0*/  LDCU.64 UR14, c[0x0][0x3e0] ;  /* 0x00007c00ff0e77ac */ /* 0x000f620008000a00 */
[----:B--23--:R-:W-:Y:S01]  /*8ce0*/  MOV R3, R89 ;  /* 0x0000005900037202 */ /* 0x00cfe20000000f00 */
[----:B------:R-:W-:Y:S01]  /*8cf0*/  FMUL.FTZ R8, R8, UR6 ;  /* 0x0000000608087c20 */ /* 0x000fe20008410000 */
[----:B------:R-:W-:Y:S01]  /*8d00*/  FMUL.FTZ R9, R9, UR6 ;  /* 0x0000000609097c20 */ /* 0x000fe20008410000 */
[----:B------:R-:W2:Y:S02]  /*8d10*/  LDCU.64 UR16, c[0x0][0x380] ;  /* 0x00007000ff1077ac */ /* 0x000ea40008000a00 */
[----:B------:R-:W-:Y:S01]  /*8d20*/  FFMA.FTZ R45, R40, R8, R43 ;  /* 0x00000008282d7223 */ /* 0x000fe2000001002b */
[----:B------:R-:W-:-:S03]  /*8d30*/  FFMA.FTZ R46, R41, R9, R42 ;  /* 0x00000009292e7223 */ /* 0x000fc6000001002a */
[----:B------:R-:W-:Y:S01]  /*8d40*/  FMUL.FTZ R2, R45, -1.4426950216293334961 ;  /* 0xbfb8aa3b2d027820 */ /* 0x000fe20000410000 */
[----:B----4-:R-:W-:-:S05]  /*8d50*/  FMUL.FTZ R4, R46, -1.4426950216293334961 ;  /* 0xbfb8aa3b2e047820 */ /* 0x010fca0000410000 */
[----:B------:R-:W3:Y:S01]  /*8d60*/  MUFU.EX2 R2, R2 ;  /* 0x0000000200027308 */ /* 0x000ee20000000800 */
[----:B-----5:R-:W-:-:S03]  /*8d70*/  IMAD R5, R78, UR14, RZ ;  /* 0x0000000e4e057c24 */ /* 0x020fc6000f8e02ff */
        /* <DEDUP_REMOVED lines=14> */
.L_x_4151:
[----:B------:R-:W-:Y:S05]  /*8e60*/  BSYNC.RECONVERGENT B1 ;  /* 0x0000000000017941 */ /* 0x000fea0003800200 */
.L_x_4150:
[----:B------:R-:W-:Y:S01]  /*8e70*/  ISETP.GE.U32.AND P5, PT, R76, UR10, PT ;  /* 0x0000000a4c007c0c */ /* 0x000fe2000bfa6070 */
[----:B------:R-:W-:Y:S01]  /*8e80*/  BSSY.RECONVERGENT B1, `(.L_x_4152) ;  /* 0x0000034000017945 */ /* 0x000fe20003800200 */
[----:B--23--:R-:W-:Y:S02]  /*8e90*/  SHF.R.S32.HI R3, RZ, 0x1f, R76 ;  /* 0x0000001fff037819 */ /* 0x00cfe4000001144c */
[C---:B01----:R-:W-:Y:S02]  /*8ea0*/  IADD3 R49, PT, PT, R44.reuse, 0xa0, RZ ;  /* 0x000000a02c317810 */ /* 0x043fe40007ffe0ff */
        /* <DEDUP_REMOVED lines=49> */
.L_x_4153:
[----:B------:R-:W-:Y:S05]  /*91c0*/  BSYNC.RECONVERGENT B1 ;  /* 0x0000000000017941 */ /* 0x000fea0003800200 */
.L_x_4152:
        /* <DEDUP_REMOVED lines=29> */
.L_x_4155:
[----:B------:R-:W-:Y:S05]  /*93a0*/  BSYNC.RECONVERGENT B1 ;  /* 0x0000000000017941 */ /* 0x000fea0003800200 */
.L_x_4154:
        /* <DEDUP_REMOVED lines=29> */
.L_x_4157:
[----:B------:R-:W-:Y:S05]  /*9580*/  BSYNC.RECONVERGENT B1 ;  /* 0x0000000000017941 */ /* 0x000fea0003800200 */
.L_x_4156:
        /* <DEDUP_REMOVED lines=29> */
.L_x_4159:
[----:B------:R-:W-:Y:S05]  /*9760*/  BSYNC.RECONVERGENT B1 ;  /* 0x0000000000017941 */ /* 0x000fea0003800200 */
.L_x_4158:
        /* <DEDUP_REMOVED lines=9> */
[----:B--23--:R-:W-:Y:S01]  /*9800*/  FFMA.FTZ R11, R40, R18, R43 ;  /* 0x00000012280b7223 */ /* 0x00cfe2000001002b */
[----:B------:R-:W-:-:S03]  /*9810*/  FFMA.FTZ R19, R41, R19, R42 ;  /* 0x0000001329137223 */ /* 0x000fc6000001002a */
        /* <DEDUP_REMOVED lines=18> */
.L_x_4161:
[----:B------:R-:W-:Y:S05]  /*9940*/  BSYNC.RECONVERGENT B1 ;  /* 0x0000000000017941 */ /* 0x000fea0003800200 */
.L_x_4160:
        /* <DEDUP_REMOVED lines=9> */
[----:B--23--:R-:W-:Y:S01]  /*99e0*/  FFMA.FTZ R11, R40, R20, R43 ;  /* 0x00000014280b7223 */ /* 0x00cfe2000001002b */
[----:B------:R-:W-:-:S03]  /*99f0*/  FFMA.FTZ R12, R41, R21, R42 ;  /* 0x00000015290c7223 */ /* 0x000fc6000001002a */
[----:B------:R-:W-:Y:S01]  /*9a00*/  FMUL.FTZ R2, R11, -1.4426950216293334961 ;  /* 0xbfb8aa3b0b027820 */ /* 0x000fe20000410000 */
[----:B----4-:R-:W-:-:S05]  /*9a10*/  FMUL.FTZ R4, R12, -1.4426950216293334961 ;  /* 0xbfb8aa3b0c047820 */ /* 0x010fca0000410000 */
[----:B------:R-:W1:Y:S01]  /*9a20*/  MUFU.EX2 R2, R2 ;  /* 0x0000000200027308 */ /* 0x000e620000000800 */
[----:B-----5:R-:W-:-:S03]  /*9a30*/  IMAD R48, R48, UR14, RZ ;  /* 0x0000000e30307c24 */ /* 0x020fc6000f8e02ff */
        /* <DEDUP_REMOVED lines=14> */
.L_x_4163:
[----:B------:R-:W-:Y:S05]  /*9b20*/  BSYNC.RECONVERGENT B1 ;  /* 0x0000000000017941 */ /* 0x000fea0003800200 */
.L_x_4162:
[----:B------:R-:W-:Y:S01]  /*9b30*/  ISETP.GE.U32.AND P5, PT, R6, UR10, PT ;  /* 0x0000000a06007c0c */ /* 0x000fe2000bfa6070 */
[----:B------:R-:W-:Y:S01]  /*9b40*/  BSSY.RECONVERGENT B1, `(.L_x_4164) ;  /* 0x0000034000017945 */ /* 0x000fe20003800200 */
[----:B------:R-:W-:Y:S02]  /*9b50*/  SHF.R.S32.HI R15, RZ, 0x1f, R6 ;  /* 0x0000001fff0f7819 */ /* 0x000fe40000011406 */
[C---:B------:R-:W-:Y:S02]  /*9b60*/  IADD3 R12, PT, PT, R44.reuse, 0x100, RZ ;  /* 0x000001002c0c7810 */ /* 0x040fe40007ffe0ff */
[----:B------:R-:W-:Y:S02]  /*9b70*/  ISETP.GE.AND.EX P5, PT, R15, UR11, PT, P5 ;  /* 0x0000000b0f007c0c */ /* 0x000fe4000bfa6350 */
[C---:B--23--:R-:W-:Y:S02]  /*9b80*/  IADD3 R10, PT, PT, R44.reuse, 0x110, RZ ;  /* 0x000001102c0a7810 */ /* 0x04cfe40007ffe0ff */
[----:B0---4-:R-:W-:-:S02]  /*9b90*/  IADD3 R8, PT, PT, R44, 0x120, RZ ;  /* 0x000001202c087810 */ /* 0x011fc40007ffe0ff */
        /* <DEDUP_REMOVED lines=46> */
.L_x_4165:
[----:B------:R-:W-:Y:S05]  /*9e80*/  BSYNC.RECONVERGENT B1 ;  /* 0x0000000000017941 */ /* 0x000fea0003800200 */
.L_x_4164:
        /* <DEDUP_REMOVED lines=29> */
.L_x_4167:
[----:B------:R-:W-:Y:S05]  /*a060*/  BSYNC.RECONVERGENT B1 ;  /* 0x0000000000017941 */ /* 0x000fea0003800200 */
.L_x_4166:
        /* <DEDUP_REMOVED lines=29> */
.L_x_4169:
[----:B------:R-:W-:Y:S05]  /*a240*/  BSYNC.RECONVERGENT B1 ;  /* 0x0000000000017941 */ /* 0x000fea0003800200 */
.L_x_4168:
        /* <DEDUP_REMOVED lines=9> */
[----:B0-2---:R-:W-:Y:S01]  /*a2e0*/  FFMA.FTZ R15, R40, R28, R43 ;  /* 0x0000001c280f7223 */ /* 0x005fe2000001002b */
[----:B------:R-:W-:-:S03]  /*a2f0*/  FFMA.FTZ R29, R41, R29, R42 ;  /* 0x0000001d291d7223 */ /* 0x000fc6000001002a */
        /* <DEDUP_REMOVED lines=18> */
.L_x_4171:
[----:B------:R-:W-:Y:S05]  /*a420*/  BSYNC.RECONVERGENT B1 ;  /* 0x0000000000017941 */ /* 0x000fea0003800200 */
.L_x_4170:
        /* <DEDUP_REMOVED lines=9> */
[----:B--23--:R-:W-:Y:S01]  /*a4c0*/  FFMA.FTZ R13, R40, R30, R43 ;  /* 0x0000001e280d7223 */ /* 0x00cfe2000001002b */
[----:B------:R-:W-:-:S03]  /*a4d0*/  FFMA.FTZ R31, R41, R31, R42 ;  /* 0x0000001f291f7223 */ /* 0x000fc6000001002a */
        /* <DEDUP_REMOVED lines=18> */
.L_x_4173:
[----:B------:R-:W-:Y:S05]  /*a600*/  BSYNC.RECONVERGENT B1 ;  /* 0x0000000000017941 */ /* 0x000fea0003800200 */
.L_x_4172:
[----:B------:R-:W-:Y:S04]  /*a610*/  BSSY.RECONVERGENT B1, `(.L_x_4174) ;  /* 0x000001d000017945 */ /* 0x000fe80003800200 */
[----:B------:R-:W-:Y:S05]  /*a620*/  @P4 BRA `(.L_x_4175) ;  /* 0x00000000006c4947 */ /* 0x000fea0003800000 */
[----:B------:R-:W-:Y:S01]  /*a630*/  FADD.FTZ R32, R32, -UR4 ;  /* 0x8000000420207e21 */ /* 0x000fe20008010000 */
[----:B------:R-:W-:Y:S01]  /*a640*/  FADD.FTZ R33, R33, -UR4 ;  /* 0x8000000421217e21 */ /* 0x000fe20008010000 */
[----:B------:R-:W5:Y:S01]  /*a650*/  LDCU.64 UR14, c[0x0][0x3e0] ;  /* 0x00007c00ff0e77ac */ /* 0x000f620008000a00 */
[----:B-1----:R-:W-:Y:S01]  /*a660*/  MOV R7, R89 ;  /* 0x0000005900077202 */ /* 0x002fe20000000f00 */
[----:B------:R-:W-:Y:S01]  /*a670*/  FMUL.FTZ R32, R32, UR6 ;  /* 0x0000000620207c20 */ /* 0x000fe20008410000 */
[----:B------:R-:W-:Y:S01]  /*a680*/  FMUL.FTZ R33, R33, UR6 ;  /* 0x0000000621217c20 */ /* 0x000fe20008410000 */
[----:B------:R-:W1:Y:S02]  /*a690*/  LDCU.64 UR16, c[0x0][0x380] ;  /* 0x00007000ff1077ac */ /* 0x000e640008000a00 */
[----:B---34-:R-:W-:Y:S01]  /*a6a0*/  FFMA.FTZ R11, R40, R32, R43 ;  /* 0x00000020280b7223 */ /* 0x018fe2000001002b */
[----:B------:R-:W-:-:S03]  /*a6b0*/  FFMA.FTZ R33, R41, R33, R42 ;  /* 0x0000002129217223 */ /* 0x000fc6000001002a */
[----:B------:R-:W-:Y:S01]  /*a6c0*/  FMUL.FTZ R6, R11, -1.4426950216293334961 ;  /* 0xbfb8aa3b0b067820 */ /* 0x000fe20000410000 */
[----:B------:R-:W-:-:S05]  /*a6d0*/  FMUL.FTZ R9, R33, -1.4426950216293334961 ;  /* 0xbfb8aa3b21097820 */ /* 0x000fca0000410000 */
        /* <DEDUP_REMOVED lines=9> */
[----:B-1----:R-:W-:-:S04]  /*a770*/  LEA R4, P1, R6, UR16, 0x2 ;  /* 0x0000001006047c11 */ /* 0x002fc8000f8210ff */
[----:B------:R-:W1:Y:S01]  /*a780*/  MUFU.RCP R10, R10 ;  /* 0x0000000a000a7308 */ /* 0x000e620000001000 */
[----:B------:R-:W-:-:S04]  /*a790*/  IADD3 R5, PT, PT, R7, R5, RZ ;  /* 0x0000000507057210 */ /* 0x000fc80007ffe0ff */
[----:B------:R-:W-:Y:S01]  /*a7a0*/  LEA.HI.X R5, R6, UR17, R5, 0x2, P1 ;  /* 0x0000001106057c11 */ /* 0x000fe200088f1405 */
[----:B---3--:R-:W-:Y:S01]  /*a7b0*/  FMUL.FTZ R8, R11, R8 ;  /* 0x000000080b087220 */ /* 0x008fe20000410000 */
[----:B-1----:R-:W-:-:S05]  /*a7c0*/  FMUL.FTZ R9, R33, R10 ;  /* 0x0000000a21097220 */ /* 0x002fca0000410000 */
[----:B------:R1:W-:Y:S02]  /*a7d0*/  STG.E.64 desc[UR12][R4.64], R8 ;  /* 0x0000000804007986 */ /* 0x0003e4000c101b0c */
.L_x_4175:
[----:B------:R-:W-:Y:S05]  /*a7e0*/  BSYNC.RECONVERGENT B1 ;  /* 0x0000000000017941 */ /* 0x000fea0003800200 */
.L_x_4174:
[----:B------:R-:W-:Y:S01]  /*a7f0*/  ISETP.GE.U32.AND P5, PT, R2, UR10, PT ;  /* 0x0000000a02007c0c */ /* 0x000fe2000bfa6070 */
[----:B------:R-:W-:Y:S01]  /*a800*/  BSSY.RECONVERGENT B1, `(.L_x_4176) ;  /* 0x0000034000017945 */ /* 0x000fe20003800200 */
[----:B0-2---:R-:W-:Y:S02]  /*a810*/  SHF.R.S32.HI R15, RZ, 0x1f, R2 ;  /* 0x0000001fff0f7819 */ /* 0x005fe40000011402 */
[C---:B---3--:R-:W-:Y:S02]  /*a820*/  IADD3 R12, PT, PT, R44.reuse, 0x160, RZ ;  /* 0x000001602c0c7810 */ /* 0x048fe40007ffe0ff */
[----:B------:R-:W-:Y:S02]  /*a830*/  ISETP.GE.AND.EX P5, PT, R15, UR11, PT, P5 ;  /* 0x0000000b0f007c0c */ /* 0x000fe4000bfa6350 */
[C---:B----4-:R-:W-:Y:S02]  /*a840*/  IADD3 R10, PT, PT, R44.reuse, 0x170, RZ ;  /* 0x000001702c0a7810 */ /* 0x050fe40007ffe0ff */
        /* <DEDUP_REMOVED lines=47> */
.L_x_4177:
[----:B------:R-:W-:Y:S05]  /*ab40*/  BSYNC.RECONVERGENT B1 ;  /* 0x0000000000017941 */ /* 0x000fea0003800200 */
.L_x_4176:
        /* <DEDUP_REMOVED lines=10> */
[----:B0-----:R-:W-:Y:S01]  /*abf0*/  FFMA.FTZ R19, R40, R36, R43 ;  /* 0x0000002428137223 */ /* 0x001fe2000001002b */
        /* <DEDUP_REMOVED lines=18> */
.L_x_4179:
[----:B------:R-:W-:Y:S05]  /*ad20*/  BSYNC.RECONVERGENT B1 ;  /* 0x0000000000017941 */ /* 0x000fea0003800200 */
.L_x_4178:
        /* <DEDUP_REMOVED lines=29> */
.L_x_4181:
[----:B------:R-:W-:Y:S05]  /*af00*/  BSYNC.RECONVERGENT B1 ;  /* 0x0000000000017941 */ /* 0x000fea0003800200 */
.L_x_4180:
        /* <DEDUP_REMOVED lines=9> */
[----:B--2---:R-:W-:Y:S01]  /*afa0*/  FFMA.FTZ R15, R40, R56, R43 ;  /* 0x00000038280f7223 */ /* 0x004fe2000001002b */
[----:B------:R-:W-:-:S03]  /*afb0*/  FFMA.FTZ R57, R41, R57, R42 ;  /* 0x0000003929397223 */ /* 0x000fc6000001002a */
        /* <DEDUP_REMOVED lines=18> */
.L_x_4183:
[----:B------:R-:W-:Y:S05]  /*b0e0*/  BSYNC.RECONVERGENT B1 ;  /* 0x0000000000017941 */ /* 0x000fea0003800200 */
.L_x_4182:
        /* <DEDUP_REMOVED lines=29> */
.L_x_4185:
[----:B------:R-:W-:Y:S05]  /*b2c0*/  BSYNC.RECONVERGENT B1 ;  /* 0x0000000000017941 */ /* 0x000fea0003800200 */
.L_x_4184:
        /* <DEDUP_REMOVED lines=29> */
.L_x_4187:
[----:B------:R-:W-:Y:S05]  /*b4a0*/  BSYNC.RECONVERGENT B1 ;  /* 0x0000000000017941 */ /* 0x000fea0003800200 */
.L_x_4186:
[----:B------:R-:W-:Y:S01]  /*b4b0*/  ISETP.GE.U32.AND P5, PT, R4, UR10, PT ;  /* 0x0000000a04007c0c */ /* 0x000fe2000bfa6070 */
[----:B------:R-:W-:Y:S01]  /*b4c0*/  BSSY.RECONVERGENT B1, `(.L_x_4188) ;  /* 0x0000032000017945 */ /* 0x000fe20003800200 */
[----:B--23--:R-:W-:Y:S02]  /*b4d0*/  SHF.R.S32.HI R12, RZ, 0x1f, R4 ;  /* 0x0000001fff0c7819 */ /* 0x00cfe40000011404 */
[----:B-1--4-:R-:W-:Y:S02]  /*b4e0*/  IADD3 R9, PT, PT, R44, 0x1c0, RZ ;  /* 0x000001c02c097810 */ /* 0x012fe40007ffe0ff */
        /* <DEDUP_REMOVED lines=36> */
[----:B------:R-:W-:-:S05]  /*b730*/  IMAD.WIDE.U32 R12, R4, UR14, R12 ;  /* 0x0000000e040c7c25 */ /* 0x000fca000f8e000c */
[----:B------:R-:W-:Y:S01]  /*b740*/  IADD3 R15, PT, PT, R13, R15, RZ ;  /* 0x0000000f0d0f7210 */ /* 0x000fe20007ffe0ff */
[----:B0-----:R-:W-:Y:S01]  /*b750*/  FADD.FTZ R16, R11, 1 ;  /* 0x3f8000000b107421 */ /* 0x001fe20000010000 */
[----:B-1----:R-:W-:Y:S01]  /*b760*/  FADD.FTZ R18, R14, 1 ;  /* 0x3f8000000e127421 */ /* 0x002fe20000010000 */
[----:B--2---:R-:W-:-:S04]  /*b770*/  LEA R14, P5, R12, UR16, 0x2 ;  /* 0x000000100c0e7c11 */ /* 0x004fc8000f8a10ff */
[----:B------:R-:W0:Y:S01]  /*b780*/  MUFU.RCP R16, R16 ;  /* 0x0000001000107308 */ /* 0x000e220000001000 */
[----:B------:R-:W-:-:S07]  /*b790*/  LEA.HI.X R15, R12, UR17, R15, 0x2, P5 ;  /* 0x000000110c0f7c11 */ /* 0x000fce000a8f140f */
[----:B------:R-:W1:Y:S01]  /*b7a0*/  MUFU.RCP R17, R18 ;  /* 0x0000001200117308 */ /* 0x000e620000001000 */
[----:B0-----:R-:W-:Y:S01]  /*b7b0*/  FMUL.FTZ R16, R19, R16 ;  /* 0x0000001013107220 */ /* 0x001fe20000410000 */
[----:B-1----:R-:W-:-:S05]  /*b7c0*/  FMUL.FTZ R17, R20, R17 ;  /* 0x0000001114117220 */ /* 0x002fca0000410000 */
[----:B------:R1:W-:Y:S02]  /*b7d0*/  STG.E.64 desc[UR12][R14.64], R16 ;  /* 0x000000100e007986 */ /* 0x0003e4000c101b0c */
.L_x_4189:
[----:B------:R-:W-:Y:S05]  /*b7e0*/  BSYNC.RECONVERGENT B1 ;  /* 0x0000000000017941 */ /* 0x000fea0003800200 */
.L_x_4188:
        /* <DEDUP_REMOVED lines=10> */
[----:B------:R-:W-:Y:S01]  /*b890*/  FFMA.FTZ R64, R40, R64, R43 ;  /* 0x0000004028407223 */ /* 0x000fe2000001002b */
[----:B01----:R-:W-:-:S03]  /*b8a0*/  FFMA.FTZ R16, R41, R65, R42 ;  /* 0x0000004129107223 */ /* 0x003fc6000001002a */
[----:B------:R-:W-:Y:S01]  /*b8b0*/  FMUL.FTZ R4, R64, -1.4426950216293334961 ;  /* 0xbfb8aa3b40047820 */ /* 0x000fe20000410000 */
[----:B------:R-:W-:-:S05]  /*b8c0*/  FMUL.FTZ R14, R16, -1.4426950216293334961 ;  /* 0xbfb8aa3b100e7820 */ /* 0x000fca0000410000 */
[----:B------:R-:W0:Y:S01]  /*b8d0*/  MUFU.EX2 R4, R4 ;  /* 0x0000000400047308 */ /* 0x000e220000000800 */
[----:B--2---:R-:W-:-:S03]  /*b8e0*/  IMAD R18, R21, UR14, RZ ;  /* 0x0000000e15127c24 */ /* 0x004fc6000f8e02ff */
[----:B------:R-:W1:Y:S01]  /*b8f0*/  MUFU.EX2 R14, R14 ;  /* 0x0000000e000e7308 */ /* 0x000e620000000800 */
[----:B------:R-:W-:-:S04]  /*b900*/  IMAD.WIDE.U32 R12, R5, UR14, R12 ;  /* 0x0000000e050c7c25 */ /* 0x000fc8000f8e000c */
[----:B------:R-:W-:Y:S02]  /*b910*/  IMAD R5, R5, UR15, R18 ;  /* 0x0000000f05057c24 */ /* 0x000fe4000f8e0212 */
[----:B0-----:R-:W-:Y:S01]  /*b920*/  FADD.FTZ R11, R4, 1 ;  /* 0x3f800000040b7421 */ /* 0x001fe20000010000 */
[----:B---3--:R-:W-:Y:S02]  /*b930*/  LEA R4, P2, R12, UR16, 0x2 ;  /* 0x000000100c047c11 */ /* 0x008fe4000f8410ff */
        /* <DEDUP_REMOVED lines=8> */
.L_x_4191:
[----:B------:R-:W-:Y:S05]  /*b9c0*/  BSYNC.RECONVERGENT B1 ;  /* 0x0000000000017941 */ /* 0x000fea0003800200 */
.L_x_4190:
        /* <DEDUP_REMOVED lines=9> */
[----:B-1----:R-:W-:Y:S01]  /*ba60*/  FFMA.FTZ R15, R40, R66, R43 ;  /* 0x00000042280f7223 */ /* 0x002fe2000001002b */
[----:B0-----:R-:W-:-:S03]  /*ba70*/  FFMA.FTZ R16, R41, R67, R42 ;  /* 0x0000004329107223 */ /* 0x001fc6000001002a */
[----:B------:R-:W-:Y:S01]  /*ba80*/  FMUL.FTZ R4, R15, -1.4426950216293334961 ;  /* 0xbfb8aa3b0f047820 */ /* 0x000fe20000410000 */
[----:B------:R-:W-:-:S05]  /*ba90*/  FMUL.FTZ R11, R16, -1.4426950216293334961 ;  /* 0xbfb8aa3b100b7820 */ /* 0x000fca0000410000 */
        /* <DEDUP_REMOVED lines=16> */
.L_x_4193:
[----:B------:R-:W-:Y:S05]  /*bba0*/  BSYNC.RECONVERGENT B1 ;  /* 0x0000000000017941 */ /* 0x000fea0003800200 */
.L_x_4192:
[----:B------:R-:W-:Y:S04]  /*bbb0*/  BSSY.RECONVERGENT B1, `(.L_x_4194) ;  /* 0x000001d000017945 */ /* 0x000fe80003800200 */
[----:B------:R-:W-:Y:S05]  /*bbc0*/  @P6 BRA `(.L_x_4195) ;  /* 0x00000000006c6947 */ /* 0x000fea0003800000 */
[----:B------:R-:W-:Y:S01]  /*bbd0*/  FADD.FTZ R68, R68, -UR4 ;  /* 0x8000000444447e21 */ /* 0x000fe20008010000 */
[----:B------:R-:W-:Y:S01]  /*bbe0*/  FADD.FTZ R69, R69, -UR4 ;  /* 0x8000000445457e21 */ /* 0x000fe20008010000 */
[----:B------:R-:W4:Y:S01]  /*bbf0*/  LDCU.64 UR14, c[0x0][0x3e0] ;  /* 0x00007c00ff0e77ac */ /* 0x000f220008000a00 */
[----:B--2---:R-:W-:Y:S01]  /*bc00*/  MOV R5, R89 ;  /* 0x0000005900057202 */ /* 0x004fe20000000f00 */
[----:B------:R-:W-:Y:S01]  /*bc10*/  FMUL.FTZ R68, R68, UR6 ;  /* 0x0000000644447c20 */ /* 0x000fe20008410000 */
[----:B------:R-:W-:Y:S01]  /*bc20*/  FMUL.FTZ R69, R69, UR6 ;  /* 0x0000000645457c20 */ /* 0x000fe20008410000 */
[----:B------:R-:W2:Y:S02]  /*bc30*/  LDCU.64 UR16, c[0x0][0x380] ;  /* 0x00007000ff1077ac */ /* 0x000ea40008000a00 */
[----:B---3--:R-:W-:Y:S01]  /*bc40*/  FFMA.FTZ R13, R40, R68, R43 ;  /* 0x00000044280d7223 */ /* 0x008fe2000001002b */
[----:B-1----:R-:W-:-:S03]  /*bc50*/  FFMA.FTZ R14, R41, R69, R42 ;  /* 0x00000045290e7223 */ /* 0x002fc6000001002a */
[----:B------:R-:W-:Y:S01]  /*bc60*/  FMUL.FTZ R4, R13, -1.4426950216293334961 ;  /* 0xbfb8aa3b0d047820 */ /* 0x000fe20000410000 */
[----:B------:R-:W-:-:S05]  /*bc70*/  FMUL.FTZ R9, R14, -1.4426950216293334961 ;  /* 0xbfb8aa3b0e097820 */ /* 0x000fca0000410000 */
[----:B------:R-:W1:Y:S01]  /*bc80*/  MUFU.EX2 R4, R4 ;  /* 0x0000000400047308 */ /* 0x000e620000000800 */
[----:B----4-:R-:W-:-:S03]  /*bc90*/  IMAD R8, R8, UR14, RZ ;  /* 0x0000000e08087c24 */ /* 0x010fc6000f8e02ff */
[----:B------:R-:W3:Y:S01]  /*bca0*/  MUFU.EX2 R9, R9 ;  /* 0x0000000900097308 */ /* 0x000ee20000000800 */
[----:B-1----:R-:W-:Y:S01]  /*bcb0*/  FADD.FTZ R10, R4, 1 ;  /* 0x3f800000040a7421 */ /* 0x002fe20000010000 */
[----:B------:R-:W-:Y:S01]  /*bcc0*/  MOV R4, R86 ;  /* 0x0000005600047202 */ /* 0x000fe20000000f00 */
[----:B---3--:R-:W-:-:S04]  /*bcd0*/  FADD.FTZ R12, R9, 1 ;  /* 0x3f800000090c7421 */ /* 0x008fc80000010000 */
[----:B------:R-:W1:Y:S01]  /*bce0*/  MUFU.RCP R10, R10 ;  /* 0x0000000a000a7308 */ /* 0x000e620000001000 */
[----:B------:R-:W-:-:S04]  /*bcf0*/  IMAD.WIDE.U32 R4, R7, UR14, R4 ;  /* 0x0000000e07047c25 */ /* 0x000fc8000f8e0004 */
[----:B------:R-:W-:Y:S01]  /*bd00*/  IMAD R7, R7, UR15, R8 ;  /* 0x0000000f07077c24 */ /* 0x000fe2000f8e0208 */
[----:B--2---:R-:W-:Y:S02]  /*bd10*/  LEA R8, P1, R4, UR16, 0x2 ;  /* 0x0000001004087c11 */ /* 0x004fe4000f8210ff */
[----:B------:R-:W2:Y:S02]  /*bd20*/  MUFU.RCP R11, R12 ;  /* 0x0000000c000b7308 */ /* 0x000ea40000001000 */
[----:B------:R-:W-:-:S04]  /*bd30*/  IADD3 R7, PT, PT, R5, R7, RZ ;  /* 0x0000000705077210 */ /* 0x000fc80007ffe0ff */
[----:B------:R-:W-:Y:S01]  /*bd40*/  LEA.HI.X R9, R4, UR17, R7, 0x2, P1 ;  /* 0x0000001104097c11 */ /* 0x000fe200088f1407 */
[----:B-1----:R-:W-:Y:S01]  /*bd50*/  FMUL.FTZ R10, R13, R10 ;  /* 0x0000000a0d0a7220 */ /* 0x002fe20000410000 */
[----:B--2---:R-:W-:-:S05]  /*bd60*/  FMUL.FTZ R11, R14, R11 ;  /* 0x0000000b0e0b7220 */ /* 0x004fca0000410000 */
[----:B------:R4:W-:Y:S02]  /*bd70*/  STG.E.64 desc[UR12][R8.64], R10 ;  /* 0x0000000a08007986 */ /* 0x0009e4000c101b0c */
.L_x_4195:
[----:B------:R-:W-:Y:S05]  /*bd80*/  BSYNC.RECONVERGENT B1 ;  /* 0x0000000000017941 */ /* 0x000fea0003800200 */
.L_x_4194:
[----:B------:R-:W-:Y:S04]  /*bd90*/  BSSY.RECONVERGENT B1, `(.L_x_4196) ;  /* 0x000001d000017945 */ /* 0x000fe80003800200 */
[----:B------:R-:W-:Y:S05]  /*bda0*/  @P3 BRA `(.L_x_4197) ;  /* 0x00000000006c3947 */ /* 0x000fea0003800000 */
[----:B------:R-:W-:Y:S01]  /*bdb0*/  FADD.FTZ R70, R70, -UR4 ;  /* 0x8000000446467e21 */ /* 0x000fe20008010000 */
[----:B------:R-:W-:Y:S01]  /*bdc0*/  FADD.FTZ R71, R71, -UR4 ;  /* 0x8000000447477e21 */ /* 0x000fe20008010000 */
[----:B------:R-:W5:Y:S01]  /*bdd0*/  LDCU.64 UR14, c[0x0][0x3e0] ;  /* 0x00007c00ff0e77ac */ /* 0x000f620008000a00 */
[----:B--2---:R-:W-:Y:S01]  /*bde0*/  MOV R5, R89 ;  /* 0x0000005900057202 */ /* 0x004fe20000000f00 */
[----:B------:R-:W-:Y:S01]  /*bdf0*/  FMUL.FTZ R70, R70, UR6 ;  /* 0x0000000646467c20 */ /* 0x000fe20008410000 */
[----:B------:R-:W-:Y:S01]  /*be00*/  FMUL.FTZ R71, R71, UR6 ;  /* 0x0000000647477c20 */ /* 0x000fe20008410000 */
[----:B------:R-:W2:Y:S02]  /*be10*/  LDCU.64 UR16, c[0x0][0x380] ;  /* 0x00007000ff1077ac */ /* 0x000ea40008000a00 */
[----:B---34-:R-:W-:Y:S01]  /*be20*/  FFMA.FTZ R11, R40, R70, R43 ;  /* 0x00000046280b7223 */ /* 0x018fe2000001002b */
[----:B------:R-:W-:-:S03]  /*be30*/  FFMA.FTZ R12, R41, R71, R42 ;  /* 0x00000047290c7223 */ /* 0x000fc6000001002a */
[----:B------:R-:W-:Y:S01]  /*be40*/  FMUL.FTZ R4, R11, -1.4426950216293334961 ;  /* 0xbfb8aa3b0b047820 */ /* 0x000fe20000410000 */
[----:B------:R-:W-:-:S05]  /*be50*/  FMUL.FTZ R7, R12, -1.4426950216293334961 ;  /* 0xbfb8aa3b0c077820 */ /* 0x000fca0000410000 */
[----:B------:R-:W3:Y:S01]  /*be60*/  MUFU.EX2 R4, R4 ;  /* 0x0000000400047308 */ /* 0x000ee20000000800 */
[----:B-----5:R-:W-:-:S03]  /*be70*/  IMAD R6, R6, UR14, RZ ;  /* 0x0000000e06067c24 */ /* 0x020fc6000f8e02ff */
[----:B------:R-:W4:Y:S01]  /*be80*/  MUFU.EX2 R7, R7 ;  /* 0x0000000700077308 */ /* 0x000f220000000800 */
[----:B---3--:R-:W-:Y:S01]  /*be90*/  FADD.FTZ R8, R4, 1 ;  /* 0x3f80000004087421 */ /* 0x008fe20000010000 */
[----:B------:R-:W-:Y:S01]  /*bea0*/  MOV R4, R86 ;  /* 0x0000005600047202 */ /* 0x000fe20000000f00 */
[----:B----4-:R-:W-:-:S04]  /*beb0*/  FADD.FTZ R10, R7, 1 ;  /* 0x3f800000070a7421 */ /* 0x010fc80000010000 */
[----:B------:R-:W3:Y:S01]  /*bec0*/  MUFU.RCP R8, R8 ;  /* 0x0000000800087308 */ /* 0x000ee20000001000 */
[----:B------:R-:W-:-:S04]  /*bed0*/  IMAD.WIDE.U32 R4, R3, UR14, R4 ;  /* 0x0000000e03047c25 */ /* 0x000fc8000f8e0004 */
[----:B------:R-:W-:Y:S01]  /*bee0*/  IMAD R3, R3, UR15, R6 ;  /* 0x0000000f03037c24 */ /* 0x000fe2000f8e0206 */
[----:B--2---:R-:W-:Y:S02]  /*bef0*/  LEA R6, P1, R4, UR16, 0x2 ;  /* 0x0000001004067c11 */ /* 0x004fe4000f8210ff */
[----:B------:R-:W2:Y:S02]  /*bf00*/  MUFU.RCP R9, R10 ;  /* 0x0000000a00097308 */ /* 0x000ea40000001000 */
[----:B------:R-:W-:-:S04]  /*bf10*/  IADD3 R3, PT, PT, R5, R3, RZ ;  /* 0x0000000305037210 */ /* 0x000fc80007ffe0ff */
[----:B------:R-:W-:Y:S01]  /*bf20*/  LEA.HI.X R7, R4, UR17, R3, 0x2, P1 ;  /* 0x0000001104077c11 */ /* 0x000fe200088f1403 */
[----:B---3--:R-:W-:Y:S01]  /*bf30*/  FMUL.FTZ R8, R11, R8 ;  /* 0x000000080b087220 */ /* 0x008fe20000410000 */
[----:B--2---:R-:W-:-:S05]  /*bf40*/  FMUL.FTZ R9, R12, R9 ;  /* 0x000000090c097220 */ /* 0x004fca0000410000 */
[----:B------:R2:W-:Y:S02]  /*bf50*/  STG.E.64 desc[UR12][R6.64], R8 ;  /* 0x0000000806007986 */ /* 0x0005e4000c101b0c */
.L_x_4197:
[----:B------:R-:W-:Y:S05]  /*bf60*/  BSYNC.RECONVERGENT B1 ;  /* 0x0000000000017941 */ /* 0x000fea0003800200 */
.L_x_4196:
        /* <DEDUP_REMOVED lines=10> */
[----:B------:R-:W-:Y:S01]  /*c010*/  FMUL.FTZ R3, R43, -1.4426950216293334961 ;  /* 0xbfb8aa3b2b037820 */ /* 0x000fe20000410000 */
[----:B--2---:R-:W-:-:S05]  /*c020*/  FMUL.FTZ R5, R73, -1.4426950216293334961 ;  /* 0xbfb8aa3b49057820 */ /* 0x004fca0000410000 */
[----:B------:R-:W2:Y:S01]  /*c030*/  MUFU.EX2 R3, R3 ;  /* 0x0000000300037308 */ /* 0x000ea20000000800 */
[----:B-----5:R-:W-:-:S03]  /*c040*/  IMAD R7, R2, UR10, RZ ;  /* 0x0000000a02077c24 */ /* 0x020fc6000f8e02ff */
[----:B------:R-:W5:Y:S01]  /*c050*/  MUFU.EX2 R5, R5 ;  /* 0x0000000500057308 */ /* 0x000f620000000800 */
[----:B------:R-:W-:-:S04]  /*c060*/  IMAD.WIDE.U32 R86, R44, UR10, R86 ;  /* 0x0000000a2c567c25 */ /* 0x000fc8000f8e0056 */
[----:B------:R-:W-:Y:S01]  /*c070*/  IMAD R7, R44, UR11, R7 ;  /* 0x0000000b2c077c24 */ /* 0x000fe2000f8e0207 */
[----:B0-----:R-:W-:Y:S01]  /*c080*/  LEA R2, P1, R86, UR14, 0x2 ;  /* 0x0000000e56027c11 */ /* 0x001fe2000f8210ff */
[----:B--2---:R-:W-:-:S03]  /*c090*/  FADD.FTZ R4, R3, 1 ;  /* 0x3f80000003047421 */ /* 0x004fc60000010000 */
[----:B------:R-:W-:Y:S01]  /*c0a0*/  IADD3 R7, PT, PT, R87, R7, RZ ;  /* 0x0000000757077210 */ /* 0x000fe20007ffe0ff */
[----:B-----5:R-:W-:-:S03]  /*c0b0*/  FADD.FTZ R6, R5, 1 ;  /* 0x3f80000005067421 */ /* 0x020fc60000010000 */
[----:B------:R-:W-:Y:S01]  /*c0c0*/  LEA.HI.X R3, R86, UR15, R7, 0x2, P1 ;  /* 0x0000000f56037c11 */ /* 0x000fe200088f1407 */
[----:B------:R-:W0:Y:S08]  /*c0d0*/  MUFU.RCP R4, R4 ;  /* 0x0000000400047308 */ /* 0x000e300000001000 */
[----:B------:R-:W2:Y:S01]  /*c0e0*/  MUFU.RCP R6, R6 ;  /* 0x0000000600067308 */ /* 0x000ea20000001000 */
[----:B0-----:R-:W-:Y:S01]  /*c0f0*/  FMUL.FTZ R4, R43, R4 ;  /* 0x000000042b047220 */ /* 0x001fe20000410000 */
[----:B--2---:R-:W-:-:S05]  /*c100*/  FMUL.FTZ R5, R73, R6 ;  /* 0x0000000649057220 */ /* 0x004fca0000410000 */
[----:B------:R0:W-:Y:S02]  /*c110*/  STG.E.64 desc[UR12][R2.64], R4 ;  /* 0x0000000402007986 */ /* 0x0001e4000c101b0c */
.L_x_4135:
[----:B------:R-:W-:Y:S05]  /*c120*/  BSYNC.RECONVERGENT B0 ;  /* 0x0000000000007941 */ /* 0x000fea0003800200 */
.L_x_4071:
        /* <DEDUP_REMOVED lines=9> */
.L_x_4199:
        /* <DEDUP_REMOVED lines=12> */
.L_x_4560:


//--------------------- .text._Z35group_norm_nhwc_fwd_one_pass_kernelI11Fp32IOFp16WLi64ELi80ELi640EEv26Group_norm_nhwc_fwd_params --------------------------
	.section	.text._Z35group_norm_nhwc_fwd_one_pass_kernelI11Fp32IOFp16WLi64ELi80ELi640EEv26Group_norm_nhwc_fwd_params,"ax",@progbits
	.align	128
        .global         _Z35group_norm_nhwc_fwd_one_pass_kernelI11Fp32IOFp16WLi64ELi80ELi640EEv26Group_norm_nhwc_fwd_params
        .type           _Z35group_norm_nhwc_fwd_one_pass_kernelI11Fp32IOFp16WLi64ELi80ELi640EEv26Group_norm_nhwc_fwd_params,@function
        .size           _Z35group_norm_nhwc_fwd_one_pass_kernelI11Fp32IOFp16WLi64ELi80ELi640EEv26Group_norm_nhwc_fwd_params,(.L_x_4561 - _Z35group_norm_nhwc_fwd_one_pass_kernelI11Fp32IOFp16WLi64ELi80ELi640EEv26Group_norm_nhwc_fwd_params)
        .other          _Z35group_norm_nhwc_fwd_one_pass_kernelI11Fp32IOFp16WLi64ELi80ELi640EEv26Group_norm_nhwc_fwd_params,@"STO_CUDA_ENTRY STV_DEFAULT"
_Z35group_norm_nhwc_fwd_one_pass_kernelI11Fp32IOFp16WLi64ELi80ELi640EEv26Group_norm_nhwc_fwd_params:
.text._Z35group_norm_nhwc_fwd_one_pass_kernelI11Fp32IOFp16WLi64ELi80ELi640EEv26Group_norm_nhwc_fwd_params:
        /* <DEDUP_REMOVED lines=42> */
.L_x_4227:
        /* <DEDUP_REMOVED lines=30> */
[----:B------:R-:W-:Y:S01]  /*0480*/  IMAD R9, R8, R7, RZ ;  /* 0x0000000708097224 */ /* 0x000fe200078e02ff */
[----:B------:R-:W-:-:S04]  /*0490*/  MOV R8, R10 ;  /* 0x0000000a00087202 */ /* 0x000fc80000000f00 */
[----:B------:R-:W-:Y:S01]  /*04a0*/  R2UR UR12, R8 ;  /* 0x00000000080c72ca */ /* 0x000fe200000e0000 */
[----:B------:R-:W-:-:S05]  /*04b0*/  IMAD.HI.U32 R9, R5, R9, UR10 ;  /* 0x0000000a05097e27 */ /* 0x000fca000f8e0009 */
        /* <DEDUP_REMOVED lines=10> */
[----:B------:R-:W-:Y:S01]  /*0560*/  PLOP3.LUT P1, PT, PT, PT, UP2, 0x80, 0x8 ;  /* 0x000000000008781c */ /* 0x000fe20003f2f028 */
[----:B-1----:R-:W-:-:S03]  /*0570*/  IMAD.U32 R5, RZ, RZ, UR12 ;  /* 0x0000000cff057e24 */ /* 0x002fc6000f8e00ff */
        /* <DEDUP_REMOVED lines=26> */
[----:B------:R-:W0:Y:S03]  /*0720*/  @!P1 LDC.64 R4, c[0x0][0x390] ;  /* 0x0000e400ff049b82 */ /* 0x000e260000000a00 */
[----:B------:R-:W-:Y:S02]  /*0730*/  IADD3 R35, PT, PT, R37, UR5, RZ ;  /* 0x0000000525237c10 */ /* 0x000fe4000fffe0ff */
[----:B------:R-:W-:-:S02]  /*0740*/  @!P3 MOV R20, R36 ;  /* 0x000000240014b202 */ /* 0x000fc40000000f00 */
[-C--:B------:R-:W-:Y:S02]  /*0750*/  @!P3 MOV R21, R35.reuse ;  /* 0x000000230015b202 */ /* 0x080fe40000000f00 */
[----:B------:R-:W-:Y:S01]  /*0760*/  @!P2 MOV R34, R36 ;  /* 0x000000240022a202 */ /* 0x000fe20000000f00 */
[----:B------:R-:W-:Y:S01]  /*0770*/  @!P3 IMAD.WIDE.U32 R6, R33, R6, R20 ;  /* 0x000000062106b225 */ /* 0x000fe200078e0014 */
[----:B------:R-:W-:Y:S02]  /*0780*/  @!P1 MOV R20, R36 ;  /* 0x0000002400149202 */ /* 0x000fe40000000f00 */
[----:B------:R-:W-:Y:S01]  /*0790*/  @!P1 MOV R21, R35 ;  /* 0x0000002300159202 */ /* 0x000fe20000000f00 */
[----:B------:R-:W-:Y:S01]  /*07a0*/  @!P2 IMAD.WIDE.U32 R16, R23, R16, R34 ;  /* 0x000000101710a225 */ /* 0x000fe200078e0022 */
[----:B------:R-:W-:Y:S02]  /*07b0*/  @!P3 IADD3 R7, PT, PT, R7, R27, RZ ;  /* 0x0000001b0707b210 */ /* 0x000fe40007ffe0ff */
[----:B---3--:R-:W-:Y:S01]  /*07c0*/  @!P3 LEA R14, P6, R6, R14, 0x2 ;  /* 0x0000000e060eb211 */ /* 0x008fe200078c10ff */
[C---:B------:R-:W-:Y:S01]  /*07d0*/  @!P1 IMAD R23, R32.reuse, R11, R18 ;  /* 0x0000000b20179224 */ /* 0x040fe200078e0212 */
[----:B------:R-:W-:Y:S01]  /*07e0*/  @!P2 IADD3 R17, PT, PT, R17, R25, RZ ;  /* 0x000000191111a210 */ /* 0x000fe20007ffe0ff */
[----:B------:R-:W-:Y:S01]  /*07f0*/  @!P1 IMAD.WIDE.U32 R20, R32, R10, R20 ;  /* 0x0000000a20149225 */ /* 0x000fe200078e0014 */
[----:B--2---:R-:W-:Y:S01]  /*0800*/  @!P2 LEA R12, P5, R16, R12, 0x2 ;  /* 0x0000000c100ca211 */ /* 0x004fe200078a10ff */
[----:B------:R-:W1:Y:S01]  /*0810*/  @!P4 LDC.64 R10, c[0x0][0x390] ;  /* 0x0000e400ff0acb82 */ /* 0x000e620000000a00 */
[----:B------:R-:W-:-:S02]  /*0820*/  @!P4 MOV R18, R36 ;  /* 0x000000240012c202 */ /* 0x000fc40000000f00 */
[----:B------:R-:W-:Y:S02]  /*0830*/  @!P2 LEA.HI.X R13, R16, R13, R17, 0x2, P5 ;  /* 0x0000000d100da211 */ /* 0x000fe400028f1411 */
[----:B------:R-:W-:Y:S01]  /*0840*/  @!P1 IADD3 R17, PT, PT, R21, R23, RZ ;  /* 0x0000001715119210 */ /* 0x000fe20007ffe0ff */
[----:B------:R-:W-:Y:S01]  /*0850*/  @!P4 IMAD R21, R30, R9, R19 ;  /* 0x000000091e15c224 */ /* 0x000fe200078e0213 */
[----:B0-----:R-:W-:Y:S02]  /*0860*/  @!P1 LEA R16, P5, R20, R4, 0x2 ;  /* 0x0000000414109211 */ /* 0x001fe400078a10ff */
        /* <DEDUP_REMOVED lines=8> */
[----:B------:R-:W-:Y:S01]  /*08f0*/  CS2R R8, SRZ ;  /* 0x0000000000087805 */ /* 0x000fe2000001ff00 */
[----:B------:R-:W-:Y:S02]  /*0900*/  @!P4 IMAD.IADD R19, R19, 0x1, R21 ;  /* 0x000000011313c824 */ /* 0x000fe400078e0215 */
        /* <DEDUP_REMOVED lines=57> */
.L_x_4201:
[----:B------:R-:W-:Y:S05]  /*0ca0*/  BSYNC.RECONVERGENT B0 ;  /* 0x0000000000007941 */ /* 0x000fea0003800200 */
.L_x_4200:
        /* <DEDUP_REMOVED lines=56> */
.L_x_4203:
[----:B------:R-:W-:Y:S05]  /*1030*/  BSYNC.RECONVERGENT B0 ;  /* 0x0000000000007941 */ /* 0x000fea0003800200 */
.L_x_4202:
        /* <DEDUP_REMOVED lines=33> */
.L_x_4206:
[----:B------:R-:W2:Y:S04]  /*1250*/  LDG.E.STRONG.GPU R16, desc[UR16][R12.64] ;  /* 0x000000100c107981 */ /* 0x000ea8000c1ef900 */
[----:B--2---:R-:W-:Y:S01]  /*1260*/  CCTL.IVALL ;  /* 0x00000000ff00798f */ /* 0x004fe20002000000 */
[----:B------:R-:W-:Y:S05]  /*1270*/  YIELD ;  /* 0x0000000000007946 */ /* 0x000fea0003800000 */
[----:B------:R-:W-:-:S13]  /*1280*/  ISETP.NE.AND P4, PT, R16, R19, PT ;  /* 0x000000131000720c */ /* 0x000fda0003f85270 */
[----:B------:R-:W-:Y:S05]  /*1290*/  @P4 BRA `(.L_x_4206) ;  /* 0xfffffffc00ec4947 */ /* 0x000fea000383ffff */
.L_x_4205:
        /* <DEDUP_REMOVED lines=14> */
.L_x_4208:
[----:B------:R-:W-:Y:S01]  /*1380*/  UIADD3 UR26, UPT, UPT, UR5, 0x1, URZ ;  /* 0x00000001051a7890 */ /* 0x000fe2000fffe0ff */
[----:B------:R-:W-:Y:S01]  /*1390*/  ISETP.EQ.OR P2, PT, RZ, UR24, P3 ;  /* 0x00000018ff007c0c */ /* 0x000fe20009f42670 */
[----:B------:R-:W-:-:S04]  /*13a0*/  UIADD3 UR27, UPT, UPT, UR5, 0x2, URZ ;  /* 0x00000002051b7890 */ /* 0x000fc8000fffe0ff */
[----:B------:R-:W-:Y:S01]  /*13b0*/  MOV R12, UR26 ;  /* 0x0000001a000c7c02 */ /* 0x000fe20008000f00 */
[----:B------:R-:W-:Y:S01]  /*13c0*/  UIADD3 UR26, UPT, UPT, UR5, 0x3, URZ ;  /* 0x00000003051a7890 */ /* 0x000fe2000fffe0ff */
[----:B------:R-:W-:Y:S02]  /*13d0*/  MOV R13, UR27 ;  /* 0x0000001b000d7c02 */ /* 0x000fe40008000f00 */
[----:B------:R-:W-:Y:S02]  /*13e0*/  ISETP.EQ.OR P4, PT, R12, UR20, P3 ;  /* 0x000000140c007c0c */ /* 0x000fe40009f82670 */
[----:B------:R-:W-:Y:S02]  /*13f0*/  ISETP.EQ.OR P6, PT, R13, UR20, P3 ;  /* 0x000000140d007c0c */ /* 0x000fe40009fc2670 */
[----:B------:R-:W-:Y:S01]  /*1400*/  MOV R12, UR26 ;  /* 0x0000001a000c7c02 */ /* 0x000fe20008000f00 */
[----:B------:R-:W-:-:S03]  /*1410*/  VOTEU.ALL UP1, P2 ;  /* 0x0000000000ff7886 */ /* 0x000fc60001020000 */
[----:B------:R-:W-:Y:S02]  /*1420*/  ISETP.EQ.OR P5, PT, R12, UR20, P3 ;  /* 0x000000140c007c0c */ /* 0x000fe40009fa2670 */
[----:B------:R-:W-:-:S03]  /*1430*/  @!UP1 UIMAD.WIDE.U32 UR26, UR11, 0x8, UR18 ;  /* 0x000000080b1a98a5 */ /* 0x000fc6000f8e0012 */
[----:B------:R-:W-:Y:S02]  /*1440*/  VOTEU.ALL UP1, P4 ;  /* 0x0000000000ff7886 */ /* 0x000fe40002020000 */
[----:B------:R-:W-:Y:S01]  /*1450*/  VOTEU.ALL UP2, P6 ;  /* 0x0000000000ff7886 */ /* 0x000fe20003040000 */
[----:B------:R-:W-:Y:S02]  /*1460*/  MOV R12, UR26 ;  /* 0x0000001a000c7c02 */ /* 0x000fe40008000f00 */
[----:B------:R-:W-:Y:S01]  /*1470*/  MOV R13, UR27 ;  /* 0x0000001b000d7c02 */ /* 0x000fe20008000f00 */
[----:B------:R-:W-:Y:S02]  /*1480*/  @!UP1 UIMAD.WIDE.U32 UR26, UR23, 0x8, UR18 ;  /* 0x00000008171a98a5 */ /* 0x000fe4000f8e0012 */
[----:B------:R-:W-:Y:S01]  /*1490*/  VOTEU.ALL UP1, P5 ;  /* 0x0000000000ff7886 */ /* 0x000fe20002820000 */
[----:B------:R-:W-:Y:S02]  /*14a0*/  @!UP2 UIMAD.WIDE.U32 UR28, UR12, 0x8, UR18 ;  /* 0x000000080c1ca8a5 */ /* 0x000fe4000f8e0012 */
[----:B------:R-:W0:Y:S01]  /*14b0*/  @!P2 LDG.E.64 R12, desc[UR16][R12.64] ;  /* 0x000000100c0ca981 */ /* 0x000e22000c1e1b00 */
[----:B------:R-:W-:-:S02]  /*14c0*/  MOV R16, UR26 ;  /* 0x0000001a00107c02 */ /* 0x000fc40008000f00 */
[----:B------:R-:W-:Y:S01]  /*14d0*/  MOV R17, UR27 ;  /* 0x0000001b00117c02 */ /* 0x000fe20008000f00 */
[----:B------:R-:W-:Y:S01]  /*14e0*/  @!UP1 UIMAD.WIDE.U32 UR26, UR22, 0x8, UR18 ;  /* 0x00000008161a98a5 */ /* 0x000fe2000f8e0012 */
[----:B-1----:R-:W-:Y:S01]  /*14f0*/  IMAD.U32 R18, RZ, RZ, UR28 ;  /* 0x0000001cff127e24 */ /* 0x002fe2000f8e00ff */
[----:B--2---:R-:W-:-:S03]  /*1500*/  MOV R19, UR29 ;  /* 0x0000001d00137c02 */ /* 0x004fc60008000f00 */
[----:B------:R-:W2:Y:S01]  /*1510*/  @!P4 LDG.E.64 R16, desc[UR16][R16.64] ;  /* 0x000000101010c981 */ /* 0x000ea2000c1e1b00 */
[----:B------:R-:W-:Y:S02]  /*1520*/  MOV R20, UR26 ;  /* 0x0000001a00147c02 */ /* 0x000fe40008000f00 */
[----:B------:R-:W-:Y:S01]  /*1530*/  MOV R21, UR27 ;  /* 0x0000001b00157c02 */ /* 0x000fe20008000f00 */
[----:B------:R-:W4:Y:S05]  /*1540*/  @!P6 LDG.E.64 R18, desc[UR16][R18.64] ;  /* 0x000000101212e981 */ /* 0x000f2a000c1e1b00 */
[----:B------:R-:W5:Y:S01]  /*1550*/  @!P5 LDG.E.64 R20, desc[UR16][R20.64] ;  /* 0x000000101414d981 */ /* 0x000f62000c1e1b00 */
[----:B------:R-:W-:-:S02]  /*1560*/  UIADD3 UR26, UPT, UPT, UR5, 0x4, URZ ;  /* 0x00000004051a7890 */ /* 0x000fc4000fffe0ff */
[----:B------:R-:W-:-:S04]  /*1570*/  UIADD3 UR27, UPT, UPT, UR5, 0x5, URZ ;  /* 0x00000005051b7890 */ /* 0x000fc8000fffe0ff */
[----:B------:R-:W-:Y:S01]  /*1580*/  MOV R22, UR26 ;  /* 0x0000001a00167c02 */ /* 0x000fe20008000f00 */
[----:B------:R-:W-:Y:S01]  /*1590*/  UIADD3 UR26, UPT, UPT, UR5, 0x6, URZ ;  /* 0x00000006051a7890 */ /* 0x000fe2000fffe0ff */
[----:B0--3--:R-:W-:Y:S01]  /*15a0*/  @!P2 FADD.FTZ R14, R14, R12 ;  /* 0x0000000c0e0ea221 */ /* 0x009fe20000010000 */
[----:B------:R-:W-:Y:S01]  /*15b0*/  @!P2 FADD.FTZ R15, R15, R13 ;  /* 0x0000000d0f0fa221 */ /* 0x000fe20000010000 */
[----:B------:R-:W-:Y:S02]  /*15c0*/  ISETP.EQ.OR P2, PT, R22, UR20, P3 ;  /* 0x0000001416007c0c */ /* 0x000fe40009f42670 */
[----:B------:R-:W-:Y:S01]  /*15d0*/  MOV R12, UR27 ;  /* 0x0000001b000c7c02 */ /* 0x000fe20008000f00 */
[----:B------:R-:W-:Y:S01]  /*15e0*/  UIADD3 UR27, UPT, UPT, UR5, 0x7, URZ ;  /* 0x00000007051b7890 */ /* 0x000fe2000fffe0ff */
[----:B--2---:R-:W-:Y:S01]  /*15f0*/  @!P4 FADD.FTZ R14, R14, R16 ;  /* 0x000000100e0ec221 */ /* 0x004fe20000010000 */
[----:B------:R-:W-:Y:S01]  /*1600*/  @!P4 FADD.FTZ R15, R15, R17 ;  /* 0x000000110f0fc221 */ /* 0x000fe20000010000 */
        /* <DEDUP_REMOVED lines=25> */
[----:B------:R-:W-:Y:S01]  /*17a0*/  IMAD.U32 R20, RZ, RZ, UR28 ;  /* 0x0000001cff147e24 */ /* 0x000fe2000f8e00ff */
[----:B------:R-:W-:-:S03]  /*17b0*/  MOV R21, UR29 ;  /* 0x0000001d00157c02 */ /* 0x000fc60008000f00 */
        /* <DEDUP_REMOVED lines=23> */
.L_x_4207:
        /* <DEDUP_REMOVED lines=32> */
[----:B------:R-:W-:Y:S02]  /*1b30*/  ISETP.EQ.OR P6, PT, R16, UR20, P3 ;  /* 0x0000001410007c0c */ /* 0x000fe40009fc2670 */
[----:B------:R-:W-:Y:S02]  /*1b40*/  MOV R12, UR12 ;  /* 0x0000000c000c7c02 */ /* 0x000fe40008000f00 */
[----:B------:R-:W-:Y:S02]  /*1b50*/  MOV R13, UR13 ;  /* 0x0000000d000d7c02 */ /* 0x000fe40008000f00 */
[----:B------:R-:W-:-:S04]  /*1b60*/  MOV R16, UR14 ;  /* 0x0000000e00107c02 */ /* 0x000fc80008000f00 */
[----:B------:R-:W3:Y:S03]  /*1b70*/  @!P5 LDG.E.64 R12, desc[UR16][R12.64] ;  /* 0x000000100c0cd981 */ /* 0x000ee6000c1e1b00 */
[----:B------:R-:W-:Y:S01]  /*1b80*/  VOTEU.ALL UP3, P6 ;  /* 0x0000000000ff7886 */ /* 0x000fe20003060000 */
[----:B------:R-:W4:Y:S04]  /*1b90*/  @!P4 LDG.E.64 R16, desc[UR16][R16.64] ;  /* 0x000000101010c981 */ /* 0x000f28000c1e1b00 */
[----:B------:R-:W-:-:S04]  /*1ba0*/  @!UP3 UIMAD UR11, UR11, UR21, UR6 ;  /* 0x000000150b0bb2a4 */ /* 0x000fc8000f8e0206 */
[----:B------:R-:W-:-:S06]  /*1bb0*/  @!UP3 UIMAD.WIDE.U32 UR12, UR11, 0x8, UR18 ;  /* 0x000000080b0cb8a5 */ /* 0x000fcc000f8e0012 */
[----:B-1----:R-:W-:Y:S01]  /*1bc0*/  MOV R18, UR12 ;  /* 0x0000000c00127c02 */ /* 0x002fe20008000f00 */
[----:B--2---:R-:W-:-:S06]  /*1bd0*/  IMAD.U32 R19, RZ, RZ, UR13 ;  /* 0x0000000dff137e24 */ /* 0x004fcc000f8e00ff */
[----:B------:R-:W2:Y:S01]  /*1be0*/  @!P6 LDG.E.64 R18, desc[UR16][R18.64] ;  /* 0x000000101212e981 */ /* 0x000ea2000c1e1b00 */
[----:B------:R-:W-:-:S04]  /*1bf0*/  MOV R20, UR5 ;  /* 0x0000000500147c02 */ /* 0x000fc80008000f00 */
[----:B------:R-:W-:-:S04]  /*1c00*/  IADD3 R20, PT, PT, R20, 0x4, RZ ;  /* 0x0000000414147810 */ /* 0x000fc80007ffe0ff */
[----:B------:R-:W-:Y:S01]  /*1c10*/  R2UR UR5, R20 ;  /* 0x00000000140572ca */ /* 0x000fe200000e0000 */
[----:B---3--:R-:W-:Y:S01]  /*1c20*/  @!P5 FADD.FTZ R14, R14, R12 ;  /* 0x0000000c0e0ed221 */ /* 0x008fe20000010000 */
[----:B------:R-:W-:-:S03]  /*1c30*/  @!P5 FADD.FTZ R15, R15, R13 ;  /* 0x0000000d0f0fd221 */ /* 0x000fc60000010000 */
[----:B----4-:R-:W-:Y:S01]  /*1c40*/  @!P4 FADD.FTZ R14, R14, R16 ;  /* 0x000000100e0ec221 */ /* 0x010fe20000010000 */
[----:B------:R-:W-:-:S03]  /*1c50*/  @!P4 FADD.FTZ R15, R15, R17 ;  /* 0x000000110f0fc221 */ /* 0x000fc60000010000 */
[----:B--2---:R-:W-:Y:S01]  /*1c60*/  @!P6 FADD.FTZ R14, R14, R18 ;  /* 0x000000120e0ee221 */ /* 0x004fe20000010000 */
[----:B------:R-:W-:-:S07]  /*1c70*/  @!P6 FADD.FTZ R15, R15, R19 ;  /* 0x000000130f0fe221 */ /* 0x000fce0000010000 */
.L_x_4209:
        /* <DEDUP_REMOVED lines=27> */
.L_x_4210:
        /* <DEDUP_REMOVED lines=13> */
.L_x_4211:
[----:B------:R-:W-:Y:S05]  /*1f00*/  BSYNC.RECONVERGENT B0 ;  /* 0x0000000000007941 */ /* 0x000fea0003800200 */
.L_x_4204:
[----:B------:R-:W4:Y:S01]  /*1f10*/  S2UR UR11, SR_CgaCtaId ;  /* 0x00000000000b79c3 */ /* 0x000f220000008800 */
[----:B------:R-:W5:Y:S01]  /*1f20*/  LDCU UR12, c[0x0][0x414] ;  /* 0x00008280ff0c77ac */ /* 0x000f620008000800 */
[----:B------:R-:W-:Y:S01]  /*1f30*/  IMAD.U32 R23, RZ, RZ, UR9 ;  /* 0x00000009ff177e24 */ /* 0x000fe2000f8e00ff */
[----:B------:R-:W-:Y:S01]  /*1f40*/  IADD3 R21, PT, PT, R2, UR10, RZ ;  /* 0x0000000a02157c10 */ /* 0x000fe2000fffe0ff */
[----:B------:R-:W-:-:S04]  /*1f50*/  UMOV UR5, 0x400 ;  /* 0x0000040000057882 */ /* 0x000fc80000000000 */
        /* <DEDUP_REMOVED lines=17> */
[----:B------:R-:W-:-:S02]  /*2070*/  IADD3 R25, PT, PT, R32, 0x10, RZ ;  /* 0x0000001020197810 */ /* 0x000fc40007ffe0ff */
        /* <DEDUP_REMOVED lines=9> */
[----:B--2---:R-:W-:Y:S02]  /*2110*/  HADD2.F32 R14, -RZ, R24.H0_H0 ;  /* 0x20000018ff0e7230 */ /* 0x004fe40000004100 */
[----:B----4-:R-:W-:Y:S02]  /*2120*/  HADD2.F32 R15, -RZ, R26.H0_H0 ;  /* 0x2000001aff0f7230 */ /* 0x010fe40000004100 */
[----:B-----5:R-:W-:Y:S02]  /*2130*/  HADD2.F32 R17, -RZ, R27.H0_H0 ;  /* 0x2000001bff117230 */ /* 0x020fe40000004100 */
[----:B------:R-:W-:Y:S01]  /*2140*/  HADD2.F32 R16, -RZ, R33.H0_H0 ;  /* 0x20000021ff107230 */ /* 0x000fe20000004100 */
        /* <DEDUP_REMOVED lines=34> */
.L_x_4215:
[----:B------:R-:W-:Y:S05]  /*2370*/  BSYNC.RECONVERGENT B1 ;  /* 0x0000000000017941 */ /* 0x000fea0003800200 */
.L_x_4214:
[----:B------:R-:W-:Y:S04]  /*2380*/  BSSY.RECONVERGENT B1, `(.L_x_4216) ;  /* 0x0000013000017945 */ /* 0x000fe80003800200 */
[----:B------:R-:W-:Y:S05]  /*2390*/  @P3 BRA `(.L_x_4217) ;  /* 0x0000000000443947 */ /* 0x000fea0003800000 */
[----:B------:R-:W1:Y:S01]  /*23a0*/  LDCU.64 UR10, c[0x0][0x3e0] ;  /* 0x00007c00ff0a77ac */ /* 0x000e620008000a00 */
[----:B0-----:R-:W-:Y:S01]  /*23b0*/  MOV R6, R36 ;  /* 0x0000002400067202 */ /* 0x001fe20000000f00 */
[C---:B------:R-:W-:Y:S01]  /*23c0*/  FADD.FTZ R19, -R13.reuse, R4 ;  /* 0x000000040d137221 */ /* 0x040fe20000010100 */
[----:B------:R-:W-:Y:S01]  /*23d0*/  MOV R7, R35 ;  /* 0x0000002300077202 */ /* 0x000fe20000000f00 */
[----:B------:R-:W0:Y:S01]  /*23e0*/  LDCU.64 UR14, c[0x0][0x380] ;  /* 0x00007000ff0e77ac */ /* 0x000e220008000a00 */
[----:B------:R-:W-:Y:S01]  /*23f0*/  FADD.FTZ R5, -R13, R5 ;  /* 0x000000050d057221 */ /* 0x000fe20000010100 */
[----:B------:R-:W-:-:S03]  /*2400*/  FMUL.FTZ R18, R19, R12 ;  /* 0x0000000c13127220 */ /* 0x000fc60000410000 */
[----:B------:R-:W-:Y:S01]  /*2410*/  FMUL.FTZ R19, R5, R12 ;  /* 0x0000000c05137220 */ /* 0x000fe20000410000 */
        /* <DEDUP_REMOVED lines=9> */
.L_x_4217:
[----:B------:R-:W-:Y:S05]  /*24b0*/  BSYNC.RECONVERGENT B1 ;  /* 0x0000000000017941 */ /* 0x000fea0003800200 */
.L_x_4216:
        /* <DEDUP_REMOVED lines=19> */
.L_x_4219:
[----:B------:R-:W-:Y:S05]  /*25f0*/  BSYNC.RECONVERGENT B1 ;  /* 0x0000000000017941 */ /* 0x000fea0003800200 */
.L_x_4218:
[----:B------:R-:W-:Y:S05]  /*2600*/  @P1 BRA `(.L_x_4220) ;  /* 0x00000008004c1947 */ /* 0x000fea0003800000 */
[----:B------:R-:W3:Y:S01]  /*2610*/  LDCU.64 UR10, c[0x0][0x3e0] ;  /* 0x00007c00ff0a77ac */ /* 0x000ee20008000a00 */
[----:B-1----:R-:W-:Y:S01]  /*2620*/  MOV R5, R35 ;  /* 0x0000002300057202 */ /* 0x002fe20000000f00 */
[----:B------:R-:W-:Y:S02]  /*2630*/  IMAD.MOV.U32 R4, RZ, RZ, R36 ;  /* 0x000000ffff047224 */ /* 0x000fe400078e0024 */
[C---:B0-2---:R-:W-:Y:S01]  /*2640*/  FADD.FTZ R7, -R13.reuse, R10 ;  /* 0x0000000a0d077221 */ /* 0x045fe20000010100 */
[----:B------:R-:W0:Y:S01]  /*2650*/  LDCU.64 UR12, c[0x0][0x380] ;  /* 0x00007000ff0c77ac */ /* 0x000e220008000a00 */
[----:B------:R-:W-:Y:S02]  /*2660*/  FADD.FTZ R11, -R13, R11 ;  /* 0x0000000b0d0b7221 */ /* 0x000fe40000010100 */
[-C--:B------:R-:W-:Y:S02]  /*2670*/  FMUL.FTZ R7, R7, R12.reuse ;  /* 0x0000000c07077220 */ /* 0x080fe40000410000 */
[----:B------:R-:W-:-:S02]  /*2680*/  FMUL.FTZ R11, R11, R12 ;  /* 0x0000000c0b0b7220 */ /* 0x000fc40000410000 */
[----:B------:R-:W-:Y:S02]  /*2690*/  FFMA.FTZ R10, R14, R7, R17 ;  /* 0x000000070e0a7223 */ /* 0x000fe40000010011 */
        /* <DEDUP_REMOVED lines=9> */
.L_x_4213:
        /* <DEDUP_REMOVED lines=15> */
[----:B------:R-:W-:Y:S01]  /*2820*/  FADD.FTZ R7, -R13, R7 ;  /* 0x000000070d077221 */ /* 0x000fe20000010100 */
[----:B------:R-:W-:Y:S01]  /*2830*/  MOV R20, R36 ;  /* 0x0000002400147202 */ /* 0x000fe20000000f00 */
[----:B------:R-:W1:Y:S01]  /*2840*/  LDCU.64 UR12, c[0x0][0x380] ;  /* 0x00007000ff0c77ac */ /* 0x000e620008000a00 */
[----:B------:R-:W-:Y:S01]  /*2850*/  MOV R21, R35 ;  /* 0x0000002300157202 */ /* 0x000fe20000000f00 */
        /* <DEDUP_REMOVED lines=22> */
.L_x_4222:
[----:B------:R-:W-:Y:S05]  /*29c0*/  BSYNC.RECONVERGENT B1 ;  /* 0x0000000000017941 */ /* 0x000fea0003800200 */
.L_x_4221:
        /* <DEDUP_REMOVED lines=29> */
.L_x_4224:
[----:B------:R-:W-:Y:S05]  /*2ba0*/  BSYNC.RECONVERGENT B1 ;  /* 0x0000000000017941 */ /* 0x000fea0003800200 */
.L_x_4223:
        /* <DEDUP_REMOVED lines=29> */
.L_x_4226:
[----:B------:R-:W-:Y:S05]  /*2d80*/  BSYNC.RECONVERGENT B1 ;  /* 0x0000000000017941 */ /* 0x000fea0003800200 */
.L_x_4225:
        /* <DEDUP_REMOVED lines=27> */
.L_x_4220:
[----:B------:R-:W-:Y:S05]  /*2f40*/  BSYNC.RECONVERGENT B0 ;  /* 0x0000000000007941 */ /* 0x000fea0003800200 */
.L_x_4212:
[----:B------:R-:W-:Y:S02]  /*2f50*/  UIADD3 UR9, UPT, UPT, UR21, UR9, URZ ;  /* 0x0000000915097290 */ /* 0x000fe4000fffe0ff */
[----:B------:R-:W-:Y:S02]  /*2f60*/  UIADD3 UR4, UPT, UPT, UR4, 0x1, URZ ;  /* 0x0000000104047890 */ /* 0x000fe4000fffe0ff */
[----:B------:R-:W-:-:S09]  /*2f70*/  UISETP.GE.AND UP1, UPT, UR9, UR7, UPT ;  /* 0x000000070900728c */ /* 0x000fd2000bf26270 */
[----:B------:R-:W-:Y:S05]  /*2f80*/  BRA.U !UP1, `(.L_x_4227) ;  /* 0xffffffd109c47547 */ /* 0x000fea000b83ffff */
[----:B------:R-:W-:Y:S05]  /*2f90*/  EXIT ;  /* 0x000000000000794d */ /* 0x000fea0003800000 */
.L_x_4228:
        /* <DEDUP_REMOVED lines=14> */
.L_x_4561:


//--------------------- .text._Z35group_norm_nhwc_fwd_one_pass_kernelI11Fp32IOFp16WLi128ELi80ELi640EEv26Group_norm_nhwc_fwd_params --------------------------
	.section	.text._Z35group_norm_nhwc_fwd_one_pass_kernelI11Fp32IOFp16WLi128ELi80ELi640EEv26Group_norm_nhwc_fwd_params,"ax",@progbits
	.align	128
        .global         _Z35group_norm_nhwc_fwd_one_pass_kernelI11Fp32IOFp16WLi128ELi80ELi640EEv26Group_norm_nhwc_fwd_params
        .type           _Z35group_norm_nhwc_fwd_one_pass_kernelI11Fp32IOFp16WLi128ELi80ELi640EEv26Group_norm_nhwc_fwd_params,@function
        .size           _Z35group_norm_nhwc_fwd_one_pass_kernelI11Fp32IOFp16WLi128ELi80ELi640EEv26Group_norm_nhwc_fwd_params,(.L_x_4562 - _Z35group_norm_nhwc_fwd_one_pass_kernelI11Fp32IOFp16WLi128ELi80ELi640EEv26Group_norm_nhwc_fwd_params)
        .other          _Z35group_norm_nhwc_fwd_one_pass_kernelI11Fp32IOFp16WLi128ELi80ELi640EEv26Group_norm_nhwc_fwd_params,@"STO_CUDA_ENTRY STV_DEFAULT"
_Z35group_norm_nhwc_fwd_one_pass_kernelI11Fp32IOFp16WLi128ELi80ELi640EEv26Group_norm_nhwc_fwd_params:
.text._Z35group_norm_nhwc_fwd_one_pass_kernelI11Fp32IOFp16WLi128ELi80ELi640EEv26Group_norm_nhwc_fwd_params:
        /* <DEDUP_REMOVED lines=46> */
.L_x_4272:
        /* <DEDUP_REMOVED lines=243> */
.L_x_4230:
[----:B------:R-:W-:Y:S05]  /*1210*/  BSYNC.RECONVERGENT B0 ;  /* 0x0000000000007941 */ /* 0x000fea0003800200 */
.L_x_4229:
        /* <DEDUP_REMOVED lines=56> */
.L_x_4232:
[----:B------:R-:W-:Y:S05]  /*15a0*/  BSYNC.RECONVERGENT B0 ;  /* 0x0000000000007941 */ /* 0x000fea0003800200 */
.L_x_4231:
        /* <DEDUP_REMOVED lines=33> */
.L_x_4235:
[----:B------:R-:W2:Y:S04]  /*17c0*/  LDG.E.STRONG.GPU R23, desc[UR16][R20.64] ;  /* 0x0000001014177981 */ /* 0x000ea8000c1ef900 */
[----:B--2---:R-:W-:Y:S01]  /*17d0*/  CCTL.IVALL ;  /* 0x00000000ff00798f */ /* 0x004fe20002000000 */
[----:B------:R-:W-:Y:S05]  /*17e0*/  YIELD ;  /* 0x0000000000007946 */ /* 0x000fea0003800000 */
[----:B------:R-:W-:-:S13]  /*17f0*/  ISETP.NE.AND P4, PT, R23, R22, PT ;  /* 0x000000161700720c */ /* 0x000fda0003f85270 */
[----:B------:R-:W-:Y:S05]  /*1800*/  @P4 BRA `(.L_x_4235) ;  /* 0xfffffffc00ec4947 */ /* 0x000fea000383ffff */
.L_x_4234:
        /* <DEDUP_REMOVED lines=15> */
.L_x_4237:
        /* <DEDUP_REMOVED lines=91> */
.L_x_4236:
        /* <DEDUP_REMOVED lines=52> */
.L_x_4238:
        /* <DEDUP_REMOVED lines=28> */
.L_x_4239:
        /* <DEDUP_REMOVED lines=13> */
.L_x_4240:
[----:B------:R-:W-:Y:S05]  /*2480*/  BSYNC.RECONVERGENT B0 ;  /* 0x0000000000007941 */ /* 0x000fea0003800200 */
.L_x_4233:
        /* <DEDUP_REMOVED lines=73> */
.L_x_4244:
[----:B------:R-:W-:Y:S05]  /*2920*/  BSYNC.RECONVERGENT B1 ;  /* 0x0000000000017941 */ /* 0x000fea0003800200 */
.L_x_4243:
        /* <DEDUP_REMOVED lines=19> */
.L_x_4246:
[----:B------:R-:W-:Y:S05]  /*2a60*/  BSYNC.RECONVERGENT B1 ;  /* 0x0000000000017941 */ /* 0x000fea0003800200 */
.L_x_4245:
        /* <DEDUP_REMOVED lines=32> */
.L_x_4248:
[----:B------:R-:W-:Y:S05]  /*2c70*/  BSYNC.RECONVERGENT B1 ;  /* 0x0000000000017941 */ /* 0x000fea0003800200 */
.L_x_4247:
        /* <DEDUP_REMOVED lines=19> */
.L_x_4250:
[----:B------:R-:W-:Y:S05]  /*2db0*/  BSYNC.RECONVERGENT B1 ;  /* 0x0000000000017941 */ /* 0x000fea0003800200 */
.L_x_4249:
        /* <DEDUP_REMOVED lines=19> */
.L_x_4252:
[----:B------:R-:W-:Y:S05]  /*2ef0*/  BSYNC.RECONVERGENT B1 ;  /* 0x0000000000017941 */ /* 0x000fea0003800200 */
.L_x_4251:
        /* <DEDUP_REMOVED lines=19> */
.L_x_4254:
[----:B------:R-:W-:Y:S05]  /*3030*/  BSYNC.RECONVERGENT B1 ;  /* 0x0000000000017941 */ /* 0x000fea0003800200 */
.L_x_4253:
        /* <DEDUP_REMOVED lines=19> */
.L_x_4256:
[----:B------:R-:W-:Y:S05]  /*3170*/  BSYNC.RECONVERGENT B1 ;  /* 0x0000000000017941 */ /* 0x000fea0003800200 */
.L_x_4255:
        /* <DEDUP_REMOVED lines=18> */
.L_x_4242:
        /* <DEDUP_REMOVED lines=36> */
.L_x_4259:
[----:B------:R-:W-:Y:S05]  /*34e0*/  BSYNC.RECONVERGENT B1 ;  /* 0x0000000000017941 */ /* 0x000fea0003800200 */
.L_x_4258:
        /* <DEDUP_REMOVED lines=29> */
.L_x_4261:
[----:B------:R-:W-:Y:S05]  /*36c0*/  BSYNC.RECONVERGENT B1 ;  /* 0x0000000000017941 */ /* 0x000fea0003800200 */
.L_x_4260:
        /* <DEDUP_REMOVED lines=42> */
.L_x_4263:
[----:B------:R-:W-:Y:S05]  /*3970*/  BSYNC.RECONVERGENT B1 ;  /* 0x0000000000017941 */ /* 0x000fea0003800200 */
.L_x_4262:
        /* <DEDUP_REMOVED lines=29> */
.L_x_4265:
[----:B------:R-:W-:Y:S05]  /*3b50*/  BSYNC.RECONVERGENT B1 ;  /* 0x0000000000017941 */ /* 0x000fea0003800200 */
.L_x_4264:
        /* <DEDUP_REMOVED lines=29> */
.L_x_4267:
[----:B------:R-:W-:Y:S05]  /*3d30*/  BSYNC.RECONVERGENT B1 ;  /* 0x0000000000017941 */ /* 0x000fea0003800200 */
.L_x_4266:
        /* <DEDUP_REMOVED lines=29> */
.L_x_4269:
[----:B------:R-:W-:Y:S05]  /*3f10*/  BSYNC.RECONVERGENT B1 ;  /* 0x0000000000017941 */ /* 0x000fea0003800200 */
.L_x_4268:
        /* <DEDUP_REMOVED lines=29> */
.L_x_4271:
[----:B------:R-:W-:Y:S05]  /*40f0*/  BSYNC.RECONVERGENT B1 ;  /* 0x0000000000017941 */ /* 0x000fea0003800200 */
.L_x_4270:
        /* <DEDUP_REMOVED lines=27> */
.L_x_4257:
[----:B------:R-:W-:Y:S05]  /*42b0*/  BSYNC.RECONVERGENT B0 ;  /* 0x0000000000007941 */ /* 0x000fea0003800200 */
.L_x_4241:
        /* <DEDUP_REMOVED lines=8> */
.L_x_4273:
        /* <DEDUP_REMOVED lines=12> */
.L_x_4562:


//--------------------- .text._Z35group_norm_nhwc_fwd_one_pass_kernelI11Fp32IOFp16WLi256ELi80ELi640EEv26Group_norm_nhwc_fwd_params --------------------------
	.section	.text._Z35group_norm_nhwc_fwd_one_pass_kernelI11Fp32IOFp16WLi256ELi80ELi640EEv26Group_norm_nhwc_fwd_params,"ax",@progbits
	.align	128
        .global         _Z35group_norm_nhwc_fwd_one_pass_kernelI11Fp32IOFp16WLi256ELi80ELi640EEv26Group_norm_nhwc_fwd_params
        .type           _Z35group_norm_nhwc_fwd_one_pass_kernelI11Fp32IOFp16WLi256ELi80ELi640EEv26Group_norm_nhwc_fwd_params,@function
        .size           _Z35group_norm_nhwc_fwd_one_pass_kernelI11Fp32IOFp16WLi256ELi80ELi640EEv26Group_norm_nhwc_fwd_params,(.L_x_4563 - _Z35group_norm_nhwc_fwd_one_pass_kernelI11Fp32IOFp16WLi256ELi80ELi640EEv26Group_norm_nhwc_fwd_params)
        .other          _Z35group_norm_nhwc_fwd_one_pass_kernelI11Fp32IOFp16WLi256ELi80ELi640EEv26Group_norm_nhwc_fwd_params,@"STO_CUDA_ENTRY STV_DEFAULT"
_Z35group_norm_nhwc_fwd_one_pass_kernelI11Fp32IOFp16WLi256ELi80ELi640EEv26Group_norm_nhwc_fwd_params:
.text._Z35group_norm_nhwc_fwd_one_pass_kernelI11Fp32IOFp16WLi256ELi80ELi640EEv26Group_norm_nhwc_fwd_params:
        /* <DEDUP_REMOVED lines=43> */
.L_x_4349:
        /* <DEDUP_REMOVED lines=398> */
.L_x_4275:
[----:B------:R-:W-:Y:S05]  /*1b90*/  BSYNC.RECONVERGENT B0 ;  /* 0x0000000000007941 */ /* 0x000fea0003800200 */
.L_x_4274:
        /* <DEDUP_REMOVED lines=54> */
.L_x_4277:
[----:B------:R-:W-:Y:S05]  /*1f00*/  BSYNC.RECONVERGENT B0 ;  /* 0x0000000000007941 */ /* 0x000fea0003800200 */
.L_x_4276:
        /* <DEDUP_REMOVED lines=27> */
.L_x_4280:
[----:B------:R-:W3:Y:S04]  /*20c0*/  LDG.E.STRONG.GPU R30, desc[UR6][R28.64] ;  /* 0x000000061c1e7981 */ /* 0x000ee8000c1ef900 */
[----:B---3--:R-:W-:Y:S01]  /*20d0*/  CCTL.IVALL ;  /* 0x00000000ff00798f */ /* 0x008fe20002000000 */
[----:B------:R-:W-:Y:S05]  /*20e0*/  YIELD ;  /* 0x0000000000007946 */ /* 0x000fea0003800000 */
[----:B------:R-:W-:-:S13]  /*20f0*/  ISETP.NE.AND P1, PT, R30, R37, PT ;  /* 0x000000251e00720c */ /* 0x000fda0003f25270 */
[----:B------:R-:W-:Y:S05]  /*2100*/  @P1 BRA `(.L_x_4280) ;  /* 0xfffffffc00ec1947 */ /* 0x000fea000383ffff */
.L_x_4279:
        /* <DEDUP_REMOVED lines=16> */
.L_x_4282:
        /* <DEDUP_REMOVED lines=62> */
.L_x_4281:
        /* <DEDUP_REMOVED lines=38> */
.L_x_4283:
        /* <DEDUP_REMOVED lines=19> */
.L_x_4284:
        /* <DEDUP_REMOVED lines=9> */
.L_x_4285:
[----:B------:R-:W-:Y:S05]  /*2a10*/  BSYNC.RECONVERGENT B0 ;  /* 0x0000000000007941 */ /* 0x000fea0003800200 */
.L_x_4278:
        /* <DEDUP_REMOVED lines=41> */
[----:B0-----:R-:W-:Y:S01]  /*2cb0*/  SHF.R.S32.HI R38, RZ, 0x1f, R31 ;  /* 0x0000001fff267819 */ /* 0x001fe2000001141f */
[----:B--2---:R-:W-:Y:S01]  /*2cc0*/  HADD2.F32 R32, -RZ, R64.H0_H0 ;  /* 0x20000040ff207230 */ /* 0x004fe20000004100 */
[----:B------:R-:W-:Y:S01]  /*2cd0*/  SHF.R.S32.HI R64, RZ, 0x1f, R83 ;  /* 0x0000001fff407819 */ /* 0x000fe20000011453 */
[----:B---3--:R-:W-:Y:S02]  /*2ce0*/  HADD2.F32 R33, -RZ, R66.H0_H0 ;  /* 0x20000042ff217230 */ /* 0x008fe40000004100 */
[----:B-----5:R-:W-:Y:S02]  /*2cf0*/  HADD2.F32 R35, -RZ, R68.H0_H0 ;  /* 0x20000044ff237230 */ /* 0x020fe40000004100 */
[----:B------:R-:W-:Y:S01]  /*2d00*/  HADD2.F32 R34, -RZ, R70.H0_H0 ;  /* 0x20000046ff227230 */ /* 0x000fe20000004100 */
        /* <DEDUP_REMOVED lines=24> */
.L_x_4289:
[----:B------:R-:W-:Y:S05]  /*2e90*/  BSYNC.RECONVERGENT B1 ;  /* 0x0000000000017941 */ /* 0x000fea0003800200 */
.L_x_4288:
        /* <DEDUP_REMOVED lines=27> */
.L_x_4291:
[----:B------:R-:W-:Y:S05]  /*3050*/  BSYNC.RECONVERGENT B1 ;  /* 0x0000000000017941 */ /* 0x000fea0003800200 */
.L_x_4290:
        /* <DEDUP_REMOVED lines=19> */
.L_x_4293:
[----:B------:R-:W-:Y:S05]  /*3190*/  BSYNC.RECONVERGENT B1 ;  /* 0x0000000000017941 */ /* 0x000fea0003800200 */
.L_x_4292:
        /* <DEDUP_REMOVED lines=21> */
.L_x_4295:
[----:B------:R-:W-:Y:S05]  /*32f0*/  BSYNC.RECONVERGENT B1 ;  /* 0x0000000000017941 */ /* 0x000fea0003800200 */
.L_x_4294:
        /* <DEDUP_REMOVED lines=19> */
.L_x_4297:
[----:B------:R-:W-:Y:S05]  /*3430*/  BSYNC.RECONVERGENT B1 ;  /* 0x0000000000017941 */ /* 0x000fea0003800200 */
.L_x_4296:
        /* <DEDUP_REMOVED lines=34> */
.L_x_4299:
[----:B------:R-:W-:Y:S05]  /*3660*/  BSYNC.RECONVERGENT B1 ;  /* 0x0000000000017941 */ /* 0x000fea0003800200 */
.L_x_4298:
        /* <DEDUP_REMOVED lines=19> */
.L_x_4301:
[----:B------:R-:W-:Y:S05]  /*37a0*/  BSYNC.RECONVERGENT B1 ;  /* 0x0000000000017941 */ /* 0x000fea0003800200 */
.L_x_4300:
        /* <DEDUP_REMOVED lines=19> */
.L_x_4303:
[----:B------:R-:W-:Y:S05]  /*38e0*/  BSYNC.RECONVERGENT B1 ;  /* 0x0000000000017941 */ /* 0x000fea0003800200 */
.L_x_4302:
        /* <DEDUP_REMOVED lines=19> */
.L_x_4305:
[----:B------:R-:W-:Y:S05]  /*3a20*/  BSYNC.RECONVERGENT B1 ;  /* 0x0000000000017941 */ /* 0x000fea0003800200 */
.L_x_4304:
        /* <DEDUP_REMOVED lines=19> */
.L_x_4307:
[----:B------:R-:W-:Y:S05]  /*3b60*/  BSYNC.RECONVERGENT B1 ;  /* 0x0000000000017941 */ /* 0x000fea0003800200 */
.L_x_4306:
        /* <DEDUP_REMOVED lines=32> */
.L_x_4309:
[----:B------:R-:W-:Y:S05]  /*3d70*/  BSYNC.RECONVERGENT B1 ;  /* 0x0000000000017941 */ /* 0x000fea0003800200 */
.L_x_4308:
        /* <DEDUP_REMOVED lines=19> */
.L_x_4311:
[----:B------:R-:W-:Y:S05]  /*3eb0*/  BSYNC.RECONVERGENT B1 ;  /* 0x0000000000017941 */ /* 0x000fea0003800200 */
.L_x_4310:
        /* <DEDUP_REMOVED lines=19> */
.L_x_4313:
[----:B------:R-:W-:Y:S05]  /*3ff0*/  BSYNC.RECONVERGENT B1 ;  /* 0x0000000000017941 */ /* 0x000fea0003800200 */
.L_x_4312:
        /* <DEDUP_REMOVED lines=19> */
.L_x_4315:
[----:B------:R-:W-:Y:S05]  /*4130*/  BSYNC.RECONVERGENT B1 ;  /* 0x0000000000017941 */ /* 0x000fea0003800200 */
.L_x_4314:
        /* <DEDUP_REMOVED lines=19> */
.L_x_4317:
[----:B------:R-:W-:Y:S05]  /*4270*/  BSYNC.RECONVERGENT B1 ;  /* 0x0000000000017941 */ /* 0x000fea0003800200 */
.L_x_4316:
        /* <DEDUP_REMOVED lines=18> */
.L_x_4287:
        /* <DEDUP_REMOVED lines=33> */
.L_x_4320:
[----:B------:R-:W-:Y:S05]  /*45b0*/  BSYNC.RECONVERGENT B1 ;  /* 0x0000000000017941 */ /* 0x000fea0003800200 */
.L_x_4319:
        /* <DEDUP_REMOVED lines=35> */
.L_x_4322:
[----:B------:R-:W-:Y:S05]  /*47f0*/  BSYNC.RECONVERGENT B1 ;  /* 0x0000000000017941 */ /* 0x000fea0003800200 */
.L_x_4321:
        /* <DEDUP_REMOVED lines=29> */
.L_x_4324:
[----:B------:R-:W-:Y:S05]  /*49d0*/  BSYNC.RECONVERGENT B1 ;  /* 0x0000000000017941 */ /* 0x000fea0003800200 */
.L_x_4323:
        /* <DEDUP_REMOVED lines=31> */
.L_x_4326:
[----:B------:R-:W-:Y:S05]  /*4bd0*/  BSYNC.RECONVERGENT B1 ;  /* 0x0000000000017941 */ /* 0x000fea0003800200 */
.L_x_4325:
        /* <DEDUP_REMOVED lines=29> */
.L_x_4328:
[----:B------:R-:W-:Y:S05]  /*4db0*/  BSYNC.RECONVERGENT B1 ;  /* 0x0000000000017941 */ /* 0x000fea0003800200 */
.L_x_4327:
        /* <DEDUP_REMOVED lines=44> */
.L_x_4330:
[----:B------:R-:W-:Y:S05]  /*5080*/  BSYNC.RECONVERGENT B1 ;  /* 0x0000000000017941 */ /* 0x000fea0003800200 */
.L_x_4329:
        /* <DEDUP_REMOVED lines=29> */
.L_x_4332:
[----:B------:R-:W-:Y:S05]  /*5260*/  BSYNC.RECONVERGENT B1 ;  /* 0x0000000000017941 */ /* 0x000fea0003800200 */
.L_x_4331:
        /* <DEDUP_REMOVED lines=29> */
.L_x_4334:
[----:B------:R-:W-:Y:S05]  /*5440*/  BSYNC.RECONVERGENT B1 ;  /* 0x0000000000017941 */ /* 0x000fea0003800200 */
.L_x_4333:
        /* <DEDUP_REMOVED lines=29> */
.L_x_4336:
[----:B------:R-:W-:Y:S05]  /*5620*/  BSYNC.RECONVERGENT B1 ;  /* 0x0000000000017941 */ /* 0x000fea0003800200 */
.L_x_4335:
        /* <DEDUP_REMOVED lines=29> */
.L_x_4338:
[----:B------:R-:W-:Y:S05]  /*5800*/  BSYNC.RECONVERGENT B1 ;  /* 0x0000000000017941 */ /* 0x000fea0003800200 */
.L_x_4337:
        /* <DEDUP_REMOVED lines=42> */
.L_x_4340:
[----:B------:R-:W-:Y:S05]  /*5ab0*/  BSYNC.RECONVERGENT B1 ;  /* 0x0000000000017941 */ /* 0x000fea0003800200 */
.L_x_4339:
        /* <DEDUP_REMOVED lines=29> */
.L_x_4342:
[----:B------:R-:W-:Y:S05]  /*5c90*/  BSYNC.RECONVERGENT B1 ;  /* 0x0000000000017941 */ /* 0x000fea0003800200 */
.L_x_4341:
        /* <DEDUP_REMOVED lines=29> */
.L_x_4344:
[----:B------:R-:W-:Y:S05]  /*5e70*/  BSYNC.RECONVERGENT B1 ;  /* 0x0000000000017941 */ /* 0x000fea0003800200 */
.L_x_4343:
        /* <DEDUP_REMOVED lines=29> */
.L_x_4346:
[----:B------:R-:W-:Y:S05]  /*6050*/  BSYNC.RECONVERGENT B1 ;  /* 0x0000000000017941 */ /* 0x000fea0003800200 */
.L_x_4345:
        /* <DEDUP_REMOVED lines=29> */
.L_x_4348:
[----:B------:R-:W-:Y:S05]  /*6230*/  BSYNC.RECONVERGENT B1 ;  /* 0x0000000000017941 */ /* 0x000fea0003800200 */
.L_x_4347:
        /* <DEDUP_REMOVED lines=27> */
.L_x_4318:
[----:B------:R-:W-:Y:S05]  /*63f0*/  BSYNC.RECONVERGENT B0 ;  /* 0x0000000000007941 */ /* 0x000fea0003800200 */
.L_x_4286:
        /* <DEDUP_REMOVED lines=8> */
.L_x_4350:
        /* <DEDUP_REMOVED lines=16> */
.L_x_4563:


//--------------------- .text._Z35group_norm_nhwc_fwd_one_pass_kernelI11Fp32IOFp16WLi512ELi80ELi640EEv26Group_norm_nhwc_fwd_params --------------------------
	.section	.text._Z35group_norm_nhwc_fwd_one_pass_kernelI11Fp32IOFp16WLi512ELi80ELi640EEv26Group_norm_nhwc_fwd_params,"ax",@progbits
	.align	128
        .global         _Z35group_norm_nhwc_fwd_one_pass_kernelI11Fp32IOFp16WLi512ELi80ELi640EEv26Group_norm_nhwc_fwd_params
        .type           _Z35group_norm_nhwc_fwd_one_pass_kernelI11Fp32IOFp16WLi512ELi80ELi640EEv26Group_norm_nhwc_fwd_params,@function
        .size           _Z35group_norm_nhwc_fwd_one_pass_kernelI11Fp32IOFp16WLi512ELi80ELi640EEv26Group_norm_nhwc_fwd_params,(.L_x_4564 - _Z35group_norm_nhwc_fwd_one_pass_kernelI11Fp32IOFp16WLi512ELi80ELi640EEv26Group_norm_nhwc_fwd_params)
        .other          _Z35group_norm_nhwc_fwd_one_pass_kernelI11Fp32IOFp16WLi512ELi80ELi640EEv26Group_norm_nhwc_fwd_params,@"STO_CUDA_ENTRY STV_DEFAULT"
_Z35group_norm_nhwc_fwd_one_pass_kernelI11Fp32IOFp16WLi512ELi80ELi640EEv26Group_norm_nhwc_fwd_params:
.text._Z35group_norm_nhwc_fwd_one_pass_kernelI11Fp32IOFp16WLi512ELi80ELi640EEv26Group_norm_nhwc_fwd_params:
        /* <DEDUP_REMOVED lines=26> */
.L_x_4490:
        /* <DEDUP_REMOVED lines=760> */
.L_x_4352:
[----:B------:R-:W-:Y:S05]  /*3120*/  BSYNC.RECONVERGENT B0 ;  /* 0x0000000000007941 */ /* 0x000fea0003800200 */
.L_x_4351:
        /* <DEDUP_REMOVED lines=54> */
.L_x_4354:
[----:B------:R-:W-:Y:S05]  /*3490*/  BSYNC.RECONVERGENT B0 ;  /* 0x0000000000007941 */ /* 0x000fea0003800200 */
.L_x_4353:
        /* <DEDUP_REMOVED lines=30> */
.L_x_4357:
        /* <DEDUP_REMOVED lines=10> */
.L_x_4356:
        /* <DEDUP_REMOVED lines=18> */
.L_x_4359:
        /* <DEDUP_REMOVED lines=145> */
.L_x_4358:
        /* <DEDUP_REMOVED lines=78> */
.L_x_4360:
        /* <DEDUP_REMOVED lines=42> */
.L_x_4361:
        /* <DEDUP_REMOVED lines=21> */
.L_x_4362:
[----:B------:R-:W-:Y:S05]  /*4a20*/  BSYNC.RECONVERGENT B0 ;  /* 0x0000000000007941 */ /* 0x000fea0003800200 */
.L_x_4355:
        /* <DEDUP_REMOVED lines=78> */
.L_x_4366:
[----:B------:R-:W-:Y:S05]  /*4f10*/  BSYNC.RECONVERGENT B1 ;  /* 0x0000000000017941 */ /* 0x000fea0003800200 */
.L_x_4365:
        /* <DEDUP_REMOVED lines=19> */
.L_x_4368:
[----:B------:R-:W-:Y:S05]  /*5050*/  BSYNC.RECONVERGENT B1 ;  /* 0x0000000000017941 */ /* 0x000fea0003800200 */
.L_x_4367:
        /* <DEDUP_REMOVED lines=41> */
.L_x_4370:
[----:B------:R-:W-:Y:S05]  /*52f0*/  BSYNC.RECONVERGENT B1 ;  /* 0x0000000000017941 */ /* 0x000fea0003800200 */
.L_x_4369:
        /* <DEDUP_REMOVED lines=21> */
.L_x_4372:
[----:B------:R-:W-:Y:S05]  /*5450*/  BSYNC.RECONVERGENT B1 ;  /* 0x0000000000017941 */ /* 0x000fea0003800200 */
.L_x_4371:
        /* <DEDUP_REMOVED lines=19> */
.L_x_4374:
[----:B------:R-:W-:Y:S05]  /*5590*/  BSYNC.RECONVERGENT B1 ;  /* 0x0000000000017941 */ /* 0x000fea0003800200 */
.L_x_4373:
        /* <DEDUP_REMOVED lines=19> */
.L_x_4376:
[----:B------:R-:W-:Y:S05]  /*56d0*/  BSYNC.RECONVERGENT B1 ;  /* 0x0000000000017941 */ /* 0x000fea0003800200 */
.L_x_4375:
        /* <DEDUP_REMOVED lines=19> */
.L_x_4378:
[----:B------:R-:W-:Y:S05]  /*5810*/  BSYNC.RECONVERGENT B1 ;  /* 0x0000000000017941 */ /* 0x000fea0003800200 */
.L_x_4377:
        /* <DEDUP_REMOVED lines=19> */
.L_x_4380:
[----:B------:R-:W-:Y:S05]  /*5950*/  BSYNC.RECONVERGENT B1 ;  /* 0x0000000000017941 */ /* 0x000fea0003800200 */
.L_x_4379:
        /* <DEDUP_REMOVED lines=43> */
.L_x_4382:
[----:B------:R-:W-:Y:S05]  /*5c10*/  BSYNC.RECONVERGENT B1 ;  /* 0x0000000000017941 */ /* 0x000fea0003800200 */
.L_x_4381:
        /* <DEDUP_REMOVED lines=19> */
.L_x_4384:
[----:B------:R-:W-:Y:S05]  /*5d50*/  BSYNC.RECONVERGENT B1 ;  /* 0x0000000000017941 */ /* 0x000fea0003800200 */
.L_x_4383:
        /* <DEDUP_REMOVED lines=19> */
.L_x_4386:
[----:B------:R-:W-:Y:S05]  /*5e90*/  BSYNC.RECONVERGENT B1 ;  /* 0x0000000000017941 */ /* 0x000fea0003800200 */
.L_x_4385:
        /* <DEDUP_REMOVED lines=19> */
.L_x_4388:
[----:B------:R-:W-:Y:S05]  /*5fd0*/  BSYNC.RECONVERGENT B1 ;  /* 0x0000000000017941 */ /* 0x000fea0003800200 */
.L_x_4387:
        /* <DEDUP_REMOVED lines=19> */
.L_x_4390:
[----:B------:R-:W-:Y:S05]  /*6110*/  BSYNC.RECONVERGENT B1 ;  /* 0x0000000000017941 */ /* 0x000fea0003800200 */
.L_x_4389:
        /* <DEDUP_REMOVED lines=19> */
.L_x_4392:
[----:B------:R-:W-:Y:S05]  /*6250*/  BSYNC.RECONVERGENT B1 ;  /* 0x0000000000017941 */ /* 0x000fea0003800200 */
.L_x_4391:
        /* <DEDUP_REMOVED lines=43> */
.L_x_4394:
[----:B------:R-:W-:Y:S05]  /*6510*/  BSYNC.RECONVERGENT B1 ;  /* 0x0000000000017941 */ /* 0x000fea0003800200 */
.L_x_4393:
        /* <DEDUP_REMOVED lines=19> */
.L_x_4396:
[----:B------:R-:W-:Y:S05]  /*6650*/  BSYNC.RECONVERGENT B1 ;  /* 0x0000000000017941 */ /* 0x000fea0003800200 */
.L_x_4395:
        /* <DEDUP_REMOVED lines=19> */
.L_x_4398:
[----:B------:R-:W-:Y:S05]  /*6790*/  BSYNC.RECONVERGENT B1 ;  /* 0x0000000000017941 */ /* 0x000fea0003800200 */
.L_x_4397:
        /* <DEDUP_REMOVED lines=19> */
.L_x_4400:
[----:B------:R-:W-:Y:S05]  /*68d0*/  BSYNC.RECONVERGENT B1 ;  /* 0x0000000000017941 */ /* 0x000fea0003800200 */
.L_x_4399:
        /* <DEDUP_REMOVED lines=19> */
.L_x_4402:
[----:B------:R-:W-:Y:S05]  /*6a10*/  BSYNC.RECONVERGENT B1 ;  /* 0x0000000000017941 */ /* 0x000fea0003800200 */
.L_x_4401:
        /* <DEDUP_REMOVED lines=19> */
.L_x_4404:
[----:B------:R-:W-:Y:S05]  /*6b50*/  BSYNC.RECONVERGENT B1 ;  /* 0x0000000000017941 */ /* 0x000fea0003800200 */
.L_x_4403:
        /* <DEDUP_REMOVED lines=43> */
.L_x_4406:
[----:B------:R-:W-:Y:S05]  /*6e10*/  BSYNC.RECONVERGENT B1 ;  /* 0x0000000000017941 */ /* 0x000fea0003800200 */
.L_x_4405:
        /* <DEDUP_REMOVED lines=19> */
.L_x_4408:
[----:B------:R-:W-:Y:S05]  /*6f50*/  BSYNC.RECONVERGENT B1 ;  /* 0x0000000000017941 */ /* 0x000fea0003800200 */
.L_x_4407:
        /* <DEDUP_REMOVED lines=19> */
.L_x_4410:
[----:B------:R-:W-:Y:S05]  /*7090*/  BSYNC.RECONVERGENT B1 ;  /* 0x0000000000017941 */ /* 0x000fea0003800200 */
.L_x_4409:
        /* <DEDUP_REMOVED lines=19> */
.L_x_4412:
[----:B------:R-:W-:Y:S05]  /*71d0*/  BSYNC.RECONVERGENT B1 ;  /* 0x0000000000017941 */ /* 0x000fea0003800200 */
.L_x_4411:
        /* <DEDUP_REMOVED lines=19> */
.L_x_4414:
[----:B------:R-:W-:Y:S05]  /*7310*/  BSYNC.RECONVERGENT B1 ;  /* 0x0000000000017941 */ /* 0x000fea0003800200 */
.L_x_4413:
        /* <DEDUP_REMOVED lines=19> */
.L_x_4416:
[----:B------:R-:W-:Y:S05]  /*7450*/  BSYNC.RECONVERGENT B1 ;  /* 0x0000000000017941 */ /* 0x000fea0003800200 */
.L_x_4415:
        /* <DEDUP_REMOVED lines=41> */
.L_x_4418:
[----:B------:R-:W-:Y:S05]  /*76f0*/  BSYNC.RECONVERGENT B1 ;  /* 0x0000000000017941 */ /* 0x000fea0003800200 */
.L_x_4417:
        /* <DEDUP_REMOVED lines=19> */
.L_x_4420:
[----:B------:R-:W-:Y:S05]  /*7830*/  BSYNC.RECONVERGENT B1 ;  /* 0x0000000000017941 */ /* 0x000fea0003800200 */
.L_x_4419:
        /* <DEDUP_REMOVED lines=19> */
.L_x_4422:
[----:B------:R-:W-:Y:S05]  /*7970*/  BSYNC.RECONVERGENT B1 ;  /* 0x0000000000017941 */ /* 0x000fea0003800200 */
.L_x_4421:
        /* <DEDUP_REMOVED lines=19> */
.L_x_4424:
[----:B------:R-:W-:Y:S05]  /*7ab0*/  BSYNC.RECONVERGENT B1 ;  /* 0x0000000000017941 */ /* 0x000fea0003800200 */
.L_x_4423:
        /* <DEDUP_REMOVED lines=19> */
.L_x_4426:
[----:B------:R-:W-:Y:S05]  /*7bf0*/  BSYNC.RECONVERGENT B1 ;  /* 0x0000000000017941 */ /* 0x000fea0003800200 */
.L_x_4425:
        /* <DEDUP_REMOVED lines=18> */
.L_x_4364:
        /* <DEDUP_REMOVED lines=42> */
.L_x_4429:
[----:B------:R-:W-:Y:S05]  /*7fc0*/  BSYNC.RECONVERGENT B1 ;  /* 0x0000000000017941 */ /* 0x000fea0003800200 */
.L_x_4428:
        /* <DEDUP_REMOVED lines=29> */
.L_x_4431:
[----:B------:R-:W-:Y:S05]  /*81a0*/  BSYNC.RECONVERGENT B1 ;  /* 0x0000000000017941 */ /* 0x000fea0003800200 */
.L_x_4430:
        /* <DEDUP_REMOVED lines=51> */
.L_x_4433:
[----:B------:R-:W-:Y:S05]  /*84e0*/  BSYNC.RECONVERGENT B1 ;  /* 0x0000000000017941 */ /* 0x000fea0003800200 */
.L_x_4432:
        /* <DEDUP_REMOVED lines=31> */
.L_x_4435:
[----:B------:R-:W-:Y:S05]  /*86e0*/  BSYNC.RECONVERGENT B1 ;  /* 0x0000000000017941 */ /* 0x000fea0003800200 */
.L_x_4434:
        /* <DEDUP_REMOVED lines=29> */
.L_x_4437:
[----:B------:R-:W-:Y:S05]  /*88c0*/  BSYNC.RECONVERGENT B1 ;  /* 0x0000000000017941 */ /* 0x000fea0003800200 */
.L_x_4436:
        /* <DEDUP_REMOVED lines=29> */
.L_x_4439:
[----:B------:R-:W-:Y:S05]  /*8aa0*/  BSYNC.RECONVERGENT B1 ;  /* 0x0000000000017941 */ /* 0x000fea0003800200 */
.L_x_4438:
        /* <DEDUP_REMOVED lines=29> */
.L_x_4441:
[----:B------:R-:W-:Y:S05]  /*8c80*/  BSYNC.RECONVERGENT B1 ;  /* 0x0000000000017941 */ /* 0x000fea0003800200 */
.L_x_4440:
        /* <DEDUP_REMOVED lines=29> */
.L_x_4443:
[----:B------:R-:W-:Y:S05]  /*8e60*/  BSYNC.RECONVERGENT B1 ;  /* 0x0000000000017941 */ /* 0x000fea0003800200 */
.L_x_4442:
        /* <DEDUP_REMOVED lines=53> */
.L_x_4445:
[----:B------:R-:W-:Y:S05]  /*91c0*/  BSYNC.RECONVERGENT B1 ;  /* 0x0000000000017941 */ /* 0x000fea0003800200 */
.L_x_4444:
        /* <DEDUP_REMOVED lines=29> */
.L_x_4447:
[----:B------:R-:W-:Y:S05]  /*93a0*/  BSYNC.RECONVERGENT B1 ;  /* 0x0000000000017941 */ /* 0x000fea0003800200 */
.L_x_4446:
        /* <DEDUP_REMOVED lines=29> */
.L_x_4449:
[----:B------:R-:W-:Y:S05]  /*9580*/  BSYNC.RECONVERGENT B1 ;  /* 0x0000000000017941 */ /* 0x000fea0003800200 */
.L_x_4448:
        /* <DEDUP_REMOVED lines=29> */
.L_x_4451:
[----:B------:R-:W-:Y:S05]  /*9760*/  BSYNC.RECONVERGENT B1 ;  /* 0x0000000000017941 */ /* 0x000fea0003800200 */
.L_x_4450:
        /* <DEDUP_REMOVED lines=29> */
.L_x_4453:
[----:B------:R-:W-:Y:S05]  /*9940*/  BSYNC.RECONVERGENT B1 ;  /* 0x0000000000017941 */ /* 0x000fea0003800200 */
.L_x_4452:
        /* <DEDUP_REMOVED lines=29> */
.L_x_4455:
[----:B------:R-:W-:Y:S05]  /*9b20*/  BSYNC.RECONVERGENT B1 ;  /* 0x0000000000017941 */ /* 0x000fea0003800200 */
.L_x_4454:
        /* <DEDUP_REMOVED lines=53> */
.L_x_4457:
[----:B------:R-:W-:Y:S05]  /*9e80*/  BSYNC.RECONVERGENT B1 ;  /* 0x0000000000017941 */ /* 0x000fea0003800200 */
.L_x_4456:
        /* <DEDUP_REMOVED lines=29> */
.L_x_4459:
[----:B------:R-:W-:Y:S05]  /*a060*/  BSYNC.RECONVERGENT B1 ;  /* 0x0000000000017941 */ /* 0x000fea0003800200 */
.L_x_4458:
        /* <DEDUP_REMOVED lines=29> */
.L_x_4461:
[----:B------:R-:W-:Y:S05]  /*a240*/  BSYNC.RECONVERGENT B1 ;  /* 0x0000000000017941 */ /* 0x000fea0003800200 */
.L_x_4460:
        /* <DEDUP_REMOVED lines=29> */
.L_x_4463:
[----:B------:R-:W-:Y:S05]  /*a420*/  BSYNC.RECONVERGENT B1 ;  /* 0x0000000000017941 */ /* 0x000fea0003800200 */
.L_x_4462:
        /* <DEDUP_REMOVED lines=29> */
.L_x_4465:
[----:B------:R-:W-:Y:S05]  /*a600*/  BSYNC.RECONVERGENT B1 ;  /* 0x0000000000017941 */ /* 0x000fea0003800200 */
.L_x_4464:
        /* <DEDUP_REMOVED lines=29> */
.L_x_4467:
[----:B------:R-:W-:Y:S05]  /*a7e0*/  BSYNC.RECONVERGENT B1 ;  /* 0x0000000000017941 */ /* 0x000fea0003800200 */
.L_x_4466:
        /* <DEDUP_REMOVED lines=53> */
.L_x_4469:
[----:B------:R-:W-:Y:S05]  /*ab40*/  BSYNC.RECONVERGENT B1 ;  /* 0x0000000000017941 */ /* 0x000fea0003800200 */
.L_x_4468:
        /* <DEDUP_REMOVED lines=29> */
.L_x_4471:
[----:B------:R-:W-:Y:S05]  /*ad20*/  BSYNC.RECONVERGENT B1 ;  /* 0x0000000000017941 */ /* 0x000fea0003800200 */
.L_x_4470:
        /* <DEDUP_REMOVED lines=29> */
.L_x_4473:
[----:B------:R-:W-:Y:S05]  /*af00*/  BSYNC.RECONVERGENT B1 ;  /* 0x0000000000017941 */ /* 0x000fea0003800200 */
.L_x_4472:
        /* <DEDUP_REMOVED lines=29> */
.L_x_4475:
[----:B------:R-:W-:Y:S05]  /*b0e0*/  BSYNC.RECONVERGENT B1 ;  /* 0x0000000000017941 */ /* 0x000fea0003800200 */
.L_x_4474:
        /* <DEDUP_REMOVED lines=29> */
.L_x_4477:
[----:B------:R-:W-:Y:S05]  /*b2c0*/  BSYNC.RECONVERGENT B1 ;  /* 0x0000000000017941 */ /* 0x000fea0003800200 */
.L_x_4476:
        /* <DEDUP_REMOVED lines=29> */
.L_x_4479:
[----:B------:R-:W-:Y:S05]  /*b4a0*/  BSYNC.RECONVERGENT B1 ;  /* 0x0000000000017941 */ /* 0x000fea0003800200 */
.L_x_4478:
        /* <DEDUP_REMOVED lines=51> */
.L_x_4481:
[----:B------:R-:W-:Y:S05]  /*b7e0*/  BSYNC.RECONVERGENT B1 ;  /* 0x0000000000017941 */ /* 0x000fea0003800200 */
.L_x_4480:
        /* <DEDUP_REMOVED lines=29> */
.L_x_4483:
[----:B------:R-:W-:Y:S05]  /*b9c0*/  BSYNC.RECONVERGENT B1 ;  /* 0x0000000000017941 */ /* 0x000fea0003800200 */
.L_x_4482:
        /* <DEDUP_REMOVED lines=29> */
.L_x_4485:
[----:B------:R-:W-:Y:S05]  /*bba0*/  BSYNC.RECONVERGENT B1 ;  /* 0x0000000000017941 */ /* 0x000fea0003800200 */
.L_x_4484:
        /* <DEDUP_REMOVED lines=29> */
.L_x_4487:
[----:B------:R-:W-:Y:S05]  /*bd80*/  BSYNC.RECONVERGENT B1 ;  /* 0x0000000000017941 */ /* 0x000fea0003800200 */
.L_x_4486:
        /* <DEDUP_REMOVED lines=29> */
.L_x_4489:
[----:B------:R-:W-:Y:S05]  /*bf60*/  BSYNC.RECONVERGENT B1 ;  /* 0x0000000000017941 */ /* 0x000fea0003800200 */
.L_x_4488:
        /* <DEDUP_REMOVED lines=27> */
.L_x_4427:
[----:B------:R-:W-:Y:S05]  /*c120*/  BSYNC.RECONVERGENT B0 ;  /* 0x0000000000007941 */ /* 0x000fea0003800200 */
.L_x_4363:
        /* <DEDUP_REMOVED lines=9> */
.L_x_4491:
        /* <DEDUP_REMOVED lines=12> */
.L_x_4564:


//--------------------- .nv.shared.reserved.0     --------------------------
	.section	.nv.shared.reserved.0,"aw",@nobits
	.weak		__nv_reservedSMEM_offset_0_alias
	.size		__nv_reservedSMEM_offset_0_alias, 0, 64
	.other		__nv_reservedSMEM_offset_0_alias,@"STO_CUDA_RESERVED_SHARED STV_DEFAULT"
__nv_reservedSMEM_offset_0_alias:
	.zero		0
	.zero		64


//--------------------- .nv.global                --------------------------
	.section	.nv.global,"aw",@nobits
.nv.global:
	.type		_ZN61_INTERNAL_cc224905_30_group_norm_nhwc_one_pass_80_cu_79d83c826thrust24THRUST_300001_SM_1030_NS12placeholders2_5E,@object
	.size		_ZN61_INTERNAL_cc224905_30_group_norm_nhwc_one_pass_80_cu_79d83c826thrust24THRUST_300001_SM_1030_NS12placeholders2_5E,(_ZN61_INTERNAL_cc224905_30_group_norm_nhwc_one_pass_80_cu_79d83c824cuda3std3__45__cpo6cbeginE - _ZN61_INTERNAL_cc224905_30_group_norm_nhwc_one_pass_80_cu_79d83c826thrust24THRUST_300001_SM_1030_NS12placeholders2_5E)
_ZN61_INTERNAL_cc224905_30_group_norm_nhwc_one_pass_80_cu_79d83c826thrust24THRUST_300001_SM_1030_NS12placeholders2_5E:
	.zero		1
	.type		_ZN61_INTERNAL_cc224905_30_group_norm_nhwc_one_pass_80_cu_79d83c824cuda3std3__45__cpo6cbeginE,@object
	.size		_ZN61_INTERNAL_cc224905_30_group_norm_nhwc_one_pass_80_cu_79d83c824cuda3std3__45__cpo6cbeginE,(_ZN61_INTERNAL_cc224905_30_group_norm_nhwc_one_pass_80_cu_79d83c824cuda3std6ranges3__45__cpo6cbeginE - _ZN61_INTERNAL_cc224905_30_group_norm_nhwc_one_pass_80_cu_79d83c824cuda3std3__45__cpo6cbeginE)
_ZN61_INTERNAL_cc224905_30_group_norm_nhwc_one_pass_80_cu_79d83c824cuda3std3__45__cpo6cbeginE:
	.zero		1
	.type		_ZN61_INTERNAL_cc224905_30_group_norm_nhwc_one_pass_80_cu_79d83c824cuda3std6ranges3__45__cpo6cbeginE,@object
	.size		_ZN61_INTERNAL_cc224905_30_group_norm_nhwc_one_pass_80_cu_79d83c824cuda3std6ranges3__45__cpo6cbeginE,(_ZN61_INTERNAL_cc224905_30_group_norm_nhwc_one_pass_80_cu_79d83c824cuda3std3__48in_placeE - _ZN61_INTERNAL_cc224905_30_group_norm_nhwc_one_pass_80_cu_79d83c824cuda3std6ranges3__45__cpo6cbeginE)
_ZN61_INTERNAL_cc224905_30_group_norm_nhwc_one_pass_80_cu_79d83c824cuda3std6ranges3__45__cpo6cbeginE:
	.zero		1
	.type		_ZN61_INTERNAL_cc224905_30_group_norm_nhwc_one_pass_80_cu_79d83c824cuda3std3__48in_placeE,@object
	.size		_ZN61_INTERNAL_cc224905_30_group_norm_nhwc_one_pass_80_cu_79d83c824cuda3std3__48in_placeE,(_ZN61_INTERNAL_cc224905_30_group_norm_nhwc_one_pass_80_cu_79d83c824cuda3std6ranges3__45__cpo4sizeE - _ZN61_INTERNAL_cc224905_30_group_norm_nhwc_one_pass_80_cu_79d83c824cuda3std3__48in_placeE)
_ZN61_INTERNAL_cc224905_30_group_norm_nhwc_one_pass_80_cu_79d83c824cuda3std3__48in_placeE:
	.zero		1
	.type		_ZN61_INTERNAL_cc224905_30_group_norm_nhwc_one_pass_80_cu_79d83c824cuda3std6ranges3__45__cpo4sizeE,@object
	.size		_ZN61_INTERNAL_cc224905_30_group_norm_nhwc_one_pass_80_cu_79d83c824cuda3std6ranges3__45__cpo4sizeE,(_ZN61_INTERNAL_cc224905_30_group_norm_nhwc_one_pass_80_cu_79d83c826thrust24THRUST_300001_SM_1030_NS12placeholders2_9E - _ZN61_INTERNAL_cc224905_30_group_norm_nhwc_one_pass_80_cu_79d83c824cuda3std6ranges3__45__cpo4sizeE)
_ZN61_INTERNAL_cc224905_30_group_norm_nhwc_one_pass_80_cu_79d83c824cuda3std6ranges3__45__cpo4sizeE:
	.zero		1
	.type		_ZN61_INTERNAL_cc224905_30_group_norm_nhwc_one_pass_80_cu_79d83c826thrust24THRUST_300001_SM_1030_NS12placeholders2_9E,@object
	.size		_ZN61_INTERNAL_cc224905_30_group_norm_nhwc_one_pass_80_cu_79d83c826thrust24THRUST_300001_SM_1030_NS12placeholders2_9E,(_ZN61_INTERNAL_cc224905_30_group_norm_nhwc_one_pass_80_cu_79d83c824cuda3std3__45__cpo7crbeginE - _ZN61_INTERNAL_cc224905_30_group_norm_nhwc_one_pass_80_cu_79d83c826thrust24THRUST_300001_SM_1030_NS12placeholders2_9E)
_ZN61_INTERNAL_cc224905_30_group_norm_nhwc_one_pass_80_cu_79d83c826thrust24THRUST_300001_SM_1030_NS12placeholders2_9E:
	.zero		1
	.type		_ZN61_INTERNAL_cc224905_30_group_norm_nhwc_one_pass_80_cu_79d83c824cuda3std3__45__cpo7crbeginE,@object
	.size		_ZN61_INTERNAL_cc224905_30_group_norm_nhwc_one_pass_80_cu_79d83c824cuda3std3__45__cpo7crbeginE,(_ZN61_INTERNAL_cc224905_30_group_norm_nhwc_one_pass_80_cu_79d83c824cuda3std6ranges3__45__cpo4nextE - _ZN61_INTERNAL_cc224905_30_group_norm_nhwc_one_pass_80_cu_79d83c824cuda3std3__45__cpo7crbeginE)
_ZN61_INTERNAL_cc224905_30_group_norm_nhwc_one_pass_80_cu_79d83c824cuda3std3__45__cpo7crbeginE:
	.zero		1
	.type		_ZN61_INTERNAL_cc224905_30_group_norm_nhwc_one_pass_80_cu_79d83c824cuda3std6ranges3__45__cpo4nextE,@object
	.size		_ZN61_INTERNAL_cc224905_30_group_norm_nhwc_one_pass_80_cu_79d83c824cuda3std6ranges3__45__cpo4nextE,(_ZN61_INTERNAL_cc224905_30_group_norm_nhwc_one_pass_80_cu_79d83c824cuda3std6ranges3__45__cpo4swapE - _ZN61_INTERNAL_cc224905_30_group_norm_nhwc_one_pass_80_cu_79d83c824cuda3std6ranges3__45__cpo4nextE)
_ZN61_INTERNAL_cc224905_30_group_norm_nhwc_one_pass_80_cu_79d83c824cuda3std6ranges3__45__cpo4nextE:
	.zero		1
	.type		_ZN61_INTERNAL_cc224905_30_group_norm_nhwc_one_pass_80_cu_79d83c824cuda3std6ranges3__45__cpo4swapE,@object
	.size		_ZN61_INTERNAL_cc224905_30_group_norm_nhwc_one_pass_80_cu_79d83c824cuda3std6ranges3__45__cpo4swapE,(_ZN61_INTERNAL_cc224905_30_group_norm_nhwc_one_pass_80_cu_79d83c826thrust24THRUST_300001_SM_1030_NS12placeholders2_1E - _ZN61_INTERNAL_cc224905_30_group_norm_nhwc_one_pass_80_cu_79d83c824cuda3std6ranges3__45__cpo4swapE)
_ZN61_INTERNAL_cc224905_30_group_norm_nhwc_one_pass_80_cu_79d83c824cuda3std6ranges3__45__cpo4swapE:
	.zero		1
	.type		_ZN61_INTERNAL_cc224905_30_group_norm_nhwc_one_pass_80_cu_79d83c826thrust24THRUST_300001_SM_1030_NS12placeholders2_1E,@object
	.size		_ZN61_INTERNAL_cc224905_30_group_norm_nhwc_one_pass_80_cu_79d83c826thrust24THRUST_300001_SM_1030_NS12placeholders2_1E,(_ZN61_INTERNAL_cc224905_30_group_norm_nhwc_one_pass_80_cu_79d83c826thrust24THRUST_300001_SM_1030_NS12placeholders2_3E - _ZN61_INTERNAL_cc224905_30_group_norm_nhwc_one_pass_80_cu_79d83c826thrust24THRUST_300001_SM_1030_NS12placeholders2_1E)
_ZN61_INTERNAL_cc224905_30_group_norm_nhwc_one_pass_80_cu_79d83c826thrust24THRUST_300001_SM_1030_NS12placeholders2_1E:
	.zero		1
	.type		_ZN61_INTERNAL_cc224905_30_group_norm_nhwc_one_pass_80_cu_79d83c826thrust24THRUST_300001_SM_1030_NS12placeholders2_3E,@object
	.size		_ZN61_INTERNAL_cc224905_30_group_norm_nhwc_one_pass_80_cu_79d83c826thrust24THRUST_300001_SM_1030_NS12placeholders2_3E,(_ZN61_INTERNAL_cc224905_30_group_norm_nhwc_one_pass_80_cu_79d83c824cuda3std3__45__cpo5beginE - _ZN61_INTERNAL_cc224905_30_group_norm_nhwc_one_pass_80_cu_79d83c826thrust24THRUST_300001_SM_1030_NS12placeholders2_3E)
_ZN61_INTERNAL_cc224905_30_group_norm_nhwc_one_pass_80_cu_79d83c826thrust24THRUST_300001_SM_1030_NS12placeholders2_3E:
	.zero		1
	.type		_ZN61_INTERNAL_cc224905_30_group_norm_nhwc_one_pass_80_cu_79d83c824cuda3std3__45__cpo5beginE,@object
	.size		_ZN61_INTERNAL_cc224905_30_group_norm_nhwc_one_pass_80_cu_79d83c824cuda3std3__45__cpo5beginE,(_ZN61_INTERNAL_cc224905_30_group_norm_nhwc_one_pass_80_cu_79d83c824cuda3std6ranges3__45__cpo5beginE - _ZN61_INTERNAL_cc224905_30_group_norm_nhwc_one_pass_80_cu_79d83c824cuda3std3__45__cpo5beginE)
_ZN61_INTERNAL_cc224905_30_group_norm_nhwc_one_pass_80_cu_79d83c824cuda3std3__45__cpo5beginE:
	.zero		1
	.type		_ZN61_INTERNAL_cc224905_30_group_norm_nhwc_one_pass_80_cu_79d83c824cuda3std6ranges3__45__cpo5beginE,@object
	.size		_ZN61_INTERNAL_cc224905_30_group_norm_nhwc_one_pass_80_cu_79d83c824cuda3std6ranges3__45__cpo5beginE,(_ZN61_INTERNAL_cc224905_30_group_norm_nhwc_one_pass_80_cu_79d83c824cuda3std3__463_GLOBAL__N__cc224905_30_group_norm_nhwc_one_pass_80_cu_79d83c826ignoreE - _ZN61_INTERNAL_cc224905_30_group_norm_nhwc_one_pass_80_cu_79d83c824cuda3std6ranges3__45__cpo5beginE)
_ZN61_INTERNAL_cc224905_30_group_norm_nhwc_one_pass_80_cu_79d83c824cuda3std6ranges3__45__cpo5beginE:
	.zero		1
	.type		_ZN61_INTERNAL_cc224905_30_group_norm_nhwc_one_pass_80_cu_79d83c824cuda3std3__463_GLOBAL__N__cc224905_30_group_norm_nhwc_one_pass_80_cu_79d83c826ignoreE,@object
	.size		_ZN61_INTERNAL_cc224905_30_group_norm_nhwc_one_pass_80_cu_79d83c824cuda3std3__463_GLOBAL__N__cc224905_30_group_norm_nhwc_one_pass_80_cu_79d83c826ignoreE,(_ZN61_INTERNAL_cc224905_30_group_norm_nhwc_one_pass_80_cu_79d83c824cuda3std6ranges3__45__cpo4dataE - _ZN61_INTERNAL_cc224905_30_group_norm_nhwc_one_pass_80_cu_79d83c824cuda3std3__463_GLOBAL__N__cc224905_30_group_norm_nhwc_one_pass_80_cu_79d83c826ignoreE)
_ZN61_INTERNAL_cc224905_30_group_norm_nhwc_one_pass_80_cu_79d83c824cuda3std3__463_GLOBAL__N__cc224905_30_group_norm_nhwc_one_pass_80_cu_79d83c826ignoreE:
	.zero		1
	.type		_ZN61_INTERNAL_cc224905_30_group_norm_nhwc_one_pass_80_cu_79d83c824cuda3std6ranges3__45__cpo4dataE,@object
	.size		_ZN61_INTERNAL_cc224905_30_group_norm_nhwc_one_pass_80_cu_79d83c824cuda3std6ranges3__45__cpo4dataE,(_ZN61_INTERNAL_cc224905_30_group_norm_nhwc_one_pass_80_cu_79d83c826thrust24THRUST_300001_SM_1030_NS12placeholders2_7E - _ZN61_INTERNAL_cc224905_30_group_norm_nhwc_one_pass_80_cu_79d83c824cuda3std6ranges3__45__cpo4dataE)
_ZN61_INTERNAL_cc224905_30_group_norm_nhwc_one_pass_80_cu_79d83c824cuda3std6ranges3__45__cpo4dataE:
	.zero		1
	.type		_ZN61_INTERNAL_cc224905_30_group_norm_nhwc_one_pass_80_cu_79d83c826thrust24THRUST_300001_SM_1030_NS12placeholders2_7E,@object
	.size		_ZN61_INTERNAL_cc224905_30_group_norm_nhwc_one_pass_80_cu_79d83c826thrust24THRUST_300001_SM_1030_NS12placeholders2_7E,(_ZN61_INTERNAL_cc224905_30_group_norm_nhwc_one_pass_80_cu_79d83c824cuda3std3__45__cpo6rbeginE - _ZN61_INTERNAL_cc224905_30_group_norm_nhwc_one_pass_80_cu_79d83c826thrust24THRUST_300001_SM_1030_NS12placeholders2_7E)
_ZN61_INTERNAL_cc224905_30_group_norm_nhwc_one_pass_80_cu_79d83c826thrust24THRUST_300001_SM_1030_NS12placeholders2_7E:
	.zero		1
	.type		_ZN61_INTERNAL_cc224905_30_group_norm_nhwc_one_pass_80_cu_79d83c824cuda3std3__45__cpo6rbeginE,@object
	.size		_ZN61_INTERNAL_cc224905_30_group_norm_nhwc_one_pass_80_cu_79d83c824cuda3std3__45__cpo6rbeginE,(_ZN61_INTERNAL_cc224905_30_group_norm_nhwc_one_pass_80_cu_79d83c824cuda3std6ranges3__45__cpo7advanceE - _ZN61_INTERNAL_cc224905_30_group_norm_nhwc_one_pass_80_cu_79d83c824cuda3std3__45__cpo6rbeginE)
_ZN61_INTERNAL_cc224905_30_group_norm_nhwc_one_pass_80_cu_79d83c824cuda3std3__45__cpo6rbeginE:
	.zero		1
	.type		_ZN61_INTERNAL_cc224905_30_group_norm_nhwc_one_pass_80_cu_79d83c824cuda3std6ranges3__45__cpo7advanceE,@object
	.size		_ZN61_INTERNAL_cc224905_30_group_norm_nhwc_one_pass_80_cu_79d83c824cuda3std6ranges3__45__cpo7advanceE,(_ZN61_INTERNAL_cc224905_30_group_norm_nhwc_one_pass_80_cu_79d83c824cuda3std3__47nulloptE - _ZN61_INTERNAL_cc224905_30_group_norm_nhwc_one_pass_80_cu_79d83c824cuda3std6ranges3__45__cpo7advanceE)
_ZN61_INTERNAL_cc224905_30_group_norm_nhwc_one_pass_80_cu_79d83c824cuda3std6ranges3__45__cpo7advanceE:
	.zero		1
	.type		_ZN61_INTERNAL_cc224905_30_group_norm_nhwc_one_pass_80_cu_79d83c824cuda3std3__47nulloptE,@object
	.size		_ZN61_INTERNAL_cc224905_30_group_norm_nhwc_one_pass_80_cu_79d83c824cuda3std3__47nulloptE,(_ZN61_INTERNAL_cc224905_30_group_norm_nhwc_one_pass_80_cu_79d83c824cuda3std6ranges3__45__cpo8distanceE - _ZN61_INTERNAL_cc224905_30_group_norm_nhwc_one_pass_80_cu_79d83c824cuda3std3__47nulloptE)
_ZN61_INTERNAL_cc224905_30_group_norm_nhwc_one_pass_80_cu_79d83c824cuda3std3__47nulloptE:
	.zero		1
	.type		_ZN61_INTERNAL_cc224905_30_group_norm_nhwc_one_pass_80_cu_79d83c824cuda3std6ranges3__45__cpo8distanceE,@object
	.size		_ZN61_INTERNAL_cc224905_30_group_norm_nhwc_one_pass_80_cu_79d83c824cuda3std6ranges3__45__cpo8distanceE,(_ZN61_INTERNAL_cc224905_30_group_norm_nhwc_one_pass_80_cu_79d83c826thrust24THRUST_300001_SM_1030_NS12placeholders2_6E - _ZN61_INTERNAL_cc224905_30_group_norm_nhwc_one_pass_80_cu_79d83c824cuda3std6ranges3__45__cpo8distanceE)
_ZN61_INTERNAL_cc224905_30_group_norm_nhwc_one_pass_80_cu_79d83c824cuda3std6ranges3__45__cpo8distanceE:
	.zero		1
	.type		_ZN61_INTERNAL_cc224905_30_group_norm_nhwc_one_pass_80_cu_79d83c826thrust24THRUST_300001_SM_1030_NS12placeholders2_6E,@object
	.size		_ZN61_INTERNAL_cc224905_30_group_norm_nhwc_one_pass_80_cu_79d83c826thrust24THRUST_300001_SM_1030_NS12placeholders2_6E,(_ZN61_INTERNAL_cc224905_30_group_norm_nhwc_one_pass_80_cu_79d83c824cuda3std3__45__cpo4cendE - _ZN61_INTERNAL_cc224905_30_group_norm_nhwc_one_pass_80_cu_79d83c826thrust24THRUST_300001_SM_1030_NS12placeholders2_6E)
_ZN61_INTERNAL_cc224905_30_group_norm_nhwc_one_pass_80_cu_79d83c826thrust24THRUST_300001_SM_1030_NS12placeholders2_6E:
	.zero		1
	.type		_ZN61_INTERNAL_cc224905_30_group_norm_nhwc_one_pass_80_cu_79d83c824cuda3std3__45__cpo4cendE,@object
	.size		_ZN61_INTERNAL_cc224905_30_group_norm_nhwc_one_pass_80_cu_79d83c824cuda3std3__45__cpo4cendE,(_ZN61_INTERNAL_cc224905_30_group_norm_nhwc_one_pass_80_cu_79d83c824cuda3std6ranges3__45__cpo4cendE - _ZN61_INTERNAL_cc224905_30_group_norm_nhwc_one_pass_80_cu_79d83c824cuda3std3__45__cpo4cendE)
_ZN61_INTERNAL_cc224905_30_group_norm_nhwc_one_pass_80_cu_79d83c824cuda3std3__45__cpo4cendE:
	.zero		1
	.type		_ZN61_INTERNAL_cc224905_30_group_norm_nhwc_one_pass_80_cu_79d83c824cuda3std6ranges3__45__cpo4cendE,@object
	.size		_ZN61_INTERNAL_cc224905_30_group_norm_nhwc_one_pass_80_cu_79d83c824cuda3std6ranges3__45__cpo4cendE,(_ZN61_INTERNAL_cc224905_30_group_norm_nhwc_one_pass_80_cu_79d83c824cuda3std3__420unreachable_sentinelE - _ZN61_INTERNAL_cc224905_30_group_norm_nhwc_one_pass_80_cu_79d83c824cuda3std6ranges3__45__cpo4cendE)
_ZN61_INTERNAL_cc224905_30_group_norm_nhwc_one_pass_80_cu_79d83c824cuda3std6ranges3__45__cpo4cendE:
	.zero		1
	.type		_ZN61_INTERNAL_cc224905_30_group_norm_nhwc_one_pass_80_cu_79d83c824cuda3std3__420unreachable_sentinelE,@object
	.size		_ZN61_INTERNAL_cc224905_30_group_norm_nhwc_one_pass_80_cu_79d83c824cuda3std3__420unreachable_sentinelE,(_ZN61_INTERNAL_cc224905_30_group_norm_nhwc_one_pass_80_cu_79d83c824cuda3std6ranges3__45__cpo5ssizeE - _ZN61_INTERNAL_cc224905_30_group_norm_nhwc_one_pass_80_cu_79d83c824cuda3std3__420unreachable_sentinelE)
_ZN61_INTERNAL_cc224905_30_group_norm_nhwc_one_pass_80_cu_79d83c824cuda3std3__420unreachable_sentinelE:
	.zero		1
	.type		_ZN61_INTERNAL_cc224905_30_group_norm_nhwc_one_pass_80_cu_79d83c824cuda3std6ranges3__45__cpo5ssizeE,@object
	.size		_ZN61_INTERNAL_cc224905_30_group_norm_nhwc_one_pass_80_cu_79d83c824cuda3std6ranges3__45__cpo5ssizeE,(_ZN61_INTERNAL_cc224905_30_group_norm_nhwc_one_pass_80_cu_79d83c826thrust24THRUST_300001_SM_1030_NS12placeholders3_10E - _ZN61_INTERNAL_cc224905_30_group_norm_nhwc_one_pass_80_cu_79d83c824cuda3std6ranges3__45__cpo5ssizeE)
_ZN61_INTERNAL_cc224905_30_group_norm_nhwc_one_pass_80_cu_79d83c824cuda3std6ranges3__45__cpo5ssizeE:
	.zero		1
	.type		_ZN61_INTERNAL_cc224905_30_group_norm_nhwc_one_pass_80_cu_79d83c826thrust24THRUST_300001_SM_1030_NS12placeholders3_10E,@object
	.size		_ZN61_INTERNAL_cc224905_30_group_norm_nhwc_one_pass_80_cu_79d83c826thrust24THRUST_300001_SM_1030_NS12placeholders3_10E,(_ZN61_INTERNAL_cc224905_30_group_norm_nhwc_one_pass_80_cu_79d83c824cuda3std3__45__cpo5crendE - _ZN61_INTERNAL_cc224905_30_group_norm_nhwc_one_pass_80_cu_79d83c826thrust24THRUST_300001_SM_1030_NS12placeholders3_10E)
_ZN61_INTERNAL_cc224905_30_group_norm_nhwc_one_pass_80_cu_79d83c826thrust24THRUST_300001_SM_1030_NS12placeholders3_10E:
	.zero		1
	.type		_ZN61_INTERNAL_cc224905_30_group_norm_nhwc_one_pass_80_cu_79d83c824cuda3std3__45__cpo5crendE,@object
	.size		_ZN61_INTERNAL_cc224905_30_group_norm_nhwc_one_pass_80_cu_79d83c824cuda3std3__45__cpo5crendE,(_ZN61_INTERNAL_cc224905_30_group_norm_nhwc_one_pass_80_cu_79d83c824cuda3std6ranges3__45__cpo4prevE - _ZN61_INTERNAL_cc224905_30_group_norm_nhwc_one_pass_80_cu_79d83c824cuda3std3__45__cpo5crendE)
_ZN61_INTERNAL_cc224905_30_group_norm_nhwc_one_pass_80_cu_79d83c824cuda3std3__45__cpo5crendE:
	.zero		1
	.type		_ZN61_INTERNAL_cc224905_30_group_norm_nhwc_one_pass_80_cu_79d83c824cuda3std6ranges3__45__cpo4prevE,@object
	.size		_ZN61_INTERNAL_cc224905_30_group_norm_nhwc_one_pass_80_cu_79d83c824cuda3std6ranges3__45__cpo4prevE,(_ZN61_INTERNAL_cc224905_30_group_norm_nhwc_one_pass_80_cu_79d83c824cuda3std6ranges3__45__cpo9iter_moveE - _ZN61_INTERNAL_cc224905_30_group_norm_nhwc_one_pass_80_cu_79d83c824cuda3std6ranges3__45__cpo4prevE)
_ZN61_INTERNAL_cc224905_30_group_norm_nhwc_one_pass_80_cu_79d83c824cuda3std6ranges3__45__cpo4prevE:
	.zero		1
	.type		_ZN61_INTERNAL_cc224905_30_group_norm_nhwc_one_pass_80_cu_79d83c824cuda3std6ranges3__45__cpo9iter_moveE,@object
	.size		_ZN61_INTERNAL_cc224905_30_group_norm_nhwc_one_pass_80_cu_79d83c824cuda3std6ranges3__45__cpo9iter_moveE,(_ZN61_INTERNAL_cc224905_30_group_norm_nhwc_one_pass_80_cu_79d83c826thrust24THRUST_300001_SM_1030_NS12placeholders2_2E - _ZN61_INTERNAL_cc224905_30_group_norm_nhwc_one_pass_80_cu_79d83c824cuda3std6ranges3__45__cpo9iter_moveE)
_ZN61_INTERNAL_cc224905_30_group_norm_nhwc_one_pass_80_cu_79d83c824cuda3std6ranges3__45__cpo9iter_moveE:
	.zero		1
	.type		_ZN61_INTERNAL_cc224905_30_group_norm_nhwc_one_pass_80_cu_79d83c826thrust24THRUST_300001_SM_1030_NS12placeholders2_2E,@object
	.size		_ZN61_INTERNAL_cc224905_30_group_norm_nhwc_one_pass_80_cu_79d83c826thrust24THRUST_300001_SM_1030_NS12placeholders2_2E,(_ZN61_INTERNAL_cc224905_30_group_norm_nhwc_one_pass_80_cu_79d83c826thrust24THRUST_300001_SM_1030_NS12placeholders2_4E - _ZN61_INTERNAL_cc224905_30_group_norm_nhwc_one_pass_80_cu_79d83c826thrust24THRUST_300001_SM_1030_NS12placeholders2_2E)
_ZN61_INTERNAL_cc224905_30_group_norm_nhwc_one_pass_80_cu_79d83c826thrust24THRUST_300001_SM_1030_NS12placeholders2_2E:
	.zero		1
	.type		_ZN61_INTERNAL_cc224905_30_group_norm_nhwc_one_pass_80_cu_79d83c826thrust24THRUST_300001_SM_1030_NS12placeholders2_4E,@object
	.size		_ZN61_INTERNAL_cc224905_30_group_norm_nhwc_one_pass_80_cu_79d83c826thrust24THRUST_300001_SM_1030_NS12placeholders2_4E,(_ZN61_INTERNAL_cc224905_30_group_norm_nhwc_one_pass_80_cu_79d83c824cuda3std3__45__cpo3endE - _ZN61_INTERNAL_cc224905_30_group_norm_nhwc_one_pass_80_cu_79d83c826thrust24THRUST_300001_SM_1030_NS12placeholders2_4E)
_ZN61_INTERNAL_cc224905_30_group_norm_nhwc_one_pass_80_cu_79d83c826thrust24THRUST_300001_SM_1030_NS12placeholders2_4E:
	.zero		1
	.type		_ZN61_INTERNAL_cc224905_30_group_norm_nhwc_one_pass_80_cu_79d83c824cuda3std3__45__cpo3endE,@object
	.size		_ZN61_INTERNAL_cc224905_30_group_norm_nhwc_one_pass_80_cu_79d83c824cuda3std3__45__cpo3endE,(_ZN61_INTERNAL_cc224905_30_group_norm_nhwc_one_pass_80_cu_79d83c824cuda3std6ranges3__45__cpo3endE - _ZN61_INTERNAL_cc224905_30_group_norm_nhwc_one_pass_80_cu_79d83c824cuda3std3__45__cpo3endE)
_ZN61_INTERNAL_cc224905_30_group_norm_nhwc_one_pass_80_cu_79d83c824cuda3std3__45__cpo3endE:
	.zero		1
	.type		_ZN61_INTERNAL_cc224905_30_group_norm_nhwc_one_pass_80_cu_79d83c824cuda3std6ranges3__45__cpo3endE,@object
	.size		_ZN61_INTERNAL_cc224905_30_group_norm_nhwc_one_pass_80_cu_79d83c824cuda3std6ranges3__45__cpo3endE,(_ZN61_INTERNAL_cc224905_30_group_norm_nhwc_one_pass_80_cu_79d83c824cuda3std3__419piecewise_constructE - _ZN61_INTERNAL_cc224905_30_group_norm_nhwc_one_pass_80_cu_79d83c824cuda3std6ranges3__45__cpo3endE)
_ZN61_INTERNAL_cc224905_30_group_norm_nhwc_one_pass_80_cu_79d83c824cuda3std6ranges3__45__cpo3endE:
	.zero		1
	.type		_ZN61_INTERNAL_cc224905_30_group_norm_nhwc_one_pass_80_cu_79d83c824cuda3std3__419piecewise_constructE,@object
	.size		_ZN61_INTERNAL_cc224905_30_group_norm_nhwc_one_pass_80_cu_79d83c824cuda3std3__419piecewise_constructE,(_ZN61_INTERNAL_cc224905_30_group_norm_nhwc_one_pass_80_cu_79d83c824cuda3std6ranges3__45__cpo5cdataE - _ZN61_INTERNAL_cc224905_30_group_norm_nhwc_one_pass_80_cu_79d83c824cuda3std3__419piecewise_constructE)
_ZN61_INTERNAL_cc224905_30_group_norm_nhwc_one_pass_80_cu_79d83c824cuda3std3__419piecewise_constructE:
	.zero		1
	.type		_ZN61_INTERNAL_cc224905_30_group_norm_nhwc_one_pass_80_cu_79d83c824cuda3std6ranges3__45__cpo5cdataE,@object
	.size		_ZN61_INTERNAL_cc224905_30_group_norm_nhwc_one_pass_80_cu_79d83c824cuda3std6ranges3__45__cpo5cdataE,(_ZN61_INTERNAL_cc224905_30_group_norm_nhwc_one_pass_80_cu_79d83c826thrust24THRUST_300001_SM_1030_NS12placeholders2_8E - _ZN61_INTERNAL_cc224905_30_group_norm_nhwc_one_pass_80_cu_79d83c824cuda3std6ranges3__45__cpo5cdataE)
_ZN61_INTERNAL_cc224905_30_group_norm_nhwc_one_pass_80_cu_79d83c824cuda3std6ranges3__45__cpo5cdataE:
	.zero		1
	.type		_ZN61_INTERNAL_cc224905_30_group_norm_nhwc_one_pass_80_cu_79d83c826thrust24THRUST_300001_SM_1030_NS12placeholders2_8E,@object
	.size		_ZN61_INTERNAL_cc224905_30_group_norm_nhwc_one_pass_80_cu_79d83c826thrust24THRUST_300001_SM_1030_NS12placeholders2_8E,(_ZN61_INTERNAL_cc224905_30_group_norm_nhwc_one_pass_80_cu_79d83c824cuda3std3__45__cpo4rendE - _ZN61_INTERNAL_cc224905_30_group_norm_nhwc_one_pass_80_cu_79d83c826thrust24THRUST_300001_SM_1030_NS12placeholders2_8E)
_ZN61_INTERNAL_cc224905_30_group_norm_nhwc_one_pass_80_cu_79d83c826thrust24THRUST_300001_SM_1030_NS12placeholders2_8E:
	.zero		1
	.type		_ZN61_INTERNAL_cc224905_30_group_norm_nhwc_one_pass_80_cu_79d83c824cuda3std3__45__cpo4rendE,@object
	.size		_ZN61_INTERNAL_cc224905_30_group_norm_nhwc_one_pass_80_cu_79d83c824cuda3std3__45__cpo4rendE,(_ZN61_INTERNAL_cc224905_30_group_norm_nhwc_one_pass_80_cu_79d83c824cuda3std6ranges3__45__cpo9iter_swapE - _ZN61_INTERNAL_cc224905_30_group_norm_nhwc_one_pass_80_cu_79d83c824cuda3std3__45__cpo4rendE)
_ZN61_INTERNAL_cc224905_30_group_norm_nhwc_one_pass_80_cu_79d83c824cuda3std3__45__cpo4rendE:
	.zero		1
	.type		_ZN61_INTERNAL_cc224905_30_group_norm_nhwc_one_pass_80_cu_79d83c824cuda3std6ranges3__45__cpo9iter_swapE,@object
	.size		_ZN61_INTERNAL_cc224905_30_group_norm_nhwc_one_pass_80_cu_79d83c824cuda3std6ranges3__45__cpo9iter_swapE,(_ZN61_INTERNAL_cc224905_30_group_norm_nhwc_one_pass_80_cu_79d83c824cuda3std3__48unexpectE - _ZN61_INTERNAL_cc224905_30_group_norm_nhwc_one_pass_80_cu_79d83c824cuda3std6ranges3__45__cpo9iter_swapE)
_ZN61_INTERNAL_cc224905_30_group_norm_nhwc_one_pass_80_cu_79d83c824cuda3std6ranges3__45__cpo9iter_swapE:
	.zero		1
	.type		_ZN61_INTERNAL_cc224905_30_group_norm_nhwc_one_pass_80_cu_79d83c824cuda3std3__48unexpectE,@object
	.size		_ZN61_INTERNAL_cc224905_30_group_norm_nhwc_one_pass_80_cu_79d83c824cuda3std3__48unexpectE,(_ZN61_INTERNAL_cc224905_30_group_norm_nhwc_one_pass_80_cu_79d83c826thrust24THRUST_300001_SM_1030_NS6system6detail10sequential3seqE - _ZN61_INTERNAL_cc224905_30_group_norm_nhwc_one_pass_80_cu_79d83c824cuda3std3__48unexpectE)
_ZN61_INTERNAL_cc224905_30_group_norm_nhwc_one_pass_80_cu_79d83c824cuda3std3__48unexpectE:
	.zero		1
	.type		_ZN61_INTERNAL_cc224905_30_group_norm_nhwc_one_pass_80_cu_79d83c826thrust24THRUST_300001_SM_1030_NS6system6detail10sequential3seqE,@object
	.size		_ZN61_INTERNAL_cc224905_30_group_norm_nhwc_one_pass_80_cu_79d83c826thrust24THRUST_300001_SM_1030_NS6system6detail10sequential3seqE,(.L_29 - _ZN61_INTERNAL_cc224905_30_group_norm_nhwc_one_pass_80_cu_79d83c826thrust24THRUST_300001_SM_1030_NS6system6detail10sequential3seqE)
_ZN61_INTERNAL_cc224905_30_group_norm_nhwc_one_pass_80_cu_79d83c826thrust24THRUST_300001_SM_1030_NS6system6detail10sequential3seqE:
	.zero		1
.L_29:


//--------------------- .nv.shared._Z35group_norm_nhwc_bwd_one_pass_kernelI11Bf16IOFp32WLi64ELi80ELi640EEv26Group_norm_nhwc_bwd_params --------------------------
	.section	.nv.shared._Z35group_norm_nhwc_bwd_one_pass_kernelI11Bf16IOFp32WLi64ELi80ELi640EEv26Group_norm_nhwc_bwd_params,"aw",@nobits
	.sectionflags	@""
	.align	16
.nv.shared._Z35group_norm_nhwc_bwd_one_pass_kernelI11Bf16IOFp32WLi64ELi80ELi640EEv26Group_norm_nhwc_bwd_params:
	.zero		11472


//--------------------- .nv.shared._Z35group_norm_nhwc_bwd_one_pass_kernelI11Bf16IOFp32WLi128ELi80ELi640EEv26Group_norm_nhwc_bwd_params --------------------------
	.section	.nv.shared._Z35group_norm_nhwc_bwd_one_pass_kernelI11Bf16IOFp32WLi128ELi80ELi640EEv26Group_norm_nhwc_bwd_params,"aw",@nobits
	.sectionflags	@""
	.align	16
.nv.shared._Z35group_norm_nhwc_bwd_one_pass_kernelI11Bf16IOFp32WLi128ELi80ELi640EEv26Group_norm_nhwc_bwd_params:
	.zero		11472


//--------------------- .nv.shared._Z35group_norm_nhwc_bwd_one_pass_kernelI11Bf16IOFp32WLi256ELi80ELi640EEv26Group_norm_nhwc_bwd_params --------------------------
	.section	.nv.shared._Z35group_norm_nhwc_bwd_one_pass_kernelI11Bf16IOFp32WLi256ELi80ELi640EEv26Group_norm_nhwc_bwd_params,"aw",@nobits
	.sectionflags	@""
	.align	16
.nv.shared._Z35group_norm_nhwc_bwd_one_pass_kernelI11Bf16IOFp32WLi256ELi80ELi640EEv26Group_norm_nhwc_bwd_params:
	.zero		11472


//--------------------- .nv.shared._Z35group_norm_nhwc_bwd_one_pass_kernelI11Bf16IOFp32WLi512ELi80ELi640EEv26Group_norm_nhwc_bwd_params --------------------------
	.section	.nv.shared._Z35group_norm_nhwc_bwd_one_pass_kernelI11Bf16IOFp32WLi512ELi80ELi640EEv26Group_norm_nhwc_bwd_params,"aw",@nobits
	.sectionflags	@""
	.align	16
.nv.shared._Z35group_norm_nhwc_bwd_one_pass_kernelI11Bf16IOFp32WLi512ELi80ELi640EEv26Group_norm_nhwc_bwd_params:
	.zero		11472


//--------------------- .nv.shared._Z35group_norm_nhwc_bwd_one_pass_kernelI11Bf16IOBf16WLi64ELi80ELi640EEv26Group_norm_nhwc_bwd_params --------------------------
	.section	.nv.shared._Z35group_norm_nhwc_bwd_one_pass_kernelI11Bf16IOBf16WLi64ELi80ELi640EEv26Group_norm_nhwc_bwd_params,"aw",@nobits
	.sectionflags	@""
	.align	16
.nv.shared._Z35group_norm_nhwc_bwd_one_pass_kernelI11Bf16IOBf16WLi64ELi80ELi640EEv26Group_norm_nhwc_bwd_params:
	.zero		11472


//--------------------- .nv.shared._Z35group_norm_nhwc_bwd_one_pass_kernelI11Bf16IOBf16WLi128ELi80ELi640EEv26Group_norm_nhwc_bwd_params --------------------------
	.section	.nv.shared._Z35group_norm_nhwc_bwd_one_pass_kernelI11Bf16IOBf16WLi128ELi80ELi640EEv26Group_norm_nhwc_bwd_params,"aw",@nobits
	.sectionflags	@""
	.align	16
.nv.shared._Z35group_norm_nhwc_bwd_one_pass_kernelI11Bf16IOBf16WLi128ELi80ELi640EEv26Group_norm_nhwc_bwd_params:
	.zero		11472


//--------------------- .nv.shared._Z35group_norm_nhwc_bwd_one_pass_kernelI11Bf16IOBf16WLi256ELi80ELi640EEv26Group_norm_nhwc_bwd_params --------------------------
	.section	.nv.shared._Z35group_norm_nhwc_bwd_one_pass_kernelI11Bf16IOBf16WLi256ELi80ELi640EEv26Group_norm_nhwc_bwd_params,"aw",@nobits
	.sectionflags	@""
	.align	16
.nv.shared._Z35group_norm_nhwc_bwd_one_pass_kernelI11Bf16IOBf16WLi256ELi80ELi640EEv26Group_norm_nhwc_bwd_params:
	.zero		11472


//--------------------- .nv.shared._Z35group_norm_nhwc_bwd_one_pass_kernelI11Bf16IOBf16WLi512ELi80ELi640EEv26Group_norm_nhwc_bwd_params --------------------------
	.section	.nv.shared._Z35group_norm_nhwc_bwd_one_pass_kernelI11Bf16IOBf16WLi512ELi80ELi640EEv26Group_norm_nhwc_bwd_params,"aw",@nobits
	.sectionflags	@""
	.align	16
.nv.shared._Z35group_norm_nhwc_bwd_one_pass_kernelI11Bf16IOBf16WLi512ELi80ELi640EEv26Group_norm_nhwc_bwd_params:
	.zero		11472


//--------------------- .nv.shared._Z35group_norm_nhwc_bwd_one_pass_kernelI11Bf16IOFp16WLi64ELi80ELi640EEv26Group_norm_nhwc_bwd_params --------------------------
	.section	.nv.shared._Z35group_norm_nhwc_bwd_one_pass_kernelI11Bf16IOFp16WLi64ELi80ELi640EEv26Group_norm_nhwc_bwd_params,"aw",@nobits
	.sectionflags	@""
	.align	16
.nv.shared._Z35group_norm_nhwc_bwd_one_pass_kernelI11Bf16IOFp16WLi64ELi80ELi640EEv26Group_norm_nhwc_bwd_params:
	.zero		11472


//--------------------- .nv.shared._Z35group_norm_nhwc_bwd_one_pass_kernelI11Bf16IOFp16WLi128ELi80ELi640EEv26Group_norm_nhwc_bwd_params --------------------------
	.section	.nv.shared._Z35group_norm_nhwc_bwd_one_pass_kernelI11Bf16IOFp16WLi128ELi80ELi640EEv26Group_norm_nhwc_bwd_params,"aw",@nobits
	.sectionflags	@""
	.align	16
.nv.shared._Z35group_norm_nhwc_bwd_one_pass_kernelI11Bf16IOFp16WLi128ELi80ELi640EEv26Group_norm_nhwc_bwd_params:
	.zero		11472


//--------------------- .nv.shared._Z35group_norm_nhwc_bwd_one_pass_kernelI11Bf16IOFp16WLi256ELi80ELi640EEv26Group_norm_nhwc_bwd_params --------------------------
	.section	.nv.shared._Z35group_norm_nhwc_bwd_one_pass_kernelI11Bf16IOFp16WLi256ELi80ELi640EEv26Group_norm_nhwc_bwd_params,"aw",@nobits
	.sectionflags	@""
	.align	16
.nv.shared._Z35group_norm_nhwc_bwd_one_pass_kernelI11Bf16IOFp16WLi256ELi80ELi640EEv26Group_norm_nhwc_bwd_params:
	.zero		11472


//--------------------- .nv.shared._Z35group_norm_nhwc_bwd_one_pass_kernelI11Bf16IOFp16WLi512ELi80ELi640EEv26Group_norm_nhwc_bwd_params --------------------------
	.section	.nv.shared._Z35group_norm_nhwc_bwd_one_pass_kernelI11Bf16IOFp16WLi512ELi80ELi640EEv26Group_norm_nhwc_bwd_params,"aw",@nobits
	.sectionflags	@""
	.align	16
.nv.shared._Z35group_norm_nhwc_bwd_one_pass_kernelI11Bf16IOFp16WLi512ELi80ELi640EEv26Group_norm_nhwc_bwd_params:
	.zero		11472


//--------------------- .nv.shared._Z35group_norm_nhwc_bwd_one_pass_kernelI11Fp16IOFp32WLi64ELi80ELi640EEv26Group_norm_nhwc_bwd_params --------------------------
	.section	.nv.shared._Z35group_norm_nhwc_bwd_one_pass_kernelI11Fp16IOFp32WLi64ELi80ELi640EEv26Group_norm_nhwc_bwd_params,"aw",@nobits
	.sectionflags	@""
	.align	16
.nv.shared._Z35group_norm_nhwc_bwd_one_pass_kernelI11Fp16IOFp32WLi64ELi80ELi640EEv26Group_norm_nhwc_bwd_params:
	.zero		11472


//--------------------- .nv.shared._Z35group_norm_nhwc_bwd_one_pass_kernelI11Fp16IOFp32WLi128ELi80ELi640EEv26Group_norm_nhwc_bwd_params --------------------------
	.section	.nv.shared._Z35group_norm_nhwc_bwd_one_pass_kernelI11Fp16IOFp32WLi128ELi80ELi640EEv26Group_norm_nhwc_bwd_params,"aw",@nobits
	.sectionflags	@""
	.align	16
.nv.shared._Z35group_norm_nhwc_bwd_one_pass_kernelI11Fp16IOFp32WLi128ELi80ELi640EEv26Group_norm_nhwc_bwd_params:
	.zero		11472


//--------------------- .nv.shared._Z35group_norm_nhwc_bwd_one_pass_kernelI11Fp16IOFp32WLi256ELi80ELi640EEv26Group_norm_nhwc_bwd_params --------------------------
	.section	.nv.shared._Z35group_norm_nhwc_bwd_one_pass_kernelI11Fp16IOFp32WLi256ELi80ELi640EEv26Group_norm_nhwc_bwd_params,"aw",@nobits
	.sectionflags	@""
	.align	16
.nv.shared._Z35group_norm_nhwc_bwd_one_pass_kernelI11Fp16IOFp32WLi256ELi80ELi640EEv26Group_norm_nhwc_bwd_params:
	.zero		11472


//--------------------- .nv.shared._Z35group_norm_nhwc_bwd_one_pass_kernelI11Fp16IOFp32WLi512ELi80ELi640EEv26Group_norm_nhwc_bwd_params --------------------------
	.section	.nv.shared._Z35group_norm_nhwc_bwd_one_pass_kernelI11Fp16IOFp32WLi512ELi80ELi640EEv26Group_norm_nhwc_bwd_params,"aw",@nobits
	.sectionflags	@""
	.align	16
.nv.shared._Z35group_norm_nhwc_bwd_one_pass_kernelI11Fp16IOFp32WLi512ELi80ELi640EEv26Group_norm_nhwc_bwd_params:
	.zero		11472


//--------------------- .nv.shared._Z35group_norm_nhwc_bwd_one_pass_kernelI11Fp16IOBf16WLi64ELi80ELi640EEv26Group_norm_nhwc_bwd_params --------------------------
	.section	.nv.shared._Z35group_norm_nhwc_bwd_one_pass_kernelI11Fp16IOBf16WLi64ELi80ELi640EEv26Group_norm_nhwc_bwd_params,"aw",@nobits
	.sectionflags	@""
	.align	16
.nv.shared._Z35group_norm_nhwc_bwd_one_pass_kernelI11Fp16IOBf16WLi64ELi80ELi640EEv26Group_norm_nhwc_bwd_params:
	.zero		11472


//--------------------- .nv.shared._Z35group_norm_nhwc_bwd_one_pass_kernelI11Fp16IOBf16WLi128ELi80ELi640EEv26Group_norm_nhwc_bwd_params --------------------------
	.section	.nv.shared._Z35group_norm_nhwc_bwd_one_pass_kernelI11Fp16IOBf16WLi128ELi80ELi640EEv26Group_norm_nhwc_bwd_params,"aw",@nobits
	.sectionflags	@""
	.align	16
.nv.shared._Z35group_norm_nhwc_bwd_one_pass_kernelI11Fp16IOBf16WLi128ELi80ELi640EEv26Group_norm_nhwc_bwd_params:
	.zero		11472


//--------------------- .nv.shared._Z35group_norm_nhwc_bwd_one_pass_kernelI11Fp16IOBf16WLi256ELi80ELi640EEv26Group_norm_nhwc_bwd_params --------------------------
	.section	.nv.shared._Z35group_norm_nhwc_bwd_one_pass_kernelI11Fp16IOBf16WLi256ELi80ELi640EEv26Group_norm_nhwc_bwd_params,"aw",@nobits
	.sectionflags	@""
	.align	16
.nv.shared._Z35group_norm_nhwc_bwd_one_pass_kernelI11Fp16IOBf16WLi256ELi80ELi640EEv26Group_norm_nhwc_bwd_params:
	.zero		11472


//--------------------- .nv.shared._Z35group_norm_nhwc_bwd_one_pass_kernelI11Fp16IOBf16WLi512ELi80ELi640EEv26Group_norm_nhwc_bwd_params --------------------------
	.section	.nv.shared._Z35group_norm_nhwc_bwd_one_pass_kernelI11Fp16IOBf16WLi512ELi80ELi640EEv26Group_norm_nhwc_bwd_params,"aw",@nobits
	.sectionflags	@""
	.align	16
.nv.shared._Z35group_norm_nhwc_bwd_one_pass_kernelI11Fp16IOBf16WLi512ELi80ELi640EEv26Group_norm_nhwc_bwd_params:
	.zero		11472


//--------------------- .nv.shared._Z35group_norm_nhwc_bwd_one_pass_kernelI11Fp16IOFp16WLi64ELi80ELi640EEv26Group_norm_nhwc_bwd_params --------------------------
	.section	.nv.shared._Z35group_norm_nhwc_bwd_one_pass_kernelI11Fp16IOFp16WLi64ELi80ELi640EEv26Group_norm_nhwc_bwd_params,"aw",@nobits
	.sectionflags	@""
	.align	16
.nv.shared._Z35group_norm_nhwc_bwd_one_pass_kernelI11Fp16IOFp16WLi64ELi80ELi640EEv26Group_norm_nhwc_bwd_params:
	.zero		11472


//--------------------- .nv.shared._Z35group_norm_nhwc_bwd_one_pass_kernelI11Fp16IOFp16WLi128ELi80ELi640EEv26Group_norm_nhwc_bwd_params --------------------------
	.section	.nv.shared._Z35group_norm_nhwc_bwd_one_pass_kernelI11Fp16IOFp16WLi128ELi80ELi640EEv26Group_norm_nhwc_bwd_params,"aw",@nobits
	.sectionflags	@""
	.align	16
.nv.shared._Z35group_norm_nhwc_bwd_one_pass_kernelI11Fp16IOFp16WLi128ELi80ELi640EEv26Group_norm_nhwc_bwd_params:
	.zero		11472


//--------------------- .nv.shared._Z35group_norm_nhwc_bwd_one_pass_kernelI11Fp16IOFp16WLi256ELi80ELi640EEv26Group_norm_nhwc_bwd_params --------------------------
	.section	.nv.shared._Z35group_norm_nhwc_bwd_one_pass_kernelI11Fp16IOFp16WLi256ELi80ELi640EEv26Group_norm_nhwc_bwd_params,"aw",@nobits
	.sectionflags	@""
	.align	16
.nv.shared._Z35group_norm_nhwc_bwd_one_pass_kernelI11Fp16IOFp16WLi256ELi80ELi640EEv26Group_norm_nhwc_bwd_params:
	.zero		11472


//--------------------- .nv.shared._Z35group_norm_nhwc_bwd_one_pass_kernelI11Fp16IOFp16WLi512ELi80ELi640EEv26Group_norm_nhwc_bwd_params --------------------------
	.section	.nv.shared._Z35group_norm_nhwc_bwd_one_pass_kernelI11Fp16IOFp16WLi512ELi80ELi640EEv26Group_norm_nhwc_bwd_params,"aw",@nobits
	.sectionflags	@""
	.align	16
.nv.shared._Z35group_norm_nhwc_bwd_one_pass_kernelI11Fp16IOFp16WLi512ELi80ELi640EEv26Group_norm_nhwc_bwd_params:
	.zero		11472


//--------------------- .nv.shared._Z35group_norm_nhwc_bwd_one_pass_kernelI11Fp32IOFp32WLi64ELi80ELi640EEv26Group_norm_nhwc_bwd_params --------------------------
	.section	.nv.shared._Z35group_norm_nhwc_bwd_one_pass_kernelI11Fp32IOFp32WLi64ELi80ELi640EEv26Group_norm_nhwc_bwd_params,"aw",@nobits
	.sectionflags	@""
	.align	16
.nv.shared._Z35group_norm_nhwc_bwd_one_pass_kernelI11Fp32IOFp32WLi64ELi80ELi640EEv26Group_norm_nhwc_bwd_params:
	.zero		11472


//--------------------- .nv.shared._Z35group_norm_nhwc_bwd_one_pass_kernelI11Fp32IOFp32WLi128ELi80ELi640EEv26Group_norm_nhwc_bwd_params --------------------------
	.section	.nv.shared._Z35group_norm_nhwc_bwd_one_pass_kernelI11Fp32IOFp32WLi128ELi80ELi640EEv26Group_norm_nhwc_bwd_params,"aw",@nobits
	.sectionflags	@""
	.align	16
.nv.shared._Z35group_norm_nhwc_bwd_one_pass_kernelI11Fp32IOFp32WLi128ELi80ELi640EEv26Group_norm_nhwc_bwd_params:
	.zero		11472


//--------------------- .nv.shared._Z35group_norm_nhwc_bwd_one_pass_kernelI11Fp32IOFp32WLi256ELi80ELi640EEv26Group_norm_nhwc_bwd_params --------------------------
	.section	.nv.shared._Z35group_norm_nhwc_bwd_one_pass_kernelI11Fp32IOFp32WLi256ELi80ELi640EEv26Group_norm_nhwc_bwd_params,"aw",@nobits
	.sectionflags	@""
	.align	16
.nv.shared._Z35group_norm_nhwc_bwd_one_pass_kernelI11Fp32IOFp32WLi256ELi80ELi640EEv26Group_norm_nhwc_bwd_params:
	.zero		11472


//--------------------- .nv.shared._Z35group_norm_nhwc_bwd_one_pass_kernelI11Fp32IOFp32WLi512ELi80ELi640EEv26Group_norm_nhwc_bwd_params --------------------------
	.section	.nv.shared._Z35group_norm_nhwc_bwd_one_pass_kernelI11Fp32IOFp32WLi512ELi80ELi640EEv26Group_norm_nhwc_bwd_params,"aw",@nobits
	.sectionflags	@""
	.align	16
.nv.shared._Z35group_norm_nhwc_bwd_one_pass_kernelI11Fp32IOFp32WLi512ELi80ELi640EEv26Group_norm_nhwc_bwd_params:
	.zero		11472


//--------------------- .nv.shared._Z35group_norm_nhwc_bwd_one_pass_kernelI11Fp32IOBf16WLi64ELi80ELi640EEv26Group_norm_nhwc_bwd_params --------------------------
	.section	.nv.shared._Z35group_norm_nhwc_bwd_one_pass_kernelI11Fp32IOBf16WLi64ELi80ELi640EEv26Group_norm_nhwc_bwd_params,"aw",@nobits
	.sectionflags	@""
	.align	16
.nv.shared._Z35group_norm_nhwc_bwd_one_pass_kernelI11Fp32IOBf16WLi64ELi80ELi640EEv26Group_norm_nhwc_bwd_params:
	.zero		11472


//--------------------- .nv.shared._Z35group_norm_nhwc_bwd_one_pass_kernelI11Fp32IOBf16WLi128ELi80ELi640EEv26Group_norm_nhwc_bwd_params --------------------------
	.section	.nv.shared._Z35group_norm_nhwc_bwd_one_pass_kernelI11Fp32IOBf16WLi128ELi80ELi640EEv26Group_norm_nhwc_bwd_params,"aw",@nobits
	.sectionflags	@""
	.align	16
.nv.shared._Z35group_norm_nhwc_bwd_one_pass_kernelI11Fp32IOBf16WLi128ELi80ELi640EEv26Group_norm_nhwc_bwd_params:
	.zero		11472


//--------------------- .nv.shared._Z35group_norm_nhwc_bwd_one_pass_kernelI11Fp32IOBf16WLi256ELi80ELi640EEv26Group_norm_nhwc_bwd_params --------------------------
	.section	.nv.shared._Z35group_norm_nhwc_bwd_one_pass_kernelI11Fp32IOBf16WLi256ELi80ELi640EEv26Group_norm_nhwc_bwd_params,"aw",@nobits
	.sectionflags	@""
	.align	16
.nv.shared._Z35group_norm_nhwc_bwd_one_pass_kernelI11Fp32IOBf16WLi256ELi80ELi640EEv26Group_norm_nhwc_bwd_params:
	.zero		11472


//--------------------- .nv.shared._Z35group_norm_nhwc_bwd_one_pass_kernelI11Fp32IOBf16WLi512ELi80ELi640EEv26Group_norm_nhwc_bwd_params --------------------------
	.section	.nv.shared._Z35group_norm_nhwc_bwd_one_pass_kernelI11Fp32IOBf16WLi512ELi80ELi640EEv26Group_norm_nhwc_bwd_params,"aw",@nobits
	.sectionflags	@""
	.align	16
.nv.shared._Z35group_norm_nhwc_bwd_one_pass_kernelI11Fp32IOBf16WLi512ELi80ELi640EEv26Group_norm_nhwc_bwd_params:
	.zero		11472


//--------------------- .nv.shared._Z35group_norm_nhwc_bwd_one_pass_kernelI11Fp32IOFp16WLi64ELi80ELi640EEv26Group_norm_nhwc_bwd_params --------------------------
	.section	.nv.shared._Z35group_norm_nhwc_bwd_one_pass_kernelI11Fp32IOFp16WLi64ELi80ELi640EEv26Group_norm_nhwc_bwd_params,"aw",@nobits
	.sectionflags	@""
	.align	16
.nv.shared._Z35group_norm_nhwc_bwd_one_pass_kernelI11Fp32IOFp16WLi64ELi80ELi640EEv26Group_norm_nhwc_bwd_params:
	.zero		11472


//--------------------- .nv.shared._Z35group_norm_nhwc_bwd_one_pass_kernelI11Fp32IOFp16WLi128ELi80ELi640EEv26Group_norm_nhwc_bwd_params --------------------------
	.section	.nv.shared._Z35group_norm_nhwc_bwd_one_pass_kernelI11Fp32IOFp16WLi128ELi80ELi640EEv26Group_norm_nhwc_bwd_params,"aw",@nobits
	.sectionflags	@""
	.align	16
.nv.shared._Z35group_norm_nhwc_bwd_one_pass_kernelI11Fp32IOFp16WLi128ELi80ELi640EEv26Group_norm_nhwc_bwd_params:
	.zero		11472


//--------------------- .nv.shared._Z35group_norm_nhwc_bwd_one_pass_kernelI11Fp32IOFp16WLi256ELi80ELi640EEv26Group_norm_nhwc_bwd_params --------------------------
	.section	.nv.shared._Z35group_norm_nhwc_bwd_one_pass_kernelI11Fp32IOFp16WLi256ELi80ELi640EEv26Group_norm_nhwc_bwd_params,"aw",@nobits
	.sectionflags	@""
	.align	16
.nv.shared._Z35group_norm_nhwc_bwd_one_pass_kernelI11Fp32IOFp16WLi256ELi80ELi640EEv26Group_norm_nhwc_bwd_params:
	.zero		11472


//--------------------- .nv.shared._Z35group_norm_nhwc_bwd_one_pass_kernelI11Fp32IOFp16WLi512ELi80ELi640EEv26Group_norm_nhwc_bwd_params --------------------------
	.section	.nv.shared._Z35group_norm_nhwc_bwd_one_pass_kernelI11Fp32IOFp16WLi512ELi80ELi640EEv26Group_norm_nhwc_bwd_params,"aw",@nobits
	.sectionflags	@""
	.align	16
.nv.shared._Z35group_norm_nhwc_bwd_one_pass_kernelI11Fp32IOFp16WLi512ELi80ELi640EEv26Group_norm_nhwc_bwd_params:
	.zero		11472


//--------------------- .nv.shared._Z35group_norm_nhwc_fwd_one_pass_kernelI11Bf16IOFp32WLi64ELi80ELi640EEv26Group_norm_nhwc_fwd_params --------------------------
	.section	.nv.shared._Z35group_norm_nhwc_fwd_one_pass_kernelI11Bf16IOFp32WLi64ELi80ELi640EEv26Group_norm_nhwc_fwd_params,"aw",@nobits
	.sectionflags	@""
	.align	8
.nv.shared._Z35group_norm_nhwc_fwd_one_pass_kernelI11Bf16IOFp32WLi64ELi80ELi640EEv26Group_norm_nhwc_fwd_params:
	.zero		1224


//--------------------- .nv.shared._Z35group_norm_nhwc_fwd_one_pass_kernelI11Bf16IOFp32WLi128ELi80ELi640EEv26Group_norm_nhwc_fwd_params --------------------------
	.section	.nv.shared._Z35group_norm_nhwc_fwd_one_pass_kernelI11Bf16IOFp32WLi128ELi80ELi640EEv26Group_norm_nhwc_fwd_params,"aw",@nobits
	.sectionflags	@""
	.align	8
.nv.shared._Z35group_norm_nhwc_fwd_one_pass_kernelI11Bf16IOFp32WLi128ELi80ELi640EEv26Group_norm_nhwc_fwd_params:
	.zero		1224


//--------------------- .nv.shared._Z35group_norm_nhwc_fwd_one_pass_kernelI11Bf16IOFp32WLi256ELi80ELi640EEv26Group_norm_nhwc_fwd_params --------------------------
	.section	.nv.shared._Z35group_norm_nhwc_fwd_one_pass_kernelI11Bf16IOFp32WLi256ELi80ELi640EEv26Group_norm_nhwc_fwd_params,"aw",@nobits
	.sectionflags	@""
	.align	8
.nv.shared._Z35group_norm_nhwc_fwd_one_pass_kernelI11Bf16IOFp32WLi256ELi80ELi640EEv26Group_norm_nhwc_fwd_params:
	.zero		1224


//--------------------- .nv.shared._Z35group_norm_nhwc_fwd_one_pass_kernelI11Bf16IOFp32WLi512ELi80ELi640EEv26Group_norm_nhwc_fwd_params --------------------------
	.section	.nv.shared._Z35group_norm_nhwc_fwd_one_pass_kernelI11Bf16IOFp32WLi512ELi80ELi640EEv26Group_norm_nhwc_fwd_params,"aw",@nobits
	.sectionflags	@""
	.align	8
.nv.shared._Z35group_norm_nhwc_fwd_one_pass_kernelI11Bf16IOFp32WLi512ELi80ELi640EEv26Group_norm_nhwc_fwd_params:
	.zero		1224


//--------------------- .nv.shared._Z35group_norm_nhwc_fwd_one_pass_kernelI11Bf16IOBf16WLi64ELi80ELi640EEv26Group_norm_nhwc_fwd_params --------------------------
	.section	.nv.shared._Z35group_norm_nhwc_fwd_one_pass_kernelI11Bf16IOBf16WLi64ELi80ELi640EEv26Group_norm_nhwc_fwd_params,"aw",@nobits
	.sectionflags	@""
	.align	8
.nv.shared._Z35group_norm_nhwc_fwd_one_pass_kernelI11Bf16IOBf16WLi64ELi80ELi640EEv26Group_norm_nhwc_fwd_params:
	.zero		1224


//--------------------- .nv.shared._Z35group_norm_nhwc_fwd_one_pass_kernelI11Bf16IOBf16WLi128ELi80ELi640EEv26Group_norm_nhwc_fwd_params --------------------------
	.section	.nv.shared._Z35group_norm_nhwc_fwd_one_pass_kernelI11Bf16IOBf16WLi128ELi80ELi640EEv26Group_norm_nhwc_fwd_params,"aw",@nobits
	.sectionflags	@""
	.align	8
.nv.shared._Z35group_norm_nhwc_fwd_one_pass_kernelI11Bf16IOBf16WLi128ELi80ELi640EEv26Group_norm_nhwc_fwd_params:
	.zero		1224


//--------------------- .nv.shared._Z35group_norm_nhwc_fwd_one_pass_kernelI11Bf16IOBf16WLi256ELi80ELi640EEv26Group_norm_nhwc_fwd_params --------------------------
	.section	.nv.shared._Z35group_norm_nhwc_fwd_one_pass_kernelI11Bf16IOBf16WLi256ELi80ELi640EEv26Group_norm_nhwc_fwd_params,"aw",@nobits
	.sectionflags	@""
	.align	8
.nv.shared._Z35group_norm_nhwc_fwd_one_pass_kernelI11Bf16IOBf16WLi256ELi80ELi640EEv26Group_norm_nhwc_fwd_params:
	.zero		1224


//--------------------- .nv.shared._Z35group_norm_nhwc_fwd_one_pass_kernelI11Bf16IOBf16WLi512ELi80ELi640EEv26Group_norm_nhwc_fwd_params --------------------------
	.section	.nv.shared._Z35group_norm_nhwc_fwd_one_pass_kernelI11Bf16IOBf16WLi512ELi80ELi640EEv26Group_norm_nhwc_fwd_params,"aw",@nobits
	.sectionflags	@""
	.align	8
.nv.shared._Z35group_norm_nhwc_fwd_one_pass_kernelI11Bf16IOBf16WLi512ELi80ELi640EEv26Group_norm_nhwc_fwd_params:
	.zero		1224


//--------------------- .nv.shared._Z35group_norm_nhwc_fwd_one_pass_kernelI11Bf16IOFp16WLi64ELi80ELi640EEv26Group_norm_nhwc_fwd_params --------------------------
	.section	.nv.shared._Z35group_norm_nhwc_fwd_one_pass_kernelI11Bf16IOFp16WLi64ELi80ELi640EEv26Group_norm_nhwc_fwd_params,"aw",@nobits
	.sectionflags	@""
	.align	8
.nv.shared._Z35group_norm_nhwc_fwd_one_pass_kernelI11Bf16IOFp16WLi64ELi80ELi640EEv26Group_norm_nhwc_fwd_params:
	.zero		1224


//--------------------- .nv.shared._Z35group_norm_nhwc_fwd_one_pass_kernelI11Bf16IOFp16WLi128ELi80ELi640EEv26Group_norm_nhwc_fwd_params --------------------------
	.section	.nv.shared._Z35group_norm_nhwc_fwd_one_pass_kernelI11Bf16IOFp16WLi128ELi80ELi640EEv26Group_norm_nhwc_fwd_params,"aw",@nobits
	.sectionflags	@""
	.align	8
.nv.shared._Z35group_norm_nhwc_fwd_one_pass_kernelI11Bf16IOFp16WLi128ELi80ELi640EEv26Group_norm_nhwc_fwd_params:
	.zero		1224


//--------------------- .nv.shared._Z35group_norm_nhwc_fwd_one_pass_kernelI11Bf16IOFp16WLi256ELi80ELi640EEv26Group_norm_nhwc_fwd_params --------------------------
	.section	.nv.shared._Z35group_norm_nhwc_fwd_one_pass_kernelI11Bf16IOFp16WLi256ELi80ELi640EEv26Group_norm_nhwc_fwd_params,"aw",@nobits
	.sectionflags	@""
	.align	8
.nv.shared._Z35group_norm_nhwc_fwd_one_pass_kernelI11Bf16IOFp16WLi256ELi80ELi640EEv26Group_norm_nhwc_fwd_params:
	.zero		1224


//--------------------- .nv.shared._Z35group_norm_nhwc_fwd_one_pass_kernelI11Bf16IOFp16WLi512ELi80ELi640EEv26Group_norm_nhwc_fwd_params --------------------------
	.section	.nv.shared._Z35group_norm_nhwc_fwd_one_pass_kernelI11Bf16IOFp16WLi512ELi80ELi640EEv26Group_norm_nhwc_fwd_params,"aw",@nobits
	.sectionflags	@""
	.align	8
.nv.shared._Z35group_norm_nhwc_fwd_one_pass_kernelI11Bf16IOFp16WLi512ELi80ELi640EEv26Group_norm_nhwc_fwd_params:
	.zero		1224


//--------------------- .nv.shared._Z35group_norm_nhwc_fwd_one_pass_kernelI11Fp16IOFp32WLi64ELi80ELi640EEv26Group_norm_nhwc_fwd_params --------------------------
	.section	.nv.shared._Z35group_norm_nhwc_fwd_one_pass_kernelI11Fp16IOFp32WLi64ELi80ELi640EEv26Group_norm_nhwc_fwd_params,"aw",@nobits
	.sectionflags	@""
	.align	8
.nv.shared._Z35group_norm_nhwc_fwd_one_pass_kernelI11Fp16IOFp32WLi64ELi80ELi640EEv26Group_norm_nhwc_fwd_params:
	.zero		1224


//--------------------- .nv.shared._Z35group_norm_nhwc_fwd_one_pass_kernelI11Fp16IOFp32WLi128ELi80ELi640EEv26Group_norm_nhwc_fwd_params --------------------------
	.section	.nv.shared._Z35group_norm_nhwc_fwd_one_pass_kernelI11Fp16IOFp32WLi128ELi80ELi640EEv26Group_norm_nhwc_fwd_params,"aw",@nobits
	.sectionflags	@""
	.align	8
.nv.shared._Z35group_norm_nhwc_fwd_one_pass_kernelI11Fp16IOFp32WLi128ELi80ELi640EEv26Group_norm_nhwc_fwd_params:
	.zero		1224


//--------------------- .nv.shared._Z35group_norm_nhwc_fwd_one_pass_kernelI11Fp16IOFp32WLi256ELi80ELi640EEv26Group_norm_nhwc_fwd_params --------------------------
	.section	.nv.shared._Z35group_norm_nhwc_fwd_one_pass_kernelI11Fp16IOFp32WLi256ELi80ELi640EEv26Group_norm_nhwc_fwd_params,"aw",@nobits
	.sectionflags	@""
	.align	8
.nv.shared._Z35group_norm_nhwc_fwd_one_pass_kernelI11Fp16IOFp32WLi256ELi80ELi640EEv26Group_norm_nhwc_fwd_params:
	.zero		1224


//--------------------- .nv.shared._Z35group_norm_nhwc_fwd_one_pass_kernelI11Fp16IOFp32WLi512ELi80ELi640EEv26Group_norm_nhwc_fwd_params --------------------------
	.section	.nv.shared._Z35group_norm_nhwc_fwd_one_pass_kernelI11Fp16IOFp32WLi512ELi80ELi640EEv26Group_norm_nhwc_fwd_params,"aw",@nobits
	.sectionflags	@""
	.align	8
.nv.shared._Z35group_norm_nhwc_fwd_one_pass_kernelI11Fp16IOFp32WLi512ELi80ELi640EEv26Group_norm_nhwc_fwd_params:
	.zero		1224


//--------------------- .nv.shared._Z35group_norm_nhwc_fwd_one_pass_kernelI11Fp16IOBf16WLi64ELi80ELi640EEv26Group_norm_nhwc_fwd_params --------------------------
	.section	.nv.shared._Z35group_norm_nhwc_fwd_one_pass_kernelI11Fp16IOBf16WLi64ELi80ELi640EEv26Group_norm_nhwc_fwd_params,"aw",@nobits
	.sectionflags	@""
	.align	8
.nv.shared._Z35group_norm_nhwc_fwd_one_pass_kernelI11Fp16IOBf16WLi64ELi80ELi640EEv26Group_norm_nhwc_fwd_params:
	.zero		1224


//--------------------- .nv.shared._Z35group_norm_nhwc_fwd_one_pass_kernelI11Fp16IOBf16WLi128ELi80ELi640EEv26Group_norm_nhwc_fwd_params --------------------------
	.section	.nv.shared._Z35group_norm_nhwc_fwd_one_pass_kernelI11Fp16IOBf16WLi128ELi80ELi640EEv26Group_norm_nhwc_fwd_params,"aw",@nobits
	.sectionflags	@""
	.align	8
.nv.shared._Z35group_norm_nhwc_fwd_one_pass_kernelI11Fp16IOBf16WLi128ELi80ELi640EEv26Group_norm_nhwc_fwd_params:
	.zero		1224


//--------------------- .nv.shared._Z35group_norm_nhwc_fwd_one_pass_kernelI11Fp16IOBf16WLi256ELi80ELi640EEv26Group_norm_nhwc_fwd_params --------------------------
	.section	.nv.shared._Z35group_norm_nhwc_fwd_one_pass_kernelI11Fp16IOBf16WLi256ELi80ELi640EEv26Group_norm_nhwc_fwd_params,"aw",@nobits
	.sectionflags	@""
	.align	8
.nv.shared._Z35group_norm_nhwc_fwd_one_pass_kernelI11Fp16IOBf16WLi256ELi80ELi640EEv26Group_norm_nhwc_fwd_params:
	.zero		1224


//--------------------- .nv.shared._Z35group_norm_nhwc_fwd_one_pass_kernelI11Fp16IOBf16WLi512ELi80ELi640EEv26Group_norm_nhwc_fwd_params --------------------------
	.section	.nv.shared._Z35group_norm_nhwc_fwd_one_pass_kernelI11Fp16IOBf16WLi512ELi80ELi640EEv26Group_norm_nhwc_fwd_params,"aw",@nobits
	.sectionflags	@""
	.align	8
.nv.shared._Z35group_norm_nhwc_fwd_one_pass_kernelI11Fp16IOBf16WLi512ELi80ELi640EEv26Group_norm_nhwc_fwd_params:
	.zero		1224


//--------------------- .nv.shared._Z35group_norm_nhwc_fwd_one_pass_kernelI11Fp16IOFp16WLi64ELi80ELi640EEv26Group_norm_nhwc_fwd_params --------------------------
	.section	.nv.shared._Z35group_norm_nhwc_fwd_one_pass_kernelI11Fp16IOFp16WLi64ELi80ELi640EEv26Group_norm_nhwc_fwd_params,"aw",@nobits
	.sectionflags	@""
	.align	8
.nv.shared._Z35group_norm_nhwc_fwd_one_pass_kernelI11Fp16IOFp16WLi64ELi80ELi640EEv26Group_norm_nhwc_fwd_params:
	.zero		1224


//--------------------- .nv.shared._Z35group_norm_nhwc_fwd_one_pass_kernelI11Fp16IOFp16WLi128ELi80ELi640EEv26Group_norm_nhwc_fwd_params --------------------------
	.section	.nv.shared._Z35group_norm_nhwc_fwd_one_pass_kernelI11Fp16IOFp16WLi128ELi80ELi640EEv26Group_norm_nhwc_fwd_params,"aw",@nobits
	.sectionflags	@""
	.align	8
.nv.shared._Z35group_norm_nhwc_fwd_one_pass_kernelI11Fp16IOFp16WLi128ELi80ELi640EEv26Group_norm_nhwc_fwd_params:
	.zero		1224


//--------------------- .nv.shared._Z35group_norm_nhwc_fwd_one_pass_kernelI11Fp16IOFp16WLi256ELi80ELi640EEv26Group_norm_nhwc_fwd_params --------------------------
	.section	.nv.shared._Z35group_norm_nhwc_fwd_one_pass_kernelI11Fp16IOFp16WLi256ELi80ELi640EEv26Group_norm_nhwc_fwd_params,"aw",@nobits
	.sectionflags	@""
	.align	8
.nv.shared._Z35group_norm_nhwc_fwd_one_pass_kernelI11Fp16IOFp16WLi256ELi80ELi640EEv26Group_norm_nhwc_fwd_params:
	.zero		1224


//--------------------- .nv.shared._Z35group_norm_nhwc_fwd_one_pass_kernelI11Fp16IOFp16WLi512ELi80ELi640EEv26Group_norm_nhwc_fwd_params --------------------------
	.section	.nv.shared._Z35group_norm_nhwc_fwd_one_pass_kernelI11Fp16IOFp16WLi512ELi80ELi640EEv26Group_norm_nhwc_fwd_params,"aw",@nobits
	.sectionflags	@""
	.align	8
.nv.shared._Z35group_norm_nhwc_fwd_one_pass_kernelI11Fp16IOFp16WLi512ELi80ELi640EEv26Group_norm_nhwc_fwd_params:
	.zero		1224


//--------------------- .nv.shared._Z35group_norm_nhwc_fwd_one_pass_kernelI11Fp32IOFp32WLi64ELi80ELi640EEv26Group_norm_nhwc_fwd_params --------------------------
	.section	.nv.shared._Z35group_norm_nhwc_fwd_one_pass_kernelI11Fp32IOFp32WLi64ELi80ELi640EEv26Group_norm_nhwc_fwd_params,"aw",@nobits
	.sectionflags	@""
	.align	8
.nv.shared._Z35group_norm_nhwc_fwd_one_pass_kernelI11Fp32IOFp32WLi64ELi80ELi640EEv26Group_norm_nhwc_fwd_params:
	.zero		1224


//--------------------- .nv.shared._Z35group_norm_nhwc_fwd_one_pass_kernelI11Fp32IOFp32WLi128ELi80ELi640EEv26Group_norm_nhwc_fwd_params --------------------------
	.section	.nv.shared._Z35group_norm_nhwc_fwd_one_pass_kernelI11Fp32IOFp32WLi128ELi80ELi640EEv26Group_norm_nhwc_fwd_params,"aw",@nobits
	.sectionflags	@""
	.align	8
.nv.shared._Z35group_norm_nhwc_fwd_one_pass_kernelI11Fp32IOFp32WLi128ELi80ELi640EEv26Group_norm_nhwc_fwd_params:
	.zero		1224


//--------------------- .nv.shared._Z35group_norm_nhwc_fwd_one_pass_kernelI11Fp32IOFp32WLi256ELi80ELi640EEv26Group_norm_nhwc_fwd_params --------------------------
	.section	.nv.shared._Z35group_norm_nhwc_fwd_one_pass_kernelI11Fp32IOFp32WLi256ELi80ELi640EEv26Group_norm_nhwc_fwd_params,"aw",@nobits
	.sectionflags	@""
	.align	8
.nv.shared._Z35group_norm_nhwc_fwd_one_pass_kernelI11Fp32IOFp32WLi256ELi80ELi640EEv26Group_norm_nhwc_fwd_params:
	.zero		1224


//--------------------- .nv.shared._Z35group_norm_nhwc_fwd_one_pass_kernelI11Fp32IOFp32WLi512ELi80ELi640EEv26Group_norm_nhwc_fwd_params --------------------------
	.section	.nv.shared._Z35group_norm_nhwc_fwd_one_pass_kernelI11Fp32IOFp32WLi512ELi80ELi640EEv26Group_norm_nhwc_fwd_params,"aw",@nobits
	.sectionflags	@""
	.align	8
.nv.shared._Z35group_norm_nhwc_fwd_one_pass_kernelI11Fp32IOFp32WLi512ELi80ELi640EEv26Group_norm_nhwc_fwd_params:
	.zero		1224


//--------------------- .nv.shared._Z35group_norm_nhwc_fwd_one_pass_kernelI11Fp32IOBf16WLi64ELi80ELi640EEv26Group_norm_nhwc_fwd_params --------------------------
	.section	.nv.shared._Z35group_norm_nhwc_fwd_one_pass_kernelI11Fp32IOBf16WLi64ELi80ELi640EEv26Group_norm_nhwc_fwd_params,"aw",@nobits
	.sectionflags	@""
	.align	8
.nv.shared._Z35group_norm_nhwc_fwd_one_pass_kernelI11Fp32IOBf16WLi64ELi80ELi640EEv26Group_norm_nhwc_fwd_params:
	.zero		1224


//--------------------- .nv.shared._Z35group_norm_nhwc_fwd_one_pass_kernelI11Fp32IOBf16WLi128ELi80ELi640EEv26Group_norm_nhwc_fwd_params --------------------------
	.section	.nv.shared._Z35group_norm_nhwc_fwd_one_pass_kernelI11Fp32IOBf16WLi128ELi80ELi640EEv26Group_norm_nhwc_fwd_params,"aw",@nobits
	.sectionflags	@""
	.align	8
.nv.shared._Z35group_norm_nhwc_fwd_one_pass_kernelI11Fp32IOBf16WLi128ELi80ELi640EEv26Group_norm_nhwc_fwd_params:
	.zero		1224


//--------------------- .nv.shared._Z35group_norm_nhwc_fwd_one_pass_kernelI11Fp32IOBf16WLi256ELi80ELi640EEv26Group_norm_nhwc_fwd_params --------------------------
	.section	.nv.shared._Z35group_norm_nhwc_fwd_one_pass_kernelI11Fp32IOBf16WLi256ELi80ELi640EEv26Group_norm_nhwc_fwd_params,"aw",@nobits
	.sectionflags	@""
	.align	8
.nv.shared._Z35group_norm_nhwc_fwd_one_pass_kernelI11Fp32IOBf16WLi256ELi80ELi640EEv26Group_norm_nhwc_fwd_params:
	.zero		1224


//--------------------- .nv.shared._Z35group_norm_nhwc_fwd_one_pass_kernelI11Fp32IOBf16WLi512ELi80ELi640EEv26Group_norm_nhwc_fwd_params --------------------------
	.section	.nv.shared._Z35group_norm_nhwc_fwd_one_pass_kernelI11Fp32IOBf16WLi512ELi80ELi640EEv26Group_norm_nhwc_fwd_params,"aw",@nobits
	.sectionflags	@""
	.align	8
.nv.shared._Z35group_norm_nhwc_fwd_one_pass_kernelI11Fp32IOBf16WLi512ELi80ELi640EEv26Group_norm_nhwc_fwd_params:
	.zero		1224


//--------------------- .nv.shared._Z35group_norm_nhwc_fwd_one_pass_kernelI11Fp32IOFp16WLi64ELi80ELi640EEv26Group_norm_nhwc_fwd_params --------------------------
	.section	.nv.shared._Z35group_norm_nhwc_fwd_one_pass_kernelI11Fp32IOFp16WLi64ELi80ELi640EEv26Group_norm_nhwc_fwd_params,"aw",@nobits
	.sectionflags	@""
	.align	8
.nv.shared._Z35group_norm_nhwc_fwd_one_pass_kernelI11Fp32IOFp16WLi64ELi80ELi640EEv26Group_norm_nhwc_fwd_params:
	.zero		1224


//--------------------- .nv.shared._Z35group_norm_nhwc_fwd_one_pass_kernelI11Fp32IOFp16WLi128ELi80ELi640EEv26Group_norm_nhwc_fwd_params --------------------------
	.section	.nv.shared._Z35group_norm_nhwc_fwd_one_pass_kernelI11Fp32IOFp16WLi128ELi80ELi640EEv26Group_norm_nhwc_fwd_params,"aw",@nobits
	.sectionflags	@""
	.align	8
.nv.shared._Z35group_norm_nhwc_fwd_one_pass_kernelI11Fp32IOFp16WLi128ELi80ELi640EEv26Group_norm_nhwc_fwd_params:
	.zero		1224


//--------------------- .nv.shared._Z35group_norm_nhwc_fwd_one_pass_kernelI11Fp32IOFp16WLi256ELi80ELi640EEv26Group_norm_nhwc_fwd_params --------------------------
	.section	.nv.shared._Z35group_norm_nhwc_fwd_one_pass_kernelI11Fp32IOFp16WLi256ELi80ELi640EEv26Group_norm_nhwc_fwd_params,"aw",@nobits
	.sectionflags	@""
	.align	8
.nv.shared._Z35group_norm_nhwc_fwd_one_pass_kernelI11Fp32IOFp16WLi256ELi80ELi640EEv26Group_norm_nhwc_fwd_params:
	.zero		1224


//--------------------- .nv.shared._Z35group_norm_nhwc_fwd_one_pass_kernelI11Fp32IOFp16WLi512ELi80ELi640EEv26Group_norm_nhwc_fwd_params --------------------------
	.section	.nv.shared._Z35group_norm_nhwc_fwd_one_pass_kernelI11Fp32IOFp16WLi512ELi80ELi640EEv26Group_norm_nhwc_fwd_params,"aw",@nobits
	.sectionflags	@""
	.align	8
.nv.shared._Z35group_norm_nhwc_fwd_one_pass_kernelI11Fp32IOFp16WLi512ELi80ELi640EEv26Group_norm_nhwc_fwd_params:
	.zero		1224


//--------------------- .nv.constant0._ZN3cub18CUB_300001_SM_10306detail11EmptyKernelIvEEvv --------------------------
	.section	.nv.constant0._ZN3cub18CUB_300001_SM_10306detail11EmptyKernelIvEEvv,"a",@progbits
	.sectionflags	@""
	.align	4
.nv.constant0._ZN3cub18CUB_300001_SM_10306detail11EmptyKernelIvEEvv:
	.zero		896


//--------------------- .nv.constant0._Z35group_norm_nhwc_bwd_one_pass_kernelI11Bf16IOFp32WLi64ELi80ELi640EEv26Group_norm_nhwc_bwd_params --------------------------
	.section	.nv.constant0._Z35group_norm_nhwc_bwd_one_pass_kernelI11Bf16IOFp32WLi64ELi80ELi640EEv26Group_norm_nhwc_bwd_params,"a",@progbits
	.sectionflags	@""
	.align	4
.nv.constant0._Z35group_norm_nhwc_bwd_one_pass_kernelI11Bf16IOFp32WLi64ELi80ELi640EEv26Group_norm_nhwc_bwd_params:
	.zero		1080


//--------------------- .nv.constant0._Z35group_norm_nhwc_bwd_one_pass_kernelI11Bf16IOFp32WLi128ELi80ELi640EEv26Group_norm_nhwc_bwd_params --------------------------
	.section	.nv.constant0._Z35group_norm_nhwc_bwd_one_pass_kernelI11Bf16IOFp32WLi128ELi80ELi640EEv26Group_norm_nhwc_bwd_params,"a",@progbits
	.sectionflags	@""
	.align	4
.nv.constant0._Z35group_norm_nhwc_bwd_one_pass_kernelI11Bf16IOFp32WLi128ELi80ELi640EEv26Group_norm_nhwc_bwd_params:
	.zero		1080


//--------------------- .nv.constant0._Z35group_norm_nhwc_bwd_one_pass_kernelI11Bf16IOFp32WLi256ELi80ELi640EEv26Group_norm_nhwc_bwd_params --------------------------
	.section	.nv.constant0._Z35group_norm_nhwc_bwd_one_pass_kernelI11Bf16IOFp32WLi256ELi80ELi640EEv26Group_norm_nhwc_bwd_params,"a",@progbits
	.sectionflags	@""
	.align	4
.nv.constant0._Z35group_norm_nhwc_bwd_one_pass_kernelI11Bf16IOFp32WLi256ELi80ELi640EEv26Group_norm_nhwc_bwd_params:
	.zero		1080


//--------------------- .nv.constant0._Z35group_norm_nhwc_bwd_one_pass_kernelI11Bf16IOFp32WLi512ELi80ELi640EEv26Group_norm_nhwc_bwd_params --------------------------
	.section	.nv.constant0._Z35group_norm_nhwc_bwd_one_pass_kernelI11Bf16IOFp32WLi512ELi80ELi640EEv26Group_norm_nhwc_bwd_params,"a",@progbits
	.sectionflags	@""
	.align	4
.nv.constant0._Z35group_norm_nhwc_bwd_one_pass_kernelI11Bf16IOFp32WLi512ELi80ELi640EEv26Group_norm_nhwc_bwd_params:
	.zero		1080


//--------------------- .nv.constant0._Z35group_norm_nhwc_bwd_one_pass_kernelI11Bf16IOBf16WLi64ELi80ELi640EEv26Group_norm_nhwc_bwd_params --------------------------
	.section	.nv.constant0._Z35group_norm_nhwc_bwd_one_pass_kernelI11Bf16IOBf16WLi64ELi80ELi640EEv26Group_norm_nhwc_bwd_params,"a",@progbits
	.sectionflags	@""
	.align	4
.nv.constant0._Z35group_norm_nhwc_bwd_one_pass_kernelI11Bf16IOBf16WLi64ELi80ELi640EEv26Group_norm_nhwc_bwd_params:
	.zero		1080


//--------------------- .nv.constant0._Z35group_norm_nhwc_bwd_one_pass_kernelI11Bf16IOBf16WLi128ELi80ELi640EEv26Group_norm_nhwc_bwd_params --------------------------
	.section	.nv.constant0._Z35group_norm_nhwc_bwd_one_pass_kernelI11Bf16IOBf16WLi128ELi80ELi640EEv26Group_norm_nhwc_bwd_params,"a",@progbits
	.sectionflags	@""
	.align	4
.nv.constant0._Z35group_norm_nhwc_bwd_one_pass_kernelI11Bf16IOBf16WLi128ELi80ELi640EEv26Group_norm_nhwc_bwd_params:
	.zero		1080


//--------------------- .nv.constant0._Z35group_norm_nhwc_bwd_one_pass_kernelI11Bf16IOBf16WLi256ELi80ELi640EEv26Group_norm_nhwc_bwd_params --------------------------
	.section	.nv.constant0._Z35group_norm_nhwc_bwd_one_pass_kernelI11Bf16IOBf16WLi256ELi80ELi640EEv26Group_norm_nhwc_bwd_params,"a",@progbits
	.sectionflags	@""
	.align	4
.nv.constant0._Z35group_norm_nhwc_bwd_one_pass_kernelI11Bf16IOBf16WLi256ELi80ELi640EEv26Group_norm_nhwc_bwd_params:
	.zero		1080


//--------------------- .nv.constant0._Z35group_norm_nhwc_bwd_one_pass_kernelI11Bf16IOBf16WLi512ELi80ELi640EEv26Group_norm_nhwc_bwd_params --------------------------
	.section	.nv.constant0._Z35group_norm_nhwc_bwd_one_pass_kernelI11Bf16IOBf16WLi512ELi80ELi640EEv26Group_norm_nhwc_bwd_params,"a",@progbits
	.sectionflags	@""
	.align	4
.nv.constant0._Z35group_norm_nhwc_bwd_one_pass_kernelI11Bf16IOBf16WLi512ELi80ELi640EEv26Group_norm_nhwc_bwd_params:
	.zero		1080


//--------------------- .nv.constant0._Z35group_norm_nhwc_bwd_one_pass_kernelI11Bf16IOFp16WLi64ELi80ELi640EEv26Group_norm_nhwc_bwd_params --------------------------
	.section	.nv.constant0._Z35group_norm_nhwc_bwd_one_pass_kernelI11Bf16IOFp16WLi64ELi80ELi640EEv26Group_norm_nhwc_bwd_params,"a",@progbits
	.sectionflags	@""
	.align	4
.nv.constant0._Z35group_norm_nhwc_bwd_one_pass_kernelI11Bf16IOFp16WLi64ELi80ELi640EEv26Group_norm_nhwc_bwd_params:
	.zero		1080


//--------------------- .nv.constant0._Z35group_norm_nhwc_bwd_one_pass_kernelI11Bf16IOFp16WLi128ELi80ELi640EEv26Group_norm_nhwc_bwd_params --------------------------
	.section	.nv.constant0._Z35group_norm_nhwc_bwd_one_pass_kernelI11Bf16IOFp16WLi128ELi80ELi640EEv26Group_norm_nhwc_bwd_params,"a",@progbits
	.sectionflags	@""
	.align	4
.nv.constant0._Z35group_norm_nhwc_bwd_one_pass_kernelI11Bf16IOFp16WLi128ELi80ELi640EEv26Group_norm_nhwc_bwd_params:
	.zero		1080


//--------------------- .nv.constant0._Z35group_norm_nhwc_bwd_one_pass_kernelI11Bf16IOFp16WLi256ELi80ELi640EEv26Group_norm_nhwc_bwd_params --------------------------
	.section	.nv.constant0._Z35group_norm_nhwc_bwd_one_pass_kernelI11Bf16IOFp16WLi256ELi80ELi640EEv26Group_norm_nhwc_bwd_params,"a",@progbits
	.sectionflags	@""
	.align	4
.nv.constant0._Z35group_norm_nhwc_bwd_one_pass_kernelI11Bf16IOFp16WLi256ELi80ELi640EEv26Group_norm_nhwc_bwd_params:
	.zero		1080


//--------------------- .nv.constant0._Z35group_norm_nhwc_bwd_one_pass_kernelI11Bf16IOFp16WLi512ELi80ELi640EEv26Group_norm_nhwc_bwd_params --------------------------
	.section	.nv.constant0._Z35group_norm_nhwc_bwd_one_pass_kernelI11Bf16IOFp16WLi512ELi80ELi640EEv26Group_norm_nhwc_bwd_params,"a",@progbits
	.sectionflags	@""
	.align	4
.nv.constant0._Z35group_norm_nhwc_bwd_one_pass_kernelI11Bf16IOFp16WLi512ELi80ELi640EEv26Group_norm_nhwc_bwd_params:
	.zero		1080


//--------------------- .nv.constant0._Z35group_norm_nhwc_bwd_one_pass_kernelI11Fp16IOFp32WLi64ELi80ELi640EEv26Group_norm_nhwc_bwd_params --------------------------
	.section	.nv.constant0._Z35group_norm_nhwc_bwd_one_pass_kernelI11Fp16IOFp32WLi64ELi80ELi640EEv26Group_norm_nhwc_bwd_params,"a",@progbits
	.sectionflags	@""
	.align	4
.nv.constant0._Z35group_norm_nhwc_bwd_one_pass_kernelI11Fp16IOFp32WLi64ELi80ELi640EEv26Group_norm_nhwc_bwd_params:
	.zero		1080


//--------------------- .nv.constant0._Z35group_norm_nhwc_bwd_one_pass_kernelI11Fp16IOFp32WLi128ELi80ELi640EEv26Group_norm_nhwc_bwd_params --------------------------
	.section	.nv.constant0._Z35group_norm_nhwc_bwd_one_pass_kernelI11Fp16IOFp32WLi128ELi80ELi640EEv26Group_norm_nhwc_bwd_params,"a",@progbits
	.sectionflags	@""
	.align	4
.nv.constant0._Z35group_norm_nhwc_bwd_one_pass_kernelI11Fp16IOFp32WLi128ELi80ELi640EEv26Group_norm_nhwc_bwd_params:
	.zero		1080


//--------------------- .nv.constant0._Z35group_norm_nhwc_bwd_one_pass_kernelI11Fp16IOFp32WLi256ELi80ELi640EEv26Group_norm_nhwc_bwd_params --------------------------
	.section	.nv.constant0._Z35group_norm_nhwc_bwd_one_pass_kernelI11Fp16IOFp32WLi256ELi80ELi640EEv26Group_norm_nhwc_bwd_params,"a",@progbits
	.sectionflags	@""
	.align	4
.nv.constant0._Z35group_norm_nhwc_bwd_one_pass_kernelI11Fp16IOFp32WLi256ELi80ELi640EEv26Group_norm_nhwc_bwd_params:
	.zero		1080


//--------------------- .nv.constant0._Z35group_norm_nhwc_bwd_one_pass_kernelI11Fp16IOFp32WLi512ELi80ELi640EEv26Group_norm_nhwc_bwd_params --------------------------
	.section	.nv.constant0._Z35group_norm_nhwc_bwd_one_pass_kernelI11Fp16IOFp32WLi512ELi80ELi640EEv26Group_norm_nhwc_bwd_params,"a",@progbits
	.sectionflags	@""
	.align	4
.nv.constant0._Z35group_norm_nhwc_bwd_one_pass_kernelI11Fp16IOFp32WLi512ELi80ELi640EEv26Group_norm_nhwc_bwd_params:
	.zero		1080


//--------------------- .nv.constant0._Z35group_norm_nhwc_bwd_one_pass_kernelI11Fp16IOBf16WLi64ELi80ELi640EEv26Group_norm_nhwc_bwd_params --------------------------
	.section	.nv.constant0._Z35group_norm_nhwc_bwd_one_pass_kernelI11Fp16IOBf16WLi64ELi80ELi640EEv26Group_norm_nhwc_bwd_params,"a",@progbits
	.sectionflags	@""
	.align	4
.nv.constant0._Z35group_norm_nhwc_bwd_one_pass_kernelI11Fp16IOBf16WLi64ELi80ELi640EEv26Group_norm_nhwc_bwd_params:
	.zero		1080


//--------------------- .nv.constant0._Z35group_norm_nhwc_bwd_one_pass_kernelI11Fp16IOBf16WLi128ELi80ELi640EEv26Group_norm_nhwc_bwd_params --------------------------
	.section	.nv.constant0._Z35group_norm_nhwc_bwd_one_pass_kernelI11Fp16IOBf16WLi128ELi80ELi640EEv26Group_norm_nhwc_bwd_params,"a",@progbits
	.sectionflags	@""
	.align	4
.nv.constant0._Z35group_norm_nhwc_bwd_one_pass_kernelI11Fp16IOBf16WLi128ELi80ELi640EEv26Group_norm_nhwc_bwd_params:
	.zero		1080


//--------------------- .nv.constant0._Z35group_norm_nhwc_bwd_one_pass_kernelI11Fp16IOBf16WLi256ELi80ELi640EEv26Group_norm_nhwc_bwd_params --------------------------
	.section	.nv.constant0._Z35group_norm_nhwc_bwd_one_pass_kernelI11Fp16IOBf16WLi256ELi80ELi640EEv26Group_norm_nhwc_bwd_params,"a",@progbits
	.sectionflags	@""
	.align	4
.nv.constant0._Z35group_norm_nhwc_bwd_one_pass_kernelI11Fp16IOBf16WLi256ELi80ELi640EEv26Group_norm_nhwc_bwd_params:
	.zero		1080


//--------------------- .nv.constant0._Z35group_norm_nhwc_bwd_one_pass_kernelI11Fp16IOBf16WLi512ELi80ELi640EEv26Group_norm_nhwc_bwd_params --------------------------
	.section	.nv.constant0._Z35group_norm_nhwc_bwd_one_pass_kernelI11Fp16IOBf16WLi512ELi80ELi640EEv26Group_norm_nhwc_bwd_params,"a",@progbits
	.sectionflags	@""
	.align	4
.nv.constant0._Z35group_norm_nhwc_bwd_one_pass_kernelI11Fp16IOBf16WLi512ELi80ELi640EEv26Group_norm_nhwc_bwd_params:
	.zero		1080


//--------------------- .nv.constant0._Z35group_norm_nhwc_bwd_one_pass_kernelI11Fp16IOFp16WLi64ELi80ELi640EEv26Group_norm_nhwc_bwd_params --------------------------
	.section	.nv.constant0._Z35group_norm_nhwc_bwd_one_pass_kernelI11Fp16IOFp16WLi64ELi80ELi640EEv26Group_norm_nhwc_bwd_params,"a",@progbits
	.sectionflags	@""
	.align	4
.nv.constant0._Z35group_norm_nhwc_bwd_one_pass_kernelI11Fp16IOFp16WLi64ELi80ELi640EEv26Group_norm_nhwc_bwd_params:
	.zero		1080


//--------------------- .nv.constant0._Z35group_norm_nhwc_bwd_one_pass_kernelI11Fp16IOFp16WLi128ELi80ELi640EEv26Group_norm_nhwc_bwd_params --------------------------
	.section	.nv.constant0._Z35group_norm_nhwc_bwd_one_pass_kernelI11Fp16IOFp16WLi128ELi80ELi640EEv26Group_norm_nhwc_bwd_params,"a",@progbits
	.sectionflags	@""
	.align	4
.nv.constant0._Z35group_norm_nhwc_bwd_one_pass_kernelI11Fp16IOFp16WLi128ELi80ELi640EEv26Group_norm_nhwc_bwd_params:
	.zero		1080


//--------------------- .nv.constant0._Z35group_norm_nhwc_bwd_one_pass_kernelI11Fp16IOFp16WLi256ELi80ELi640EEv26Group_norm_nhwc_bwd_params --------------------------
	.section	.nv.constant0._Z35group_norm_nhwc_bwd_one_pass_kernelI11Fp16IOFp16WLi256ELi80ELi640EEv26Group_norm_nhwc_bwd_params,"a",@progbits
	.sectionflags	@""
	.align	4
.nv.constant0._Z35group_norm_nhwc_bwd_one_pass_kernelI11Fp16IOFp16WLi256ELi80ELi640EEv26Group_norm_nhwc_bwd_params:
	.zero		1080


//--------------------- .nv.constant0._Z35group_norm_nhwc_bwd_one_pass_kernelI11Fp16IOFp16WLi512ELi80ELi640EEv26Group_norm_nhwc_bwd_params --------------------------
	.section	.nv.constant0._Z35group_norm_nhwc_bwd_one_pass_kernelI11Fp16IOFp16WLi512ELi80ELi640EEv26Group_norm_nhwc_bwd_params,"a",@progbits
	.sectionflags	@""
	.align	4
.nv.constant0._Z35group_norm_nhwc_bwd_one_pass_kernelI11Fp16IOFp16WLi512ELi80ELi640EEv26Group_norm_nhwc_bwd_params:
	.zero		1080


//--------------------- .nv.constant0._Z35group_norm_nhwc_bwd_one_pass_kernelI11Fp32IOFp32WLi64ELi80ELi640EEv26Group_norm_nhwc_bwd_params --------------------------
	.section	.nv.constant0._Z35group_norm_nhwc_bwd_one_pass_kernelI11Fp32IOFp32WLi64ELi80ELi640EEv26Group_norm_nhwc_bwd_params,"a",@progbits
	.sectionflags	@""
	.align	4
.nv.constant0._Z35group_norm_nhwc_bwd_one_pass_kernelI11Fp32IOFp32WLi64ELi80ELi640EEv26Group_norm_nhwc_bwd_params:
	.zero		1080


//--------------------- .nv.constant0._Z35group_norm_nhwc_bwd_one_pass_kernelI11Fp32IOFp32WLi128ELi80ELi640EEv26Group_norm_nhwc_bwd_params --------------------------
	.section	.nv.constant0._Z35group_norm_nhwc_bwd_one_pass_kernelI11Fp32IOFp32WLi128ELi80ELi640EEv26Group_norm_nhwc_bwd_params,"a",@progbits
	.sectionflags	@""
	.align	4
.nv.constant0._Z35group_norm_nhwc_bwd_one_pass_kernelI11Fp32IOFp32WLi128ELi80ELi640EEv26Group_norm_nhwc_bwd_params:
	.zero		1080


//--------------------- .nv.constant0._Z35group_norm_nhwc_bwd_one_pass_kernelI11Fp32IOFp32WLi256ELi80ELi640EEv26Group_norm_nhwc_bwd_params --------------------------
	.section	.nv.constant0._Z35group_norm_nhwc_bwd_one_pass_kernelI11Fp32IOFp32WLi256ELi80ELi640EEv26Group_norm_nhwc_bwd_params,"a",@progbits
	.sectionflags	@""
	.align	4
.nv.constant0._Z35group_norm_nhwc_bwd_one_pass_kernelI11Fp32IOFp32WLi256ELi80ELi640EEv26Group_norm_nhwc_bwd_params:
	.zero		1080


//--------------------- .nv.constant0._Z35group_norm_nhwc_bwd_one_pass_kernelI11Fp32IOFp32WLi512ELi80ELi640EEv26Group_norm_nhwc_bwd_params --------------------------
	.section	.nv.constant0._Z35group_norm_nhwc_bwd_one_pass_kernelI11Fp32IOFp32WLi512ELi80ELi640EEv26Group_norm_nhwc_bwd_params,"a",@progbits
	.sectionflags	@""
	.align	4
.nv.constant0._Z35group_norm_nhwc_bwd_one_pass_kernelI11Fp32IOFp32WLi512ELi80ELi640EEv26Group_norm_nhwc_bwd_params:
	.zero		1080


//--------------------- .nv.constant0._Z35group_norm_nhwc_bwd_one_pass_kernelI11Fp32IOBf16WLi64ELi80ELi640EEv26Group_norm_nhwc_bwd_params --------------------------
	.section	.nv.constant0._Z35group_norm_nhwc_bwd_one_pass_kernelI11Fp32IOBf16WLi64ELi80ELi640EEv26Group_norm_nhwc_bwd_params,"a",@progbits
	.sectionflags	@""
	.align	4
.nv.constant0._Z35group_norm_nhwc_bwd_one_pass_kernelI11Fp32IOBf16WLi64ELi80ELi640EEv26Group_norm_nhwc_bwd_params:
	.zero		1080


//--------------------- .nv.constant0._Z35group_norm_nhwc_bwd_one_pass_kernelI11Fp32IOBf16WLi128ELi80ELi640EEv26Group_norm_nhwc_bwd_params --------------------------
	.section	.nv.constant0._Z35group_norm_nhwc_bwd_one_pass_kernelI11Fp32IOBf16WLi128ELi80ELi640EEv26Group_norm_nhwc_bwd_params,"a",@progbits
	.sectionflags	@""
	.align	4
.nv.constant0._Z35group_norm_nhwc_bwd_one_pass_kernelI11Fp32IOBf16WLi128ELi80ELi640EEv26Group_norm_nhwc_bwd_params:
	.zero		1080


//--------------------- .nv.constant0._Z35group_norm_nhwc_bwd_one_pass_kernelI11Fp32IOBf16WLi256ELi80ELi640EEv26Group_norm_nhwc_bwd_params --------------------------
	.section	.nv.constant0._Z35group_norm_nhwc_bwd_one_pass_kernelI11Fp32IOBf16WLi256ELi80ELi640EEv26Group_norm_nhwc_bwd_params,"a",@progbits
	.sectionflags	@""
	.align	4
.nv.constant0._Z35group_norm_nhwc_bwd_one_pass_kernelI11Fp32IOBf16WLi256ELi80ELi640EEv26Group_norm_nhwc_bwd_params:
	.zero		1080


//--------------------- .nv.constant0._Z35group_norm_nhwc_bwd_one_pass_kernelI11Fp32IOBf16WLi512ELi80ELi640EEv26Group_norm_nhwc_bwd_params --------------------------
	.section	.nv.constant0._Z35group_norm_nhwc_bwd_one_pass_kernelI11Fp32IOBf16WLi512ELi80ELi640EEv26Group_norm_nhwc_bwd_params,"a",@progbits
	.sectionflags	@""
	.align	4
.nv.constant0._Z35group_norm_nhwc_bwd_one_pass_kernelI11Fp32IOBf16WLi512ELi80ELi640EEv26Group_norm_nhwc_bwd_params:
	.zero		1080


//--------------------- .nv.constant0._Z35group_norm_nhwc_bwd_one_pass_kernelI11Fp32IOFp16WLi64ELi80ELi640EEv26Group_norm_nhwc_bwd_params --------------------------
	.section	.nv.constant0._Z35group_norm_nhwc_bwd_one_pass_kernelI11Fp32IOFp16WLi64ELi80ELi640EEv26Group_norm_nhwc_bwd_params,"a",@progbits
	.sectionflags	@""
	.align	4
.nv.constant0._Z35group_norm_nhwc_bwd_one_pass_kernelI11Fp32IOFp16WLi64ELi80ELi640EEv26Group_norm_nhwc_bwd_params:
	.zero		1080


//--------------------- .nv.constant0._Z35group_norm_nhwc_bwd_one_pass_kernelI11Fp32IOFp16WLi128ELi80ELi640EEv26Group_norm_nhwc_bwd_params --------------------------
	.section	.nv.constant0._Z35group_norm_nhwc_bwd_one_pass_kernelI11Fp32IOFp16WLi128ELi80ELi640EEv26Group_norm_nhwc_bwd_params,"a",@progbits
	.sectionflags	@""
	.align	4
.nv.constant0._Z35group_norm_nhwc_bwd_one_pass_kernelI11Fp32IOFp16WLi128ELi80ELi640EEv26Group_norm_nhwc_bwd_params:
	.zero		1080


//--------------------- .nv.constant0._Z35group_norm_nhwc_bwd_one_pass_kernelI11Fp32IOFp16WLi256ELi80ELi640EEv26Group_norm_nhwc_bwd_params --------------------------
	.section	.nv.constant0._Z35group_norm_nhwc_bwd_one_pass_kernelI11Fp32IOFp16WLi256ELi80ELi640EEv26Group_norm_nhwc_bwd_params,"a",@progbits
	.sectionflags	@""
	.align	4
.nv.constant0._Z35group_norm_nhwc_bwd_one_pass_kernelI11Fp32IOFp16WLi256ELi80ELi640EEv26Group_norm_nhwc_bwd_params:
	.zero		1080


//--------------------- .nv.constant0._Z35group_norm_nhwc_bwd_one_pass_kernelI11Fp32IOFp16WLi512ELi80ELi640EEv26Group_norm_nhwc_bwd_params --------------------------
	.section	.nv.constant0._Z35group_norm_nhwc_bwd_one_pass_kernelI11Fp32IOFp16WLi512ELi80ELi640EEv26Group_norm_nhwc_bwd_params,"a",@progbits
	.sectionflags	@""
	.align	4
.nv.constant0._Z35group_norm_nhwc_bwd_one_pass_kernelI11Fp32IOFp16WLi512ELi80ELi640EEv26Group_norm_nhwc_bwd_params:
	.zero		1080


//--------------------- .nv.constant0._Z35group_norm_nhwc_fwd_one_pass_kernelI11Bf16IOFp32WLi64ELi80ELi640EEv26Group_norm_nhwc_fwd_params --------------------------
	.section	.nv.constant0._Z35group_norm_nhwc_fwd_one_pass_kernelI11Bf16IOFp32WLi64ELi80ELi640EEv26Group_norm_nhwc_fwd_params,"a",@progbits
	.sectionflags	@""
	.align	4
.nv.constant0._Z35group_norm_nhwc_fwd_one_pass_kernelI11Bf16IOFp32WLi64ELi80ELi640EEv26Group_norm_nhwc_fwd_params:
	.zero		1056


//--------------------- .nv.constant0._Z35group_norm_nhwc_fwd_one_pass_kernelI11Bf16IOFp32WLi128ELi80ELi640EEv26Group_norm_nhwc_fwd_params --------------------------
	.section	.nv.constant0._Z35group_norm_nhwc_fwd_one_pass_kernelI11Bf16IOFp32WLi128ELi80ELi640EEv26Group_norm_nhwc_fwd_params,"a",@progbits
	.sectionflags	@""
	.align	4
.nv.constant0._Z35group_norm_nhwc_fwd_one_pass_kernelI11Bf16IOFp32WLi128ELi80ELi640EEv26Group_norm_nhwc_fwd_params:
	.zero		1056


//--------------------- .nv.constant0._Z35group_norm_nhwc_fwd_one_pass_kernelI11Bf16IOFp32WLi256ELi80ELi640EEv26Group_norm_nhwc_fwd_params --------------------------
	.section	.nv.constant0._Z35group_norm_nhwc_fwd_one_pass_kernelI11Bf16IOFp32WLi256ELi80ELi640EEv26Group_norm_nhwc_fwd_params,"a",@progbits
	.sectionflags	@""
	.align	4
.nv.constant0._Z35group_norm_nhwc_fwd_one_pass_kernelI11Bf16IOFp32WLi256ELi80ELi640EEv26Group_norm_nhwc_fwd_params:
	.zero		1056


//--------------------- .nv.constant0._Z35group_norm_nhwc_fwd_one_pass_kernelI11Bf16IOFp32WLi512ELi80ELi640EEv26Group_norm_nhwc_fwd_params --------------------------
	.section	.nv.constant0._Z35group_norm_nhwc_fwd_one_pass_kernelI11Bf16IOFp32WLi512ELi80ELi640EEv26Group_norm_nhwc_fwd_params,"a",@progbits
	.sectionflags	@""
	.align	4
.nv.constant0._Z35group_norm_nhwc_fwd_one_pass_kernelI11Bf16IOFp32WLi512ELi80ELi640EEv26Group_norm_nhwc_fwd_params:
	.zero		1056


//--------------------- .nv.constant0._Z35group_norm_nhwc_fwd_one_pass_kernelI11Bf16IOBf16WLi64ELi80ELi640EEv26Group_norm_nhwc_fwd_params --------------------------
	.section	.nv.constant0._Z35group_norm_nhwc_fwd_one_pass_kernelI11Bf16IOBf16WLi64ELi80ELi640EEv26Group_norm_nhwc_fwd_params,"a",@progbits
	.sectionflags	@""
	.align	4
.nv.constant0._Z35group_norm_nhwc_fwd_one_pass_kernelI11Bf16IOBf16WLi64ELi80ELi640EEv26Group_norm_nhwc_fwd_params:
	.zero		1056


//--------------------- .nv.constant0._Z35group_norm_nhwc_fwd_one_pass_kernelI11Bf16IOBf16WLi128ELi80ELi640EEv26Group_norm_nhwc_fwd_params --------------------------
	.section	.nv.constant0._Z35group_norm_nhwc_fwd_one_pass_kernelI11Bf16IOBf16WLi128ELi80ELi640EEv26Group_norm_nhwc_fwd_params,"a",@progbits
	.sectionflags	@""
	.align	4
.nv.constant0._Z35group_norm_nhwc_fwd_one_pass_kernelI11Bf16IOBf16WLi128ELi80ELi640EEv26Group_norm_nhwc_fwd_params:
	.zero		1056


//--------------------- .nv.constant0._Z35group_norm_nhwc_fwd_one_pass_kernelI11Bf16IOBf16WLi256ELi80ELi640EEv26Group_norm_nhwc_fwd_params --------------------------
	.section	.nv.constant0._Z35group_norm_nhwc_fwd_one_pass_kernelI11Bf16IOBf16WLi256ELi80ELi640EEv26Group_norm_nhwc_fwd_params,"a",@progbits
	.sectionflags	@""
	.align	4
.nv.constant0._Z35group_norm_nhwc_fwd_one_pass_kernelI11Bf16IOBf16WLi256ELi80ELi640EEv26Group_norm_nhwc_fwd_params:
	.zero		1056


//--------------------- .nv.constant0._Z35group_norm_nhwc_fwd_one_pass_kernelI11Bf16IOBf16WLi512ELi80ELi640EEv26Group_norm_nhwc_fwd_params --------------------------
	.section	.nv.constant0._Z35group_norm_nhwc_fwd_one_pass_kernelI11Bf16IOBf16WLi512ELi80ELi640EEv26Group_norm_nhwc_fwd_params,"a",@progbits
	.sectionflags	@""
	.align	4
.nv.constant0._Z35group_norm_nhwc_fwd_one_pass_kernelI11Bf16IOBf16WLi512ELi80ELi640EEv26Group_norm_nhwc_fwd_params:
	.zero		1056


//--------------------- .nv.constant0._Z35group_norm_nhwc_fwd_one_pass_kernelI11Bf16IOFp16WLi64ELi80ELi640EEv26Group_norm_nhwc_fwd_params --------------------------
	.section	.nv.constant0._Z35group_norm_nhwc_fwd_one_pass_kernelI11Bf16IOFp16WLi64ELi80ELi640EEv26Group_norm_nhwc_fwd_params,"a",@progbits
	.sectionflags	@""
	.align	4
.nv.constant0._Z35group_norm_nhwc_fwd_one_pass_kernelI11Bf16IOFp16WLi64ELi80ELi640EEv26Group_norm_nhwc_fwd_params:
	.zero		1056


//--------------------- .nv.constant0._Z35group_norm_nhwc_fwd_one_pass_kernelI11Bf16IOFp16WLi128ELi80ELi640EEv26Group_norm_nhwc_fwd_params --------------------------
	.section	.nv.constant0._Z35group_norm_nhwc_fwd_one_pass_kernelI11Bf16IOFp16WLi128ELi80ELi640EEv26Group_norm_nhwc_fwd_params,"a",@progbits
	.sectionflags	@""
	.align	4
.nv.constant0._Z35group_norm_nhwc_fwd_one_pass_kernelI11Bf16IOFp16WLi128ELi80ELi640EEv26Group_norm_nhwc_fwd_params:
	.zero		1056


//--------------------- .nv.constant0._Z35group_norm_nhwc_fwd_one_pass_kernelI11Bf16IOFp16WLi256ELi80ELi640EEv26Group_norm_nhwc_fwd_params --------------------------
	.section	.nv.constant0._Z35group_norm_nhwc_fwd_one_pass_kernelI11Bf16IOFp16WLi256ELi80ELi640EEv26Group_norm_nhwc_fwd_params,"a",@progbits
	.sectionflags	@""
	.align	4
.nv.constant0._Z35group_norm_nhwc_fwd_one_pass_kernelI11Bf16IOFp16WLi256ELi80ELi640EEv26Group_norm_nhwc_fwd_params:
	.zero		1056


//--------------------- .nv.constant0._Z35group_norm_nhwc_fwd_one_pass_kernelI11Bf16IOFp16WLi512ELi80ELi640EEv26Group_norm_nhwc_fwd_params --------------------------
	.section	.nv.constant0._Z35group_norm_nhwc_fwd_one_pass_kernelI11Bf16IOFp16WLi512ELi80ELi640EEv26Group_norm_nhwc_fwd_params,"a",@progbits
	.sectionflags	@""
	.align	4
.nv.constant0._Z35group_norm_nhwc_fwd_one_pass_kernelI11Bf16IOFp16WLi512ELi80ELi640EEv26Group_norm_nhwc_fwd_params:
	.zero		1056


//--------------------- .nv.constant0._Z35group_norm_nhwc_fwd_one_pass_kernelI11Fp16IOFp32WLi64ELi80ELi640EEv26Group_norm_nhwc_fwd_params --------------------------
	.section	.nv.constant0._Z35group_norm_nhwc_fwd_one_pass_kernelI11Fp16IOFp32WLi64ELi80ELi640EEv26Group_norm_nhwc_fwd_params,"a",@progbits
	.sectionflags	@""
	.align	4
.nv.constant0._Z35group_norm_nhwc_fwd_one_pass_kernelI11Fp16IOFp32WLi64ELi80ELi640EEv26Group_norm_nhwc_fwd_params:
	.zero		1056


//--------------------- .nv.constant0._Z35group_norm_nhwc_fwd_one_pass_kernelI11Fp16IOFp32WLi128ELi80ELi640EEv26Group_norm_nhwc_fwd_params --------------------------
	.section	.nv.constant0._Z35group_norm_nhwc_fwd_one_pass_kernelI11Fp16IOFp32WLi128ELi80ELi640EEv26Group_norm_nhwc_fwd_params,"a",@progbits
	.sectionflags	@""
	.align	4
.nv.constant0._Z35group_norm_nhwc_fwd_one_pass_kernelI11Fp16IOFp32WLi128ELi80ELi640EEv26Group_norm_nhwc_fwd_params:
	.zero		1056


//--------------------- .nv.constant0._Z35group_norm_nhwc_fwd_one_pass_kernelI11Fp16IOFp32WLi256ELi80ELi640EEv26Group_norm_nhwc_fwd_params --------------------------
	.section	.nv.constant0._Z35group_norm_nhwc_fwd_one_pass_kernelI11Fp16IOFp32WLi256ELi80ELi640EEv26Group_norm_nhwc_fwd_params,"a",@progbits
	.sectionflags	@""
	.align	4
.nv.constant0._Z35group_norm_nhwc_fwd_one_pass_kernelI11Fp16IOFp32WLi256ELi80ELi640EEv26Group_norm_nhwc_fwd_params:
	.zero		1056


//--------------------- .nv.constant0._Z35group_norm_nhwc_fwd_one_pass_kernelI11Fp16IOFp32WLi512ELi80ELi640EEv26Group_norm_nhwc_fwd_params --------------------------
	.section	.nv.constant0._Z35group_norm_nhwc_fwd_one_pass_kernelI11Fp16IOFp32WLi512ELi80ELi640EEv26Group_norm_nhwc_fwd_params,"a",@progbits
	.sectionflags	@""
	.align	4
.nv.constant0._Z35group_norm_nhwc_fwd_one_pass_kernelI11Fp16IOFp32WLi512ELi80ELi640EEv26Group_norm_nhwc_fwd_params:
	.zero		1056


//--------------------- .nv.constant0._Z35group_norm_nhwc_fwd_one_pass_kernelI11Fp16IOBf16WLi64ELi80ELi640EEv26Group_norm_nhwc_fwd_params --------------------------
	.section	.nv.constant0._Z35group_norm_nhwc_fwd_one_pass_kernelI11Fp16IOBf16WLi64ELi80ELi640EEv26Group_norm_nhwc_fwd_params,"a",@progbits
	.sectionflags	@""
	.align	4
.nv.constant0._Z35group_norm_nhwc_fwd_one_pass_kernelI11Fp16IOBf16WLi64ELi80ELi640EEv26Group_norm_nhwc_fwd_params:
	.zero		1056


//--------------------- .nv.constant0._Z35group_norm_nhwc_fwd_one_pass_kernelI11Fp16IOBf16WLi128ELi80ELi640EEv26Group_norm_nhwc_fwd_params --------------------------
	.section	.nv.constant0._Z35group_norm_nhwc_fwd_one_pass_kernelI11Fp16IOBf16WLi128ELi80ELi640EEv26Group_norm_nhwc_fwd_params,"a",@progbits
	.sectionflags	@""
	.align	4
.nv.constant0._Z35group_norm_nhwc_fwd_one_pass_kernelI11Fp16IOBf16WLi128ELi80ELi640EEv26Group_norm_nhwc_fwd_params:
	.zero		1056


//--------------------- .nv.constant0._Z35group_norm_nhwc_fwd_one_pass_kernelI11Fp16IOBf16WLi256ELi80ELi640EEv26Group_norm_nhwc_fwd_params --------------------------
	.section	.nv.constant0._Z35group_norm_nhwc_fwd_one_pass_kernelI11Fp16IOBf16WLi256ELi80ELi640EEv26Group_norm_nhwc_fwd_params,"a",@progbits
	.sectionflags	@""
	.align	4
.nv.constant0._Z35group_norm_nhwc_fwd_one_pass_kernelI11Fp16IOBf16WLi256ELi80ELi640EEv26Group_norm_nhwc_fwd_params:
	.zero		1056


//--------------------- .nv.constant0._Z35group_norm_nhwc_fwd_one_pass_kernelI11Fp16IOBf16WLi512ELi80ELi640EEv26Group_norm_nhwc_fwd_params --------------------------
	.section	.nv.constant0._Z35group_norm_nhwc_fwd_one_pass_kernelI11Fp16IOBf16WLi512ELi80ELi640EEv26Group_norm_nhwc_fwd_params,"a",@progbits
	.sectionflags	@""
	.align	4
.nv.constant0._Z35group_norm_nhwc_fwd_one_pass_kernelI11Fp16IOBf16WLi512ELi80ELi640EEv26Group_norm_nhwc_fwd_params:
	.zero		1056


//--------------------- .nv.constant0._Z35group_norm_nhwc_fwd_one_pass_kernelI11Fp16IOFp16WLi64ELi80ELi640EEv26Group_norm_nhwc_fwd_params --------------------------
	.section	.nv.constant0._Z35group_norm_nhwc_fwd_one_pass_kernelI11Fp16IOFp16WLi64ELi80ELi640EEv26Group_norm_nhwc_fwd_params,"a",@progbits
	.sectionflags	@""
	.align	4
.nv.constant0._Z35group_norm_nhwc_fwd_one_pass_kernelI11Fp16IOFp16WLi64ELi80ELi640EEv26Group_norm_nhwc_fwd_params:
	.zero		1056


//--------------------- .nv.constant0._Z35group_norm_nhwc_fwd_one_pass_kernelI11Fp16IOFp16WLi128ELi80ELi640EEv26Group_norm_nhwc_fwd_params --------------------------
	.section	.nv.constant0._Z35group_norm_nhwc_fwd_one_pass_kernelI11Fp16IOFp16WLi128ELi80ELi640EEv26Group_norm_nhwc_fwd_params,"a",@progbits
	.sectionflags	@""
	.align	4
.nv.constant0._Z35group_norm_nhwc_fwd_one_pass_kernelI11Fp16IOFp16WLi128ELi80ELi640EEv26Group_norm_nhwc_fwd_params:
	.zero		1056


//--------------------- .nv.constant0._Z35group_norm_nhwc_fwd_one_pass_kernelI11Fp16IOFp16WLi256ELi80ELi640EEv26Group_norm_nhwc_fwd_params --------------------------
	.section	.nv.constant0._Z35group_norm_nhwc_fwd_one_pass_kernelI11Fp16IOFp16WLi256ELi80ELi640EEv26Group_norm_nhwc_fwd_params,"a",@progbits
	.sectionflags	@""
	.align	4
.nv.constant0._Z35group_norm_nhwc_fwd_one_pass_kernelI11Fp16IOFp16WLi256ELi80ELi640EEv26Group_norm_nhwc_fwd_params:
	.zero		1056


//--------------------- .nv.constant0._Z35group_norm_nhwc_fwd_one_pass_kernelI11Fp16IOFp16WLi512ELi80ELi640EEv26Group_norm_nhwc_fwd_params --------------------------
	.section	.nv.constant0._Z35group_norm_nhwc_fwd_one_pass_kernelI11Fp16IOFp16WLi512ELi80ELi640EEv26Group_norm_nhwc_fwd_params,"a",@progbits
	.sectionflags	@""
	.align	4
.nv.constant0._Z35group_norm_nhwc_fwd_one_pass_kernelI11Fp16IOFp16WLi512ELi80ELi640EEv26Group_norm_nhwc_fwd_params:
	.zero		1056


//--------------------- .nv.constant0._Z35group_norm_nhwc_fwd_one_pass_kernelI11Fp32IOFp32WLi64ELi80ELi640EEv26Group_norm_nhwc_fwd_params --------------------------
	.section	.nv.constant0._Z35group_norm_nhwc_fwd_one_pass_kernelI11Fp32IOFp32WLi64ELi80ELi640EEv26Group_norm_nhwc_fwd_params,"a",@progbits
	.sectionflags	@""
	.align	4
.nv.constant0._Z35group_norm_nhwc_fwd_one_pass_kernelI11Fp32IOFp32WLi64ELi80ELi640EEv26Group_norm_nhwc_fwd_params:
	.zero		1056


//--------------------- .nv.constant0._Z35group_norm_nhwc_fwd_one_pass_kernelI11Fp32IOFp32WLi128ELi80ELi640EEv26Group_norm_nhwc_fwd_params --------------------------
	.section	.nv.constant0._Z35group_norm_nhwc_fwd_one_pass_kernelI11Fp32IOFp32WLi128ELi80ELi640EEv26Group_norm_nhwc_fwd_params,"a",@progbits
	.sectionflags	@""
	.align	4
.nv.constant0._Z35group_norm_nhwc_fwd_one_pass_kernelI11Fp32IOFp32WLi128ELi80ELi640EEv26Group_norm_nhwc_fwd_params:
	.zero		1056


//--------------------- .nv.constant0._Z35group_norm_nhwc_fwd_one_pass_kernelI11Fp32IOFp32WLi256ELi80ELi640EEv26Group_norm_nhwc_fwd_params --------------------------
	.section	.nv.constant0._Z35group_norm_nhwc_fwd_one_pass_kernelI11Fp32IOFp32WLi256ELi80ELi640EEv26Group_norm_nhwc_fwd_params,"a",@progbits
	.sectionflags	@""
	.align	4
.nv.constant0._Z35group_norm_nhwc_fwd_one_pass_kernelI11Fp32IOFp32WLi256ELi80ELi640EEv26Group_norm_nhwc_fwd_params:
	.zero		1056


//--------------------- .nv.constant0._Z35group_norm_nhwc_fwd_one_pass_kernelI11Fp32IOFp32WLi512ELi80ELi640EEv26Group_norm_nhwc_fwd_params --------------------------
	.section	.nv.constant0._Z35group_norm_nhwc_fwd_one_pass_kernelI11Fp32IOFp32WLi512ELi80ELi640EEv26Group_norm_nhwc_fwd_params,"a",@progbits
	.sectionflags	@""
	.align	4
.nv.constant0._Z35group_norm_nhwc_fwd_one_pass_kernelI11Fp32IOFp32WLi512ELi80ELi640EEv26Group_norm_nhwc_fwd_params:
	.zero		1056


//--------------------- .nv.constant0._Z35group_norm_nhwc_fwd_one_pass_kernelI11Fp32IOBf16WLi64ELi80ELi640EEv26Group_norm_nhwc_fwd_params --------------------------
	.section	.nv.constant0._Z35group_norm_nhwc_fwd_one_pass_kernelI11Fp32IOBf16WLi64ELi80ELi640EEv26Group_norm_nhwc_fwd_params,"a",@progbits
	.sectionflags	@""
	.align	4
.nv.constant0._Z35group_norm_nhwc_fwd_one_pass_kernelI11Fp32IOBf16WLi64ELi80ELi640EEv26Group_norm_nhwc_fwd_params:
	.zero		1056


//--------------------- .nv.constant0._Z35group_norm_nhwc_fwd_one_pass_kernelI11Fp32IOBf16WLi128ELi80ELi640EEv26Group_norm_nhwc_fwd_params --------------------------
	.section	.nv.constant0._Z35group_norm_nhwc_fwd_one_pass_kernelI11Fp32IOBf16WLi128ELi80ELi640EEv26Group_norm_nhwc_fwd_params,"a",@progbits
	.sectionflags	@""
	.align	4
.nv.constant0._Z35group_norm_nhwc_fwd_one_pass_kernelI11Fp32IOBf16WLi128ELi80ELi640EEv26Group_norm_nhwc_fwd_params:
	.zero		1056


//--------------------- .nv.constant0._Z35group_norm_nhwc_fwd_one_pass_kernelI11Fp32IOBf16WLi256ELi80ELi640EEv26Group_norm_nhwc_fwd_params --------------------------
	.section	.nv.constant0._Z35group_norm_nhwc_fwd_one_pass_kernelI11Fp32IOBf16WLi256ELi80ELi640EEv26Group_norm_nhwc_fwd_params,"a",@progbits
	.sectionflags	@""
	.align	4
.nv.constant0._Z35group_norm_nhwc_fwd_one_pass_kernelI11Fp32IOBf16WLi256ELi80ELi640EEv26Group_norm_nhwc_fwd_params:
	.zero		1056


//--------------------- .nv.constant0._Z35group_norm_nhwc_fwd_one_pass_kernelI11Fp32IOBf16WLi512ELi80ELi640EEv26Group_norm_nhwc_fwd_params --------------------------
	.section	.nv.constant0._Z35group_norm_nhwc_fwd_one_pass_kernelI11Fp32IOBf16WLi512ELi80ELi640EEv26Group_norm_nhwc_fwd_params,"a",@progbits
	.sectionflags	@""
	.align	4
.nv.constant0._Z35group_norm_nhwc_fwd_one_pass_kernelI11Fp32IOBf16WLi512ELi80ELi640EEv26Group_norm_nhwc_fwd_params:
	.zero		1056


//--------------------- .nv.constant0._Z35group_norm_nhwc_fwd_one_pass_kernelI11Fp32IOFp16WLi64ELi80ELi640EEv26Group_norm_nhwc_fwd_params --------------------------
	.section	.nv.constant0._Z35group_norm_nhwc_fwd_one_pass_kernelI11Fp32IOFp16WLi64ELi80ELi640EEv26Group_norm_nhwc_fwd_params,"a",@progbits
	.sectionflags	@""
	.align	4
.nv.constant0._Z35group_norm_nhwc_fwd_one_pass_kernelI11Fp32IOFp16WLi64ELi80ELi640EEv26Group_norm_nhwc_fwd_params:
	.zero		1056


//--------------------- .nv.constant0._Z35group_norm_nhwc_fwd_one_pass_kernelI11Fp32IOFp16WLi128ELi80ELi640EEv26Group_norm_nhwc_fwd_params --------------------------
	.section	.nv.constant0._Z35group_norm_nhwc_fwd_one_pass_kernelI11Fp32IOFp16WLi128ELi80ELi640EEv26Group_norm_nhwc_fwd_params,"a",@progbits
	.sectionflags	@""
	.align	4
.nv.constant0._Z35group_norm_nhwc_fwd_one_pass_kernelI11Fp32IOFp16WLi128ELi80ELi640EEv26Group_norm_nhwc_fwd_params:
	.zero		1056


//--------------------- .nv.constant0._Z35group_norm_nhwc_fwd_one_pass_kernelI11Fp32IOFp16WLi256ELi80ELi640EEv26Group_norm_nhwc_fwd_params --------------------------
	.section	.nv.constant0._Z35group_norm_nhwc_fwd_one_pass_kernelI11Fp32IOFp16WLi256ELi80ELi640EEv26Group_norm_nhwc_fwd_params,"a",@progbits
	.sectionflags	@""
	.align	4
.nv.constant0._Z35group_norm_nhwc_fwd_one_pass_kernelI11Fp32IOFp16WLi256ELi80ELi640EEv26Group_norm_nhwc_fwd_params:
	.zero		1056


//--------------------- .nv.constant0._Z35group_norm_nhwc_fwd_one_pass_kernelI11Fp32IOFp16WLi512ELi80ELi640EEv26Group_norm_nhwc_fwd_params --------------------------
	.section	.nv.constant0._Z35group_norm_nhwc_fwd_one_pass_kernelI11Fp32IOFp16WLi512ELi80ELi640EEv26Group_norm_nhwc_fwd_params,"a",@progbits
	.sectionflags	@""
	.align	4
.nv.constant0._Z35group_norm_nhwc_fwd_one_pass_kernelI11Fp32IOFp16WLi512ELi80ELi640EEv26Group_norm_nhwc_fwd_params:
	.zero		1056


//--------------------- SYMBOLS --------------------------

	.type		.nv.reservedSmem.offset0,@object
	.size		.nv.reservedSmem.offset0,0x4
	.type		.nv.reservedSmem.cap,@object
	.size		.nv.reservedSmem.cap,0x4
